	.target	sm_90a

	.elftype	@"ET_EXEC"


//--------------------- .note.nv.tkinfo           --------------------------
	.section	.note.nv.tkinfo,"",@"SHT_NOTE"
	.sectionflags	@"SHF_NOTE_NV_TKINFO"
	.tkinfo
        /*0018*/ 	.word	0x00000002
        /*0030*/ 	.string	""
        /*0030*/ 	.string	"ptxas"
        /*0030*/ 	.string	"Cuda compilation tools, release 13.0, V13.0.88"
        /*0030*/ 	.string	"Build cuda_13.0.r13.0/compiler.36424714_0"
        /*0030*/ 	.string	"-arch sm_90a -m 64 "



//--------------------- .note.nv.cuinfo           --------------------------
	.section	.note.nv.cuinfo,"",@"SHT_NOTE"
	.sectionflags	@"SHF_NOTE_NV_CUINFO"
        /*0018*/ 	.short	0x0002
        /*001a*/ 	.short	0x005a
        /*001c*/ 	.short	0x0082
	.zero		2


//--------------------- .nv.info                  --------------------------
	.section	.nv.info,"",@"SHT_CUDA_INFO"
	.align	4


	//----- nvinfo : EIATTR_REGCOUNT
	.align		4
        /*0000*/ 	.byte	0x04, 0x2f
        /*0002*/ 	.short	(.L_12 - .L_11)
	.align		4
.L_11:
        /*0004*/ 	.word	index@(_ZN5flash24flash_fwd_splitkv_kernelI23Flash_fwd_kernel_traitsILi96ELi64ELi64ELi4ELb0ELb0EN7cutlass10bfloat16_tE19Flash_kernel_traitsILi96ELi64ELi64ELi4ES3_EELb1ELb0ELb1ELb0ELb0ELb1ELb1ELb1EEEvNS_16Flash_fwd_paramsE)
        /*0008*/ 	.word	0x000000a1


	//----- nvinfo : EIATTR_FRAME_SIZE
	.align		4
.L_12:
        /*000c*/ 	.byte	0x04, 0x11
        /*000e*/ 	.short	(.L_14 - .L_13)
	.align		4
.L_13:
        /*0010*/ 	.word	index@(_ZN5flash24flash_fwd_splitkv_kernelI23Flash_fwd_kernel_traitsILi96ELi64ELi64ELi4ELb0ELb0EN7cutlass10bfloat16_tE19Flash_kernel_traitsILi96ELi64ELi64ELi4ES3_EELb1ELb0ELb1ELb0ELb0ELb1ELb1ELb1EEEvNS_16Flash_fwd_paramsE)
        /*0014*/ 	.word	0x00000000


	//----- nvinfo : EIATTR_REGCOUNT
	.align		4
.L_14:
        /*0018*/ 	.byte	0x04, 0x2f
        /*001a*/ 	.short	(.L_16 - .L_15)
	.align		4
.L_15:
        /*001c*/ 	.word	index@(_ZN5flash24flash_fwd_splitkv_kernelI23Flash_fwd_kernel_traitsILi96ELi64ELi64ELi4ELb0ELb0EN7cutlass10bfloat16_tE19Flash_kernel_traitsILi96ELi64ELi64ELi4ES3_EELb1ELb0ELb1ELb0ELb0ELb0ELb1ELb1EEEvNS_16Flash_fwd_paramsE)
        /*0020*/ 	.word	0x00000098


	//----- nvinfo : EIATTR_FRAME_SIZE
	.align		4
.L_16:
        /*0024*/ 	.byte	0x04, 0x11
        /*0026*/ 	.short	(.L_18 - .L_17)
	.align		4
.L_17:
        /*0028*/ 	.word	index@(_ZN5flash24flash_fwd_splitkv_kernelI23Flash_fwd_kernel_traitsILi96ELi64ELi64ELi4ELb0ELb0EN7cutlass10bfloat16_tE19Flash_kernel_traitsILi96ELi64ELi64ELi4ES3_EELb1ELb0ELb1ELb0ELb0ELb0ELb1ELb1EEEvNS_16Flash_fwd_paramsE)
        /*002c*/ 	.word	0x00000000


	//----- nvinfo : EIATTR_REGCOUNT
	.align		4
.L_18:
        /*0030*/ 	.byte	0x04, 0x2f
        /*0032*/ 	.short	(.L_20 - .L_19)
	.align		4
.L_19:
        /*0034*/ 	.word	index@(_ZN5flash24flash_fwd_splitkv_kernelI23Flash_fwd_kernel_traitsILi96ELi64ELi64ELi4ELb0ELb0EN7cutlass10bfloat16_tE19Flash_kernel_traitsILi96ELi64ELi64ELi4ES3_EELb1ELb0ELb0ELb0ELb1ELb1ELb1ELb1EEEvNS_16Flash_fwd_paramsE)
        /*0038*/ 	.word	0x000000a8


	//----- nvinfo : EIATTR_FRAME_SIZE
	.align		4
.L_20:
        /*003c*/ 	.byte	0x04, 0x11
        /*003e*/ 	.short	(.L_22 - .L_21)
	.align		4
.L_21:
        /*0040*/ 	.word	index@(_ZN5flash24flash_fwd_splitkv_kernelI23Flash_fwd_kernel_traitsILi96ELi64ELi64ELi4ELb0ELb0EN7cutlass10bfloat16_tE19Flash_kernel_traitsILi96ELi64ELi64ELi4ES3_EELb1ELb0ELb0ELb0ELb1ELb1ELb1ELb1EEEvNS_16Flash_fwd_paramsE)
        /*0044*/ 	.word	0x00000000


	//----- nvinfo : EIATTR_REGCOUNT
	.align		4
.L_22:
        /*0048*/ 	.byte	0x04, 0x2f
        /*004a*/ 	.short	(.L_24 - .L_23)
	.align		4
.L_23:
        /*004c*/ 	.word	index@(_ZN5flash24flash_fwd_splitkv_kernelI23Flash_fwd_kernel_traitsILi96ELi64ELi64ELi4ELb0ELb0EN7cutlass10bfloat16_tE19Flash_kernel_traitsILi96ELi64ELi64ELi4ES3_EELb1ELb0ELb0ELb0ELb1ELb0ELb1ELb1EEEvNS_16Flash_fwd_paramsE)
        /*0050*/ 	.word	0x0000008f


	//----- nvinfo : EIATTR_FRAME_SIZE
	.align		4
.L_24:
        /*0054*/ 	.byte	0x04, 0x11
        /*0056*/ 	.short	(.L_26 - .L_25)
	.align		4
.L_25:
        /*0058*/ 	.word	index@(_ZN5flash24flash_fwd_splitkv_kernelI23Flash_fwd_kernel_traitsILi96ELi64ELi64ELi4ELb0ELb0EN7cutlass10bfloat16_tE19Flash_kernel_traitsILi96ELi64ELi64ELi4ES3_EELb1ELb0ELb0ELb0ELb1ELb0ELb1ELb1EEEvNS_16Flash_fwd_paramsE)
        /*005c*/ 	.word	0x00000000


	//----- nvinfo : EIATTR_REGCOUNT
	.align		4
.L_26:
        /*0060*/ 	.byte	0x04, 0x2f
        /*0062*/ 	.short	(.L_28 - .L_27)
	.align		4
.L_27:
        /*0064*/ 	.word	index@(_ZN5flash24flash_fwd_splitkv_kernelI23Flash_fwd_kernel_traitsILi96ELi64ELi64ELi4ELb0ELb0EN7cutlass10bfloat16_tE19Flash_kernel_traitsILi96ELi64ELi64ELi4ES3_EELb1ELb0ELb1ELb0ELb0ELb1ELb1ELb0EEEvNS_16Flash_fwd_paramsE)
        /*0068*/ 	.word	0x000000a4


	//----- nvinfo : EIATTR_FRAME_SIZE
	.align		4
.L_28:
        /*006c*/ 	.byte	0x04, 0x11
        /*006e*/ 	.short	(.L_30 - .L_29)
	.align		4
.L_29:
        /*0070*/ 	.word	index@(_ZN5flash24flash_fwd_splitkv_kernelI23Flash_fwd_kernel_traitsILi96ELi64ELi64ELi4ELb0ELb0EN7cutlass10bfloat16_tE19Flash_kernel_traitsILi96ELi64ELi64ELi4ES3_EELb1ELb0ELb1ELb0ELb0ELb1ELb1ELb0EEEvNS_16Flash_fwd_paramsE)
        /*0074*/ 	.word	0x00000000


	//----- nvinfo : EIATTR_REGCOUNT
	.align		4
.L_30:
        /*0078*/ 	.byte	0x04, 0x2f
        /*007a*/ 	.short	(.L_32 - .L_31)
	.align		4
.L_31:
        /*007c*/ 	.word	index@(_ZN5flash24flash_fwd_splitkv_kernelI23Flash_fwd_kernel_traitsILi96ELi64ELi64ELi4ELb0ELb0EN7cutlass10bfloat16_tE19Flash_kernel_traitsILi96ELi64ELi64ELi4ES3_EELb1ELb0ELb1ELb0ELb0ELb0ELb1ELb0EEEvNS_16Flash_fwd_paramsE)
        /*0080*/ 	.word	0x0000009f


	//----- nvinfo : EIATTR_FRAME_SIZE
	.align		4
.L_32:
        /*0084*/ 	.byte	0x04, 0x11
        /*0086*/ 	.short	(.L_34 - .L_33)
	.align		4
.L_33:
        /*0088*/ 	.word	index@(_ZN5flash24flash_fwd_splitkv_kernelI23Flash_fwd_kernel_traitsILi96ELi64ELi64ELi4ELb0ELb0EN7cutlass10bfloat16_tE19Flash_kernel_traitsILi96ELi64ELi64ELi4ES3_EELb1ELb0ELb1ELb0ELb0ELb0ELb1ELb0EEEvNS_16Flash_fwd_paramsE)
        /*008c*/ 	.word	0x00000000


	//----- nvinfo : EIATTR_REGCOUNT
	.align		4
.L_34:
        /*0090*/ 	.byte	0x04, 0x2f
        /*0092*/ 	.short	(.L_36 - .L_35)
	.align		4
.L_35:
        /*0094*/ 	.word	index@(_ZN5flash24flash_fwd_splitkv_kernelI23Flash_fwd_kernel_traitsILi96ELi64ELi64ELi4ELb0ELb0EN7cutlass10bfloat16_tE19Flash_kernel_traitsILi96ELi64ELi64ELi4ES3_EELb1ELb0ELb0ELb0ELb1ELb1ELb1ELb0EEEvNS_16Flash_fwd_paramsE)
        /*0098*/ 	.word	0x000000a8


	//----- nvinfo : EIATTR_FRAME_SIZE
	.align		4
.L_36:
        /*009c*/ 	.byte	0x04, 0x11
        /*009e*/ 	.short	(.L_38 - .L_37)
	.align		4
.L_37:
        /*00a0*/ 	.word	index@(_ZN5flash24flash_fwd_splitkv_kernelI23Flash_fwd_kernel_traitsILi96ELi64ELi64ELi4ELb0ELb0EN7cutlass10bfloat16_tE19Flash_kernel_traitsILi96ELi64ELi64ELi4ES3_EELb1ELb0ELb0ELb0ELb1ELb1ELb1ELb0EEEvNS_16Flash_fwd_paramsE)
        /*00a4*/ 	.word	0x00000000


	//----- nvinfo : EIATTR_REGCOUNT
	.align		4
.L_38:
        /*00a8*/ 	.byte	0x04, 0x2f
        /*00aa*/ 	.short	(.L_40 - .L_39)
	.align		4
.L_39:
        /*00ac*/ 	.word	index@(_ZN5flash24flash_fwd_splitkv_kernelI23Flash_fwd_kernel_traitsILi96ELi64ELi64ELi4ELb0ELb0EN7cutlass10bfloat16_tE19Flash_kernel_traitsILi96ELi64ELi64ELi4ES3_EELb1ELb0ELb0ELb0ELb1ELb0ELb1ELb0EEEvNS_16Flash_fwd_paramsE)
        /*00b0*/ 	.word	0x000000a8


	//----- nvinfo : EIATTR_FRAME_SIZE
	.align		4
.L_40:
        /*00b4*/ 	.byte	0x04, 0x11
        /*00b6*/ 	.short	(.L_42 - .L_41)
	.align		4
.L_41:
        /*00b8*/ 	.word	index@(_ZN5flash24flash_fwd_splitkv_kernelI23Flash_fwd_kernel_traitsILi96ELi64ELi64ELi4ELb0ELb0EN7cutlass10bfloat16_tE19Flash_kernel_traitsILi96ELi64ELi64ELi4ES3_EELb1ELb0ELb0ELb0ELb1ELb0ELb1ELb0EEEvNS_16Flash_fwd_paramsE)
        /*00bc*/ 	.word	0x00000000


	//----- nvinfo : EIATTR_REGCOUNT
	.align		4
.L_42:
        /*00c0*/ 	.byte	0x04, 0x2f
        /*00c2*/ 	.short	(.L_44 - .L_43)
	.align		4
.L_43:
        /*00c4*/ 	.word	index@(_ZN5flash24flash_fwd_splitkv_kernelI23Flash_fwd_kernel_traitsILi96ELi64ELi64ELi4ELb0ELb0EN7cutlass10bfloat16_tE19Flash_kernel_traitsILi96ELi64ELi64ELi4ES3_EELb1ELb0ELb1ELb0ELb0ELb1ELb0ELb1EEEvNS_16Flash_fwd_paramsE)
        /*00c8*/ 	.word	0x000000a4


	//----- nvinfo : EIATTR_FRAME_SIZE
	.align		4
.L_44:
        /*00cc*/ 	.byte	0x04, 0x11
        /*00ce*/ 	.short	(.L_46 - .L_45)
	.align		4
.L_45:
        /*00d0*/ 	.word	index@(_ZN5flash24flash_fwd_splitkv_kernelI23Flash_fwd_kernel_traitsILi96ELi64ELi64ELi4ELb0ELb0EN7cutlass10bfloat16_tE19Flash_kernel_traitsILi96ELi64ELi64ELi4ES3_EELb1ELb0ELb1ELb0ELb0ELb1ELb0ELb1EEEvNS_16Flash_fwd_paramsE)
        /*00d4*/ 	.word	0x00000000


	//----- nvinfo : EIATTR_REGCOUNT
	.align		4
.L_46:
        /*00d8*/ 	.byte	0x04, 0x2f
        /*00da*/ 	.short	(.L_48 - .L_47)
	.align		4
.L_47:
        /*00dc*/ 	.word	index@(_ZN5flash24flash_fwd_splitkv_kernelI23Flash_fwd_kernel_traitsILi96ELi64ELi64ELi4ELb0ELb0EN7cutlass10bfloat16_tE19Flash_kernel_traitsILi96ELi64ELi64ELi4ES3_EELb1ELb0ELb1ELb0ELb0ELb0ELb0ELb1EEEvNS_16Flash_fwd_paramsE)
        /*00e0*/ 	.word	0x0000009b


	//----- nvinfo : EIATTR_FRAME_SIZE
	.align		4
.L_48:
        /*00e4*/ 	.byte	0x04, 0x11
        /*00e6*/ 	.short	(.L_50 - .L_49)
	.align		4
.L_49:
        /*00e8*/ 	.word	index@(_ZN5flash24flash_fwd_splitkv_kernelI23Flash_fwd_kernel_traitsILi96ELi64ELi64ELi4ELb0ELb0EN7cutlass10bfloat16_tE19Flash_kernel_traitsILi96ELi64ELi64ELi4ES3_EELb1ELb0ELb1ELb0ELb0ELb0ELb0ELb1EEEvNS_16Flash_fwd_paramsE)
        /*00ec*/ 	.word	0x00000000


	//----- nvinfo : EIATTR_REGCOUNT
	.align		4
.L_50:
        /*00f0*/ 	.byte	0x04, 0x2f
        /*00f2*/ 	.short	(.L_52 - .L_51)
	.align		4
.L_51:
        /*00f4*/ 	.word	index@(_ZN5flash24flash_fwd_splitkv_kernelI23Flash_fwd_kernel_traitsILi96ELi64ELi64ELi4ELb0ELb0EN7cutlass10bfloat16_tE19Flash_kernel_traitsILi96ELi64ELi64ELi4ES3_EELb1ELb0ELb0ELb0ELb1ELb1ELb0ELb1EEEvNS_16Flash_fwd_paramsE)
        /*00f8*/ 	.word	0x000000a6


	//----- nvinfo : EIATTR_FRAME_SIZE
	.align		4
.L_52:
        /*00fc*/ 	.byte	0x04, 0x11
        /*00fe*/ 	.short	(.L_54 - .L_53)
	.align		4
.L_53:
        /*0100*/ 	.word	index@(_ZN5flash24flash_fwd_splitkv_kernelI23Flash_fwd_kernel_traitsILi96ELi64ELi64ELi4ELb0ELb0EN7cutlass10bfloat16_tE19Flash_kernel_traitsILi96ELi64ELi64ELi4ES3_EELb1ELb0ELb0ELb0ELb1ELb1ELb0ELb1EEEvNS_16Flash_fwd_paramsE)
        /*0104*/ 	.word	0x00000000


	//----- nvinfo : EIATTR_REGCOUNT
	.align		4
.L_54:
        /*0108*/ 	.byte	0x04, 0x2f
        /*010a*/ 	.short	(.L_56 - .L_55)
	.align		4
.L_55:
        /*010c*/ 	.word	index@(_ZN5flash24flash_fwd_splitkv_kernelI23Flash_fwd_kernel_traitsILi96ELi64ELi64ELi4ELb0ELb0EN7cutlass10bfloat16_tE19Flash_kernel_traitsILi96ELi64ELi64ELi4ES3_EELb1ELb0ELb0ELb0ELb1ELb0ELb0ELb1EEEvNS_16Flash_fwd_paramsE)
        /*0110*/ 	.word	0x00000091


	//----- nvinfo : EIATTR_FRAME_SIZE
	.align		4
.L_56:
        /*0114*/ 	.byte	0x04, 0x11
        /*0116*/ 	.short	(.L_58 - .L_57)
	.align		4
.L_57:
        /*0118*/ 	.word	index@(_ZN5flash24flash_fwd_splitkv_kernelI23Flash_fwd_kernel_traitsILi96ELi64ELi64ELi4ELb0ELb0EN7cutlass10bfloat16_tE19Flash_kernel_traitsILi96ELi64ELi64ELi4ES3_EELb1ELb0ELb0ELb0ELb1ELb0ELb0ELb1EEEvNS_16Flash_fwd_paramsE)
        /*011c*/ 	.word	0x00000000


	//----- nvinfo : EIATTR_REGCOUNT
	.align		4
.L_58:
        /*0120*/ 	.byte	0x04, 0x2f
        /*0122*/ 	.short	(.L_60 - .L_59)
	.align		4
.L_59:
        /*0124*/ 	.word	index@(_ZN5flash24flash_fwd_splitkv_kernelI23Flash_fwd_kernel_traitsILi96ELi64ELi64ELi4ELb0ELb0EN7cutlass10bfloat16_tE19Flash_kernel_traitsILi96ELi64ELi64ELi4ES3_EELb1ELb0ELb1ELb0ELb0ELb1ELb0ELb0EEEvNS_16Flash_fwd_paramsE)
        /*0128*/ 	.word	0x000000a4


	//----- nvinfo : EIATTR_FRAME_SIZE
	.align		4
.L_60:
        /*012c*/ 	.byte	0x04, 0x11
        /*012e*/ 	.short	(.L_62 - .L_61)
	.align		4
.L_61:
        /*0130*/ 	.word	index@(_ZN5flash24flash_fwd_splitkv_kernelI23Flash_fwd_kernel_traitsILi96ELi64ELi64ELi4ELb0ELb0EN7cutlass10bfloat16_tE19Flash_kernel_traitsILi96ELi64ELi64ELi4ES3_EELb1ELb0ELb1ELb0ELb0ELb1ELb0ELb0EEEvNS_16Flash_fwd_paramsE)
        /*0134*/ 	.word	0x00000000


	//----- nvinfo : EIATTR_REGCOUNT
	.align		4
.L_62:
        /*0138*/ 	.byte	0x04, 0x2f
        /*013a*/ 	.short	(.L_64 - .L_63)
	.align		4
.L_63:
        /*013c*/ 	.word	index@(_ZN5flash24flash_fwd_splitkv_kernelI23Flash_fwd_kernel_traitsILi96ELi64ELi64ELi4ELb0ELb0EN7cutlass10bfloat16_tE19Flash_kernel_traitsILi96ELi64ELi64ELi4ES3_EELb1ELb0ELb1ELb0ELb0ELb0ELb0ELb0EEEvNS_16Flash_fwd_paramsE)
        /*0140*/ 	.word	0x000000a2


	//----- nvinfo : EIATTR_FRAME_SIZE
	.align		4
.L_64:
        /*0144*/ 	.byte	0x04, 0x11
        /*0146*/ 	.short	(.L_66 - .L_65)
	.align		4
.L_65:
        /*0148*/ 	.word	index@(_ZN5flash24flash_fwd_splitkv_kernelI23Flash_fwd_kernel_traitsILi96ELi64ELi64ELi4ELb0ELb0EN7cutlass10bfloat16_tE19Flash_kernel_traitsILi96ELi64ELi64ELi4ES3_EELb1ELb0ELb1ELb0ELb0ELb0ELb0ELb0EEEvNS_16Flash_fwd_paramsE)
        /*014c*/ 	.word	0x00000000


	//----- nvinfo : EIATTR_REGCOUNT
	.align		4
.L_66:
        /*0150*/ 	.byte	0x04, 0x2f
        /*0152*/ 	.short	(.L_68 - .L_67)
	.align		4
.L_67:
        /*0154*/ 	.word	index@(_ZN5flash24flash_fwd_splitkv_kernelI23Flash_fwd_kernel_traitsILi96ELi64ELi64ELi4ELb0ELb0EN7cutlass10bfloat16_tE19Flash_kernel_traitsILi96ELi64ELi64ELi4ES3_EELb1ELb0ELb0ELb0ELb1ELb1ELb0ELb0EEEvNS_16Flash_fwd_paramsE)
        /*0158*/ 	.word	0x000000a7


	//----- nvinfo : EIATTR_FRAME_SIZE
	.align		4
.L_68:
        /*015c*/ 	.byte	0x04, 0x11
        /*015e*/ 	.short	(.L_70 - .L_69)
	.align		4
.L_69:
        /*0160*/ 	.word	index@(_ZN5flash24flash_fwd_splitkv_kernelI23Flash_fwd_kernel_traitsILi96ELi64ELi64ELi4ELb0ELb0EN7cutlass10bfloat16_tE19Flash_kernel_traitsILi96ELi64ELi64ELi4ES3_EELb1ELb0ELb0ELb0ELb1ELb1ELb0ELb0EEEvNS_16Flash_fwd_paramsE)
        /*0164*/ 	.word	0x00000000


	//----- nvinfo : EIATTR_REGCOUNT
	.align		4
.L_70:
        /*0168*/ 	.byte	0x04, 0x2f
        /*016a*/ 	.short	(.L_72 - .L_71)
	.align		4
.L_71:
        /*016c*/ 	.word	index@(_ZN5flash24flash_fwd_splitkv_kernelI23Flash_fwd_kernel_traitsILi96ELi64ELi64ELi4ELb0ELb0EN7cutlass10bfloat16_tE19Flash_kernel_traitsILi96ELi64ELi64ELi4ES3_EELb1ELb0ELb0ELb0ELb1ELb0ELb0ELb0EEEvNS_16Flash_fwd_paramsE)
        /*0170*/ 	.word	0x000000a8


	//----- nvinfo : EIATTR_FRAME_SIZE
	.align		4
.L_72:
        /*0174*/ 	.byte	0x04, 0x11
        /*0176*/ 	.short	(.L_74 - .L_73)
	.align		4
.L_73:
        /*0178*/ 	.word	index@(_ZN5flash24flash_fwd_splitkv_kernelI23Flash_fwd_kernel_traitsILi96ELi64ELi64ELi4ELb0ELb0EN7cutlass10bfloat16_tE19Flash_kernel_traitsILi96ELi64ELi64ELi4ES3_EELb1ELb0ELb0ELb0ELb1ELb0ELb0ELb0EEEvNS_16Flash_fwd_paramsE)
        /*017c*/ 	.word	0x00000000


	//----- nvinfo : EIATTR_REGCOUNT
	.align		4
.L_74:
        /*0180*/ 	.byte	0x04, 0x2f
        /*0182*/ 	.short	(.L_76 - .L_75)
	.align		4
.L_75:
        /*0184*/ 	.word	index@(_ZN5flash24flash_fwd_splitkv_kernelI23Flash_fwd_kernel_traitsILi96ELi64ELi64ELi4ELb0ELb0EN7cutlass10bfloat16_tE19Flash_kernel_traitsILi96ELi64ELi64ELi4ES3_EELb1ELb0ELb0ELb1ELb1ELb1ELb1ELb0EEEvNS_16Flash_fwd_paramsE)
        /*0188*/ 	.word	0x000000a6


	//----- nvinfo : EIATTR_FRAME_SIZE
	.align		4
.L_76:
        /*018c*/ 	.byte	0x04, 0x11
        /*018e*/ 	.short	(.L_78 - .L_77)
	.align		4
.L_77:
        /*0190*/ 	.word	index@(_ZN5flash24flash_fwd_splitkv_kernelI23Flash_fwd_kernel_traitsILi96ELi64ELi64ELi4ELb0ELb0EN7cutlass10bfloat16_tE19Flash_kernel_traitsILi96ELi64ELi64ELi4ES3_EELb1ELb0ELb0ELb1ELb1ELb1ELb1ELb0EEEvNS_16Flash_fwd_paramsE)
        /*0194*/ 	.word	0x00000000


	//----- nvinfo : EIATTR_REGCOUNT
	.align		4
.L_78:
        /*0198*/ 	.byte	0x04, 0x2f
        /*019a*/ 	.short	(.L_80 - .L_79)
	.align		4
.L_79:
        /*019c*/ 	.word	index@(_ZN5flash24flash_fwd_splitkv_kernelI23Flash_fwd_kernel_traitsILi96ELi64ELi64ELi4ELb0ELb0EN7cutlass10bfloat16_tE19Flash_kernel_traitsILi96ELi64ELi64ELi4ES3_EELb1ELb0ELb0ELb1ELb1ELb0ELb1ELb0EEEvNS_16Flash_fwd_paramsE)
        /*01a0*/ 	.word	0x000000a6


	//----- nvinfo : EIATTR_FRAME_SIZE
	.align		4
.L_80:
        /*01a4*/ 	.byte	0x04, 0x11
        /*01a6*/ 	.short	(.L_82 - .L_81)
	.align		4
.L_81:
        /*01a8*/ 	.word	index@(_ZN5flash24flash_fwd_splitkv_kernelI23Flash_fwd_kernel_traitsILi96ELi64ELi64ELi4ELb0ELb0EN7cutlass10bfloat16_tE19Flash_kernel_traitsILi96ELi64ELi64ELi4ES3_EELb1ELb0ELb0ELb1ELb1ELb0ELb1ELb0EEEvNS_16Flash_fwd_paramsE)
        /*01ac*/ 	.word	0x00000000


	//----- nvinfo : EIATTR_REGCOUNT
	.align		4
.L_82:
        /*01b0*/ 	.byte	0x04, 0x2f
        /*01b2*/ 	.short	(.L_84 - .L_83)
	.align		4
.L_83:
        /*01b4*/ 	.word	index@(_ZN5flash24flash_fwd_splitkv_kernelI23Flash_fwd_kernel_traitsILi96ELi64ELi64ELi4ELb0ELb0EN7cutlass10bfloat16_tE19Flash_kernel_traitsILi96ELi64ELi64ELi4ES3_EELb1ELb0ELb0ELb1ELb1ELb1ELb0ELb0EEEvNS_16Flash_fwd_paramsE)
        /*01b8*/ 	.word	0x000000a8


	//----- nvinfo : EIATTR_FRAME_SIZE
	.align		4
.L_84:
        /*01bc*/ 	.byte	0x04, 0x11
        /*01be*/ 	.short	(.L_86 - .L_85)
	.align		4
.L_85:
        /*01c0*/ 	.word	index@(_ZN5flash24flash_fwd_splitkv_kernelI23Flash_fwd_kernel_traitsILi96ELi64ELi64ELi4ELb0ELb0EN7cutlass10bfloat16_tE19Flash_kernel_traitsILi96ELi64ELi64ELi4ES3_EELb1ELb0ELb0ELb1ELb1ELb1ELb0ELb0EEEvNS_16Flash_fwd_paramsE)
        /*01c4*/ 	.word	0x00000000


	//----- nvinfo : EIATTR_REGCOUNT
	.align		4
.L_86:
        /*01c8*/ 	.byte	0x04, 0x2f
        /*01ca*/ 	.short	(.L_88 - .L_87)
	.align		4
.L_87:
        /*01cc*/ 	.word	index@(_ZN5flash24flash_fwd_splitkv_kernelI23Flash_fwd_kernel_traitsILi96ELi64ELi64ELi4ELb0ELb0EN7cutlass10bfloat16_tE19Flash_kernel_traitsILi96ELi64ELi64ELi4ES3_EELb1ELb0ELb0ELb1ELb1ELb0ELb0ELb0EEEvNS_16Flash_fwd_paramsE)
        /*01d0*/ 	.word	0x000000a6


	//----- nvinfo : EIATTR_FRAME_SIZE
	.align		4
.L_88:
        /*01d4*/ 	.byte	0x04, 0x11
        /*01d6*/ 	.short	(.L_90 - .L_89)
	.align		4
.L_89:
        /*01d8*/ 	.word	index@(_ZN5flash24flash_fwd_splitkv_kernelI23Flash_fwd_kernel_traitsILi96ELi64ELi64ELi4ELb0ELb0EN7cutlass10bfloat16_tE19Flash_kernel_traitsILi96ELi64ELi64ELi4ES3_EELb1ELb0ELb0ELb1ELb1ELb0ELb0ELb0EEEvNS_16Flash_fwd_paramsE)
        /*01dc*/ 	.word	0x00000000


	//----- nvinfo : EIATTR_REGCOUNT
	.align		4
.L_90:
        /*01e0*/ 	.byte	0x04, 0x2f
        /*01e2*/ 	.short	(.L_92 - .L_91)
	.align		4
.L_91:
        /*01e4*/ 	.word	index@(_ZN5flash24flash_fwd_splitkv_kernelI23Flash_fwd_kernel_traitsILi96ELi64ELi64ELi4ELb0ELb0EN7cutlass10bfloat16_tE19Flash_kernel_traitsILi96ELi64ELi64ELi4ES3_EELb1ELb0ELb0ELb0ELb0ELb1ELb1ELb1EEEvNS_16Flash_fwd_paramsE)
        /*01e8*/ 	.word	0x000000a8


	//----- nvinfo : EIATTR_FRAME_SIZE
	.align		4
.L_92:
        /*01ec*/ 	.byte	0x04, 0x11
        /*01ee*/ 	.short	(.L_94 - .L_93)
	.align		4
.L_93:
        /*01f0*/ 	.word	index@(_ZN5flash24flash_fwd_splitkv_kernelI23Flash_fwd_kernel_traitsILi96ELi64ELi64ELi4ELb0ELb0EN7cutlass10bfloat16_tE19Flash_kernel_traitsILi96ELi64ELi64ELi4ES3_EELb1ELb0ELb0ELb0ELb0ELb1ELb1ELb1EEEvNS_16Flash_fwd_paramsE)
        /*01f4*/ 	.word	0x00000000


	//----- nvinfo : EIATTR_REGCOUNT
	.align		4
.L_94:
        /*01f8*/ 	.byte	0x04, 0x2f
        /*01fa*/ 	.short	(.L_96 - .L_95)
	.align		4
.L_95:
        /*01fc*/ 	.word	index@(_ZN5flash24flash_fwd_splitkv_kernelI23Flash_fwd_kernel_traitsILi96ELi64ELi64ELi4ELb0ELb0EN7cutlass10bfloat16_tE19Flash_kernel_traitsILi96ELi64ELi64ELi4ES3_EELb1ELb0ELb0ELb0ELb0ELb0ELb1ELb1EEEvNS_16Flash_fwd_paramsE)
        /*0200*/ 	.word	0x00000098


	//----- nvinfo : EIATTR_FRAME_SIZE
	.align		4
.L_96:
        /*0204*/ 	.byte	0x04, 0x11
        /*0206*/ 	.short	(.L_98 - .L_97)
	.align		4
.L_97:
        /*0208*/ 	.word	index@(_ZN5flash24flash_fwd_splitkv_kernelI23Flash_fwd_kernel_traitsILi96ELi64ELi64ELi4ELb0ELb0EN7cutlass10bfloat16_tE19Flash_kernel_traitsILi96ELi64ELi64ELi4ES3_EELb1ELb0ELb0ELb0ELb0ELb0ELb1ELb1EEEvNS_16Flash_fwd_paramsE)
        /*020c*/ 	.word	0x00000000


	//----- nvinfo : EIATTR_REGCOUNT
	.align		4
.L_98:
        /*0210*/ 	.byte	0x04, 0x2f
        /*0212*/ 	.short	(.L_100 - .L_99)
	.align		4
.L_99:
        /*0214*/ 	.word	index@(_ZN5flash24flash_fwd_splitkv_kernelI23Flash_fwd_kernel_traitsILi96ELi64ELi64ELi4ELb0ELb0EN7cutlass10bfloat16_tE19Flash_kernel_traitsILi96ELi64ELi64ELi4ES3_EELb1ELb0ELb0ELb0ELb0ELb1ELb1ELb0EEEvNS_16Flash_fwd_paramsE)
        /*0218*/ 	.word	0x000000a8


	//----- nvinfo : EIATTR_FRAME_SIZE
	.align		4
.L_100:
        /*021c*/ 	.byte	0x04, 0x11
        /*021e*/ 	.short	(.L_102 - .L_101)
	.align		4
.L_101:
        /*0220*/ 	.word	index@(_ZN5flash24flash_fwd_splitkv_kernelI23Flash_fwd_kernel_traitsILi96ELi64ELi64ELi4ELb0ELb0EN7cutlass10bfloat16_tE19Flash_kernel_traitsILi96ELi64ELi64ELi4ES3_EELb1ELb0ELb0ELb0ELb0ELb1ELb1ELb0EEEvNS_16Flash_fwd_paramsE)
        /*0224*/ 	.word	0x00000000


	//----- nvinfo : EIATTR_REGCOUNT
	.align		4
.L_102:
        /*0228*/ 	.byte	0x04, 0x2f
        /*022a*/ 	.short	(.L_104 - .L_103)
	.align		4
.L_103:
        /*022c*/ 	.word	index@(_ZN5flash24flash_fwd_splitkv_kernelI23Flash_fwd_kernel_traitsILi96ELi64ELi64ELi4ELb0ELb0EN7cutlass10bfloat16_tE19Flash_kernel_traitsILi96ELi64ELi64ELi4ES3_EELb1ELb0ELb0ELb0ELb0ELb0ELb1ELb0EEEvNS_16Flash_fwd_paramsE)
        /*0230*/ 	.word	0x000000a4


	//----- nvinfo : EIATTR_FRAME_SIZE
	.align		4
.L_104:
        /*0234*/ 	.byte	0x04, 0x11
        /*0236*/ 	.short	(.L_106 - .L_105)
	.align		4
.L_105:
        /*0238*/ 	.word	index@(_ZN5flash24flash_fwd_splitkv_kernelI23Flash_fwd_kernel_traitsILi96ELi64ELi64ELi4ELb0ELb0EN7cutlass10bfloat16_tE19Flash_kernel_traitsILi96ELi64ELi64ELi4ES3_EELb1ELb0ELb0ELb0ELb0ELb0ELb1ELb0EEEvNS_16Flash_fwd_paramsE)
        /*023c*/ 	.word	0x00000000


	//----- nvinfo : EIATTR_REGCOUNT
	.align		4
.L_106:
        /*0240*/ 	.byte	0x04, 0x2f
        /*0242*/ 	.short	(.L_108 - .L_107)
	.align		4
.L_107:
        /*0244*/ 	.word	index@(_ZN5flash24flash_fwd_splitkv_kernelI23Flash_fwd_kernel_traitsILi96ELi64ELi64ELi4ELb0ELb0EN7cutlass10bfloat16_tE19Flash_kernel_traitsILi96ELi64ELi64ELi4ES3_EELb1ELb0ELb0ELb0ELb0ELb1ELb0ELb1EEEvNS_16Flash_fwd_paramsE)
        /*0248*/ 	.word	0x000000a8


	//----- nvinfo : EIATTR_FRAME_SIZE
	.align		4
.L_108:
        /*024c*/ 	.byte	0x04, 0x11
        /*024e*/ 	.short	(.L_110 - .L_109)
	.align		4
.L_109:
        /*0250*/ 	.word	index@(_ZN5flash24flash_fwd_splitkv_kernelI23Flash_fwd_kernel_traitsILi96ELi64ELi64ELi4ELb0ELb0EN7cutlass10bfloat16_tE19Flash_kernel_traitsILi96ELi64ELi64ELi4ES3_EELb1ELb0ELb0ELb0ELb0ELb1ELb0ELb1EEEvNS_16Flash_fwd_paramsE)
        /*0254*/ 	.word	0x00000000


	//----- nvinfo : EIATTR_REGCOUNT
	.align		4
.L_110:
        /*0258*/ 	.byte	0x04, 0x2f
        /*025a*/ 	.short	(.L_112 - .L_111)
	.align		4
.L_111:
        /*025c*/ 	.word	index@(_ZN5flash24flash_fwd_splitkv_kernelI23Flash_fwd_kernel_traitsILi96ELi64ELi64ELi4ELb0ELb0EN7cutlass10bfloat16_tE19Flash_kernel_traitsILi96ELi64ELi64ELi4ES3_EELb1ELb0ELb0ELb0ELb0ELb0ELb0ELb1EEEvNS_16Flash_fwd_paramsE)
        /*0260*/ 	.word	0x000000a0


	//----- nvinfo : EIATTR_FRAME_SIZE
	.align		4
.L_112:
        /*0264*/ 	.byte	0x04, 0x11
        /*0266*/ 	.short	(.L_114 - .L_113)
	.align		4
.L_113:
        /*0268*/ 	.word	index@(_ZN5flash24flash_fwd_splitkv_kernelI23Flash_fwd_kernel_traitsILi96ELi64ELi64ELi4ELb0ELb0EN7cutlass10bfloat16_tE19Flash_kernel_traitsILi96ELi64ELi64ELi4ES3_EELb1ELb0ELb0ELb0ELb0ELb0ELb0ELb1EEEvNS_16Flash_fwd_paramsE)
        /*026c*/ 	.word	0x00000000


	//----- nvinfo : EIATTR_REGCOUNT
	.align		4
.L_114:
        /*0270*/ 	.byte	0x04, 0x2f
        /*0272*/ 	.short	(.L_116 - .L_115)
	.align		4
.L_115:
        /*0274*/ 	.word	index@(_ZN5flash24flash_fwd_splitkv_kernelI23Flash_fwd_kernel_traitsILi96ELi64ELi64ELi4ELb0ELb0EN7cutlass10bfloat16_tE19Flash_kernel_traitsILi96ELi64ELi64ELi4ES3_EELb1ELb0ELb0ELb0ELb0ELb1ELb0ELb0EEEvNS_16Flash_fwd_paramsE)
        /*0278*/ 	.word	0x000000a8


	//----- nvinfo : EIATTR_FRAME_SIZE
	.align		4
.L_116:
        /*027c*/ 	.byte	0x04, 0x11
        /*027e*/ 	.short	(.L_118 - .L_117)
	.align		4
.L_117:
        /*0280*/ 	.word	index@(_ZN5flash24flash_fwd_splitkv_kernelI23Flash_fwd_kernel_traitsILi96ELi64ELi64ELi4ELb0ELb0EN7cutlass10bfloat16_tE19Flash_kernel_traitsILi96ELi64ELi64ELi4ES3_EELb1ELb0ELb0ELb0ELb0ELb1ELb0ELb0EEEvNS_16Flash_fwd_paramsE)
        /*0284*/ 	.word	0x00000000


	//----- nvinfo : EIATTR_REGCOUNT
	.align		4
.L_118:
        /*0288*/ 	.byte	0x04, 0x2f
        /*028a*/ 	.short	(.L_120 - .L_119)
	.align		4
.L_119:
        /*028c*/ 	.word	index@(_ZN5flash24flash_fwd_splitkv_kernelI23Flash_fwd_kernel_traitsILi96ELi64ELi64ELi4ELb0ELb0EN7cutlass10bfloat16_tE19Flash_kernel_traitsILi96ELi64ELi64ELi4ES3_EELb1ELb0ELb0ELb0ELb0ELb0ELb0ELb0EEEvNS_16Flash_fwd_paramsE)
        /*0290*/ 	.word	0x000000a8


	//----- nvinfo : EIATTR_FRAME_SIZE
	.align		4
.L_120:
        /*0294*/ 	.byte	0x04, 0x11
        /*0296*/ 	.short	(.L_122 - .L_121)
	.align		4
.L_121:
        /*0298*/ 	.word	index@(_ZN5flash24flash_fwd_splitkv_kernelI23Flash_fwd_kernel_traitsILi96ELi64ELi64ELi4ELb0ELb0EN7cutlass10bfloat16_tE19Flash_kernel_traitsILi96ELi64ELi64ELi4ES3_EELb1ELb0ELb0ELb0ELb0ELb0ELb0ELb0EEEvNS_16Flash_fwd_paramsE)
        /*029c*/ 	.word	0x00000000


	//----- nvinfo : EIATTR_REGCOUNT
	.align		4
.L_122:
        /*02a0*/ 	.byte	0x04, 0x2f
        /*02a2*/ 	.short	(.L_124 - .L_123)
	.align		4
.L_123:
        /*02a4*/ 	.word	index@(_ZN5flash32flash_fwd_splitkv_combine_kernelI23Flash_fwd_kernel_traitsILi96ELi64ELi64ELi4ELb0ELb0EN7cutlass10bfloat16_tE19Flash_kernel_traitsILi96ELi64ELi64ELi4ES3_EELi16ELi1ELb1EEEvNS_16Flash_fwd_paramsE)
        /*02a8*/ 	.word	0x00000036


	//----- nvinfo : EIATTR_FRAME_SIZE
	.align		4
.L_124:
        /*02ac*/ 	.byte	0x04, 0x11
        /*02ae*/ 	.short	(.L_126 - .L_125)
	.align		4
.L_125:
        /*02b0*/ 	.word	index@($__internal_27_$__cuda_sm20_div_s64)
        /*02b4*/ 	.word	0x00000000


	//----- nvinfo : EIATTR_FRAME_SIZE
	.align		4
.L_126:
        /*02b8*/ 	.byte	0x04, 0x11
        /*02ba*/ 	.short	(.L_128 - .L_127)
	.align		4
.L_127:
        /*02bc*/ 	.word	index@(_ZN5flash32flash_fwd_splitkv_combine_kernelI23Flash_fwd_kernel_traitsILi96ELi64ELi64ELi4ELb0ELb0EN7cutlass10bfloat16_tE19Flash_kernel_traitsILi96ELi64ELi64ELi4ES3_EELi16ELi1ELb1EEEvNS_16Flash_fwd_paramsE)
        /*02c0*/ 	.word	0x00000000


	//----- nvinfo : EIATTR_REGCOUNT
	.align		4
.L_128:
        /*02c4*/ 	.byte	0x04, 0x2f
        /*02c6*/ 	.short	(.L_130 - .L_129)
	.align		4
.L_129:
        /*02c8*/ 	.word	index@(_ZN5flash32flash_fwd_splitkv_combine_kernelI23Flash_fwd_kernel_traitsILi96ELi64ELi64ELi4ELb0ELb0EN7cutlass10bfloat16_tE19Flash_kernel_traitsILi96ELi64ELi64ELi4ES3_EELi16ELi2ELb1EEEvNS_16Flash_fwd_paramsE)
        /*02cc*/ 	.word	0x00000036


	//----- nvinfo : EIATTR_FRAME_SIZE
	.align		4
.L_130:
        /*02d0*/ 	.byte	0x04, 0x11
        /*02d2*/ 	.short	(.L_132 - .L_131)
	.align		4
.L_131:
        /*02d4*/ 	.word	index@($__internal_26_$__cuda_sm20_div_s64)
        /*02d8*/ 	.word	0x00000000


	//----- nvinfo : EIATTR_FRAME_SIZE
	.align		4
.L_132:
        /*02dc*/ 	.byte	0x04, 0x11
        /*02de*/ 	.short	(.L_134 - .L_133)
	.align		4
.L_133:
        /*02e0*/ 	.word	index@(_ZN5flash32flash_fwd_splitkv_combine_kernelI23Flash_fwd_kernel_traitsILi96ELi64ELi64ELi4ELb0ELb0EN7cutlass10bfloat16_tE19Flash_kernel_traitsILi96ELi64ELi64ELi4ES3_EELi16ELi2ELb1EEEvNS_16Flash_fwd_paramsE)
        /*02e4*/ 	.word	0x00000000


	//----- nvinfo : EIATTR_REGCOUNT
	.align		4
.L_134:
        /*02e8*/ 	.byte	0x04, 0x2f
        /*02ea*/ 	.short	(.L_136 - .L_135)
	.align		4
.L_135:
        /*02ec*/ 	.word	index@(_ZN5flash32flash_fwd_splitkv_combine_kernelI23Flash_fwd_kernel_traitsILi96ELi64ELi64ELi4ELb0ELb0EN7cutlass10bfloat16_tE19Flash_kernel_traitsILi96ELi64ELi64ELi4ES3_EELi16ELi3ELb1EEEvNS_16Flash_fwd_paramsE)
        /*02f0*/ 	.word	0x00000036


	//----- nvinfo : EIATTR_FRAME_SIZE
	.align		4
.L_136:
        /*02f4*/ 	.byte	0x04, 0x11
        /*02f6*/ 	.short	(.L_138 - .L_137)
	.align		4
.L_137:
        /*02f8*/ 	.word	index@($__internal_25_$__cuda_sm20_div_s64)
        /*02fc*/ 	.word	0x00000000


	//----- nvinfo : EIATTR_FRAME_SIZE
	.align		4
.L_138:
        /*0300*/ 	.byte	0x04, 0x11
        /*0302*/ 	.short	(.L_140 - .L_139)
	.align		4
.L_139:
        /*0304*/ 	.word	index@(_ZN5flash32flash_fwd_splitkv_combine_kernelI23Flash_fwd_kernel_traitsILi96ELi64ELi64ELi4ELb0ELb0EN7cutlass10bfloat16_tE19Flash_kernel_traitsILi96ELi64ELi64ELi4ES3_EELi16ELi3ELb1EEEvNS_16Flash_fwd_paramsE)
        /*0308*/ 	.word	0x00000000


	//----- nvinfo : EIATTR_REGCOUNT
	.align		4
.L_140:
        /*030c*/ 	.byte	0x04, 0x2f
        /*030e*/ 	.short	(.L_142 - .L_141)
	.align		4
.L_141:
        /*0310*/ 	.word	index@(_ZN5flash32flash_fwd_splitkv_combine_kernelI23Flash_fwd_kernel_traitsILi96ELi64ELi64ELi4ELb0ELb0EN7cutlass10bfloat16_tE19Flash_kernel_traitsILi96ELi64ELi64ELi4ES3_EELi16ELi4ELb1EEEvNS_16Flash_fwd_paramsE)
        /*0314*/ 	.word	0x0000003c


	//----- nvinfo : EIATTR_FRAME_SIZE
	.align		4
.L_142:
        /*0318*/ 	.byte	0x04, 0x11
        /*031a*/ 	.short	(.L_144 - .L_143)
	.align		4
.L_143:
        /*031c*/ 	.word	index@($__internal_24_$__cuda_sm20_div_s64)
        /*0320*/ 	.word	0x00000000


	//----- nvinfo : EIATTR_FRAME_SIZE
	.align		4
.L_144:
        /*0324*/ 	.byte	0x04, 0x11
        /*0326*/ 	.short	(.L_146 - .L_145)
	.align		4
.L_145:
        /*0328*/ 	.word	index@(_ZN5flash32flash_fwd_splitkv_combine_kernelI23Flash_fwd_kernel_traitsILi96ELi64ELi64ELi4ELb0ELb0EN7cutlass10bfloat16_tE19Flash_kernel_traitsILi96ELi64ELi64ELi4ES3_EELi16ELi4ELb1EEEvNS_16Flash_fwd_paramsE)
        /*032c*/ 	.word	0x00000000


	//----- nvinfo : EIATTR_REGCOUNT
	.align		4
.L_146:
        /*0330*/ 	.byte	0x04, 0x2f
        /*0332*/ 	.short	(.L_148 - .L_147)
	.align		4
.L_147:
        /*0334*/ 	.word	index@(_ZN5flash32flash_fwd_splitkv_combine_kernelI23Flash_fwd_kernel_traitsILi96ELi64ELi64ELi4ELb0ELb0EN7cutlass10bfloat16_tE19Flash_kernel_traitsILi96ELi64ELi64ELi4ES3_EELi16ELi5ELb1EEEvNS_16Flash_fwd_paramsE)
        /*0338*/ 	.word	0x00000040


	//----- nvinfo : EIATTR_FRAME_SIZE
	.align		4
.L_148:
        /*033c*/ 	.byte	0x04, 0x11
        /*033e*/ 	.short	(.L_150 - .L_149)
	.align		4
.L_149:
        /*0340*/ 	.word	index@($__internal_23_$__cuda_sm20_div_s64)
        /*0344*/ 	.word	0x00000000


	//----- nvinfo : EIATTR_FRAME_SIZE
	.align		4
.L_150:
        /*0348*/ 	.byte	0x04, 0x11
        /*034a*/ 	.short	(.L_152 - .L_151)
	.align		4
.L_151:
        /*034c*/ 	.word	index@(_ZN5flash32flash_fwd_splitkv_combine_kernelI23Flash_fwd_kernel_traitsILi96ELi64ELi64ELi4ELb0ELb0EN7cutlass10bfloat16_tE19Flash_kernel_traitsILi96ELi64ELi64ELi4ES3_EELi16ELi5ELb1EEEvNS_16Flash_fwd_paramsE)
        /*0350*/ 	.word	0x00000000


	//----- nvinfo : EIATTR_REGCOUNT
	.align		4
.L_152:
        /*0354*/ 	.byte	0x04, 0x2f
        /*0356*/ 	.short	(.L_154 - .L_153)
	.align		4
.L_153:
        /*0358*/ 	.word	index@(_ZN5flash32flash_fwd_splitkv_combine_kernelI23Flash_fwd_kernel_traitsILi96ELi64ELi64ELi4ELb0ELb0EN7cutlass10bfloat16_tE19Flash_kernel_traitsILi96ELi64ELi64ELi4ES3_EELi16ELi6ELb1EEEvNS_16Flash_fwd_paramsE)
        /*035c*/ 	.word	0x00000040


	//----- nvinfo : EIATTR_FRAME_SIZE
	.align		4
.L_154:
        /*0360*/ 	.byte	0x04, 0x11
        /*0362*/ 	.short	(.L_156 - .L_155)
	.align		4
.L_155:
        /*0364*/ 	.word	index@($__internal_22_$__cuda_sm20_div_s64)
        /*0368*/ 	.word	0x00000000


	//----- nvinfo : EIATTR_FRAME_SIZE
	.align		4
.L_156:
        /*036c*/ 	.byte	0x04, 0x11
        /*036e*/ 	.short	(.L_158 - .L_157)
	.align		4
.L_157:
        /*0370*/ 	.word	index@(_ZN5flash32flash_fwd_splitkv_combine_kernelI23Flash_fwd_kernel_traitsILi96ELi64ELi64ELi4ELb0ELb0EN7cutlass10bfloat16_tE19Flash_kernel_traitsILi96ELi64ELi64ELi4ES3_EELi16ELi6ELb1EEEvNS_16Flash_fwd_paramsE)
        /*0374*/ 	.word	0x00000000


	//----- nvinfo : EIATTR_REGCOUNT
	.align		4
.L_158:
        /*0378*/ 	.byte	0x04, 0x2f
        /*037a*/ 	.short	(.L_160 - .L_159)
	.align		4
.L_159:
        /*037c*/ 	.word	index@(_ZN5flash32flash_fwd_splitkv_combine_kernelI23Flash_fwd_kernel_traitsILi96ELi64ELi64ELi4ELb0ELb0EN7cutlass10bfloat16_tE19Flash_kernel_traitsILi96ELi64ELi64ELi4ES3_EELi16ELi7ELb1EEEvNS_16Flash_fwd_paramsE)
        /*0380*/ 	.word	0x00000046


	//----- nvinfo : EIATTR_FRAME_SIZE
	.align		4
.L_160:
        /*0384*/ 	.byte	0x04, 0x11
        /*0386*/ 	.short	(.L_162 - .L_161)
	.align		4
.L_161:
        /*0388*/ 	.word	index@($__internal_21_$__cuda_sm20_div_s64)
        /*038c*/ 	.word	0x00000000


	//----- nvinfo : EIATTR_FRAME_SIZE
	.align		4
.L_162:
        /*0390*/ 	.byte	0x04, 0x11
        /*0392*/ 	.short	(.L_164 - .L_163)
	.align		4
.L_163:
        /*0394*/ 	.word	index@(_ZN5flash32flash_fwd_splitkv_combine_kernelI23Flash_fwd_kernel_traitsILi96ELi64ELi64ELi4ELb0ELb0EN7cutlass10bfloat16_tE19Flash_kernel_traitsILi96ELi64ELi64ELi4ES3_EELi16ELi7ELb1EEEvNS_16Flash_fwd_paramsE)
        /*0398*/ 	.word	0x00000000


	//----- nvinfo : EIATTR_REGCOUNT
	.align		4
.L_164:
        /*039c*/ 	.byte	0x04, 0x2f
        /*039e*/ 	.short	(.L_166 - .L_165)
	.align		4
.L_165:
        /*03a0*/ 	.word	index@(_ZN5flash32flash_fwd_splitkv_combine_kernelI23Flash_fwd_kernel_traitsILi96ELi64ELi64ELi4ELb0ELb0EN7cutlass10bfloat16_tE19Flash_kernel_traitsILi96ELi64ELi64ELi4ES3_EELi16ELi1ELb0EEEvNS_16Flash_fwd_paramsE)
        /*03a4*/ 	.word	0x00000036


	//----- nvinfo : EIATTR_FRAME_SIZE
	.align		4
.L_166:
        /*03a8*/ 	.byte	0x04, 0x11
        /*03aa*/ 	.short	(.L_168 - .L_167)
	.align		4
.L_167:
        /*03ac*/ 	.word	index@($__internal_20_$__cuda_sm20_div_s64)
        /*03b0*/ 	.word	0x00000000


	//----- nvinfo : EIATTR_FRAME_SIZE
	.align		4
.L_168:
        /*03b4*/ 	.byte	0x04, 0x11
        /*03b6*/ 	.short	(.L_170 - .L_169)
	.align		4
.L_169:
        /*03b8*/ 	.word	index@(_ZN5flash32flash_fwd_splitkv_combine_kernelI23Flash_fwd_kernel_traitsILi96ELi64ELi64ELi4ELb0ELb0EN7cutlass10bfloat16_tE19Flash_kernel_traitsILi96ELi64ELi64ELi4ES3_EELi16ELi1ELb0EEEvNS_16Flash_fwd_paramsE)
        /*03bc*/ 	.word	0x00000000


	//----- nvinfo : EIATTR_REGCOUNT
	.align		4
.L_170:
        /*03c0*/ 	.byte	0x04, 0x2f
        /*03c2*/ 	.short	(.L_172 - .L_171)
	.align		4
.L_171:
        /*03c4*/ 	.word	index@(_ZN5flash32flash_fwd_splitkv_combine_kernelI23Flash_fwd_kernel_traitsILi96ELi64ELi64ELi4ELb0ELb0EN7cutlass10bfloat16_tE19Flash_kernel_traitsILi96ELi64ELi64ELi4ES3_EELi16ELi2ELb0EEEvNS_16Flash_fwd_paramsE)
        /*03c8*/ 	.word	0x00000036


	//----- nvinfo : EIATTR_FRAME_SIZE
	.align		4
.L_172:
        /*03cc*/ 	.byte	0x04, 0x11
        /*03ce*/ 	.short	(.L_174 - .L_173)
	.align		4
.L_173:
        /*03d0*/ 	.word	index@($__internal_19_$__cuda_sm20_div_s64)
        /*03d4*/ 	.word	0x00000000


	//----- nvinfo : EIATTR_FRAME_SIZE
	.align		4
.L_174:
        /*03d8*/ 	.byte	0x04, 0x11
        /*03da*/ 	.short	(.L_176 - .L_175)
	.align		4
.L_175:
        /*03dc*/ 	.word	index@(_ZN5flash32flash_fwd_splitkv_combine_kernelI23Flash_fwd_kernel_traitsILi96ELi64ELi64ELi4ELb0ELb0EN7cutlass10bfloat16_tE19Flash_kernel_traitsILi96ELi64ELi64ELi4ES3_EELi16ELi2ELb0EEEvNS_16Flash_fwd_paramsE)
        /*03e0*/ 	.word	0x00000000


	//----- nvinfo : EIATTR_REGCOUNT
	.align		4
.L_176:
        /*03e4*/ 	.byte	0x04, 0x2f
        /*03e6*/ 	.short	(.L_178 - .L_177)
	.align		4
.L_177:
        /*03e8*/ 	.word	index@(_ZN5flash32flash_fwd_splitkv_combine_kernelI23Flash_fwd_kernel_traitsILi96ELi64ELi64ELi4ELb0ELb0EN7cutlass10bfloat16_tE19Flash_kernel_traitsILi96ELi64ELi64ELi4ES3_EELi16ELi3ELb0EEEvNS_16Flash_fwd_paramsE)
        /*03ec*/ 	.word	0x00000036


	//----- nvinfo : EIATTR_FRAME_SIZE
	.align		4
.L_178:
        /*03f0*/ 	.byte	0x04, 0x11
        /*03f2*/ 	.short	(.L_180 - .L_179)
	.align		4
.L_179:
        /*03f4*/ 	.word	index@($__internal_18_$__cuda_sm20_div_s64)
        /*03f8*/ 	.word	0x00000000


	//----- nvinfo : EIATTR_FRAME_SIZE
	.align		4
.L_180:
        /*03fc*/ 	.byte	0x04, 0x11
        /*03fe*/ 	.short	(.L_182 - .L_181)
	.align		4
.L_181:
        /*0400*/ 	.word	index@(_ZN5flash32flash_fwd_splitkv_combine_kernelI23Flash_fwd_kernel_traitsILi96ELi64ELi64ELi4ELb0ELb0EN7cutlass10bfloat16_tE19Flash_kernel_traitsILi96ELi64ELi64ELi4ES3_EELi16ELi3ELb0EEEvNS_16Flash_fwd_paramsE)
        /*0404*/ 	.word	0x00000000


	//----- nvinfo : EIATTR_REGCOUNT
	.align		4
.L_182:
        /*0408*/ 	.byte	0x04, 0x2f
        /*040a*/ 	.short	(.L_184 - .L_183)
	.align		4
.L_183:
        /*040c*/ 	.word	index@(_ZN5flash32flash_fwd_splitkv_combine_kernelI23Flash_fwd_kernel_traitsILi96ELi64ELi64ELi4ELb0ELb0EN7cutlass10bfloat16_tE19Flash_kernel_traitsILi96ELi64ELi64ELi4ES3_EELi16ELi4ELb0EEEvNS_16Flash_fwd_paramsE)
        /*0410*/ 	.word	0x0000003c


	//----- nvinfo : EIATTR_FRAME_SIZE
	.align		4
.L_184:
        /*0414*/ 	.byte	0x04, 0x11
        /*0416*/ 	.short	(.L_186 - .L_185)
	.align		4
.L_185:
        /*0418*/ 	.word	index@($__internal_17_$__cuda_sm20_div_s64)
        /*041c*/ 	.word	0x00000000


	//----- nvinfo : EIATTR_FRAME_SIZE
	.align		4
.L_186:
        /*0420*/ 	.byte	0x04, 0x11
        /*0422*/ 	.short	(.L_188 - .L_187)
	.align		4
.L_187:
        /*0424*/ 	.word	index@(_ZN5flash32flash_fwd_splitkv_combine_kernelI23Flash_fwd_kernel_traitsILi96ELi64ELi64ELi4ELb0ELb0EN7cutlass10bfloat16_tE19Flash_kernel_traitsILi96ELi64ELi64ELi4ES3_EELi16ELi4ELb0EEEvNS_16Flash_fwd_paramsE)
        /*0428*/ 	.word	0x00000000


	//----- nvinfo : EIATTR_REGCOUNT
	.align		4
.L_188:
        /*042c*/ 	.byte	0x04, 0x2f
        /*042e*/ 	.short	(.L_190 - .L_189)
	.align		4
.L_189:
        /*0430*/ 	.word	index@(_ZN5flash32flash_fwd_splitkv_combine_kernelI23Flash_fwd_kernel_traitsILi96ELi64ELi64ELi4ELb0ELb0EN7cutlass10bfloat16_tE19Flash_kernel_traitsILi96ELi64ELi64ELi4ES3_EELi16ELi5ELb0EEEvNS_16Flash_fwd_paramsE)
        /*0434*/ 	.word	0x00000040


	//----- nvinfo : EIATTR_FRAME_SIZE
	.align		4
.L_190:
        /*0438*/ 	.byte	0x04, 0x11
        /*043a*/ 	.short	(.L_192 - .L_191)
	.align		4
.L_191:
        /*043c*/ 	.word	index@($__internal_16_$__cuda_sm20_div_s64)
        /*0440*/ 	.word	0x00000000


	//----- nvinfo : EIATTR_FRAME_SIZE
	.align		4
.L_192:
        /*0444*/ 	.byte	0x04, 0x11
        /*0446*/ 	.short	(.L_194 - .L_193)
	.align		4
.L_193:
        /*0448*/ 	.word	index@(_ZN5flash32flash_fwd_splitkv_combine_kernelI23Flash_fwd_kernel_traitsILi96ELi64ELi64ELi4ELb0ELb0EN7cutlass10bfloat16_tE19Flash_kernel_traitsILi96ELi64ELi64ELi4ES3_EELi16ELi5ELb0EEEvNS_16Flash_fwd_paramsE)
        /*044c*/ 	.word	0x00000000


	//----- nvinfo : EIATTR_REGCOUNT
	.align		4
.L_194:
        /*0450*/ 	.byte	0x04, 0x2f
        /*0452*/ 	.short	(.L_196 - .L_195)
	.align		4
.L_195:
        /*0454*/ 	.word	index@(_ZN5flash32flash_fwd_splitkv_combine_kernelI23Flash_fwd_kernel_traitsILi96ELi64ELi64ELi4ELb0ELb0EN7cutlass10bfloat16_tE19Flash_kernel_traitsILi96ELi64ELi64ELi4ES3_EELi16ELi6ELb0EEEvNS_16Flash_fwd_paramsE)
        /*0458*/ 	.word	0x00000040


	//----- nvinfo : EIATTR_FRAME_SIZE
	.align		4
.L_196:
        /*045c*/ 	.byte	0x04, 0x11
        /*045e*/ 	.short	(.L_198 - .L_197)
	.align		4
.L_197:
        /*0460*/ 	.word	index@($__internal_15_$__cuda_sm20_div_s64)
        /*0464*/ 	.word	0x00000000


	//----- nvinfo : EIATTR_FRAME_SIZE
	.align		4
.L_198:
        /*0468*/ 	.byte	0x04, 0x11
        /*046a*/ 	.short	(.L_200 - .L_199)
	.align		4
.L_199:
        /*046c*/ 	.word	index@(_ZN5flash32flash_fwd_splitkv_combine_kernelI23Flash_fwd_kernel_traitsILi96ELi64ELi64ELi4ELb0ELb0EN7cutlass10bfloat16_tE19Flash_kernel_traitsILi96ELi64ELi64ELi4ES3_EELi16ELi6ELb0EEEvNS_16Flash_fwd_paramsE)
        /*0470*/ 	.word	0x00000000


	//----- nvinfo : EIATTR_REGCOUNT
	.align		4
.L_200:
        /*0474*/ 	.byte	0x04, 0x2f
        /*0476*/ 	.short	(.L_202 - .L_201)
	.align		4
.L_201:
        /*0478*/ 	.word	index@(_ZN5flash32flash_fwd_splitkv_combine_kernelI23Flash_fwd_kernel_traitsILi96ELi64ELi64ELi4ELb0ELb0EN7cutlass10bfloat16_tE19Flash_kernel_traitsILi96ELi64ELi64ELi4ES3_EELi16ELi7ELb0EEEvNS_16Flash_fwd_paramsE)
        /*047c*/ 	.word	0x00000046


	//----- nvinfo : EIATTR_FRAME_SIZE
	.align		4
.L_202:
        /*0480*/ 	.byte	0x04, 0x11
        /*0482*/ 	.short	(.L_204 - .L_203)
	.align		4
.L_203:
        /*0484*/ 	.word	index@($__internal_14_$__cuda_sm20_div_s64)
        /*0488*/ 	.word	0x00000000


	//----- nvinfo : EIATTR_FRAME_SIZE
	.align		4
.L_204:
        /*048c*/ 	.byte	0x04, 0x11
        /*048e*/ 	.short	(.L_206 - .L_205)
	.align		4
.L_205:
        /*0490*/ 	.word	index@(_ZN5flash32flash_fwd_splitkv_combine_kernelI23Flash_fwd_kernel_traitsILi96ELi64ELi64ELi4ELb0ELb0EN7cutlass10bfloat16_tE19Flash_kernel_traitsILi96ELi64ELi64ELi4ES3_EELi16ELi7ELb0EEEvNS_16Flash_fwd_paramsE)
        /*0494*/ 	.word	0x00000000


	//----- nvinfo : EIATTR_REGCOUNT
	.align		4
.L_206:
        /*0498*/ 	.byte	0x04, 0x2f
        /*049a*/ 	.short	(.L_208 - .L_207)
	.align		4
.L_207:
        /*049c*/ 	.word	index@(_ZN5flash24flash_fwd_splitkv_kernelI23Flash_fwd_kernel_traitsILi96ELi64ELi128ELi4ELb0ELb0EN7cutlass10bfloat16_tE19Flash_kernel_traitsILi96ELi64ELi128ELi4ES3_EELb1ELb0ELb1ELb0ELb0ELb1ELb1ELb1EEEvNS_16Flash_fwd_paramsE)
        /*04a0*/ 	.word	0x000000fd


	//----- nvinfo : EIATTR_FRAME_SIZE
	.align		4
.L_208:
        /*04a4*/ 	.byte	0x04, 0x11
        /*04a6*/ 	.short	(.L_210 - .L_209)
	.align		4
.L_209:
        /*04a8*/ 	.word	index@($_ZN5flash24flash_fwd_splitkv_kernelI23Flash_fwd_kernel_traitsILi96ELi64ELi128ELi4ELb0ELb0EN7cutlass10bfloat16_tE19Flash_kernel_traitsILi96ELi64ELi128ELi4ES3_EELb1ELb0ELb1ELb0ELb0ELb1ELb1ELb1EEEvNS_16Flash_fwd_paramsE$_ZN5flash30compute_attn_1rowblock_splitkvI23Flash_fwd_kernel_traitsILi96ELi64ELi128ELi4ELb0ELb0EN7cutlass10bfloat16_tE19Flash_kernel_traitsILi96ELi64ELi128ELi4ES3_EELb1ELb0ELb1ELb0ELb0ELb1ELb1ELb1ENS_16Flash_fwd_paramsEEEvRKT8_iiiii)
        /*04ac*/ 	.word	0x00000000


	//----- nvinfo : EIATTR_FRAME_SIZE
	.align		4
.L_210:
        /*04b0*/ 	.byte	0x04, 0x11
        /*04b2*/ 	.short	(.L_212 - .L_211)
	.align		4
.L_211:
        /*04b4*/ 	.word	index@(_ZN5flash24flash_fwd_splitkv_kernelI23Flash_fwd_kernel_traitsILi96ELi64ELi128ELi4ELb0ELb0EN7cutlass10bfloat16_tE19Flash_kernel_traitsILi96ELi64ELi128ELi4ES3_EELb1ELb0ELb1ELb0ELb0ELb1ELb1ELb1EEEvNS_16Flash_fwd_paramsE)
        /*04b8*/ 	.word	0x00000000


	//----- nvinfo : EIATTR_REGCOUNT
	.align		4
.L_212:
        /*04bc*/ 	.byte	0x04, 0x2f
        /*04be*/ 	.short	(.L_214 - .L_213)
	.align		4
.L_213:
        /*04c0*/ 	.word	index@(_ZN5flash24flash_fwd_splitkv_kernelI23Flash_fwd_kernel_traitsILi96ELi64ELi128ELi4ELb0ELb0EN7cutlass10bfloat16_tE19Flash_kernel_traitsILi96ELi64ELi128ELi4ES3_EELb1ELb0ELb1ELb0ELb0ELb0ELb1ELb1EEEvNS_16Flash_fwd_paramsE)
        /*04c4*/ 	.word	0x000000ff


	//----- nvinfo : EIATTR_FRAME_SIZE
	.align		4
.L_214:
        /*04c8*/ 	.byte	0x04, 0x11
        /*04ca*/ 	.short	(.L_216 - .L_215)
	.align		4
.L_215:
        /*04cc*/ 	.word	index@($_ZN5flash24flash_fwd_splitkv_kernelI23Flash_fwd_kernel_traitsILi96ELi64ELi128ELi4ELb0ELb0EN7cutlass10bfloat16_tE19Flash_kernel_traitsILi96ELi64ELi128ELi4ES3_EELb1ELb0ELb1ELb0ELb0ELb0ELb1ELb1EEEvNS_16Flash_fwd_paramsE$_ZN5flash30compute_attn_1rowblock_splitkvI23Flash_fwd_kernel_traitsILi96ELi64ELi128ELi4ELb0ELb0EN7cutlass10bfloat16_tE19Flash_kernel_traitsILi96ELi64ELi128ELi4ES3_EELb1ELb0ELb1ELb0ELb0ELb0ELb1ELb1ENS_16Flash_fwd_paramsEEEvRKT8_iiiii)
        /*04d0*/ 	.word	0x00000000


	//----- nvinfo : EIATTR_FRAME_SIZE
	.align		4
.L_216:
        /*04d4*/ 	.byte	0x04, 0x11
        /*04d6*/ 	.short	(.L_218 - .L_217)
	.align		4
.L_217:
        /*04d8*/ 	.word	index@(_ZN5flash24flash_fwd_splitkv_kernelI23Flash_fwd_kernel_traitsILi96ELi64ELi128ELi4ELb0ELb0EN7cutlass10bfloat16_tE19Flash_kernel_traitsILi96ELi64ELi128ELi4ES3_EELb1ELb0ELb1ELb0ELb0ELb0ELb1ELb1EEEvNS_16Flash_fwd_paramsE)
        /*04dc*/ 	.word	0x00000000


	//----- nvinfo : EIATTR_REGCOUNT
	.align		4
.L_218:
        /*04e0*/ 	.byte	0x04, 0x2f
        /*04e2*/ 	.short	(.L_220 - .L_219)
	.align		4
.L_219:
        /*04e4*/ 	.word	index@(_ZN5flash24flash_fwd_splitkv_kernelI23Flash_fwd_kernel_traitsILi96ELi64ELi128ELi4ELb0ELb0EN7cutlass10bfloat16_tE19Flash_kernel_traitsILi96ELi64ELi128ELi4ES3_EELb1ELb0ELb0ELb0ELb1ELb1ELb1ELb1EEEvNS_16Flash_fwd_paramsE)
        /*04e8*/ 	.word	0x000000ff


	//----- nvinfo : EIATTR_FRAME_SIZE
	.align		4
.L_220:
        /*04ec*/ 	.byte	0x04, 0x11
        /*04ee*/ 	.short	(.L_222 - .L_221)
	.align		4
.L_221:
        /*04f0*/ 	.word	index@(_ZN5flash24flash_fwd_splitkv_kernelI23Flash_fwd_kernel_traitsILi96ELi64ELi128ELi4ELb0ELb0EN7cutlass10bfloat16_tE19Flash_kernel_traitsILi96ELi64ELi128ELi4ES3_EELb1ELb0ELb0ELb0ELb1ELb1ELb1ELb1EEEvNS_16Flash_fwd_paramsE)
        /*04f4*/ 	.word	0x00000000


	//----- nvinfo : EIATTR_REGCOUNT
	.align		4
.L_222:
        /*04f8*/ 	.byte	0x04, 0x2f
        /*04fa*/ 	.short	(.L_224 - .L_223)
	.align		4
.L_223:
        /*04fc*/ 	.word	index@(_ZN5flash24flash_fwd_splitkv_kernelI23Flash_fwd_kernel_traitsILi96ELi64ELi128ELi4ELb0ELb0EN7cutlass10bfloat16_tE19Flash_kernel_traitsILi96ELi64ELi128ELi4ES3_EELb1ELb0ELb0ELb0ELb1ELb0ELb1ELb1EEEvNS_16Flash_fwd_paramsE)
        /*0500*/ 	.word	0x000000c8


	//----- nvinfo : EIATTR_FRAME_SIZE
	.align		4
.L_224:
        /*0504*/ 	.byte	0x04, 0x11
        /*0506*/ 	.short	(.L_226 - .L_225)
	.align		4
.L_225:
        /*0508*/ 	.word	index@(_ZN5flash24flash_fwd_splitkv_kernelI23Flash_fwd_kernel_traitsILi96ELi64ELi128ELi4ELb0ELb0EN7cutlass10bfloat16_tE19Flash_kernel_traitsILi96ELi64ELi128ELi4ES3_EELb1ELb0ELb0ELb0ELb1ELb0ELb1ELb1EEEvNS_16Flash_fwd_paramsE)
        /*050c*/ 	.word	0x00000000


	//----- nvinfo : EIATTR_REGCOUNT
	.align		4
.L_226:
        /*0510*/ 	.byte	0x04, 0x2f
        /*0512*/ 	.short	(.L_228 - .L_227)
	.align		4
.L_227:
        /*0514*/ 	.word	index@(_ZN5flash24flash_fwd_splitkv_kernelI23Flash_fwd_kernel_traitsILi96ELi64ELi128ELi4ELb0ELb0EN7cutlass10bfloat16_tE19Flash_kernel_traitsILi96ELi64ELi128ELi4ES3_EELb1ELb0ELb1ELb0ELb0ELb1ELb1ELb0EEEvNS_16Flash_fwd_paramsE)
        /*0518*/ 	.word	0x000000ec


	//----- nvinfo : EIATTR_FRAME_SIZE
	.align		4
.L_228:
        /*051c*/ 	.byte	0x04, 0x11
        /*051e*/ 	.short	(.L_230 - .L_229)
	.align		4
.L_229:
        /*0520*/ 	.word	index@(_ZN5flash24flash_fwd_splitkv_kernelI23Flash_fwd_kernel_traitsILi96ELi64ELi128ELi4ELb0ELb0EN7cutlass10bfloat16_tE19Flash_kernel_traitsILi96ELi64ELi128ELi4ES3_EELb1ELb0ELb1ELb0ELb0ELb1ELb1ELb0EEEvNS_16Flash_fwd_paramsE)
        /*0524*/ 	.word	0x00000000


	//----- nvinfo : EIATTR_REGCOUNT
	.align		4
.L_230:
        /*0528*/ 	.byte	0x04, 0x2f
        /*052a*/ 	.short	(.L_232 - .L_231)
	.align		4
.L_231:
        /*052c*/ 	.word	index@(_ZN5flash24flash_fwd_splitkv_kernelI23Flash_fwd_kernel_traitsILi96ELi64ELi128ELi4ELb0ELb0EN7cutlass10bfloat16_tE19Flash_kernel_traitsILi96ELi64ELi128ELi4ES3_EELb1ELb0ELb1ELb0ELb0ELb0ELb1ELb0EEEvNS_16Flash_fwd_paramsE)
        /*0530*/ 	.word	0x000000da


	//----- nvinfo : EIATTR_FRAME_SIZE
	.align		4
.L_232:
        /*0534*/ 	.byte	0x04, 0x11
        /*0536*/ 	.short	(.L_234 - .L_233)
	.align		4
.L_233:
        /*0538*/ 	.word	index@(_ZN5flash24flash_fwd_splitkv_kernelI23Flash_fwd_kernel_traitsILi96ELi64ELi128ELi4ELb0ELb0EN7cutlass10bfloat16_tE19Flash_kernel_traitsILi96ELi64ELi128ELi4ES3_EELb1ELb0ELb1ELb0ELb0ELb0ELb1ELb0EEEvNS_16Flash_fwd_paramsE)
        /*053c*/ 	.word	0x00000000


	//----- nvinfo : EIATTR_REGCOUNT
	.align		4
.L_234:
        /*0540*/ 	.byte	0x04, 0x2f
        /*0542*/ 	.short	(.L_236 - .L_235)
	.align		4
.L_235:
        /*0544*/ 	.word	index@(_ZN5flash24flash_fwd_splitkv_kernelI23Flash_fwd_kernel_traitsILi96ELi64ELi128ELi4ELb0ELb0EN7cutlass10bfloat16_tE19Flash_kernel_traitsILi96ELi64ELi128ELi4ES3_EELb1ELb0ELb0ELb0ELb1ELb1ELb1ELb0EEEvNS_16Flash_fwd_paramsE)
        /*0548*/ 	.word	0x000000ff


	//----- nvinfo : EIATTR_FRAME_SIZE
	.align		4
.L_236:
        /*054c*/ 	.byte	0x04, 0x11
        /*054e*/ 	.short	(.L_238 - .L_237)
	.align		4
.L_237:
        /*0550*/ 	.word	index@(_ZN5flash24flash_fwd_splitkv_kernelI23Flash_fwd_kernel_traitsILi96ELi64ELi128ELi4ELb0ELb0EN7cutlass10bfloat16_tE19Flash_kernel_traitsILi96ELi64ELi128ELi4ES3_EELb1ELb0ELb0ELb0ELb1ELb1ELb1ELb0EEEvNS_16Flash_fwd_paramsE)
        /*0554*/ 	.word	0x00000000


	//----- nvinfo : EIATTR_REGCOUNT
	.align		4
.L_238:
        /*0558*/ 	.byte	0x04, 0x2f
        /*055a*/ 	.short	(.L_240 - .L_239)
	.align		4
.L_239:
        /*055c*/ 	.word	index@(_ZN5flash24flash_fwd_splitkv_kernelI23Flash_fwd_kernel_traitsILi96ELi64ELi128ELi4ELb0ELb0EN7cutlass10bfloat16_tE19Flash_kernel_traitsILi96ELi64ELi128ELi4ES3_EELb1ELb0ELb0ELb0ELb1ELb0ELb1ELb0EEEvNS_16Flash_fwd_paramsE)
        /*0560*/ 	.word	0x000000d2


	//----- nvinfo : EIATTR_FRAME_SIZE
	.align		4
.L_240:
        /*0564*/ 	.byte	0x04, 0x11
        /*0566*/ 	.short	(.L_242 - .L_241)
	.align		4
.L_241:
        /*0568*/ 	.word	index@(_ZN5flash24flash_fwd_splitkv_kernelI23Flash_fwd_kernel_traitsILi96ELi64ELi128ELi4ELb0ELb0EN7cutlass10bfloat16_tE19Flash_kernel_traitsILi96ELi64ELi128ELi4ES3_EELb1ELb0ELb0ELb0ELb1ELb0ELb1ELb0EEEvNS_16Flash_fwd_paramsE)
        /*056c*/ 	.word	0x00000000


	//----- nvinfo : EIATTR_REGCOUNT
	.align		4
.L_242:
        /*0570*/ 	.byte	0x04, 0x2f
        /*0572*/ 	.short	(.L_244 - .L_243)
	.align		4
.L_243:
        /*0574*/ 	.word	index@(_ZN5flash24flash_fwd_splitkv_kernelI23Flash_fwd_kernel_traitsILi96ELi64ELi128ELi4ELb0ELb0EN7cutlass10bfloat16_tE19Flash_kernel_traitsILi96ELi64ELi128ELi4ES3_EELb1ELb0ELb1ELb0ELb0ELb1ELb0ELb1EEEvNS_16Flash_fwd_paramsE)
        /*0578*/ 	.word	0x000000ff


	//----- nvinfo : EIATTR_FRAME_SIZE
	.align		4
.L_244:
        /*057c*/ 	.byte	0x04, 0x11
        /*057e*/ 	.short	(.L_246 - .L_245)
	.align		4
.L_245:
        /*0580*/ 	.word	index@($_ZN5flash24flash_fwd_splitkv_kernelI23Flash_fwd_kernel_traitsILi96ELi64ELi128ELi4ELb0ELb0EN7cutlass10bfloat16_tE19Flash_kernel_traitsILi96ELi64ELi128ELi4ES3_EELb1ELb0ELb1ELb0ELb0ELb1ELb0ELb1EEEvNS_16Flash_fwd_paramsE$_ZN5flash30compute_attn_1rowblock_splitkvI23Flash_fwd_kernel_traitsILi96ELi64ELi128ELi4ELb0ELb0EN7cutlass10bfloat16_tE19Flash_kernel_traitsILi96ELi64ELi128ELi4ES3_EELb1ELb0ELb1ELb0ELb0ELb1ELb0ELb1ENS_16Flash_fwd_paramsEEEvRKT8_iiiii)
        /*0584*/ 	.word	0x00000000


	//----- nvinfo : EIATTR_FRAME_SIZE
	.align		4
.L_246:
        /*0588*/ 	.byte	0x04, 0x11
        /*058a*/ 	.short	(.L_248 - .L_247)
	.align		4
.L_247:
        /*058c*/ 	.word	index@(_ZN5flash24flash_fwd_splitkv_kernelI23Flash_fwd_kernel_traitsILi96ELi64ELi128ELi4ELb0ELb0EN7cutlass10bfloat16_tE19Flash_kernel_traitsILi96ELi64ELi128ELi4ES3_EELb1ELb0ELb1ELb0ELb0ELb1ELb0ELb1EEEvNS_16Flash_fwd_paramsE)
        /*0590*/ 	.word	0x00000000


	//----- nvinfo : EIATTR_REGCOUNT
	.align		4
.L_248:
        /*0594*/ 	.byte	0x04, 0x2f
        /*0596*/ 	.short	(.L_250 - .L_249)
	.align		4
.L_249:
        /*0598*/ 	.word	index@(_ZN5flash24flash_fwd_splitkv_kernelI23Flash_fwd_kernel_traitsILi96ELi64ELi128ELi4ELb0ELb0EN7cutlass10bfloat16_tE19Flash_kernel_traitsILi96ELi64ELi128ELi4ES3_EELb1ELb0ELb1ELb0ELb0ELb0ELb0ELb1EEEvNS_16Flash_fwd_paramsE)
        /*059c*/ 	.word	0x000000e1


	//----- nvinfo : EIATTR_FRAME_SIZE
	.align		4
.L_250:
        /*05a0*/ 	.byte	0x04, 0x11
        /*05a2*/ 	.short	(.L_252 - .L_251)
	.align		4
.L_251:
        /*05a4*/ 	.word	index@($_ZN5flash24flash_fwd_splitkv_kernelI23Flash_fwd_kernel_traitsILi96ELi64ELi128ELi4ELb0ELb0EN7cutlass10bfloat16_tE19Flash_kernel_traitsILi96ELi64ELi128ELi4ES3_EELb1ELb0ELb1ELb0ELb0ELb0ELb0ELb1EEEvNS_16Flash_fwd_paramsE$_ZN5flash30compute_attn_1rowblock_splitkvI23Flash_fwd_kernel_traitsILi96ELi64ELi128ELi4ELb0ELb0EN7cutlass10bfloat16_tE19Flash_kernel_traitsILi96ELi64ELi128ELi4ES3_EELb1ELb0ELb1ELb0ELb0ELb0ELb0ELb1ENS_16Flash_fwd_paramsEEEvRKT8_iiiii)
        /*05a8*/ 	.word	0x00000000


	//----- nvinfo : EIATTR_FRAME_SIZE
	.align		4
.L_252:
        /*05ac*/ 	.byte	0x04, 0x11
        /*05ae*/ 	.short	(.L_254 - .L_253)
	.align		4
.L_253:
        /*05b0*/ 	.word	index@(_ZN5flash24flash_fwd_splitkv_kernelI23Flash_fwd_kernel_traitsILi96ELi64ELi128ELi4ELb0ELb0EN7cutlass10bfloat16_tE19Flash_kernel_traitsILi96ELi64ELi128ELi4ES3_EELb1ELb0ELb1ELb0ELb0ELb0ELb0ELb1EEEvNS_16Flash_fwd_paramsE)
        /*05b4*/ 	.word	0x00000000


	//----- nvinfo : EIATTR_REGCOUNT
	.align		4
.L_254:
        /*05b8*/ 	.byte	0x04, 0x2f
        /*05ba*/ 	.short	(.L_256 - .L_255)
	.align		4
.L_255:
        /*05bc*/ 	.word	index@(_ZN5flash24flash_fwd_splitkv_kernelI23Flash_fwd_kernel_traitsILi96ELi64ELi128ELi4ELb0ELb0EN7cutlass10bfloat16_tE19Flash_kernel_traitsILi96ELi64ELi128ELi4ES3_EELb1ELb0ELb0ELb0ELb1ELb1ELb0ELb1EEEvNS_16Flash_fwd_paramsE)
        /*05c0*/ 	.word	0x000000ff


	//----- nvinfo : EIATTR_FRAME_SIZE
	.align		4
.L_256:
        /*05c4*/ 	.byte	0x04, 0x11
        /*05c6*/ 	.short	(.L_258 - .L_257)
	.align		4
.L_257:
        /*05c8*/ 	.word	index@(_ZN5flash24flash_fwd_splitkv_kernelI23Flash_fwd_kernel_traitsILi96ELi64ELi128ELi4ELb0ELb0EN7cutlass10bfloat16_tE19Flash_kernel_traitsILi96ELi64ELi128ELi4ES3_EELb1ELb0ELb0ELb0ELb1ELb1ELb0ELb1EEEvNS_16Flash_fwd_paramsE)
        /*05cc*/ 	.word	0x00000000


	//----- nvinfo : EIATTR_REGCOUNT
	.align		4
.L_258:
        /*05d0*/ 	.byte	0x04, 0x2f
        /*05d2*/ 	.short	(.L_260 - .L_259)
	.align		4
.L_259:
        /*05d4*/ 	.word	index@(_ZN5flash24flash_fwd_splitkv_kernelI23Flash_fwd_kernel_traitsILi96ELi64ELi128ELi4ELb0ELb0EN7cutlass10bfloat16_tE19Flash_kernel_traitsILi96ELi64ELi128ELi4ES3_EELb1ELb0ELb0ELb0ELb1ELb0ELb0ELb1EEEvNS_16Flash_fwd_paramsE)
        /*05d8*/ 	.word	0x000000f2


	//----- nvinfo : EIATTR_FRAME_SIZE
	.align		4
.L_260:
        /*05dc*/ 	.byte	0x04, 0x11
        /*05de*/ 	.short	(.L_262 - .L_261)
	.align		4
.L_261:
        /*05e0*/ 	.word	index@(_ZN5flash24flash_fwd_splitkv_kernelI23Flash_fwd_kernel_traitsILi96ELi64ELi128ELi4ELb0ELb0EN7cutlass10bfloat16_tE19Flash_kernel_traitsILi96ELi64ELi128ELi4ES3_EELb1ELb0ELb0ELb0ELb1ELb0ELb0ELb1EEEvNS_16Flash_fwd_paramsE)
        /*05e4*/ 	.word	0x00000000


	//----- nvinfo : EIATTR_REGCOUNT
	.align		4
.L_262:
        /*05e8*/ 	.byte	0x04, 0x2f
        /*05ea*/ 	.short	(.L_264 - .L_263)
	.align		4
.L_263:
        /*05ec*/ 	.word	index@(_ZN5flash24flash_fwd_splitkv_kernelI23Flash_fwd_kernel_traitsILi96ELi64ELi128ELi4ELb0ELb0EN7cutlass10bfloat16_tE19Flash_kernel_traitsILi96ELi64ELi128ELi4ES3_EELb1ELb0ELb1ELb0ELb0ELb1ELb0ELb0EEEvNS_16Flash_fwd_paramsE)
        /*05f0*/ 	.word	0x000000fe


	//----- nvinfo : EIATTR_FRAME_SIZE
	.align		4
.L_264:
        /*05f4*/ 	.byte	0x04, 0x11
        /*05f6*/ 	.short	(.L_266 - .L_265)
	.align		4
.L_265:
        /*05f8*/ 	.word	index@(_ZN5flash24flash_fwd_splitkv_kernelI23Flash_fwd_kernel_traitsILi96ELi64ELi128ELi4ELb0ELb0EN7cutlass10bfloat16_tE19Flash_kernel_traitsILi96ELi64ELi128ELi4ES3_EELb1ELb0ELb1ELb0ELb0ELb1ELb0ELb0EEEvNS_16Flash_fwd_paramsE)
        /*05fc*/ 	.word	0x00000000


	//----- nvinfo : EIATTR_REGCOUNT
	.align		4
.L_266:
        /*0600*/ 	.byte	0x04, 0x2f
        /*0602*/ 	.short	(.L_268 - .L_267)
	.align		4
.L_267:
        /*0604*/ 	.word	index@(_ZN5flash24flash_fwd_splitkv_kernelI23Flash_fwd_kernel_traitsILi96ELi64ELi128ELi4ELb0ELb0EN7cutlass10bfloat16_tE19Flash_kernel_traitsILi96ELi64ELi128ELi4ES3_EELb1ELb0ELb1ELb0ELb0ELb0ELb0ELb0EEEvNS_16Flash_fwd_paramsE)
        /*0608*/ 	.word	0x000000da


	//----- nvinfo : EIATTR_FRAME_SIZE
	.align		4
.L_268:
        /*060c*/ 	.byte	0x04, 0x11
        /*060e*/ 	.short	(.L_270 - .L_269)
	.align		4
.L_269:
        /*0610*/ 	.word	index@(_ZN5flash24flash_fwd_splitkv_kernelI23Flash_fwd_kernel_traitsILi96ELi64ELi128ELi4ELb0ELb0EN7cutlass10bfloat16_tE19Flash_kernel_traitsILi96ELi64ELi128ELi4ES3_EELb1ELb0ELb1ELb0ELb0ELb0ELb0ELb0EEEvNS_16Flash_fwd_paramsE)
        /*0614*/ 	.word	0x00000000


	//----- nvinfo : EIATTR_REGCOUNT
	.align		4
.L_270:
        /*0618*/ 	.byte	0x04, 0x2f
        /*061a*/ 	.short	(.L_272 - .L_271)
	.align		4
.L_271:
        /*061c*/ 	.word	index@(_ZN5flash24flash_fwd_splitkv_kernelI23Flash_fwd_kernel_traitsILi96ELi64ELi128ELi4ELb0ELb0EN7cutlass10bfloat16_tE19Flash_kernel_traitsILi96ELi64ELi128ELi4ES3_EELb1ELb0ELb0ELb0ELb1ELb1ELb0ELb0EEEvNS_16Flash_fwd_paramsE)
        /*0620*/ 	.word	0x000000ff


	//----- nvinfo : EIATTR_FRAME_SIZE
	.align		4
.L_272:
        /*0624*/ 	.byte	0x04, 0x11
        /*0626*/ 	.short	(.L_274 - .L_273)
	.align		4
.L_273:
        /*0628*/ 	.word	index@(_ZN5flash24flash_fwd_splitkv_kernelI23Flash_fwd_kernel_traitsILi96ELi64ELi128ELi4ELb0ELb0EN7cutlass10bfloat16_tE19Flash_kernel_traitsILi96ELi64ELi128ELi4ES3_EELb1ELb0ELb0ELb0ELb1ELb1ELb0ELb0EEEvNS_16Flash_fwd_paramsE)
        /*062c*/ 	.word	0x00000000


	//----- nvinfo : EIATTR_REGCOUNT
	.align		4
.L_274:
        /*0630*/ 	.byte	0x04, 0x2f
        /*0632*/ 	.short	(.L_276 - .L_275)
	.align		4
.L_275:
        /*0634*/ 	.word	index@(_ZN5flash24flash_fwd_splitkv_kernelI23Flash_fwd_kernel_traitsILi96ELi64ELi128ELi4ELb0ELb0EN7cutlass10bfloat16_tE19Flash_kernel_traitsILi96ELi64ELi128ELi4ES3_EELb1ELb0ELb0ELb0ELb1ELb0ELb0ELb0EEEvNS_16Flash_fwd_paramsE)
        /*0638*/ 	.word	0x000000cc


	//----- nvinfo : EIATTR_FRAME_SIZE
	.align		4
.L_276:
        /*063c*/ 	.byte	0x04, 0x11
        /*063e*/ 	.short	(.L_278 - .L_277)
	.align		4
.L_277:
        /*0640*/ 	.word	index@(_ZN5flash24flash_fwd_splitkv_kernelI23Flash_fwd_kernel_traitsILi96ELi64ELi128ELi4ELb0ELb0EN7cutlass10bfloat16_tE19Flash_kernel_traitsILi96ELi64ELi128ELi4ES3_EELb1ELb0ELb0ELb0ELb1ELb0ELb0ELb0EEEvNS_16Flash_fwd_paramsE)
        /*0644*/ 	.word	0x00000000


	//----- nvinfo : EIATTR_REGCOUNT
	.align		4
.L_278:
        /*0648*/ 	.byte	0x04, 0x2f
        /*064a*/ 	.short	(.L_280 - .L_279)
	.align		4
.L_279:
        /*064c*/ 	.word	index@(_ZN5flash24flash_fwd_splitkv_kernelI23Flash_fwd_kernel_traitsILi96ELi64ELi128ELi4ELb0ELb0EN7cutlass10bfloat16_tE19Flash_kernel_traitsILi96ELi64ELi128ELi4ES3_EELb1ELb0ELb0ELb1ELb1ELb1ELb1ELb0EEEvNS_16Flash_fwd_paramsE)
        /*0650*/ 	.word	0x000000f3


	//----- nvinfo : EIATTR_FRAME_SIZE
	.align		4
.L_280:
        /*0654*/ 	.byte	0x04, 0x11
        /*0656*/ 	.short	(.L_282 - .L_281)
	.align		4
.L_281:
        /*0658*/ 	.word	index@(_ZN5flash24flash_fwd_splitkv_kernelI23Flash_fwd_kernel_traitsILi96ELi64ELi128ELi4ELb0ELb0EN7cutlass10bfloat16_tE19Flash_kernel_traitsILi96ELi64ELi128ELi4ES3_EELb1ELb0ELb0ELb1ELb1ELb1ELb1ELb0EEEvNS_16Flash_fwd_paramsE)
        /*065c*/ 	.word	0x00000000


	//----- nvinfo : EIATTR_REGCOUNT
	.align		4
.L_282:
        /*0660*/ 	.byte	0x04, 0x2f
        /*0662*/ 	.short	(.L_284 - .L_283)
	.align		4
.L_283:
        /*0664*/ 	.word	index@(_ZN5flash24flash_fwd_splitkv_kernelI23Flash_fwd_kernel_traitsILi96ELi64ELi128ELi4ELb0ELb0EN7cutlass10bfloat16_tE19Flash_kernel_traitsILi96ELi64ELi128ELi4ES3_EELb1ELb0ELb0ELb1ELb1ELb0ELb1ELb0EEEvNS_16Flash_fwd_paramsE)
        /*0668*/ 	.word	0x000000bc


	//----- nvinfo : EIATTR_FRAME_SIZE
	.align		4
.L_284:
        /*066c*/ 	.byte	0x04, 0x11
        /*066e*/ 	.short	(.L_286 - .L_285)
	.align		4
.L_285:
        /*0670*/ 	.word	index@(_ZN5flash24flash_fwd_splitkv_kernelI23Flash_fwd_kernel_traitsILi96ELi64ELi128ELi4ELb0ELb0EN7cutlass10bfloat16_tE19Flash_kernel_traitsILi96ELi64ELi128ELi4ES3_EELb1ELb0ELb0ELb1ELb1ELb0ELb1ELb0EEEvNS_16Flash_fwd_paramsE)
        /*0674*/ 	.word	0x00000000


	//----- nvinfo : EIATTR_REGCOUNT
	.align		4
.L_286:
        /*0678*/ 	.byte	0x04, 0x2f
        /*067a*/ 	.short	(.L_288 - .L_287)
	.align		4
.L_287:
        /*067c*/ 	.word	index@(_ZN5flash24flash_fwd_splitkv_kernelI23Flash_fwd_kernel_traitsILi96ELi64ELi128ELi4ELb0ELb0EN7cutlass10bfloat16_tE19Flash_kernel_traitsILi96ELi64ELi128ELi4ES3_EELb1ELb0ELb0ELb1ELb1ELb1ELb0ELb0EEEvNS_16Flash_fwd_paramsE)
        /*0680*/ 	.word	0x000000f8


	//----- nvinfo : EIATTR_FRAME_SIZE
	.align		4
.L_288:
        /*0684*/ 	.byte	0x04, 0x11
        /*0686*/ 	.short	(.L_290 - .L_289)
	.align		4
.L_289:
        /*0688*/ 	.word	index@(_ZN5flash24flash_fwd_splitkv_kernelI23Flash_fwd_kernel_traitsILi96ELi64ELi128ELi4ELb0ELb0EN7cutlass10bfloat16_tE19Flash_kernel_traitsILi96ELi64ELi128ELi4ES3_EELb1ELb0ELb0ELb1ELb1ELb1ELb0ELb0EEEvNS_16Flash_fwd_paramsE)
        /*068c*/ 	.word	0x00000000


	//----- nvinfo : EIATTR_REGCOUNT
	.align		4
.L_290:
        /*0690*/ 	.byte	0x04, 0x2f
        /*0692*/ 	.short	(.L_292 - .L_291)
	.align		4
.L_291:
        /*0694*/ 	.word	index@(_ZN5flash24flash_fwd_splitkv_kernelI23Flash_fwd_kernel_traitsILi96ELi64ELi128ELi4ELb0ELb0EN7cutlass10bfloat16_tE19Flash_kernel_traitsILi96ELi64ELi128ELi4ES3_EELb1ELb0ELb0ELb1ELb1ELb0ELb0ELb0EEEvNS_16Flash_fwd_paramsE)
        /*0698*/ 	.word	0x000000ca


	//----- nvinfo : EIATTR_FRAME_SIZE
	.align		4
.L_292:
        /*069c*/ 	.byte	0x04, 0x11
        /*069e*/ 	.short	(.L_294 - .L_293)
	.align		4
.L_293:
        /*06a0*/ 	.word	index@(_ZN5flash24flash_fwd_splitkv_kernelI23Flash_fwd_kernel_traitsILi96ELi64ELi128ELi4ELb0ELb0EN7cutlass10bfloat16_tE19Flash_kernel_traitsILi96ELi64ELi128ELi4ES3_EELb1ELb0ELb0ELb1ELb1ELb0ELb0ELb0EEEvNS_16Flash_fwd_paramsE)
        /*06a4*/ 	.word	0x00000000


	//----- nvinfo : EIATTR_REGCOUNT
	.align		4
.L_294:
        /*06a8*/ 	.byte	0x04, 0x2f
        /*06aa*/ 	.short	(.L_296 - .L_295)
	.align		4
.L_295:
        /*06ac*/ 	.word	index@(_ZN5flash24flash_fwd_splitkv_kernelI23Flash_fwd_kernel_traitsILi96ELi64ELi128ELi4ELb0ELb0EN7cutlass10bfloat16_tE19Flash_kernel_traitsILi96ELi64ELi128ELi4ES3_EELb1ELb0ELb0ELb0ELb0ELb1ELb1ELb1EEEvNS_16Flash_fwd_paramsE)
        /*06b0*/ 	.word	0x000000fe


	//----- nvinfo : EIATTR_FRAME_SIZE
	.align		4
.L_296:
        /*06b4*/ 	.byte	0x04, 0x11
        /*06b6*/ 	.short	(.L_298 - .L_297)
	.align		4
.L_297:
        /*06b8*/ 	.word	index@($_ZN5flash24flash_fwd_splitkv_kernelI23Flash_fwd_kernel_traitsILi96ELi64ELi128ELi4ELb0ELb0EN7cutlass10bfloat16_tE19Flash_kernel_traitsILi96ELi64ELi128ELi4ES3_EELb1ELb0ELb0ELb0ELb0ELb1ELb1ELb1EEEvNS_16Flash_fwd_paramsE$_ZN5flash30compute_attn_1rowblock_splitkvI23Flash_fwd_kernel_traitsILi96ELi64ELi128ELi4ELb0ELb0EN7cutlass10bfloat16_tE19Flash_kernel_traitsILi96ELi64ELi128ELi4ES3_EELb1ELb0ELb0ELb0ELb0ELb1ELb1ELb1ENS_16Flash_fwd_paramsEEEvRKT8_iiiii)
        /*06bc*/ 	.word	0x00000000


	//----- nvinfo : EIATTR_FRAME_SIZE
	.align		4
.L_298:
        /*06c0*/ 	.byte	0x04, 0x11
        /*06c2*/ 	.short	(.L_300 - .L_299)
	.align		4
.L_299:
        /*06c4*/ 	.word	index@(_ZN5flash24flash_fwd_splitkv_kernelI23Flash_fwd_kernel_traitsILi96ELi64ELi128ELi4ELb0ELb0EN7cutlass10bfloat16_tE19Flash_kernel_traitsILi96ELi64ELi128ELi4ES3_EELb1ELb0ELb0ELb0ELb0ELb1ELb1ELb1EEEvNS_16Flash_fwd_paramsE)
        /*06c8*/ 	.word	0x00000000


	//----- nvinfo : EIATTR_REGCOUNT
	.align		4
.L_300:
        /*06cc*/ 	.byte	0x04, 0x2f
        /*06ce*/ 	.short	(.L_302 - .L_301)
	.align		4
.L_301:
        /*06d0*/ 	.word	index@(_ZN5flash24flash_fwd_splitkv_kernelI23Flash_fwd_kernel_traitsILi96ELi64ELi128ELi4ELb0ELb0EN7cutlass10bfloat16_tE19Flash_kernel_traitsILi96ELi64ELi128ELi4ES3_EELb1ELb0ELb0ELb0ELb0ELb0ELb1ELb1EEEvNS_16Flash_fwd_paramsE)
        /*06d4*/ 	.word	0x000000e8


	//----- nvinfo : EIATTR_FRAME_SIZE
	.align		4
.L_302:
        /*06d8*/ 	.byte	0x04, 0x11
        /*06da*/ 	.short	(.L_304 - .L_303)
	.align		4
.L_303:
        /*06dc*/ 	.word	index@($_ZN5flash24flash_fwd_splitkv_kernelI23Flash_fwd_kernel_traitsILi96ELi64ELi128ELi4ELb0ELb0EN7cutlass10bfloat16_tE19Flash_kernel_traitsILi96ELi64ELi128ELi4ES3_EELb1ELb0ELb0ELb0ELb0ELb0ELb1ELb1EEEvNS_16Flash_fwd_paramsE$_ZN5flash30compute_attn_1rowblock_splitkvI23Flash_fwd_kernel_traitsILi96ELi64ELi128ELi4ELb0ELb0EN7cutlass10bfloat16_tE19Flash_kernel_traitsILi96ELi64ELi128ELi4ES3_EELb1ELb0ELb0ELb0ELb0ELb0ELb1ELb1ENS_16Flash_fwd_paramsEEEvRKT8_iiiii)
        /*06e0*/ 	.word	0x00000000


	//----- nvinfo : EIATTR_FRAME_SIZE
	.align		4
.L_304:
        /*06e4*/ 	.byte	0x04, 0x11
        /*06e6*/ 	.short	(.L_306 - .L_305)
	.align		4
.L_305:
        /*06e8*/ 	.word	index@(_ZN5flash24flash_fwd_splitkv_kernelI23Flash_fwd_kernel_traitsILi96ELi64ELi128ELi4ELb0ELb0EN7cutlass10bfloat16_tE19Flash_kernel_traitsILi96ELi64ELi128ELi4ES3_EELb1ELb0ELb0ELb0ELb0ELb0ELb1ELb1EEEvNS_16Flash_fwd_paramsE)
        /*06ec*/ 	.word	0x00000000


	//----- nvinfo : EIATTR_REGCOUNT
	.align		4
.L_306:
        /*06f0*/ 	.byte	0x04, 0x2f
        /*06f2*/ 	.short	(.L_308 - .L_307)
	.align		4
.L_307:
        /*06f4*/ 	.word	index@(_ZN5flash24flash_fwd_splitkv_kernelI23Flash_fwd_kernel_traitsILi96ELi64ELi128ELi4ELb0ELb0EN7cutlass10bfloat16_tE19Flash_kernel_traitsILi96ELi64ELi128ELi4ES3_EELb1ELb0ELb0ELb0ELb0ELb1ELb1ELb0EEEvNS_16Flash_fwd_paramsE)
        /*06f8*/ 	.word	0x000000ff


	//----- nvinfo : EIATTR_FRAME_SIZE
	.align		4
.L_308:
        /*06fc*/ 	.byte	0x04, 0x11
        /*06fe*/ 	.short	(.L_310 - .L_309)
	.align		4
.L_309:
        /*0700*/ 	.word	index@(_ZN5flash24flash_fwd_splitkv_kernelI23Flash_fwd_kernel_traitsILi96ELi64ELi128ELi4ELb0ELb0EN7cutlass10bfloat16_tE19Flash_kernel_traitsILi96ELi64ELi128ELi4ES3_EELb1ELb0ELb0ELb0ELb0ELb1ELb1ELb0EEEvNS_16Flash_fwd_paramsE)
        /*0704*/ 	.word	0x00000000


	//----- nvinfo : EIATTR_REGCOUNT
	.align		4
.L_310:
        /*0708*/ 	.byte	0x04, 0x2f
        /*070a*/ 	.short	(.L_312 - .L_311)
	.align		4
.L_311:
        /*070c*/ 	.word	index@(_ZN5flash24flash_fwd_splitkv_kernelI23Flash_fwd_kernel_traitsILi96ELi64ELi128ELi4ELb0ELb0EN7cutlass10bfloat16_tE19Flash_kernel_traitsILi96ELi64ELi128ELi4ES3_EELb1ELb0ELb0ELb0ELb0ELb0ELb1ELb0EEEvNS_16Flash_fwd_paramsE)
        /*0710*/ 	.word	0x000000d8


	//----- nvinfo : EIATTR_FRAME_SIZE
	.align		4
.L_312:
        /*0714*/ 	.byte	0x04, 0x11
        /*0716*/ 	.short	(.L_314 - .L_313)
	.align		4
.L_313:
        /*0718*/ 	.word	index@(_ZN5flash24flash_fwd_splitkv_kernelI23Flash_fwd_kernel_traitsILi96ELi64ELi128ELi4ELb0ELb0EN7cutlass10bfloat16_tE19Flash_kernel_traitsILi96ELi64ELi128ELi4ES3_EELb1ELb0ELb0ELb0ELb0ELb0ELb1ELb0EEEvNS_16Flash_fwd_paramsE)
        /*071c*/ 	.word	0x00000000


	//----- nvinfo : EIATTR_REGCOUNT
	.align		4
.L_314:
        /*0720*/ 	.byte	0x04, 0x2f
        /*0722*/ 	.short	(.L_316 - .L_315)
	.align		4
.L_315:
        /*0724*/ 	.word	index@(_ZN5flash24flash_fwd_splitkv_kernelI23Flash_fwd_kernel_traitsILi96ELi64ELi128ELi4ELb0ELb0EN7cutlass10bfloat16_tE19Flash_kernel_traitsILi96ELi64ELi128ELi4ES3_EELb1ELb0ELb0ELb0ELb0ELb1ELb0ELb1EEEvNS_16Flash_fwd_paramsE)
        /*0728*/ 	.word	0x000000fe


	//----- nvinfo : EIATTR_FRAME_SIZE
	.align		4
.L_316:
        /*072c*/ 	.byte	0x04, 0x11
        /*072e*/ 	.short	(.L_318 - .L_317)
	.align		4
.L_317:
        /*0730*/ 	.word	index@($_ZN5flash24flash_fwd_splitkv_kernelI23Flash_fwd_kernel_traitsILi96ELi64ELi128ELi4ELb0ELb0EN7cutlass10bfloat16_tE19Flash_kernel_traitsILi96ELi64ELi128ELi4ES3_EELb1ELb0ELb0ELb0ELb0ELb1ELb0ELb1EEEvNS_16Flash_fwd_paramsE$_ZN5flash30compute_attn_1rowblock_splitkvI23Flash_fwd_kernel_traitsILi96ELi64ELi128ELi4ELb0ELb0EN7cutlass10bfloat16_tE19Flash_kernel_traitsILi96ELi64ELi128ELi4ES3_EELb1ELb0ELb0ELb0ELb0ELb1ELb0ELb1ENS_16Flash_fwd_paramsEEEvRKT8_iiiii)
        /*0734*/ 	.word	0x00000000


	//----- nvinfo : EIATTR_FRAME_SIZE
	.align		4
.L_318:
        /*0738*/ 	.byte	0x04, 0x11
        /*073a*/ 	.short	(.L_320 - .L_319)
	.align		4
.L_319:
        /*073c*/ 	.word	index@(_ZN5flash24flash_fwd_splitkv_kernelI23Flash_fwd_kernel_traitsILi96ELi64ELi128ELi4ELb0ELb0EN7cutlass10bfloat16_tE19Flash_kernel_traitsILi96ELi64ELi128ELi4ES3_EELb1ELb0ELb0ELb0ELb0ELb1ELb0ELb1EEEvNS_16Flash_fwd_paramsE)
        /*0740*/ 	.word	0x00000000


	//----- nvinfo : EIATTR_REGCOUNT
	.align		4
.L_320:
        /*0744*/ 	.byte	0x04, 0x2f
        /*0746*/ 	.short	(.L_322 - .L_321)
	.align		4
.L_321:
        /*0748*/ 	.word	index@(_ZN5flash24flash_fwd_splitkv_kernelI23Flash_fwd_kernel_traitsILi96ELi64ELi128ELi4ELb0ELb0EN7cutlass10bfloat16_tE19Flash_kernel_traitsILi96ELi64ELi128ELi4ES3_EELb1ELb0ELb0ELb0ELb0ELb0ELb0ELb1EEEvNS_16Flash_fwd_paramsE)
        /*074c*/ 	.word	0x000000de


	//----- nvinfo : EIATTR_FRAME_SIZE
	.align		4
.L_322:
        /*0750*/ 	.byte	0x04, 0x11
        /*0752*/ 	.short	(.L_324 - .L_323)
	.align		4
.L_323:
        /*0754*/ 	.word	index@($_ZN5flash24flash_fwd_splitkv_kernelI23Flash_fwd_kernel_traitsILi96ELi64ELi128ELi4ELb0ELb0EN7cutlass10bfloat16_tE19Flash_kernel_traitsILi96ELi64ELi128ELi4ES3_EELb1ELb0ELb0ELb0ELb0ELb0ELb0ELb1EEEvNS_16Flash_fwd_paramsE$_ZN5flash30compute_attn_1rowblock_splitkvI23Flash_fwd_kernel_traitsILi96ELi64ELi128ELi4ELb0ELb0EN7cutlass10bfloat16_tE19Flash_kernel_traitsILi96ELi64ELi128ELi4ES3_EELb1ELb0ELb0ELb0ELb0ELb0ELb0ELb1ENS_16Flash_fwd_paramsEEEvRKT8_iiiii)
        /*0758*/ 	.word	0x00000000


	//----- nvinfo : EIATTR_FRAME_SIZE
	.align		4
.L_324:
        /*075c*/ 	.byte	0x04, 0x11
        /*075e*/ 	.short	(.L_326 - .L_325)
	.align		4
.L_325:
        /*0760*/ 	.word	index@(_ZN5flash24flash_fwd_splitkv_kernelI23Flash_fwd_kernel_traitsILi96ELi64ELi128ELi4ELb0ELb0EN7cutlass10bfloat16_tE19Flash_kernel_traitsILi96ELi64ELi128ELi4ES3_EELb1ELb0ELb0ELb0ELb0ELb0ELb0ELb1EEEvNS_16Flash_fwd_paramsE)
        /*0764*/ 	.word	0x00000000


	//----- nvinfo : EIATTR_REGCOUNT
	.align		4
.L_326:
        /*0768*/ 	.byte	0x04, 0x2f
        /*076a*/ 	.short	(.L_328 - .L_327)
	.align		4
.L_327:
        /*076c*/ 	.word	index@(_ZN5flash24flash_fwd_splitkv_kernelI23Flash_fwd_kernel_traitsILi96ELi64ELi128ELi4ELb0ELb0EN7cutlass10bfloat16_tE19Flash_kernel_traitsILi96ELi64ELi128ELi4ES3_EELb1ELb0ELb0ELb0ELb0ELb1ELb0ELb0EEEvNS_16Flash_fwd_paramsE)
        /*0770*/ 	.word	0x000000ff


	//----- nvinfo : EIATTR_FRAME_SIZE
	.align		4
.L_328:
        /*0774*/ 	.byte	0x04, 0x11
        /*0776*/ 	.short	(.L_330 - .L_329)
	.align		4
.L_329:
        /*0778*/ 	.word	index@(_ZN5flash24flash_fwd_splitkv_kernelI23Flash_fwd_kernel_traitsILi96ELi64ELi128ELi4ELb0ELb0EN7cutlass10bfloat16_tE19Flash_kernel_traitsILi96ELi64ELi128ELi4ES3_EELb1ELb0ELb0ELb0ELb0ELb1ELb0ELb0EEEvNS_16Flash_fwd_paramsE)
        /*077c*/ 	.word	0x00000000


	//----- nvinfo : EIATTR_REGCOUNT
	.align		4
.L_330:
        /*0780*/ 	.byte	0x04, 0x2f
        /*0782*/ 	.short	(.L_332 - .L_331)
	.align		4
.L_331:
        /*0784*/ 	.word	index@(_ZN5flash24flash_fwd_splitkv_kernelI23Flash_fwd_kernel_traitsILi96ELi64ELi128ELi4ELb0ELb0EN7cutlass10bfloat16_tE19Flash_kernel_traitsILi96ELi64ELi128ELi4ES3_EELb1ELb0ELb0ELb0ELb0ELb0ELb0ELb0EEEvNS_16Flash_fwd_paramsE)
        /*0788*/ 	.word	0x000000d8


	//----- nvinfo : EIATTR_FRAME_SIZE
	.align		4
.L_332:
        /*078c*/ 	.byte	0x04, 0x11
        /*078e*/ 	.short	(.L_334 - .L_333)
	.align		4
.L_333:
        /*0790*/ 	.word	index@(_ZN5flash24flash_fwd_splitkv_kernelI23Flash_fwd_kernel_traitsILi96ELi64ELi128ELi4ELb0ELb0EN7cutlass10bfloat16_tE19Flash_kernel_traitsILi96ELi64ELi128ELi4ES3_EELb1ELb0ELb0ELb0ELb0ELb0ELb0ELb0EEEvNS_16Flash_fwd_paramsE)
        /*0794*/ 	.word	0x00000000


	//----- nvinfo : EIATTR_REGCOUNT
	.align		4
.L_334:
        /*0798*/ 	.byte	0x04, 0x2f
        /*079a*/ 	.short	(.L_336 - .L_335)
	.align		4
.L_335:
        /*079c*/ 	.word	index@(_ZN5flash32flash_fwd_splitkv_combine_kernelI23Flash_fwd_kernel_traitsILi96ELi64ELi128ELi4ELb0ELb0EN7cutlass10bfloat16_tE19Flash_kernel_traitsILi96ELi64ELi128ELi4ES3_EELi16ELi1ELb1EEEvNS_16Flash_fwd_paramsE)
        /*07a0*/ 	.word	0x00000036


	//----- nvinfo : EIATTR_FRAME_SIZE
	.align		4
.L_336:
        /*07a4*/ 	.byte	0x04, 0x11
        /*07a6*/ 	.short	(.L_338 - .L_337)
	.align		4
.L_337:
        /*07a8*/ 	.word	index@($__internal_13_$__cuda_sm20_div_s64)
        /*07ac*/ 	.word	0x00000000


	//----- nvinfo : EIATTR_FRAME_SIZE
	.align		4
.L_338:
        /*07b0*/ 	.byte	0x04, 0x11
        /*07b2*/ 	.short	(.L_340 - .L_339)
	.align		4
.L_339:
        /*07b4*/ 	.word	index@(_ZN5flash32flash_fwd_splitkv_combine_kernelI23Flash_fwd_kernel_traitsILi96ELi64ELi128ELi4ELb0ELb0EN7cutlass10bfloat16_tE19Flash_kernel_traitsILi96ELi64ELi128ELi4ES3_EELi16ELi1ELb1EEEvNS_16Flash_fwd_paramsE)
        /*07b8*/ 	.word	0x00000000


	//----- nvinfo : EIATTR_REGCOUNT
	.align		4
.L_340:
        /*07bc*/ 	.byte	0x04, 0x2f
        /*07be*/ 	.short	(.L_342 - .L_341)
	.align		4
.L_341:
        /*07c0*/ 	.word	index@(_ZN5flash32flash_fwd_splitkv_combine_kernelI23Flash_fwd_kernel_traitsILi96ELi64ELi128ELi4ELb0ELb0EN7cutlass10bfloat16_tE19Flash_kernel_traitsILi96ELi64ELi128ELi4ES3_EELi16ELi2ELb1EEEvNS_16Flash_fwd_paramsE)
        /*07c4*/ 	.word	0x00000036


	//----- nvinfo : EIATTR_FRAME_SIZE
	.align		4
.L_342:
        /*07c8*/ 	.byte	0x04, 0x11
        /*07ca*/ 	.short	(.L_344 - .L_343)
	.align		4
.L_343:
        /*07cc*/ 	.word	index@($__internal_12_$__cuda_sm20_div_s64)
        /*07d0*/ 	.word	0x00000000


	//----- nvinfo : EIATTR_FRAME_SIZE
	.align		4
.L_344:
        /*07d4*/ 	.byte	0x04, 0x11
        /*07d6*/ 	.short	(.L_346 - .L_345)
	.align		4
.L_345:
        /*07d8*/ 	.word	index@(_ZN5flash32flash_fwd_splitkv_combine_kernelI23Flash_fwd_kernel_traitsILi96ELi64ELi128ELi4ELb0ELb0EN7cutlass10bfloat16_tE19Flash_kernel_traitsILi96ELi64ELi128ELi4ES3_EELi16ELi2ELb1EEEvNS_16Flash_fwd_paramsE)
        /*07dc*/ 	.word	0x00000000


	//----- nvinfo : EIATTR_REGCOUNT
	.align		4
.L_346:
        /*07e0*/ 	.byte	0x04, 0x2f
        /*07e2*/ 	.short	(.L_348 - .L_347)
	.align		4
.L_347:
        /*07e4*/ 	.word	index@(_ZN5flash32flash_fwd_splitkv_combine_kernelI23Flash_fwd_kernel_traitsILi96ELi64ELi128ELi4ELb0ELb0EN7cutlass10bfloat16_tE19Flash_kernel_traitsILi96ELi64ELi128ELi4ES3_EELi16ELi3ELb1EEEvNS_16Flash_fwd_paramsE)
        /*07e8*/ 	.word	0x00000036


	//----- nvinfo : EIATTR_FRAME_SIZE
	.align		4
.L_348:
        /*07ec*/ 	.byte	0x04, 0x11
        /*07ee*/ 	.short	(.L_350 - .L_349)
	.align		4
.L_349:
        /*07f0*/ 	.word	index@($__internal_11_$__cuda_sm20_div_s64)
        /*07f4*/ 	.word	0x00000000


	//----- nvinfo : EIATTR_FRAME_SIZE
	.align		4
.L_350:
        /*07f8*/ 	.byte	0x04, 0x11
        /*07fa*/ 	.short	(.L_352 - .L_351)
	.align		4
.L_351:
        /*07fc*/ 	.word	index@(_ZN5flash32flash_fwd_splitkv_combine_kernelI23Flash_fwd_kernel_traitsILi96ELi64ELi128ELi4ELb0ELb0EN7cutlass10bfloat16_tE19Flash_kernel_traitsILi96ELi64ELi128ELi4ES3_EELi16ELi3ELb1EEEvNS_16Flash_fwd_paramsE)
        /*0800*/ 	.word	0x00000000


	//----- nvinfo : EIATTR_REGCOUNT
	.align		4
.L_352:
        /*0804*/ 	.byte	0x04, 0x2f
        /*0806*/ 	.short	(.L_354 - .L_353)
	.align		4
.L_353:
        /*0808*/ 	.word	index@(_ZN5flash32flash_fwd_splitkv_combine_kernelI23Flash_fwd_kernel_traitsILi96ELi64ELi128ELi4ELb0ELb0EN7cutlass10bfloat16_tE19Flash_kernel_traitsILi96ELi64ELi128ELi4ES3_EELi16ELi4ELb1EEEvNS_16Flash_fwd_paramsE)
        /*080c*/ 	.word	0x0000003c


	//----- nvinfo : EIATTR_FRAME_SIZE
	.align		4
.L_354:
        /*0810*/ 	.byte	0x04, 0x11
        /*0812*/ 	.short	(.L_356 - .L_355)
	.align		4
.L_355:
        /*0814*/ 	.word	index@($__internal_10_$__cuda_sm20_div_s64)
        /*0818*/ 	.word	0x00000000


	//----- nvinfo : EIATTR_FRAME_SIZE
	.align		4
.L_356:
        /*081c*/ 	.byte	0x04, 0x11
        /*081e*/ 	.short	(.L_358 - .L_357)
	.align		4
.L_357:
        /*0820*/ 	.word	index@(_ZN5flash32flash_fwd_splitkv_combine_kernelI23Flash_fwd_kernel_traitsILi96ELi64ELi128ELi4ELb0ELb0EN7cutlass10bfloat16_tE19Flash_kernel_traitsILi96ELi64ELi128ELi4ES3_EELi16ELi4ELb1EEEvNS_16Flash_fwd_paramsE)
        /*0824*/ 	.word	0x00000000


	//----- nvinfo : EIATTR_REGCOUNT
	.align		4
.L_358:
        /*0828*/ 	.byte	0x04, 0x2f
        /*082a*/ 	.short	(.L_360 - .L_359)
	.align		4
.L_359:
        /*082c*/ 	.word	index@(_ZN5flash32flash_fwd_splitkv_combine_kernelI23Flash_fwd_kernel_traitsILi96ELi64ELi128ELi4ELb0ELb0EN7cutlass10bfloat16_tE19Flash_kernel_traitsILi96ELi64ELi128ELi4ES3_EELi16ELi5ELb1EEEvNS_16Flash_fwd_paramsE)
        /*0830*/ 	.word	0x00000040


	//----- nvinfo : EIATTR_FRAME_SIZE
	.align		4
.L_360:
        /*0834*/ 	.byte	0x04, 0x11
        /*0836*/ 	.short	(.L_362 - .L_361)
	.align		4
.L_361:
        /*0838*/ 	.word	index@($__internal_9_$__cuda_sm20_div_s64)
        /*083c*/ 	.word	0x00000000


	//----- nvinfo : EIATTR_FRAME_SIZE
	.align		4
.L_362:
        /*0840*/ 	.byte	0x04, 0x11
        /*0842*/ 	.short	(.L_364 - .L_363)
	.align		4
.L_363:
        /*0844*/ 	.word	index@(_ZN5flash32flash_fwd_splitkv_combine_kernelI23Flash_fwd_kernel_traitsILi96ELi64ELi128ELi4ELb0ELb0EN7cutlass10bfloat16_tE19Flash_kernel_traitsILi96ELi64ELi128ELi4ES3_EELi16ELi5ELb1EEEvNS_16Flash_fwd_paramsE)
        /*0848*/ 	.word	0x00000000


	//----- nvinfo : EIATTR_REGCOUNT
	.align		4
.L_364:
        /*084c*/ 	.byte	0x04, 0x2f
        /*084e*/ 	.short	(.L_366 - .L_365)
	.align		4
.L_365:
        /*0850*/ 	.word	index@(_ZN5flash32flash_fwd_splitkv_combine_kernelI23Flash_fwd_kernel_traitsILi96ELi64ELi128ELi4ELb0ELb0EN7cutlass10bfloat16_tE19Flash_kernel_traitsILi96ELi64ELi128ELi4ES3_EELi16ELi6ELb1EEEvNS_16Flash_fwd_paramsE)
        /*0854*/ 	.word	0x00000040


	//----- nvinfo : EIATTR_FRAME_SIZE
	.align		4
.L_366:
        /*0858*/ 	.byte	0x04, 0x11
        /*085a*/ 	.short	(.L_368 - .L_367)
	.align		4
.L_367:
        /*085c*/ 	.word	index@($__internal_8_$__cuda_sm20_div_s64)
        /*0860*/ 	.word	0x00000000


	//----- nvinfo : EIATTR_FRAME_SIZE
	.align		4
.L_368:
        /*0864*/ 	.byte	0x04, 0x11
        /*0866*/ 	.short	(.L_370 - .L_369)
	.align		4
.L_369:
        /*0868*/ 	.word	index@(_ZN5flash32flash_fwd_splitkv_combine_kernelI23Flash_fwd_kernel_traitsILi96ELi64ELi128ELi4ELb0ELb0EN7cutlass10bfloat16_tE19Flash_kernel_traitsILi96ELi64ELi128ELi4ES3_EELi16ELi6ELb1EEEvNS_16Flash_fwd_paramsE)
        /*086c*/ 	.word	0x00000000


	//----- nvinfo : EIATTR_REGCOUNT
	.align		4
.L_370:
        /*0870*/ 	.byte	0x04, 0x2f
        /*0872*/ 	.short	(.L_372 - .L_371)
	.align		4
.L_371:
        /*0874*/ 	.word	index@(_ZN5flash32flash_fwd_splitkv_combine_kernelI23Flash_fwd_kernel_traitsILi96ELi64ELi128ELi4ELb0ELb0EN7cutlass10bfloat16_tE19Flash_kernel_traitsILi96ELi64ELi128ELi4ES3_EELi16ELi7ELb1EEEvNS_16Flash_fwd_paramsE)
        /*0878*/ 	.word	0x00000046


	//----- nvinfo : EIATTR_FRAME_SIZE
	.align		4
.L_372:
        /*087c*/ 	.byte	0x04, 0x11
        /*087e*/ 	.short	(.L_374 - .L_373)
	.align		4
.L_373:
        /*0880*/ 	.word	index@($__internal_7_$__cuda_sm20_div_s64)
        /*0884*/ 	.word	0x00000000


	//----- nvinfo : EIATTR_FRAME_SIZE
	.align		4
.L_374:
        /*0888*/ 	.byte	0x04, 0x11
        /*088a*/ 	.short	(.L_376 - .L_375)
	.align		4
.L_375:
        /*088c*/ 	.word	index@(_ZN5flash32flash_fwd_splitkv_combine_kernelI23Flash_fwd_kernel_traitsILi96ELi64ELi128ELi4ELb0ELb0EN7cutlass10bfloat16_tE19Flash_kernel_traitsILi96ELi64ELi128ELi4ES3_EELi16ELi7ELb1EEEvNS_16Flash_fwd_paramsE)
        /*0890*/ 	.word	0x00000000


	//----- nvinfo : EIATTR_REGCOUNT
	.align		4
.L_376:
        /*0894*/ 	.byte	0x04, 0x2f
        /*0896*/ 	.short	(.L_378 - .L_377)
	.align		4
.L_377:
        /*0898*/ 	.word	index@(_ZN5flash32flash_fwd_splitkv_combine_kernelI23Flash_fwd_kernel_traitsILi96ELi64ELi128ELi4ELb0ELb0EN7cutlass10bfloat16_tE19Flash_kernel_traitsILi96ELi64ELi128ELi4ES3_EELi16ELi1ELb0EEEvNS_16Flash_fwd_paramsE)
        /*089c*/ 	.word	0x00000036


	//----- nvinfo : EIATTR_FRAME_SIZE
	.align		4
.L_378:
        /*08a0*/ 	.byte	0x04, 0x11
        /*08a2*/ 	.short	(.L_380 - .L_379)
	.align		4
.L_379:
        /*08a4*/ 	.word	index@($__internal_6_$__cuda_sm20_div_s64)
        /*08a8*/ 	.word	0x00000000


	//----- nvinfo : EIATTR_FRAME_SIZE
	.align		4
.L_380:
        /*08ac*/ 	.byte	0x04, 0x11
        /*08ae*/ 	.short	(.L_382 - .L_381)
	.align		4
.L_381:
        /*08b0*/ 	.word	index@(_ZN5flash32flash_fwd_splitkv_combine_kernelI23Flash_fwd_kernel_traitsILi96ELi64ELi128ELi4ELb0ELb0EN7cutlass10bfloat16_tE19Flash_kernel_traitsILi96ELi64ELi128ELi4ES3_EELi16ELi1ELb0EEEvNS_16Flash_fwd_paramsE)
        /*08b4*/ 	.word	0x00000000


	//----- nvinfo : EIATTR_REGCOUNT
	.align		4
.L_382:
        /*08b8*/ 	.byte	0x04, 0x2f
        /*08ba*/ 	.short	(.L_384 - .L_383)
	.align		4
.L_383:
        /*08bc*/ 	.word	index@(_ZN5flash32flash_fwd_splitkv_combine_kernelI23Flash_fwd_kernel_traitsILi96ELi64ELi128ELi4ELb0ELb0EN7cutlass10bfloat16_tE19Flash_kernel_traitsILi96ELi64ELi128ELi4ES3_EELi16ELi2ELb0EEEvNS_16Flash_fwd_paramsE)
        /*08c0*/ 	.word	0x00000036


	//----- nvinfo : EIATTR_FRAME_SIZE
	.align		4
.L_384:
        /*08c4*/ 	.byte	0x04, 0x11
        /*08c6*/ 	.short	(.L_386 - .L_385)
	.align		4
.L_385:
        /*08c8*/ 	.word	index@($__internal_5_$__cuda_sm20_div_s64)
        /*08cc*/ 	.word	0x00000000


	//----- nvinfo : EIATTR_FRAME_SIZE
	.align		4
.L_386:
        /*08d0*/ 	.byte	0x04, 0x11
        /*08d2*/ 	.short	(.L_388 - .L_387)
	.align		4
.L_387:
        /*08d4*/ 	.word	index@(_ZN5flash32flash_fwd_splitkv_combine_kernelI23Flash_fwd_kernel_traitsILi96ELi64ELi128ELi4ELb0ELb0EN7cutlass10bfloat16_tE19Flash_kernel_traitsILi96ELi64ELi128ELi4ES3_EELi16ELi2ELb0EEEvNS_16Flash_fwd_paramsE)
        /*08d8*/ 	.word	0x00000000


	//----- nvinfo : EIATTR_REGCOUNT
	.align		4
.L_388:
        /*08dc*/ 	.byte	0x04, 0x2f
        /*08de*/ 	.short	(.L_390 - .L_389)
	.align		4
.L_389:
        /*08e0*/ 	.word	index@(_ZN5flash32flash_fwd_splitkv_combine_kernelI23Flash_fwd_kernel_traitsILi96ELi64ELi128ELi4ELb0ELb0EN7cutlass10bfloat16_tE19Flash_kernel_traitsILi96ELi64ELi128ELi4ES3_EELi16ELi3ELb0EEEvNS_16Flash_fwd_paramsE)
        /*08e4*/ 	.word	0x00000036


	//----- nvinfo : EIATTR_FRAME_SIZE
	.align		4
.L_390:
        /*08e8*/ 	.byte	0x04, 0x11
        /*08ea*/ 	.short	(.L_392 - .L_391)
	.align		4
.L_391:
        /*08ec*/ 	.word	index@($__internal_4_$__cuda_sm20_div_s64)
        /*08f0*/ 	.word	0x00000000


	//----- nvinfo : EIATTR_FRAME_SIZE
	.align		4
.L_392:
        /*08f4*/ 	.byte	0x04, 0x11
        /*08f6*/ 	.short	(.L_394 - .L_393)
	.align		4
.L_393:
        /*08f8*/ 	.word	index@(_ZN5flash32flash_fwd_splitkv_combine_kernelI23Flash_fwd_kernel_traitsILi96ELi64ELi128ELi4ELb0ELb0EN7cutlass10bfloat16_tE19Flash_kernel_traitsILi96ELi64ELi128ELi4ES3_EELi16ELi3ELb0EEEvNS_16Flash_fwd_paramsE)
        /*08fc*/ 	.word	0x00000000


	//----- nvinfo : EIATTR_REGCOUNT
	.align		4
.L_394:
        /*0900*/ 	.byte	0x04, 0x2f
        /*0902*/ 	.short	(.L_396 - .L_395)
	.align		4
.L_395:
        /*0904*/ 	.word	index@(_ZN5flash32flash_fwd_splitkv_combine_kernelI23Flash_fwd_kernel_traitsILi96ELi64ELi128ELi4ELb0ELb0EN7cutlass10bfloat16_tE19Flash_kernel_traitsILi96ELi64ELi128ELi4ES3_EELi16ELi4ELb0EEEvNS_16Flash_fwd_paramsE)
        /*0908*/ 	.word	0x0000003c


	//----- nvinfo : EIATTR_FRAME_SIZE
	.align		4
.L_396:
        /*090c*/ 	.byte	0x04, 0x11
        /*090e*/ 	.short	(.L_398 - .L_397)
	.align		4
.L_397:
        /*0910*/ 	.word	index@($__internal_3_$__cuda_sm20_div_s64)
        /*0914*/ 	.word	0x00000000


	//----- nvinfo : EIATTR_FRAME_SIZE
	.align		4
.L_398:
        /*0918*/ 	.byte	0x04, 0x11
        /*091a*/ 	.short	(.L_400 - .L_399)
	.align		4
.L_399:
        /*091c*/ 	.word	index@(_ZN5flash32flash_fwd_splitkv_combine_kernelI23Flash_fwd_kernel_traitsILi96ELi64ELi128ELi4ELb0ELb0EN7cutlass10bfloat16_tE19Flash_kernel_traitsILi96ELi64ELi128ELi4ES3_EELi16ELi4ELb0EEEvNS_16Flash_fwd_paramsE)
        /*0920*/ 	.word	0x00000000


	//----- nvinfo : EIATTR_REGCOUNT
	.align		4
.L_400:
        /*0924*/ 	.byte	0x04, 0x2f
        /*0926*/ 	.short	(.L_402 - .L_401)
	.align		4
.L_401:
        /*0928*/ 	.word	index@(_ZN5flash32flash_fwd_splitkv_combine_kernelI23Flash_fwd_kernel_traitsILi96ELi64ELi128ELi4ELb0ELb0EN7cutlass10bfloat16_tE19Flash_kernel_traitsILi96ELi64ELi128ELi4ES3_EELi16ELi5ELb0EEEvNS_16Flash_fwd_paramsE)
        /*092c*/ 	.word	0x00000040


	//----- nvinfo : EIATTR_FRAME_SIZE
	.align		4
.L_402:
        /*0930*/ 	.byte	0x04, 0x11
        /*0932*/ 	.short	(.L_404 - .L_403)
	.align		4
.L_403:
        /*0934*/ 	.word	index@($__internal_2_$__cuda_sm20_div_s64)
        /*0938*/ 	.word	0x00000000


	//----- nvinfo : EIATTR_FRAME_SIZE
	.align		4
.L_404:
        /*093c*/ 	.byte	0x04, 0x11
        /*093e*/ 	.short	(.L_406 - .L_405)
	.align		4
.L_405:
        /*0940*/ 	.word	index@(_ZN5flash32flash_fwd_splitkv_combine_kernelI23Flash_fwd_kernel_traitsILi96ELi64ELi128ELi4ELb0ELb0EN7cutlass10bfloat16_tE19Flash_kernel_traitsILi96ELi64ELi128ELi4ES3_EELi16ELi5ELb0EEEvNS_16Flash_fwd_paramsE)
        /*0944*/ 	.word	0x00000000


	//----- nvinfo : EIATTR_REGCOUNT
	.align		4
.L_406:
        /*0948*/ 	.byte	0x04, 0x2f
        /*094a*/ 	.short	(.L_408 - .L_407)
	.align		4
.L_407:
        /*094c*/ 	.word	index@(_ZN5flash32flash_fwd_splitkv_combine_kernelI23Flash_fwd_kernel_traitsILi96ELi64ELi128ELi4ELb0ELb0EN7cutlass10bfloat16_tE19Flash_kernel_traitsILi96ELi64ELi128ELi4ES3_EELi16ELi6ELb0EEEvNS_16Flash_fwd_paramsE)
        /*0950*/ 	.word	0x00000040


	//----- nvinfo : EIATTR_FRAME_SIZE
	.align		4
.L_408:
        /*0954*/ 	.byte	0x04, 0x11
        /*0956*/ 	.short	(.L_410 - .L_409)
	.align		4
.L_409:
        /*0958*/ 	.word	index@($__internal_1_$__cuda_sm20_div_s64)
        /*095c*/ 	.word	0x00000000


	//----- nvinfo : EIATTR_FRAME_SIZE
	.align		4
.L_410:
        /*0960*/ 	.byte	0x04, 0x11
        /*0962*/ 	.short	(.L_412 - .L_411)
	.align		4
.L_411:
        /*0964*/ 	.word	index@(_ZN5flash32flash_fwd_splitkv_combine_kernelI23Flash_fwd_kernel_traitsILi96ELi64ELi128ELi4ELb0ELb0EN7cutlass10bfloat16_tE19Flash_kernel_traitsILi96ELi64ELi128ELi4ES3_EELi16ELi6ELb0EEEvNS_16Flash_fwd_paramsE)
        /*0968*/ 	.word	0x00000000


	//----- nvinfo : EIATTR_REGCOUNT
	.align		4
.L_412:
        /*096c*/ 	.byte	0x04, 0x2f
        /*096e*/ 	.short	(.L_414 - .L_413)
	.align		4
.L_413:
        /*0970*/ 	.word	index@(_ZN5flash32flash_fwd_splitkv_combine_kernelI23Flash_fwd_kernel_traitsILi96ELi64ELi128ELi4ELb0ELb0EN7cutlass10bfloat16_tE19Flash_kernel_traitsILi96ELi64ELi128ELi4ES3_EELi16ELi7ELb0EEEvNS_16Flash_fwd_paramsE)
        /*0974*/ 	.word	0x00000046


	//----- nvinfo : EIATTR_FRAME_SIZE
	.align		4
.L_414:
        /*0978*/ 	.byte	0x04, 0x11
        /*097a*/ 	.short	(.L_416 - .L_415)
	.align		4
.L_415:
        /*097c*/ 	.word	index@($__internal_0_$__cuda_sm20_div_s64)
        /*0980*/ 	.word	0x00000000


	//----- nvinfo : EIATTR_FRAME_SIZE
	.align		4
.L_416:
        /*0984*/ 	.byte	0x04, 0x11
        /*0986*/ 	.short	(.L_418 - .L_417)
	.align		4
.L_417:
        /*0988*/ 	.word	index@(_ZN5flash32flash_fwd_splitkv_combine_kernelI23Flash_fwd_kernel_traitsILi96ELi64ELi128ELi4ELb0ELb0EN7cutlass10bfloat16_tE19Flash_kernel_traitsILi96ELi64ELi128ELi4ES3_EELi16ELi7ELb0EEEvNS_16Flash_fwd_paramsE)
        /*098c*/ 	.word	0x00000000


	//----- nvinfo : EIATTR_MIN_STACK_SIZE
	.align		4
.L_418:
        /*0990*/ 	.byte	0x04, 0x12
        /*0992*/ 	.short	(.L_420 - .L_419)
	.align		4
.L_419:
        /*0994*/ 	.word	index@(_ZN5flash32flash_fwd_splitkv_combine_kernelI23Flash_fwd_kernel_traitsILi96ELi64ELi128ELi4ELb0ELb0EN7cutlass10bfloat16_tE19Flash_kernel_traitsILi96ELi64ELi128ELi4ES3_EELi16ELi7ELb0EEEvNS_16Flash_fwd_paramsE)
        /*0998*/ 	.word	0x00000000


	//----- nvinfo : EIATTR_MIN_STACK_SIZE
	.align		4
.L_420:
        /*099c*/ 	.byte	0x04, 0x12
        /*099e*/ 	.short	(.L_422 - .L_421)
	.align		4
.L_421:
        /*09a0*/ 	.word	index@(_ZN5flash32flash_fwd_splitkv_combine_kernelI23Flash_fwd_kernel_traitsILi96ELi64ELi128ELi4ELb0ELb0EN7cutlass10bfloat16_tE19Flash_kernel_traitsILi96ELi64ELi128ELi4ES3_EELi16ELi6ELb0EEEvNS_16Flash_fwd_paramsE)
        /*09a4*/ 	.word	0x00000000


	//----- nvinfo : EIATTR_MIN_STACK_SIZE
	.align		4
.L_422:
        /*09a8*/ 	.byte	0x04, 0x12
        /*09aa*/ 	.short	(.L_424 - .L_423)
	.align		4
.L_423:
        /*09ac*/ 	.word	index@(_ZN5flash32flash_fwd_splitkv_combine_kernelI23Flash_fwd_kernel_traitsILi96ELi64ELi128ELi4ELb0ELb0EN7cutlass10bfloat16_tE19Flash_kernel_traitsILi96ELi64ELi128ELi4ES3_EELi16ELi5ELb0EEEvNS_16Flash_fwd_paramsE)
        /*09b0*/ 	.word	0x00000000


	//----- nvinfo : EIATTR_MIN_STACK_SIZE
	.align		4
.L_424:
        /*09b4*/ 	.byte	0x04, 0x12
        /*09b6*/ 	.short	(.L_426 - .L_425)
	.align		4
.L_425:
        /*09b8*/ 	.word	index@(_ZN5flash32flash_fwd_splitkv_combine_kernelI23Flash_fwd_kernel_traitsILi96ELi64ELi128ELi4ELb0ELb0EN7cutlass10bfloat16_tE19Flash_kernel_traitsILi96ELi64ELi128ELi4ES3_EELi16ELi4ELb0EEEvNS_16Flash_fwd_paramsE)
        /*09bc*/ 	.word	0x00000000


	//----- nvinfo : EIATTR_MIN_STACK_SIZE
	.align		4
.L_426:
        /*09c0*/ 	.byte	0x04, 0x12
        /*09c2*/ 	.short	(.L_428 - .L_427)
	.align		4
.L_427:
        /*09c4*/ 	.word	index@(_ZN5flash32flash_fwd_splitkv_combine_kernelI23Flash_fwd_kernel_traitsILi96ELi64ELi128ELi4ELb0ELb0EN7cutlass10bfloat16_tE19Flash_kernel_traitsILi96ELi64ELi128ELi4ES3_EELi16ELi3ELb0EEEvNS_16Flash_fwd_paramsE)
        /*09c8*/ 	.word	0x00000000


	//----- nvinfo : EIATTR_MIN_STACK_SIZE
	.align		4
.L_428:
        /*09cc*/ 	.byte	0x04, 0x12
        /*09ce*/ 	.short	(.L_430 - .L_429)
	.align		4
.L_429:
        /*09d0*/ 	.word	index@(_ZN5flash32flash_fwd_splitkv_combine_kernelI23Flash_fwd_kernel_traitsILi96ELi64ELi128ELi4ELb0ELb0EN7cutlass10bfloat16_tE19Flash_kernel_traitsILi96ELi64ELi128ELi4ES3_EELi16ELi2ELb0EEEvNS_16Flash_fwd_paramsE)
        /*09d4*/ 	.word	0x00000000


	//----- nvinfo : EIATTR_MIN_STACK_SIZE
	.align		4
.L_430:
        /*09d8*/ 	.byte	0x04, 0x12
        /*09da*/ 	.short	(.L_432 - .L_431)
	.align		4
.L_431:
        /*09dc*/ 	.word	index@(_ZN5flash32flash_fwd_splitkv_combine_kernelI23Flash_fwd_kernel_traitsILi96ELi64ELi128ELi4ELb0ELb0EN7cutlass10bfloat16_tE19Flash_kernel_traitsILi96ELi64ELi128ELi4ES3_EELi16ELi1ELb0EEEvNS_16Flash_fwd_paramsE)
        /*09e0*/ 	.word	0x00000000


	//----- nvinfo : EIATTR_MIN_STACK_SIZE
	.align		4
.L_432:
        /*09e4*/ 	.byte	0x04, 0x12
        /*09e6*/ 	.short	(.L_434 - .L_433)
	.align		4
.L_433:
        /*09e8*/ 	.word	index@(_ZN5flash32flash_fwd_splitkv_combine_kernelI23Flash_fwd_kernel_traitsILi96ELi64ELi128ELi4ELb0ELb0EN7cutlass10bfloat16_tE19Flash_kernel_traitsILi96ELi64ELi128ELi4ES3_EELi16ELi7ELb1EEEvNS_16Flash_fwd_paramsE)
        /*09ec*/ 	.word	0x00000000


	//----- nvinfo : EIATTR_MIN_STACK_SIZE
	.align		4
.L_434:
        /*09f0*/ 	.byte	0x04, 0x12
        /*09f2*/ 	.short	(.L_436 - .L_435)
	.align		4
.L_435:
        /*09f4*/ 	.word	index@(_ZN5flash32flash_fwd_splitkv_combine_kernelI23Flash_fwd_kernel_traitsILi96ELi64ELi128ELi4ELb0ELb0EN7cutlass10bfloat16_tE19Flash_kernel_traitsILi96ELi64ELi128ELi4ES3_EELi16ELi6ELb1EEEvNS_16Flash_fwd_paramsE)
        /*09f8*/ 	.word	0x00000000


	//----- nvinfo : EIATTR_MIN_STACK_SIZE
	.align		4
.L_436:
        /*09fc*/ 	.byte	0x04, 0x12
        /*09fe*/ 	.short	(.L_438 - .L_437)
	.align		4
.L_437:
        /*0a00*/ 	.word	index@(_ZN5flash32flash_fwd_splitkv_combine_kernelI23Flash_fwd_kernel_traitsILi96ELi64ELi128ELi4ELb0ELb0EN7cutlass10bfloat16_tE19Flash_kernel_traitsILi96ELi64ELi128ELi4ES3_EELi16ELi5ELb1EEEvNS_16Flash_fwd_paramsE)
        /*0a04*/ 	.word	0x00000000


	//----- nvinfo : EIATTR_MIN_STACK_SIZE
	.align		4
.L_438:
        /*0a08*/ 	.byte	0x04, 0x12
        /*0a0a*/ 	.short	(.L_440 - .L_439)
	.align		4
.L_439:
        /*0a0c*/ 	.word	index@(_ZN5flash32flash_fwd_splitkv_combine_kernelI23Flash_fwd_kernel_traitsILi96ELi64ELi128ELi4ELb0ELb0EN7cutlass10bfloat16_tE19Flash_kernel_traitsILi96ELi64ELi128ELi4ES3_EELi16ELi4ELb1EEEvNS_16Flash_fwd_paramsE)
        /*0a10*/ 	.word	0x00000000


	//----- nvinfo : EIATTR_MIN_STACK_SIZE
	.align		4
.L_440:
        /*0a14*/ 	.byte	0x04, 0x12
        /*0a16*/ 	.short	(.L_442 - .L_441)
	.align		4
.L_441:
        /*0a18*/ 	.word	index@(_ZN5flash32flash_fwd_splitkv_combine_kernelI23Flash_fwd_kernel_traitsILi96ELi64ELi128ELi4ELb0ELb0EN7cutlass10bfloat16_tE19Flash_kernel_traitsILi96ELi64ELi128ELi4ES3_EELi16ELi3ELb1EEEvNS_16Flash_fwd_paramsE)
        /*0a1c*/ 	.word	0x00000000


	//----- nvinfo : EIATTR_MIN_STACK_SIZE
	.align		4
.L_442:
        /*0a20*/ 	.byte	0x04, 0x12
        /*0a22*/ 	.short	(.L_444 - .L_443)
	.align		4
.L_443:
        /*0a24*/ 	.word	index@(_ZN5flash32flash_fwd_splitkv_combine_kernelI23Flash_fwd_kernel_traitsILi96ELi64ELi128ELi4ELb0ELb0EN7cutlass10bfloat16_tE19Flash_kernel_traitsILi96ELi64ELi128ELi4ES3_EELi16ELi2ELb1EEEvNS_16Flash_fwd_paramsE)
        /*0a28*/ 	.word	0x00000000


	//----- nvinfo : EIATTR_MIN_STACK_SIZE
	.align		4
.L_444:
        /*0a2c*/ 	.byte	0x04, 0x12
        /*0a2e*/ 	.short	(.L_446 - .L_445)
	.align		4
.L_445:
        /*0a30*/ 	.word	index@(_ZN5flash32flash_fwd_splitkv_combine_kernelI23Flash_fwd_kernel_traitsILi96ELi64ELi128ELi4ELb0ELb0EN7cutlass10bfloat16_tE19Flash_kernel_traitsILi96ELi64ELi128ELi4ES3_EELi16ELi1ELb1EEEvNS_16Flash_fwd_paramsE)
        /*0a34*/ 	.word	0x00000000


	//----- nvinfo : EIATTR_MIN_STACK_SIZE
	.align		4
.L_446:
        /*0a38*/ 	.byte	0x04, 0x12
        /*0a3a*/ 	.short	(.L_448 - .L_447)
	.align		4
.L_447:
        /*0a3c*/ 	.word	index@(_ZN5flash24flash_fwd_splitkv_kernelI23Flash_fwd_kernel_traitsILi96ELi64ELi128ELi4ELb0ELb0EN7cutlass10bfloat16_tE19Flash_kernel_traitsILi96ELi64ELi128ELi4ES3_EELb1ELb0ELb0ELb0ELb0ELb0ELb0ELb0EEEvNS_16Flash_fwd_paramsE)
        /*0a40*/ 	.word	0x00000000


	//----- nvinfo : EIATTR_MIN_STACK_SIZE
	.align		4
.L_448:
        /*0a44*/ 	.byte	0x04, 0x12
        /*0a46*/ 	.short	(.L_450 - .L_449)
	.align		4
.L_449:
        /*0a48*/ 	.word	index@(_ZN5flash24flash_fwd_splitkv_kernelI23Flash_fwd_kernel_traitsILi96ELi64ELi128ELi4ELb0ELb0EN7cutlass10bfloat16_tE19Flash_kernel_traitsILi96ELi64ELi128ELi4ES3_EELb1ELb0ELb0ELb0ELb0ELb1ELb0ELb0EEEvNS_16Flash_fwd_paramsE)
        /*0a4c*/ 	.word	0x00000000


	//----- nvinfo : EIATTR_MIN_STACK_SIZE
	.align		4
.L_450:
        /*0a50*/ 	.byte	0x04, 0x12
        /*0a52*/ 	.short	(.L_452 - .L_451)
	.align		4
.L_451:
        /*0a54*/ 	.word	index@(_ZN5flash24flash_fwd_splitkv_kernelI23Flash_fwd_kernel_traitsILi96ELi64ELi128ELi4ELb0ELb0EN7cutlass10bfloat16_tE19Flash_kernel_traitsILi96ELi64ELi128ELi4ES3_EELb1ELb0ELb0ELb0ELb0ELb0ELb0ELb1EEEvNS_16Flash_fwd_paramsE)
        /*0a58*/ 	.word	0x00000000


	//----- nvinfo : EIATTR_MIN_STACK_SIZE
	.align		4
.L_452:
        /*0a5c*/ 	.byte	0x04, 0x12
        /*0a5e*/ 	.short	(.L_454 - .L_453)
	.align		4
.L_453:
        /*0a60*/ 	.word	index@(_ZN5flash24flash_fwd_splitkv_kernelI23Flash_fwd_kernel_traitsILi96ELi64ELi128ELi4ELb0ELb0EN7cutlass10bfloat16_tE19Flash_kernel_traitsILi96ELi64ELi128ELi4ES3_EELb1ELb0ELb0ELb0ELb0ELb1ELb0ELb1EEEvNS_16Flash_fwd_paramsE)
        /*0a64*/ 	.word	0x00000000


	//----- nvinfo : EIATTR_MIN_STACK_SIZE
	.align		4
.L_454:
        /*0a68*/ 	.byte	0x04, 0x12
        /*0a6a*/ 	.short	(.L_456 - .L_455)
	.align		4
.L_455:
        /*0a6c*/ 	.word	index@(_ZN5flash24flash_fwd_splitkv_kernelI23Flash_fwd_kernel_traitsILi96ELi64ELi128ELi4ELb0ELb0EN7cutlass10bfloat16_tE19Flash_kernel_traitsILi96ELi64ELi128ELi4ES3_EELb1ELb0ELb0ELb0ELb0ELb0ELb1ELb0EEEvNS_16Flash_fwd_paramsE)
        /*0a70*/ 	.word	0x00000000


	//----- nvinfo : EIATTR_MIN_STACK_SIZE
	.align		4
.L_456:
        /*0a74*/ 	.byte	0x04, 0x12
        /*0a76*/ 	.short	(.L_458 - .L_457)
	.align		4
.L_457:
        /*0a78*/ 	.word	index@(_ZN5flash24flash_fwd_splitkv_kernelI23Flash_fwd_kernel_traitsILi96ELi64ELi128ELi4ELb0ELb0EN7cutlass10bfloat16_tE19Flash_kernel_traitsILi96ELi64ELi128ELi4ES3_EELb1ELb0ELb0ELb0ELb0ELb1ELb1ELb0EEEvNS_16Flash_fwd_paramsE)
        /*0a7c*/ 	.word	0x00000000


	//----- nvinfo : EIATTR_MIN_STACK_SIZE
	.align		4
.L_458:
        /*0a80*/ 	.byte	0x04, 0x12
        /*0a82*/ 	.short	(.L_460 - .L_459)
	.align		4
.L_459:
        /*0a84*/ 	.word	index@(_ZN5flash24flash_fwd_splitkv_kernelI23Flash_fwd_kernel_traitsILi96ELi64ELi128ELi4ELb0ELb0EN7cutlass10bfloat16_tE19Flash_kernel_traitsILi96ELi64ELi128ELi4ES3_EELb1ELb0ELb0ELb0ELb0ELb0ELb1ELb1EEEvNS_16Flash_fwd_paramsE)
        /*0a88*/ 	.word	0x00000000


	//----- nvinfo : EIATTR_MIN_STACK_SIZE
	.align		4
.L_460:
        /*0a8c*/ 	.byte	0x04, 0x12
        /*0a8e*/ 	.short	(.L_462 - .L_461)
	.align		4
.L_461:
        /*0a90*/ 	.word	index@(_ZN5flash24flash_fwd_splitkv_kernelI23Flash_fwd_kernel_traitsILi96ELi64ELi128ELi4ELb0ELb0EN7cutlass10bfloat16_tE19Flash_kernel_traitsILi96ELi64ELi128ELi4ES3_EELb1ELb0ELb0ELb0ELb0ELb1ELb1ELb1EEEvNS_16Flash_fwd_paramsE)
        /*0a94*/ 	.word	0x00000000


	//----- nvinfo : EIATTR_MIN_STACK_SIZE
	.align		4
.L_462:
        /*0a98*/ 	.byte	0x04, 0x12
        /*0a9a*/ 	.short	(.L_464 - .L_463)
	.align		4
.L_463:
        /*0a9c*/ 	.word	index@(_ZN5flash24flash_fwd_splitkv_kernelI23Flash_fwd_kernel_traitsILi96ELi64ELi128ELi4ELb0ELb0EN7cutlass10bfloat16_tE19Flash_kernel_traitsILi96ELi64ELi128ELi4ES3_EELb1ELb0ELb0ELb1ELb1ELb0ELb0ELb0EEEvNS_16Flash_fwd_paramsE)
        /*0aa0*/ 	.word	0x00000000


	//----- nvinfo : EIATTR_MIN_STACK_SIZE
	.align		4
.L_464:
        /*0aa4*/ 	.byte	0x04, 0x12
        /*0aa6*/ 	.short	(.L_466 - .L_465)
	.align		4
.L_465:
        /*0aa8*/ 	.word	index@(_ZN5flash24flash_fwd_splitkv_kernelI23Flash_fwd_kernel_traitsILi96ELi64ELi128ELi4ELb0ELb0EN7cutlass10bfloat16_tE19Flash_kernel_traitsILi96ELi64ELi128ELi4ES3_EELb1ELb0ELb0ELb1ELb1ELb1ELb0ELb0EEEvNS_16Flash_fwd_paramsE)
        /*0aac*/ 	.word	0x00000000


	//----- nvinfo : EIATTR_MIN_STACK_SIZE
	.align		4
.L_466:
        /*0ab0*/ 	.byte	0x04, 0x12
        /*0ab2*/ 	.short	(.L_468 - .L_467)
	.align		4
.L_467:
        /*0ab4*/ 	.word	index@(_ZN5flash24flash_fwd_splitkv_kernelI23Flash_fwd_kernel_traitsILi96ELi64ELi128ELi4ELb0ELb0EN7cutlass10bfloat16_tE19Flash_kernel_traitsILi96ELi64ELi128ELi4ES3_EELb1ELb0ELb0ELb1ELb1ELb0ELb1ELb0EEEvNS_16Flash_fwd_paramsE)
        /*0ab8*/ 	.word	0x00000000


	//----- nvinfo : EIATTR_MIN_STACK_SIZE
	.align		4
.L_468:
        /*0abc*/ 	.byte	0x04, 0x12
        /*0abe*/ 	.short	(.L_470 - .L_469)
	.align		4
.L_469:
        /*0ac0*/ 	.word	index@(_ZN5flash24flash_fwd_splitkv_kernelI23Flash_fwd_kernel_traitsILi96ELi64ELi128ELi4ELb0ELb0EN7cutlass10bfloat16_tE19Flash_kernel_traitsILi96ELi64ELi128ELi4ES3_EELb1ELb0ELb0ELb1ELb1ELb1ELb1ELb0EEEvNS_16Flash_fwd_paramsE)
        /*0ac4*/ 	.word	0x00000000


	//----- nvinfo : EIATTR_MIN_STACK_SIZE
	.align		4
.L_470:
        /*0ac8*/ 	.byte	0x04, 0x12
        /*0aca*/ 	.short	(.L_472 - .L_471)
	.align		4
.L_471:
        /*0acc*/ 	.word	index@(_ZN5flash24flash_fwd_splitkv_kernelI23Flash_fwd_kernel_traitsILi96ELi64ELi128ELi4ELb0ELb0EN7cutlass10bfloat16_tE19Flash_kernel_traitsILi96ELi64ELi128ELi4ES3_EELb1ELb0ELb0ELb0ELb1ELb0ELb0ELb0EEEvNS_16Flash_fwd_paramsE)
        /*0ad0*/ 	.word	0x00000000


	//----- nvinfo : EIATTR_MIN_STACK_SIZE
	.align		4
.L_472:
        /*0ad4*/ 	.byte	0x04, 0x12
        /*0ad6*/ 	.short	(.L_474 - .L_473)
	.align		4
.L_473:
        /*0ad8*/ 	.word	index@(_ZN5flash24flash_fwd_splitkv_kernelI23Flash_fwd_kernel_traitsILi96ELi64ELi128ELi4ELb0ELb0EN7cutlass10bfloat16_tE19Flash_kernel_traitsILi96ELi64ELi128ELi4ES3_EELb1ELb0ELb0ELb0ELb1ELb1ELb0ELb0EEEvNS_16Flash_fwd_paramsE)
        /*0adc*/ 	.word	0x00000000


	//----- nvinfo : EIATTR_MIN_STACK_SIZE
	.align		4
.L_474:
        /*0ae0*/ 	.byte	0x04, 0x12
        /*0ae2*/ 	.short	(.L_476 - .L_475)
	.align		4
.L_475:
        /*0ae4*/ 	.word	index@(_ZN5flash24flash_fwd_splitkv_kernelI23Flash_fwd_kernel_traitsILi96ELi64ELi128ELi4ELb0ELb0EN7cutlass10bfloat16_tE19Flash_kernel_traitsILi96ELi64ELi128ELi4ES3_EELb1ELb0ELb1ELb0ELb0ELb0ELb0ELb0EEEvNS_16Flash_fwd_paramsE)
        /*0ae8*/ 	.word	0x00000000


	//----- nvinfo : EIATTR_MIN_STACK_SIZE
	.align		4
.L_476:
        /*0aec*/ 	.byte	0x04, 0x12
        /*0aee*/ 	.short	(.L_478 - .L_477)
	.align		4
.L_477:
        /*0af0*/ 	.word	index@(_ZN5flash24flash_fwd_splitkv_kernelI23Flash_fwd_kernel_traitsILi96ELi64ELi128ELi4ELb0ELb0EN7cutlass10bfloat16_tE19Flash_kernel_traitsILi96ELi64ELi128ELi4ES3_EELb1ELb0ELb1ELb0ELb0ELb1ELb0ELb0EEEvNS_16Flash_fwd_paramsE)
        /*0af4*/ 	.word	0x00000000


	//----- nvinfo : EIATTR_MIN_STACK_SIZE
	.align		4
.L_478:
        /*0af8*/ 	.byte	0x04, 0x12
        /*0afa*/ 	.short	(.L_480 - .L_479)
	.align		4
.L_479:
        /*0afc*/ 	.word	index@(_ZN5flash24flash_fwd_splitkv_kernelI23Flash_fwd_kernel_traitsILi96ELi64ELi128ELi4ELb0ELb0EN7cutlass10bfloat16_tE19Flash_kernel_traitsILi96ELi64ELi128ELi4ES3_EELb1ELb0ELb0ELb0ELb1ELb0ELb0ELb1EEEvNS_16Flash_fwd_paramsE)
        /*0b00*/ 	.word	0x00000000


	//----- nvinfo : EIATTR_MIN_STACK_SIZE
	.align		4
.L_480:
        /*0b04*/ 	.byte	0x04, 0x12
        /*0b06*/ 	.short	(.L_482 - .L_481)
	.align		4
.L_481:
        /*0b08*/ 	.word	index@(_ZN5flash24flash_fwd_splitkv_kernelI23Flash_fwd_kernel_traitsILi96ELi64ELi128ELi4ELb0ELb0EN7cutlass10bfloat16_tE19Flash_kernel_traitsILi96ELi64ELi128ELi4ES3_EELb1ELb0ELb0ELb0ELb1ELb1ELb0ELb1EEEvNS_16Flash_fwd_paramsE)
        /*0b0c*/ 	.word	0x00000000


	//----- nvinfo : EIATTR_MIN_STACK_SIZE
	.align		4
.L_482:
        /*0b10*/ 	.byte	0x04, 0x12
        /*0b12*/ 	.short	(.L_484 - .L_483)
	.align		4
.L_483:
        /*0b14*/ 	.word	index@(_ZN5flash24flash_fwd_splitkv_kernelI23Flash_fwd_kernel_traitsILi96ELi64ELi128ELi4ELb0ELb0EN7cutlass10bfloat16_tE19Flash_kernel_traitsILi96ELi64ELi128ELi4ES3_EELb1ELb0ELb1ELb0ELb0ELb0ELb0ELb1EEEvNS_16Flash_fwd_paramsE)
        /*0b18*/ 	.word	0x00000000


	//----- nvinfo : EIATTR_MIN_STACK_SIZE
	.align		4
.L_484:
        /*0b1c*/ 	.byte	0x04, 0x12
        /*0b1e*/ 	.short	(.L_486 - .L_485)
	.align		4
.L_485:
        /*0b20*/ 	.word	index@(_ZN5flash24flash_fwd_splitkv_kernelI23Flash_fwd_kernel_traitsILi96ELi64ELi128ELi4ELb0ELb0EN7cutlass10bfloat16_tE19Flash_kernel_traitsILi96ELi64ELi128ELi4ES3_EELb1ELb0ELb1ELb0ELb0ELb1ELb0ELb1EEEvNS_16Flash_fwd_paramsE)
        /*0b24*/ 	.word	0x00000000


	//----- nvinfo : EIATTR_MIN_STACK_SIZE
	.align		4
.L_486:
        /*0b28*/ 	.byte	0x04, 0x12
        /*0b2a*/ 	.short	(.L_488 - .L_487)
	.align		4
.L_487:
        /*0b2c*/ 	.word	index@(_ZN5flash24flash_fwd_splitkv_kernelI23Flash_fwd_kernel_traitsILi96ELi64ELi128ELi4ELb0ELb0EN7cutlass10bfloat16_tE19Flash_kernel_traitsILi96ELi64ELi128ELi4ES3_EELb1ELb0ELb0ELb0ELb1ELb0ELb1ELb0EEEvNS_16Flash_fwd_paramsE)
        /*0b30*/ 	.word	0x00000000


	//----- nvinfo : EIATTR_MIN_STACK_SIZE
	.align		4
.L_488:
        /*0b34*/ 	.byte	0x04, 0x12
        /*0b36*/ 	.short	(.L_490 - .L_489)
	.align		4
.L_489:
        /*0b38*/ 	.word	index@(_ZN5flash24flash_fwd_splitkv_kernelI23Flash_fwd_kernel_traitsILi96ELi64ELi128ELi4ELb0ELb0EN7cutlass10bfloat16_tE19Flash_kernel_traitsILi96ELi64ELi128ELi4ES3_EELb1ELb0ELb0ELb0ELb1ELb1ELb1ELb0EEEvNS_16Flash_fwd_paramsE)
        /*0b3c*/ 	.word	0x00000000


	//----- nvinfo : EIATTR_MIN_STACK_SIZE
	.align		4
.L_490:
        /*0b40*/ 	.byte	0x04, 0x12
        /*0b42*/ 	.short	(.L_492 - .L_491)
	.align		4
.L_491:
        /*0b44*/ 	.word	index@(_ZN5flash24flash_fwd_splitkv_kernelI23Flash_fwd_kernel_traitsILi96ELi64ELi128ELi4ELb0ELb0EN7cutlass10bfloat16_tE19Flash_kernel_traitsILi96ELi64ELi128ELi4ES3_EELb1ELb0ELb1ELb0ELb0ELb0ELb1ELb0EEEvNS_16Flash_fwd_paramsE)
        /*0b48*/ 	.word	0x00000000


	//----- nvinfo : EIATTR_MIN_STACK_SIZE
	.align		4
.L_492:
        /*0b4c*/ 	.byte	0x04, 0x12
        /*0b4e*/ 	.short	(.L_494 - .L_493)
	.align		4
.L_493:
        /*0b50*/ 	.word	index@(_ZN5flash24flash_fwd_splitkv_kernelI23Flash_fwd_kernel_traitsILi96ELi64ELi128ELi4ELb0ELb0EN7cutlass10bfloat16_tE19Flash_kernel_traitsILi96ELi64ELi128ELi4ES3_EELb1ELb0ELb1ELb0ELb0ELb1ELb1ELb0EEEvNS_16Flash_fwd_paramsE)
        /*0b54*/ 	.word	0x00000000


	//----- nvinfo : EIATTR_MIN_STACK_SIZE
	.align		4
.L_494:
        /*0b58*/ 	.byte	0x04, 0x12
        /*0b5a*/ 	.short	(.L_496 - .L_495)
	.align		4
.L_495:
        /*0b5c*/ 	.word	index@(_ZN5flash24flash_fwd_splitkv_kernelI23Flash_fwd_kernel_traitsILi96ELi64ELi128ELi4ELb0ELb0EN7cutlass10bfloat16_tE19Flash_kernel_traitsILi96ELi64ELi128ELi4ES3_EELb1ELb0ELb0ELb0ELb1ELb0ELb1ELb1EEEvNS_16Flash_fwd_paramsE)
        /*0b60*/ 	.word	0x00000000


	//----- nvinfo : EIATTR_MIN_STACK_SIZE
	.align		4
.L_496:
        /*0b64*/ 	.byte	0x04, 0x12
        /*0b66*/ 	.short	(.L_498 - .L_497)
	.align		4
.L_497:
        /*0b68*/ 	.word	index@(_ZN5flash24flash_fwd_splitkv_kernelI23Flash_fwd_kernel_traitsILi96ELi64ELi128ELi4ELb0ELb0EN7cutlass10bfloat16_tE19Flash_kernel_traitsILi96ELi64ELi128ELi4ES3_EELb1ELb0ELb0ELb0ELb1ELb1ELb1ELb1EEEvNS_16Flash_fwd_paramsE)
        /*0b6c*/ 	.word	0x00000000


	//----- nvinfo : EIATTR_MIN_STACK_SIZE
	.align		4
.L_498:
        /*0b70*/ 	.byte	0x04, 0x12
        /*0b72*/ 	.short	(.L_500 - .L_499)
	.align		4
.L_499:
        /*0b74*/ 	.word	index@(_ZN5flash24flash_fwd_splitkv_kernelI23Flash_fwd_kernel_traitsILi96ELi64ELi128ELi4ELb0ELb0EN7cutlass10bfloat16_tE19Flash_kernel_traitsILi96ELi64ELi128ELi4ES3_EELb1ELb0ELb1ELb0ELb0ELb0ELb1ELb1EEEvNS_16Flash_fwd_paramsE)
        /*0b78*/ 	.word	0x00000000


	//----- nvinfo : EIATTR_MIN_STACK_SIZE
	.align		4
.L_500:
        /*0b7c*/ 	.byte	0x04, 0x12
        /*0b7e*/ 	.short	(.L_502 - .L_501)
	.align		4
.L_501:
        /*0b80*/ 	.word	index@(_ZN5flash24flash_fwd_splitkv_kernelI23Flash_fwd_kernel_traitsILi96ELi64ELi128ELi4ELb0ELb0EN7cutlass10bfloat16_tE19Flash_kernel_traitsILi96ELi64ELi128ELi4ES3_EELb1ELb0ELb1ELb0ELb0ELb1ELb1ELb1EEEvNS_16Flash_fwd_paramsE)
        /*0b84*/ 	.word	0x00000000


	//----- nvinfo : EIATTR_MIN_STACK_SIZE
	.align		4
.L_502:
        /*0b88*/ 	.byte	0x04, 0x12
        /*0b8a*/ 	.short	(.L_504 - .L_503)
	.align		4
.L_503:
        /*0b8c*/ 	.word	index@(_ZN5flash32flash_fwd_splitkv_combine_kernelI23Flash_fwd_kernel_traitsILi96ELi64ELi64ELi4ELb0ELb0EN7cutlass10bfloat16_tE19Flash_kernel_traitsILi96ELi64ELi64ELi4ES3_EELi16ELi7ELb0EEEvNS_16Flash_fwd_paramsE)
        /*0b90*/ 	.word	0x00000000


	//----- nvinfo : EIATTR_MIN_STACK_SIZE
	.align		4
.L_504:
        /*0b94*/ 	.byte	0x04, 0x12
        /*0b96*/ 	.short	(.L_506 - .L_505)
	.align		4
.L_505:
        /*0b98*/ 	.word	index@(_ZN5flash32flash_fwd_splitkv_combine_kernelI23Flash_fwd_kernel_traitsILi96ELi64ELi64ELi4ELb0ELb0EN7cutlass10bfloat16_tE19Flash_kernel_traitsILi96ELi64ELi64ELi4ES3_EELi16ELi6ELb0EEEvNS_16Flash_fwd_paramsE)
        /*0b9c*/ 	.word	0x00000000


	//----- nvinfo : EIATTR_MIN_STACK_SIZE
	.align		4
.L_506:
        /*0ba0*/ 	.byte	0x04, 0x12
        /*0ba2*/ 	.short	(.L_508 - .L_507)
	.align		4
.L_507:
        /*0ba4*/ 	.word	index@(_ZN5flash32flash_fwd_splitkv_combine_kernelI23Flash_fwd_kernel_traitsILi96ELi64ELi64ELi4ELb0ELb0EN7cutlass10bfloat16_tE19Flash_kernel_traitsILi96ELi64ELi64ELi4ES3_EELi16ELi5ELb0EEEvNS_16Flash_fwd_paramsE)
        /*0ba8*/ 	.word	0x00000000


	//----- nvinfo : EIATTR_MIN_STACK_SIZE
	.align		4
.L_508:
        /*0bac*/ 	.byte	0x04, 0x12
        /*0bae*/ 	.short	(.L_510 - .L_509)
	.align		4
.L_509:
        /*0bb0*/ 	.word	index@(_ZN5flash32flash_fwd_splitkv_combine_kernelI23Flash_fwd_kernel_traitsILi96ELi64ELi64ELi4ELb0ELb0EN7cutlass10bfloat16_tE19Flash_kernel_traitsILi96ELi64ELi64ELi4ES3_EELi16ELi4ELb0EEEvNS_16Flash_fwd_paramsE)
        /*0bb4*/ 	.word	0x00000000


	//----- nvinfo : EIATTR_MIN_STACK_SIZE
	.align		4
.L_510:
        /*0bb8*/ 	.byte	0x04, 0x12
        /*0bba*/ 	.short	(.L_512 - .L_511)
	.align		4
.L_511:
        /*0bbc*/ 	.word	index@(_ZN5flash32flash_fwd_splitkv_combine_kernelI23Flash_fwd_kernel_traitsILi96ELi64ELi64ELi4ELb0ELb0EN7cutlass10bfloat16_tE19Flash_kernel_traitsILi96ELi64ELi64ELi4ES3_EELi16ELi3ELb0EEEvNS_16Flash_fwd_paramsE)
        /*0bc0*/ 	.word	0x00000000


	//----- nvinfo : EIATTR_MIN_STACK_SIZE
	.align		4
.L_512:
        /*0bc4*/ 	.byte	0x04, 0x12
        /*0bc6*/ 	.short	(.L_514 - .L_513)
	.align		4
.L_513:
        /*0bc8*/ 	.word	index@(_ZN5flash32flash_fwd_splitkv_combine_kernelI23Flash_fwd_kernel_traitsILi96ELi64ELi64ELi4ELb0ELb0EN7cutlass10bfloat16_tE19Flash_kernel_traitsILi96ELi64ELi64ELi4ES3_EELi16ELi2ELb0EEEvNS_16Flash_fwd_paramsE)
        /*0bcc*/ 	.word	0x00000000


	//----- nvinfo : EIATTR_MIN_STACK_SIZE
	.align		4
.L_514:
        /*0bd0*/ 	.byte	0x04, 0x12
        /*0bd2*/ 	.short	(.L_516 - .L_515)
	.align		4
.L_515:
        /*0bd4*/ 	.word	index@(_ZN5flash32flash_fwd_splitkv_combine_kernelI23Flash_fwd_kernel_traitsILi96ELi64ELi64ELi4ELb0ELb0EN7cutlass10bfloat16_tE19Flash_kernel_traitsILi96ELi64ELi64ELi4ES3_EELi16ELi1ELb0EEEvNS_16Flash_fwd_paramsE)
        /*0bd8*/ 	.word	0x00000000


	//----- nvinfo : EIATTR_MIN_STACK_SIZE
	.align		4
.L_516:
        /*0bdc*/ 	.byte	0x04, 0x12
        /*0bde*/ 	.short	(.L_518 - .L_517)
	.align		4
.L_517:
        /*0be0*/ 	.word	index@(_ZN5flash32flash_fwd_splitkv_combine_kernelI23Flash_fwd_kernel_traitsILi96ELi64ELi64ELi4ELb0ELb0EN7cutlass10bfloat16_tE19Flash_kernel_traitsILi96ELi64ELi64ELi4ES3_EELi16ELi7ELb1EEEvNS_16Flash_fwd_paramsE)
        /*0be4*/ 	.word	0x00000000


	//----- nvinfo : EIATTR_MIN_STACK_SIZE
	.align		4
.L_518:
        /*0be8*/ 	.byte	0x04, 0x12
        /*0bea*/ 	.short	(.L_520 - .L_519)
	.align		4
.L_519:
        /*0bec*/ 	.word	index@(_ZN5flash32flash_fwd_splitkv_combine_kernelI23Flash_fwd_kernel_traitsILi96ELi64ELi64ELi4ELb0ELb0EN7cutlass10bfloat16_tE19Flash_kernel_traitsILi96ELi64ELi64ELi4ES3_EELi16ELi6ELb1EEEvNS_16Flash_fwd_paramsE)
        /*0bf0*/ 	.word	0x00000000


	//----- nvinfo : EIATTR_MIN_STACK_SIZE
	.align		4
.L_520:
        /*0bf4*/ 	.byte	0x04, 0x12
        /*0bf6*/ 	.short	(.L_522 - .L_521)
	.align		4
.L_521:
        /*0bf8*/ 	.word	index@(_ZN5flash32flash_fwd_splitkv_combine_kernelI23Flash_fwd_kernel_traitsILi96ELi64ELi64ELi4ELb0ELb0EN7cutlass10bfloat16_tE19Flash_kernel_traitsILi96ELi64ELi64ELi4ES3_EELi16ELi5ELb1EEEvNS_16Flash_fwd_paramsE)
        /*0bfc*/ 	.word	0x00000000


	//----- nvinfo : EIATTR_MIN_STACK_SIZE
	.align		4
.L_522:
        /*0c00*/ 	.byte	0x04, 0x12
        /*0c02*/ 	.short	(.L_524 - .L_523)
	.align		4
.L_523:
        /*0c04*/ 	.word	index@(_ZN5flash32flash_fwd_splitkv_combine_kernelI23Flash_fwd_kernel_traitsILi96ELi64ELi64ELi4ELb0ELb0EN7cutlass10bfloat16_tE19Flash_kernel_traitsILi96ELi64ELi64ELi4ES3_EELi16ELi4ELb1EEEvNS_16Flash_fwd_paramsE)
        /*0c08*/ 	.word	0x00000000


	//----- nvinfo : EIATTR_MIN_STACK_SIZE
	.align		4
.L_524:
        /*0c0c*/ 	.byte	0x04, 0x12
        /*0c0e*/ 	.short	(.L_526 - .L_525)
	.align		4
.L_525:
        /*0c10*/ 	.word	index@(_ZN5flash32flash_fwd_splitkv_combine_kernelI23Flash_fwd_kernel_traitsILi96ELi64ELi64ELi4ELb0ELb0EN7cutlass10bfloat16_tE19Flash_kernel_traitsILi96ELi64ELi64ELi4ES3_EELi16ELi3ELb1EEEvNS_16Flash_fwd_paramsE)
        /*0c14*/ 	.word	0x00000000


	//----- nvinfo : EIATTR_MIN_STACK_SIZE
	.align		4
.L_526:
        /*0c18*/ 	.byte	0x04, 0x12
        /*0c1a*/ 	.short	(.L_528 - .L_527)
	.align		4
.L_527:
        /*0c1c*/ 	.word	index@(_ZN5flash32flash_fwd_splitkv_combine_kernelI23Flash_fwd_kernel_traitsILi96ELi64ELi64ELi4ELb0ELb0EN7cutlass10bfloat16_tE19Flash_kernel_traitsILi96ELi64ELi64ELi4ES3_EELi16ELi2ELb1EEEvNS_16Flash_fwd_paramsE)
        /*0c20*/ 	.word	0x00000000


	//----- nvinfo : EIATTR_MIN_STACK_SIZE
	.align		4
.L_528:
        /*0c24*/ 	.byte	0x04, 0x12
        /*0c26*/ 	.short	(.L_530 - .L_529)
	.align		4
.L_529:
        /*0c28*/ 	.word	index@(_ZN5flash32flash_fwd_splitkv_combine_kernelI23Flash_fwd_kernel_traitsILi96ELi64ELi64ELi4ELb0ELb0EN7cutlass10bfloat16_tE19Flash_kernel_traitsILi96ELi64ELi64ELi4ES3_EELi16ELi1ELb1EEEvNS_16Flash_fwd_paramsE)
        /*0c2c*/ 	.word	0x00000000


	//----- nvinfo : EIATTR_MIN_STACK_SIZE
	.align		4
.L_530:
        /*0c30*/ 	.byte	0x04, 0x12
        /*0c32*/ 	.short	(.L_532 - .L_531)
	.align		4
.L_531:
        /*0c34*/ 	.word	index@(_ZN5flash24flash_fwd_splitkv_kernelI23Flash_fwd_kernel_traitsILi96ELi64ELi64ELi4ELb0ELb0EN7cutlass10bfloat16_tE19Flash_kernel_traitsILi96ELi64ELi64ELi4ES3_EELb1ELb0ELb0ELb0ELb0ELb0ELb0ELb0EEEvNS_16Flash_fwd_paramsE)
        /*0c38*/ 	.word	0x00000000


	//----- nvinfo : EIATTR_MIN_STACK_SIZE
	.align		4
.L_532:
        /*0c3c*/ 	.byte	0x04, 0x12
        /*0c3e*/ 	.short	(.L_534 - .L_533)
	.align		4
.L_533:
        /*0c40*/ 	.word	index@(_ZN5flash24flash_fwd_splitkv_kernelI23Flash_fwd_kernel_traitsILi96ELi64ELi64ELi4ELb0ELb0EN7cutlass10bfloat16_tE19Flash_kernel_traitsILi96ELi64ELi64ELi4ES3_EELb1ELb0ELb0ELb0ELb0ELb1ELb0ELb0EEEvNS_16Flash_fwd_paramsE)
        /*0c44*/ 	.word	0x00000000


	//----- nvinfo : EIATTR_MIN_STACK_SIZE
	.align		4
.L_534:
        /*0c48*/ 	.byte	0x04, 0x12
        /*0c4a*/ 	.short	(.L_536 - .L_535)
	.align		4
.L_535:
        /*0c4c*/ 	.word	index@(_ZN5flash24flash_fwd_splitkv_kernelI23Flash_fwd_kernel_traitsILi96ELi64ELi64ELi4ELb0ELb0EN7cutlass10bfloat16_tE19Flash_kernel_traitsILi96ELi64ELi64ELi4ES3_EELb1ELb0ELb0ELb0ELb0ELb0ELb0ELb1EEEvNS_16Flash_fwd_paramsE)
        /*0c50*/ 	.word	0x00000000


	//----- nvinfo : EIATTR_MIN_STACK_SIZE
	.align		4
.L_536:
        /*0c54*/ 	.byte	0x04, 0x12
        /*0c56*/ 	.short	(.L_538 - .L_537)
	.align		4
.L_537:
        /*0c58*/ 	.word	index@(_ZN5flash24flash_fwd_splitkv_kernelI23Flash_fwd_kernel_traitsILi96ELi64ELi64ELi4ELb0ELb0EN7cutlass10bfloat16_tE19Flash_kernel_traitsILi96ELi64ELi64ELi4ES3_EELb1ELb0ELb0ELb0ELb0ELb1ELb0ELb1EEEvNS_16Flash_fwd_paramsE)
        /*0c5c*/ 	.word	0x00000000


	//----- nvinfo : EIATTR_MIN_STACK_SIZE
	.align		4
.L_538:
        /*0c60*/ 	.byte	0x04, 0x12
        /*0c62*/ 	.short	(.L_540 - .L_539)
	.align		4
.L_539:
        /*0c64*/ 	.word	index@(_ZN5flash24flash_fwd_splitkv_kernelI23Flash_fwd_kernel_traitsILi96ELi64ELi64ELi4ELb0ELb0EN7cutlass10bfloat16_tE19Flash_kernel_traitsILi96ELi64ELi64ELi4ES3_EELb1ELb0ELb0ELb0ELb0ELb0ELb1ELb0EEEvNS_16Flash_fwd_paramsE)
        /*0c68*/ 	.word	0x00000000


	//----- nvinfo : EIATTR_MIN_STACK_SIZE
	.align		4
.L_540:
        /*0c6c*/ 	.byte	0x04, 0x12
        /*0c6e*/ 	.short	(.L_542 - .L_541)
	.align		4
.L_541:
        /*0c70*/ 	.word	index@(_ZN5flash24flash_fwd_splitkv_kernelI23Flash_fwd_kernel_traitsILi96ELi64ELi64ELi4ELb0ELb0EN7cutlass10bfloat16_tE19Flash_kernel_traitsILi96ELi64ELi64ELi4ES3_EELb1ELb0ELb0ELb0ELb0ELb1ELb1ELb0EEEvNS_16Flash_fwd_paramsE)
        /*0c74*/ 	.word	0x00000000


	//----- nvinfo : EIATTR_MIN_STACK_SIZE
	.align		4
.L_542:
        /*0c78*/ 	.byte	0x04, 0x12
        /*0c7a*/ 	.short	(.L_544 - .L_543)
	.align		4
.L_543:
        /*0c7c*/ 	.word	index@(_ZN5flash24flash_fwd_splitkv_kernelI23Flash_fwd_kernel_traitsILi96ELi64ELi64ELi4ELb0ELb0EN7cutlass10bfloat16_tE19Flash_kernel_traitsILi96ELi64ELi64ELi4ES3_EELb1ELb0ELb0ELb0ELb0ELb0ELb1ELb1EEEvNS_16Flash_fwd_paramsE)
        /*0c80*/ 	.word	0x00000000


	//----- nvinfo : EIATTR_MIN_STACK_SIZE
	.align		4
.L_544:
        /*0c84*/ 	.byte	0x04, 0x12
        /*0c86*/ 	.short	(.L_546 - .L_545)
	.align		4
.L_545:
        /*0c88*/ 	.word	index@(_ZN5flash24flash_fwd_splitkv_kernelI23Flash_fwd_kernel_traitsILi96ELi64ELi64ELi4ELb0ELb0EN7cutlass10bfloat16_tE19Flash_kernel_traitsILi96ELi64ELi64ELi4ES3_EELb1ELb0ELb0ELb0ELb0ELb1ELb1ELb1EEEvNS_16Flash_fwd_paramsE)
        /*0c8c*/ 	.word	0x00000000


	//----- nvinfo : EIATTR_MIN_STACK_SIZE
	.align		4
.L_546:
        /*0c90*/ 	.byte	0x04, 0x12
        /*0c92*/ 	.short	(.L_548 - .L_547)
	.align		4
.L_547:
        /*0c94*/ 	.word	index@(_ZN5flash24flash_fwd_splitkv_kernelI23Flash_fwd_kernel_traitsILi96ELi64ELi64ELi4ELb0ELb0EN7cutlass10bfloat16_tE19Flash_kernel_traitsILi96ELi64ELi64ELi4ES3_EELb1ELb0ELb0ELb1ELb1ELb0ELb0ELb0EEEvNS_16Flash_fwd_paramsE)
        /*0c98*/ 	.word	0x00000000


	//----- nvinfo : EIATTR_MIN_STACK_SIZE
	.align		4
.L_548:
        /*0c9c*/ 	.byte	0x04, 0x12
        /*0c9e*/ 	.short	(.L_550 - .L_549)
	.align		4
.L_549:
        /*0ca0*/ 	.word	index@(_ZN5flash24flash_fwd_splitkv_kernelI23Flash_fwd_kernel_traitsILi96ELi64ELi64ELi4ELb0ELb0EN7cutlass10bfloat16_tE19Flash_kernel_traitsILi96ELi64ELi64ELi4ES3_EELb1ELb0ELb0ELb1ELb1ELb1ELb0ELb0EEEvNS_16Flash_fwd_paramsE)
        /*0ca4*/ 	.word	0x00000000


	//----- nvinfo : EIATTR_MIN_STACK_SIZE
	.align		4
.L_550:
        /*0ca8*/ 	.byte	0x04, 0x12
        /*0caa*/ 	.short	(.L_552 - .L_551)
	.align		4
.L_551:
        /*0cac*/ 	.word	index@(_ZN5flash24flash_fwd_splitkv_kernelI23Flash_fwd_kernel_traitsILi96ELi64ELi64ELi4ELb0ELb0EN7cutlass10bfloat16_tE19Flash_kernel_traitsILi96ELi64ELi64ELi4ES3_EELb1ELb0ELb0ELb1ELb1ELb0ELb1ELb0EEEvNS_16Flash_fwd_paramsE)
        /*0cb0*/ 	.word	0x00000000


	//----- nvinfo : EIATTR_MIN_STACK_SIZE
	.align		4
.L_552:
        /*0cb4*/ 	.byte	0x04, 0x12
        /*0cb6*/ 	.short	(.L_554 - .L_553)
	.align		4
.L_553:
        /*0cb8*/ 	.word	index@(_ZN5flash24flash_fwd_splitkv_kernelI23Flash_fwd_kernel_traitsILi96ELi64ELi64ELi4ELb0ELb0EN7cutlass10bfloat16_tE19Flash_kernel_traitsILi96ELi64ELi64ELi4ES3_EELb1ELb0ELb0ELb1ELb1ELb1ELb1ELb0EEEvNS_16Flash_fwd_paramsE)
        /*0cbc*/ 	.word	0x00000000


	//----- nvinfo : EIATTR_MIN_STACK_SIZE
	.align		4
.L_554:
        /*0cc0*/ 	.byte	0x04, 0x12
        /*0cc2*/ 	.short	(.L_556 - .L_555)
	.align		4
.L_555:
        /*0cc4*/ 	.word	index@(_ZN5flash24flash_fwd_splitkv_kernelI23Flash_fwd_kernel_traitsILi96ELi64ELi64ELi4ELb0ELb0EN7cutlass10bfloat16_tE19Flash_kernel_traitsILi96ELi64ELi64ELi4ES3_EELb1ELb0ELb0ELb0ELb1ELb0ELb0ELb0EEEvNS_16Flash_fwd_paramsE)
        /*0cc8*/ 	.word	0x00000000


	//----- nvinfo : EIATTR_MIN_STACK_SIZE
	.align		4
.L_556:
        /*0ccc*/ 	.byte	0x04, 0x12
        /*0cce*/ 	.short	(.L_558 - .L_557)
	.align		4
.L_557:
        /*0cd0*/ 	.word	index@(_ZN5flash24flash_fwd_splitkv_kernelI23Flash_fwd_kernel_traitsILi96ELi64ELi64ELi4ELb0ELb0EN7cutlass10bfloat16_tE19Flash_kernel_traitsILi96ELi64ELi64ELi4ES3_EELb1ELb0ELb0ELb0ELb1ELb1ELb0ELb0EEEvNS_16Flash_fwd_paramsE)
        /*0cd4*/ 	.word	0x00000000


	//----- nvinfo : EIATTR_MIN_STACK_SIZE
	.align		4
.L_558:
        /*0cd8*/ 	.byte	0x04, 0x12
        /*0cda*/ 	.short	(.L_560 - .L_559)
	.align		4
.L_559:
        /*0cdc*/ 	.word	index@(_ZN5flash24flash_fwd_splitkv_kernelI23Flash_fwd_kernel_traitsILi96ELi64ELi64ELi4ELb0ELb0EN7cutlass10bfloat16_tE19Flash_kernel_traitsILi96ELi64ELi64ELi4ES3_EELb1ELb0ELb1ELb0ELb0ELb0ELb0ELb0EEEvNS_16Flash_fwd_paramsE)
        /*0ce0*/ 	.word	0x00000000


	//----- nvinfo : EIATTR_MIN_STACK_SIZE
	.align		4
.L_560:
        /*0ce4*/ 	.byte	0x04, 0x12
        /*0ce6*/ 	.short	(.L_562 - .L_561)
	.align		4
.L_561:
        /*0ce8*/ 	.word	index@(_ZN5flash24flash_fwd_splitkv_kernelI23Flash_fwd_kernel_traitsILi96ELi64ELi64ELi4ELb0ELb0EN7cutlass10bfloat16_tE19Flash_kernel_traitsILi96ELi64ELi64ELi4ES3_EELb1ELb0ELb1ELb0ELb0ELb1ELb0ELb0EEEvNS_16Flash_fwd_paramsE)
        /*0cec*/ 	.word	0x00000000


	//----- nvinfo : EIATTR_MIN_STACK_SIZE
	.align		4
.L_562:
        /*0cf0*/ 	.byte	0x04, 0x12
        /*0cf2*/ 	.short	(.L_564 - .L_563)
	.align		4
.L_563:
        /*0cf4*/ 	.word	index@(_ZN5flash24flash_fwd_splitkv_kernelI23Flash_fwd_kernel_traitsILi96ELi64ELi64ELi4ELb0ELb0EN7cutlass10bfloat16_tE19Flash_kernel_traitsILi96ELi64ELi64ELi4ES3_EELb1ELb0ELb0ELb0ELb1ELb0ELb0ELb1EEEvNS_16Flash_fwd_paramsE)
        /*0cf8*/ 	.word	0x00000000


	//----- nvinfo : EIATTR_MIN_STACK_SIZE
	.align		4
.L_564:
        /*0cfc*/ 	.byte	0x04, 0x12
        /*0cfe*/ 	.short	(.L_566 - .L_565)
	.align		4
.L_565:
        /*0d00*/ 	.word	index@(_ZN5flash24flash_fwd_splitkv_kernelI23Flash_fwd_kernel_traitsILi96ELi64ELi64ELi4ELb0ELb0EN7cutlass10bfloat16_tE19Flash_kernel_traitsILi96ELi64ELi64ELi4ES3_EELb1ELb0ELb0ELb0ELb1ELb1ELb0ELb1EEEvNS_16Flash_fwd_paramsE)
        /*0d04*/ 	.word	0x00000000


	//----- nvinfo : EIATTR_MIN_STACK_SIZE
	.align		4
.L_566:
        /*0d08*/ 	.byte	0x04, 0x12
        /*0d0a*/ 	.short	(.L_568 - .L_567)
	.align		4
.L_567:
        /*0d0c*/ 	.word	index@(_ZN5flash24flash_fwd_splitkv_kernelI23Flash_fwd_kernel_traitsILi96ELi64ELi64ELi4ELb0ELb0EN7cutlass10bfloat16_tE19Flash_kernel_traitsILi96ELi64ELi64ELi4ES3_EELb1ELb0ELb1ELb0ELb0ELb0ELb0ELb1EEEvNS_16Flash_fwd_paramsE)
        /*0d10*/ 	.word	0x00000000


	//----- nvinfo : EIATTR_MIN_STACK_SIZE
	.align		4
.L_568:
        /*0d14*/ 	.byte	0x04, 0x12
        /*0d16*/ 	.short	(.L_570 - .L_569)
	.align		4
.L_569:
        /*0d18*/ 	.word	index@(_ZN5flash24flash_fwd_splitkv_kernelI23Flash_fwd_kernel_traitsILi96ELi64ELi64ELi4ELb0ELb0EN7cutlass10bfloat16_tE19Flash_kernel_traitsILi96ELi64ELi64ELi4ES3_EELb1ELb0ELb1ELb0ELb0ELb1ELb0ELb1EEEvNS_16Flash_fwd_paramsE)
        /*0d1c*/ 	.word	0x00000000


	//----- nvinfo : EIATTR_MIN_STACK_SIZE
	.align		4
.L_570:
        /*0d20*/ 	.byte	0x04, 0x12
        /*0d22*/ 	.short	(.L_572 - .L_571)
	.align		4
.L_571:
        /*0d24*/ 	.word	index@(_ZN5flash24flash_fwd_splitkv_kernelI23Flash_fwd_kernel_traitsILi96ELi64ELi64ELi4ELb0ELb0EN7cutlass10bfloat16_tE19Flash_kernel_traitsILi96ELi64ELi64ELi4ES3_EELb1ELb0ELb0ELb0ELb1ELb0ELb1ELb0EEEvNS_16Flash_fwd_paramsE)
        /*0d28*/ 	.word	0x00000000


	//----- nvinfo : EIATTR_MIN_STACK_SIZE
	.align		4
.L_572:
        /*0d2c*/ 	.byte	0x04, 0x12
        /*0d2e*/ 	.short	(.L_574 - .L_573)
	.align		4
.L_573:
        /*0d30*/ 	.word	index@(_ZN5flash24flash_fwd_splitkv_kernelI23Flash_fwd_kernel_traitsILi96ELi64ELi64ELi4ELb0ELb0EN7cutlass10bfloat16_tE19Flash_kernel_traitsILi96ELi64ELi64ELi4ES3_EELb1ELb0ELb0ELb0ELb1ELb1ELb1ELb0EEEvNS_16Flash_fwd_paramsE)
        /*0d34*/ 	.word	0x00000000


	//----- nvinfo : EIATTR_MIN_STACK_SIZE
	.align		4
.L_574:
        /*0d38*/ 	.byte	0x04, 0x12
        /*0d3a*/ 	.short	(.L_576 - .L_575)
	.align		4
.L_575:
        /*0d3c*/ 	.word	index@(_ZN5flash24flash_fwd_splitkv_kernelI23Flash_fwd_kernel_traitsILi96ELi64ELi64ELi4ELb0ELb0EN7cutlass10bfloat16_tE19Flash_kernel_traitsILi96ELi64ELi64ELi4ES3_EELb1ELb0ELb1ELb0ELb0ELb0ELb1ELb0EEEvNS_16Flash_fwd_paramsE)
        /*0d40*/ 	.word	0x00000000


	//----- nvinfo : EIATTR_MIN_STACK_SIZE
	.align		4
.L_576:
        /*0d44*/ 	.byte	0x04, 0x12
        /*0d46*/ 	.short	(.L_578 - .L_577)
	.align		4
.L_577:
        /*0d48*/ 	.word	index@(_ZN5flash24flash_fwd_splitkv_kernelI23Flash_fwd_kernel_traitsILi96ELi64ELi64ELi4ELb0ELb0EN7cutlass10bfloat16_tE19Flash_kernel_traitsILi96ELi64ELi64ELi4ES3_EELb1ELb0ELb1ELb0ELb0ELb1ELb1ELb0EEEvNS_16Flash_fwd_paramsE)
        /*0d4c*/ 	.word	0x00000000


	//----- nvinfo : EIATTR_MIN_STACK_SIZE
	.align		4
.L_578:
        /*0d50*/ 	.byte	0x04, 0x12
        /*0d52*/ 	.short	(.L_580 - .L_579)
	.align		4
.L_579:
        /*0d54*/ 	.word	index@(_ZN5flash24flash_fwd_splitkv_kernelI23Flash_fwd_kernel_traitsILi96ELi64ELi64ELi4ELb0ELb0EN7cutlass10bfloat16_tE19Flash_kernel_traitsILi96ELi64ELi64ELi4ES3_EELb1ELb0ELb0ELb0ELb1ELb0ELb1ELb1EEEvNS_16Flash_fwd_paramsE)
        /*0d58*/ 	.word	0x00000000


	//----- nvinfo : EIATTR_MIN_STACK_SIZE
	.align		4
.L_580:
        /*0d5c*/ 	.byte	0x04, 0x12
        /*0d5e*/ 	.short	(.L_582 - .L_581)
	.align		4
.L_581:
        /*0d60*/ 	.word	index@(_ZN5flash24flash_fwd_splitkv_kernelI23Flash_fwd_kernel_traitsILi96ELi64ELi64ELi4ELb0ELb0EN7cutlass10bfloat16_tE19Flash_kernel_traitsILi96ELi64ELi64ELi4ES3_EELb1ELb0ELb0ELb0ELb1ELb1ELb1ELb1EEEvNS_16Flash_fwd_paramsE)
        /*0d64*/ 	.word	0x00000000


	//----- nvinfo : EIATTR_MIN_STACK_SIZE
	.align		4
.L_582:
        /*0d68*/ 	.byte	0x04, 0x12
        /*0d6a*/ 	.short	(.L_584 - .L_583)
	.align		4
.L_583:
        /*0d6c*/ 	.word	index@(_ZN5flash24flash_fwd_splitkv_kernelI23Flash_fwd_kernel_traitsILi96ELi64ELi64ELi4ELb0ELb0EN7cutlass10bfloat16_tE19Flash_kernel_traitsILi96ELi64ELi64ELi4ES3_EELb1ELb0ELb1ELb0ELb0ELb0ELb1ELb1EEEvNS_16Flash_fwd_paramsE)
        /*0d70*/ 	.word	0x00000000


	//----- nvinfo : EIATTR_MIN_STACK_SIZE
	.align		4
.L_584:
        /*0d74*/ 	.byte	0x04, 0x12
        /*0d76*/ 	.short	(.L_586 - .L_585)
	.align		4
.L_585:
        /*0d78*/ 	.word	index@(_ZN5flash24flash_fwd_splitkv_kernelI23Flash_fwd_kernel_traitsILi96ELi64ELi64ELi4ELb0ELb0EN7cutlass10bfloat16_tE19Flash_kernel_traitsILi96ELi64ELi64ELi4ES3_EELb1ELb0ELb1ELb0ELb0ELb1ELb1ELb1EEEvNS_16Flash_fwd_paramsE)
        /*0d7c*/ 	.word	0x00000000
.L_586:


//--------------------- .nv.compat                --------------------------
	.section	.nv.compat,"",@"SHT_CUDA_COMPAT_INFO"
	.align	4
        /*0000*/ 	.byte	0x02, 0x09, 0x01, 0x00, 0x02, 0x02, 0x01, 0x00, 0x02, 0x05, 0x05, 0x00, 0x03, 0x07, 0x01, 0x01
        /*0010*/ 	.byte	0x02, 0x03, 0x00, 0x00, 0x02, 0x06, 0x01, 0x00, 0x04, 0x0b, 0x08, 0x00, 0x00, 0x00, 0x00, 0x00
        /*0020*/ 	.byte	0x00, 0x00, 0x00, 0x00


//--------------------- .nv.info._ZN5flash32flash_fwd_splitkv_combine_kernelI23Flash_fwd_kernel_traitsILi96ELi64ELi128ELi4ELb0ELb0EN7cutlass10bfloat16_tE19Flash_kernel_traitsILi96ELi64ELi128ELi4ES3_EELi16ELi7ELb0EEEvNS_16Flash_fwd_paramsE --------------------------
	.section	.nv.info._ZN5flash32flash_fwd_splitkv_combine_kernelI23Flash_fwd_kernel_traitsILi96ELi64ELi128ELi4ELb0ELb0EN7cutlass10bfloat16_tE19Flash_kernel_traitsILi96ELi64ELi128ELi4ES3_EELi16ELi7ELb0EEEvNS_16Flash_fwd_paramsE,"",@"SHT_CUDA_INFO"
	.sectionflags	@""
	.align	4


	//----- nvinfo : EIATTR_CUDA_API_VERSION
	.align		4
        /*0000*/ 	.byte	0x04, 0x37
        /*0002*/ 	.short	(.L_588 - .L_587)
.L_587:
        /*0004*/ 	.word	0x00000082


	//----- nvinfo : EIATTR_KPARAM_INFO
	.align		4
.L_588:
        /*0008*/ 	.byte	0x04, 0x17
        /*000a*/ 	.short	(.L_590 - .L_589)
.L_589:
        /*000c*/ 	.word	0x00000000
        /*0010*/ 	.short	0x0000
        /*0012*/ 	.short	0x0000
        /*0014*/ 	.byte	0x00, 0xf0, 0x41, 0x07


	//----- nvinfo : EIATTR_SPARSE_MMA_MASK
	.align		4
.L_590:
        /*0018*/ 	.byte	0x03, 0x50
        /*001a*/ 	.short	0x0000


	//----- nvinfo : EIATTR_MAXREG_COUNT
	.align		4
        /*001c*/ 	.byte	0x03, 0x1b
        /*001e*/ 	.short	0x00ff


	//----- nvinfo : EIATTR_NUM_BARRIERS
	.align		4
        /*0020*/ 	.byte	0x02, 0x4c
        /*0022*/ 	.byte	0x01
	.zero		1


	//----- nvinfo : EIATTR_MERCURY_ISA_VERSION
	.align		4
        /*0024*/ 	.byte	0x03, 0x5f
        /*0026*/ 	.short	0x0101


	//----- nvinfo : EIATTR_COOP_GROUP_MASK_REGIDS
	.align		4
        /*0028*/ 	.byte	0x04, 0x29
        /*002a*/ 	.short	(.L_592 - .L_591)


	//   ....[0]....
.L_591:
        /*002c*/ 	.word	0xffffffff


	//   ....[1]....
        /*0030*/ 	.word	0xffffffff


	//   ....[2]....
        /*0034*/ 	.word	0xffffffff


	//   ....[3]....
        /*0038*/ 	.word	0xffffffff


	//   ....[4]....
        /*003c*/ 	.word	0xffffffff


	//   ....[5]....
        /*0040*/ 	.word	0xffffffff


	//----- nvinfo : EIATTR_COOP_GROUP_INSTR_OFFSETS
	.align		4
.L_592:
        /*0044*/ 	.byte	0x04, 0x28
        /*0046*/ 	.short	(.L_594 - .L_593)


	//   ....[0]....
.L_593:
        /*0048*/ 	.word	0x00002a70


	//   ....[1]....
        /*004c*/ 	.word	0x00002a90


	//   ....[2]....
        /*0050*/ 	.word	0x00002ac0


	//   ....[3]....
        /*0054*/ 	.word	0x00002fa0


	//   ....[4]....
        /*0058*/ 	.word	0x00003020


	//   ....[5]....
        /*005c*/ 	.word	0x000030e0


	//----- nvinfo : EIATTR_EXIT_INSTR_OFFSETS
	.align		4
.L_594:
        /*0060*/ 	.byte	0x04, 0x1c
        /*0062*/ 	.short	(.L_596 - .L_595)


	//   ....[0]....
.L_595:
        /*0064*/ 	.word	0x00005c00


	//   ....[1]....
        /*0068*/ 	.word	0x00006200


	//   ....[2]....
        /*006c*/ 	.word	0x00006290


	//----- nvinfo : EIATTR_CRS_STACK_SIZE
	.align		4
.L_596:
        /*0070*/ 	.byte	0x04, 0x1e
        /*0072*/ 	.short	(.L_598 - .L_597)
.L_597:
        /*0074*/ 	.word	0x00000000


	//----- nvinfo : EIATTR_CBANK_PARAM_SIZE
	.align		4
.L_598:
        /*0078*/ 	.byte	0x03, 0x19
        /*007a*/ 	.short	0x01d0


	//----- nvinfo : EIATTR_PARAM_CBANK
	.align		4
        /*007c*/ 	.byte	0x04, 0x0a
        /*007e*/ 	.short	(.L_600 - .L_599)
	.align		4
.L_599:
        /*0080*/ 	.word	index@(.nv.constant0._ZN5flash32flash_fwd_splitkv_combine_kernelI23Flash_fwd_kernel_traitsILi96ELi64ELi128ELi4ELb0ELb0EN7cutlass10bfloat16_tE19Flash_kernel_traitsILi96ELi64ELi128ELi4ES3_EELi16ELi7ELb0EEEvNS_16Flash_fwd_paramsE)
        /*0084*/ 	.short	0x0210
        /*0086*/ 	.short	0x01d0


	//----- nvinfo : EIATTR_SW_WAR
	.align		4
.L_600:
        /*0088*/ 	.byte	0x04, 0x36
        /*008a*/ 	.short	(.L_602 - .L_601)
.L_601:
        /*008c*/ 	.word	0x00000008
.L_602:


//--------------------- .nv.info._ZN5flash32flash_fwd_splitkv_combine_kernelI23Flash_fwd_kernel_traitsILi96ELi64ELi128ELi4ELb0ELb0EN7cutlass10bfloat16_tE19Flash_kernel_traitsILi96ELi64ELi128ELi4ES3_EELi16ELi6ELb0EEEvNS_16Flash_fwd_paramsE --------------------------
	.section	.nv.info._ZN5flash32flash_fwd_splitkv_combine_kernelI23Flash_fwd_kernel_traitsILi96ELi64ELi128ELi4ELb0ELb0EN7cutlass10bfloat16_tE19Flash_kernel_traitsILi96ELi64ELi128ELi4ES3_EELi16ELi6ELb0EEEvNS_16Flash_fwd_paramsE,"",@"SHT_CUDA_INFO"
	.sectionflags	@""
	.align	4


	//----- nvinfo : EIATTR_CUDA_API_VERSION
	.align		4
        /*0000*/ 	.byte	0x04, 0x37
        /*0002*/ 	.short	(.L_604 - .L_603)
.L_603:
        /*0004*/ 	.word	0x00000082


	//----- nvinfo : EIATTR_KPARAM_INFO
	.align		4
.L_604:
        /*0008*/ 	.byte	0x04, 0x17
        /*000a*/ 	.short	(.L_606 - .L_605)
.L_605:
        /*000c*/ 	.word	0x00000000
        /*0010*/ 	.short	0x0000
        /*0012*/ 	.short	0x0000
        /*0014*/ 	.byte	0x00, 0xf0, 0x41, 0x07


	//----- nvinfo : EIATTR_SPARSE_MMA_MASK
	.align		4
.L_606:
        /*0018*/ 	.byte	0x03, 0x50
        /*001a*/ 	.short	0x0000


	//----- nvinfo : EIATTR_MAXREG_COUNT
	.align		4
        /*001c*/ 	.byte	0x03, 0x1b
        /*001e*/ 	.short	0x00ff


	//----- nvinfo : EIATTR_NUM_BARRIERS
	.align		4
        /*0020*/ 	.byte	0x02, 0x4c
        /*0022*/ 	.byte	0x01
	.zero		1


	//----- nvinfo : EIATTR_MERCURY_ISA_VERSION
	.align		4
        /*0024*/ 	.byte	0x03, 0x5f
        /*0026*/ 	.short	0x0101


	//----- nvinfo : EIATTR_COOP_GROUP_MASK_REGIDS
	.align		4
        /*0028*/ 	.byte	0x04, 0x29
        /*002a*/ 	.short	(.L_608 - .L_607)


	//   ....[0]....
.L_607:
        /*002c*/ 	.word	0xffffffff


	//   ....[1]....
        /*0030*/ 	.word	0xffffffff


	//   ....[2]....
        /*0034*/ 	.word	0xffffffff


	//   ....[3]....
        /*0038*/ 	.word	0xffffffff


	//   ....[4]....
        /*003c*/ 	.word	0xffffffff


	//   ....[5]....
        /*0040*/ 	.word	0xffffffff


	//----- nvinfo : EIATTR_COOP_GROUP_INSTR_OFFSETS
	.align		4
.L_608:
        /*0044*/ 	.byte	0x04, 0x28
        /*0046*/ 	.short	(.L_610 - .L_609)


	//   ....[0]....
.L_609:
        /*0048*/ 	.word	0x000020a0


	//   ....[1]....
        /*004c*/ 	.word	0x000020d0


	//   ....[2]....
        /*0050*/ 	.word	0x00002100


	//   ....[3]....
        /*0054*/ 	.word	0x000023d0


	//   ....[4]....
        /*0058*/ 	.word	0x00002480


	//   ....[5]....
        /*005c*/ 	.word	0x000025b0


	//----- nvinfo : EIATTR_EXIT_INSTR_OFFSETS
	.align		4
.L_610:
        /*0060*/ 	.byte	0x04, 0x1c
        /*0062*/ 	.short	(.L_612 - .L_611)


	//   ....[0]....
.L_611:
        /*0064*/ 	.word	0x00004c40


	//   ....[1]....
        /*0068*/ 	.word	0x00005260


	//   ....[2]....
        /*006c*/ 	.word	0x000052f0


	//----- nvinfo : EIATTR_CRS_STACK_SIZE
	.align		4
.L_612:
        /*0070*/ 	.byte	0x04, 0x1e
        /*0072*/ 	.short	(.L_614 - .L_613)
.L_613:
        /*0074*/ 	.word	0x00000000


	//----- nvinfo : EIATTR_CBANK_PARAM_SIZE
	.align		4
.L_614:
        /*0078*/ 	.byte	0x03, 0x19
        /*007a*/ 	.short	0x01d0


	//----- nvinfo : EIATTR_PARAM_CBANK
	.align		4
        /*007c*/ 	.byte	0x04, 0x0a
        /*007e*/ 	.short	(.L_616 - .L_615)
	.align		4
.L_615:
        /*0080*/ 	.word	index@(.nv.constant0._ZN5flash32flash_fwd_splitkv_combine_kernelI23Flash_fwd_kernel_traitsILi96ELi64ELi128ELi4ELb0ELb0EN7cutlass10bfloat16_tE19Flash_kernel_traitsILi96ELi64ELi128ELi4ES3_EELi16ELi6ELb0EEEvNS_16Flash_fwd_paramsE)
        /*0084*/ 	.short	0x0210
        /*0086*/ 	.short	0x01d0


	//----- nvinfo : EIATTR_SW_WAR
	.align		4
.L_616:
        /*0088*/ 	.byte	0x04, 0x36
        /*008a*/ 	.short	(.L_618 - .L_617)
.L_617:
        /*008c*/ 	.word	0x00000008
.L_618:


//--------------------- .nv.info._ZN5flash32flash_fwd_splitkv_combine_kernelI23Flash_fwd_kernel_traitsILi96ELi64ELi128ELi4ELb0ELb0EN7cutlass10bfloat16_tE19Flash_kernel_traitsILi96ELi64ELi128ELi4ES3_EELi16ELi5ELb0EEEvNS_16Flash_fwd_paramsE --------------------------
	.section	.nv.info._ZN5flash32flash_fwd_splitkv_combine_kernelI23Flash_fwd_kernel_traitsILi96ELi64ELi128ELi4ELb0ELb0EN7cutlass10bfloat16_tE19Flash_kernel_traitsILi96ELi64ELi128ELi4ES3_EELi16ELi5ELb0EEEvNS_16Flash_fwd_paramsE,"",@"SHT_CUDA_INFO"
	.sectionflags	@""
	.align	4


	//----- nvinfo : EIATTR_CUDA_API_VERSION
	.align		4
        /*0000*/ 	.byte	0x04, 0x37
        /*0002*/ 	.short	(.L_620 - .L_619)
.L_619:
        /*0004*/ 	.word	0x00000082


	//----- nvinfo : EIATTR_KPARAM_INFO
	.align		4
.L_620:
        /*0008*/ 	.byte	0x04, 0x17
        /*000a*/ 	.short	(.L_622 - .L_621)
.L_621:
        /*000c*/ 	.word	0x00000000
        /*0010*/ 	.short	0x0000
        /*0012*/ 	.short	0x0000
        /*0014*/ 	.byte	0x00, 0xf0, 0x41, 0x07


	//----- nvinfo : EIATTR_SPARSE_MMA_MASK
	.align		4
.L_622:
        /*0018*/ 	.byte	0x03, 0x50
        /*001a*/ 	.short	0x0000


	//----- nvinfo : EIATTR_MAXREG_COUNT
	.align		4
        /*001c*/ 	.byte	0x03, 0x1b
        /*001e*/ 	.short	0x00ff


	//----- nvinfo : EIATTR_NUM_BARRIERS
	.align		4
        /*0020*/ 	.byte	0x02, 0x4c
        /*0022*/ 	.byte	0x01
	.zero		1


	//----- nvinfo : EIATTR_MERCURY_ISA_VERSION
	.align		4
        /*0024*/ 	.byte	0x03, 0x5f
        /*0026*/ 	.short	0x0101


	//----- nvinfo : EIATTR_COOP_GROUP_MASK_REGIDS
	.align		4
        /*0028*/ 	.byte	0x04, 0x29
        /*002a*/ 	.short	(.L_624 - .L_623)


	//   ....[0]....
.L_623:
        /*002c*/ 	.word	0xffffffff


	//   ....[1]....
        /*0030*/ 	.word	0xffffffff


	//   ....[2]....
        /*0034*/ 	.word	0xffffffff


	//   ....[3]....
        /*0038*/ 	.word	0xffffffff


	//   ....[4]....
        /*003c*/ 	.word	0xffffffff


	//   ....[5]....
        /*0040*/ 	.word	0xffffffff


	//----- nvinfo : EIATTR_COOP_GROUP_INSTR_OFFSETS
	.align		4
.L_624:
        /*0044*/ 	.byte	0x04, 0x28
        /*0046*/ 	.short	(.L_626 - .L_625)


	//   ....[0]....
.L_625:
        /*0048*/ 	.word	0x00001c10


	//   ....[1]....
        /*004c*/ 	.word	0x00001c40


	//   ....[2]....
        /*0050*/ 	.word	0x00001c70


	//   ....[3]....
        /*0054*/ 	.word	0x00001ed0


	//   ....[4]....
        /*0058*/ 	.word	0x00001f90


	//   ....[5]....
        /*005c*/ 	.word	0x000020a0


	//----- nvinfo : EIATTR_EXIT_INSTR_OFFSETS
	.align		4
.L_626:
        /*0060*/ 	.byte	0x04, 0x1c
        /*0062*/ 	.short	(.L_628 - .L_627)


	//   ....[0]....
.L_627:
        /*0064*/ 	.word	0x00004520


	//   ....[1]....
        /*0068*/ 	.word	0x00004b40


	//   ....[2]....
        /*006c*/ 	.word	0x00004bd0


	//----- nvinfo : EIATTR_CRS_STACK_SIZE
	.align		4
.L_628:
        /*0070*/ 	.byte	0x04, 0x1e
        /*0072*/ 	.short	(.L_630 - .L_629)
.L_629:
        /*0074*/ 	.word	0x00000000


	//----- nvinfo : EIATTR_CBANK_PARAM_SIZE
	.align		4
.L_630:
        /*0078*/ 	.byte	0x03, 0x19
        /*007a*/ 	.short	0x01d0


	//----- nvinfo : EIATTR_PARAM_CBANK
	.align		4
        /*007c*/ 	.byte	0x04, 0x0a
        /*007e*/ 	.short	(.L_632 - .L_631)
	.align		4
.L_631:
        /*0080*/ 	.word	index@(.nv.constant0._ZN5flash32flash_fwd_splitkv_combine_kernelI23Flash_fwd_kernel_traitsILi96ELi64ELi128ELi4ELb0ELb0EN7cutlass10bfloat16_tE19Flash_kernel_traitsILi96ELi64ELi128ELi4ES3_EELi16ELi5ELb0EEEvNS_16Flash_fwd_paramsE)
        /*0084*/ 	.short	0x0210
        /*0086*/ 	.short	0x01d0


	//----- nvinfo : EIATTR_SW_WAR
	.align		4
.L_632:
        /*0088*/ 	.byte	0x04, 0x36
        /*008a*/ 	.short	(.L_634 - .L_633)
.L_633:
        /*008c*/ 	.word	0x00000008
.L_634:


//--------------------- .nv.info._ZN5flash32flash_fwd_splitkv_combine_kernelI23Flash_fwd_kernel_traitsILi96ELi64ELi128ELi4ELb0ELb0EN7cutlass10bfloat16_tE19Flash_kernel_traitsILi96ELi64ELi128ELi4ES3_EELi16ELi4ELb0EEEvNS_16Flash_fwd_paramsE --------------------------
	.section	.nv.info._ZN5flash32flash_fwd_splitkv_combine_kernelI23Flash_fwd_kernel_traitsILi96ELi64ELi128ELi4ELb0ELb0EN7cutlass10bfloat16_tE19Flash_kernel_traitsILi96ELi64ELi128ELi4ES3_EELi16ELi4ELb0EEEvNS_16Flash_fwd_paramsE,"",@"SHT_CUDA_INFO"
	.sectionflags	@""
	.align	4


	//----- nvinfo : EIATTR_CUDA_API_VERSION
	.align		4
        /*0000*/ 	.byte	0x04, 0x37
        /*0002*/ 	.short	(.L_636 - .L_635)
.L_635:
        /*0004*/ 	.word	0x00000082


	//----- nvinfo : EIATTR_KPARAM_INFO
	.align		4
.L_636:
        /*0008*/ 	.byte	0x04, 0x17
        /*000a*/ 	.short	(.L_638 - .L_637)
.L_637:
        /*000c*/ 	.word	0x00000000
        /*0010*/ 	.short	0x0000
        /*0012*/ 	.short	0x0000
        /*0014*/ 	.byte	0x00, 0xf0, 0x41, 0x07


	//----- nvinfo : EIATTR_SPARSE_MMA_MASK
	.align		4
.L_638:
        /*0018*/ 	.byte	0x03, 0x50
        /*001a*/ 	.short	0x0000


	//----- nvinfo : EIATTR_MAXREG_COUNT
	.align		4
        /*001c*/ 	.byte	0x03, 0x1b
        /*001e*/ 	.short	0x00ff


	//----- nvinfo : EIATTR_NUM_BARRIERS
	.align		4
        /*0020*/ 	.byte	0x02, 0x4c
        /*0022*/ 	.byte	0x01
	.zero		1


	//----- nvinfo : EIATTR_MERCURY_ISA_VERSION
	.align		4
        /*0024*/ 	.byte	0x03, 0x5f
        /*0026*/ 	.short	0x0101


	//----- nvinfo : EIATTR_COOP_GROUP_MASK_REGIDS
	.align		4
        /*0028*/ 	.byte	0x04, 0x29
        /*002a*/ 	.short	(.L_640 - .L_639)


	//   ....[0]....
.L_639:
        /*002c*/ 	.word	0xffffffff


	//   ....[1]....
        /*0030*/ 	.word	0xffffffff


	//   ....[2]....
        /*0034*/ 	.word	0xffffffff


	//   ....[3]....
        /*0038*/ 	.word	0xffffffff


	//   ....[4]....
        /*003c*/ 	.word	0xffffffff


	//   ....[5]....
        /*0040*/ 	.word	0xffffffff


	//----- nvinfo : EIATTR_COOP_GROUP_INSTR_OFFSETS
	.align		4
.L_640:
        /*0044*/ 	.byte	0x04, 0x28
        /*0046*/ 	.short	(.L_642 - .L_641)


	//   ....[0]....
.L_641:
        /*0048*/ 	.word	0x00001780


	//   ....[1]....
        /*004c*/ 	.word	0x000017b0


	//   ....[2]....
        /*0050*/ 	.word	0x000017f0


	//   ....[3]....
        /*0054*/ 	.word	0x000019b0


	//   ....[4]....
        /*0058*/ 	.word	0x00001a30


	//   ....[5]....
        /*005c*/ 	.word	0x00001ba0


	//----- nvinfo : EIATTR_EXIT_INSTR_OFFSETS
	.align		4
.L_642:
        /*0060*/ 	.byte	0x04, 0x1c
        /*0062*/ 	.short	(.L_644 - .L_643)


	//   ....[0]....
.L_643:
        /*0064*/ 	.word	0x00004180


	//   ....[1]....
        /*0068*/ 	.word	0x000047a0


	//   ....[2]....
        /*006c*/ 	.word	0x00004830


	//----- nvinfo : EIATTR_CRS_STACK_SIZE
	.align		4
.L_644:
        /*0070*/ 	.byte	0x04, 0x1e
        /*0072*/ 	.short	(.L_646 - .L_645)
.L_645:
        /*0074*/ 	.word	0x00000000


	//----- nvinfo : EIATTR_CBANK_PARAM_SIZE
	.align		4
.L_646:
        /*0078*/ 	.byte	0x03, 0x19
        /*007a*/ 	.short	0x01d0


	//----- nvinfo : EIATTR_PARAM_CBANK
	.align		4
        /*007c*/ 	.byte	0x04, 0x0a
        /*007e*/ 	.short	(.L_648 - .L_647)
	.align		4
.L_647:
        /*0080*/ 	.word	index@(.nv.constant0._ZN5flash32flash_fwd_splitkv_combine_kernelI23Flash_fwd_kernel_traitsILi96ELi64ELi128ELi4ELb0ELb0EN7cutlass10bfloat16_tE19Flash_kernel_traitsILi96ELi64ELi128ELi4ES3_EELi16ELi4ELb0EEEvNS_16Flash_fwd_paramsE)
        /*0084*/ 	.short	0x0210
        /*0086*/ 	.short	0x01d0


	//----- nvinfo : EIATTR_SW_WAR
	.align		4
.L_648:
        /*0088*/ 	.byte	0x04, 0x36
        /*008a*/ 	.short	(.L_650 - .L_649)
.L_649:
        /*008c*/ 	.word	0x00000008
.L_650:


//--------------------- .nv.info._ZN5flash32flash_fwd_splitkv_combine_kernelI23Flash_fwd_kernel_traitsILi96ELi64ELi128ELi4ELb0ELb0EN7cutlass10bfloat16_tE19Flash_kernel_traitsILi96ELi64ELi128ELi4ES3_EELi16ELi3ELb0EEEvNS_16Flash_fwd_paramsE --------------------------
	.section	.nv.info._ZN5flash32flash_fwd_splitkv_combine_kernelI23Flash_fwd_kernel_traitsILi96ELi64ELi128ELi4ELb0ELb0EN7cutlass10bfloat16_tE19Flash_kernel_traitsILi96ELi64ELi128ELi4ES3_EELi16ELi3ELb0EEEvNS_16Flash_fwd_paramsE,"",@"SHT_CUDA_INFO"
	.sectionflags	@""
	.align	4


	//----- nvinfo : EIATTR_CUDA_API_VERSION
	.align		4
        /*0000*/ 	.byte	0x04, 0x37
        /*0002*/ 	.short	(.L_652 - .L_651)
.L_651:
        /*0004*/ 	.word	0x00000082


	//----- nvinfo : EIATTR_KPARAM_INFO
	.align		4
.L_652:
        /*0008*/ 	.byte	0x04, 0x17
        /*000a*/ 	.short	(.L_654 - .L_653)
.L_653:
        /*000c*/ 	.word	0x00000000
        /*0010*/ 	.short	0x0000
        /*0012*/ 	.short	0x0000
        /*0014*/ 	.byte	0x00, 0xf0, 0x41, 0x07


	//----- nvinfo : EIATTR_SPARSE_MMA_MASK
	.align		4
.L_654:
        /*0018*/ 	.byte	0x03, 0x50
        /*001a*/ 	.short	0x0000


	//----- nvinfo : EIATTR_MAXREG_COUNT
	.align		4
        /*001c*/ 	.byte	0x03, 0x1b
        /*001e*/ 	.short	0x00ff


	//----- nvinfo : EIATTR_NUM_BARRIERS
	.align		4
        /*0020*/ 	.byte	0x02, 0x4c
        /*0022*/ 	.byte	0x01
	.zero		1


	//----- nvinfo : EIATTR_MERCURY_ISA_VERSION
	.align		4
        /*0024*/ 	.byte	0x03, 0x5f
        /*0026*/ 	.short	0x0101


	//----- nvinfo : EIATTR_COOP_GROUP_MASK_REGIDS
	.align		4
        /*0028*/ 	.byte	0x04, 0x29
        /*002a*/ 	.short	(.L_656 - .L_655)


	//   ....[0]....
.L_655:
        /*002c*/ 	.word	0xffffffff


	//   ....[1]....
        /*0030*/ 	.word	0xffffffff


	//   ....[2]....
        /*0034*/ 	.word	0xffffffff


	//   ....[3]....
        /*0038*/ 	.word	0xffffffff


	//   ....[4]....
        /*003c*/ 	.word	0xffffffff


	//   ....[5]....
        /*0040*/ 	.word	0xffffffff


	//----- nvinfo : EIATTR_COOP_GROUP_INSTR_OFFSETS
	.align		4
.L_656:
        /*0044*/ 	.byte	0x04, 0x28
        /*0046*/ 	.short	(.L_658 - .L_657)


	//   ....[0]....
.L_657:
        /*0048*/ 	.word	0x00001810


	//   ....[1]....
        /*004c*/ 	.word	0x00001890


	//   ....[2]....
        /*0050*/ 	.word	0x00001900


	//   ....[3]....
        /*0054*/ 	.word	0x00001a50


	//   ....[4]....
        /*0058*/ 	.word	0x00001b30


	//   ....[5]....
        /*005c*/ 	.word	0x00001c90


	//----- nvinfo : EIATTR_EXIT_INSTR_OFFSETS
	.align		4
.L_658:
        /*0060*/ 	.byte	0x04, 0x1c
        /*0062*/ 	.short	(.L_660 - .L_659)


	//   ....[0]....
.L_659:
        /*0064*/ 	.word	0x00004170


	//   ....[1]....
        /*0068*/ 	.word	0x00004790


	//   ....[2]....
        /*006c*/ 	.word	0x00004820


	//----- nvinfo : EIATTR_CRS_STACK_SIZE
	.align		4
.L_660:
        /*0070*/ 	.byte	0x04, 0x1e
        /*0072*/ 	.short	(.L_662 - .L_661)
.L_661:
        /*0074*/ 	.word	0x00000000


	//----- nvinfo : EIATTR_CBANK_PARAM_SIZE
	.align		4
.L_662:
        /*0078*/ 	.byte	0x03, 0x19
        /*007a*/ 	.short	0x01d0


	//----- nvinfo : EIATTR_PARAM_CBANK
	.align		4
        /*007c*/ 	.byte	0x04, 0x0a
        /*007e*/ 	.short	(.L_664 - .L_663)
	.align		4
.L_663:
        /*0080*/ 	.word	index@(.nv.constant0._ZN5flash32flash_fwd_splitkv_combine_kernelI23Flash_fwd_kernel_traitsILi96ELi64ELi128ELi4ELb0ELb0EN7cutlass10bfloat16_tE19Flash_kernel_traitsILi96ELi64ELi128ELi4ES3_EELi16ELi3ELb0EEEvNS_16Flash_fwd_paramsE)
        /*0084*/ 	.short	0x0210
        /*0086*/ 	.short	0x01d0


	//----- nvinfo : EIATTR_SW_WAR
	.align		4
.L_664:
        /*0088*/ 	.byte	0x04, 0x36
        /*008a*/ 	.short	(.L_666 - .L_665)
.L_665:
        /*008c*/ 	.word	0x00000008
.L_666:


//--------------------- .nv.info._ZN5flash32flash_fwd_splitkv_combine_kernelI23Flash_fwd_kernel_traitsILi96ELi64ELi128ELi4ELb0ELb0EN7cutlass10bfloat16_tE19Flash_kernel_traitsILi96ELi64ELi128ELi4ES3_EELi16ELi2ELb0EEEvNS_16Flash_fwd_paramsE --------------------------
	.section	.nv.info._ZN5flash32flash_fwd_splitkv_combine_kernelI23Flash_fwd_kernel_traitsILi96ELi64ELi128ELi4ELb0ELb0EN7cutlass10bfloat16_tE19Flash_kernel_traitsILi96ELi64ELi128ELi4ES3_EELi16ELi2ELb0EEEvNS_16Flash_fwd_paramsE,"",@"SHT_CUDA_INFO"
	.sectionflags	@""
	.align	4


	//----- nvinfo : EIATTR_CUDA_API_VERSION
	.align		4
        /*0000*/ 	.byte	0x04, 0x37
        /*0002*/ 	.short	(.L_668 - .L_667)
.L_667:
        /*0004*/ 	.word	0x00000082


	//----- nvinfo : EIATTR_KPARAM_INFO
	.align		4
.L_668:
        /*0008*/ 	.byte	0x04, 0x17
        /*000a*/ 	.short	(.L_670 - .L_669)
.L_669:
        /*000c*/ 	.word	0x00000000
        /*0010*/ 	.short	0x0000
        /*0012*/ 	.short	0x0000
        /*0014*/ 	.byte	0x00, 0xf0, 0x41, 0x07


	//----- nvinfo : EIATTR_SPARSE_MMA_MASK
	.align		4
.L_670:
        /*0018*/ 	.byte	0x03, 0x50
        /*001a*/ 	.short	0x0000


	//----- nvinfo : EIATTR_MAXREG_COUNT
	.align		4
        /*001c*/ 	.byte	0x03, 0x1b
        /*001e*/ 	.short	0x00ff


	//----- nvinfo : EIATTR_NUM_BARRIERS
	.align		4
        /*0020*/ 	.byte	0x02, 0x4c
        /*0022*/ 	.byte	0x01
	.zero		1


	//----- nvinfo : EIATTR_MERCURY_ISA_VERSION
	.align		4
        /*0024*/ 	.byte	0x03, 0x5f
        /*0026*/ 	.short	0x0101


	//----- nvinfo : EIATTR_COOP_GROUP_MASK_REGIDS
	.align		4
        /*0028*/ 	.byte	0x04, 0x29
        /*002a*/ 	.short	(.L_672 - .L_671)


	//   ....[0]....
.L_671:
        /*002c*/ 	.word	0xffffffff


	//   ....[1]....
        /*0030*/ 	.word	0xffffffff


	//   ....[2]....
        /*0034*/ 	.word	0xffffffff


	//   ....[3]....
        /*0038*/ 	.word	0xffffffff


	//----- nvinfo : EIATTR_COOP_GROUP_INSTR_OFFSETS
	.align		4
.L_672:
        /*003c*/ 	.byte	0x04, 0x28
        /*003e*/ 	.short	(.L_674 - .L_673)


	//   ....[0]....
.L_673:
        /*0040*/ 	.word	0x00001800


	//   ....[1]....
        /*0044*/ 	.word	0x00001880


	//   ....[2]....
        /*0048*/ 	.word	0x00001a80


	//   ....[3]....
        /*004c*/ 	.word	0x00001bd0


	//----- nvinfo : EIATTR_EXIT_INSTR_OFFSETS
	.align		4
.L_674:
        /*0050*/ 	.byte	0x04, 0x1c
        /*0052*/ 	.short	(.L_676 - .L_675)


	//   ....[0]....
.L_675:
        /*0054*/ 	.word	0x00004130


	//   ....[1]....
        /*0058*/ 	.word	0x00004750


	//   ....[2]....
        /*005c*/ 	.word	0x000047e0


	//----- nvinfo : EIATTR_CRS_STACK_SIZE
	.align		4
.L_676:
        /*0060*/ 	.byte	0x04, 0x1e
        /*0062*/ 	.short	(.L_678 - .L_677)
.L_677:
        /*0064*/ 	.word	0x00000000


	//----- nvinfo : EIATTR_CBANK_PARAM_SIZE
	.align		4
.L_678:
        /*0068*/ 	.byte	0x03, 0x19
        /*006a*/ 	.short	0x01d0


	//----- nvinfo : EIATTR_PARAM_CBANK
	.align		4
        /*006c*/ 	.byte	0x04, 0x0a
        /*006e*/ 	.short	(.L_680 - .L_679)
	.align		4
.L_679:
        /*0070*/ 	.word	index@(.nv.constant0._ZN5flash32flash_fwd_splitkv_combine_kernelI23Flash_fwd_kernel_traitsILi96ELi64ELi128ELi4ELb0ELb0EN7cutlass10bfloat16_tE19Flash_kernel_traitsILi96ELi64ELi128ELi4ES3_EELi16ELi2ELb0EEEvNS_16Flash_fwd_paramsE)
        /*0074*/ 	.short	0x0210
        /*0076*/ 	.short	0x01d0


	//----- nvinfo : EIATTR_SW_WAR
	.align		4
.L_680:
        /*0078*/ 	.byte	0x04, 0x36
        /*007a*/ 	.short	(.L_682 - .L_681)
.L_681:
        /*007c*/ 	.word	0x00000008
.L_682:


//--------------------- .nv.info._ZN5flash32flash_fwd_splitkv_combine_kernelI23Flash_fwd_kernel_traitsILi96ELi64ELi128ELi4ELb0ELb0EN7cutlass10bfloat16_tE19Flash_kernel_traitsILi96ELi64ELi128ELi4ES3_EELi16ELi1ELb0EEEvNS_16Flash_fwd_paramsE --------------------------
	.section	.nv.info._ZN5flash32flash_fwd_splitkv_combine_kernelI23Flash_fwd_kernel_traitsILi96ELi64ELi128ELi4ELb0ELb0EN7cutlass10bfloat16_tE19Flash_kernel_traitsILi96ELi64ELi128ELi4ES3_EELi16ELi1ELb0EEEvNS_16Flash_fwd_paramsE,"",@"SHT_CUDA_INFO"
	.sectionflags	@""
	.align	4


	//----- nvinfo : EIATTR_CUDA_API_VERSION
	.align		4
        /*0000*/ 	.byte	0x04, 0x37
        /*0002*/ 	.short	(.L_684 - .L_683)
.L_683:
        /*0004*/ 	.word	0x00000082


	//----- nvinfo : EIATTR_KPARAM_INFO
	.align		4
.L_684:
        /*0008*/ 	.byte	0x04, 0x17
        /*000a*/ 	.short	(.L_686 - .L_685)
.L_685:
        /*000c*/ 	.word	0x00000000
        /*0010*/ 	.short	0x0000
        /*0012*/ 	.short	0x0000
        /*0014*/ 	.byte	0x00, 0xf0, 0x41, 0x07


	//----- nvinfo : EIATTR_SPARSE_MMA_MASK
	.align		4
.L_686:
        /*0018*/ 	.byte	0x03, 0x50
        /*001a*/ 	.short	0x0000


	//----- nvinfo : EIATTR_MAXREG_COUNT
	.align		4
        /*001c*/ 	.byte	0x03, 0x1b
        /*001e*/ 	.short	0x00ff


	//----- nvinfo : EIATTR_NUM_BARRIERS
	.align		4
        /*0020*/ 	.byte	0x02, 0x4c
        /*0022*/ 	.byte	0x01
	.zero		1


	//----- nvinfo : EIATTR_MERCURY_ISA_VERSION
	.align		4
        /*0024*/ 	.byte	0x03, 0x5f
        /*0026*/ 	.short	0x0101


	//----- nvinfo : EIATTR_COOP_GROUP_MASK_REGIDS
	.align		4
        /*0028*/ 	.byte	0x04, 0x29
        /*002a*/ 	.short	(.L_688 - .L_687)


	//   ....[0]....
.L_687:
        /*002c*/ 	.word	0xffffffff


	//   ....[1]....
        /*0030*/ 	.word	0xffffffff


	//----- nvinfo : EIATTR_COOP_GROUP_INSTR_OFFSETS
	.align		4
.L_688:
        /*0034*/ 	.byte	0x04, 0x28
        /*0036*/ 	.short	(.L_690 - .L_689)


	//   ....[0]....
.L_689:
        /*0038*/ 	.word	0x00001860


	//   ....[1]....
        /*003c*/ 	.word	0x00001af0


	//----- nvinfo : EIATTR_EXIT_INSTR_OFFSETS
	.align		4
.L_690:
        /*0040*/ 	.byte	0x04, 0x1c
        /*0042*/ 	.short	(.L_692 - .L_691)


	//   ....[0]....
.L_691:
        /*0044*/ 	.word	0x00004110


	//   ....[1]....
        /*0048*/ 	.word	0x00004730


	//   ....[2]....
        /*004c*/ 	.word	0x000047c0


	//----- nvinfo : EIATTR_CRS_STACK_SIZE
	.align		4
.L_692:
        /*0050*/ 	.byte	0x04, 0x1e
        /*0052*/ 	.short	(.L_694 - .L_693)
.L_693:
        /*0054*/ 	.word	0x00000000


	//----- nvinfo : EIATTR_CBANK_PARAM_SIZE
	.align		4
.L_694:
        /*0058*/ 	.byte	0x03, 0x19
        /*005a*/ 	.short	0x01d0


	//----- nvinfo : EIATTR_PARAM_CBANK
	.align		4
        /*005c*/ 	.byte	0x04, 0x0a
        /*005e*/ 	.short	(.L_696 - .L_695)
	.align		4
.L_695:
        /*0060*/ 	.word	index@(.nv.constant0._ZN5flash32flash_fwd_splitkv_combine_kernelI23Flash_fwd_kernel_traitsILi96ELi64ELi128ELi4ELb0ELb0EN7cutlass10bfloat16_tE19Flash_kernel_traitsILi96ELi64ELi128ELi4ES3_EELi16ELi1ELb0EEEvNS_16Flash_fwd_paramsE)
        /*0064*/ 	.short	0x0210
        /*0066*/ 	.short	0x01d0


	//----- nvinfo : EIATTR_SW_WAR
	.align		4
.L_696:
        /*0068*/ 	.byte	0x04, 0x36
        /*006a*/ 	.short	(.L_698 - .L_697)
.L_697:
        /*006c*/ 	.word	0x00000008
.L_698:


//--------------------- .nv.info._ZN5flash32flash_fwd_splitkv_combine_kernelI23Flash_fwd_kernel_traitsILi96ELi64ELi128ELi4ELb0ELb0EN7cutlass10bfloat16_tE19Flash_kernel_traitsILi96ELi64ELi128ELi4ES3_EELi16ELi7ELb1EEEvNS_16Flash_fwd_paramsE --------------------------
	.section	.nv.info._ZN5flash32flash_fwd_splitkv_combine_kernelI23Flash_fwd_kernel_traitsILi96ELi64ELi128ELi4ELb0ELb0EN7cutlass10bfloat16_tE19Flash_kernel_traitsILi96ELi64ELi128ELi4ES3_EELi16ELi7ELb1EEEvNS_16Flash_fwd_paramsE,"",@"SHT_CUDA_INFO"
	.sectionflags	@""
	.align	4


	//----- nvinfo : EIATTR_CUDA_API_VERSION
	.align		4
        /*0000*/ 	.byte	0x04, 0x37
        /*0002*/ 	.short	(.L_700 - .L_699)
.L_699:
        /*0004*/ 	.word	0x00000082


	//----- nvinfo : EIATTR_KPARAM_INFO
	.align		4
.L_700:
        /*0008*/ 	.byte	0x04, 0x17
        /*000a*/ 	.short	(.L_702 - .L_701)
.L_701:
        /*000c*/ 	.word	0x00000000
        /*0010*/ 	.short	0x0000
        /*0012*/ 	.short	0x0000
        /*0014*/ 	.byte	0x00, 0xf0, 0x41, 0x07


	//----- nvinfo : EIATTR_SPARSE_MMA_MASK
	.align		4
.L_702:
        /*0018*/ 	.byte	0x03, 0x50
        /*001a*/ 	.short	0x0000


	//----- nvinfo : EIATTR_MAXREG_COUNT
	.align		4
        /*001c*/ 	.byte	0x03, 0x1b
        /*001e*/ 	.short	0x00ff


	//----- nvinfo : EIATTR_NUM_BARRIERS
	.align		4
        /*0020*/ 	.byte	0x02, 0x4c
        /*0022*/ 	.byte	0x01
	.zero		1


	//----- nvinfo : EIATTR_MERCURY_ISA_VERSION
	.align		4
        /*0024*/ 	.byte	0x03, 0x5f
        /*0026*/ 	.short	0x0101


	//----- nvinfo : EIATTR_COOP_GROUP_MASK_REGIDS
	.align		4
        /*0028*/ 	.byte	0x04, 0x29
        /*002a*/ 	.short	(.L_704 - .L_703)


	//   ....[0]....
.L_703:
        /*002c*/ 	.word	0xffffffff


	//   ....[1]....
        /*0030*/ 	.word	0xffffffff


	//   ....[2]....
        /*0034*/ 	.word	0xffffffff


	//   ....[3]....
        /*0038*/ 	.word	0xffffffff


	//   ....[4]....
        /*003c*/ 	.word	0xffffffff


	//   ....[5]....
        /*0040*/ 	.word	0xffffffff


	//----- nvinfo : EIATTR_COOP_GROUP_INSTR_OFFSETS
	.align		4
.L_704:
        /*0044*/ 	.byte	0x04, 0x28
        /*0046*/ 	.short	(.L_706 - .L_705)


	//   ....[0]....
.L_705:
        /*0048*/ 	.word	0x00002a70


	//   ....[1]....
        /*004c*/ 	.word	0x00002a90


	//   ....[2]....
        /*0050*/ 	.word	0x00002ac0


	//   ....[3]....
        /*0054*/ 	.word	0x00002fa0


	//   ....[4]....
        /*0058*/ 	.word	0x00003020


	//   ....[5]....
        /*005c*/ 	.word	0x000030e0


	//----- nvinfo : EIATTR_EXIT_INSTR_OFFSETS
	.align		4
.L_706:
        /*0060*/ 	.byte	0x04, 0x1c
        /*0062*/ 	.short	(.L_708 - .L_707)


	//   ....[0]....
.L_707:
        /*0064*/ 	.word	0x00006340


	//   ....[1]....
        /*0068*/ 	.word	0x00006950


	//----- nvinfo : EIATTR_CRS_STACK_SIZE
	.align		4
.L_708:
        /*006c*/ 	.byte	0x04, 0x1e
        /*006e*/ 	.short	(.L_710 - .L_709)
.L_709:
        /*0070*/ 	.word	0x00000000


	//----- nvinfo : EIATTR_CBANK_PARAM_SIZE
	.align		4
.L_710:
        /*0074*/ 	.byte	0x03, 0x19
        /*0076*/ 	.short	0x01d0


	//----- nvinfo : EIATTR_PARAM_CBANK
	.align		4
        /*0078*/ 	.byte	0x04, 0x0a
        /*007a*/ 	.short	(.L_712 - .L_711)
	.align		4
.L_711:
        /*007c*/ 	.word	index@(.nv.constant0._ZN5flash32flash_fwd_splitkv_combine_kernelI23Flash_fwd_kernel_traitsILi96ELi64ELi128ELi4ELb0ELb0EN7cutlass10bfloat16_tE19Flash_kernel_traitsILi96ELi64ELi128ELi4ES3_EELi16ELi7ELb1EEEvNS_16Flash_fwd_paramsE)
        /*0080*/ 	.short	0x0210
        /*0082*/ 	.short	0x01d0


	//----- nvinfo : EIATTR_SW_WAR
	.align		4
.L_712:
        /*0084*/ 	.byte	0x04, 0x36
        /*0086*/ 	.short	(.L_714 - .L_713)
.L_713:
        /*0088*/ 	.word	0x00000008
.L_714:


//--------------------- .nv.info._ZN5flash32flash_fwd_splitkv_combine_kernelI23Flash_fwd_kernel_traitsILi96ELi64ELi128ELi4ELb0ELb0EN7cutlass10bfloat16_tE19Flash_kernel_traitsILi96ELi64ELi128ELi4ES3_EELi16ELi6ELb1EEEvNS_16Flash_fwd_paramsE --------------------------
	.section	.nv.info._ZN5flash32flash_fwd_splitkv_combine_kernelI23Flash_fwd_kernel_traitsILi96ELi64ELi128ELi4ELb0ELb0EN7cutlass10bfloat16_tE19Flash_kernel_traitsILi96ELi64ELi128ELi4ES3_EELi16ELi6ELb1EEEvNS_16Flash_fwd_paramsE,"",@"SHT_CUDA_INFO"
	.sectionflags	@""
	.align	4


	//----- nvinfo : EIATTR_CUDA_API_VERSION
	.align		4
        /*0000*/ 	.byte	0x04, 0x37
        /*0002*/ 	.short	(.L_716 - .L_715)
.L_715:
        /*0004*/ 	.word	0x00000082


	//----- nvinfo : EIATTR_KPARAM_INFO
	.align		4
.L_716:
        /*0008*/ 	.byte	0x04, 0x17
        /*000a*/ 	.short	(.L_718 - .L_717)
.L_717:
        /*000c*/ 	.word	0x00000000
        /*0010*/ 	.short	0x0000
        /*0012*/ 	.short	0x0000
        /*0014*/ 	.byte	0x00, 0xf0, 0x41, 0x07


	//----- nvinfo : EIATTR_SPARSE_MMA_MASK
	.align		4
.L_718:
        /*0018*/ 	.byte	0x03, 0x50
        /*001a*/ 	.short	0x0000


	//----- nvinfo : EIATTR_MAXREG_COUNT
	.align		4
        /*001c*/ 	.byte	0x03, 0x1b
        /*001e*/ 	.short	0x00ff


	//----- nvinfo : EIATTR_NUM_BARRIERS
	.align		4
        /*0020*/ 	.byte	0x02, 0x4c
        /*0022*/ 	.byte	0x01
	.zero		1


	//----- nvinfo : EIATTR_MERCURY_ISA_VERSION
	.align		4
        /*0024*/ 	.byte	0x03, 0x5f
        /*0026*/ 	.short	0x0101


	//----- nvinfo : EIATTR_COOP_GROUP_MASK_REGIDS
	.align		4
        /*0028*/ 	.byte	0x04, 0x29
        /*002a*/ 	.short	(.L_720 - .L_719)


	//   ....[0]....
.L_719:
        /*002c*/ 	.word	0xffffffff


	//   ....[1]....
        /*0030*/ 	.word	0xffffffff


	//   ....[2]....
        /*0034*/ 	.word	0xffffffff


	//   ....[3]....
        /*0038*/ 	.word	0xffffffff


	//   ....[4]....
        /*003c*/ 	.word	0xffffffff


	//   ....[5]....
        /*0040*/ 	.word	0xffffffff


	//----- nvinfo : EIATTR_COOP_GROUP_INSTR_OFFSETS
	.align		4
.L_720:
        /*0044*/ 	.byte	0x04, 0x28
        /*0046*/ 	.short	(.L_722 - .L_721)


	//   ....[0]....
.L_721:
        /*0048*/ 	.word	0x000020a0


	//   ....[1]....
        /*004c*/ 	.word	0x000020d0


	//   ....[2]....
        /*0050*/ 	.word	0x00002100


	//   ....[3]....
        /*0054*/ 	.word	0x000023d0


	//   ....[4]....
        /*0058*/ 	.word	0x00002480


	//   ....[5]....
        /*005c*/ 	.word	0x000025b0


	//----- nvinfo : EIATTR_EXIT_INSTR_OFFSETS
	.align		4
.L_722:
        /*0060*/ 	.byte	0x04, 0x1c
        /*0062*/ 	.short	(.L_724 - .L_723)


	//   ....[0]....
.L_723:
        /*0064*/ 	.word	0x00005320


	//   ....[1]....
        /*0068*/ 	.word	0x00005930


	//----- nvinfo : EIATTR_CRS_STACK_SIZE
	.align		4
.L_724:
        /*006c*/ 	.byte	0x04, 0x1e
        /*006e*/ 	.short	(.L_726 - .L_725)
.L_725:
        /*0070*/ 	.word	0x00000000


	//----- nvinfo : EIATTR_CBANK_PARAM_SIZE
	.align		4
.L_726:
        /*0074*/ 	.byte	0x03, 0x19
        /*0076*/ 	.short	0x01d0


	//----- nvinfo : EIATTR_PARAM_CBANK
	.align		4
        /*0078*/ 	.byte	0x04, 0x0a
        /*007a*/ 	.short	(.L_728 - .L_727)
	.align		4
.L_727:
        /*007c*/ 	.word	index@(.nv.constant0._ZN5flash32flash_fwd_splitkv_combine_kernelI23Flash_fwd_kernel_traitsILi96ELi64ELi128ELi4ELb0ELb0EN7cutlass10bfloat16_tE19Flash_kernel_traitsILi96ELi64ELi128ELi4ES3_EELi16ELi6ELb1EEEvNS_16Flash_fwd_paramsE)
        /*0080*/ 	.short	0x0210
        /*0082*/ 	.short	0x01d0


	//----- nvinfo : EIATTR_SW_WAR
	.align		4
.L_728:
        /*0084*/ 	.byte	0x04, 0x36
        /*0086*/ 	.short	(.L_730 - .L_729)
.L_729:
        /*0088*/ 	.word	0x00000008
.L_730:


//--------------------- .nv.info._ZN5flash32flash_fwd_splitkv_combine_kernelI23Flash_fwd_kernel_traitsILi96ELi64ELi128ELi4ELb0ELb0EN7cutlass10bfloat16_tE19Flash_kernel_traitsILi96ELi64ELi128ELi4ES3_EELi16ELi5ELb1EEEvNS_16Flash_fwd_paramsE --------------------------
	.section	.nv.info._ZN5flash32flash_fwd_splitkv_combine_kernelI23Flash_fwd_kernel_traitsILi96ELi64ELi128ELi4ELb0ELb0EN7cutlass10bfloat16_tE19Flash_kernel_traitsILi96ELi64ELi128ELi4ES3_EELi16ELi5ELb1EEEvNS_16Flash_fwd_paramsE,"",@"SHT_CUDA_INFO"
	.sectionflags	@""
	.align	4


	//----- nvinfo : EIATTR_CUDA_API_VERSION
	.align		4
        /*0000*/ 	.byte	0x04, 0x37
        /*0002*/ 	.short	(.L_732 - .L_731)
.L_731:
        /*0004*/ 	.word	0x00000082


	//----- nvinfo : EIATTR_KPARAM_INFO
	.align		4
.L_732:
        /*0008*/ 	.byte	0x04, 0x17
        /*000a*/ 	.short	(.L_734 - .L_733)
.L_733:
        /*000c*/ 	.word	0x00000000
        /*0010*/ 	.short	0x0000
        /*0012*/ 	.short	0x0000
        /*0014*/ 	.byte	0x00, 0xf0, 0x41, 0x07


	//----- nvinfo : EIATTR_SPARSE_MMA_MASK
	.align		4
.L_734:
        /*0018*/ 	.byte	0x03, 0x50
        /*001a*/ 	.short	0x0000


	//----- nvinfo : EIATTR_MAXREG_COUNT
	.align		4
        /*001c*/ 	.byte	0x03, 0x1b
        /*001e*/ 	.short	0x00ff


	//----- nvinfo : EIATTR_NUM_BARRIERS
	.align		4
        /*0020*/ 	.byte	0x02, 0x4c
        /*0022*/ 	.byte	0x01
	.zero		1


	//----- nvinfo : EIATTR_MERCURY_ISA_VERSION
	.align		4
        /*0024*/ 	.byte	0x03, 0x5f
        /*0026*/ 	.short	0x0101


	//----- nvinfo : EIATTR_COOP_GROUP_MASK_REGIDS
	.align		4
        /*0028*/ 	.byte	0x04, 0x29
        /*002a*/ 	.short	(.L_736 - .L_735)


	//   ....[0]....
.L_735:
        /*002c*/ 	.word	0xffffffff


	//   ....[1]....
        /*0030*/ 	.word	0xffffffff


	//   ....[2]....
        /*0034*/ 	.word	0xffffffff


	//   ....[3]....
        /*0038*/ 	.word	0xffffffff


	//   ....[4]....
        /*003c*/ 	.word	0xffffffff


	//   ....[5]....
        /*0040*/ 	.word	0xffffffff


	//----- nvinfo : EIATTR_COOP_GROUP_INSTR_OFFSETS
	.align		4
.L_736:
        /*0044*/ 	.byte	0x04, 0x28
        /*0046*/ 	.short	(.L_738 - .L_737)


	//   ....[0]....
.L_737:
        /*0048*/ 	.word	0x00001c10


	//   ....[1]....
        /*004c*/ 	.word	0x00001c40


	//   ....[2]....
        /*0050*/ 	.word	0x00001c70


	//   ....[3]....
        /*0054*/ 	.word	0x00001ed0


	//   ....[4]....
        /*0058*/ 	.word	0x00001f90


	//   ....[5]....
        /*005c*/ 	.word	0x000020a0


	//----- nvinfo : EIATTR_EXIT_INSTR_OFFSETS
	.align		4
.L_738:
        /*0060*/ 	.byte	0x04, 0x1c
        /*0062*/ 	.short	(.L_740 - .L_739)


	//   ....[0]....
.L_739:
        /*0064*/ 	.word	0x00004c20


	//   ....[1]....
        /*0068*/ 	.word	0x00005230


	//----- nvinfo : EIATTR_CRS_STACK_SIZE
	.align		4
.L_740:
        /*006c*/ 	.byte	0x04, 0x1e
        /*006e*/ 	.short	(.L_742 - .L_741)
.L_741:
        /*0070*/ 	.word	0x00000000


	//----- nvinfo : EIATTR_CBANK_PARAM_SIZE
	.align		4
.L_742:
        /*0074*/ 	.byte	0x03, 0x19
        /*0076*/ 	.short	0x01d0


	//----- nvinfo : EIATTR_PARAM_CBANK
	.align		4
        /*0078*/ 	.byte	0x04, 0x0a
        /*007a*/ 	.short	(.L_744 - .L_743)
	.align		4
.L_743:
        /*007c*/ 	.word	index@(.nv.constant0._ZN5flash32flash_fwd_splitkv_combine_kernelI23Flash_fwd_kernel_traitsILi96ELi64ELi128ELi4ELb0ELb0EN7cutlass10bfloat16_tE19Flash_kernel_traitsILi96ELi64ELi128ELi4ES3_EELi16ELi5ELb1EEEvNS_16Flash_fwd_paramsE)
        /*0080*/ 	.short	0x0210
        /*0082*/ 	.short	0x01d0


	//----- nvinfo : EIATTR_SW_WAR
	.align		4
.L_744:
        /*0084*/ 	.byte	0x04, 0x36
        /*0086*/ 	.short	(.L_746 - .L_745)
.L_745:
        /*0088*/ 	.word	0x00000008
.L_746:


//--------------------- .nv.info._ZN5flash32flash_fwd_splitkv_combine_kernelI23Flash_fwd_kernel_traitsILi96ELi64ELi128ELi4ELb0ELb0EN7cutlass10bfloat16_tE19Flash_kernel_traitsILi96ELi64ELi128ELi4ES3_EELi16ELi4ELb1EEEvNS_16Flash_fwd_paramsE --------------------------
	.section	.nv.info._ZN5flash32flash_fwd_splitkv_combine_kernelI23Flash_fwd_kernel_traitsILi96ELi64ELi128ELi4ELb0ELb0EN7cutlass10bfloat16_tE19Flash_kernel_traitsILi96ELi64ELi128ELi4ES3_EELi16ELi4ELb1EEEvNS_16Flash_fwd_paramsE,"",@"SHT_CUDA_INFO"
	.sectionflags	@""
	.align	4


	//----- nvinfo : EIATTR_CUDA_API_VERSION
	.align		4
        /*0000*/ 	.byte	0x04, 0x37
        /*0002*/ 	.short	(.L_748 - .L_747)
.L_747:
        /*0004*/ 	.word	0x00000082


	//----- nvinfo : EIATTR_KPARAM_INFO
	.align		4
.L_748:
        /*0008*/ 	.byte	0x04, 0x17
        /*000a*/ 	.short	(.L_750 - .L_749)
.L_749:
        /*000c*/ 	.word	0x00000000
        /*0010*/ 	.short	0x0000
        /*0012*/ 	.short	0x0000
        /*0014*/ 	.byte	0x00, 0xf0, 0x41, 0x07


	//----- nvinfo : EIATTR_SPARSE_MMA_MASK
	.align		4
.L_750:
        /*0018*/ 	.byte	0x03, 0x50
        /*001a*/ 	.short	0x0000


	//----- nvinfo : EIATTR_MAXREG_COUNT
	.align		4
        /*001c*/ 	.byte	0x03, 0x1b
        /*001e*/ 	.short	0x00ff


	//----- nvinfo : EIATTR_NUM_BARRIERS
	.align		4
        /*0020*/ 	.byte	0x02, 0x4c
        /*0022*/ 	.byte	0x01
	.zero		1


	//----- nvinfo : EIATTR_MERCURY_ISA_VERSION
	.align		4
        /*0024*/ 	.byte	0x03, 0x5f
        /*0026*/ 	.short	0x0101


	//----- nvinfo : EIATTR_COOP_GROUP_MASK_REGIDS
	.align		4
        /*0028*/ 	.byte	0x04, 0x29
        /*002a*/ 	.short	(.L_752 - .L_751)


	//   ....[0]....
.L_751:
        /*002c*/ 	.word	0xffffffff


	//   ....[1]....
        /*0030*/ 	.word	0xffffffff


	//   ....[2]....
        /*0034*/ 	.word	0xffffffff


	//   ....[3]....
        /*0038*/ 	.word	0xffffffff


	//   ....[4]....
        /*003c*/ 	.word	0xffffffff


	//   ....[5]....
        /*0040*/ 	.word	0xffffffff


	//----- nvinfo : EIATTR_COOP_GROUP_INSTR_OFFSETS
	.align		4
.L_752:
        /*0044*/ 	.byte	0x04, 0x28
        /*0046*/ 	.short	(.L_754 - .L_753)


	//   ....[0]....
.L_753:
        /*0048*/ 	.word	0x00001780


	//   ....[1]....
        /*004c*/ 	.word	0x000017b0


	//   ....[2]....
        /*0050*/ 	.word	0x000017f0


	//   ....[3]....
        /*0054*/ 	.word	0x000019b0


	//   ....[4]....
        /*0058*/ 	.word	0x00001a30


	//   ....[5]....
        /*005c*/ 	.word	0x00001ba0


	//----- nvinfo : EIATTR_EXIT_INSTR_OFFSETS
	.align		4
.L_754:
        /*0060*/ 	.byte	0x04, 0x1c
        /*0062*/ 	.short	(.L_756 - .L_755)


	//   ....[0]....
.L_755:
        /*0064*/ 	.word	0x00004860


	//   ....[1]....
        /*0068*/ 	.word	0x00004e70


	//----- nvinfo : EIATTR_CRS_STACK_SIZE
	.align		4
.L_756:
        /*006c*/ 	.byte	0x04, 0x1e
        /*006e*/ 	.short	(.L_758 - .L_757)
.L_757:
        /*0070*/ 	.word	0x00000000


	//----- nvinfo : EIATTR_CBANK_PARAM_SIZE
	.align		4
.L_758:
        /*0074*/ 	.byte	0x03, 0x19
        /*0076*/ 	.short	0x01d0


	//----- nvinfo : EIATTR_PARAM_CBANK
	.align		4
        /*0078*/ 	.byte	0x04, 0x0a
        /*007a*/ 	.short	(.L_760 - .L_759)
	.align		4
.L_759:
        /*007c*/ 	.word	index@(.nv.constant0._ZN5flash32flash_fwd_splitkv_combine_kernelI23Flash_fwd_kernel_traitsILi96ELi64ELi128ELi4ELb0ELb0EN7cutlass10bfloat16_tE19Flash_kernel_traitsILi96ELi64ELi128ELi4ES3_EELi16ELi4ELb1EEEvNS_16Flash_fwd_paramsE)
        /*0080*/ 	.short	0x0210
        /*0082*/ 	.short	0x01d0


	//----- nvinfo : EIATTR_SW_WAR
	.align		4
.L_760:
        /*0084*/ 	.byte	0x04, 0x36
        /*0086*/ 	.short	(.L_762 - .L_761)
.L_761:
        /*0088*/ 	.word	0x00000008
.L_762:


//--------------------- .nv.info._ZN5flash32flash_fwd_splitkv_combine_kernelI23Flash_fwd_kernel_traitsILi96ELi64ELi128ELi4ELb0ELb0EN7cutlass10bfloat16_tE19Flash_kernel_traitsILi96ELi64ELi128ELi4ES3_EELi16ELi3ELb1EEEvNS_16Flash_fwd_paramsE --------------------------
	.section	.nv.info._ZN5flash32flash_fwd_splitkv_combine_kernelI23Flash_fwd_kernel_traitsILi96ELi64ELi128ELi4ELb0ELb0EN7cutlass10bfloat16_tE19Flash_kernel_traitsILi96ELi64ELi128ELi4ES3_EELi16ELi3ELb1EEEvNS_16Flash_fwd_paramsE,"",@"SHT_CUDA_INFO"
	.sectionflags	@""
	.align	4


	//----- nvinfo : EIATTR_CUDA_API_VERSION
	.align		4
        /*0000*/ 	.byte	0x04, 0x37
        /*0002*/ 	.short	(.L_764 - .L_763)
.L_763:
        /*0004*/ 	.word	0x00000082


	//----- nvinfo : EIATTR_KPARAM_INFO
	.align		4
.L_764:
        /*0008*/ 	.byte	0x04, 0x17
        /*000a*/ 	.short	(.L_766 - .L_765)
.L_765:
        /*000c*/ 	.word	0x00000000
        /*0010*/ 	.short	0x0000
        /*0012*/ 	.short	0x0000
        /*0014*/ 	.byte	0x00, 0xf0, 0x41, 0x07


	//----- nvinfo : EIATTR_SPARSE_MMA_MASK
	.align		4
.L_766:
        /*0018*/ 	.byte	0x03, 0x50
        /*001a*/ 	.short	0x0000


	//----- nvinfo : EIATTR_MAXREG_COUNT
	.align		4
        /*001c*/ 	.byte	0x03, 0x1b
        /*001e*/ 	.short	0x00ff


	//----- nvinfo : EIATTR_NUM_BARRIERS
	.align		4
        /*0020*/ 	.byte	0x02, 0x4c
        /*0022*/ 	.byte	0x01
	.zero		1


	//----- nvinfo : EIATTR_MERCURY_ISA_VERSION
	.align		4
        /*0024*/ 	.byte	0x03, 0x5f
        /*0026*/ 	.short	0x0101


	//----- nvinfo : EIATTR_COOP_GROUP_MASK_REGIDS
	.align		4
        /*0028*/ 	.byte	0x04, 0x29
        /*002a*/ 	.short	(.L_768 - .L_767)


	//   ....[0]....
.L_767:
        /*002c*/ 	.word	0xffffffff


	//   ....[1]....
        /*0030*/ 	.word	0xffffffff


	//   ....[2]....
        /*0034*/ 	.word	0xffffffff


	//   ....[3]....
        /*0038*/ 	.word	0xffffffff


	//   ....[4]....
        /*003c*/ 	.word	0xffffffff


	//   ....[5]....
        /*0040*/ 	.word	0xffffffff


	//----- nvinfo : EIATTR_COOP_GROUP_INSTR_OFFSETS
	.align		4
.L_768:
        /*0044*/ 	.byte	0x04, 0x28
        /*0046*/ 	.short	(.L_770 - .L_769)


	//   ....[0]....
.L_769:
        /*0048*/ 	.word	0x00001810


	//   ....[1]....
        /*004c*/ 	.word	0x00001890


	//   ....[2]....
        /*0050*/ 	.word	0x00001900


	//   ....[3]....
        /*0054*/ 	.word	0x00001a50


	//   ....[4]....
        /*0058*/ 	.word	0x00001b30


	//   ....[5]....
        /*005c*/ 	.word	0x00001c90


	//----- nvinfo : EIATTR_EXIT_INSTR_OFFSETS
	.align		4
.L_770:
        /*0060*/ 	.byte	0x04, 0x1c
        /*0062*/ 	.short	(.L_772 - .L_771)


	//   ....[0]....
.L_771:
        /*0064*/ 	.word	0x00004870


	//   ....[1]....
        /*0068*/ 	.word	0x00004e80


	//----- nvinfo : EIATTR_CRS_STACK_SIZE
	.align		4
.L_772:
        /*006c*/ 	.byte	0x04, 0x1e
        /*006e*/ 	.short	(.L_774 - .L_773)
.L_773:
        /*0070*/ 	.word	0x00000000


	//----- nvinfo : EIATTR_CBANK_PARAM_SIZE
	.align		4
.L_774:
        /*0074*/ 	.byte	0x03, 0x19
        /*0076*/ 	.short	0x01d0


	//----- nvinfo : EIATTR_PARAM_CBANK
	.align		4
        /*0078*/ 	.byte	0x04, 0x0a
        /*007a*/ 	.short	(.L_776 - .L_775)
	.align		4
.L_775:
        /*007c*/ 	.word	index@(.nv.constant0._ZN5flash32flash_fwd_splitkv_combine_kernelI23Flash_fwd_kernel_traitsILi96ELi64ELi128ELi4ELb0ELb0EN7cutlass10bfloat16_tE19Flash_kernel_traitsILi96ELi64ELi128ELi4ES3_EELi16ELi3ELb1EEEvNS_16Flash_fwd_paramsE)
        /*0080*/ 	.short	0x0210
        /*0082*/ 	.short	0x01d0


	//----- nvinfo : EIATTR_SW_WAR
	.align		4
.L_776:
        /*0084*/ 	.byte	0x04, 0x36
        /*0086*/ 	.short	(.L_778 - .L_777)
.L_777:
        /*0088*/ 	.word	0x00000008
.L_778:


//--------------------- .nv.info._ZN5flash32flash_fwd_splitkv_combine_kernelI23Flash_fwd_kernel_traitsILi96ELi64ELi128ELi4ELb0ELb0EN7cutlass10bfloat16_tE19Flash_kernel_traitsILi96ELi64ELi128ELi4ES3_EELi16ELi2ELb1EEEvNS_16Flash_fwd_paramsE --------------------------
	.section	.nv.info._ZN5flash32flash_fwd_splitkv_combine_kernelI23Flash_fwd_kernel_traitsILi96ELi64ELi128ELi4ELb0ELb0EN7cutlass10bfloat16_tE19Flash_kernel_traitsILi96ELi64ELi128ELi4ES3_EELi16ELi2ELb1EEEvNS_16Flash_fwd_paramsE,"",@"SHT_CUDA_INFO"
	.sectionflags	@""
	.align	4


	//----- nvinfo : EIATTR_CUDA_API_VERSION
	.align		4
        /*0000*/ 	.byte	0x04, 0x37
        /*0002*/ 	.short	(.L_780 - .L_779)
.L_779:
        /*0004*/ 	.word	0x00000082


	//----- nvinfo : EIATTR_KPARAM_INFO
	.align		4
.L_780:
        /*0008*/ 	.byte	0x04, 0x17
        /*000a*/ 	.short	(.L_782 - .L_781)
.L_781:
        /*000c*/ 	.word	0x00000000
        /*0010*/ 	.short	0x0000
        /*0012*/ 	.short	0x0000
        /*0014*/ 	.byte	0x00, 0xf0, 0x41, 0x07


	//----- nvinfo : EIATTR_SPARSE_MMA_MASK
	.align		4
.L_782:
        /*0018*/ 	.byte	0x03, 0x50
        /*001a*/ 	.short	0x0000


	//----- nvinfo : EIATTR_MAXREG_COUNT
	.align		4
        /*001c*/ 	.byte	0x03, 0x1b
        /*001e*/ 	.short	0x00ff


	//----- nvinfo : EIATTR_NUM_BARRIERS
	.align		4
        /*0020*/ 	.byte	0x02, 0x4c
        /*0022*/ 	.byte	0x01
	.zero		1


	//----- nvinfo : EIATTR_MERCURY_ISA_VERSION
	.align		4
        /*0024*/ 	.byte	0x03, 0x5f
        /*0026*/ 	.short	0x0101


	//----- nvinfo : EIATTR_COOP_GROUP_MASK_REGIDS
	.align		4
        /*0028*/ 	.byte	0x04, 0x29
        /*002a*/ 	.short	(.L_784 - .L_783)


	//   ....[0]....
.L_783:
        /*002c*/ 	.word	0xffffffff


	//   ....[1]....
        /*0030*/ 	.word	0xffffffff


	//   ....[2]....
        /*0034*/ 	.word	0xffffffff


	//   ....[3]....
        /*0038*/ 	.word	0xffffffff


	//----- nvinfo : EIATTR_COOP_GROUP_INSTR_OFFSETS
	.align		4
.L_784:
        /*003c*/ 	.byte	0x04, 0x28
        /*003e*/ 	.short	(.L_786 - .L_785)


	//   ....[0]....
.L_785:
        /*0040*/ 	.word	0x00001800


	//   ....[1]....
        /*0044*/ 	.word	0x00001880


	//   ....[2]....
        /*0048*/ 	.word	0x00001a80


	//   ....[3]....
        /*004c*/ 	.word	0x00001bd0


	//----- nvinfo : EIATTR_EXIT_INSTR_OFFSETS
	.align		4
.L_786:
        /*0050*/ 	.byte	0x04, 0x1c
        /*0052*/ 	.short	(.L_788 - .L_787)


	//   ....[0]....
.L_787:
        /*0054*/ 	.word	0x00004840


	//   ....[1]....
        /*0058*/ 	.word	0x00004e50


	//----- nvinfo : EIATTR_CRS_STACK_SIZE
	.align		4
.L_788:
        /*005c*/ 	.byte	0x04, 0x1e
        /*005e*/ 	.short	(.L_790 - .L_789)
.L_789:
        /*0060*/ 	.word	0x00000000


	//----- nvinfo : EIATTR_CBANK_PARAM_SIZE
	.align		4
.L_790:
        /*0064*/ 	.byte	0x03, 0x19
        /*0066*/ 	.short	0x01d0


	//----- nvinfo : EIATTR_PARAM_CBANK
	.align		4
        /*0068*/ 	.byte	0x04, 0x0a
        /*006a*/ 	.short	(.L_792 - .L_791)
	.align		4
.L_791:
        /*006c*/ 	.word	index@(.nv.constant0._ZN5flash32flash_fwd_splitkv_combine_kernelI23Flash_fwd_kernel_traitsILi96ELi64ELi128ELi4ELb0ELb0EN7cutlass10bfloat16_tE19Flash_kernel_traitsILi96ELi64ELi128ELi4ES3_EELi16ELi2ELb1EEEvNS_16Flash_fwd_paramsE)
        /*0070*/ 	.short	0x0210
        /*0072*/ 	.short	0x01d0


	//----- nvinfo : EIATTR_SW_WAR
	.align		4
.L_792:
        /*0074*/ 	.byte	0x04, 0x36
        /*0076*/ 	.short	(.L_794 - .L_793)
.L_793:
        /*0078*/ 	.word	0x00000008
.L_794:


//--------------------- .nv.info._ZN5flash32flash_fwd_splitkv_combine_kernelI23Flash_fwd_kernel_traitsILi96ELi64ELi128ELi4ELb0ELb0EN7cutlass10bfloat16_tE19Flash_kernel_traitsILi96ELi64ELi128ELi4ES3_EELi16ELi1ELb1EEEvNS_16Flash_fwd_paramsE --------------------------
	.section	.nv.info._ZN5flash32flash_fwd_splitkv_combine_kernelI23Flash_fwd_kernel_traitsILi96ELi64ELi128ELi4ELb0ELb0EN7cutlass10bfloat16_tE19Flash_kernel_traitsILi96ELi64ELi128ELi4ES3_EELi16ELi1ELb1EEEvNS_16Flash_fwd_paramsE,"",@"SHT_CUDA_INFO"
	.sectionflags	@""
	.align	4


	//----- nvinfo : EIATTR_CUDA_API_VERSION
	.align		4
        /*0000*/ 	.byte	0x04, 0x37
        /*0002*/ 	.short	(.L_796 - .L_795)
.L_795:
        /*0004*/ 	.word	0x00000082


	//----- nvinfo : EIATTR_KPARAM_INFO
	.align		4
.L_796:
        /*0008*/ 	.byte	0x04, 0x17
        /*000a*/ 	.short	(.L_798 - .L_797)
.L_797:
        /*000c*/ 	.word	0x00000000
        /*0010*/ 	.short	0x0000
        /*0012*/ 	.short	0x0000
        /*0014*/ 	.byte	0x00, 0xf0, 0x41, 0x07


	//----- nvinfo : EIATTR_SPARSE_MMA_MASK
	.align		4
.L_798:
        /*0018*/ 	.byte	0x03, 0x50
        /*001a*/ 	.short	0x0000


	//----- nvinfo : EIATTR_MAXREG_COUNT
	.align		4
        /*001c*/ 	.byte	0x03, 0x1b
        /*001e*/ 	.short	0x00ff


	//----- nvinfo : EIATTR_NUM_BARRIERS
	.align		4
        /*0020*/ 	.byte	0x02, 0x4c
        /*0022*/ 	.byte	0x01
	.zero		1


	//----- nvinfo : EIATTR_MERCURY_ISA_VERSION
	.align		4
        /*0024*/ 	.byte	0x03, 0x5f
        /*0026*/ 	.short	0x0101


	//----- nvinfo : EIATTR_COOP_GROUP_MASK_REGIDS
	.align		4
        /*0028*/ 	.byte	0x04, 0x29
        /*002a*/ 	.short	(.L_800 - .L_799)


	//   ....[0]....
.L_799:
        /*002c*/ 	.word	0xffffffff


	//   ....[1]....
        /*0030*/ 	.word	0xffffffff


	//----- nvinfo : EIATTR_COOP_GROUP_INSTR_OFFSETS
	.align		4
.L_800:
        /*0034*/ 	.byte	0x04, 0x28
        /*0036*/ 	.short	(.L_802 - .L_801)


	//   ....[0]....
.L_801:
        /*0038*/ 	.word	0x000018a0


	//   ....[1]....
        /*003c*/ 	.word	0x00001b30


	//----- nvinfo : EIATTR_EXIT_INSTR_OFFSETS
	.align		4
.L_802:
        /*0040*/ 	.byte	0x04, 0x1c
        /*0042*/ 	.short	(.L_804 - .L_803)


	//   ....[0]....
.L_803:
        /*0044*/ 	.word	0x00004880


	//   ....[1]....
        /*0048*/ 	.word	0x00004e90


	//----- nvinfo : EIATTR_CRS_STACK_SIZE
	.align		4
.L_804:
        /*004c*/ 	.byte	0x04, 0x1e
        /*004e*/ 	.short	(.L_806 - .L_805)
.L_805:
        /*0050*/ 	.word	0x00000000


	//----- nvinfo : EIATTR_CBANK_PARAM_SIZE
	.align		4
.L_806:
        /*0054*/ 	.byte	0x03, 0x19
        /*0056*/ 	.short	0x01d0


	//----- nvinfo : EIATTR_PARAM_CBANK
	.align		4
        /*0058*/ 	.byte	0x04, 0x0a
        /*005a*/ 	.short	(.L_808 - .L_807)
	.align		4
.L_807:
        /*005c*/ 	.word	index@(.nv.constant0._ZN5flash32flash_fwd_splitkv_combine_kernelI23Flash_fwd_kernel_traitsILi96ELi64ELi128ELi4ELb0ELb0EN7cutlass10bfloat16_tE19Flash_kernel_traitsILi96ELi64ELi128ELi4ES3_EELi16ELi1ELb1EEEvNS_16Flash_fwd_paramsE)
        /*0060*/ 	.short	0x0210
        /*0062*/ 	.short	0x01d0


	//----- nvinfo : EIATTR_SW_WAR
	.align		4
.L_808:
        /*0064*/ 	.byte	0x04, 0x36
        /*0066*/ 	.short	(.L_810 - .L_809)
.L_809:
        /*0068*/ 	.word	0x00000008
.L_810:


//--------------------- .nv.info._ZN5flash24flash_fwd_splitkv_kernelI23Flash_fwd_kernel_traitsILi96ELi64ELi128ELi4ELb0ELb0EN7cutlass10bfloat16_tE19Flash_kernel_traitsILi96ELi64ELi128ELi4ES3_EELb1ELb0ELb0ELb0ELb0ELb0ELb0ELb0EEEvNS_16Flash_fwd_paramsE --------------------------
	.section	.nv.info._ZN5flash24flash_fwd_splitkv_kernelI23Flash_fwd_kernel_traitsILi96ELi64ELi128ELi4ELb0ELb0EN7cutlass10bfloat16_tE19Flash_kernel_traitsILi96ELi64ELi128ELi4ES3_EELb1ELb0ELb0ELb0ELb0ELb0ELb0ELb0EEEvNS_16Flash_fwd_paramsE,"",@"SHT_CUDA_INFO"
	.sectionflags	@""
	.align	4


	//----- nvinfo : EIATTR_CUDA_API_VERSION
	.align		4
        /*0000*/ 	.byte	0x04, 0x37
        /*0002*/ 	.short	(.L_812 - .L_811)
.L_811:
        /*0004*/ 	.word	0x00000082


	//----- nvinfo : EIATTR_KPARAM_INFO
	.align		4
.L_812:
        /*0008*/ 	.byte	0x04, 0x17
        /*000a*/ 	.short	(.L_814 - .L_813)
.L_813:
        /*000c*/ 	.word	0x00000000
        /*0010*/ 	.short	0x0000
        /*0012*/ 	.short	0x0000
        /*0014*/ 	.byte	0x00, 0xf0, 0x41, 0x07


	//----- nvinfo : EIATTR_SPARSE_MMA_MASK
	.align		4
.L_814:
        /*0018*/ 	.byte	0x03, 0x50
        /*001a*/ 	.short	0x0000


	//----- nvinfo : EIATTR_MAXREG_COUNT
	.align		4
        /*001c*/ 	.byte	0x03, 0x1b
        /*001e*/ 	.short	0x00ff


	//----- nvinfo : EIATTR_NUM_BARRIERS
	.align		4
        /*0020*/ 	.byte	0x02, 0x4c
        /*0022*/ 	.byte	0x01
	.zero		1


	//----- nvinfo : EIATTR_MERCURY_ISA_VERSION
	.align		4
        /*0024*/ 	.byte	0x03, 0x5f
        /*0026*/ 	.short	0x0101


	//----- nvinfo : EIATTR_COOP_GROUP_MASK_REGIDS
	.align		4
        /*0028*/ 	.byte	0x04, 0x29
        /*002a*/ 	.short	(.L_816 - .L_815)


	//   ....[0]....
.L_815:
        /*002c*/ 	.word	0xffffffff


	//   ....[1]....
        /*0030*/ 	.word	0xffffffff


	//   ....[2]....
        /*0034*/ 	.word	0xffffffff


	//   ....[3]....
        /*0038*/ 	.word	0xffffffff


	//   ....[4]....
        /*003c*/ 	.word	0xffffffff


	//   ....[5]....
        /*0040*/ 	.word	0xffffffff


	//   ....[6]....
        /*0044*/ 	.word	0xffffffff


	//   ....[7]....
        /*0048*/ 	.word	0xffffffff


	//   ....[8]....
        /*004c*/ 	.word	0xffffffff


	//   ....[9]....
        /*0050*/ 	.word	0xffffffff


	//   ....[10]....
        /*0054*/ 	.word	0xffffffff


	//   ....[11]....
        /*0058*/ 	.word	0xffffffff


	//   ....[12]....
        /*005c*/ 	.word	0xffffffff


	//   ....[13]....
        /*0060*/ 	.word	0xffffffff


	//   ....[14]....
        /*0064*/ 	.word	0xffffffff


	//   ....[15]....
        /*0068*/ 	.word	0xffffffff


	//----- nvinfo : EIATTR_COOP_GROUP_INSTR_OFFSETS
	.align		4
.L_816:
        /*006c*/ 	.byte	0x04, 0x28
        /*006e*/ 	.short	(.L_818 - .L_817)


	//   ....[0]....
.L_817:
        /*0070*/ 	.word	0x000059c0


	//   ....[1]....
        /*0074*/ 	.word	0x00005a90


	//   ....[2]....
        /*0078*/ 	.word	0x00005aa0


	//   ....[3]....
        /*007c*/ 	.word	0x00005ad0


	//   ....[4]....
        /*0080*/ 	.word	0x0000a0a0


	//   ....[5]....
        /*0084*/ 	.word	0x0000a0c0


	//   ....[6]....
        /*0088*/ 	.word	0x0000a0e0


	//   ....[7]....
        /*008c*/ 	.word	0x0000a100


	//   ....[8]....
        /*0090*/ 	.word	0x0000de20


	//   ....[9]....
        /*0094*/ 	.word	0x0000de40


	//   ....[10]....
        /*0098*/ 	.word	0x0000de80


	//   ....[11]....
        /*009c*/ 	.word	0x0000de90


	//   ....[12]....
        /*00a0*/ 	.word	0x0000f9c0


	//   ....[13]....
        /*00a4*/ 	.word	0x0000fa00


	//   ....[14]....
        /*00a8*/ 	.word	0x0000fa70


	//   ....[15]....
        /*00ac*/ 	.word	0x0000fa80


	//----- nvinfo : EIATTR_EXIT_INSTR_OFFSETS
	.align		4
.L_818:
        /*00b0*/ 	.byte	0x04, 0x1c
        /*00b2*/ 	.short	(.L_820 - .L_819)


	//   ....[0]....
.L_819:
        /*00b4*/ 	.word	0x00000310


	//   ....[1]....
        /*00b8*/ 	.word	0x00000a40


	//   ....[2]....
        /*00bc*/ 	.word	0x00000a70


	//   ....[3]....
        /*00c0*/ 	.word	0x00010a10


	//   ....[4]....
        /*00c4*/ 	.word	0x00010b30


	//   ....[5]....
        /*00c8*/ 	.word	0x00010b50


	//----- nvinfo : EIATTR_CRS_STACK_SIZE
	.align		4
.L_820:
        /*00cc*/ 	.byte	0x04, 0x1e
        /*00ce*/ 	.short	(.L_822 - .L_821)
.L_821:
        /*00d0*/ 	.word	0x00000000


	//----- nvinfo : EIATTR_CBANK_PARAM_SIZE
	.align		4
.L_822:
        /*00d4*/ 	.byte	0x03, 0x19
        /*00d6*/ 	.short	0x01d0


	//----- nvinfo : EIATTR_PARAM_CBANK
	.align		4
        /*00d8*/ 	.byte	0x04, 0x0a
        /*00da*/ 	.short	(.L_824 - .L_823)
	.align		4
.L_823:
        /*00dc*/ 	.word	index@(.nv.constant0._ZN5flash24flash_fwd_splitkv_kernelI23Flash_fwd_kernel_traitsILi96ELi64ELi128ELi4ELb0ELb0EN7cutlass10bfloat16_tE19Flash_kernel_traitsILi96ELi64ELi128ELi4ES3_EELb1ELb0ELb0ELb0ELb0ELb0ELb0ELb0EEEvNS_16Flash_fwd_paramsE)
        /*00e0*/ 	.short	0x0210
        /*00e2*/ 	.short	0x01d0


	//----- nvinfo : EIATTR_SW_WAR
	.align		4
.L_824:
        /*00e4*/ 	.byte	0x04, 0x36
        /*00e6*/ 	.short	(.L_826 - .L_825)
.L_825:
        /*00e8*/ 	.word	0x00000008
.L_826:


//--------------------- .nv.info._ZN5flash24flash_fwd_splitkv_kernelI23Flash_fwd_kernel_traitsILi96ELi64ELi128ELi4ELb0ELb0EN7cutlass10bfloat16_tE19Flash_kernel_traitsILi96ELi64ELi128ELi4ES3_EELb1ELb0ELb0ELb0ELb0ELb1ELb0ELb0EEEvNS_16Flash_fwd_paramsE --------------------------
	.section	.nv.info._ZN5flash24flash_fwd_splitkv_kernelI23Flash_fwd_kernel_traitsILi96ELi64ELi128ELi4ELb0ELb0EN7cutlass10bfloat16_tE19Flash_kernel_traitsILi96ELi64ELi128ELi4ES3_EELb1ELb0ELb0ELb0ELb0ELb1ELb0ELb0EEEvNS_16Flash_fwd_paramsE,"",@"SHT_CUDA_INFO"
	.sectionflags	@""
	.align	4


	//----- nvinfo : EIATTR_CUDA_API_VERSION
	.align		4
        /*0000*/ 	.byte	0x04, 0x37
        /*0002*/ 	.short	(.L_828 - .L_827)
.L_827:
        /*0004*/ 	.word	0x00000082


	//----- nvinfo : EIATTR_KPARAM_INFO
	.align		4
.L_828:
        /*0008*/ 	.byte	0x04, 0x17
        /*000a*/ 	.short	(.L_830 - .L_829)
.L_829:
        /*000c*/ 	.word	0x00000000
        /*0010*/ 	.short	0x0000
        /*0012*/ 	.short	0x0000
        /*0014*/ 	.byte	0x00, 0xf0, 0x41, 0x07


	//----- nvinfo : EIATTR_SPARSE_MMA_MASK
	.align		4
.L_830:
        /*0018*/ 	.byte	0x03, 0x50
        /*001a*/ 	.short	0x0000


	//----- nvinfo : EIATTR_MAXREG_COUNT
	.align		4
        /*001c*/ 	.byte	0x03, 0x1b
        /*001e*/ 	.short	0x00ff


	//----- nvinfo : EIATTR_NUM_BARRIERS
	.align		4
        /*0020*/ 	.byte	0x02, 0x4c
        /*0022*/ 	.byte	0x01
	.zero		1


	//----- nvinfo : EIATTR_MERCURY_ISA_VERSION
	.align		4
        /*0024*/ 	.byte	0x03, 0x5f
        /*0026*/ 	.short	0x0101


	//----- nvinfo : EIATTR_COOP_GROUP_MASK_REGIDS
	.align		4
        /*0028*/ 	.byte	0x04, 0x29
        /*002a*/ 	.short	(.L_832 - .L_831)


	//   ....[0]....
.L_831:
        /*002c*/ 	.word	0xffffffff


	//   ....[1]....
        /*0030*/ 	.word	0xffffffff


	//   ....[2]....
        /*0034*/ 	.word	0xffffffff


	//   ....[3]....
        /*0038*/ 	.word	0xffffffff


	//   ....[4]....
        /*003c*/ 	.word	0xffffffff


	//   ....[5]....
        /*0040*/ 	.word	0xffffffff


	//   ....[6]....
        /*0044*/ 	.word	0xffffffff


	//   ....[7]....
        /*0048*/ 	.word	0xffffffff


	//   ....[8]....
        /*004c*/ 	.word	0xffffffff


	//   ....[9]....
        /*0050*/ 	.word	0xffffffff


	//   ....[10]....
        /*0054*/ 	.word	0xffffffff


	//   ....[11]....
        /*0058*/ 	.word	0xffffffff


	//   ....[12]....
        /*005c*/ 	.word	0xffffffff


	//   ....[13]....
        /*0060*/ 	.word	0xffffffff


	//   ....[14]....
        /*0064*/ 	.word	0xffffffff


	//   ....[15]....
        /*0068*/ 	.word	0xffffffff


	//----- nvinfo : EIATTR_COOP_GROUP_INSTR_OFFSETS
	.align		4
.L_832:
        /*006c*/ 	.byte	0x04, 0x28
        /*006e*/ 	.short	(.L_834 - .L_833)


	//   ....[0]....
.L_833:
        /*0070*/ 	.word	0x00006180


	//   ....[1]....
        /*0074*/ 	.word	0x000062a0


	//   ....[2]....
        /*0078*/ 	.word	0x000062b0


	//   ....[3]....
        /*007c*/ 	.word	0x00006300


	//   ....[4]....
        /*0080*/ 	.word	0x0000b070


	//   ....[5]....
        /*0084*/ 	.word	0x0000b0c0


	//   ....[6]....
        /*0088*/ 	.word	0x0000b0e0


	//   ....[7]....
        /*008c*/ 	.word	0x0000b100


	//   ....[8]....
        /*0090*/ 	.word	0x0000f6a0


	//   ....[9]....
        /*0094*/ 	.word	0x0000f6b0


	//   ....[10]....
        /*0098*/ 	.word	0x0000f6e0


	//   ....[11]....
        /*009c*/ 	.word	0x0000f6f0


	//   ....[12]....
        /*00a0*/ 	.word	0x000111d0


	//   ....[13]....
        /*00a4*/ 	.word	0x00011210


	//   ....[14]....
        /*00a8*/ 	.word	0x00011280


	//   ....[15]....
        /*00ac*/ 	.word	0x00011290


	//----- nvinfo : EIATTR_EXIT_INSTR_OFFSETS
	.align		4
.L_834:
        /*00b0*/ 	.byte	0x04, 0x1c
        /*00b2*/ 	.short	(.L_836 - .L_835)


	//   ....[0]....
.L_835:
        /*00b4*/ 	.word	0x00000310


	//   ....[1]....
        /*00b8*/ 	.word	0x00000a40


	//   ....[2]....
        /*00bc*/ 	.word	0x00000a70


	//   ....[3]....
        /*00c0*/ 	.word	0x00012220


	//   ....[4]....
        /*00c4*/ 	.word	0x00012340


	//   ....[5]....
        /*00c8*/ 	.word	0x00012360


	//----- nvinfo : EIATTR_CRS_STACK_SIZE
	.align		4
.L_836:
        /*00cc*/ 	.byte	0x04, 0x1e
        /*00ce*/ 	.short	(.L_838 - .L_837)
.L_837:
        /*00d0*/ 	.word	0x00000000


	//----- nvinfo : EIATTR_CBANK_PARAM_SIZE
	.align		4
.L_838:
        /*00d4*/ 	.byte	0x03, 0x19
        /*00d6*/ 	.short	0x01d0


	//----- nvinfo : EIATTR_PARAM_CBANK
	.align		4
        /*00d8*/ 	.byte	0x04, 0x0a
        /*00da*/ 	.short	(.L_840 - .L_839)
	.align		4
.L_839:
        /*00dc*/ 	.word	index@(.nv.constant0._ZN5flash24flash_fwd_splitkv_kernelI23Flash_fwd_kernel_traitsILi96ELi64ELi128ELi4ELb0ELb0EN7cutlass10bfloat16_tE19Flash_kernel_traitsILi96ELi64ELi128ELi4ES3_EELb1ELb0ELb0ELb0ELb0ELb1ELb0ELb0EEEvNS_16Flash_fwd_paramsE)
        /*00e0*/ 	.short	0x0210
        /*00e2*/ 	.short	0x01d0


	//----- nvinfo : EIATTR_SW_WAR
	.align		4
.L_840:
        /*00e4*/ 	.byte	0x04, 0x36
        /*00e6*/ 	.short	(.L_842 - .L_841)
.L_841:
        /*00e8*/ 	.word	0x00000008
.L_842:


//--------------------- .nv.info._ZN5flash24flash_fwd_splitkv_kernelI23Flash_fwd_kernel_traitsILi96ELi64ELi128ELi4ELb0ELb0EN7cutlass10bfloat16_tE19Flash_kernel_traitsILi96ELi64ELi128ELi4ES3_EELb1ELb0ELb0ELb0ELb0ELb0ELb0ELb1EEEvNS_16Flash_fwd_paramsE --------------------------
	.section	.nv.info._ZN5flash24flash_fwd_splitkv_kernelI23Flash_fwd_kernel_traitsILi96ELi64ELi128ELi4ELb0ELb0EN7cutlass10bfloat16_tE19Flash_kernel_traitsILi96ELi64ELi128ELi4ES3_EELb1ELb0ELb0ELb0ELb0ELb0ELb0ELb1EEEvNS_16Flash_fwd_paramsE,"",@"SHT_CUDA_INFO"
	.sectionflags	@""
	.align	4


	//----- nvinfo : EIATTR_CUDA_API_VERSION
	.align		4
        /*0000*/ 	.byte	0x04, 0x37
        /*0002*/ 	.short	(.L_844 - .L_843)
.L_843:
        /*0004*/ 	.word	0x00000082


	//----- nvinfo : EIATTR_KPARAM_INFO
	.align		4
.L_844:
        /*0008*/ 	.byte	0x04, 0x17
        /*000a*/ 	.short	(.L_846 - .L_845)
.L_845:
        /*000c*/ 	.word	0x00000000
        /*0010*/ 	.short	0x0000
        /*0012*/ 	.short	0x0000
        /*0014*/ 	.byte	0x00, 0xf0, 0x41, 0x07


	//----- nvinfo : EIATTR_SPARSE_MMA_MASK
	.align		4
.L_846:
        /*0018*/ 	.byte	0x03, 0x50
        /*001a*/ 	.short	0x0000


	//----- nvinfo : EIATTR_MAXREG_COUNT
	.align		4
        /*001c*/ 	.byte	0x03, 0x1b
        /*001e*/ 	.short	0x00ff


	//----- nvinfo : EIATTR_NUM_BARRIERS
	.align		4
        /*0020*/ 	.byte	0x02, 0x4c
        /*0022*/ 	.byte	0x01
	.zero		1


	//----- nvinfo : EIATTR_MERCURY_ISA_VERSION
	.align		4
        /*0024*/ 	.byte	0x03, 0x5f
        /*0026*/ 	.short	0x0101


	//----- nvinfo : EIATTR_COOP_GROUP_MASK_REGIDS
	.align		4
        /*0028*/ 	.byte	0x04, 0x29
        /*002a*/ 	.short	(.L_848 - .L_847)


	//   ....[0]....
.L_847:
        /*002c*/ 	.word	0xffffffff


	//   ....[1]....
        /*0030*/ 	.word	0xffffffff


	//   ....[2]....
        /*0034*/ 	.word	0xffffffff


	//   ....[3]....
        /*0038*/ 	.word	0xffffffff


	//   ....[4]....
        /*003c*/ 	.word	0xffffffff


	//   ....[5]....
        /*0040*/ 	.word	0xffffffff


	//   ....[6]....
        /*0044*/ 	.word	0xffffffff


	//   ....[7]....
        /*0048*/ 	.word	0xffffffff


	//   ....[8]....
        /*004c*/ 	.word	0xffffffff


	//   ....[9]....
        /*0050*/ 	.word	0xffffffff


	//   ....[10]....
        /*0054*/ 	.word	0xffffffff


	//   ....[11]....
        /*0058*/ 	.word	0xffffffff


	//   ....[12]....
        /*005c*/ 	.word	0xffffffff


	//   ....[13]....
        /*0060*/ 	.word	0xffffffff


	//   ....[14]....
        /*0064*/ 	.word	0xffffffff


	//   ....[15]....
        /*0068*/ 	.word	0xffffffff


	//   ....[16]....
        /*006c*/ 	.word	0x05000005


	//   ....[17]....
        /*0070*/ 	.word	0x05000005


	//   ....[18]....
        /*0074*/ 	.word	0x05000005


	//   ....[19]....
        /*0078*/ 	.word	0x05000005


	//----- nvinfo : EIATTR_COOP_GROUP_INSTR_OFFSETS
	.align		4
.L_848:
        /*007c*/ 	.byte	0x04, 0x28
        /*007e*/ 	.short	(.L_850 - .L_849)


	//   ....[0]....
.L_849:
        /*0080*/ 	.word	0x00011f20


	//   ....[1]....
        /*0084*/ 	.word	0x00012040


	//   ....[2]....
        /*0088*/ 	.word	0x00012050


	//   ....[3]....
        /*008c*/ 	.word	0x000120a0


	//   ....[4]....
        /*0090*/ 	.word	0x00016530


	//   ....[5]....
        /*0094*/ 	.word	0x00016540


	//   ....[6]....
        /*0098*/ 	.word	0x00016570


	//   ....[7]....
        /*009c*/ 	.word	0x00016580


	//   ....[8]....
        /*00a0*/ 	.word	0x0001a300


	//   ....[9]....
        /*00a4*/ 	.word	0x0001a310


	//   ....[10]....
        /*00a8*/ 	.word	0x0001a340


	//   ....[11]....
        /*00ac*/ 	.word	0x0001a350


	//   ....[12]....
        /*00b0*/ 	.word	0x0001bf00


	//   ....[13]....
        /*00b4*/ 	.word	0x0001bf10


	//   ....[14]....
        /*00b8*/ 	.word	0x0001bf40


	//   ....[15]....
        /*00bc*/ 	.word	0x0001bf50


	//   ....[16]....
        /*00c0*/ 	.word	0x0001cfe0


	//   ....[17]....
        /*00c4*/ 	.word	0x0001d050


	//   ....[18]....
        /*00c8*/ 	.word	0x0001d0b0


	//   ....[19]....
        /*00cc*/ 	.word	0x0001d120


	//----- nvinfo : EIATTR_EXIT_INSTR_OFFSETS
	.align		4
.L_850:
        /*00d0*/ 	.byte	0x04, 0x1c
        /*00d2*/ 	.short	(.L_852 - .L_851)


	//   ....[0]....
.L_851:
        /*00d4*/ 	.word	0x00000090


	//----- nvinfo : EIATTR_CRS_STACK_SIZE
	.align		4
.L_852:
        /*00d8*/ 	.byte	0x04, 0x1e
        /*00da*/ 	.short	(.L_854 - .L_853)
.L_853:
        /*00dc*/ 	.word	0x00000000


	//----- nvinfo : EIATTR_CBANK_PARAM_SIZE
	.align		4
.L_854:
        /*00e0*/ 	.byte	0x03, 0x19
        /*00e2*/ 	.short	0x01d0


	//----- nvinfo : EIATTR_PARAM_CBANK
	.align		4
        /*00e4*/ 	.byte	0x04, 0x0a
        /*00e6*/ 	.short	(.L_856 - .L_855)
	.align		4
.L_855:
        /*00e8*/ 	.word	index@(.nv.constant0._ZN5flash24flash_fwd_splitkv_kernelI23Flash_fwd_kernel_traitsILi96ELi64ELi128ELi4ELb0ELb0EN7cutlass10bfloat16_tE19Flash_kernel_traitsILi96ELi64ELi128ELi4ES3_EELb1ELb0ELb0ELb0ELb0ELb0ELb0ELb1EEEvNS_16Flash_fwd_paramsE)
        /*00ec*/ 	.short	0x0210
        /*00ee*/ 	.short	0x01d0


	//----- nvinfo : EIATTR_SW_WAR
	.align		4
.L_856:
        /*00f0*/ 	.byte	0x04, 0x36
        /*00f2*/ 	.short	(.L_858 - .L_857)
.L_857:
        /*00f4*/ 	.word	0x00000008
.L_858:


//--------------------- .nv.info._ZN5flash24flash_fwd_splitkv_kernelI23Flash_fwd_kernel_traitsILi96ELi64ELi128ELi4ELb0ELb0EN7cutlass10bfloat16_tE19Flash_kernel_traitsILi96ELi64ELi128ELi4ES3_EELb1ELb0ELb0ELb0ELb0ELb1ELb0ELb1EEEvNS_16Flash_fwd_paramsE --------------------------
	.section	.nv.info._ZN5flash24flash_fwd_splitkv_kernelI23Flash_fwd_kernel_traitsILi96ELi64ELi128ELi4ELb0ELb0EN7cutlass10bfloat16_tE19Flash_kernel_traitsILi96ELi64ELi128ELi4ES3_EELb1ELb0ELb0ELb0ELb0ELb1ELb0ELb1EEEvNS_16Flash_fwd_paramsE,"",@"SHT_CUDA_INFO"
	.sectionflags	@""
	.align	4


	//----- nvinfo : EIATTR_CUDA_API_VERSION
	.align		4
        /*0000*/ 	.byte	0x04, 0x37
        /*0002*/ 	.short	(.L_860 - .L_859)
.L_859:
        /*0004*/ 	.word	0x00000082


	//----- nvinfo : EIATTR_KPARAM_INFO
	.align		4
.L_860:
        /*0008*/ 	.byte	0x04, 0x17
        /*000a*/ 	.short	(.L_862 - .L_861)
.L_861:
        /*000c*/ 	.word	0x00000000
        /*0010*/ 	.short	0x0000
        /*0012*/ 	.short	0x0000
        /*0014*/ 	.byte	0x00, 0xf0, 0x41, 0x07


	//----- nvinfo : EIATTR_SPARSE_MMA_MASK
	.align		4
.L_862:
        /*0018*/ 	.byte	0x03, 0x50
        /*001a*/ 	.short	0x0000


	//----- nvinfo : EIATTR_MAXREG_COUNT
	.align		4
        /*001c*/ 	.byte	0x03, 0x1b
        /*001e*/ 	.short	0x00ff


	//----- nvinfo : EIATTR_NUM_BARRIERS
	.align		4
        /*0020*/ 	.byte	0x02, 0x4c
        /*0022*/ 	.byte	0x01
	.zero		1


	//----- nvinfo : EIATTR_MERCURY_ISA_VERSION
	.align		4
        /*0024*/ 	.byte	0x03, 0x5f
        /*0026*/ 	.short	0x0101


	//----- nvinfo : EIATTR_COOP_GROUP_MASK_REGIDS
	.align		4
        /*0028*/ 	.byte	0x04, 0x29
        /*002a*/ 	.short	(.L_864 - .L_863)


	//   ....[0]....
.L_863:
        /*002c*/ 	.word	0xffffffff


	//   ....[1]....
        /*0030*/ 	.word	0xffffffff


	//   ....[2]....
        /*0034*/ 	.word	0xffffffff


	//   ....[3]....
        /*0038*/ 	.word	0xffffffff


	//   ....[4]....
        /*003c*/ 	.word	0xffffffff


	//   ....[5]....
        /*0040*/ 	.word	0xffffffff


	//   ....[6]....
        /*0044*/ 	.word	0xffffffff


	//   ....[7]....
        /*0048*/ 	.word	0xffffffff


	//   ....[8]....
        /*004c*/ 	.word	0xffffffff


	//   ....[9]....
        /*0050*/ 	.word	0xffffffff


	//   ....[10]....
        /*0054*/ 	.word	0xffffffff


	//   ....[11]....
        /*0058*/ 	.word	0xffffffff


	//   ....[12]....
        /*005c*/ 	.word	0xffffffff


	//   ....[13]....
        /*0060*/ 	.word	0xffffffff


	//   ....[14]....
        /*0064*/ 	.word	0xffffffff


	//   ....[15]....
        /*0068*/ 	.word	0xffffffff


	//   ....[16]....
        /*006c*/ 	.word	0x05000005


	//   ....[17]....
        /*0070*/ 	.word	0x05000005


	//   ....[18]....
        /*0074*/ 	.word	0x05000005


	//   ....[19]....
        /*0078*/ 	.word	0x05000005


	//----- nvinfo : EIATTR_COOP_GROUP_INSTR_OFFSETS
	.align		4
.L_864:
        /*007c*/ 	.byte	0x04, 0x28
        /*007e*/ 	.short	(.L_866 - .L_865)


	//   ....[0]....
.L_865:
        /*0080*/ 	.word	0x000126a0


	//   ....[1]....
        /*0084*/ 	.word	0x000127c0


	//   ....[2]....
        /*0088*/ 	.word	0x000127d0


	//   ....[3]....
        /*008c*/ 	.word	0x00012820


	//   ....[4]....
        /*0090*/ 	.word	0x00017470


	//   ....[5]....
        /*0094*/ 	.word	0x00017480


	//   ....[6]....
        /*0098*/ 	.word	0x000174b0


	//   ....[7]....
        /*009c*/ 	.word	0x000174c0


	//   ....[8]....
        /*00a0*/ 	.word	0x0001bac0


	//   ....[9]....
        /*00a4*/ 	.word	0x0001bae0


	//   ....[10]....
        /*00a8*/ 	.word	0x0001bb00


	//   ....[11]....
        /*00ac*/ 	.word	0x0001bb20


	//   ....[12]....
        /*00b0*/ 	.word	0x0001d680


	//   ....[13]....
        /*00b4*/ 	.word	0x0001d690


	//   ....[14]....
        /*00b8*/ 	.word	0x0001d6c0


	//   ....[15]....
        /*00bc*/ 	.word	0x0001d6d0


	//   ....[16]....
        /*00c0*/ 	.word	0x0001e760


	//   ....[17]....
        /*00c4*/ 	.word	0x0001e7d0


	//   ....[18]....
        /*00c8*/ 	.word	0x0001e830


	//   ....[19]....
        /*00cc*/ 	.word	0x0001e8a0


	//----- nvinfo : EIATTR_EXIT_INSTR_OFFSETS
	.align		4
.L_866:
        /*00d0*/ 	.byte	0x04, 0x1c
        /*00d2*/ 	.short	(.L_868 - .L_867)


	//   ....[0]....
.L_867:
        /*00d4*/ 	.word	0x00000090


	//----- nvinfo : EIATTR_CRS_STACK_SIZE
	.align		4
.L_868:
        /*00d8*/ 	.byte	0x04, 0x1e
        /*00da*/ 	.short	(.L_870 - .L_869)
.L_869:
        /*00dc*/ 	.word	0x00000000


	//----- nvinfo : EIATTR_CBANK_PARAM_SIZE
	.align		4
.L_870:
        /*00e0*/ 	.byte	0x03, 0x19
        /*00e2*/ 	.short	0x01d0


	//----- nvinfo : EIATTR_PARAM_CBANK
	.align		4
        /*00e4*/ 	.byte	0x04, 0x0a
        /*00e6*/ 	.short	(.L_872 - .L_871)
	.align		4
.L_871:
        /*00e8*/ 	.word	index@(.nv.constant0._ZN5flash24flash_fwd_splitkv_kernelI23Flash_fwd_kernel_traitsILi96ELi64ELi128ELi4ELb0ELb0EN7cutlass10bfloat16_tE19Flash_kernel_traitsILi96ELi64ELi128ELi4ES3_EELb1ELb0ELb0ELb0ELb0ELb1ELb0ELb1EEEvNS_16Flash_fwd_paramsE)
        /*00ec*/ 	.short	0x0210
        /*00ee*/ 	.short	0x01d0


	//----- nvinfo : EIATTR_SW_WAR
	.align		4
.L_872:
        /*00f0*/ 	.byte	0x04, 0x36
        /*00f2*/ 	.short	(.L_874 - .L_873)
.L_873:
        /*00f4*/ 	.word	0x00000008
.L_874:


//--------------------- .nv.info._ZN5flash24flash_fwd_splitkv_kernelI23Flash_fwd_kernel_traitsILi96ELi64ELi128ELi4ELb0ELb0EN7cutlass10bfloat16_tE19Flash_kernel_traitsILi96ELi64ELi128ELi4ES3_EELb1ELb0ELb0ELb0ELb0ELb0ELb1ELb0EEEvNS_16Flash_fwd_paramsE --------------------------
	.section	.nv.info._ZN5flash24flash_fwd_splitkv_kernelI23Flash_fwd_kernel_traitsILi96ELi64ELi128ELi4ELb0ELb0EN7cutlass10bfloat16_tE19Flash_kernel_traitsILi96ELi64ELi128ELi4ES3_EELb1ELb0ELb0ELb0ELb0ELb0ELb1ELb0EEEvNS_16Flash_fwd_paramsE,"",@"SHT_CUDA_INFO"
	.sectionflags	@""
	.align	4


	//----- nvinfo : EIATTR_CUDA_API_VERSION
	.align		4
        /*0000*/ 	.byte	0x04, 0x37
        /*0002*/ 	.short	(.L_876 - .L_875)
.L_875:
        /*0004*/ 	.word	0x00000082


	//----- nvinfo : EIATTR_KPARAM_INFO
	.align		4
.L_876:
        /*0008*/ 	.byte	0x04, 0x17
        /*000a*/ 	.short	(.L_878 - .L_877)
.L_877:
        /*000c*/ 	.word	0x00000000
        /*0010*/ 	.short	0x0000
        /*0012*/ 	.short	0x0000
        /*0014*/ 	.byte	0x00, 0xf0, 0x41, 0x07


	//----- nvinfo : EIATTR_SPARSE_MMA_MASK
	.align		4
.L_878:
        /*0018*/ 	.byte	0x03, 0x50
        /*001a*/ 	.short	0x0000


	//----- nvinfo : EIATTR_MAXREG_COUNT
	.align		4
        /*001c*/ 	.byte	0x03, 0x1b
        /*001e*/ 	.short	0x00ff


	//----- nvinfo : EIATTR_NUM_BARRIERS
	.align		4
        /*0020*/ 	.byte	0x02, 0x4c
        /*0022*/ 	.byte	0x01
	.zero		1


	//----- nvinfo : EIATTR_MERCURY_ISA_VERSION
	.align		4
        /*0024*/ 	.byte	0x03, 0x5f
        /*0026*/ 	.short	0x0101


	//----- nvinfo : EIATTR_COOP_GROUP_MASK_REGIDS
	.align		4
        /*0028*/ 	.byte	0x04, 0x29
        /*002a*/ 	.short	(.L_880 - .L_879)


	//   ....[0]....
.L_879:
        /*002c*/ 	.word	0xffffffff


	//   ....[1]....
        /*0030*/ 	.word	0xffffffff


	//   ....[2]....
        /*0034*/ 	.word	0xffffffff


	//   ....[3]....
        /*0038*/ 	.word	0xffffffff


	//   ....[4]....
        /*003c*/ 	.word	0xffffffff


	//   ....[5]....
        /*0040*/ 	.word	0xffffffff


	//   ....[6]....
        /*0044*/ 	.word	0xffffffff


	//   ....[7]....
        /*0048*/ 	.word	0xffffffff


	//   ....[8]....
        /*004c*/ 	.word	0xffffffff


	//   ....[9]....
        /*0050*/ 	.word	0xffffffff


	//   ....[10]....
        /*0054*/ 	.word	0xffffffff


	//   ....[11]....
        /*0058*/ 	.word	0xffffffff


	//   ....[12]....
        /*005c*/ 	.word	0xffffffff


	//   ....[13]....
        /*0060*/ 	.word	0xffffffff


	//   ....[14]....
        /*0064*/ 	.word	0xffffffff


	//   ....[15]....
        /*0068*/ 	.word	0xffffffff


	//----- nvinfo : EIATTR_COOP_GROUP_INSTR_OFFSETS
	.align		4
.L_880:
        /*006c*/ 	.byte	0x04, 0x28
        /*006e*/ 	.short	(.L_882 - .L_881)


	//   ....[0]....
.L_881:
        /*0070*/ 	.word	0x00005d60


	//   ....[1]....
        /*0074*/ 	.word	0x00005d80


	//   ....[2]....
        /*0078*/ 	.word	0x00005e00


	//   ....[3]....
        /*007c*/ 	.word	0x00005e10


	//   ....[4]....
        /*0080*/ 	.word	0x0000a3c0


	//   ....[5]....
        /*0084*/ 	.word	0x0000a3f0


	//   ....[6]....
        /*0088*/ 	.word	0x0000a410


	//   ....[7]....
        /*008c*/ 	.word	0x0000a430


	//   ....[8]....
        /*0090*/ 	.word	0x0000e120


	//   ....[9]....
        /*0094*/ 	.word	0x0000e140


	//   ....[10]....
        /*0098*/ 	.word	0x0000e180


	//   ....[11]....
        /*009c*/ 	.word	0x0000e190


	//   ....[12]....
        /*00a0*/ 	.word	0x0000fcb0


	//   ....[13]....
        /*00a4*/ 	.word	0x0000fcf0


	//   ....[14]....
        /*00a8*/ 	.word	0x0000fd90


	//   ....[15]....
        /*00ac*/ 	.word	0x0000fda0


	//----- nvinfo : EIATTR_EXIT_INSTR_OFFSETS
	.align		4
.L_882:
        /*00b0*/ 	.byte	0x04, 0x1c
        /*00b2*/ 	.short	(.L_884 - .L_883)


	//   ....[0]....
.L_883:
        /*00b4*/ 	.word	0x00000440


	//   ....[1]....
        /*00b8*/ 	.word	0x00000d10


	//   ....[2]....
        /*00bc*/ 	.word	0x00000d40


	//   ....[3]....
        /*00c0*/ 	.word	0x00010c90


	//   ....[4]....
        /*00c4*/ 	.word	0x00010d00


	//   ....[5]....
        /*00c8*/ 	.word	0x00010d20


	//----- nvinfo : EIATTR_CRS_STACK_SIZE
	.align		4
.L_884:
        /*00cc*/ 	.byte	0x04, 0x1e
        /*00ce*/ 	.short	(.L_886 - .L_885)
.L_885:
        /*00d0*/ 	.word	0x00000000


	//----- nvinfo : EIATTR_CBANK_PARAM_SIZE
	.align		4
.L_886:
        /*00d4*/ 	.byte	0x03, 0x19
        /*00d6*/ 	.short	0x01d0


	//----- nvinfo : EIATTR_PARAM_CBANK
	.align		4
        /*00d8*/ 	.byte	0x04, 0x0a
        /*00da*/ 	.short	(.L_888 - .L_887)
	.align		4
.L_887:
        /*00dc*/ 	.word	index@(.nv.constant0._ZN5flash24flash_fwd_splitkv_kernelI23Flash_fwd_kernel_traitsILi96ELi64ELi128ELi4ELb0ELb0EN7cutlass10bfloat16_tE19Flash_kernel_traitsILi96ELi64ELi128ELi4ES3_EELb1ELb0ELb0ELb0ELb0ELb0ELb1ELb0EEEvNS_16Flash_fwd_paramsE)
        /*00e0*/ 	.short	0x0210
        /*00e2*/ 	.short	0x01d0


	//----- nvinfo : EIATTR_SW_WAR
	.align		4
.L_888:
        /*00e4*/ 	.byte	0x04, 0x36
        /*00e6*/ 	.short	(.L_890 - .L_889)
.L_889:
        /*00e8*/ 	.word	0x00000008
.L_890:


//--------------------- .nv.info._ZN5flash24flash_fwd_splitkv_kernelI23Flash_fwd_kernel_traitsILi96ELi64ELi128ELi4ELb0ELb0EN7cutlass10bfloat16_tE19Flash_kernel_traitsILi96ELi64ELi128ELi4ES3_EELb1ELb0ELb0ELb0ELb0ELb1ELb1ELb0EEEvNS_16Flash_fwd_paramsE --------------------------
	.section	.nv.info._ZN5flash24flash_fwd_splitkv_kernelI23Flash_fwd_kernel_traitsILi96ELi64ELi128ELi4ELb0ELb0EN7cutlass10bfloat16_tE19Flash_kernel_traitsILi96ELi64ELi128ELi4ES3_EELb1ELb0ELb0ELb0ELb0ELb1ELb1ELb0EEEvNS_16Flash_fwd_paramsE,"",@"SHT_CUDA_INFO"
	.sectionflags	@""
	.align	4


	//----- nvinfo : EIATTR_CUDA_API_VERSION
	.align		4
        /*0000*/ 	.byte	0x04, 0x37
        /*0002*/ 	.short	(.L_892 - .L_891)
.L_891:
        /*0004*/ 	.word	0x00000082


	//----- nvinfo : EIATTR_KPARAM_INFO
	.align		4
.L_892:
        /*0008*/ 	.byte	0x04, 0x17
        /*000a*/ 	.short	(.L_894 - .L_893)
.L_893:
        /*000c*/ 	.word	0x00000000
        /*0010*/ 	.short	0x0000
        /*0012*/ 	.short	0x0000
        /*0014*/ 	.byte	0x00, 0xf0, 0x41, 0x07


	//----- nvinfo : EIATTR_SPARSE_MMA_MASK
	.align		4
.L_894:
        /*0018*/ 	.byte	0x03, 0x50
        /*001a*/ 	.short	0x0000


	//----- nvinfo : EIATTR_MAXREG_COUNT
	.align		4
        /*001c*/ 	.byte	0x03, 0x1b
        /*001e*/ 	.short	0x00ff


	//----- nvinfo : EIATTR_NUM_BARRIERS
	.align		4
        /*0020*/ 	.byte	0x02, 0x4c
        /*0022*/ 	.byte	0x01
	.zero		1


	//----- nvinfo : EIATTR_MERCURY_ISA_VERSION
	.align		4
        /*0024*/ 	.byte	0x03, 0x5f
        /*0026*/ 	.short	0x0101


	//----- nvinfo : EIATTR_COOP_GROUP_MASK_REGIDS
	.align		4
        /*0028*/ 	.byte	0x04, 0x29
        /*002a*/ 	.short	(.L_896 - .L_895)


	//   ....[0]....
.L_895:
        /*002c*/ 	.word	0xffffffff


	//   ....[1]....
        /*0030*/ 	.word	0xffffffff


	//   ....[2]....
        /*0034*/ 	.word	0xffffffff


	//   ....[3]....
        /*0038*/ 	.word	0xffffffff


	//   ....[4]....
        /*003c*/ 	.word	0xffffffff


	//   ....[5]....
        /*0040*/ 	.word	0xffffffff


	//   ....[6]....
        /*0044*/ 	.word	0xffffffff


	//   ....[7]....
        /*0048*/ 	.word	0xffffffff


	//   ....[8]....
        /*004c*/ 	.word	0xffffffff


	//   ....[9]....
        /*0050*/ 	.word	0xffffffff


	//   ....[10]....
        /*0054*/ 	.word	0xffffffff


	//   ....[11]....
        /*0058*/ 	.word	0xffffffff


	//   ....[12]....
        /*005c*/ 	.word	0xffffffff


	//   ....[13]....
        /*0060*/ 	.word	0xffffffff


	//   ....[14]....
        /*0064*/ 	.word	0xffffffff


	//   ....[15]....
        /*0068*/ 	.word	0xffffffff


	//----- nvinfo : EIATTR_COOP_GROUP_INSTR_OFFSETS
	.align		4
.L_896:
        /*006c*/ 	.byte	0x04, 0x28
        /*006e*/ 	.short	(.L_898 - .L_897)


	//   ....[0]....
.L_897:
        /*0070*/ 	.word	0x00006570


	//   ....[1]....
        /*0074*/ 	.word	0x00006600


	//   ....[2]....
        /*0078*/ 	.word	0x00006610


	//   ....[3]....
        /*007c*/ 	.word	0x00006640


	//   ....[4]....
        /*0080*/ 	.word	0x0000b390


	//   ....[5]....
        /*0084*/ 	.word	0x0000b3e0


	//   ....[6]....
        /*0088*/ 	.word	0x0000b400


	//   ....[7]....
        /*008c*/ 	.word	0x0000b420


	//   ....[8]....
        /*0090*/ 	.word	0x0000f9a0


	//   ....[9]....
        /*0094*/ 	.word	0x0000f9c0


	//   ....[10]....
        /*0098*/ 	.word	0x0000f9f0


	//   ....[11]....
        /*009c*/ 	.word	0x0000fa00


	//   ....[12]....
        /*00a0*/ 	.word	0x000114d0


	//   ....[13]....
        /*00a4*/ 	.word	0x00011510


	//   ....[14]....
        /*00a8*/ 	.word	0x000115b0


	//   ....[15]....
        /*00ac*/ 	.word	0x000115c0


	//----- nvinfo : EIATTR_EXIT_INSTR_OFFSETS
	.align		4
.L_898:
        /*00b0*/ 	.byte	0x04, 0x1c
        /*00b2*/ 	.short	(.L_900 - .L_899)


	//   ....[0]....
.L_899:
        /*00b4*/ 	.word	0x00000440


	//   ....[1]....
        /*00b8*/ 	.word	0x00000d10


	//   ....[2]....
        /*00bc*/ 	.word	0x00000d40


	//   ....[3]....
        /*00c0*/ 	.word	0x000124b0


	//   ....[4]....
        /*00c4*/ 	.word	0x00012520


	//   ....[5]....
        /*00c8*/ 	.word	0x00012540


	//----- nvinfo : EIATTR_CRS_STACK_SIZE
	.align		4
.L_900:
        /*00cc*/ 	.byte	0x04, 0x1e
        /*00ce*/ 	.short	(.L_902 - .L_901)
.L_901:
        /*00d0*/ 	.word	0x00000000


	//----- nvinfo : EIATTR_CBANK_PARAM_SIZE
	.align		4
.L_902:
        /*00d4*/ 	.byte	0x03, 0x19
        /*00d6*/ 	.short	0x01d0


	//----- nvinfo : EIATTR_PARAM_CBANK
	.align		4
        /*00d8*/ 	.byte	0x04, 0x0a
        /*00da*/ 	.short	(.L_904 - .L_903)
	.align		4
.L_903:
        /*00dc*/ 	.word	index@(.nv.constant0._ZN5flash24flash_fwd_splitkv_kernelI23Flash_fwd_kernel_traitsILi96ELi64ELi128ELi4ELb0ELb0EN7cutlass10bfloat16_tE19Flash_kernel_traitsILi96ELi64ELi128ELi4ES3_EELb1ELb0ELb0ELb0ELb0ELb1ELb1ELb0EEEvNS_16Flash_fwd_paramsE)
        /*00e0*/ 	.short	0x0210
        /*00e2*/ 	.short	0x01d0


	//----- nvinfo : EIATTR_SW_WAR
	.align		4
.L_904:
        /*00e4*/ 	.byte	0x04, 0x36
        /*00e6*/ 	.short	(.L_906 - .L_905)
.L_905:
        /*00e8*/ 	.word	0x00000008
.L_906:


//--------------------- .nv.info._ZN5flash24flash_fwd_splitkv_kernelI23Flash_fwd_kernel_traitsILi96ELi64ELi128ELi4ELb0ELb0EN7cutlass10bfloat16_tE19Flash_kernel_traitsILi96ELi64ELi128ELi4ES3_EELb1ELb0ELb0ELb0ELb0ELb0ELb1ELb1EEEvNS_16Flash_fwd_paramsE --------------------------
	.section	.nv.info._ZN5flash24flash_fwd_splitkv_kernelI23Flash_fwd_kernel_traitsILi96ELi64ELi128ELi4ELb0ELb0EN7cutlass10bfloat16_tE19Flash_kernel_traitsILi96ELi64ELi128ELi4ES3_EELb1ELb0ELb0ELb0ELb0ELb0ELb1ELb1EEEvNS_16Flash_fwd_paramsE,"",@"SHT_CUDA_INFO"
	.sectionflags	@""
	.align	4


	//----- nvinfo : EIATTR_CUDA_API_VERSION
	.align		4
        /*0000*/ 	.byte	0x04, 0x37
        /*0002*/ 	.short	(.L_908 - .L_907)
.L_907:
        /*0004*/ 	.word	0x00000082


	//----- nvinfo : EIATTR_KPARAM_INFO
	.align		4
.L_908:
        /*0008*/ 	.byte	0x04, 0x17
        /*000a*/ 	.short	(.L_910 - .L_909)
.L_909:
        /*000c*/ 	.word	0x00000000
        /*0010*/ 	.short	0x0000
        /*0012*/ 	.short	0x0000
        /*0014*/ 	.byte	0x00, 0xf0, 0x41, 0x07


	//----- nvinfo : EIATTR_SPARSE_MMA_MASK
	.align		4
.L_910:
        /*0018*/ 	.byte	0x03, 0x50
        /*001a*/ 	.short	0x0000


	//----- nvinfo : EIATTR_MAXREG_COUNT
	.align		4
        /*001c*/ 	.byte	0x03, 0x1b
        /*001e*/ 	.short	0x00ff


	//----- nvinfo : EIATTR_NUM_BARRIERS
	.align		4
        /*0020*/ 	.byte	0x02, 0x4c
        /*0022*/ 	.byte	0x01
	.zero		1


	//----- nvinfo : EIATTR_MERCURY_ISA_VERSION
	.align		4
        /*0024*/ 	.byte	0x03, 0x5f
        /*0026*/ 	.short	0x0101


	//----- nvinfo : EIATTR_COOP_GROUP_MASK_REGIDS
	.align		4
        /*0028*/ 	.byte	0x04, 0x29
        /*002a*/ 	.short	(.L_912 - .L_911)


	//   ....[0]....
.L_911:
        /*002c*/ 	.word	0xffffffff


	//   ....[1]....
        /*0030*/ 	.word	0xffffffff


	//   ....[2]....
        /*0034*/ 	.word	0xffffffff


	//   ....[3]....
        /*0038*/ 	.word	0xffffffff


	//   ....[4]....
        /*003c*/ 	.word	0xffffffff


	//   ....[5]....
        /*0040*/ 	.word	0xffffffff


	//   ....[6]....
        /*0044*/ 	.word	0xffffffff


	//   ....[7]....
        /*0048*/ 	.word	0xffffffff


	//   ....[8]....
        /*004c*/ 	.word	0xffffffff


	//   ....[9]....
        /*0050*/ 	.word	0xffffffff


	//   ....[10]....
        /*0054*/ 	.word	0xffffffff


	//   ....[11]....
        /*0058*/ 	.word	0xffffffff


	//   ....[12]....
        /*005c*/ 	.word	0xffffffff


	//   ....[13]....
        /*0060*/ 	.word	0xffffffff


	//   ....[14]....
        /*0064*/ 	.word	0xffffffff


	//   ....[15]....
        /*0068*/ 	.word	0xffffffff


	//   ....[16]....
        /*006c*/ 	.word	0x05000006


	//   ....[17]....
        /*0070*/ 	.word	0x05000006


	//   ....[18]....
        /*0074*/ 	.word	0x05000006


	//   ....[19]....
        /*0078*/ 	.word	0x05000006


	//----- nvinfo : EIATTR_COOP_GROUP_INSTR_OFFSETS
	.align		4
.L_912:
        /*007c*/ 	.byte	0x04, 0x28
        /*007e*/ 	.short	(.L_914 - .L_913)


	//   ....[0]....
.L_913:
        /*0080*/ 	.word	0x00012270


	//   ....[1]....
        /*0084*/ 	.word	0x00012290


	//   ....[2]....
        /*0088*/ 	.word	0x00012310


	//   ....[3]....
        /*008c*/ 	.word	0x00012320


	//   ....[4]....
        /*0090*/ 	.word	0x000167a0


	//   ....[5]....
        /*0094*/ 	.word	0x000167b0


	//   ....[6]....
        /*0098*/ 	.word	0x000167e0


	//   ....[7]....
        /*009c*/ 	.word	0x000167f0


	//   ....[8]....
        /*00a0*/ 	.word	0x0001a560


	//   ....[9]....
        /*00a4*/ 	.word	0x0001a580


	//   ....[10]....
        /*00a8*/ 	.word	0x0001a5a0


	//   ....[11]....
        /*00ac*/ 	.word	0x0001a5d0


	//   ....[12]....
        /*00b0*/ 	.word	0x0001c120


	//   ....[13]....
        /*00b4*/ 	.word	0x0001c130


	//   ....[14]....
        /*00b8*/ 	.word	0x0001c160


	//   ....[15]....
        /*00bc*/ 	.word	0x0001c170


	//   ....[16]....
        /*00c0*/ 	.word	0x0001d190


	//   ....[17]....
        /*00c4*/ 	.word	0x0001d200


	//   ....[18]....
        /*00c8*/ 	.word	0x0001d260


	//   ....[19]....
        /*00cc*/ 	.word	0x0001d2d0


	//----- nvinfo : EIATTR_EXIT_INSTR_OFFSETS
	.align		4
.L_914:
        /*00d0*/ 	.byte	0x04, 0x1c
        /*00d2*/ 	.short	(.L_916 - .L_915)


	//   ....[0]....
.L_915:
        /*00d4*/ 	.word	0x000001f0


	//----- nvinfo : EIATTR_CRS_STACK_SIZE
	.align		4
.L_916:
        /*00d8*/ 	.byte	0x04, 0x1e
        /*00da*/ 	.short	(.L_918 - .L_917)
.L_917:
        /*00dc*/ 	.word	0x00000000


	//----- nvinfo : EIATTR_CBANK_PARAM_SIZE
	.align		4
.L_918:
        /*00e0*/ 	.byte	0x03, 0x19
        /*00e2*/ 	.short	0x01d0


	//----- nvinfo : EIATTR_PARAM_CBANK
	.align		4
        /*00e4*/ 	.byte	0x04, 0x0a
        /*00e6*/ 	.short	(.L_920 - .L_919)
	.align		4
.L_919:
        /*00e8*/ 	.word	index@(.nv.constant0._ZN5flash24flash_fwd_splitkv_kernelI23Flash_fwd_kernel_traitsILi96ELi64ELi128ELi4ELb0ELb0EN7cutlass10bfloat16_tE19Flash_kernel_traitsILi96ELi64ELi128ELi4ES3_EELb1ELb0ELb0ELb0ELb0ELb0ELb1ELb1EEEvNS_16Flash_fwd_paramsE)
        /*00ec*/ 	.short	0x0210
        /*00ee*/ 	.short	0x01d0


	//----- nvinfo : EIATTR_SW_WAR
	.align		4
.L_920:
        /*00f0*/ 	.byte	0x04, 0x36
        /*00f2*/ 	.short	(.L_922 - .L_921)
.L_921:
        /*00f4*/ 	.word	0x00000008
.L_922:


//--------------------- .nv.info._ZN5flash24flash_fwd_splitkv_kernelI23Flash_fwd_kernel_traitsILi96ELi64ELi128ELi4ELb0ELb0EN7cutlass10bfloat16_tE19Flash_kernel_traitsILi96ELi64ELi128ELi4ES3_EELb1ELb0ELb0ELb0ELb0ELb1ELb1ELb1EEEvNS_16Flash_fwd_paramsE --------------------------
	.section	.nv.info._ZN5flash24flash_fwd_splitkv_kernelI23Flash_fwd_kernel_traitsILi96ELi64ELi128ELi4ELb0ELb0EN7cutlass10bfloat16_tE19Flash_kernel_traitsILi96ELi64ELi128ELi4ES3_EELb1ELb0ELb0ELb0ELb0ELb1ELb1ELb1EEEvNS_16Flash_fwd_paramsE,"",@"SHT_CUDA_INFO"
	.sectionflags	@""
	.align	4


	//----- nvinfo : EIATTR_CUDA_API_VERSION
	.align		4
        /*0000*/ 	.byte	0x04, 0x37
        /*0002*/ 	.short	(.L_924 - .L_923)
.L_923:
        /*0004*/ 	.word	0x00000082


	//----- nvinfo : EIATTR_KPARAM_INFO
	.align		4
.L_924:
        /*0008*/ 	.byte	0x04, 0x17
        /*000a*/ 	.short	(.L_926 - .L_925)
.L_925:
        /*000c*/ 	.word	0x00000000
        /*0010*/ 	.short	0x0000
        /*0012*/ 	.short	0x0000
        /*0014*/ 	.byte	0x00, 0xf0, 0x41, 0x07


	//----- nvinfo : EIATTR_SPARSE_MMA_MASK
	.align		4
.L_926:
        /*0018*/ 	.byte	0x03, 0x50
        /*001a*/ 	.short	0x0000


	//----- nvinfo : EIATTR_MAXREG_COUNT
	.align		4
        /*001c*/ 	.byte	0x03, 0x1b
        /*001e*/ 	.short	0x00ff


	//----- nvinfo : EIATTR_NUM_BARRIERS
	.align		4
        /*0020*/ 	.byte	0x02, 0x4c
        /*0022*/ 	.byte	0x01
	.zero		1


	//----- nvinfo : EIATTR_MERCURY_ISA_VERSION
	.align		4
        /*0024*/ 	.byte	0x03, 0x5f
        /*0026*/ 	.short	0x0101


	//----- nvinfo : EIATTR_COOP_GROUP_MASK_REGIDS
	.align		4
        /*0028*/ 	.byte	0x04, 0x29
        /*002a*/ 	.short	(.L_928 - .L_927)


	//   ....[0]....
.L_927:
        /*002c*/ 	.word	0xffffffff


	//   ....[1]....
        /*0030*/ 	.word	0xffffffff


	//   ....[2]....
        /*0034*/ 	.word	0xffffffff


	//   ....[3]....
        /*0038*/ 	.word	0xffffffff


	//   ....[4]....
        /*003c*/ 	.word	0xffffffff


	//   ....[5]....
        /*0040*/ 	.word	0xffffffff


	//   ....[6]....
        /*0044*/ 	.word	0xffffffff


	//   ....[7]....
        /*0048*/ 	.word	0xffffffff


	//   ....[8]....
        /*004c*/ 	.word	0xffffffff


	//   ....[9]....
        /*0050*/ 	.word	0xffffffff


	//   ....[10]....
        /*0054*/ 	.word	0xffffffff


	//   ....[11]....
        /*0058*/ 	.word	0xffffffff


	//   ....[12]....
        /*005c*/ 	.word	0xffffffff


	//   ....[13]....
        /*0060*/ 	.word	0xffffffff


	//   ....[14]....
        /*0064*/ 	.word	0xffffffff


	//   ....[15]....
        /*0068*/ 	.word	0xffffffff


	//   ....[16]....
        /*006c*/ 	.word	0x05000006


	//   ....[17]....
        /*0070*/ 	.word	0x05000006


	//   ....[18]....
        /*0074*/ 	.word	0x05000006


	//   ....[19]....
        /*0078*/ 	.word	0x05000006


	//----- nvinfo : EIATTR_COOP_GROUP_INSTR_OFFSETS
	.align		4
.L_928:
        /*007c*/ 	.byte	0x04, 0x28
        /*007e*/ 	.short	(.L_930 - .L_929)


	//   ....[0]....
.L_929:
        /*0080*/ 	.word	0x00012a90


	//   ....[1]....
        /*0084*/ 	.word	0x00012ab0


	//   ....[2]....
        /*0088*/ 	.word	0x00012b30


	//   ....[3]....
        /*008c*/ 	.word	0x00012b40


	//   ....[4]....
        /*0090*/ 	.word	0x00017790


	//   ....[5]....
        /*0094*/ 	.word	0x000177a0


	//   ....[6]....
        /*0098*/ 	.word	0x000177e0


	//   ....[7]....
        /*009c*/ 	.word	0x000177f0


	//   ....[8]....
        /*00a0*/ 	.word	0x0001bdb0


	//   ....[9]....
        /*00a4*/ 	.word	0x0001bdd0


	//   ....[10]....
        /*00a8*/ 	.word	0x0001bdf0


	//   ....[11]....
        /*00ac*/ 	.word	0x0001be20


	//   ....[12]....
        /*00b0*/ 	.word	0x0001d920


	//   ....[13]....
        /*00b4*/ 	.word	0x0001d930


	//   ....[14]....
        /*00b8*/ 	.word	0x0001d960


	//   ....[15]....
        /*00bc*/ 	.word	0x0001d970


	//   ....[16]....
        /*00c0*/ 	.word	0x0001e990


	//   ....[17]....
        /*00c4*/ 	.word	0x0001ea00


	//   ....[18]....
        /*00c8*/ 	.word	0x0001ea60


	//   ....[19]....
        /*00cc*/ 	.word	0x0001ead0


	//----- nvinfo : EIATTR_EXIT_INSTR_OFFSETS
	.align		4
.L_930:
        /*00d0*/ 	.byte	0x04, 0x1c
        /*00d2*/ 	.short	(.L_932 - .L_931)


	//   ....[0]....
.L_931:
        /*00d4*/ 	.word	0x000001f0


	//----- nvinfo : EIATTR_CRS_STACK_SIZE
	.align		4
.L_932:
        /*00d8*/ 	.byte	0x04, 0x1e
        /*00da*/ 	.short	(.L_934 - .L_933)
.L_933:
        /*00dc*/ 	.word	0x00000000


	//----- nvinfo : EIATTR_CBANK_PARAM_SIZE
	.align		4
.L_934:
        /*00e0*/ 	.byte	0x03, 0x19
        /*00e2*/ 	.short	0x01d0


	//----- nvinfo : EIATTR_PARAM_CBANK
	.align		4
        /*00e4*/ 	.byte	0x04, 0x0a
        /*00e6*/ 	.short	(.L_936 - .L_935)
	.align		4
.L_935:
        /*00e8*/ 	.word	index@(.nv.constant0._ZN5flash24flash_fwd_splitkv_kernelI23Flash_fwd_kernel_traitsILi96ELi64ELi128ELi4ELb0ELb0EN7cutlass10bfloat16_tE19Flash_kernel_traitsILi96ELi64ELi128ELi4ES3_EELb1ELb0ELb0ELb0ELb0ELb1ELb1ELb1EEEvNS_16Flash_fwd_paramsE)
        /*00ec*/ 	.short	0x0210
        /*00ee*/ 	.short	0x01d0


	//----- nvinfo : EIATTR_SW_WAR
	.align		4
.L_936:
        /*00f0*/ 	.byte	0x04, 0x36
        /*00f2*/ 	.short	(.L_938 - .L_937)
.L_937:
        /*00f4*/ 	.word	0x00000008
.L_938:


//--------------------- .nv.info._ZN5flash24flash_fwd_splitkv_kernelI23Flash_fwd_kernel_traitsILi96ELi64ELi128ELi4ELb0ELb0EN7cutlass10bfloat16_tE19Flash_kernel_traitsILi96ELi64ELi128ELi4ES3_EELb1ELb0ELb0ELb1ELb1ELb0ELb0ELb0EEEvNS_16Flash_fwd_paramsE --------------------------
	.section	.nv.info._ZN5flash24flash_fwd_splitkv_kernelI23Flash_fwd_kernel_traitsILi96ELi64ELi128ELi4ELb0ELb0EN7cutlass10bfloat16_tE19Flash_kernel_traitsILi96ELi64ELi128ELi4ES3_EELb1ELb0ELb0ELb1ELb1ELb0ELb0ELb0EEEvNS_16Flash_fwd_paramsE,"",@"SHT_CUDA_INFO"
	.sectionflags	@""
	.align	4


	//----- nvinfo : EIATTR_CUDA_API_VERSION
	.align		4
        /*0000*/ 	.byte	0x04, 0x37
        /*0002*/ 	.short	(.L_940 - .L_939)
.L_939:
        /*0004*/ 	.word	0x00000082


	//----- nvinfo : EIATTR_KPARAM_INFO
	.align		4
.L_940:
        /*0008*/ 	.byte	0x04, 0x17
        /*000a*/ 	.short	(.L_942 - .L_941)
.L_941:
        /*000c*/ 	.word	0x00000000
        /*0010*/ 	.short	0x0000
        /*0012*/ 	.short	0x0000
        /*0014*/ 	.byte	0x00, 0xf0, 0x41, 0x07


	//----- nvinfo : EIATTR_SPARSE_MMA_MASK
	.align		4
.L_942:
        /*0018*/ 	.byte	0x03, 0x50
        /*001a*/ 	.short	0x0000


	//----- nvinfo : EIATTR_MAXREG_COUNT
	.align		4
        /*001c*/ 	.byte	0x03, 0x1b
        /*001e*/ 	.short	0x00ff


	//----- nvinfo : EIATTR_NUM_BARRIERS
	.align		4
        /*0020*/ 	.byte	0x02, 0x4c
        /*0022*/ 	.byte	0x01
	.zero		1


	//----- nvinfo : EIATTR_MERCURY_ISA_VERSION
	.align		4
        /*0024*/ 	.byte	0x03, 0x5f
        /*0026*/ 	.short	0x0101


	//----- nvinfo : EIATTR_COOP_GROUP_MASK_REGIDS
	.align		4
        /*0028*/ 	.byte	0x04, 0x29
        /*002a*/ 	.short	(.L_944 - .L_943)


	//   ....[0]....
.L_943:
        /*002c*/ 	.word	0xffffffff


	//   ....[1]....
        /*0030*/ 	.word	0xffffffff


	//   ....[2]....
        /*0034*/ 	.word	0xffffffff


	//   ....[3]....
        /*0038*/ 	.word	0xffffffff


	//   ....[4]....
        /*003c*/ 	.word	0xffffffff


	//   ....[5]....
        /*0040*/ 	.word	0xffffffff


	//   ....[6]....
        /*0044*/ 	.word	0xffffffff


	//   ....[7]....
        /*0048*/ 	.word	0xffffffff


	//   ....[8]....
        /*004c*/ 	.word	0xffffffff


	//   ....[9]....
        /*0050*/ 	.word	0xffffffff


	//   ....[10]....
        /*0054*/ 	.word	0xffffffff


	//   ....[11]....
        /*0058*/ 	.word	0xffffffff


	//----- nvinfo : EIATTR_COOP_GROUP_INSTR_OFFSETS
	.align		4
.L_944:
        /*005c*/ 	.byte	0x04, 0x28
        /*005e*/ 	.short	(.L_946 - .L_945)


	//   ....[0]....
.L_945:
        /*0060*/ 	.word	0x00003ad0


	//   ....[1]....
        /*0064*/ 	.word	0x00003af0


	//   ....[2]....
        /*0068*/ 	.word	0x00003b70


	//   ....[3]....
        /*006c*/ 	.word	0x00003b80


	//   ....[4]....
        /*0070*/ 	.word	0x00006c60


	//   ....[5]....
        /*0074*/ 	.word	0x00006c80


	//   ....[6]....
        /*0078*/ 	.word	0x00006cc0


	//   ....[7]....
        /*007c*/ 	.word	0x00006cd0


	//   ....[8]....
        /*0080*/ 	.word	0x00008820


	//   ....[9]....
        /*0084*/ 	.word	0x00008870


	//   ....[10]....
        /*0088*/ 	.word	0x000088b0


	//   ....[11]....
        /*008c*/ 	.word	0x000088e0


	//----- nvinfo : EIATTR_EXIT_INSTR_OFFSETS
	.align		4
.L_946:
        /*0090*/ 	.byte	0x04, 0x1c
        /*0092*/ 	.short	(.L_948 - .L_947)


	//   ....[0]....
.L_947:
        /*0094*/ 	.word	0x000001a0


	//   ....[1]....
        /*0098*/ 	.word	0x000006c0


	//   ....[2]....
        /*009c*/ 	.word	0x000006f0


	//   ....[3]....
        /*00a0*/ 	.word	0x00009710


	//----- nvinfo : EIATTR_CRS_STACK_SIZE
	.align		4
.L_948:
        /*00a4*/ 	.byte	0x04, 0x1e
        /*00a6*/ 	.short	(.L_950 - .L_949)
.L_949:
        /*00a8*/ 	.word	0x00000000


	//----- nvinfo : EIATTR_CBANK_PARAM_SIZE
	.align		4
.L_950:
        /*00ac*/ 	.byte	0x03, 0x19
        /*00ae*/ 	.short	0x01d0


	//----- nvinfo : EIATTR_PARAM_CBANK
	.align		4
        /*00b0*/ 	.byte	0x04, 0x0a
        /*00b2*/ 	.short	(.L_952 - .L_951)
	.align		4
.L_951:
        /*00b4*/ 	.word	index@(.nv.constant0._ZN5flash24flash_fwd_splitkv_kernelI23Flash_fwd_kernel_traitsILi96ELi64ELi128ELi4ELb0ELb0EN7cutlass10bfloat16_tE19Flash_kernel_traitsILi96ELi64ELi128ELi4ES3_EELb1ELb0ELb0ELb1ELb1ELb0ELb0ELb0EEEvNS_16Flash_fwd_paramsE)
        /*00b8*/ 	.short	0x0210
        /*00ba*/ 	.short	0x01d0


	//----- nvinfo : EIATTR_SW_WAR
	.align		4
.L_952:
        /*00bc*/ 	.byte	0x04, 0x36
        /*00be*/ 	.short	(.L_954 - .L_953)
.L_953:
        /*00c0*/ 	.word	0x00000008
.L_954:


//--------------------- .nv.info._ZN5flash24flash_fwd_splitkv_kernelI23Flash_fwd_kernel_traitsILi96ELi64ELi128ELi4ELb0ELb0EN7cutlass10bfloat16_tE19Flash_kernel_traitsILi96ELi64ELi128ELi4ES3_EELb1ELb0ELb0ELb1ELb1ELb1ELb0ELb0EEEvNS_16Flash_fwd_paramsE --------------------------
	.section	.nv.info._ZN5flash24flash_fwd_splitkv_kernelI23Flash_fwd_kernel_traitsILi96ELi64ELi128ELi4ELb0ELb0EN7cutlass10bfloat16_tE19Flash_kernel_traitsILi96ELi64ELi128ELi4ES3_EELb1ELb0ELb0ELb1ELb1ELb1ELb0ELb0EEEvNS_16Flash_fwd_paramsE,"",@"SHT_CUDA_INFO"
	.sectionflags	@""
	.align	4


	//----- nvinfo : EIATTR_CUDA_API_VERSION
	.align		4
        /*0000*/ 	.byte	0x04, 0x37
        /*0002*/ 	.short	(.L_956 - .L_955)
.L_955:
        /*0004*/ 	.word	0x00000082


	//----- nvinfo : EIATTR_KPARAM_INFO
	.align		4
.L_956:
        /*0008*/ 	.byte	0x04, 0x17
        /*000a*/ 	.short	(.L_958 - .L_957)
.L_957:
        /*000c*/ 	.word	0x00000000
        /*0010*/ 	.short	0x0000
        /*0012*/ 	.short	0x0000
        /*0014*/ 	.byte	0x00, 0xf0, 0x41, 0x07


	//----- nvinfo : EIATTR_SPARSE_MMA_MASK
	.align		4
.L_958:
        /*0018*/ 	.byte	0x03, 0x50
        /*001a*/ 	.short	0x0000


	//----- nvinfo : EIATTR_MAXREG_COUNT
	.align		4
        /*001c*/ 	.byte	0x03, 0x1b
        /*001e*/ 	.short	0x00ff


	//----- nvinfo : EIATTR_NUM_BARRIERS
	.align		4
        /*0020*/ 	.byte	0x02, 0x4c
        /*0022*/ 	.byte	0x01
	.zero		1


	//----- nvinfo : EIATTR_MERCURY_ISA_VERSION
	.align		4
        /*0024*/ 	.byte	0x03, 0x5f
        /*0026*/ 	.short	0x0101


	//----- nvinfo : EIATTR_COOP_GROUP_MASK_REGIDS
	.align		4
        /*0028*/ 	.byte	0x04, 0x29
        /*002a*/ 	.short	(.L_960 - .L_959)


	//   ....[0]....
.L_959:
        /*002c*/ 	.word	0xffffffff


	//   ....[1]....
        /*0030*/ 	.word	0xffffffff


	//   ....[2]....
        /*0034*/ 	.word	0xffffffff


	//   ....[3]....
        /*0038*/ 	.word	0xffffffff


	//   ....[4]....
        /*003c*/ 	.word	0xffffffff


	//   ....[5]....
        /*0040*/ 	.word	0xffffffff


	//   ....[6]....
        /*0044*/ 	.word	0xffffffff


	//   ....[7]....
        /*0048*/ 	.word	0xffffffff


	//   ....[8]....
        /*004c*/ 	.word	0xffffffff


	//   ....[9]....
        /*0050*/ 	.word	0xffffffff


	//   ....[10]....
        /*0054*/ 	.word	0xffffffff


	//   ....[11]....
        /*0058*/ 	.word	0xffffffff


	//----- nvinfo : EIATTR_COOP_GROUP_INSTR_OFFSETS
	.align		4
.L_960:
        /*005c*/ 	.byte	0x04, 0x28
        /*005e*/ 	.short	(.L_962 - .L_961)


	//   ....[0]....
.L_961:
        /*0060*/ 	.word	0x000042e0


	//   ....[1]....
        /*0064*/ 	.word	0x00004300


	//   ....[2]....
        /*0068*/ 	.word	0x00004370


	//   ....[3]....
        /*006c*/ 	.word	0x00004380


	//   ....[4]....
        /*0070*/ 	.word	0x00007cd0


	//   ....[5]....
        /*0074*/ 	.word	0x00007cf0


	//   ....[6]....
        /*0078*/ 	.word	0x00007d20


	//   ....[7]....
        /*007c*/ 	.word	0x00007d30


	//   ....[8]....
        /*0080*/ 	.word	0x00009810


	//   ....[9]....
        /*0084*/ 	.word	0x00009860


	//   ....[10]....
        /*0088*/ 	.word	0x000098a0


	//   ....[11]....
        /*008c*/ 	.word	0x000098d0


	//----- nvinfo : EIATTR_EXIT_INSTR_OFFSETS
	.align		4
.L_962:
        /*0090*/ 	.byte	0x04, 0x1c
        /*0092*/ 	.short	(.L_964 - .L_963)


	//   ....[0]....
.L_963:
        /*0094*/ 	.word	0x000001a0


	//   ....[1]....
        /*0098*/ 	.word	0x000006c0


	//   ....[2]....
        /*009c*/ 	.word	0x000006f0


	//   ....[3]....
        /*00a0*/ 	.word	0x0000a700


	//----- nvinfo : EIATTR_CRS_STACK_SIZE
	.align		4
.L_964:
        /*00a4*/ 	.byte	0x04, 0x1e
        /*00a6*/ 	.short	(.L_966 - .L_965)
.L_965:
        /*00a8*/ 	.word	0x00000000


	//----- nvinfo : EIATTR_CBANK_PARAM_SIZE
	.align		4
.L_966:
        /*00ac*/ 	.byte	0x03, 0x19
        /*00ae*/ 	.short	0x01d0


	//----- nvinfo : EIATTR_PARAM_CBANK
	.align		4
        /*00b0*/ 	.byte	0x04, 0x0a
        /*00b2*/ 	.short	(.L_968 - .L_967)
	.align		4
.L_967:
        /*00b4*/ 	.word	index@(.nv.constant0._ZN5flash24flash_fwd_splitkv_kernelI23Flash_fwd_kernel_traitsILi96ELi64ELi128ELi4ELb0ELb0EN7cutlass10bfloat16_tE19Flash_kernel_traitsILi96ELi64ELi128ELi4ES3_EELb1ELb0ELb0ELb1ELb1ELb1ELb0ELb0EEEvNS_16Flash_fwd_paramsE)
        /*00b8*/ 	.short	0x0210
        /*00ba*/ 	.short	0x01d0


	//----- nvinfo : EIATTR_SW_WAR
	.align		4
.L_968:
        /*00bc*/ 	.byte	0x04, 0x36
        /*00be*/ 	.short	(.L_970 - .L_969)
.L_969:
        /*00c0*/ 	.word	0x00000008
.L_970:


//--------------------- .nv.info._ZN5flash24flash_fwd_splitkv_kernelI23Flash_fwd_kernel_traitsILi96ELi64ELi128ELi4ELb0ELb0EN7cutlass10bfloat16_tE19Flash_kernel_traitsILi96ELi64ELi128ELi4ES3_EELb1ELb0ELb0ELb1ELb1ELb0ELb1ELb0EEEvNS_16Flash_fwd_paramsE --------------------------
	.section	.nv.info._ZN5flash24flash_fwd_splitkv_kernelI23Flash_fwd_kernel_traitsILi96ELi64ELi128ELi4ELb0ELb0EN7cutlass10bfloat16_tE19Flash_kernel_traitsILi96ELi64ELi128ELi4ES3_EELb1ELb0ELb0ELb1ELb1ELb0ELb1ELb0EEEvNS_16Flash_fwd_paramsE,"",@"SHT_CUDA_INFO"
	.sectionflags	@""
	.align	4


	//----- nvinfo : EIATTR_CUDA_API_VERSION
	.align		4
        /*0000*/ 	.byte	0x04, 0x37
        /*0002*/ 	.short	(.L_972 - .L_971)
.L_971:
        /*0004*/ 	.word	0x00000082


	//----- nvinfo : EIATTR_KPARAM_INFO
	.align		4
.L_972:
        /*0008*/ 	.byte	0x04, 0x17
        /*000a*/ 	.short	(.L_974 - .L_973)
.L_973:
        /*000c*/ 	.word	0x00000000
        /*0010*/ 	.short	0x0000
        /*0012*/ 	.short	0x0000
        /*0014*/ 	.byte	0x00, 0xf0, 0x41, 0x07


	//----- nvinfo : EIATTR_SPARSE_MMA_MASK
	.align		4
.L_974:
        /*0018*/ 	.byte	0x03, 0x50
        /*001a*/ 	.short	0x0000


	//----- nvinfo : EIATTR_MAXREG_COUNT
	.align		4
        /*001c*/ 	.byte	0x03, 0x1b
        /*001e*/ 	.short	0x00ff


	//----- nvinfo : EIATTR_NUM_BARRIERS
	.align		4
        /*0020*/ 	.byte	0x02, 0x4c
        /*0022*/ 	.byte	0x01
	.zero		1


	//----- nvinfo : EIATTR_MERCURY_ISA_VERSION
	.align		4
        /*0024*/ 	.byte	0x03, 0x5f
        /*0026*/ 	.short	0x0101


	//----- nvinfo : EIATTR_COOP_GROUP_MASK_REGIDS
	.align		4
        /*0028*/ 	.byte	0x04, 0x29
        /*002a*/ 	.short	(.L_976 - .L_975)


	//   ....[0]....
.L_975:
        /*002c*/ 	.word	0xffffffff


	//   ....[1]....
        /*0030*/ 	.word	0xffffffff


	//   ....[2]....
        /*0034*/ 	.word	0xffffffff


	//   ....[3]....
        /*0038*/ 	.word	0xffffffff


	//   ....[4]....
        /*003c*/ 	.word	0xffffffff


	//   ....[5]....
        /*0040*/ 	.word	0xffffffff


	//   ....[6]....
        /*0044*/ 	.word	0xffffffff


	//   ....[7]....
        /*0048*/ 	.word	0xffffffff


	//   ....[8]....
        /*004c*/ 	.word	0xffffffff


	//   ....[9]....
        /*0050*/ 	.word	0xffffffff


	//   ....[10]....
        /*0054*/ 	.word	0xffffffff


	//   ....[11]....
        /*0058*/ 	.word	0xffffffff


	//----- nvinfo : EIATTR_COOP_GROUP_INSTR_OFFSETS
	.align		4
.L_976:
        /*005c*/ 	.byte	0x04, 0x28
        /*005e*/ 	.short	(.L_978 - .L_977)


	//   ....[0]....
.L_977:
        /*0060*/ 	.word	0x00003da0


	//   ....[1]....
        /*0064*/ 	.word	0x00003df0


	//   ....[2]....
        /*0068*/ 	.word	0x00003e10


	//   ....[3]....
        /*006c*/ 	.word	0x00003e30


	//   ....[4]....
        /*0070*/ 	.word	0x00006f00


	//   ....[5]....
        /*0074*/ 	.word	0x00006f20


	//   ....[6]....
        /*0078*/ 	.word	0x00006f60


	//   ....[7]....
        /*007c*/ 	.word	0x00006f70


	//   ....[8]....
        /*0080*/ 	.word	0x00008aa0


	//   ....[9]....
        /*0084*/ 	.word	0x00008ae0


	//   ....[10]....
        /*0088*/ 	.word	0x00008ba0


	//   ....[11]....
        /*008c*/ 	.word	0x00008bb0


	//----- nvinfo : EIATTR_EXIT_INSTR_OFFSETS
	.align		4
.L_978:
        /*0090*/ 	.byte	0x04, 0x1c
        /*0092*/ 	.short	(.L_980 - .L_979)


	//   ....[0]....
.L_979:
        /*0094*/ 	.word	0x00000290


	//   ....[1]....
        /*0098*/ 	.word	0x00000960


	//   ....[2]....
        /*009c*/ 	.word	0x00000990


	//   ....[3]....
        /*00a0*/ 	.word	0x00009820


	//----- nvinfo : EIATTR_CRS_STACK_SIZE
	.align		4
.L_980:
        /*00a4*/ 	.byte	0x04, 0x1e
        /*00a6*/ 	.short	(.L_982 - .L_981)
.L_981:
        /*00a8*/ 	.word	0x00000000


	//----- nvinfo : EIATTR_CBANK_PARAM_SIZE
	.align		4
.L_982:
        /*00ac*/ 	.byte	0x03, 0x19
        /*00ae*/ 	.short	0x01d0


	//----- nvinfo : EIATTR_PARAM_CBANK
	.align		4
        /*00b0*/ 	.byte	0x04, 0x0a
        /*00b2*/ 	.short	(.L_984 - .L_983)
	.align		4
.L_983:
        /*00b4*/ 	.word	index@(.nv.constant0._ZN5flash24flash_fwd_splitkv_kernelI23Flash_fwd_kernel_traitsILi96ELi64ELi128ELi4ELb0ELb0EN7cutlass10bfloat16_tE19Flash_kernel_traitsILi96ELi64ELi128ELi4ES3_EELb1ELb0ELb0ELb1ELb1ELb0ELb1ELb0EEEvNS_16Flash_fwd_paramsE)
        /*00b8*/ 	.short	0x0210
        /*00ba*/ 	.short	0x01d0


	//----- nvinfo : EIATTR_SW_WAR
	.align		4
.L_984:
        /*00bc*/ 	.byte	0x04, 0x36
        /*00be*/ 	.short	(.L_986 - .L_985)
.L_985:
        /*00c0*/ 	.word	0x00000008
.L_986:


//--------------------- .nv.info._ZN5flash24flash_fwd_splitkv_kernelI23Flash_fwd_kernel_traitsILi96ELi64ELi128ELi4ELb0ELb0EN7cutlass10bfloat16_tE19Flash_kernel_traitsILi96ELi64ELi128ELi4ES3_EELb1ELb0ELb0ELb1ELb1ELb1ELb1ELb0EEEvNS_16Flash_fwd_paramsE --------------------------
	.section	.nv.info._ZN5flash24flash_fwd_splitkv_kernelI23Flash_fwd_kernel_traitsILi96ELi64ELi128ELi4ELb0ELb0EN7cutlass10bfloat16_tE19Flash_kernel_traitsILi96ELi64ELi128ELi4ES3_EELb1ELb0ELb0ELb1ELb1ELb1ELb1ELb0EEEvNS_16Flash_fwd_paramsE,"",@"SHT_CUDA_INFO"
	.sectionflags	@""
	.align	4


	//----- nvinfo : EIATTR_CUDA_API_VERSION
	.align		4
        /*0000*/ 	.byte	0x04, 0x37
        /*0002*/ 	.short	(.L_988 - .L_987)
.L_987:
        /*0004*/ 	.word	0x00000082


	//----- nvinfo : EIATTR_KPARAM_INFO
	.align		4
.L_988:
        /*0008*/ 	.byte	0x04, 0x17
        /*000a*/ 	.short	(.L_990 - .L_989)
.L_989:
        /*000c*/ 	.word	0x00000000
        /*0010*/ 	.short	0x0000
        /*0012*/ 	.short	0x0000
        /*0014*/ 	.byte	0x00, 0xf0, 0x41, 0x07


	//----- nvinfo : EIATTR_SPARSE_MMA_MASK
	.align		4
.L_990:
        /*0018*/ 	.byte	0x03, 0x50
        /*001a*/ 	.short	0x0000


	//----- nvinfo : EIATTR_MAXREG_COUNT
	.align		4
        /*001c*/ 	.byte	0x03, 0x1b
        /*001e*/ 	.short	0x00ff


	//----- nvinfo : EIATTR_NUM_BARRIERS
	.align		4
        /*0020*/ 	.byte	0x02, 0x4c
        /*0022*/ 	.byte	0x01
	.zero		1


	//----- nvinfo : EIATTR_MERCURY_ISA_VERSION
	.align		4
        /*0024*/ 	.byte	0x03, 0x5f
        /*0026*/ 	.short	0x0101


	//----- nvinfo : EIATTR_COOP_GROUP_MASK_REGIDS
	.align		4
        /*0028*/ 	.byte	0x04, 0x29
        /*002a*/ 	.short	(.L_992 - .L_991)


	//   ....[0]....
.L_991:
        /*002c*/ 	.word	0xffffffff


	//   ....[1]....
        /*0030*/ 	.word	0xffffffff


	//   ....[2]....
        /*0034*/ 	.word	0xffffffff


	//   ....[3]....
        /*0038*/ 	.word	0xffffffff


	//   ....[4]....
        /*003c*/ 	.word	0xffffffff


	//   ....[5]....
        /*0040*/ 	.word	0xffffffff


	//   ....[6]....
        /*0044*/ 	.word	0xffffffff


	//   ....[7]....
        /*0048*/ 	.word	0xffffffff


	//   ....[8]....
        /*004c*/ 	.word	0xffffffff


	//   ....[9]....
        /*0050*/ 	.word	0xffffffff


	//   ....[10]....
        /*0054*/ 	.word	0xffffffff


	//   ....[11]....
        /*0058*/ 	.word	0xffffffff


	//----- nvinfo : EIATTR_COOP_GROUP_INSTR_OFFSETS
	.align		4
.L_992:
        /*005c*/ 	.byte	0x04, 0x28
        /*005e*/ 	.short	(.L_994 - .L_993)


	//   ....[0]....
.L_993:
        /*0060*/ 	.word	0x000045a0


	//   ....[1]....
        /*0064*/ 	.word	0x000045c0


	//   ....[2]....
        /*0068*/ 	.word	0x00004640


	//   ....[3]....
        /*006c*/ 	.word	0x00004650


	//   ....[4]....
        /*0070*/ 	.word	0x00007f80


	//   ....[5]....
        /*0074*/ 	.word	0x00007f90


	//   ....[6]....
        /*0078*/ 	.word	0x00007fc0


	//   ....[7]....
        /*007c*/ 	.word	0x00007fd0


	//   ....[8]....
        /*0080*/ 	.word	0x00009ab0


	//   ....[9]....
        /*0084*/ 	.word	0x00009af0


	//   ....[10]....
        /*0088*/ 	.word	0x00009bb0


	//   ....[11]....
        /*008c*/ 	.word	0x00009bc0


	//----- nvinfo : EIATTR_EXIT_INSTR_OFFSETS
	.align		4
.L_994:
        /*0090*/ 	.byte	0x04, 0x1c
        /*0092*/ 	.short	(.L_996 - .L_995)


	//   ....[0]....
.L_995:
        /*0094*/ 	.word	0x00000290


	//   ....[1]....
        /*0098*/ 	.word	0x00000960


	//   ....[2]....
        /*009c*/ 	.word	0x00000990


	//   ....[3]....
        /*00a0*/ 	.word	0x0000a830


	//----- nvinfo : EIATTR_CRS_STACK_SIZE
	.align		4
.L_996:
        /*00a4*/ 	.byte	0x04, 0x1e
        /*00a6*/ 	.short	(.L_998 - .L_997)
.L_997:
        /*00a8*/ 	.word	0x00000000


	//----- nvinfo : EIATTR_CBANK_PARAM_SIZE
	.align		4
.L_998:
        /*00ac*/ 	.byte	0x03, 0x19
        /*00ae*/ 	.short	0x01d0


	//----- nvinfo : EIATTR_PARAM_CBANK
	.align		4
        /*00b0*/ 	.byte	0x04, 0x0a
        /*00b2*/ 	.short	(.L_1000 - .L_999)
	.align		4
.L_999:
        /*00b4*/ 	.word	index@(.nv.constant0._ZN5flash24flash_fwd_splitkv_kernelI23Flash_fwd_kernel_traitsILi96ELi64ELi128ELi4ELb0ELb0EN7cutlass10bfloat16_tE19Flash_kernel_traitsILi96ELi64ELi128ELi4ES3_EELb1ELb0ELb0ELb1ELb1ELb1ELb1ELb0EEEvNS_16Flash_fwd_paramsE)
        /*00b8*/ 	.short	0x0210
        /*00ba*/ 	.short	0x01d0


	//----- nvinfo : EIATTR_SW_WAR
	.align		4
.L_1000:
        /*00bc*/ 	.byte	0x04, 0x36
        /*00be*/ 	.short	(.L_1002 - .L_1001)
.L_1001:
        /*00c0*/ 	.word	0x00000008
.L_1002:


//--------------------- .nv.info._ZN5flash24flash_fwd_splitkv_kernelI23Flash_fwd_kernel_traitsILi96ELi64ELi128ELi4ELb0ELb0EN7cutlass10bfloat16_tE19Flash_kernel_traitsILi96ELi64ELi128ELi4ES3_EELb1ELb0ELb0ELb0ELb1ELb0ELb0ELb0EEEvNS_16Flash_fwd_paramsE --------------------------
	.section	.nv.info._ZN5flash24flash_fwd_splitkv_kernelI23Flash_fwd_kernel_traitsILi96ELi64ELi128ELi4ELb0ELb0EN7cutlass10bfloat16_tE19Flash_kernel_traitsILi96ELi64ELi128ELi4ES3_EELb1ELb0ELb0ELb0ELb1ELb0ELb0ELb0EEEvNS_16Flash_fwd_paramsE,"",@"SHT_CUDA_INFO"
	.sectionflags	@""
	.align	4


	//----- nvinfo : EIATTR_CUDA_API_VERSION
	.align		4
        /*0000*/ 	.byte	0x04, 0x37
        /*0002*/ 	.short	(.L_1004 - .L_1003)
.L_1003:
        /*0004*/ 	.word	0x00000082


	//----- nvinfo : EIATTR_KPARAM_INFO
	.align		4
.L_1004:
        /*0008*/ 	.byte	0x04, 0x17
        /*000a*/ 	.short	(.L_1006 - .L_1005)
.L_1005:
        /*000c*/ 	.word	0x00000000
        /*0010*/ 	.short	0x0000
        /*0012*/ 	.short	0x0000
        /*0014*/ 	.byte	0x00, 0xf0, 0x41, 0x07


	//----- nvinfo : EIATTR_SPARSE_MMA_MASK
	.align		4
.L_1006:
        /*0018*/ 	.byte	0x03, 0x50
        /*001a*/ 	.short	0x0000


	//----- nvinfo : EIATTR_MAXREG_COUNT
	.align		4
        /*001c*/ 	.byte	0x03, 0x1b
        /*001e*/ 	.short	0x00ff


	//----- nvinfo : EIATTR_NUM_BARRIERS
	.align		4
        /*0020*/ 	.byte	0x02, 0x4c
        /*0022*/ 	.byte	0x01
	.zero		1


	//----- nvinfo : EIATTR_MERCURY_ISA_VERSION
	.align		4
        /*0024*/ 	.byte	0x03, 0x5f
        /*0026*/ 	.short	0x0101


	//----- nvinfo : EIATTR_COOP_GROUP_MASK_REGIDS
	.align		4
        /*0028*/ 	.byte	0x04, 0x29
        /*002a*/ 	.short	(.L_1008 - .L_1007)


	//   ....[0]....
.L_1007:
        /*002c*/ 	.word	0xffffffff


	//   ....[1]....
        /*0030*/ 	.word	0xffffffff


	//   ....[2]....
        /*0034*/ 	.word	0xffffffff


	//   ....[3]....
        /*0038*/ 	.word	0xffffffff


	//   ....[4]....
        /*003c*/ 	.word	0xffffffff


	//   ....[5]....
        /*0040*/ 	.word	0xffffffff


	//   ....[6]....
        /*0044*/ 	.word	0xffffffff


	//   ....[7]....
        /*0048*/ 	.word	0xffffffff


	//   ....[8]....
        /*004c*/ 	.word	0xffffffff


	//   ....[9]....
        /*0050*/ 	.word	0xffffffff


	//   ....[10]....
        /*0054*/ 	.word	0xffffffff


	//   ....[11]....
        /*0058*/ 	.word	0xffffffff


	//   ....[12]....
        /*005c*/ 	.word	0xffffffff


	//   ....[13]....
        /*0060*/ 	.word	0xffffffff


	//   ....[14]....
        /*0064*/ 	.word	0xffffffff


	//   ....[15]....
        /*0068*/ 	.word	0xffffffff


	//----- nvinfo : EIATTR_COOP_GROUP_INSTR_OFFSETS
	.align		4
.L_1008:
        /*006c*/ 	.byte	0x04, 0x28
        /*006e*/ 	.short	(.L_1010 - .L_1009)


	//   ....[0]....
.L_1009:
        /*0070*/ 	.word	0x000043b0


	//   ....[1]....
        /*0074*/ 	.word	0x00004520


	//   ....[2]....
        /*0078*/ 	.word	0x00004530


	//   ....[3]....
        /*007c*/ 	.word	0x00004560


	//   ....[4]....
        /*0080*/ 	.word	0x000080d0


	//   ....[5]....
        /*0084*/ 	.word	0x000080f0


	//   ....[6]....
        /*0088*/ 	.word	0x00008110


	//   ....[7]....
        /*008c*/ 	.word	0x00008140


	//   ....[8]....
        /*0090*/ 	.word	0x0000b660


	//   ....[9]....
        /*0094*/ 	.word	0x0000b680


	//   ....[10]....
        /*0098*/ 	.word	0x0000b6c0


	//   ....[11]....
        /*009c*/ 	.word	0x0000b6d0


	//   ....[12]....
        /*00a0*/ 	.word	0x0000d200


	//   ....[13]....
        /*00a4*/ 	.word	0x0000d240


	//   ....[14]....
        /*00a8*/ 	.word	0x0000d2a0


	//   ....[15]....
        /*00ac*/ 	.word	0x0000d2b0


	//----- nvinfo : EIATTR_EXIT_INSTR_OFFSETS
	.align		4
.L_1010:
        /*00b0*/ 	.byte	0x04, 0x1c
        /*00b2*/ 	.short	(.L_1012 - .L_1011)


	//   ....[0]....
.L_1011:
        /*00b4*/ 	.word	0x00000310


	//   ....[1]....
        /*00b8*/ 	.word	0x00000990


	//   ....[2]....
        /*00bc*/ 	.word	0x000009c0


	//   ....[3]....
        /*00c0*/ 	.word	0x0000e200


	//   ....[4]....
        /*00c4*/ 	.word	0x0000e2f0


	//----- nvinfo : EIATTR_CRS_STACK_SIZE
	.align		4
.L_1012:
        /*00c8*/ 	.byte	0x04, 0x1e
        /*00ca*/ 	.short	(.L_1014 - .L_1013)
.L_1013:
        /*00cc*/ 	.word	0x00000000


	//----- nvinfo : EIATTR_CBANK_PARAM_SIZE
	.align		4
.L_1014:
        /*00d0*/ 	.byte	0x03, 0x19
        /*00d2*/ 	.short	0x01d0


	//----- nvinfo : EIATTR_PARAM_CBANK
	.align		4
        /*00d4*/ 	.byte	0x04, 0x0a
        /*00d6*/ 	.short	(.L_1016 - .L_1015)
	.align		4
.L_1015:
        /*00d8*/ 	.word	index@(.nv.constant0._ZN5flash24flash_fwd_splitkv_kernelI23Flash_fwd_kernel_traitsILi96ELi64ELi128ELi4ELb0ELb0EN7cutlass10bfloat16_tE19Flash_kernel_traitsILi96ELi64ELi128ELi4ES3_EELb1ELb0ELb0ELb0ELb1ELb0ELb0ELb0EEEvNS_16Flash_fwd_paramsE)
        /*00dc*/ 	.short	0x0210
        /*00de*/ 	.short	0x01d0


	//----- nvinfo : EIATTR_SW_WAR
	.align		4
.L_1016:
        /*00e0*/ 	.byte	0x04, 0x36
        /*00e2*/ 	.short	(.L_1018 - .L_1017)
.L_1017:
        /*00e4*/ 	.word	0x00000008
.L_1018:


//--------------------- .nv.info._ZN5flash24flash_fwd_splitkv_kernelI23Flash_fwd_kernel_traitsILi96ELi64ELi128ELi4ELb0ELb0EN7cutlass10bfloat16_tE19Flash_kernel_traitsILi96ELi64ELi128ELi4ES3_EELb1ELb0ELb0ELb0ELb1ELb1ELb0ELb0EEEvNS_16Flash_fwd_paramsE --------------------------
	.section	.nv.info._ZN5flash24flash_fwd_splitkv_kernelI23Flash_fwd_kernel_traitsILi96ELi64ELi128ELi4ELb0ELb0EN7cutlass10bfloat16_tE19Flash_kernel_traitsILi96ELi64ELi128ELi4ES3_EELb1ELb0ELb0ELb0ELb1ELb1ELb0ELb0EEEvNS_16Flash_fwd_paramsE,"",@"SHT_CUDA_INFO"
	.sectionflags	@""
	.align	4


	//----- nvinfo : EIATTR_CUDA_API_VERSION
	.align		4
        /*0000*/ 	.byte	0x04, 0x37
        /*0002*/ 	.short	(.L_1020 - .L_1019)
.L_1019:
        /*0004*/ 	.word	0x00000082


	//----- nvinfo : EIATTR_KPARAM_INFO
	.align		4
.L_1020:
        /*0008*/ 	.byte	0x04, 0x17
        /*000a*/ 	.short	(.L_1022 - .L_1021)
.L_1021:
        /*000c*/ 	.word	0x00000000
        /*0010*/ 	.short	0x0000
        /*0012*/ 	.short	0x0000
        /*0014*/ 	.byte	0x00, 0xf0, 0x41, 0x07


	//----- nvinfo : EIATTR_SPARSE_MMA_MASK
	.align		4
.L_1022:
        /*0018*/ 	.byte	0x03, 0x50
        /*001a*/ 	.short	0x0000


	//----- nvinfo : EIATTR_MAXREG_COUNT
	.align		4
        /*001c*/ 	.byte	0x03, 0x1b
        /*001e*/ 	.short	0x00ff


	//----- nvinfo : EIATTR_NUM_BARRIERS
	.align		4
        /*0020*/ 	.byte	0x02, 0x4c
        /*0022*/ 	.byte	0x01
	.zero		1


	//----- nvinfo : EIATTR_MERCURY_ISA_VERSION
	.align		4
        /*0024*/ 	.byte	0x03, 0x5f
        /*0026*/ 	.short	0x0101


	//----- nvinfo : EIATTR_COOP_GROUP_MASK_REGIDS
	.align		4
        /*0028*/ 	.byte	0x04, 0x29
        /*002a*/ 	.short	(.L_1024 - .L_1023)


	//   ....[0]....
.L_1023:
        /*002c*/ 	.word	0xffffffff


	//   ....[1]....
        /*0030*/ 	.word	0xffffffff


	//   ....[2]....
        /*0034*/ 	.word	0xffffffff


	//   ....[3]....
        /*0038*/ 	.word	0xffffffff


	//   ....[4]....
        /*003c*/ 	.word	0xffffffff


	//   ....[5]....
        /*0040*/ 	.word	0xffffffff


	//   ....[6]....
        /*0044*/ 	.word	0xffffffff


	//   ....[7]....
        /*0048*/ 	.word	0xffffffff


	//   ....[8]....
        /*004c*/ 	.word	0xffffffff


	//   ....[9]....
        /*0050*/ 	.word	0xffffffff


	//   ....[10]....
        /*0054*/ 	.word	0xffffffff


	//   ....[11]....
        /*0058*/ 	.word	0xffffffff


	//   ....[12]....
        /*005c*/ 	.word	0xffffffff


	//   ....[13]....
        /*0060*/ 	.word	0xffffffff


	//   ....[14]....
        /*0064*/ 	.word	0xffffffff


	//   ....[15]....
        /*0068*/ 	.word	0xffffffff


	//----- nvinfo : EIATTR_COOP_GROUP_INSTR_OFFSETS
	.align		4
.L_1024:
        /*006c*/ 	.byte	0x04, 0x28
        /*006e*/ 	.short	(.L_1026 - .L_1025)


	//   ....[0]....
.L_1025:
        /*0070*/ 	.word	0x00004be0


	//   ....[1]....
        /*0074*/ 	.word	0x00004d30


	//   ....[2]....
        /*0078*/ 	.word	0x00004d40


	//   ....[3]....
        /*007c*/ 	.word	0x00004d90


	//   ....[4]....
        /*0080*/ 	.word	0x000090c0


	//   ....[5]....
        /*0084*/ 	.word	0x00009100


	//   ....[6]....
        /*0088*/ 	.word	0x00009120


	//   ....[7]....
        /*008c*/ 	.word	0x00009140


	//   ....[8]....
        /*0090*/ 	.word	0x0000ced0


	//   ....[9]....
        /*0094*/ 	.word	0x0000cef0


	//   ....[10]....
        /*0098*/ 	.word	0x0000cf20


	//   ....[11]....
        /*009c*/ 	.word	0x0000cf30


	//   ....[12]....
        /*00a0*/ 	.word	0x0000ea10


	//   ....[13]....
        /*00a4*/ 	.word	0x0000ea50


	//   ....[14]....
        /*00a8*/ 	.word	0x0000eab0


	//   ....[15]....
        /*00ac*/ 	.word	0x0000eac0


	//----- nvinfo : EIATTR_EXIT_INSTR_OFFSETS
	.align		4
.L_1026:
        /*00b0*/ 	.byte	0x04, 0x1c
        /*00b2*/ 	.short	(.L_1028 - .L_1027)


	//   ....[0]....
.L_1027:
        /*00b4*/ 	.word	0x00000310


	//   ....[1]....
        /*00b8*/ 	.word	0x00000990


	//   ....[2]....
        /*00bc*/ 	.word	0x000009c0


	//   ....[3]....
        /*00c0*/ 	.word	0x0000fa10


	//   ....[4]....
        /*00c4*/ 	.word	0x0000fb00


	//----- nvinfo : EIATTR_CRS_STACK_SIZE
	.align		4
.L_1028:
        /*00c8*/ 	.byte	0x04, 0x1e
        /*00ca*/ 	.short	(.L_1030 - .L_1029)
.L_1029:
        /*00cc*/ 	.word	0x00000000


	//----- nvinfo : EIATTR_CBANK_PARAM_SIZE
	.align		4
.L_1030:
        /*00d0*/ 	.byte	0x03, 0x19
        /*00d2*/ 	.short	0x01d0


	//----- nvinfo : EIATTR_PARAM_CBANK
	.align		4
        /*00d4*/ 	.byte	0x04, 0x0a
        /*00d6*/ 	.short	(.L_1032 - .L_1031)
	.align		4
.L_1031:
        /*00d8*/ 	.word	index@(.nv.constant0._ZN5flash24flash_fwd_splitkv_kernelI23Flash_fwd_kernel_traitsILi96ELi64ELi128ELi4ELb0ELb0EN7cutlass10bfloat16_tE19Flash_kernel_traitsILi96ELi64ELi128ELi4ES3_EELb1ELb0ELb0ELb0ELb1ELb1ELb0ELb0EEEvNS_16Flash_fwd_paramsE)
        /*00dc*/ 	.short	0x0210
        /*00de*/ 	.short	0x01d0


	//----- nvinfo : EIATTR_SW_WAR
	.align		4
.L_1032:
        /*00e0*/ 	.byte	0x04, 0x36
        /*00e2*/ 	.short	(.L_1034 - .L_1033)
.L_1033:
        /*00e4*/ 	.word	0x00000008
.L_1034:


//--------------------- .nv.info._ZN5flash24flash_fwd_splitkv_kernelI23Flash_fwd_kernel_traitsILi96ELi64ELi128ELi4ELb0ELb0EN7cutlass10bfloat16_tE19Flash_kernel_traitsILi96ELi64ELi128ELi4ES3_EELb1ELb0ELb1ELb0ELb0ELb0ELb0ELb0EEEvNS_16Flash_fwd_paramsE --------------------------
	.section	.nv.info._ZN5flash24flash_fwd_splitkv_kernelI23Flash_fwd_kernel_traitsILi96ELi64ELi128ELi4ELb0ELb0EN7cutlass10bfloat16_tE19Flash_kernel_traitsILi96ELi64ELi128ELi4ES3_EELb1ELb0ELb1ELb0ELb0ELb0ELb0ELb0EEEvNS_16Flash_fwd_paramsE,"",@"SHT_CUDA_INFO"
	.sectionflags	@""
	.align	4


	//----- nvinfo : EIATTR_CUDA_API_VERSION
	.align		4
        /*0000*/ 	.byte	0x04, 0x37
        /*0002*/ 	.short	(.L_1036 - .L_1035)
.L_1035:
        /*0004*/ 	.word	0x00000082


	//----- nvinfo : EIATTR_KPARAM_INFO
	.align		4
.L_1036:
        /*0008*/ 	.byte	0x04, 0x17
        /*000a*/ 	.short	(.L_1038 - .L_1037)
.L_1037:
        /*000c*/ 	.word	0x00000000
        /*0010*/ 	.short	0x0000
        /*0012*/ 	.short	0x0000
        /*0014*/ 	.byte	0x00, 0xf0, 0x41, 0x07


	//----- nvinfo : EIATTR_SPARSE_MMA_MASK
	.align		4
.L_1038:
        /*0018*/ 	.byte	0x03, 0x50
        /*001a*/ 	.short	0x0000


	//----- nvinfo : EIATTR_MAXREG_COUNT
	.align		4
        /*001c*/ 	.byte	0x03, 0x1b
        /*001e*/ 	.short	0x00ff


	//----- nvinfo : EIATTR_NUM_BARRIERS
	.align		4
        /*0020*/ 	.byte	0x02, 0x4c
        /*0022*/ 	.byte	0x01
	.zero		1


	//----- nvinfo : EIATTR_MERCURY_ISA_VERSION
	.align		4
        /*0024*/ 	.byte	0x03, 0x5f
        /*0026*/ 	.short	0x0101


	//----- nvinfo : EIATTR_COOP_GROUP_MASK_REGIDS
	.align		4
        /*0028*/ 	.byte	0x04, 0x29
        /*002a*/ 	.short	(.L_1040 - .L_1039)


	//   ....[0]....
.L_1039:
        /*002c*/ 	.word	0xffffffff


	//   ....[1]....
        /*0030*/ 	.word	0xffffffff


	//   ....[2]....
        /*0034*/ 	.word	0xffffffff


	//   ....[3]....
        /*0038*/ 	.word	0xffffffff


	//   ....[4]....
        /*003c*/ 	.word	0xffffffff


	//   ....[5]....
        /*0040*/ 	.word	0xffffffff


	//   ....[6]....
        /*0044*/ 	.word	0xffffffff


	//   ....[7]....
        /*0048*/ 	.word	0xffffffff


	//   ....[8]....
        /*004c*/ 	.word	0xffffffff


	//   ....[9]....
        /*0050*/ 	.word	0xffffffff


	//   ....[10]....
        /*0054*/ 	.word	0xffffffff


	//   ....[11]....
        /*0058*/ 	.word	0xffffffff


	//   ....[12]....
        /*005c*/ 	.word	0xffffffff


	//   ....[13]....
        /*0060*/ 	.word	0xffffffff


	//   ....[14]....
        /*0064*/ 	.word	0xffffffff


	//   ....[15]....
        /*0068*/ 	.word	0xffffffff


	//----- nvinfo : EIATTR_COOP_GROUP_INSTR_OFFSETS
	.align		4
.L_1040:
        /*006c*/ 	.byte	0x04, 0x28
        /*006e*/ 	.short	(.L_1042 - .L_1041)


	//   ....[0]....
.L_1041:
        /*0070*/ 	.word	0x00006130


	//   ....[1]....
        /*0074*/ 	.word	0x00006190


	//   ....[2]....
        /*0078*/ 	.word	0x000061a0


	//   ....[3]....
        /*007c*/ 	.word	0x000061d0


	//   ....[4]....
        /*0080*/ 	.word	0x0000ad60


	//   ....[5]....
        /*0084*/ 	.word	0x0000ad70


	//   ....[6]....
        /*0088*/ 	.word	0x0000ada0


	//   ....[7]....
        /*008c*/ 	.word	0x0000adb0


	//   ....[8]....
        /*0090*/ 	.word	0x0000f300


	//   ....[9]....
        /*0094*/ 	.word	0x0000f310


	//   ....[10]....
        /*0098*/ 	.word	0x0000f340


	//   ....[11]....
        /*009c*/ 	.word	0x0000f350


	//   ....[12]....
        /*00a0*/ 	.word	0x00010e90


	//   ....[13]....
        /*00a4*/ 	.word	0x00010ed0


	//   ....[14]....
        /*00a8*/ 	.word	0x00010f40


	//   ....[15]....
        /*00ac*/ 	.word	0x00010f50


	//----- nvinfo : EIATTR_EXIT_INSTR_OFFSETS
	.align		4
.L_1042:
        /*00b0*/ 	.byte	0x04, 0x1c
        /*00b2*/ 	.short	(.L_1044 - .L_1043)


	//   ....[0]....
.L_1043:
        /*00b4*/ 	.word	0x00000310


	//   ....[1]....
        /*00b8*/ 	.word	0x00000a40


	//   ....[2]....
        /*00bc*/ 	.word	0x00000a70


	//   ....[3]....
        /*00c0*/ 	.word	0x00011ec0


	//   ....[4]....
        /*00c4*/ 	.word	0x00011fe0


	//   ....[5]....
        /*00c8*/ 	.word	0x00012000


	//----- nvinfo : EIATTR_CRS_STACK_SIZE
	.align		4
.L_1044:
        /*00cc*/ 	.byte	0x04, 0x1e
        /*00ce*/ 	.short	(.L_1046 - .L_1045)
.L_1045:
        /*00d0*/ 	.word	0x00000000


	//----- nvinfo : EIATTR_CBANK_PARAM_SIZE
	.align		4
.L_1046:
        /*00d4*/ 	.byte	0x03, 0x19
        /*00d6*/ 	.short	0x01d0


	//----- nvinfo : EIATTR_PARAM_CBANK
	.align		4
        /*00d8*/ 	.byte	0x04, 0x0a
        /*00da*/ 	.short	(.L_1048 - .L_1047)
	.align		4
.L_1047:
        /*00dc*/ 	.word	index@(.nv.constant0._ZN5flash24flash_fwd_splitkv_kernelI23Flash_fwd_kernel_traitsILi96ELi64ELi128ELi4ELb0ELb0EN7cutlass10bfloat16_tE19Flash_kernel_traitsILi96ELi64ELi128ELi4ES3_EELb1ELb0ELb1ELb0ELb0ELb0ELb0ELb0EEEvNS_16Flash_fwd_paramsE)
        /*00e0*/ 	.short	0x0210
        /*00e2*/ 	.short	0x01d0


	//----- nvinfo : EIATTR_SW_WAR
	.align		4
.L_1048:
        /*00e4*/ 	.byte	0x04, 0x36
        /*00e6*/ 	.short	(.L_1050 - .L_1049)
.L_1049:
        /*00e8*/ 	.word	0x00000008
.L_1050:


//--------------------- .nv.info._ZN5flash24flash_fwd_splitkv_kernelI23Flash_fwd_kernel_traitsILi96ELi64ELi128ELi4ELb0ELb0EN7cutlass10bfloat16_tE19Flash_kernel_traitsILi96ELi64ELi128ELi4ES3_EELb1ELb0ELb1ELb0ELb0ELb1ELb0ELb0EEEvNS_16Flash_fwd_paramsE --------------------------
	.section	.nv.info._ZN5flash24flash_fwd_splitkv_kernelI23Flash_fwd_kernel_traitsILi96ELi64ELi128ELi4ELb0ELb0EN7cutlass10bfloat16_tE19Flash_kernel_traitsILi96ELi64ELi128ELi4ES3_EELb1ELb0ELb1ELb0ELb0ELb1ELb0ELb0EEEvNS_16Flash_fwd_paramsE,"",@"SHT_CUDA_INFO"
	.sectionflags	@""
	.align	4


	//----- nvinfo : EIATTR_CUDA_API_VERSION
	.align		4
        /*0000*/ 	.byte	0x04, 0x37
        /*0002*/ 	.short	(.L_1052 - .L_1051)
.L_1051:
        /*0004*/ 	.word	0x00000082


	//----- nvinfo : EIATTR_KPARAM_INFO
	.align		4
.L_1052:
        /*0008*/ 	.byte	0x04, 0x17
        /*000a*/ 	.short	(.L_1054 - .L_1053)
.L_1053:
        /*000c*/ 	.word	0x00000000
        /*0010*/ 	.short	0x0000
        /*0012*/ 	.short	0x0000
        /*0014*/ 	.byte	0x00, 0xf0, 0x41, 0x07


	//----- nvinfo : EIATTR_SPARSE_MMA_MASK
	.align		4
.L_1054:
        /*0018*/ 	.byte	0x03, 0x50
        /*001a*/ 	.short	0x0000


	//----- nvinfo : EIATTR_MAXREG_COUNT
	.align		4
        /*001c*/ 	.byte	0x03, 0x1b
        /*001e*/ 	.short	0x00ff


	//----- nvinfo : EIATTR_NUM_BARRIERS
	.align		4
        /*0020*/ 	.byte	0x02, 0x4c
        /*0022*/ 	.byte	0x01
	.zero		1


	//----- nvinfo : EIATTR_MERCURY_ISA_VERSION
	.align		4
        /*0024*/ 	.byte	0x03, 0x5f
        /*0026*/ 	.short	0x0101


	//----- nvinfo : EIATTR_COOP_GROUP_MASK_REGIDS
	.align		4
        /*0028*/ 	.byte	0x04, 0x29
        /*002a*/ 	.short	(.L_1056 - .L_1055)


	//   ....[0]....
.L_1055:
        /*002c*/ 	.word	0xffffffff


	//   ....[1]....
        /*0030*/ 	.word	0xffffffff


	//   ....[2]....
        /*0034*/ 	.word	0xffffffff


	//   ....[3]....
        /*0038*/ 	.word	0xffffffff


	//   ....[4]....
        /*003c*/ 	.word	0xffffffff


	//   ....[5]....
        /*0040*/ 	.word	0xffffffff


	//   ....[6]....
        /*0044*/ 	.word	0xffffffff


	//   ....[7]....
        /*0048*/ 	.word	0xffffffff


	//   ....[8]....
        /*004c*/ 	.word	0xffffffff


	//   ....[9]....
        /*0050*/ 	.word	0xffffffff


	//   ....[10]....
        /*0054*/ 	.word	0xffffffff


	//   ....[11]....
        /*0058*/ 	.word	0xffffffff


	//   ....[12]....
        /*005c*/ 	.word	0xffffffff


	//   ....[13]....
        /*0060*/ 	.word	0xffffffff


	//   ....[14]....
        /*0064*/ 	.word	0xffffffff


	//   ....[15]....
        /*0068*/ 	.word	0xffffffff


	//----- nvinfo : EIATTR_COOP_GROUP_INSTR_OFFSETS
	.align		4
.L_1056:
        /*006c*/ 	.byte	0x04, 0x28
        /*006e*/ 	.short	(.L_1058 - .L_1057)


	//   ....[0]....
.L_1057:
        /*0070*/ 	.word	0x00006920


	//   ....[1]....
        /*0074*/ 	.word	0x00006940


	//   ....[2]....
        /*0078*/ 	.word	0x000069c0


	//   ....[3]....
        /*007c*/ 	.word	0x000069d0


	//   ....[4]....
        /*0080*/ 	.word	0x0000bd40


	//   ....[5]....
        /*0084*/ 	.word	0x0000bd80


	//   ....[6]....
        /*0088*/ 	.word	0x0000bda0


	//   ....[7]....
        /*008c*/ 	.word	0x0000bdd0


	//   ....[8]....
        /*0090*/ 	.word	0x00010b70


	//   ....[9]....
        /*0094*/ 	.word	0x00010b80


	//   ....[10]....
        /*0098*/ 	.word	0x00010bb0


	//   ....[11]....
        /*009c*/ 	.word	0x00010bc0


	//   ....[12]....
        /*00a0*/ 	.word	0x000126a0


	//   ....[13]....
        /*00a4*/ 	.word	0x000126e0


	//   ....[14]....
        /*00a8*/ 	.word	0x00012730


	//   ....[15]....
        /*00ac*/ 	.word	0x00012740


	//----- nvinfo : EIATTR_EXIT_INSTR_OFFSETS
	.align		4
.L_1058:
        /*00b0*/ 	.byte	0x04, 0x1c
        /*00b2*/ 	.short	(.L_1060 - .L_1059)


	//   ....[0]....
.L_1059:
        /*00b4*/ 	.word	0x00000310


	//   ....[1]....
        /*00b8*/ 	.word	0x00000a40


	//   ....[2]....
        /*00bc*/ 	.word	0x00000a70


	//   ....[3]....
        /*00c0*/ 	.word	0x000136d0


	//   ....[4]....
        /*00c4*/ 	.word	0x000137f0


	//   ....[5]....
        /*00c8*/ 	.word	0x00013810


	//----- nvinfo : EIATTR_CRS_STACK_SIZE
	.align		4
.L_1060:
        /*00cc*/ 	.byte	0x04, 0x1e
        /*00ce*/ 	.short	(.L_1062 - .L_1061)
.L_1061:
        /*00d0*/ 	.word	0x00000000


	//----- nvinfo : EIATTR_CBANK_PARAM_SIZE
	.align		4
.L_1062:
        /*00d4*/ 	.byte	0x03, 0x19
        /*00d6*/ 	.short	0x01d0


	//----- nvinfo : EIATTR_PARAM_CBANK
	.align		4
        /*00d8*/ 	.byte	0x04, 0x0a
        /*00da*/ 	.short	(.L_1064 - .L_1063)
	.align		4
.L_1063:
        /*00dc*/ 	.word	index@(.nv.constant0._ZN5flash24flash_fwd_splitkv_kernelI23Flash_fwd_kernel_traitsILi96ELi64ELi128ELi4ELb0ELb0EN7cutlass10bfloat16_tE19Flash_kernel_traitsILi96ELi64ELi128ELi4ES3_EELb1ELb0ELb1ELb0ELb0ELb1ELb0ELb0EEEvNS_16Flash_fwd_paramsE)
        /*00e0*/ 	.short	0x0210
        /*00e2*/ 	.short	0x01d0


	//----- nvinfo : EIATTR_SW_WAR
	.align		4
.L_1064:
        /*00e4*/ 	.byte	0x04, 0x36
        /*00e6*/ 	.short	(.L_1066 - .L_1065)
.L_1065:
        /*00e8*/ 	.word	0x00000008
.L_1066:


//--------------------- .nv.info._ZN5flash24flash_fwd_splitkv_kernelI23Flash_fwd_kernel_traitsILi96ELi64ELi128ELi4ELb0ELb0EN7cutlass10bfloat16_tE19Flash_kernel_traitsILi96ELi64ELi128ELi4ES3_EELb1ELb0ELb0ELb0ELb1ELb0ELb0ELb1EEEvNS_16Flash_fwd_paramsE --------------------------
	.section	.nv.info._ZN5flash24flash_fwd_splitkv_kernelI23Flash_fwd_kernel_traitsILi96ELi64ELi128ELi4ELb0ELb0EN7cutlass10bfloat16_tE19Flash_kernel_traitsILi96ELi64ELi128ELi4ES3_EELb1ELb0ELb0ELb0ELb1ELb0ELb0ELb1EEEvNS_16Flash_fwd_paramsE,"",@"SHT_CUDA_INFO"
	.sectionflags	@""
	.align	4


	//----- nvinfo : EIATTR_CUDA_API_VERSION
	.align		4
        /*0000*/ 	.byte	0x04, 0x37
        /*0002*/ 	.short	(.L_1068 - .L_1067)
.L_1067:
        /*0004*/ 	.word	0x00000082


	//----- nvinfo : EIATTR_KPARAM_INFO
	.align		4
.L_1068:
        /*0008*/ 	.byte	0x04, 0x17
        /*000a*/ 	.short	(.L_1070 - .L_1069)
.L_1069:
        /*000c*/ 	.word	0x00000000
        /*0010*/ 	.short	0x0000
        /*0012*/ 	.short	0x0000
        /*0014*/ 	.byte	0x00, 0xf0, 0x41, 0x07


	//----- nvinfo : EIATTR_SPARSE_MMA_MASK
	.align		4
.L_1070:
        /*0018*/ 	.byte	0x03, 0x50
        /*001a*/ 	.short	0x0000


	//----- nvinfo : EIATTR_MAXREG_COUNT
	.align		4
        /*001c*/ 	.byte	0x03, 0x1b
        /*001e*/ 	.short	0x00ff


	//----- nvinfo : EIATTR_NUM_BARRIERS
	.align		4
        /*0020*/ 	.byte	0x02, 0x4c
        /*0022*/ 	.byte	0x01
	.zero		1


	//----- nvinfo : EIATTR_MERCURY_ISA_VERSION
	.align		4
        /*0024*/ 	.byte	0x03, 0x5f
        /*0026*/ 	.short	0x0101


	//----- nvinfo : EIATTR_COOP_GROUP_MASK_REGIDS
	.align		4
        /*0028*/ 	.byte	0x04, 0x29
        /*002a*/ 	.short	(.L_1072 - .L_1071)


	//   ....[0]....
.L_1071:
        /*002c*/ 	.word	0xffffffff


	//   ....[1]....
        /*0030*/ 	.word	0xffffffff


	//   ....[2]....
        /*0034*/ 	.word	0xffffffff


	//   ....[3]....
        /*0038*/ 	.word	0xffffffff


	//   ....[4]....
        /*003c*/ 	.word	0xffffffff


	//   ....[5]....
        /*0040*/ 	.word	0xffffffff


	//   ....[6]....
        /*0044*/ 	.word	0xffffffff


	//   ....[7]....
        /*0048*/ 	.word	0xffffffff


	//   ....[8]....
        /*004c*/ 	.word	0xffffffff


	//   ....[9]....
        /*0050*/ 	.word	0xffffffff


	//   ....[10]....
        /*0054*/ 	.word	0xffffffff


	//   ....[11]....
        /*0058*/ 	.word	0xffffffff


	//   ....[12]....
        /*005c*/ 	.word	0xffffffff


	//   ....[13]....
        /*0060*/ 	.word	0xffffffff


	//   ....[14]....
        /*0064*/ 	.word	0xffffffff


	//   ....[15]....
        /*0068*/ 	.word	0xffffffff


	//----- nvinfo : EIATTR_COOP_GROUP_INSTR_OFFSETS
	.align		4
.L_1072:
        /*006c*/ 	.byte	0x04, 0x28
        /*006e*/ 	.short	(.L_1074 - .L_1073)


	//   ....[0]....
.L_1073:
        /*0070*/ 	.word	0x0000fe40


	//   ....[1]....
        /*0074*/ 	.word	0x0000fe60


	//   ....[2]....
        /*0078*/ 	.word	0x0000fe80


	//   ....[3]....
        /*007c*/ 	.word	0x0000fea0


	//   ....[4]....
        /*0080*/ 	.word	0x00013a80


	//   ....[5]....
        /*0084*/ 	.word	0x00013ac0


	//   ....[6]....
        /*0088*/ 	.word	0x00013ae0


	//   ....[7]....
        /*008c*/ 	.word	0x00013b00


	//   ....[8]....
        /*0090*/ 	.word	0x00017010


	//   ....[9]....
        /*0094*/ 	.word	0x00017030


	//   ....[10]....
        /*0098*/ 	.word	0x00017070


	//   ....[11]....
        /*009c*/ 	.word	0x00017080


	//   ....[12]....
        /*00a0*/ 	.word	0x00018bd0


	//   ....[13]....
        /*00a4*/ 	.word	0x00018c10


	//   ....[14]....
        /*00a8*/ 	.word	0x00018c70


	//   ....[15]....
        /*00ac*/ 	.word	0x00018c80


	//----- nvinfo : EIATTR_EXIT_INSTR_OFFSETS
	.align		4
.L_1074:
        /*00b0*/ 	.byte	0x04, 0x1c
        /*00b2*/ 	.short	(.L_1076 - .L_1075)


	//   ....[0]....
.L_1075:
        /*00b4*/ 	.word	0x00000340


	//   ....[1]....
        /*00b8*/ 	.word	0x000009b0


	//   ....[2]....
        /*00bc*/ 	.word	0x000009e0


	//   ....[3]....
        /*00c0*/ 	.word	0x00019ba0


	//   ....[4]....
        /*00c4*/ 	.word	0x00019c90


	//----- nvinfo : EIATTR_CRS_STACK_SIZE
	.align		4
.L_1076:
        /*00c8*/ 	.byte	0x04, 0x1e
        /*00ca*/ 	.short	(.L_1078 - .L_1077)
.L_1077:
        /*00cc*/ 	.word	0x00000000


	//----- nvinfo : EIATTR_CBANK_PARAM_SIZE
	.align		4
.L_1078:
        /*00d0*/ 	.byte	0x03, 0x19
        /*00d2*/ 	.short	0x01d0


	//----- nvinfo : EIATTR_PARAM_CBANK
	.align		4
        /*00d4*/ 	.byte	0x04, 0x0a
        /*00d6*/ 	.short	(.L_1080 - .L_1079)
	.align		4
.L_1079:
        /*00d8*/ 	.word	index@(.nv.constant0._ZN5flash24flash_fwd_splitkv_kernelI23Flash_fwd_kernel_traitsILi96ELi64ELi128ELi4ELb0ELb0EN7cutlass10bfloat16_tE19Flash_kernel_traitsILi96ELi64ELi128ELi4ES3_EELb1ELb0ELb0ELb0ELb1ELb0ELb0ELb1EEEvNS_16Flash_fwd_paramsE)
        /*00dc*/ 	.short	0x0210
        /*00de*/ 	.short	0x01d0


	//----- nvinfo : EIATTR_SW_WAR
	.align		4
.L_1080:
        /*00e0*/ 	.byte	0x04, 0x36
        /*00e2*/ 	.short	(.L_1082 - .L_1081)
.L_1081:
        /*00e4*/ 	.word	0x00000008
.L_1082:


//--------------------- .nv.info._ZN5flash24flash_fwd_splitkv_kernelI23Flash_fwd_kernel_traitsILi96ELi64ELi128ELi4ELb0ELb0EN7cutlass10bfloat16_tE19Flash_kernel_traitsILi96ELi64ELi128ELi4ES3_EELb1ELb0ELb0ELb0ELb1ELb1ELb0ELb1EEEvNS_16Flash_fwd_paramsE --------------------------
	.section	.nv.info._ZN5flash24flash_fwd_splitkv_kernelI23Flash_fwd_kernel_traitsILi96ELi64ELi128ELi4ELb0ELb0EN7cutlass10bfloat16_tE19Flash_kernel_traitsILi96ELi64ELi128ELi4ES3_EELb1ELb0ELb0ELb0ELb1ELb1ELb0ELb1EEEvNS_16Flash_fwd_paramsE,"",@"SHT_CUDA_INFO"
	.sectionflags	@""
	.align	4


	//----- nvinfo : EIATTR_CUDA_API_VERSION
	.align		4
        /*0000*/ 	.byte	0x04, 0x37
        /*0002*/ 	.short	(.L_1084 - .L_1083)
.L_1083:
        /*0004*/ 	.word	0x00000082


	//----- nvinfo : EIATTR_KPARAM_INFO
	.align		4
.L_1084:
        /*0008*/ 	.byte	0x04, 0x17
        /*000a*/ 	.short	(.L_1086 - .L_1085)
.L_1085:
        /*000c*/ 	.word	0x00000000
        /*0010*/ 	.short	0x0000
        /*0012*/ 	.short	0x0000
        /*0014*/ 	.byte	0x00, 0xf0, 0x41, 0x07


	//----- nvinfo : EIATTR_SPARSE_MMA_MASK
	.align		4
.L_1086:
        /*0018*/ 	.byte	0x03, 0x50
        /*001a*/ 	.short	0x0000


	//----- nvinfo : EIATTR_MAXREG_COUNT
	.align		4
        /*001c*/ 	.byte	0x03, 0x1b
        /*001e*/ 	.short	0x00ff


	//----- nvinfo : EIATTR_NUM_BARRIERS
	.align		4
        /*0020*/ 	.byte	0x02, 0x4c
        /*0022*/ 	.byte	0x01
	.zero		1


	//----- nvinfo : EIATTR_MERCURY_ISA_VERSION
	.align		4
        /*0024*/ 	.byte	0x03, 0x5f
        /*0026*/ 	.short	0x0101


	//----- nvinfo : EIATTR_COOP_GROUP_MASK_REGIDS
	.align		4
        /*0028*/ 	.byte	0x04, 0x29
        /*002a*/ 	.short	(.L_1088 - .L_1087)


	//   ....[0]....
.L_1087:
        /*002c*/ 	.word	0xffffffff


	//   ....[1]....
        /*0030*/ 	.word	0xffffffff


	//   ....[2]....
        /*0034*/ 	.word	0xffffffff


	//   ....[3]....
        /*0038*/ 	.word	0xffffffff


	//   ....[4]....
        /*003c*/ 	.word	0xffffffff


	//   ....[5]....
        /*0040*/ 	.word	0xffffffff


	//   ....[6]....
        /*0044*/ 	.word	0xffffffff


	//   ....[7]....
        /*0048*/ 	.word	0xffffffff


	//   ....[8]....
        /*004c*/ 	.word	0xffffffff


	//   ....[9]....
        /*0050*/ 	.word	0xffffffff


	//   ....[10]....
        /*0054*/ 	.word	0xffffffff


	//   ....[11]....
        /*0058*/ 	.word	0xffffffff


	//   ....[12]....
        /*005c*/ 	.word	0xffffffff


	//   ....[13]....
        /*0060*/ 	.word	0xffffffff


	//   ....[14]....
        /*0064*/ 	.word	0xffffffff


	//   ....[15]....
        /*0068*/ 	.word	0xffffffff


	//----- nvinfo : EIATTR_COOP_GROUP_INSTR_OFFSETS
	.align		4
.L_1088:
        /*006c*/ 	.byte	0x04, 0x28
        /*006e*/ 	.short	(.L_1090 - .L_1089)


	//   ....[0]....
.L_1089:
        /*0070*/ 	.word	0x00010520


	//   ....[1]....
        /*0074*/ 	.word	0x00010640


	//   ....[2]....
        /*0078*/ 	.word	0x00010650


	//   ....[3]....
        /*007c*/ 	.word	0x000106a0


	//   ....[4]....
        /*0080*/ 	.word	0x00014a60


	//   ....[5]....
        /*0084*/ 	.word	0x00014aa0


	//   ....[6]....
        /*0088*/ 	.word	0x00014ac0


	//   ....[7]....
        /*008c*/ 	.word	0x00014ae0


	//   ....[8]....
        /*0090*/ 	.word	0x00018860


	//   ....[9]....
        /*0094*/ 	.word	0x00018880


	//   ....[10]....
        /*0098*/ 	.word	0x000188b0


	//   ....[11]....
        /*009c*/ 	.word	0x000188c0


	//   ....[12]....
        /*00a0*/ 	.word	0x0001a3a0


	//   ....[13]....
        /*00a4*/ 	.word	0x0001a3e0


	//   ....[14]....
        /*00a8*/ 	.word	0x0001a440


	//   ....[15]....
        /*00ac*/ 	.word	0x0001a450


	//----- nvinfo : EIATTR_EXIT_INSTR_OFFSETS
	.align		4
.L_1090:
        /*00b0*/ 	.byte	0x04, 0x1c
        /*00b2*/ 	.short	(.L_1092 - .L_1091)


	//   ....[0]....
.L_1091:
        /*00b4*/ 	.word	0x00000340


	//   ....[1]....
        /*00b8*/ 	.word	0x000009b0


	//   ....[2]....
        /*00bc*/ 	.word	0x000009e0


	//   ....[3]....
        /*00c0*/ 	.word	0x0001b370


	//   ....[4]....
        /*00c4*/ 	.word	0x0001b460


	//----- nvinfo : EIATTR_CRS_STACK_SIZE
	.align		4
.L_1092:
        /*00c8*/ 	.byte	0x04, 0x1e
        /*00ca*/ 	.short	(.L_1094 - .L_1093)
.L_1093:
        /*00cc*/ 	.word	0x00000000


	//----- nvinfo : EIATTR_CBANK_PARAM_SIZE
	.align		4
.L_1094:
        /*00d0*/ 	.byte	0x03, 0x19
        /*00d2*/ 	.short	0x01d0


	//----- nvinfo : EIATTR_PARAM_CBANK
	.align		4
        /*00d4*/ 	.byte	0x04, 0x0a
        /*00d6*/ 	.short	(.L_1096 - .L_1095)
	.align		4
.L_1095:
        /*00d8*/ 	.word	index@(.nv.constant0._ZN5flash24flash_fwd_splitkv_kernelI23Flash_fwd_kernel_traitsILi96ELi64ELi128ELi4ELb0ELb0EN7cutlass10bfloat16_tE19Flash_kernel_traitsILi96ELi64ELi128ELi4ES3_EELb1ELb0ELb0ELb0ELb1ELb1ELb0ELb1EEEvNS_16Flash_fwd_paramsE)
        /*00dc*/ 	.short	0x0210
        /*00de*/ 	.short	0x01d0


	//----- nvinfo : EIATTR_SW_WAR
	.align		4
.L_1096:
        /*00e0*/ 	.byte	0x04, 0x36
        /*00e2*/ 	.short	(.L_1098 - .L_1097)
.L_1097:
        /*00e4*/ 	.word	0x00000008
.L_1098:


//--------------------- .nv.info._ZN5flash24flash_fwd_splitkv_kernelI23Flash_fwd_kernel_traitsILi96ELi64ELi128ELi4ELb0ELb0EN7cutlass10bfloat16_tE19Flash_kernel_traitsILi96ELi64ELi128ELi4ES3_EELb1ELb0ELb1ELb0ELb0ELb0ELb0ELb1EEEvNS_16Flash_fwd_paramsE --------------------------
	.section	.nv.info._ZN5flash24flash_fwd_splitkv_kernelI23Flash_fwd_kernel_traitsILi96ELi64ELi128ELi4ELb0ELb0EN7cutlass10bfloat16_tE19Flash_kernel_traitsILi96ELi64ELi128ELi4ES3_EELb1ELb0ELb1ELb0ELb0ELb0ELb0ELb1EEEvNS_16Flash_fwd_paramsE,"",@"SHT_CUDA_INFO"
	.sectionflags	@""
	.align	4


	//----- nvinfo : EIATTR_CUDA_API_VERSION
	.align		4
        /*0000*/ 	.byte	0x04, 0x37
        /*0002*/ 	.short	(.L_1100 - .L_1099)
.L_1099:
        /*0004*/ 	.word	0x00000082


	//----- nvinfo : EIATTR_KPARAM_INFO
	.align		4
.L_1100:
        /*0008*/ 	.byte	0x04, 0x17
        /*000a*/ 	.short	(.L_1102 - .L_1101)
.L_1101:
        /*000c*/ 	.word	0x00000000
        /*0010*/ 	.short	0x0000
        /*0012*/ 	.short	0x0000
        /*0014*/ 	.byte	0x00, 0xf0, 0x41, 0x07


	//----- nvinfo : EIATTR_SPARSE_MMA_MASK
	.align		4
.L_1102:
        /*0018*/ 	.byte	0x03, 0x50
        /*001a*/ 	.short	0x0000


	//----- nvinfo : EIATTR_MAXREG_COUNT
	.align		4
        /*001c*/ 	.byte	0x03, 0x1b
        /*001e*/ 	.short	0x00ff


	//----- nvinfo : EIATTR_NUM_BARRIERS
	.align		4
        /*0020*/ 	.byte	0x02, 0x4c
        /*0022*/ 	.byte	0x01
	.zero		1


	//----- nvinfo : EIATTR_MERCURY_ISA_VERSION
	.align		4
        /*0024*/ 	.byte	0x03, 0x5f
        /*0026*/ 	.short	0x0101


	//----- nvinfo : EIATTR_COOP_GROUP_MASK_REGIDS
	.align		4
        /*0028*/ 	.byte	0x04, 0x29
        /*002a*/ 	.short	(.L_1104 - .L_1103)


	//   ....[0]....
.L_1103:
        /*002c*/ 	.word	0xffffffff


	//   ....[1]....
        /*0030*/ 	.word	0xffffffff


	//   ....[2]....
        /*0034*/ 	.word	0xffffffff


	//   ....[3]....
        /*0038*/ 	.word	0xffffffff


	//   ....[4]....
        /*003c*/ 	.word	0xffffffff


	//   ....[5]....
        /*0040*/ 	.word	0xffffffff


	//   ....[6]....
        /*0044*/ 	.word	0xffffffff


	//   ....[7]....
        /*0048*/ 	.word	0xffffffff


	//   ....[8]....
        /*004c*/ 	.word	0xffffffff


	//   ....[9]....
        /*0050*/ 	.word	0xffffffff


	//   ....[10]....
        /*0054*/ 	.word	0xffffffff


	//   ....[11]....
        /*0058*/ 	.word	0xffffffff


	//   ....[12]....
        /*005c*/ 	.word	0xffffffff


	//   ....[13]....
        /*0060*/ 	.word	0xffffffff


	//   ....[14]....
        /*0064*/ 	.word	0xffffffff


	//   ....[15]....
        /*0068*/ 	.word	0xffffffff


	//   ....[16]....
        /*006c*/ 	.word	0x05000004


	//   ....[17]....
        /*0070*/ 	.word	0x05000004


	//   ....[18]....
        /*0074*/ 	.word	0x05000004


	//   ....[19]....
        /*0078*/ 	.word	0x05000004


	//----- nvinfo : EIATTR_COOP_GROUP_INSTR_OFFSETS
	.align		4
.L_1104:
        /*007c*/ 	.byte	0x04, 0x28
        /*007e*/ 	.short	(.L_1106 - .L_1105)


	//   ....[0]....
.L_1105:
        /*0080*/ 	.word	0x00012640


	//   ....[1]....
        /*0084*/ 	.word	0x00012660


	//   ....[2]....
        /*0088*/ 	.word	0x000126e0


	//   ....[3]....
        /*008c*/ 	.word	0x000126f0


	//   ....[4]....
        /*0090*/ 	.word	0x00017150


	//   ....[5]....
        /*0094*/ 	.word	0x00017170


	//   ....[6]....
        /*0098*/ 	.word	0x00017190


	//   ....[7]....
        /*009c*/ 	.word	0x000171b0


	//   ....[8]....
        /*00a0*/ 	.word	0x0001b750


	//   ....[9]....
        /*00a4*/ 	.word	0x0001b760


	//   ....[10]....
        /*00a8*/ 	.word	0x0001b790


	//   ....[11]....
        /*00ac*/ 	.word	0x0001b7a0


	//   ....[12]....
        /*00b0*/ 	.word	0x0001d330


	//   ....[13]....
        /*00b4*/ 	.word	0x0001d340


	//   ....[14]....
        /*00b8*/ 	.word	0x0001d370


	//   ....[15]....
        /*00bc*/ 	.word	0x0001d380


	//   ....[16]....
        /*00c0*/ 	.word	0x0001e410


	//   ....[17]....
        /*00c4*/ 	.word	0x0001e480


	//   ....[18]....
        /*00c8*/ 	.word	0x0001e4e0


	//   ....[19]....
        /*00cc*/ 	.word	0x0001e550


	//----- nvinfo : EIATTR_EXIT_INSTR_OFFSETS
	.align		4
.L_1106:
        /*00d0*/ 	.byte	0x04, 0x1c
        /*00d2*/ 	.short	(.L_1108 - .L_1107)


	//   ....[0]....
.L_1107:
        /*00d4*/ 	.word	0x00000090


	//----- nvinfo : EIATTR_CRS_STACK_SIZE
	.align		4
.L_1108:
        /*00d8*/ 	.byte	0x04, 0x1e
        /*00da*/ 	.short	(.L_1110 - .L_1109)
.L_1109:
        /*00dc*/ 	.word	0x00000000


	//----- nvinfo : EIATTR_CBANK_PARAM_SIZE
	.align		4
.L_1110:
        /*00e0*/ 	.byte	0x03, 0x19
        /*00e2*/ 	.short	0x01d0


	//----- nvinfo : EIATTR_PARAM_CBANK
	.align		4
        /*00e4*/ 	.byte	0x04, 0x0a
        /*00e6*/ 	.short	(.L_1112 - .L_1111)
	.align		4
.L_1111:
        /*00e8*/ 	.word	index@(.nv.constant0._ZN5flash24flash_fwd_splitkv_kernelI23Flash_fwd_kernel_traitsILi96ELi64ELi128ELi4ELb0ELb0EN7cutlass10bfloat16_tE19Flash_kernel_traitsILi96ELi64ELi128ELi4ES3_EELb1ELb0ELb1ELb0ELb0ELb0ELb0ELb1EEEvNS_16Flash_fwd_paramsE)
        /*00ec*/ 	.short	0x0210
        /*00ee*/ 	.short	0x01d0


	//----- nvinfo : EIATTR_SW_WAR
	.align		4
.L_1112:
        /*00f0*/ 	.byte	0x04, 0x36
        /*00f2*/ 	.short	(.L_1114 - .L_1113)
.L_1113:
        /*00f4*/ 	.word	0x00000008
.L_1114:


//--------------------- .nv.info._ZN5flash24flash_fwd_splitkv_kernelI23Flash_fwd_kernel_traitsILi96ELi64ELi128ELi4ELb0ELb0EN7cutlass10bfloat16_tE19Flash_kernel_traitsILi96ELi64ELi128ELi4ES3_EELb1ELb0ELb1ELb0ELb0ELb1ELb0ELb1EEEvNS_16Flash_fwd_paramsE --------------------------
	.section	.nv.info._ZN5flash24flash_fwd_splitkv_kernelI23Flash_fwd_kernel_traitsILi96ELi64ELi128ELi4ELb0ELb0EN7cutlass10bfloat16_tE19Flash_kernel_traitsILi96ELi64ELi128ELi4ES3_EELb1ELb0ELb1ELb0ELb0ELb1ELb0ELb1EEEvNS_16Flash_fwd_paramsE,"",@"SHT_CUDA_INFO"
	.sectionflags	@""
	.align	4


	//----- nvinfo : EIATTR_CUDA_API_VERSION
	.align		4
        /*0000*/ 	.byte	0x04, 0x37
        /*0002*/ 	.short	(.L_1116 - .L_1115)
.L_1115:
        /*0004*/ 	.word	0x00000082


	//----- nvinfo : EIATTR_KPARAM_INFO
	.align		4
.L_1116:
        /*0008*/ 	.byte	0x04, 0x17
        /*000a*/ 	.short	(.L_1118 - .L_1117)
.L_1117:
        /*000c*/ 	.word	0x00000000
        /*0010*/ 	.short	0x0000
        /*0012*/ 	.short	0x0000
        /*0014*/ 	.byte	0x00, 0xf0, 0x41, 0x07


	//----- nvinfo : EIATTR_SPARSE_MMA_MASK
	.align		4
.L_1118:
        /*0018*/ 	.byte	0x03, 0x50
        /*001a*/ 	.short	0x0000


	//----- nvinfo : EIATTR_MAXREG_COUNT
	.align		4
        /*001c*/ 	.byte	0x03, 0x1b
        /*001e*/ 	.short	0x00ff


	//----- nvinfo : EIATTR_NUM_BARRIERS
	.align		4
        /*0020*/ 	.byte	0x02, 0x4c
        /*0022*/ 	.byte	0x01
	.zero		1


	//----- nvinfo : EIATTR_MERCURY_ISA_VERSION
	.align		4
        /*0024*/ 	.byte	0x03, 0x5f
        /*0026*/ 	.short	0x0101


	//----- nvinfo : EIATTR_COOP_GROUP_MASK_REGIDS
	.align		4
        /*0028*/ 	.byte	0x04, 0x29
        /*002a*/ 	.short	(.L_1120 - .L_1119)


	//   ....[0]....
.L_1119:
        /*002c*/ 	.word	0xffffffff


	//   ....[1]....
        /*0030*/ 	.word	0xffffffff


	//   ....[2]....
        /*0034*/ 	.word	0xffffffff


	//   ....[3]....
        /*0038*/ 	.word	0xffffffff


	//   ....[4]....
        /*003c*/ 	.word	0xffffffff


	//   ....[5]....
        /*0040*/ 	.word	0xffffffff


	//   ....[6]....
        /*0044*/ 	.word	0xffffffff


	//   ....[7]....
        /*0048*/ 	.word	0xffffffff


	//   ....[8]....
        /*004c*/ 	.word	0xffffffff


	//   ....[9]....
        /*0050*/ 	.word	0xffffffff


	//   ....[10]....
        /*0054*/ 	.word	0xffffffff


	//   ....[11]....
        /*0058*/ 	.word	0xffffffff


	//   ....[12]....
        /*005c*/ 	.word	0xffffffff


	//   ....[13]....
        /*0060*/ 	.word	0xffffffff


	//   ....[14]....
        /*0064*/ 	.word	0xffffffff


	//   ....[15]....
        /*0068*/ 	.word	0xffffffff


	//   ....[16]....
        /*006c*/ 	.word	0x05000004


	//   ....[17]....
        /*0070*/ 	.word	0x05000004


	//   ....[18]....
        /*0074*/ 	.word	0x05000004


	//   ....[19]....
        /*0078*/ 	.word	0x05000004


	//----- nvinfo : EIATTR_COOP_GROUP_INSTR_OFFSETS
	.align		4
.L_1120:
        /*007c*/ 	.byte	0x04, 0x28
        /*007e*/ 	.short	(.L_1122 - .L_1121)


	//   ....[0]....
.L_1121:
        /*0080*/ 	.word	0x00012e50


	//   ....[1]....
        /*0084*/ 	.word	0x00012e70


	//   ....[2]....
        /*0088*/ 	.word	0x00012ef0


	//   ....[3]....
        /*008c*/ 	.word	0x00012f00


	//   ....[4]....
        /*0090*/ 	.word	0x00018180


	//   ....[5]....
        /*0094*/ 	.word	0x000181b0


	//   ....[6]....
        /*0098*/ 	.word	0x000181d0


	//   ....[7]....
        /*009c*/ 	.word	0x000181f0


	//   ....[8]....
        /*00a0*/ 	.word	0x0001cfe0


	//   ....[9]....
        /*00a4*/ 	.word	0x0001d000


	//   ....[10]....
        /*00a8*/ 	.word	0x0001d020


	//   ....[11]....
        /*00ac*/ 	.word	0x0001d040


	//   ....[12]....
        /*00b0*/ 	.word	0x0001eb90


	//   ....[13]....
        /*00b4*/ 	.word	0x0001eba0


	//   ....[14]....
        /*00b8*/ 	.word	0x0001ebd0


	//   ....[15]....
        /*00bc*/ 	.word	0x0001ebe0


	//   ....[16]....
        /*00c0*/ 	.word	0x0001fc70


	//   ....[17]....
        /*00c4*/ 	.word	0x0001fce0


	//   ....[18]....
        /*00c8*/ 	.word	0x0001fd40


	//   ....[19]....
        /*00cc*/ 	.word	0x0001fdb0


	//----- nvinfo : EIATTR_EXIT_INSTR_OFFSETS
	.align		4
.L_1122:
        /*00d0*/ 	.byte	0x04, 0x1c
        /*00d2*/ 	.short	(.L_1124 - .L_1123)


	//   ....[0]....
.L_1123:
        /*00d4*/ 	.word	0x00000090


	//----- nvinfo : EIATTR_CRS_STACK_SIZE
	.align		4
.L_1124:
        /*00d8*/ 	.byte	0x04, 0x1e
        /*00da*/ 	.short	(.L_1126 - .L_1125)
.L_1125:
        /*00dc*/ 	.word	0x00000000


	//----- nvinfo : EIATTR_CBANK_PARAM_SIZE
	.align		4
.L_1126:
        /*00e0*/ 	.byte	0x03, 0x19
        /*00e2*/ 	.short	0x01d0


	//----- nvinfo : EIATTR_PARAM_CBANK
	.align		4
        /*00e4*/ 	.byte	0x04, 0x0a
        /*00e6*/ 	.short	(.L_1128 - .L_1127)
	.align		4
.L_1127:
        /*00e8*/ 	.word	index@(.nv.constant0._ZN5flash24flash_fwd_splitkv_kernelI23Flash_fwd_kernel_traitsILi96ELi64ELi128ELi4ELb0ELb0EN7cutlass10bfloat16_tE19Flash_kernel_traitsILi96ELi64ELi128ELi4ES3_EELb1ELb0ELb1ELb0ELb0ELb1ELb0ELb1EEEvNS_16Flash_fwd_paramsE)
        /*00ec*/ 	.short	0x0210
        /*00ee*/ 	.short	0x01d0


	//----- nvinfo : EIATTR_SW_WAR
	.align		4
.L_1128:
        /*00f0*/ 	.byte	0x04, 0x36
        /*00f2*/ 	.short	(.L_1130 - .L_1129)
.L_1129:
        /*00f4*/ 	.word	0x00000008
.L_1130:


//--------------------- .nv.info._ZN5flash24flash_fwd_splitkv_kernelI23Flash_fwd_kernel_traitsILi96ELi64ELi128ELi4ELb0ELb0EN7cutlass10bfloat16_tE19Flash_kernel_traitsILi96ELi64ELi128ELi4ES3_EELb1ELb0ELb0ELb0ELb1ELb0ELb1ELb0EEEvNS_16Flash_fwd_paramsE --------------------------
	.section	.nv.info._ZN5flash24flash_fwd_splitkv_kernelI23Flash_fwd_kernel_traitsILi96ELi64ELi128ELi4ELb0ELb0EN7cutlass10bfloat16_tE19Flash_kernel_traitsILi96ELi64ELi128ELi4ES3_EELb1ELb0ELb0ELb0ELb1ELb0ELb1ELb0EEEvNS_16Flash_fwd_paramsE,"",@"SHT_CUDA_INFO"
	.sectionflags	@""
	.align	4


	//----- nvinfo : EIATTR_CUDA_API_VERSION
	.align		4
        /*0000*/ 	.byte	0x04, 0x37
        /*0002*/ 	.short	(.L_1132 - .L_1131)
.L_1131:
        /*0004*/ 	.word	0x00000082


	//----- nvinfo : EIATTR_KPARAM_INFO
	.align		4
.L_1132:
        /*0008*/ 	.byte	0x04, 0x17
        /*000a*/ 	.short	(.L_1134 - .L_1133)
.L_1133:
        /*000c*/ 	.word	0x00000000
        /*0010*/ 	.short	0x0000
        /*0012*/ 	.short	0x0000
        /*0014*/ 	.byte	0x00, 0xf0, 0x41, 0x07


	//----- nvinfo : EIATTR_SPARSE_MMA_MASK
	.align		4
.L_1134:
        /*0018*/ 	.byte	0x03, 0x50
        /*001a*/ 	.short	0x0000


	//----- nvinfo : EIATTR_MAXREG_COUNT
	.align		4
        /*001c*/ 	.byte	0x03, 0x1b
        /*001e*/ 	.short	0x00ff


	//----- nvinfo : EIATTR_NUM_BARRIERS
	.align		4
        /*0020*/ 	.byte	0x02, 0x4c
        /*0022*/ 	.byte	0x01
	.zero		1


	//----- nvinfo : EIATTR_MERCURY_ISA_VERSION
	.align		4
        /*0024*/ 	.byte	0x03, 0x5f
        /*0026*/ 	.short	0x0101


	//----- nvinfo : EIATTR_COOP_GROUP_MASK_REGIDS
	.align		4
        /*0028*/ 	.byte	0x04, 0x29
        /*002a*/ 	.short	(.L_1136 - .L_1135)


	//   ....[0]....
.L_1135:
        /*002c*/ 	.word	0xffffffff


	//   ....[1]....
        /*0030*/ 	.word	0xffffffff


	//   ....[2]....
        /*0034*/ 	.word	0xffffffff


	//   ....[3]....
        /*0038*/ 	.word	0xffffffff


	//   ....[4]....
        /*003c*/ 	.word	0xffffffff


	//   ....[5]....
        /*0040*/ 	.word	0xffffffff


	//   ....[6]....
        /*0044*/ 	.word	0xffffffff


	//   ....[7]....
        /*0048*/ 	.word	0xffffffff


	//   ....[8]....
        /*004c*/ 	.word	0xffffffff


	//   ....[9]....
        /*0050*/ 	.word	0xffffffff


	//   ....[10]....
        /*0054*/ 	.word	0xffffffff


	//   ....[11]....
        /*0058*/ 	.word	0xffffffff


	//   ....[12]....
        /*005c*/ 	.word	0xffffffff


	//   ....[13]....
        /*0060*/ 	.word	0xffffffff


	//   ....[14]....
        /*0064*/ 	.word	0xffffffff


	//   ....[15]....
        /*0068*/ 	.word	0xffffffff


	//----- nvinfo : EIATTR_COOP_GROUP_INSTR_OFFSETS
	.align		4
.L_1136:
        /*006c*/ 	.byte	0x04, 0x28
        /*006e*/ 	.short	(.L_1138 - .L_1137)


	//   ....[0]....
.L_1137:
        /*0070*/ 	.word	0x00004720


	//   ....[1]....
        /*0074*/ 	.word	0x00004750


	//   ....[2]....
        /*0078*/ 	.word	0x000047d0


	//   ....[3]....
        /*007c*/ 	.word	0x000047e0


	//   ....[4]....
        /*0080*/ 	.word	0x00008380


	//   ....[5]....
        /*0084*/ 	.word	0x00008390


	//   ....[6]....
        /*0088*/ 	.word	0x000083c0


	//   ....[7]....
        /*008c*/ 	.word	0x000083d0


	//   ....[8]....
        /*0090*/ 	.word	0x0000b890


	//   ....[9]....
        /*0094*/ 	.word	0x0000b8b0


	//   ....[10]....
        /*0098*/ 	.word	0x0000b8f0


	//   ....[11]....
        /*009c*/ 	.word	0x0000b900


	//   ....[12]....
        /*00a0*/ 	.word	0x0000d410


	//   ....[13]....
        /*00a4*/ 	.word	0x0000d450


	//   ....[14]....
        /*00a8*/ 	.word	0x0000d510


	//   ....[15]....
        /*00ac*/ 	.word	0x0000d520


	//----- nvinfo : EIATTR_EXIT_INSTR_OFFSETS
	.align		4
.L_1138:
        /*00b0*/ 	.byte	0x04, 0x1c
        /*00b2*/ 	.short	(.L_1140 - .L_1139)


	//   ....[0]....
.L_1139:
        /*00b4*/ 	.word	0x00000450


	//   ....[1]....
        /*00b8*/ 	.word	0x00000b30


	//   ....[2]....
        /*00bc*/ 	.word	0x00000b60


	//   ....[3]....
        /*00c0*/ 	.word	0x0000e200


	//   ....[4]....
        /*00c4*/ 	.word	0x0000e240


	//----- nvinfo : EIATTR_CRS_STACK_SIZE
	.align		4
.L_1140:
        /*00c8*/ 	.byte	0x04, 0x1e
        /*00ca*/ 	.short	(.L_1142 - .L_1141)
.L_1141:
        /*00cc*/ 	.word	0x00000000


	//----- nvinfo : EIATTR_CBANK_PARAM_SIZE
	.align		4
.L_1142:
        /*00d0*/ 	.byte	0x03, 0x19
        /*00d2*/ 	.short	0x01d0


	//----- nvinfo : EIATTR_PARAM_CBANK
	.align		4
        /*00d4*/ 	.byte	0x04, 0x0a
        /*00d6*/ 	.short	(.L_1144 - .L_1143)
	.align		4
.L_1143:
        /*00d8*/ 	.word	index@(.nv.constant0._ZN5flash24flash_fwd_splitkv_kernelI23Flash_fwd_kernel_traitsILi96ELi64ELi128ELi4ELb0ELb0EN7cutlass10bfloat16_tE19Flash_kernel_traitsILi96ELi64ELi128ELi4ES3_EELb1ELb0ELb0ELb0ELb1ELb0ELb1ELb0EEEvNS_16Flash_fwd_paramsE)
        /*00dc*/ 	.short	0x0210
        /*00de*/ 	.short	0x01d0


	//----- nvinfo : EIATTR_SW_WAR
	.align		4
.L_1144:
        /*00e0*/ 	.byte	0x04, 0x36
        /*00e2*/ 	.short	(.L_1146 - .L_1145)
.L_1145:
        /*00e4*/ 	.word	0x00000008
.L_1146:


//--------------------- .nv.info._ZN5flash24flash_fwd_splitkv_kernelI23Flash_fwd_kernel_traitsILi96ELi64ELi128ELi4ELb0ELb0EN7cutlass10bfloat16_tE19Flash_kernel_traitsILi96ELi64ELi128ELi4ES3_EELb1ELb0ELb0ELb0ELb1ELb1ELb1ELb0EEEvNS_16Flash_fwd_paramsE --------------------------
	.section	.nv.info._ZN5flash24flash_fwd_splitkv_kernelI23Flash_fwd_kernel_traitsILi96ELi64ELi128ELi4ELb0ELb0EN7cutlass10bfloat16_tE19Flash_kernel_traitsILi96ELi64ELi128ELi4ES3_EELb1ELb0ELb0ELb0ELb1ELb1ELb1ELb0EEEvNS_16Flash_fwd_paramsE,"",@"SHT_CUDA_INFO"
	.sectionflags	@""
	.align	4


	//----- nvinfo : EIATTR_CUDA_API_VERSION
	.align		4
        /*0000*/ 	.byte	0x04, 0x37
        /*0002*/ 	.short	(.L_1148 - .L_1147)
.L_1147:
        /*0004*/ 	.word	0x00000082


	//----- nvinfo : EIATTR_KPARAM_INFO
	.align		4
.L_1148:
        /*0008*/ 	.byte	0x04, 0x17
        /*000a*/ 	.short	(.L_1150 - .L_1149)
.L_1149:
        /*000c*/ 	.word	0x00000000
        /*0010*/ 	.short	0x0000
        /*0012*/ 	.short	0x0000
        /*0014*/ 	.byte	0x00, 0xf0, 0x41, 0x07


	//----- nvinfo : EIATTR_SPARSE_MMA_MASK
	.align		4
.L_1150:
        /*0018*/ 	.byte	0x03, 0x50
        /*001a*/ 	.short	0x0000


	//----- nvinfo : EIATTR_MAXREG_COUNT
	.align		4
        /*001c*/ 	.byte	0x03, 0x1b
        /*001e*/ 	.short	0x00ff


	//----- nvinfo : EIATTR_NUM_BARRIERS
	.align		4
        /*0020*/ 	.byte	0x02, 0x4c
        /*0022*/ 	.byte	0x01
	.zero		1


	//----- nvinfo : EIATTR_MERCURY_ISA_VERSION
	.align		4
        /*0024*/ 	.byte	0x03, 0x5f
        /*0026*/ 	.short	0x0101


	//----- nvinfo : EIATTR_COOP_GROUP_MASK_REGIDS
	.align		4
        /*0028*/ 	.byte	0x04, 0x29
        /*002a*/ 	.short	(.L_1152 - .L_1151)


	//   ....[0]....
.L_1151:
        /*002c*/ 	.word	0xffffffff


	//   ....[1]....
        /*0030*/ 	.word	0xffffffff


	//   ....[2]....
        /*0034*/ 	.word	0xffffffff


	//   ....[3]....
        /*0038*/ 	.word	0xffffffff


	//   ....[4]....
        /*003c*/ 	.word	0xffffffff


	//   ....[5]....
        /*0040*/ 	.word	0xffffffff


	//   ....[6]....
        /*0044*/ 	.word	0xffffffff


	//   ....[7]....
        /*0048*/ 	.word	0xffffffff


	//   ....[8]....
        /*004c*/ 	.word	0xffffffff


	//   ....[9]....
        /*0050*/ 	.word	0xffffffff


	//   ....[10]....
        /*0054*/ 	.word	0xffffffff


	//   ....[11]....
        /*0058*/ 	.word	0xffffffff


	//   ....[12]....
        /*005c*/ 	.word	0xffffffff


	//   ....[13]....
        /*0060*/ 	.word	0xffffffff


	//   ....[14]....
        /*0064*/ 	.word	0xffffffff


	//   ....[15]....
        /*0068*/ 	.word	0xffffffff


	//----- nvinfo : EIATTR_COOP_GROUP_INSTR_OFFSETS
	.align		4
.L_1152:
        /*006c*/ 	.byte	0x04, 0x28
        /*006e*/ 	.short	(.L_1154 - .L_1153)


	//   ....[0]....
.L_1153:
        /*0070*/ 	.word	0x00004f20


	//   ....[1]....
        /*0074*/ 	.word	0x00004fc0


	//   ....[2]....
        /*0078*/ 	.word	0x00004fd0


	//   ....[3]....
        /*007c*/ 	.word	0x00005010


	//   ....[4]....
        /*0080*/ 	.word	0x00009370


	//   ....[5]....
        /*0084*/ 	.word	0x00009380


	//   ....[6]....
        /*0088*/ 	.word	0x000093c0


	//   ....[7]....
        /*008c*/ 	.word	0x000093d0


	//   ....[8]....
        /*0090*/ 	.word	0x0000d0f0


	//   ....[9]....
        /*0094*/ 	.word	0x0000d100


	//   ....[10]....
        /*0098*/ 	.word	0x0000d130


	//   ....[11]....
        /*009c*/ 	.word	0x0000d140


	//   ....[12]....
        /*00a0*/ 	.word	0x0000ec00


	//   ....[13]....
        /*00a4*/ 	.word	0x0000ec40


	//   ....[14]....
        /*00a8*/ 	.word	0x0000ed00


	//   ....[15]....
        /*00ac*/ 	.word	0x0000ed10


	//----- nvinfo : EIATTR_EXIT_INSTR_OFFSETS
	.align		4
.L_1154:
        /*00b0*/ 	.byte	0x04, 0x1c
        /*00b2*/ 	.short	(.L_1156 - .L_1155)


	//   ....[0]....
.L_1155:
        /*00b4*/ 	.word	0x00000450


	//   ....[1]....
        /*00b8*/ 	.word	0x00000b30


	//   ....[2]....
        /*00bc*/ 	.word	0x00000b60


	//   ....[3]....
        /*00c0*/ 	.word	0x0000f9f0


	//   ....[4]....
        /*00c4*/ 	.word	0x0000fa30


	//----- nvinfo : EIATTR_CRS_STACK_SIZE
	.align		4
.L_1156:
        /*00c8*/ 	.byte	0x04, 0x1e
        /*00ca*/ 	.short	(.L_1158 - .L_1157)
.L_1157:
        /*00cc*/ 	.word	0x00000000


	//----- nvinfo : EIATTR_CBANK_PARAM_SIZE
	.align		4
.L_1158:
        /*00d0*/ 	.byte	0x03, 0x19
        /*00d2*/ 	.short	0x01d0


	//----- nvinfo : EIATTR_PARAM_CBANK
	.align		4
        /*00d4*/ 	.byte	0x04, 0x0a
        /*00d6*/ 	.short	(.L_1160 - .L_1159)
	.align		4
.L_1159:
        /*00d8*/ 	.word	index@(.nv.constant0._ZN5flash24flash_fwd_splitkv_kernelI23Flash_fwd_kernel_traitsILi96ELi64ELi128ELi4ELb0ELb0EN7cutlass10bfloat16_tE19Flash_kernel_traitsILi96ELi64ELi128ELi4ES3_EELb1ELb0ELb0ELb0ELb1ELb1ELb1ELb0EEEvNS_16Flash_fwd_paramsE)
        /*00dc*/ 	.short	0x0210
        /*00de*/ 	.short	0x01d0


	//----- nvinfo : EIATTR_SW_WAR
	.align		4
.L_1160:
        /*00e0*/ 	.byte	0x04, 0x36
        /*00e2*/ 	.short	(.L_1162 - .L_1161)
.L_1161:
        /*00e4*/ 	.word	0x00000008
.L_1162:


//--------------------- .nv.info._ZN5flash24flash_fwd_splitkv_kernelI23Flash_fwd_kernel_traitsILi96ELi64ELi128ELi4ELb0ELb0EN7cutlass10bfloat16_tE19Flash_kernel_traitsILi96ELi64ELi128ELi4ES3_EELb1ELb0ELb1ELb0ELb0ELb0ELb1ELb0EEEvNS_16Flash_fwd_paramsE --------------------------
	.section	.nv.info._ZN5flash24flash_fwd_splitkv_kernelI23Flash_fwd_kernel_traitsILi96ELi64ELi128ELi4ELb0ELb0EN7cutlass10bfloat16_tE19Flash_kernel_traitsILi96ELi64ELi128ELi4ES3_EELb1ELb0ELb1ELb0ELb0ELb0ELb1ELb0EEEvNS_16Flash_fwd_paramsE,"",@"SHT_CUDA_INFO"
	.sectionflags	@""
	.align	4


	//----- nvinfo : EIATTR_CUDA_API_VERSION
	.align		4
        /*0000*/ 	.byte	0x04, 0x37
        /*0002*/ 	.short	(.L_1164 - .L_1163)
.L_1163:
        /*0004*/ 	.word	0x00000082


	//----- nvinfo : EIATTR_KPARAM_INFO
	.align		4
.L_1164:
        /*0008*/ 	.byte	0x04, 0x17
        /*000a*/ 	.short	(.L_1166 - .L_1165)
.L_1165:
        /*000c*/ 	.word	0x00000000
        /*0010*/ 	.short	0x0000
        /*0012*/ 	.short	0x0000
        /*0014*/ 	.byte	0x00, 0xf0, 0x41, 0x07


	//----- nvinfo : EIATTR_SPARSE_MMA_MASK
	.align		4
.L_1166:
        /*0018*/ 	.byte	0x03, 0x50
        /*001a*/ 	.short	0x0000


	//----- nvinfo : EIATTR_MAXREG_COUNT
	.align		4
        /*001c*/ 	.byte	0x03, 0x1b
        /*001e*/ 	.short	0x00ff


	//----- nvinfo : EIATTR_NUM_BARRIERS
	.align		4
        /*0020*/ 	.byte	0x02, 0x4c
        /*0022*/ 	.byte	0x01
	.zero		1


	//----- nvinfo : EIATTR_MERCURY_ISA_VERSION
	.align		4
        /*0024*/ 	.byte	0x03, 0x5f
        /*0026*/ 	.short	0x0101


	//----- nvinfo : EIATTR_COOP_GROUP_MASK_REGIDS
	.align		4
        /*0028*/ 	.byte	0x04, 0x29
        /*002a*/ 	.short	(.L_1168 - .L_1167)


	//   ....[0]....
.L_1167:
        /*002c*/ 	.word	0xffffffff


	//   ....[1]....
        /*0030*/ 	.word	0xffffffff


	//   ....[2]....
        /*0034*/ 	.word	0xffffffff


	//   ....[3]....
        /*0038*/ 	.word	0xffffffff


	//   ....[4]....
        /*003c*/ 	.word	0xffffffff


	//   ....[5]....
        /*0040*/ 	.word	0xffffffff


	//   ....[6]....
        /*0044*/ 	.word	0xffffffff


	//   ....[7]....
        /*0048*/ 	.word	0xffffffff


	//   ....[8]....
        /*004c*/ 	.word	0xffffffff


	//   ....[9]....
        /*0050*/ 	.word	0xffffffff


	//   ....[10]....
        /*0054*/ 	.word	0xffffffff


	//   ....[11]....
        /*0058*/ 	.word	0xffffffff


	//   ....[12]....
        /*005c*/ 	.word	0xffffffff


	//   ....[13]....
        /*0060*/ 	.word	0xffffffff


	//   ....[14]....
        /*0064*/ 	.word	0xffffffff


	//   ....[15]....
        /*0068*/ 	.word	0xffffffff


	//----- nvinfo : EIATTR_COOP_GROUP_INSTR_OFFSETS
	.align		4
.L_1168:
        /*006c*/ 	.byte	0x04, 0x28
        /*006e*/ 	.short	(.L_1170 - .L_1169)


	//   ....[0]....
.L_1169:
        /*0070*/ 	.word	0x00006420


	//   ....[1]....
        /*0074*/ 	.word	0x000064b0


	//   ....[2]....
        /*0078*/ 	.word	0x000064c0


	//   ....[3]....
        /*007c*/ 	.word	0x000064f0


	//   ....[4]....
        /*0080*/ 	.word	0x0000b060


	//   ....[5]....
        /*0084*/ 	.word	0x0000b090


	//   ....[6]....
        /*0088*/ 	.word	0x0000b0b0


	//   ....[7]....
        /*008c*/ 	.word	0x0000b0d0


	//   ....[8]....
        /*0090*/ 	.word	0x0000f5d0


	//   ....[9]....
        /*0094*/ 	.word	0x0000f5e0


	//   ....[10]....
        /*0098*/ 	.word	0x0000f610


	//   ....[11]....
        /*009c*/ 	.word	0x0000f620


	//   ....[12]....
        /*00a0*/ 	.word	0x00011150


	//   ....[13]....
        /*00a4*/ 	.word	0x00011190


	//   ....[14]....
        /*00a8*/ 	.word	0x00011230


	//   ....[15]....
        /*00ac*/ 	.word	0x00011240


	//----- nvinfo : EIATTR_EXIT_INSTR_OFFSETS
	.align		4
.L_1170:
        /*00b0*/ 	.byte	0x04, 0x1c
        /*00b2*/ 	.short	(.L_1172 - .L_1171)


	//   ....[0]....
.L_1171:
        /*00b4*/ 	.word	0x00000440


	//   ....[1]....
        /*00b8*/ 	.word	0x00000d10


	//   ....[2]....
        /*00bc*/ 	.word	0x00000d40


	//   ....[3]....
        /*00c0*/ 	.word	0x00012130


	//   ....[4]....
        /*00c4*/ 	.word	0x000121a0


	//   ....[5]....
        /*00c8*/ 	.word	0x000121c0


	//----- nvinfo : EIATTR_CRS_STACK_SIZE
	.align		4
.L_1172:
        /*00cc*/ 	.byte	0x04, 0x1e
        /*00ce*/ 	.short	(.L_1174 - .L_1173)
.L_1173:
        /*00d0*/ 	.word	0x00000000


	//----- nvinfo : EIATTR_CBANK_PARAM_SIZE
	.align		4
.L_1174:
        /*00d4*/ 	.byte	0x03, 0x19
        /*00d6*/ 	.short	0x01d0


	//----- nvinfo : EIATTR_PARAM_CBANK
	.align		4
        /*00d8*/ 	.byte	0x04, 0x0a
        /*00da*/ 	.short	(.L_1176 - .L_1175)
	.align		4
.L_1175:
        /*00dc*/ 	.word	index@(.nv.constant0._ZN5flash24flash_fwd_splitkv_kernelI23Flash_fwd_kernel_traitsILi96ELi64ELi128ELi4ELb0ELb0EN7cutlass10bfloat16_tE19Flash_kernel_traitsILi96ELi64ELi128ELi4ES3_EELb1ELb0ELb1ELb0ELb0ELb0ELb1ELb0EEEvNS_16Flash_fwd_paramsE)
        /*00e0*/ 	.short	0x0210
        /*00e2*/ 	.short	0x01d0


	//----- nvinfo : EIATTR_SW_WAR
	.align		4
.L_1176:
        /*00e4*/ 	.byte	0x04, 0x36
        /*00e6*/ 	.short	(.L_1178 - .L_1177)
.L_1177:
        /*00e8*/ 	.word	0x00000008
.L_1178:


//--------------------- .nv.info._ZN5flash24flash_fwd_splitkv_kernelI23Flash_fwd_kernel_traitsILi96ELi64ELi128ELi4ELb0ELb0EN7cutlass10bfloat16_tE19Flash_kernel_traitsILi96ELi64ELi128ELi4ES3_EELb1ELb0ELb1ELb0ELb0ELb1ELb1ELb0EEEvNS_16Flash_fwd_paramsE --------------------------
	.section	.nv.info._ZN5flash24flash_fwd_splitkv_kernelI23Flash_fwd_kernel_traitsILi96ELi64ELi128ELi4ELb0ELb0EN7cutlass10bfloat16_tE19Flash_kernel_traitsILi96ELi64ELi128ELi4ES3_EELb1ELb0ELb1ELb0ELb0ELb1ELb1ELb0EEEvNS_16Flash_fwd_paramsE,"",@"SHT_CUDA_INFO"
	.sectionflags	@""
	.align	4


	//----- nvinfo : EIATTR_CUDA_API_VERSION
	.align		4
        /*0000*/ 	.byte	0x04, 0x37
        /*0002*/ 	.short	(.L_1180 - .L_1179)
.L_1179:
        /*0004*/ 	.word	0x00000082


	//----- nvinfo : EIATTR_KPARAM_INFO
	.align		4
.L_1180:
        /*0008*/ 	.byte	0x04, 0x17
        /*000a*/ 	.short	(.L_1182 - .L_1181)
.L_1181:
        /*000c*/ 	.word	0x00000000
        /*0010*/ 	.short	0x0000
        /*0012*/ 	.short	0x0000
        /*0014*/ 	.byte	0x00, 0xf0, 0x41, 0x07


	//----- nvinfo : EIATTR_SPARSE_MMA_MASK
	.align		4
.L_1182:
        /*0018*/ 	.byte	0x03, 0x50
        /*001a*/ 	.short	0x0000


	//----- nvinfo : EIATTR_MAXREG_COUNT
	.align		4
        /*001c*/ 	.byte	0x03, 0x1b
        /*001e*/ 	.short	0x00ff


	//----- nvinfo : EIATTR_NUM_BARRIERS
	.align		4
        /*0020*/ 	.byte	0x02, 0x4c
        /*0022*/ 	.byte	0x01
	.zero		1


	//----- nvinfo : EIATTR_MERCURY_ISA_VERSION
	.align		4
        /*0024*/ 	.byte	0x03, 0x5f
        /*0026*/ 	.short	0x0101


	//----- nvinfo : EIATTR_COOP_GROUP_MASK_REGIDS
	.align		4
        /*0028*/ 	.byte	0x04, 0x29
        /*002a*/ 	.short	(.L_1184 - .L_1183)


	//   ....[0]....
.L_1183:
        /*002c*/ 	.word	0xffffffff


	//   ....[1]....
        /*0030*/ 	.word	0xffffffff


	//   ....[2]....
        /*0034*/ 	.word	0xffffffff


	//   ....[3]....
        /*0038*/ 	.word	0xffffffff


	//   ....[4]....
        /*003c*/ 	.word	0xffffffff


	//   ....[5]....
        /*0040*/ 	.word	0xffffffff


	//   ....[6]....
        /*0044*/ 	.word	0xffffffff


	//   ....[7]....
        /*0048*/ 	.word	0xffffffff


	//   ....[8]....
        /*004c*/ 	.word	0xffffffff


	//   ....[9]....
        /*0050*/ 	.word	0xffffffff


	//   ....[10]....
        /*0054*/ 	.word	0xffffffff


	//   ....[11]....
        /*0058*/ 	.word	0xffffffff


	//   ....[12]....
        /*005c*/ 	.word	0xffffffff


	//   ....[13]....
        /*0060*/ 	.word	0xffffffff


	//   ....[14]....
        /*0064*/ 	.word	0xffffffff


	//   ....[15]....
        /*0068*/ 	.word	0xffffffff


	//----- nvinfo : EIATTR_COOP_GROUP_INSTR_OFFSETS
	.align		4
.L_1184:
        /*006c*/ 	.byte	0x04, 0x28
        /*006e*/ 	.short	(.L_1186 - .L_1185)


	//   ....[0]....
.L_1185:
        /*0070*/ 	.word	0x00006c10


	//   ....[1]....
        /*0074*/ 	.word	0x00006ca0


	//   ....[2]....
        /*0078*/ 	.word	0x00006cb0


	//   ....[3]....
        /*007c*/ 	.word	0x00006d00


	//   ....[4]....
        /*0080*/ 	.word	0x0000c080


	//   ....[5]....
        /*0084*/ 	.word	0x0000c090


	//   ....[6]....
        /*0088*/ 	.word	0x0000c0c0


	//   ....[7]....
        /*008c*/ 	.word	0x0000c0d0


	//   ....[8]....
        /*0090*/ 	.word	0x00010e10


	//   ....[9]....
        /*0094*/ 	.word	0x00010e30


	//   ....[10]....
        /*0098*/ 	.word	0x00010e60


	//   ....[11]....
        /*009c*/ 	.word	0x00010e70


	//   ....[12]....
        /*00a0*/ 	.word	0x00012940


	//   ....[13]....
        /*00a4*/ 	.word	0x00012980


	//   ....[14]....
        /*00a8*/ 	.word	0x00012a20


	//   ....[15]....
        /*00ac*/ 	.word	0x00012a30


	//----- nvinfo : EIATTR_EXIT_INSTR_OFFSETS
	.align		4
.L_1186:
        /*00b0*/ 	.byte	0x04, 0x1c
        /*00b2*/ 	.short	(.L_1188 - .L_1187)


	//   ....[0]....
.L_1187:
        /*00b4*/ 	.word	0x00000440


	//   ....[1]....
        /*00b8*/ 	.word	0x00000d10


	//   ....[2]....
        /*00bc*/ 	.word	0x00000d40


	//   ....[3]....
        /*00c0*/ 	.word	0x00013920


	//   ....[4]....
        /*00c4*/ 	.word	0x00013990


	//   ....[5]....
        /*00c8*/ 	.word	0x000139b0


	//----- nvinfo : EIATTR_CRS_STACK_SIZE
	.align		4
.L_1188:
        /*00cc*/ 	.byte	0x04, 0x1e
        /*00ce*/ 	.short	(.L_1190 - .L_1189)
.L_1189:
        /*00d0*/ 	.word	0x00000000


	//----- nvinfo : EIATTR_CBANK_PARAM_SIZE
	.align		4
.L_1190:
        /*00d4*/ 	.byte	0x03, 0x19
        /*00d6*/ 	.short	0x01d0


	//----- nvinfo : EIATTR_PARAM_CBANK
	.align		4
        /*00d8*/ 	.byte	0x04, 0x0a
        /*00da*/ 	.short	(.L_1192 - .L_1191)
	.align		4
.L_1191:
        /*00dc*/ 	.word	index@(.nv.constant0._ZN5flash24flash_fwd_splitkv_kernelI23Flash_fwd_kernel_traitsILi96ELi64ELi128ELi4ELb0ELb0EN7cutlass10bfloat16_tE19Flash_kernel_traitsILi96ELi64ELi128ELi4ES3_EELb1ELb0ELb1ELb0ELb0ELb1ELb1ELb0EEEvNS_16Flash_fwd_paramsE)
        /*00e0*/ 	.short	0x0210
        /*00e2*/ 	.short	0x01d0


	//----- nvinfo : EIATTR_SW_WAR
	.align		4
.L_1192:
        /*00e4*/ 	.byte	0x04, 0x36
        /*00e6*/ 	.short	(.L_1194 - .L_1193)
.L_1193:
        /*00e8*/ 	.word	0x00000008
.L_1194:


//--------------------- .nv.info._ZN5flash24flash_fwd_splitkv_kernelI23Flash_fwd_kernel_traitsILi96ELi64ELi128ELi4ELb0ELb0EN7cutlass10bfloat16_tE19Flash_kernel_traitsILi96ELi64ELi128ELi4ES3_EELb1ELb0ELb0ELb0ELb1ELb0ELb1ELb1EEEvNS_16Flash_fwd_paramsE --------------------------
	.section	.nv.info._ZN5flash24flash_fwd_splitkv_kernelI23Flash_fwd_kernel_traitsILi96ELi64ELi128ELi4ELb0ELb0EN7cutlass10bfloat16_tE19Flash_kernel_traitsILi96ELi64ELi128ELi4ES3_EELb1ELb0ELb0ELb0ELb1ELb0ELb1ELb1EEEvNS_16Flash_fwd_paramsE,"",@"SHT_CUDA_INFO"
	.sectionflags	@""
	.align	4


	//----- nvinfo : EIATTR_CUDA_API_VERSION
	.align		4
        /*0000*/ 	.byte	0x04, 0x37
        /*0002*/ 	.short	(.L_1196 - .L_1195)
.L_1195:
        /*0004*/ 	.word	0x00000082


	//----- nvinfo : EIATTR_KPARAM_INFO
	.align		4
.L_1196:
        /*0008*/ 	.byte	0x04, 0x17
        /*000a*/ 	.short	(.L_1198 - .L_1197)
.L_1197:
        /*000c*/ 	.word	0x00000000
        /*0010*/ 	.short	0x0000
        /*0012*/ 	.short	0x0000
        /*0014*/ 	.byte	0x00, 0xf0, 0x41, 0x07


	//----- nvinfo : EIATTR_SPARSE_MMA_MASK
	.align		4
.L_1198:
        /*0018*/ 	.byte	0x03, 0x50
        /*001a*/ 	.short	0x0000


	//----- nvinfo : EIATTR_MAXREG_COUNT
	.align		4
        /*001c*/ 	.byte	0x03, 0x1b
        /*001e*/ 	.short	0x00ff


	//----- nvinfo : EIATTR_NUM_BARRIERS
	.align		4
        /*0020*/ 	.byte	0x02, 0x4c
        /*0022*/ 	.byte	0x01
	.zero		1


	//----- nvinfo : EIATTR_MERCURY_ISA_VERSION
	.align		4
        /*0024*/ 	.byte	0x03, 0x5f
        /*0026*/ 	.short	0x0101


	//----- nvinfo : EIATTR_COOP_GROUP_MASK_REGIDS
	.align		4
        /*0028*/ 	.byte	0x04, 0x29
        /*002a*/ 	.short	(.L_1200 - .L_1199)


	//   ....[0]....
.L_1199:
        /*002c*/ 	.word	0xffffffff


	//   ....[1]....
        /*0030*/ 	.word	0xffffffff


	//   ....[2]....
        /*0034*/ 	.word	0xffffffff


	//   ....[3]....
        /*0038*/ 	.word	0xffffffff


	//   ....[4]....
        /*003c*/ 	.word	0xffffffff


	//   ....[5]....
        /*0040*/ 	.word	0xffffffff


	//   ....[6]....
        /*0044*/ 	.word	0xffffffff


	//   ....[7]....
        /*0048*/ 	.word	0xffffffff


	//   ....[8]....
        /*004c*/ 	.word	0xffffffff


	//   ....[9]....
        /*0050*/ 	.word	0xffffffff


	//   ....[10]....
        /*0054*/ 	.word	0xffffffff


	//   ....[11]....
        /*0058*/ 	.word	0xffffffff


	//   ....[12]....
        /*005c*/ 	.word	0xffffffff


	//   ....[13]....
        /*0060*/ 	.word	0xffffffff


	//   ....[14]....
        /*0064*/ 	.word	0xffffffff


	//   ....[15]....
        /*0068*/ 	.word	0xffffffff


	//----- nvinfo : EIATTR_COOP_GROUP_INSTR_OFFSETS
	.align		4
.L_1200:
        /*006c*/ 	.byte	0x04, 0x28
        /*006e*/ 	.short	(.L_1202 - .L_1201)


	//   ....[0]....
.L_1201:
        /*0070*/ 	.word	0x00010030


	//   ....[1]....
        /*0074*/ 	.word	0x00010050


	//   ....[2]....
        /*0078*/ 	.word	0x000100d0


	//   ....[3]....
        /*007c*/ 	.word	0x000100e0


	//   ....[4]....
        /*0080*/ 	.word	0x00013cb0


	//   ....[5]....
        /*0084*/ 	.word	0x00013d00


	//   ....[6]....
        /*0088*/ 	.word	0x00013d20


	//   ....[7]....
        /*008c*/ 	.word	0x00013d40


	//   ....[8]....
        /*0090*/ 	.word	0x00017240


	//   ....[9]....
        /*0094*/ 	.word	0x00017260


	//   ....[10]....
        /*0098*/ 	.word	0x000172a0


	//   ....[11]....
        /*009c*/ 	.word	0x000172b0


	//   ....[12]....
        /*00a0*/ 	.word	0x00018dd0


	//   ....[13]....
        /*00a4*/ 	.word	0x00018e10


	//   ....[14]....
        /*00a8*/ 	.word	0x00018ec0


	//   ....[15]....
        /*00ac*/ 	.word	0x00018ed0


	//----- nvinfo : EIATTR_EXIT_INSTR_OFFSETS
	.align		4
.L_1202:
        /*00b0*/ 	.byte	0x04, 0x1c
        /*00b2*/ 	.short	(.L_1204 - .L_1203)


	//   ....[0]....
.L_1203:
        /*00b4*/ 	.word	0x00000450


	//   ....[1]....
        /*00b8*/ 	.word	0x00000b40


	//   ....[2]....
        /*00bc*/ 	.word	0x00000b70


	//   ....[3]....
        /*00c0*/ 	.word	0x00019c60


	//   ....[4]....
        /*00c4*/ 	.word	0x00019ca0


	//----- nvinfo : EIATTR_CRS_STACK_SIZE
	.align		4
.L_1204:
        /*00c8*/ 	.byte	0x04, 0x1e
        /*00ca*/ 	.short	(.L_1206 - .L_1205)
.L_1205:
        /*00cc*/ 	.word	0x00000000


	//----- nvinfo : EIATTR_CBANK_PARAM_SIZE
	.align		4
.L_1206:
        /*00d0*/ 	.byte	0x03, 0x19
        /*00d2*/ 	.short	0x01d0


	//----- nvinfo : EIATTR_PARAM_CBANK
	.align		4
        /*00d4*/ 	.byte	0x04, 0x0a
        /*00d6*/ 	.short	(.L_1208 - .L_1207)
	.align		4
.L_1207:
        /*00d8*/ 	.word	index@(.nv.constant0._ZN5flash24flash_fwd_splitkv_kernelI23Flash_fwd_kernel_traitsILi96ELi64ELi128ELi4ELb0ELb0EN7cutlass10bfloat16_tE19Flash_kernel_traitsILi96ELi64ELi128ELi4ES3_EELb1ELb0ELb0ELb0ELb1ELb0ELb1ELb1EEEvNS_16Flash_fwd_paramsE)
        /*00dc*/ 	.short	0x0210
        /*00de*/ 	.short	0x01d0


	//----- nvinfo : EIATTR_SW_WAR
	.align		4
.L_1208:
        /*00e0*/ 	.byte	0x04, 0x36
        /*00e2*/ 	.short	(.L_1210 - .L_1209)
.L_1209:
        /*00e4*/ 	.word	0x00000008
.L_1210:


//--------------------- .nv.info._ZN5flash24flash_fwd_splitkv_kernelI23Flash_fwd_kernel_traitsILi96ELi64ELi128ELi4ELb0ELb0EN7cutlass10bfloat16_tE19Flash_kernel_traitsILi96ELi64ELi128ELi4ES3_EELb1ELb0ELb0ELb0ELb1ELb1ELb1ELb1EEEvNS_16Flash_fwd_paramsE --------------------------
	.section	.nv.info._ZN5flash24flash_fwd_splitkv_kernelI23Flash_fwd_kernel_traitsILi96ELi64ELi128ELi4ELb0ELb0EN7cutlass10bfloat16_tE19Flash_kernel_traitsILi96ELi64ELi128ELi4ES3_EELb1ELb0ELb0ELb0ELb1ELb1ELb1ELb1EEEvNS_16Flash_fwd_paramsE,"",@"SHT_CUDA_INFO"
	.sectionflags	@""
	.align	4


	//----- nvinfo : EIATTR_CUDA_API_VERSION
	.align		4
        /*0000*/ 	.byte	0x04, 0x37
        /*0002*/ 	.short	(.L_1212 - .L_1211)
.L_1211:
        /*0004*/ 	.word	0x00000082


	//----- nvinfo : EIATTR_KPARAM_INFO
	.align		4
.L_1212:
        /*0008*/ 	.byte	0x04, 0x17
        /*000a*/ 	.short	(.L_1214 - .L_1213)
.L_1213:
        /*000c*/ 	.word	0x00000000
        /*0010*/ 	.short	0x0000
        /*0012*/ 	.short	0x0000
        /*0014*/ 	.byte	0x00, 0xf0, 0x41, 0x07


	//----- nvinfo : EIATTR_SPARSE_MMA_MASK
	.align		4
.L_1214:
        /*0018*/ 	.byte	0x03, 0x50
        /*001a*/ 	.short	0x0000


	//----- nvinfo : EIATTR_MAXREG_COUNT
	.align		4
        /*001c*/ 	.byte	0x03, 0x1b
        /*001e*/ 	.short	0x00ff


	//----- nvinfo : EIATTR_NUM_BARRIERS
	.align		4
        /*0020*/ 	.byte	0x02, 0x4c
        /*0022*/ 	.byte	0x01
	.zero		1


	//----- nvinfo : EIATTR_MERCURY_ISA_VERSION
	.align		4
        /*0024*/ 	.byte	0x03, 0x5f
        /*0026*/ 	.short	0x0101


	//----- nvinfo : EIATTR_COOP_GROUP_MASK_REGIDS
	.align		4
        /*0028*/ 	.byte	0x04, 0x29
        /*002a*/ 	.short	(.L_1216 - .L_1215)


	//   ....[0]....
.L_1215:
        /*002c*/ 	.word	0xffffffff


	//   ....[1]....
        /*0030*/ 	.word	0xffffffff


	//   ....[2]....
        /*0034*/ 	.word	0xffffffff


	//   ....[3]....
        /*0038*/ 	.word	0xffffffff


	//   ....[4]....
        /*003c*/ 	.word	0xffffffff


	//   ....[5]....
        /*0040*/ 	.word	0xffffffff


	//   ....[6]....
        /*0044*/ 	.word	0xffffffff


	//   ....[7]....
        /*0048*/ 	.word	0xffffffff


	//   ....[8]....
        /*004c*/ 	.word	0xffffffff


	//   ....[9]....
        /*0050*/ 	.word	0xffffffff


	//   ....[10]....
        /*0054*/ 	.word	0xffffffff


	//   ....[11]....
        /*0058*/ 	.word	0xffffffff


	//   ....[12]....
        /*005c*/ 	.word	0xffffffff


	//   ....[13]....
        /*0060*/ 	.word	0xffffffff


	//   ....[14]....
        /*0064*/ 	.word	0xffffffff


	//   ....[15]....
        /*0068*/ 	.word	0xffffffff


	//----- nvinfo : EIATTR_COOP_GROUP_INSTR_OFFSETS
	.align		4
.L_1216:
        /*006c*/ 	.byte	0x04, 0x28
        /*006e*/ 	.short	(.L_1218 - .L_1217)


	//   ....[0]....
.L_1217:
        /*0070*/ 	.word	0x00010830


	//   ....[1]....
        /*0074*/ 	.word	0x00010850


	//   ....[2]....
        /*0078*/ 	.word	0x000108d0


	//   ....[3]....
        /*007c*/ 	.word	0x000108e0


	//   ....[4]....
        /*0080*/ 	.word	0x00014cd0


	//   ....[5]....
        /*0084*/ 	.word	0x00014d10


	//   ....[6]....
        /*0088*/ 	.word	0x00014d30


	//   ....[7]....
        /*008c*/ 	.word	0x00014d50


	//   ....[8]....
        /*0090*/ 	.word	0x00018ac0


	//   ....[9]....
        /*0094*/ 	.word	0x00018ad0


	//   ....[10]....
        /*0098*/ 	.word	0x00018b00


	//   ....[11]....
        /*009c*/ 	.word	0x00018b10


	//   ....[12]....
        /*00a0*/ 	.word	0x0001a5d0


	//   ....[13]....
        /*00a4*/ 	.word	0x0001a610


	//   ....[14]....
        /*00a8*/ 	.word	0x0001a6c0


	//   ....[15]....
        /*00ac*/ 	.word	0x0001a6d0


	//----- nvinfo : EIATTR_EXIT_INSTR_OFFSETS
	.align		4
.L_1218:
        /*00b0*/ 	.byte	0x04, 0x1c
        /*00b2*/ 	.short	(.L_1220 - .L_1219)


	//   ....[0]....
.L_1219:
        /*00b4*/ 	.word	0x00000450


	//   ....[1]....
        /*00b8*/ 	.word	0x00000b40


	//   ....[2]....
        /*00bc*/ 	.word	0x00000b70


	//   ....[3]....
        /*00c0*/ 	.word	0x0001b460


	//   ....[4]....
        /*00c4*/ 	.word	0x0001b4a0


	//----- nvinfo : EIATTR_CRS_STACK_SIZE
	.align		4
.L_1220:
        /*00c8*/ 	.byte	0x04, 0x1e
        /*00ca*/ 	.short	(.L_1222 - .L_1221)
.L_1221:
        /*00cc*/ 	.word	0x00000000


	//----- nvinfo : EIATTR_CBANK_PARAM_SIZE
	.align		4
.L_1222:
        /*00d0*/ 	.byte	0x03, 0x19
        /*00d2*/ 	.short	0x01d0


	//----- nvinfo : EIATTR_PARAM_CBANK
	.align		4
        /*00d4*/ 	.byte	0x04, 0x0a
        /*00d6*/ 	.short	(.L_1224 - .L_1223)
	.align		4
.L_1223:
        /*00d8*/ 	.word	index@(.nv.constant0._ZN5flash24flash_fwd_splitkv_kernelI23Flash_fwd_kernel_traitsILi96ELi64ELi128ELi4ELb0ELb0EN7cutlass10bfloat16_tE19Flash_kernel_traitsILi96ELi64ELi128ELi4ES3_EELb1ELb0ELb0ELb0ELb1ELb1ELb1ELb1EEEvNS_16Flash_fwd_paramsE)
        /*00dc*/ 	.short	0x0210
        /*00de*/ 	.short	0x01d0


	//----- nvinfo : EIATTR_SW_WAR
	.align		4
.L_1224:
        /*00e0*/ 	.byte	0x04, 0x36
        /*00e2*/ 	.short	(.L_1226 - .L_1225)
.L_1225:
        /*00e4*/ 	.word	0x00000008
.L_1226:


//--------------------- .nv.info._ZN5flash24flash_fwd_splitkv_kernelI23Flash_fwd_kernel_traitsILi96ELi64ELi128ELi4ELb0ELb0EN7cutlass10bfloat16_tE19Flash_kernel_traitsILi96ELi64ELi128ELi4ES3_EELb1ELb0ELb1ELb0ELb0ELb0ELb1ELb1EEEvNS_16Flash_fwd_paramsE --------------------------
	.section	.nv.info._ZN5flash24flash_fwd_splitkv_kernelI23Flash_fwd_kernel_traitsILi96ELi64ELi128ELi4ELb0ELb0EN7cutlass10bfloat16_tE19Flash_kernel_traitsILi96ELi64ELi128ELi4ES3_EELb1ELb0ELb1ELb0ELb0ELb0ELb1ELb1EEEvNS_16Flash_fwd_paramsE,"",@"SHT_CUDA_INFO"
	.sectionflags	@""
	.align	4


	//----- nvinfo : EIATTR_CUDA_API_VERSION
	.align		4
        /*0000*/ 	.byte	0x04, 0x37
        /*0002*/ 	.short	(.L_1228 - .L_1227)
.L_1227:
        /*0004*/ 	.word	0x00000082


	//----- nvinfo : EIATTR_KPARAM_INFO
	.align		4
.L_1228:
        /*0008*/ 	.byte	0x04, 0x17
        /*000a*/ 	.short	(.L_1230 - .L_1229)
.L_1229:
        /*000c*/ 	.word	0x00000000
        /*0010*/ 	.short	0x0000
        /*0012*/ 	.short	0x0000
        /*0014*/ 	.byte	0x00, 0xf0, 0x41, 0x07


	//----- nvinfo : EIATTR_SPARSE_MMA_MASK
	.align		4
.L_1230:
        /*0018*/ 	.byte	0x03, 0x50
        /*001a*/ 	.short	0x0000


	//----- nvinfo : EIATTR_MAXREG_COUNT
	.align		4
        /*001c*/ 	.byte	0x03, 0x1b
        /*001e*/ 	.short	0x00ff


	//----- nvinfo : EIATTR_NUM_BARRIERS
	.align		4
        /*0020*/ 	.byte	0x02, 0x4c
        /*0022*/ 	.byte	0x01
	.zero		1


	//----- nvinfo : EIATTR_MERCURY_ISA_VERSION
	.align		4
        /*0024*/ 	.byte	0x03, 0x5f
        /*0026*/ 	.short	0x0101


	//----- nvinfo : EIATTR_COOP_GROUP_MASK_REGIDS
	.align		4
        /*0028*/ 	.byte	0x04, 0x29
        /*002a*/ 	.short	(.L_1232 - .L_1231)


	//   ....[0]....
.L_1231:
        /*002c*/ 	.word	0xffffffff


	//   ....[1]....
        /*0030*/ 	.word	0xffffffff


	//   ....[2]....
        /*0034*/ 	.word	0xffffffff


	//   ....[3]....
        /*0038*/ 	.word	0xffffffff


	//   ....[4]....
        /*003c*/ 	.word	0xffffffff


	//   ....[5]....
        /*0040*/ 	.word	0xffffffff


	//   ....[6]....
        /*0044*/ 	.word	0xffffffff


	//   ....[7]....
        /*0048*/ 	.word	0xffffffff


	//   ....[8]....
        /*004c*/ 	.word	0xffffffff


	//   ....[9]....
        /*0050*/ 	.word	0xffffffff


	//   ....[10]....
        /*0054*/ 	.word	0xffffffff


	//   ....[11]....
        /*0058*/ 	.word	0xffffffff


	//   ....[12]....
        /*005c*/ 	.word	0xffffffff


	//   ....[13]....
        /*0060*/ 	.word	0xffffffff


	//   ....[14]....
        /*0064*/ 	.word	0xffffffff


	//   ....[15]....
        /*0068*/ 	.word	0xffffffff


	//   ....[16]....
        /*006c*/ 	.word	0x05000006


	//   ....[17]....
        /*0070*/ 	.word	0x05000006


	//   ....[18]....
        /*0074*/ 	.word	0x05000006


	//   ....[19]....
        /*0078*/ 	.word	0x05000006


	//----- nvinfo : EIATTR_COOP_GROUP_INSTR_OFFSETS
	.align		4
.L_1232:
        /*007c*/ 	.byte	0x04, 0x28
        /*007e*/ 	.short	(.L_1234 - .L_1233)


	//   ....[0]....
.L_1233:
        /*0080*/ 	.word	0x00012940


	//   ....[1]....
        /*0084*/ 	.word	0x00012960


	//   ....[2]....
        /*0088*/ 	.word	0x000129c0


	//   ....[3]....
        /*008c*/ 	.word	0x000129d0


	//   ....[4]....
        /*0090*/ 	.word	0x00017460


	//   ....[5]....
        /*0094*/ 	.word	0x00017480


	//   ....[6]....
        /*0098*/ 	.word	0x000174a0


	//   ....[7]....
        /*009c*/ 	.word	0x000174c0


	//   ....[8]....
        /*00a0*/ 	.word	0x0001ba30


	//   ....[9]....
        /*00a4*/ 	.word	0x0001ba40


	//   ....[10]....
        /*00a8*/ 	.word	0x0001ba70


	//   ....[11]....
        /*00ac*/ 	.word	0x0001ba80


	//   ....[12]....
        /*00b0*/ 	.word	0x0001d5d0


	//   ....[13]....
        /*00b4*/ 	.word	0x0001d5e0


	//   ....[14]....
        /*00b8*/ 	.word	0x0001d610


	//   ....[15]....
        /*00bc*/ 	.word	0x0001d620


	//   ....[16]....
        /*00c0*/ 	.word	0x0001e640


	//   ....[17]....
        /*00c4*/ 	.word	0x0001e6b0


	//   ....[18]....
        /*00c8*/ 	.word	0x0001e710


	//   ....[19]....
        /*00cc*/ 	.word	0x0001e780


	//----- nvinfo : EIATTR_EXIT_INSTR_OFFSETS
	.align		4
.L_1234:
        /*00d0*/ 	.byte	0x04, 0x1c
        /*00d2*/ 	.short	(.L_1236 - .L_1235)


	//   ....[0]....
.L_1235:
        /*00d4*/ 	.word	0x000001f0


	//----- nvinfo : EIATTR_CRS_STACK_SIZE
	.align		4
.L_1236:
        /*00d8*/ 	.byte	0x04, 0x1e
        /*00da*/ 	.short	(.L_1238 - .L_1237)
.L_1237:
        /*00dc*/ 	.word	0x00000000


	//----- nvinfo : EIATTR_CBANK_PARAM_SIZE
	.align		4
.L_1238:
        /*00e0*/ 	.byte	0x03, 0x19
        /*00e2*/ 	.short	0x01d0


	//----- nvinfo : EIATTR_PARAM_CBANK
	.align		4
        /*00e4*/ 	.byte	0x04, 0x0a
        /*00e6*/ 	.short	(.L_1240 - .L_1239)
	.align		4
.L_1239:
        /*00e8*/ 	.word	index@(.nv.constant0._ZN5flash24flash_fwd_splitkv_kernelI23Flash_fwd_kernel_traitsILi96ELi64ELi128ELi4ELb0ELb0EN7cutlass10bfloat16_tE19Flash_kernel_traitsILi96ELi64ELi128ELi4ES3_EELb1ELb0ELb1ELb0ELb0ELb0ELb1ELb1EEEvNS_16Flash_fwd_paramsE)
        /*00ec*/ 	.short	0x0210
        /*00ee*/ 	.short	0x01d0


	//----- nvinfo : EIATTR_SW_WAR
	.align		4
.L_1240:
        /*00f0*/ 	.byte	0x04, 0x36
        /*00f2*/ 	.short	(.L_1242 - .L_1241)
.L_1241:
        /*00f4*/ 	.word	0x00000008
.L_1242:


//--------------------- .nv.info._ZN5flash24flash_fwd_splitkv_kernelI23Flash_fwd_kernel_traitsILi96ELi64ELi128ELi4ELb0ELb0EN7cutlass10bfloat16_tE19Flash_kernel_traitsILi96ELi64ELi128ELi4ES3_EELb1ELb0ELb1ELb0ELb0ELb1ELb1ELb1EEEvNS_16Flash_fwd_paramsE --------------------------
	.section	.nv.info._ZN5flash24flash_fwd_splitkv_kernelI23Flash_fwd_kernel_traitsILi96ELi64ELi128ELi4ELb0ELb0EN7cutlass10bfloat16_tE19Flash_kernel_traitsILi96ELi64ELi128ELi4ES3_EELb1ELb0ELb1ELb0ELb0ELb1ELb1ELb1EEEvNS_16Flash_fwd_paramsE,"",@"SHT_CUDA_INFO"
	.sectionflags	@""
	.align	4


	//----- nvinfo : EIATTR_CUDA_API_VERSION
	.align		4
        /*0000*/ 	.byte	0x04, 0x37
        /*0002*/ 	.short	(.L_1244 - .L_1243)
.L_1243:
        /*0004*/ 	.word	0x00000082


	//----- nvinfo : EIATTR_KPARAM_INFO
	.align		4
.L_1244:
        /*0008*/ 	.byte	0x04, 0x17
        /*000a*/ 	.short	(.L_1246 - .L_1245)
.L_1245:
        /*000c*/ 	.word	0x00000000
        /*0010*/ 	.short	0x0000
        /*0012*/ 	.short	0x0000
        /*0014*/ 	.byte	0x00, 0xf0, 0x41, 0x07


	//----- nvinfo : EIATTR_SPARSE_MMA_MASK
	.align		4
.L_1246:
        /*0018*/ 	.byte	0x03, 0x50
        /*001a*/ 	.short	0x0000


	//----- nvinfo : EIATTR_MAXREG_COUNT
	.align		4
        /*001c*/ 	.byte	0x03, 0x1b
        /*001e*/ 	.short	0x00ff


	//----- nvinfo : EIATTR_NUM_BARRIERS
	.align		4
        /*0020*/ 	.byte	0x02, 0x4c
        /*0022*/ 	.byte	0x01
	.zero		1


	//----- nvinfo : EIATTR_MERCURY_ISA_VERSION
	.align		4
        /*0024*/ 	.byte	0x03, 0x5f
        /*0026*/ 	.short	0x0101


	//----- nvinfo : EIATTR_COOP_GROUP_MASK_REGIDS
	.align		4
        /*0028*/ 	.byte	0x04, 0x29
        /*002a*/ 	.short	(.L_1248 - .L_1247)


	//   ....[0]....
.L_1247:
        /*002c*/ 	.word	0xffffffff


	//   ....[1]....
        /*0030*/ 	.word	0xffffffff


	//   ....[2]....
        /*0034*/ 	.word	0xffffffff


	//   ....[3]....
        /*0038*/ 	.word	0xffffffff


	//   ....[4]....
        /*003c*/ 	.word	0xffffffff


	//   ....[5]....
        /*0040*/ 	.word	0xffffffff


	//   ....[6]....
        /*0044*/ 	.word	0xffffffff


	//   ....[7]....
        /*0048*/ 	.word	0xffffffff


	//   ....[8]....
        /*004c*/ 	.word	0xffffffff


	//   ....[9]....
        /*0050*/ 	.word	0xffffffff


	//   ....[10]....
        /*0054*/ 	.word	0xffffffff


	//   ....[11]....
        /*0058*/ 	.word	0xffffffff


	//   ....[12]....
        /*005c*/ 	.word	0xffffffff


	//   ....[13]....
        /*0060*/ 	.word	0xffffffff


	//   ....[14]....
        /*0064*/ 	.word	0xffffffff


	//   ....[15]....
        /*0068*/ 	.word	0xffffffff


	//   ....[16]....
        /*006c*/ 	.word	0x05000006


	//   ....[17]....
        /*0070*/ 	.word	0x05000006


	//   ....[18]....
        /*0074*/ 	.word	0x05000006


	//   ....[19]....
        /*0078*/ 	.word	0x05000006


	//----- nvinfo : EIATTR_COOP_GROUP_INSTR_OFFSETS
	.align		4
.L_1248:
        /*007c*/ 	.byte	0x04, 0x28
        /*007e*/ 	.short	(.L_1250 - .L_1249)


	//   ....[0]....
.L_1249:
        /*0080*/ 	.word	0x00013130


	//   ....[1]....
        /*0084*/ 	.word	0x00013150


	//   ....[2]....
        /*0088*/ 	.word	0x000131d0


	//   ....[3]....
        /*008c*/ 	.word	0x000131e0


	//   ....[4]....
        /*0090*/ 	.word	0x00018430


	//   ....[5]....
        /*0094*/ 	.word	0x00018440


	//   ....[6]....
        /*0098*/ 	.word	0x00018470


	//   ....[7]....
        /*009c*/ 	.word	0x00018480


	//   ....[8]....
        /*00a0*/ 	.word	0x0001d250


	//   ....[9]....
        /*00a4*/ 	.word	0x0001d270


	//   ....[10]....
        /*00a8*/ 	.word	0x0001d290


	//   ....[11]....
        /*00ac*/ 	.word	0x0001d2b0


	//   ....[12]....
        /*00b0*/ 	.word	0x0001edc0


	//   ....[13]....
        /*00b4*/ 	.word	0x0001edd0


	//   ....[14]....
        /*00b8*/ 	.word	0x0001ee00


	//   ....[15]....
        /*00bc*/ 	.word	0x0001ee10


	//   ....[16]....
        /*00c0*/ 	.word	0x0001fe30


	//   ....[17]....
        /*00c4*/ 	.word	0x0001fea0


	//   ....[18]....
        /*00c8*/ 	.word	0x0001ff00


	//   ....[19]....
        /*00cc*/ 	.word	0x0001ff70


	//----- nvinfo : EIATTR_EXIT_INSTR_OFFSETS
	.align		4
.L_1250:
        /*00d0*/ 	.byte	0x04, 0x1c
        /*00d2*/ 	.short	(.L_1252 - .L_1251)


	//   ....[0]....
.L_1251:
        /*00d4*/ 	.word	0x000001f0


	//----- nvinfo : EIATTR_CRS_STACK_SIZE
	.align		4
.L_1252:
        /*00d8*/ 	.byte	0x04, 0x1e
        /*00da*/ 	.short	(.L_1254 - .L_1253)
.L_1253:
        /*00dc*/ 	.word	0x00000000


	//----- nvinfo : EIATTR_CBANK_PARAM_SIZE
	.align		4
.L_1254:
        /*00e0*/ 	.byte	0x03, 0x19
        /*00e2*/ 	.short	0x01d0


	//----- nvinfo : EIATTR_PARAM_CBANK
	.align		4
        /*00e4*/ 	.byte	0x04, 0x0a
        /*00e6*/ 	.short	(.L_1256 - .L_1255)
	.align		4
.L_1255:
        /*00e8*/ 	.word	index@(.nv.constant0._ZN5flash24flash_fwd_splitkv_kernelI23Flash_fwd_kernel_traitsILi96ELi64ELi128ELi4ELb0ELb0EN7cutlass10bfloat16_tE19Flash_kernel_traitsILi96ELi64ELi128ELi4ES3_EELb1ELb0ELb1ELb0ELb0ELb1ELb1ELb1EEEvNS_16Flash_fwd_paramsE)
        /*00ec*/ 	.short	0x0210
        /*00ee*/ 	.short	0x01d0


	//----- nvinfo : EIATTR_SW_WAR
	.align		4
.L_1256:
        /*00f0*/ 	.byte	0x04, 0x36
        /*00f2*/ 	.short	(.L_1258 - .L_1257)
.L_1257:
        /*00f4*/ 	.word	0x00000008
.L_1258:


//--------------------- .nv.info._ZN5flash32flash_fwd_splitkv_combine_kernelI23Flash_fwd_kernel_traitsILi96ELi64ELi64ELi4ELb0ELb0EN7cutlass10bfloat16_tE19Flash_kernel_traitsILi96ELi64ELi64ELi4ES3_EELi16ELi7ELb0EEEvNS_16Flash_fwd_paramsE --------------------------
	.section	.nv.info._ZN5flash32flash_fwd_splitkv_combine_kernelI23Flash_fwd_kernel_traitsILi96ELi64ELi64ELi4ELb0ELb0EN7cutlass10bfloat16_tE19Flash_kernel_traitsILi96ELi64ELi64ELi4ES3_EELi16ELi7ELb0EEEvNS_16Flash_fwd_paramsE,"",@"SHT_CUDA_INFO"
	.sectionflags	@""
	.align	4


	//----- nvinfo : EIATTR_CUDA_API_VERSION
	.align		4
        /*0000*/ 	.byte	0x04, 0x37
        /*0002*/ 	.short	(.L_1260 - .L_1259)
.L_1259:
        /*0004*/ 	.word	0x00000082


	//----- nvinfo : EIATTR_KPARAM_INFO
	.align		4
.L_1260:
        /*0008*/ 	.byte	0x04, 0x17
        /*000a*/ 	.short	(.L_1262 - .L_1261)
.L_1261:
        /*000c*/ 	.word	0x00000000
        /*0010*/ 	.short	0x0000
        /*0012*/ 	.short	0x0000
        /*0014*/ 	.byte	0x00, 0xf0, 0x41, 0x07


	//----- nvinfo : EIATTR_SPARSE_MMA_MASK
	.align		4
.L_1262:
        /*0018*/ 	.byte	0x03, 0x50
        /*001a*/ 	.short	0x0000


	//----- nvinfo : EIATTR_MAXREG_COUNT
	.align		4
        /*001c*/ 	.byte	0x03, 0x1b
        /*001e*/ 	.short	0x00ff


	//----- nvinfo : EIATTR_NUM_BARRIERS
	.align		4
        /*0020*/ 	.byte	0x02, 0x4c
        /*0022*/ 	.byte	0x01
	.zero		1


	//----- nvinfo : EIATTR_MERCURY_ISA_VERSION
	.align		4
        /*0024*/ 	.byte	0x03, 0x5f
        /*0026*/ 	.short	0x0101


	//----- nvinfo : EIATTR_COOP_GROUP_MASK_REGIDS
	.align		4
        /*0028*/ 	.byte	0x04, 0x29
        /*002a*/ 	.short	(.L_1264 - .L_1263)


	//   ....[0]....
.L_1263:
        /*002c*/ 	.word	0xffffffff


	//   ....[1]....
        /*0030*/ 	.word	0xffffffff


	//   ....[2]....
        /*0034*/ 	.word	0xffffffff


	//   ....[3]....
        /*0038*/ 	.word	0xffffffff


	//   ....[4]....
        /*003c*/ 	.word	0xffffffff


	//   ....[5]....
        /*0040*/ 	.word	0xffffffff


	//----- nvinfo : EIATTR_COOP_GROUP_INSTR_OFFSETS
	.align		4
.L_1264:
        /*0044*/ 	.byte	0x04, 0x28
        /*0046*/ 	.short	(.L_1266 - .L_1265)


	//   ....[0]....
.L_1265:
        /*0048*/ 	.word	0x00002a70


	//   ....[1]....
        /*004c*/ 	.word	0x00002a90


	//   ....[2]....
        /*0050*/ 	.word	0x00002ac0


	//   ....[3]....
        /*0054*/ 	.word	0x00002fa0


	//   ....[4]....
        /*0058*/ 	.word	0x00003020


	//   ....[5]....
        /*005c*/ 	.word	0x000030e0


	//----- nvinfo : EIATTR_EXIT_INSTR_OFFSETS
	.align		4
.L_1266:
        /*0060*/ 	.byte	0x04, 0x1c
        /*0062*/ 	.short	(.L_1268 - .L_1267)


	//   ....[0]....
.L_1267:
        /*0064*/ 	.word	0x00005c00


	//   ....[1]....
        /*0068*/ 	.word	0x00006200


	//   ....[2]....
        /*006c*/ 	.word	0x00006290


	//----- nvinfo : EIATTR_CRS_STACK_SIZE
	.align		4
.L_1268:
        /*0070*/ 	.byte	0x04, 0x1e
        /*0072*/ 	.short	(.L_1270 - .L_1269)
.L_1269:
        /*0074*/ 	.word	0x00000000


	//----- nvinfo : EIATTR_CBANK_PARAM_SIZE
	.align		4
.L_1270:
        /*0078*/ 	.byte	0x03, 0x19
        /*007a*/ 	.short	0x01d0


	//----- nvinfo : EIATTR_PARAM_CBANK
	.align		4
        /*007c*/ 	.byte	0x04, 0x0a
        /*007e*/ 	.short	(.L_1272 - .L_1271)
	.align		4
.L_1271:
        /*0080*/ 	.word	index@(.nv.constant0._ZN5flash32flash_fwd_splitkv_combine_kernelI23Flash_fwd_kernel_traitsILi96ELi64ELi64ELi4ELb0ELb0EN7cutlass10bfloat16_tE19Flash_kernel_traitsILi96ELi64ELi64ELi4ES3_EELi16ELi7ELb0EEEvNS_16Flash_fwd_paramsE)
        /*0084*/ 	.short	0x0210
        /*0086*/ 	.short	0x01d0


	//----- nvinfo : EIATTR_SW_WAR
	.align		4
.L_1272:
        /*0088*/ 	.byte	0x04, 0x36
        /*008a*/ 	.short	(.L_1274 - .L_1273)
.L_1273:
        /*008c*/ 	.word	0x00000008
.L_1274:


//--------------------- .nv.info._ZN5flash32flash_fwd_splitkv_combine_kernelI23Flash_fwd_kernel_traitsILi96ELi64ELi64ELi4ELb0ELb0EN7cutlass10bfloat16_tE19Flash_kernel_traitsILi96ELi64ELi64ELi4ES3_EELi16ELi6ELb0EEEvNS_16Flash_fwd_paramsE --------------------------
	.section	.nv.info._ZN5flash32flash_fwd_splitkv_combine_kernelI23Flash_fwd_kernel_traitsILi96ELi64ELi64ELi4ELb0ELb0EN7cutlass10bfloat16_tE19Flash_kernel_traitsILi96ELi64ELi64ELi4ES3_EELi16ELi6ELb0EEEvNS_16Flash_fwd_paramsE,"",@"SHT_CUDA_INFO"
	.sectionflags	@""
	.align	4


	//----- nvinfo : EIATTR_CUDA_API_VERSION
	.align		4
        /*0000*/ 	.byte	0x04, 0x37
        /*0002*/ 	.short	(.L_1276 - .L_1275)
.L_1275:
        /*0004*/ 	.word	0x00000082


	//----- nvinfo : EIATTR_KPARAM_INFO
	.align		4
.L_1276:
        /*0008*/ 	.byte	0x04, 0x17
        /*000a*/ 	.short	(.L_1278 - .L_1277)
.L_1277:
        /*000c*/ 	.word	0x00000000
        /*0010*/ 	.short	0x0000
        /*0012*/ 	.short	0x0000
        /*0014*/ 	.byte	0x00, 0xf0, 0x41, 0x07


	//----- nvinfo : EIATTR_SPARSE_MMA_MASK
	.align		4
.L_1278:
        /*0018*/ 	.byte	0x03, 0x50
        /*001a*/ 	.short	0x0000


	//----- nvinfo : EIATTR_MAXREG_COUNT
	.align		4
        /*001c*/ 	.byte	0x03, 0x1b
        /*001e*/ 	.short	0x00ff


	//----- nvinfo : EIATTR_NUM_BARRIERS
	.align		4
        /*0020*/ 	.byte	0x02, 0x4c
        /*0022*/ 	.byte	0x01
	.zero		1


	//----- nvinfo : EIATTR_MERCURY_ISA_VERSION
	.align		4
        /*0024*/ 	.byte	0x03, 0x5f
        /*0026*/ 	.short	0x0101


	//----- nvinfo : EIATTR_COOP_GROUP_MASK_REGIDS
	.align		4
        /*0028*/ 	.byte	0x04, 0x29
        /*002a*/ 	.short	(.L_1280 - .L_1279)


	//   ....[0]....
.L_1279:
        /*002c*/ 	.word	0xffffffff


	//   ....[1]....
        /*0030*/ 	.word	0xffffffff


	//   ....[2]....
        /*0034*/ 	.word	0xffffffff


	//   ....[3]....
        /*0038*/ 	.word	0xffffffff


	//   ....[4]....
        /*003c*/ 	.word	0xffffffff


	//   ....[5]....
        /*0040*/ 	.word	0xffffffff


	//----- nvinfo : EIATTR_COOP_GROUP_INSTR_OFFSETS
	.align		4
.L_1280:
        /*0044*/ 	.byte	0x04, 0x28
        /*0046*/ 	.short	(.L_1282 - .L_1281)


	//   ....[0]....
.L_1281:
        /*0048*/ 	.word	0x000020a0


	//   ....[1]....
        /*004c*/ 	.word	0x000020d0


	//   ....[2]....
        /*0050*/ 	.word	0x00002100


	//   ....[3]....
        /*0054*/ 	.word	0x000023d0


	//   ....[4]....
        /*0058*/ 	.word	0x00002480


	//   ....[5]....
        /*005c*/ 	.word	0x000025b0


	//----- nvinfo : EIATTR_EXIT_INSTR_OFFSETS
	.align		4
.L_1282:
        /*0060*/ 	.byte	0x04, 0x1c
        /*0062*/ 	.short	(.L_1284 - .L_1283)


	//   ....[0]....
.L_1283:
        /*0064*/ 	.word	0x00004c40


	//   ....[1]....
        /*0068*/ 	.word	0x00005260


	//   ....[2]....
        /*006c*/ 	.word	0x000052f0


	//----- nvinfo : EIATTR_CRS_STACK_SIZE
	.align		4
.L_1284:
        /*0070*/ 	.byte	0x04, 0x1e
        /*0072*/ 	.short	(.L_1286 - .L_1285)
.L_1285:
        /*0074*/ 	.word	0x00000000


	//----- nvinfo : EIATTR_CBANK_PARAM_SIZE
	.align		4
.L_1286:
        /*0078*/ 	.byte	0x03, 0x19
        /*007a*/ 	.short	0x01d0


	//----- nvinfo : EIATTR_PARAM_CBANK
	.align		4
        /*007c*/ 	.byte	0x04, 0x0a
        /*007e*/ 	.short	(.L_1288 - .L_1287)
	.align		4
.L_1287:
        /*0080*/ 	.word	index@(.nv.constant0._ZN5flash32flash_fwd_splitkv_combine_kernelI23Flash_fwd_kernel_traitsILi96ELi64ELi64ELi4ELb0ELb0EN7cutlass10bfloat16_tE19Flash_kernel_traitsILi96ELi64ELi64ELi4ES3_EELi16ELi6ELb0EEEvNS_16Flash_fwd_paramsE)
        /*0084*/ 	.short	0x0210
        /*0086*/ 	.short	0x01d0


	//----- nvinfo : EIATTR_SW_WAR
	.align		4
.L_1288:
        /*0088*/ 	.byte	0x04, 0x36
        /*008a*/ 	.short	(.L_1290 - .L_1289)
.L_1289:
        /*008c*/ 	.word	0x00000008
.L_1290:


//--------------------- .nv.info._ZN5flash32flash_fwd_splitkv_combine_kernelI23Flash_fwd_kernel_traitsILi96ELi64ELi64ELi4ELb0ELb0EN7cutlass10bfloat16_tE19Flash_kernel_traitsILi96ELi64ELi64ELi4ES3_EELi16ELi5ELb0EEEvNS_16Flash_fwd_paramsE --------------------------
	.section	.nv.info._ZN5flash32flash_fwd_splitkv_combine_kernelI23Flash_fwd_kernel_traitsILi96ELi64ELi64ELi4ELb0ELb0EN7cutlass10bfloat16_tE19Flash_kernel_traitsILi96ELi64ELi64ELi4ES3_EELi16ELi5ELb0EEEvNS_16Flash_fwd_paramsE,"",@"SHT_CUDA_INFO"
	.sectionflags	@""
	.align	4


	//----- nvinfo : EIATTR_CUDA_API_VERSION
	.align		4
        /*0000*/ 	.byte	0x04, 0x37
        /*0002*/ 	.short	(.L_1292 - .L_1291)
.L_1291:
        /*0004*/ 	.word	0x00000082


	//----- nvinfo : EIATTR_KPARAM_INFO
	.align		4
.L_1292:
        /*0008*/ 	.byte	0x04, 0x17
        /*000a*/ 	.short	(.L_1294 - .L_1293)
.L_1293:
        /*000c*/ 	.word	0x00000000
        /*0010*/ 	.short	0x0000
        /*0012*/ 	.short	0x0000
        /*0014*/ 	.byte	0x00, 0xf0, 0x41, 0x07


	//----- nvinfo : EIATTR_SPARSE_MMA_MASK
	.align		4
.L_1294:
        /*0018*/ 	.byte	0x03, 0x50
        /*001a*/ 	.short	0x0000


	//----- nvinfo : EIATTR_MAXREG_COUNT
	.align		4
        /*001c*/ 	.byte	0x03, 0x1b
        /*001e*/ 	.short	0x00ff


	//----- nvinfo : EIATTR_NUM_BARRIERS
	.align		4
        /*0020*/ 	.byte	0x02, 0x4c
        /*0022*/ 	.byte	0x01
	.zero		1


	//----- nvinfo : EIATTR_MERCURY_ISA_VERSION
	.align		4
        /*0024*/ 	.byte	0x03, 0x5f
        /*0026*/ 	.short	0x0101


	//----- nvinfo : EIATTR_COOP_GROUP_MASK_REGIDS
	.align		4
        /*0028*/ 	.byte	0x04, 0x29
        /*002a*/ 	.short	(.L_1296 - .L_1295)


	//   ....[0]....
.L_1295:
        /*002c*/ 	.word	0xffffffff


	//   ....[1]....
        /*0030*/ 	.word	0xffffffff


	//   ....[2]....
        /*0034*/ 	.word	0xffffffff


	//   ....[3]....
        /*0038*/ 	.word	0xffffffff


	//   ....[4]....
        /*003c*/ 	.word	0xffffffff


	//   ....[5]....
        /*0040*/ 	.word	0xffffffff


	//----- nvinfo : EIATTR_COOP_GROUP_INSTR_OFFSETS
	.align		4
.L_1296:
        /*0044*/ 	.byte	0x04, 0x28
        /*0046*/ 	.short	(.L_1298 - .L_1297)


	//   ....[0]....
.L_1297:
        /*0048*/ 	.word	0x00001c10


	//   ....[1]....
        /*004c*/ 	.word	0x00001c40


	//   ....[2]....
        /*0050*/ 	.word	0x00001c70


	//   ....[3]....
        /*0054*/ 	.word	0x00001ed0


	//   ....[4]....
        /*0058*/ 	.word	0x00001f90


	//   ....[5]....
        /*005c*/ 	.word	0x000020a0


	//----- nvinfo : EIATTR_EXIT_INSTR_OFFSETS
	.align		4
.L_1298:
        /*0060*/ 	.byte	0x04, 0x1c
        /*0062*/ 	.short	(.L_1300 - .L_1299)


	//   ....[0]....
.L_1299:
        /*0064*/ 	.word	0x00004520


	//   ....[1]....
        /*0068*/ 	.word	0x00004b40


	//   ....[2]....
        /*006c*/ 	.word	0x00004bd0


	//----- nvinfo : EIATTR_CRS_STACK_SIZE
	.align		4
.L_1300:
        /*0070*/ 	.byte	0x04, 0x1e
        /*0072*/ 	.short	(.L_1302 - .L_1301)
.L_1301:
        /*0074*/ 	.word	0x00000000


	//----- nvinfo : EIATTR_CBANK_PARAM_SIZE
	.align		4
.L_1302:
        /*0078*/ 	.byte	0x03, 0x19
        /*007a*/ 	.short	0x01d0


	//----- nvinfo : EIATTR_PARAM_CBANK
	.align		4
        /*007c*/ 	.byte	0x04, 0x0a
        /*007e*/ 	.short	(.L_1304 - .L_1303)
	.align		4
.L_1303:
        /*0080*/ 	.word	index@(.nv.constant0._ZN5flash32flash_fwd_splitkv_combine_kernelI23Flash_fwd_kernel_traitsILi96ELi64ELi64ELi4ELb0ELb0EN7cutlass10bfloat16_tE19Flash_kernel_traitsILi96ELi64ELi64ELi4ES3_EELi16ELi5ELb0EEEvNS_16Flash_fwd_paramsE)
        /*0084*/ 	.short	0x0210
        /*0086*/ 	.short	0x01d0


	//----- nvinfo : EIATTR_SW_WAR
	.align		4
.L_1304:
        /*0088*/ 	.byte	0x04, 0x36
        /*008a*/ 	.short	(.L_1306 - .L_1305)
.L_1305:
        /*008c*/ 	.word	0x00000008
.L_1306:


//--------------------- .nv.info._ZN5flash32flash_fwd_splitkv_combine_kernelI23Flash_fwd_kernel_traitsILi96ELi64ELi64ELi4ELb0ELb0EN7cutlass10bfloat16_tE19Flash_kernel_traitsILi96ELi64ELi64ELi4ES3_EELi16ELi4ELb0EEEvNS_16Flash_fwd_paramsE --------------------------
	.section	.nv.info._ZN5flash32flash_fwd_splitkv_combine_kernelI23Flash_fwd_kernel_traitsILi96ELi64ELi64ELi4ELb0ELb0EN7cutlass10bfloat16_tE19Flash_kernel_traitsILi96ELi64ELi64ELi4ES3_EELi16ELi4ELb0EEEvNS_16Flash_fwd_paramsE,"",@"SHT_CUDA_INFO"
	.sectionflags	@""
	.align	4


	//----- nvinfo : EIATTR_CUDA_API_VERSION
	.align		4
        /*0000*/ 	.byte	0x04, 0x37
        /*0002*/ 	.short	(.L_1308 - .L_1307)
.L_1307:
        /*0004*/ 	.word	0x00000082


	//----- nvinfo : EIATTR_KPARAM_INFO
	.align		4
.L_1308:
        /*0008*/ 	.byte	0x04, 0x17
        /*000a*/ 	.short	(.L_1310 - .L_1309)
.L_1309:
        /*000c*/ 	.word	0x00000000
        /*0010*/ 	.short	0x0000
        /*0012*/ 	.short	0x0000
        /*0014*/ 	.byte	0x00, 0xf0, 0x41, 0x07


	//----- nvinfo : EIATTR_SPARSE_MMA_MASK
	.align		4
.L_1310:
        /*0018*/ 	.byte	0x03, 0x50
        /*001a*/ 	.short	0x0000


	//----- nvinfo : EIATTR_MAXREG_COUNT
	.align		4
        /*001c*/ 	.byte	0x03, 0x1b
        /*001e*/ 	.short	0x00ff


	//----- nvinfo : EIATTR_NUM_BARRIERS
	.align		4
        /*0020*/ 	.byte	0x02, 0x4c
        /*0022*/ 	.byte	0x01
	.zero		1


	//----- nvinfo : EIATTR_MERCURY_ISA_VERSION
	.align		4
        /*0024*/ 	.byte	0x03, 0x5f
        /*0026*/ 	.short	0x0101


	//----- nvinfo : EIATTR_COOP_GROUP_MASK_REGIDS
	.align		4
        /*0028*/ 	.byte	0x04, 0x29
        /*002a*/ 	.short	(.L_1312 - .L_1311)


	//   ....[0]....
.L_1311:
        /*002c*/ 	.word	0xffffffff


	//   ....[1]....
        /*0030*/ 	.word	0xffffffff


	//   ....[2]....
        /*0034*/ 	.word	0xffffffff


	//   ....[3]....
        /*0038*/ 	.word	0xffffffff


	//   ....[4]....
        /*003c*/ 	.word	0xffffffff


	//   ....[5]....
        /*0040*/ 	.word	0xffffffff


	//----- nvinfo : EIATTR_COOP_GROUP_INSTR_OFFSETS
	.align		4
.L_1312:
        /*0044*/ 	.byte	0x04, 0x28
        /*0046*/ 	.short	(.L_1314 - .L_1313)


	//   ....[0]....
.L_1313:
        /*0048*/ 	.word	0x00001780


	//   ....[1]....
        /*004c*/ 	.word	0x000017b0


	//   ....[2]....
        /*0050*/ 	.word	0x000017f0


	//   ....[3]....
        /*0054*/ 	.word	0x000019b0


	//   ....[4]....
        /*0058*/ 	.word	0x00001a30


	//   ....[5]....
        /*005c*/ 	.word	0x00001ba0


	//----- nvinfo : EIATTR_EXIT_INSTR_OFFSETS
	.align		4
.L_1314:
        /*0060*/ 	.byte	0x04, 0x1c
        /*0062*/ 	.short	(.L_1316 - .L_1315)


	//   ....[0]....
.L_1315:
        /*0064*/ 	.word	0x00004180


	//   ....[1]....
        /*0068*/ 	.word	0x000047a0


	//   ....[2]....
        /*006c*/ 	.word	0x00004830


	//----- nvinfo : EIATTR_CRS_STACK_SIZE
	.align		4
.L_1316:
        /*0070*/ 	.byte	0x04, 0x1e
        /*0072*/ 	.short	(.L_1318 - .L_1317)
.L_1317:
        /*0074*/ 	.word	0x00000000


	//----- nvinfo : EIATTR_CBANK_PARAM_SIZE
	.align		4
.L_1318:
        /*0078*/ 	.byte	0x03, 0x19
        /*007a*/ 	.short	0x01d0


	//----- nvinfo : EIATTR_PARAM_CBANK
	.align		4
        /*007c*/ 	.byte	0x04, 0x0a
        /*007e*/ 	.short	(.L_1320 - .L_1319)
	.align		4
.L_1319:
        /*0080*/ 	.word	index@(.nv.constant0._ZN5flash32flash_fwd_splitkv_combine_kernelI23Flash_fwd_kernel_traitsILi96ELi64ELi64ELi4ELb0ELb0EN7cutlass10bfloat16_tE19Flash_kernel_traitsILi96ELi64ELi64ELi4ES3_EELi16ELi4ELb0EEEvNS_16Flash_fwd_paramsE)
        /*0084*/ 	.short	0x0210
        /*0086*/ 	.short	0x01d0


	//----- nvinfo : EIATTR_SW_WAR
	.align		4
.L_1320:
        /*0088*/ 	.byte	0x04, 0x36
        /*008a*/ 	.short	(.L_1322 - .L_1321)
.L_1321:
        /*008c*/ 	.word	0x00000008
.L_1322:


//--------------------- .nv.info._ZN5flash32flash_fwd_splitkv_combine_kernelI23Flash_fwd_kernel_traitsILi96ELi64ELi64ELi4ELb0ELb0EN7cutlass10bfloat16_tE19Flash_kernel_traitsILi96ELi64ELi64ELi4ES3_EELi16ELi3ELb0EEEvNS_16Flash_fwd_paramsE --------------------------
	.section	.nv.info._ZN5flash32flash_fwd_splitkv_combine_kernelI23Flash_fwd_kernel_traitsILi96ELi64ELi64ELi4ELb0ELb0EN7cutlass10bfloat16_tE19Flash_kernel_traitsILi96ELi64ELi64ELi4ES3_EELi16ELi3ELb0EEEvNS_16Flash_fwd_paramsE,"",@"SHT_CUDA_INFO"
	.sectionflags	@""
	.align	4


	//----- nvinfo : EIATTR_CUDA_API_VERSION
	.align		4
        /*0000*/ 	.byte	0x04, 0x37
        /*0002*/ 	.short	(.L_1324 - .L_1323)
.L_1323:
        /*0004*/ 	.word	0x00000082


	//----- nvinfo : EIATTR_KPARAM_INFO
	.align		4
.L_1324:
        /*0008*/ 	.byte	0x04, 0x17
        /*000a*/ 	.short	(.L_1326 - .L_1325)
.L_1325:
        /*000c*/ 	.word	0x00000000
        /*0010*/ 	.short	0x0000
        /*0012*/ 	.short	0x0000
        /*0014*/ 	.byte	0x00, 0xf0, 0x41, 0x07


	//----- nvinfo : EIATTR_SPARSE_MMA_MASK
	.align		4
.L_1326:
        /*0018*/ 	.byte	0x03, 0x50
        /*001a*/ 	.short	0x0000


	//----- nvinfo : EIATTR_MAXREG_COUNT
	.align		4
        /*001c*/ 	.byte	0x03, 0x1b
        /*001e*/ 	.short	0x00ff


	//----- nvinfo : EIATTR_NUM_BARRIERS
	.align		4
        /*0020*/ 	.byte	0x02, 0x4c
        /*0022*/ 	.byte	0x01
	.zero		1


	//----- nvinfo : EIATTR_MERCURY_ISA_VERSION
	.align		4
        /*0024*/ 	.byte	0x03, 0x5f
        /*0026*/ 	.short	0x0101


	//----- nvinfo : EIATTR_COOP_GROUP_MASK_REGIDS
	.align		4
        /*0028*/ 	.byte	0x04, 0x29
        /*002a*/ 	.short	(.L_1328 - .L_1327)


	//   ....[0]....
.L_1327:
        /*002c*/ 	.word	0xffffffff


	//   ....[1]....
        /*0030*/ 	.word	0xffffffff


	//   ....[2]....
        /*0034*/ 	.word	0xffffffff


	//   ....[3]....
        /*0038*/ 	.word	0xffffffff


	//   ....[4]....
        /*003c*/ 	.word	0xffffffff


	//   ....[5]....
        /*0040*/ 	.word	0xffffffff


	//----- nvinfo : EIATTR_COOP_GROUP_INSTR_OFFSETS
	.align		4
.L_1328:
        /*0044*/ 	.byte	0x04, 0x28
        /*0046*/ 	.short	(.L_1330 - .L_1329)


	//   ....[0]....
.L_1329:
        /*0048*/ 	.word	0x00001810


	//   ....[1]....
        /*004c*/ 	.word	0x00001890


	//   ....[2]....
        /*0050*/ 	.word	0x00001900


	//   ....[3]....
        /*0054*/ 	.word	0x00001a50


	//   ....[4]....
        /*0058*/ 	.word	0x00001b30


	//   ....[5]....
        /*005c*/ 	.word	0x00001c90


	//----- nvinfo : EIATTR_EXIT_INSTR_OFFSETS
	.align		4
.L_1330:
        /*0060*/ 	.byte	0x04, 0x1c
        /*0062*/ 	.short	(.L_1332 - .L_1331)


	//   ....[0]....
.L_1331:
        /*0064*/ 	.word	0x00004170


	//   ....[1]....
        /*0068*/ 	.word	0x00004790


	//   ....[2]....
        /*006c*/ 	.word	0x00004820


	//----- nvinfo : EIATTR_CRS_STACK_SIZE
	.align		4
.L_1332:
        /*0070*/ 	.byte	0x04, 0x1e
        /*0072*/ 	.short	(.L_1334 - .L_1333)
.L_1333:
        /*0074*/ 	.word	0x00000000


	//----- nvinfo : EIATTR_CBANK_PARAM_SIZE
	.align		4
.L_1334:
        /*0078*/ 	.byte	0x03, 0x19
        /*007a*/ 	.short	0x01d0


	//----- nvinfo : EIATTR_PARAM_CBANK
	.align		4
        /*007c*/ 	.byte	0x04, 0x0a
        /*007e*/ 	.short	(.L_1336 - .L_1335)
	.align		4
.L_1335:
        /*0080*/ 	.word	index@(.nv.constant0._ZN5flash32flash_fwd_splitkv_combine_kernelI23Flash_fwd_kernel_traitsILi96ELi64ELi64ELi4ELb0ELb0EN7cutlass10bfloat16_tE19Flash_kernel_traitsILi96ELi64ELi64ELi4ES3_EELi16ELi3ELb0EEEvNS_16Flash_fwd_paramsE)
        /*0084*/ 	.short	0x0210
        /*0086*/ 	.short	0x01d0


	//----- nvinfo : EIATTR_SW_WAR
	.align		4
.L_1336:
        /*0088*/ 	.byte	0x04, 0x36
        /*008a*/ 	.short	(.L_1338 - .L_1337)
.L_1337:
        /*008c*/ 	.word	0x00000008
.L_1338:


//--------------------- .nv.info._ZN5flash32flash_fwd_splitkv_combine_kernelI23Flash_fwd_kernel_traitsILi96ELi64ELi64ELi4ELb0ELb0EN7cutlass10bfloat16_tE19Flash_kernel_traitsILi96ELi64ELi64ELi4ES3_EELi16ELi2ELb0EEEvNS_16Flash_fwd_paramsE --------------------------
	.section	.nv.info._ZN5flash32flash_fwd_splitkv_combine_kernelI23Flash_fwd_kernel_traitsILi96ELi64ELi64ELi4ELb0ELb0EN7cutlass10bfloat16_tE19Flash_kernel_traitsILi96ELi64ELi64ELi4ES3_EELi16ELi2ELb0EEEvNS_16Flash_fwd_paramsE,"",@"SHT_CUDA_INFO"
	.sectionflags	@""
	.align	4


	//----- nvinfo : EIATTR_CUDA_API_VERSION
	.align		4
        /*0000*/ 	.byte	0x04, 0x37
        /*0002*/ 	.short	(.L_1340 - .L_1339)
.L_1339:
        /*0004*/ 	.word	0x00000082


	//----- nvinfo : EIATTR_KPARAM_INFO
	.align		4
.L_1340:
        /*0008*/ 	.byte	0x04, 0x17
        /*000a*/ 	.short	(.L_1342 - .L_1341)
.L_1341:
        /*000c*/ 	.word	0x00000000
        /*0010*/ 	.short	0x0000
        /*0012*/ 	.short	0x0000
        /*0014*/ 	.byte	0x00, 0xf0, 0x41, 0x07


	//----- nvinfo : EIATTR_SPARSE_MMA_MASK
	.align		4
.L_1342:
        /*0018*/ 	.byte	0x03, 0x50
        /*001a*/ 	.short	0x0000


	//----- nvinfo : EIATTR_MAXREG_COUNT
	.align		4
        /*001c*/ 	.byte	0x03, 0x1b
        /*001e*/ 	.short	0x00ff


	//----- nvinfo : EIATTR_NUM_BARRIERS
	.align		4
        /*0020*/ 	.byte	0x02, 0x4c
        /*0022*/ 	.byte	0x01
	.zero		1


	//----- nvinfo : EIATTR_MERCURY_ISA_VERSION
	.align		4
        /*0024*/ 	.byte	0x03, 0x5f
        /*0026*/ 	.short	0x0101


	//----- nvinfo : EIATTR_COOP_GROUP_MASK_REGIDS
	.align		4
        /*0028*/ 	.byte	0x04, 0x29
        /*002a*/ 	.short	(.L_1344 - .L_1343)


	//   ....[0]....
.L_1343:
        /*002c*/ 	.word	0xffffffff


	//   ....[1]....
        /*0030*/ 	.word	0xffffffff


	//   ....[2]....
        /*0034*/ 	.word	0xffffffff


	//   ....[3]....
        /*0038*/ 	.word	0xffffffff


	//----- nvinfo : EIATTR_COOP_GROUP_INSTR_OFFSETS
	.align		4
.L_1344:
        /*003c*/ 	.byte	0x04, 0x28
        /*003e*/ 	.short	(.L_1346 - .L_1345)


	//   ....[0]....
.L_1345:
        /*0040*/ 	.word	0x00001800


	//   ....[1]....
        /*0044*/ 	.word	0x00001880


	//   ....[2]....
        /*0048*/ 	.word	0x00001a80


	//   ....[3]....
        /*004c*/ 	.word	0x00001bd0


	//----- nvinfo : EIATTR_EXIT_INSTR_OFFSETS
	.align		4
.L_1346:
        /*0050*/ 	.byte	0x04, 0x1c
        /*0052*/ 	.short	(.L_1348 - .L_1347)


	//   ....[0]....
.L_1347:
        /*0054*/ 	.word	0x00004130


	//   ....[1]....
        /*0058*/ 	.word	0x00004750


	//   ....[2]....
        /*005c*/ 	.word	0x000047e0


	//----- nvinfo : EIATTR_CRS_STACK_SIZE
	.align		4
.L_1348:
        /*0060*/ 	.byte	0x04, 0x1e
        /*0062*/ 	.short	(.L_1350 - .L_1349)
.L_1349:
        /*0064*/ 	.word	0x00000000


	//----- nvinfo : EIATTR_CBANK_PARAM_SIZE
	.align		4
.L_1350:
        /*0068*/ 	.byte	0x03, 0x19
        /*006a*/ 	.short	0x01d0


	//----- nvinfo : EIATTR_PARAM_CBANK
	.align		4
        /*006c*/ 	.byte	0x04, 0x0a
        /*006e*/ 	.short	(.L_1352 - .L_1351)
	.align		4
.L_1351:
        /*0070*/ 	.word	index@(.nv.constant0._ZN5flash32flash_fwd_splitkv_combine_kernelI23Flash_fwd_kernel_traitsILi96ELi64ELi64ELi4ELb0ELb0EN7cutlass10bfloat16_tE19Flash_kernel_traitsILi96ELi64ELi64ELi4ES3_EELi16ELi2ELb0EEEvNS_16Flash_fwd_paramsE)
        /*0074*/ 	.short	0x0210
        /*0076*/ 	.short	0x01d0


	//----- nvinfo : EIATTR_SW_WAR
	.align		4
.L_1352:
        /*0078*/ 	.byte	0x04, 0x36
        /*007a*/ 	.short	(.L_1354 - .L_1353)
.L_1353:
        /*007c*/ 	.word	0x00000008
.L_1354:


//--------------------- .nv.info._ZN5flash32flash_fwd_splitkv_combine_kernelI23Flash_fwd_kernel_traitsILi96ELi64ELi64ELi4ELb0ELb0EN7cutlass10bfloat16_tE19Flash_kernel_traitsILi96ELi64ELi64ELi4ES3_EELi16ELi1ELb0EEEvNS_16Flash_fwd_paramsE --------------------------
	.section	.nv.info._ZN5flash32flash_fwd_splitkv_combine_kernelI23Flash_fwd_kernel_traitsILi96ELi64ELi64ELi4ELb0ELb0EN7cutlass10bfloat16_tE19Flash_kernel_traitsILi96ELi64ELi64ELi4ES3_EELi16ELi1ELb0EEEvNS_16Flash_fwd_paramsE,"",@"SHT_CUDA_INFO"
	.sectionflags	@""
	.align	4


	//----- nvinfo : EIATTR_CUDA_API_VERSION
	.align		4
        /*0000*/ 	.byte	0x04, 0x37
        /*0002*/ 	.short	(.L_1356 - .L_1355)
.L_1355:
        /*0004*/ 	.word	0x00000082


	//----- nvinfo : EIATTR_KPARAM_INFO
	.align		4
.L_1356:
        /*0008*/ 	.byte	0x04, 0x17
        /*000a*/ 	.short	(.L_1358 - .L_1357)
.L_1357:
        /*000c*/ 	.word	0x00000000
        /*0010*/ 	.short	0x0000
        /*0012*/ 	.short	0x0000
        /*0014*/ 	.byte	0x00, 0xf0, 0x41, 0x07


	//----- nvinfo : EIATTR_SPARSE_MMA_MASK
	.align		4
.L_1358:
        /*0018*/ 	.byte	0x03, 0x50
        /*001a*/ 	.short	0x0000


	//----- nvinfo : EIATTR_MAXREG_COUNT
	.align		4
        /*001c*/ 	.byte	0x03, 0x1b
        /*001e*/ 	.short	0x00ff


	//----- nvinfo : EIATTR_NUM_BARRIERS
	.align		4
        /*0020*/ 	.byte	0x02, 0x4c
        /*0022*/ 	.byte	0x01
	.zero		1


	//----- nvinfo : EIATTR_MERCURY_ISA_VERSION
	.align		4
        /*0024*/ 	.byte	0x03, 0x5f
        /*0026*/ 	.short	0x0101


	//----- nvinfo : EIATTR_COOP_GROUP_MASK_REGIDS
	.align		4
        /*0028*/ 	.byte	0x04, 0x29
        /*002a*/ 	.short	(.L_1360 - .L_1359)


	//   ....[0]....
.L_1359:
        /*002c*/ 	.word	0xffffffff


	//   ....[1]....
        /*0030*/ 	.word	0xffffffff


	//----- nvinfo : EIATTR_COOP_GROUP_INSTR_OFFSETS
	.align		4
.L_1360:
        /*0034*/ 	.byte	0x04, 0x28
        /*0036*/ 	.short	(.L_1362 - .L_1361)


	//   ....[0]....
.L_1361:
        /*0038*/ 	.word	0x00001860


	//   ....[1]....
        /*003c*/ 	.word	0x00001af0


	//----- nvinfo : EIATTR_EXIT_INSTR_OFFSETS
	.align		4
.L_1362:
        /*0040*/ 	.byte	0x04, 0x1c
        /*0042*/ 	.short	(.L_1364 - .L_1363)


	//   ....[0]....
.L_1363:
        /*0044*/ 	.word	0x00004110


	//   ....[1]....
        /*0048*/ 	.word	0x00004730


	//   ....[2]....
        /*004c*/ 	.word	0x000047c0


	//----- nvinfo : EIATTR_CRS_STACK_SIZE
	.align		4
.L_1364:
        /*0050*/ 	.byte	0x04, 0x1e
        /*0052*/ 	.short	(.L_1366 - .L_1365)
.L_1365:
        /*0054*/ 	.word	0x00000000


	//----- nvinfo : EIATTR_CBANK_PARAM_SIZE
	.align		4
.L_1366:
        /*0058*/ 	.byte	0x03, 0x19
        /*005a*/ 	.short	0x01d0


	//----- nvinfo : EIATTR_PARAM_CBANK
	.align		4
        /*005c*/ 	.byte	0x04, 0x0a
        /*005e*/ 	.short	(.L_1368 - .L_1367)
	.align		4
.L_1367:
        /*0060*/ 	.word	index@(.nv.constant0._ZN5flash32flash_fwd_splitkv_combine_kernelI23Flash_fwd_kernel_traitsILi96ELi64ELi64ELi4ELb0ELb0EN7cutlass10bfloat16_tE19Flash_kernel_traitsILi96ELi64ELi64ELi4ES3_EELi16ELi1ELb0EEEvNS_16Flash_fwd_paramsE)
        /*0064*/ 	.short	0x0210
        /*0066*/ 	.short	0x01d0


	//----- nvinfo : EIATTR_SW_WAR
	.align		4
.L_1368:
        /*0068*/ 	.byte	0x04, 0x36
        /*006a*/ 	.short	(.L_1370 - .L_1369)
.L_1369:
        /*006c*/ 	.word	0x00000008
.L_1370:


//--------------------- .nv.info._ZN5flash32flash_fwd_splitkv_combine_kernelI23Flash_fwd_kernel_traitsILi96ELi64ELi64ELi4ELb0ELb0EN7cutlass10bfloat16_tE19Flash_kernel_traitsILi96ELi64ELi64ELi4ES3_EELi16ELi7ELb1EEEvNS_16Flash_fwd_paramsE --------------------------
	.section	.nv.info._ZN5flash32flash_fwd_splitkv_combine_kernelI23Flash_fwd_kernel_traitsILi96ELi64ELi64ELi4ELb0ELb0EN7cutlass10bfloat16_tE19Flash_kernel_traitsILi96ELi64ELi64ELi4ES3_EELi16ELi7ELb1EEEvNS_16Flash_fwd_paramsE,"",@"SHT_CUDA_INFO"
	.sectionflags	@""
	.align	4


	//----- nvinfo : EIATTR_CUDA_API_VERSION
	.align		4
        /*0000*/ 	.byte	0x04, 0x37
        /*0002*/ 	.short	(.L_1372 - .L_1371)
.L_1371:
        /*0004*/ 	.word	0x00000082


	//----- nvinfo : EIATTR_KPARAM_INFO
	.align		4
.L_1372:
        /*0008*/ 	.byte	0x04, 0x17
        /*000a*/ 	.short	(.L_1374 - .L_1373)
.L_1373:
        /*000c*/ 	.word	0x00000000
        /*0010*/ 	.short	0x0000
        /*0012*/ 	.short	0x0000
        /*0014*/ 	.byte	0x00, 0xf0, 0x41, 0x07


	//----- nvinfo : EIATTR_SPARSE_MMA_MASK
	.align		4
.L_1374:
        /*0018*/ 	.byte	0x03, 0x50
        /*001a*/ 	.short	0x0000


	//----- nvinfo : EIATTR_MAXREG_COUNT
	.align		4
        /*001c*/ 	.byte	0x03, 0x1b
        /*001e*/ 	.short	0x00ff


	//----- nvinfo : EIATTR_NUM_BARRIERS
	.align		4
        /*0020*/ 	.byte	0x02, 0x4c
        /*0022*/ 	.byte	0x01
	.zero		1


	//----- nvinfo : EIATTR_MERCURY_ISA_VERSION
	.align		4
        /*0024*/ 	.byte	0x03, 0x5f
        /*0026*/ 	.short	0x0101


	//----- nvinfo : EIATTR_COOP_GROUP_MASK_REGIDS
	.align		4
        /*0028*/ 	.byte	0x04, 0x29
        /*002a*/ 	.short	(.L_1376 - .L_1375)


	//   ....[0]....
.L_1375:
        /*002c*/ 	.word	0xffffffff


	//   ....[1]....
        /*0030*/ 	.word	0xffffffff


	//   ....[2]....
        /*0034*/ 	.word	0xffffffff


	//   ....[3]....
        /*0038*/ 	.word	0xffffffff


	//   ....[4]....
        /*003c*/ 	.word	0xffffffff


	//   ....[5]....
        /*0040*/ 	.word	0xffffffff


	//----- nvinfo : EIATTR_COOP_GROUP_INSTR_OFFSETS
	.align		4
.L_1376:
        /*0044*/ 	.byte	0x04, 0x28
        /*0046*/ 	.short	(.L_1378 - .L_1377)


	//   ....[0]....
.L_1377:
        /*0048*/ 	.word	0x00002a70


	//   ....[1]....
        /*004c*/ 	.word	0x00002a90


	//   ....[2]....
        /*0050*/ 	.word	0x00002ac0


	//   ....[3]....
        /*0054*/ 	.word	0x00002fa0


	//   ....[4]....
        /*0058*/ 	.word	0x00003020


	//   ....[5]....
        /*005c*/ 	.word	0x000030e0


	//----- nvinfo : EIATTR_EXIT_INSTR_OFFSETS
	.align		4
.L_1378:
        /*0060*/ 	.byte	0x04, 0x1c
        /*0062*/ 	.short	(.L_1380 - .L_1379)


	//   ....[0]....
.L_1379:
        /*0064*/ 	.word	0x00006340


	//   ....[1]....
        /*0068*/ 	.word	0x00006950


	//----- nvinfo : EIATTR_CRS_STACK_SIZE
	.align		4
.L_1380:
        /*006c*/ 	.byte	0x04, 0x1e
        /*006e*/ 	.short	(.L_1382 - .L_1381)
.L_1381:
        /*0070*/ 	.word	0x00000000


	//----- nvinfo : EIATTR_CBANK_PARAM_SIZE
	.align		4
.L_1382:
        /*0074*/ 	.byte	0x03, 0x19
        /*0076*/ 	.short	0x01d0


	//----- nvinfo : EIATTR_PARAM_CBANK
	.align		4
        /*0078*/ 	.byte	0x04, 0x0a
        /*007a*/ 	.short	(.L_1384 - .L_1383)
	.align		4
.L_1383:
        /*007c*/ 	.word	index@(.nv.constant0._ZN5flash32flash_fwd_splitkv_combine_kernelI23Flash_fwd_kernel_traitsILi96ELi64ELi64ELi4ELb0ELb0EN7cutlass10bfloat16_tE19Flash_kernel_traitsILi96ELi64ELi64ELi4ES3_EELi16ELi7ELb1EEEvNS_16Flash_fwd_paramsE)
        /*0080*/ 	.short	0x0210
        /*0082*/ 	.short	0x01d0


	//----- nvinfo : EIATTR_SW_WAR
	.align		4
.L_1384:
        /*0084*/ 	.byte	0x04, 0x36
        /*0086*/ 	.short	(.L_1386 - .L_1385)
.L_1385:
        /*0088*/ 	.word	0x00000008
.L_1386:


//--------------------- .nv.info._ZN5flash32flash_fwd_splitkv_combine_kernelI23Flash_fwd_kernel_traitsILi96ELi64ELi64ELi4ELb0ELb0EN7cutlass10bfloat16_tE19Flash_kernel_traitsILi96ELi64ELi64ELi4ES3_EELi16ELi6ELb1EEEvNS_16Flash_fwd_paramsE --------------------------
	.section	.nv.info._ZN5flash32flash_fwd_splitkv_combine_kernelI23Flash_fwd_kernel_traitsILi96ELi64ELi64ELi4ELb0ELb0EN7cutlass10bfloat16_tE19Flash_kernel_traitsILi96ELi64ELi64ELi4ES3_EELi16ELi6ELb1EEEvNS_16Flash_fwd_paramsE,"",@"SHT_CUDA_INFO"
	.sectionflags	@""
	.align	4


	//----- nvinfo : EIATTR_CUDA_API_VERSION
	.align		4
        /*0000*/ 	.byte	0x04, 0x37
        /*0002*/ 	.short	(.L_1388 - .L_1387)
.L_1387:
        /*0004*/ 	.word	0x00000082


	//----- nvinfo : EIATTR_KPARAM_INFO
	.align		4
.L_1388:
        /*0008*/ 	.byte	0x04, 0x17
        /*000a*/ 	.short	(.L_1390 - .L_1389)
.L_1389:
        /*000c*/ 	.word	0x00000000
        /*0010*/ 	.short	0x0000
        /*0012*/ 	.short	0x0000
        /*0014*/ 	.byte	0x00, 0xf0, 0x41, 0x07


	//----- nvinfo : EIATTR_SPARSE_MMA_MASK
	.align		4
.L_1390:
        /*0018*/ 	.byte	0x03, 0x50
        /*001a*/ 	.short	0x0000


	//----- nvinfo : EIATTR_MAXREG_COUNT
	.align		4
        /*001c*/ 	.byte	0x03, 0x1b
        /*001e*/ 	.short	0x00ff


	//----- nvinfo : EIATTR_NUM_BARRIERS
	.align		4
        /*0020*/ 	.byte	0x02, 0x4c
        /*0022*/ 	.byte	0x01
	.zero		1


	//----- nvinfo : EIATTR_MERCURY_ISA_VERSION
	.align		4
        /*0024*/ 	.byte	0x03, 0x5f
        /*0026*/ 	.short	0x0101


	//----- nvinfo : EIATTR_COOP_GROUP_MASK_REGIDS
	.align		4
        /*0028*/ 	.byte	0x04, 0x29
        /*002a*/ 	.short	(.L_1392 - .L_1391)


	//   ....[0]....
.L_1391:
        /*002c*/ 	.word	0xffffffff


	//   ....[1]....
        /*0030*/ 	.word	0xffffffff


	//   ....[2]....
        /*0034*/ 	.word	0xffffffff


	//   ....[3]....
        /*0038*/ 	.word	0xffffffff


	//   ....[4]....
        /*003c*/ 	.word	0xffffffff


	//   ....[5]....
        /*0040*/ 	.word	0xffffffff


	//----- nvinfo : EIATTR_COOP_GROUP_INSTR_OFFSETS
	.align		4
.L_1392:
        /*0044*/ 	.byte	0x04, 0x28
        /*0046*/ 	.short	(.L_1394 - .L_1393)


	//   ....[0]....
.L_1393:
        /*0048*/ 	.word	0x000020a0


	//   ....[1]....
        /*004c*/ 	.word	0x000020d0


	//   ....[2]....
        /*0050*/ 	.word	0x00002100


	//   ....[3]....
        /*0054*/ 	.word	0x000023d0


	//   ....[4]....
        /*0058*/ 	.word	0x00002480


	//   ....[5]....
        /*005c*/ 	.word	0x000025b0


	//----- nvinfo : EIATTR_EXIT_INSTR_OFFSETS
	.align		4
.L_1394:
        /*0060*/ 	.byte	0x04, 0x1c
        /*0062*/ 	.short	(.L_1396 - .L_1395)


	//   ....[0]....
.L_1395:
        /*0064*/ 	.word	0x00005320


	//   ....[1]....
        /*0068*/ 	.word	0x00005930


	//----- nvinfo : EIATTR_CRS_STACK_SIZE
	.align		4
.L_1396:
        /*006c*/ 	.byte	0x04, 0x1e
        /*006e*/ 	.short	(.L_1398 - .L_1397)
.L_1397:
        /*0070*/ 	.word	0x00000000


	//----- nvinfo : EIATTR_CBANK_PARAM_SIZE
	.align		4
.L_1398:
        /*0074*/ 	.byte	0x03, 0x19
        /*0076*/ 	.short	0x01d0


	//----- nvinfo : EIATTR_PARAM_CBANK
	.align		4
        /*0078*/ 	.byte	0x04, 0x0a
        /*007a*/ 	.short	(.L_1400 - .L_1399)
	.align		4
.L_1399:
        /*007c*/ 	.word	index@(.nv.constant0._ZN5flash32flash_fwd_splitkv_combine_kernelI23Flash_fwd_kernel_traitsILi96ELi64ELi64ELi4ELb0ELb0EN7cutlass10bfloat16_tE19Flash_kernel_traitsILi96ELi64ELi64ELi4ES3_EELi16ELi6ELb1EEEvNS_16Flash_fwd_paramsE)
        /*0080*/ 	.short	0x0210
        /*0082*/ 	.short	0x01d0


	//----- nvinfo : EIATTR_SW_WAR
	.align		4
.L_1400:
        /*0084*/ 	.byte	0x04, 0x36
        /*0086*/ 	.short	(.L_1402 - .L_1401)
.L_1401:
        /*0088*/ 	.word	0x00000008
.L_1402:


//--------------------- .nv.info._ZN5flash32flash_fwd_splitkv_combine_kernelI23Flash_fwd_kernel_traitsILi96ELi64ELi64ELi4ELb0ELb0EN7cutlass10bfloat16_tE19Flash_kernel_traitsILi96ELi64ELi64ELi4ES3_EELi16ELi5ELb1EEEvNS_16Flash_fwd_paramsE --------------------------
	.section	.nv.info._ZN5flash32flash_fwd_splitkv_combine_kernelI23Flash_fwd_kernel_traitsILi96ELi64ELi64ELi4ELb0ELb0EN7cutlass10bfloat16_tE19Flash_kernel_traitsILi96ELi64ELi64ELi4ES3_EELi16ELi5ELb1EEEvNS_16Flash_fwd_paramsE,"",@"SHT_CUDA_INFO"
	.sectionflags	@""
	.align	4


	//----- nvinfo : EIATTR_CUDA_API_VERSION
	.align		4
        /*0000*/ 	.byte	0x04, 0x37
        /*0002*/ 	.short	(.L_1404 - .L_1403)
.L_1403:
        /*0004*/ 	.word	0x00000082


	//----- nvinfo : EIATTR_KPARAM_INFO
	.align		4
.L_1404:
        /*0008*/ 	.byte	0x04, 0x17
        /*000a*/ 	.short	(.L_1406 - .L_1405)
.L_1405:
        /*000c*/ 	.word	0x00000000
        /*0010*/ 	.short	0x0000
        /*0012*/ 	.short	0x0000
        /*0014*/ 	.byte	0x00, 0xf0, 0x41, 0x07


	//----- nvinfo : EIATTR_SPARSE_MMA_MASK
	.align		4
.L_1406:
        /*0018*/ 	.byte	0x03, 0x50
        /*001a*/ 	.short	0x0000


	//----- nvinfo : EIATTR_MAXREG_COUNT
	.align		4
        /*001c*/ 	.byte	0x03, 0x1b
        /*001e*/ 	.short	0x00ff


	//----- nvinfo : EIATTR_NUM_BARRIERS
	.align		4
        /*0020*/ 	.byte	0x02, 0x4c
        /*0022*/ 	.byte	0x01
	.zero		1


	//----- nvinfo : EIATTR_MERCURY_ISA_VERSION
	.align		4
        /*0024*/ 	.byte	0x03, 0x5f
        /*0026*/ 	.short	0x0101


	//----- nvinfo : EIATTR_COOP_GROUP_MASK_REGIDS
	.align		4
        /*0028*/ 	.byte	0x04, 0x29
        /*002a*/ 	.short	(.L_1408 - .L_1407)


	//   ....[0]....
.L_1407:
        /*002c*/ 	.word	0xffffffff


	//   ....[1]....
        /*0030*/ 	.word	0xffffffff


	//   ....[2]....
        /*0034*/ 	.word	0xffffffff


	//   ....[3]....
        /*0038*/ 	.word	0xffffffff


	//   ....[4]....
        /*003c*/ 	.word	0xffffffff


	//   ....[5]....
        /*0040*/ 	.word	0xffffffff


	//----- nvinfo : EIATTR_COOP_GROUP_INSTR_OFFSETS
	.align		4
.L_1408:
        /*0044*/ 	.byte	0x04, 0x28
        /*0046*/ 	.short	(.L_1410 - .L_1409)


	//   ....[0]....
.L_1409:
        /*0048*/ 	.word	0x00001c10


	//   ....[1]....
        /*004c*/ 	.word	0x00001c40


	//   ....[2]....
        /*0050*/ 	.word	0x00001c70


	//   ....[3]....
        /*0054*/ 	.word	0x00001ed0


	//   ....[4]....
        /*0058*/ 	.word	0x00001f90


	//   ....[5]....
        /*005c*/ 	.word	0x000020a0


	//----- nvinfo : EIATTR_EXIT_INSTR_OFFSETS
	.align		4
.L_1410:
        /*0060*/ 	.byte	0x04, 0x1c
        /*0062*/ 	.short	(.L_1412 - .L_1411)


	//   ....[0]....
.L_1411:
        /*0064*/ 	.word	0x00004c20


	//   ....[1]....
        /*0068*/ 	.word	0x00005230


	//----- nvinfo : EIATTR_CRS_STACK_SIZE
	.align		4
.L_1412:
        /*006c*/ 	.byte	0x04, 0x1e
        /*006e*/ 	.short	(.L_1414 - .L_1413)
.L_1413:
        /*0070*/ 	.word	0x00000000


	//----- nvinfo : EIATTR_CBANK_PARAM_SIZE
	.align		4
.L_1414:
        /*0074*/ 	.byte	0x03, 0x19
        /*0076*/ 	.short	0x01d0


	//----- nvinfo : EIATTR_PARAM_CBANK
	.align		4
        /*0078*/ 	.byte	0x04, 0x0a
        /*007a*/ 	.short	(.L_1416 - .L_1415)
	.align		4
.L_1415:
        /*007c*/ 	.word	index@(.nv.constant0._ZN5flash32flash_fwd_splitkv_combine_kernelI23Flash_fwd_kernel_traitsILi96ELi64ELi64ELi4ELb0ELb0EN7cutlass10bfloat16_tE19Flash_kernel_traitsILi96ELi64ELi64ELi4ES3_EELi16ELi5ELb1EEEvNS_16Flash_fwd_paramsE)
        /*0080*/ 	.short	0x0210
        /*0082*/ 	.short	0x01d0


	//----- nvinfo : EIATTR_SW_WAR
	.align		4
.L_1416:
        /*0084*/ 	.byte	0x04, 0x36
        /*0086*/ 	.short	(.L_1418 - .L_1417)
.L_1417:
        /*0088*/ 	.word	0x00000008
.L_1418:


//--------------------- .nv.info._ZN5flash32flash_fwd_splitkv_combine_kernelI23Flash_fwd_kernel_traitsILi96ELi64ELi64ELi4ELb0ELb0EN7cutlass10bfloat16_tE19Flash_kernel_traitsILi96ELi64ELi64ELi4ES3_EELi16ELi4ELb1EEEvNS_16Flash_fwd_paramsE --------------------------
	.section	.nv.info._ZN5flash32flash_fwd_splitkv_combine_kernelI23Flash_fwd_kernel_traitsILi96ELi64ELi64ELi4ELb0ELb0EN7cutlass10bfloat16_tE19Flash_kernel_traitsILi96ELi64ELi64ELi4ES3_EELi16ELi4ELb1EEEvNS_16Flash_fwd_paramsE,"",@"SHT_CUDA_INFO"
	.sectionflags	@""
	.align	4


	//----- nvinfo : EIATTR_CUDA_API_VERSION
	.align		4
        /*0000*/ 	.byte	0x04, 0x37
        /*0002*/ 	.short	(.L_1420 - .L_1419)
.L_1419:
        /*0004*/ 	.word	0x00000082


	//----- nvinfo : EIATTR_KPARAM_INFO
	.align		4
.L_1420:
        /*0008*/ 	.byte	0x04, 0x17
        /*000a*/ 	.short	(.L_1422 - .L_1421)
.L_1421:
        /*000c*/ 	.word	0x00000000
        /*0010*/ 	.short	0x0000
        /*0012*/ 	.short	0x0000
        /*0014*/ 	.byte	0x00, 0xf0, 0x41, 0x07


	//----- nvinfo : EIATTR_SPARSE_MMA_MASK
	.align		4
.L_1422:
        /*0018*/ 	.byte	0x03, 0x50
        /*001a*/ 	.short	0x0000


	//----- nvinfo : EIATTR_MAXREG_COUNT
	.align		4
        /*001c*/ 	.byte	0x03, 0x1b
        /*001e*/ 	.short	0x00ff


	//----- nvinfo : EIATTR_NUM_BARRIERS
	.align		4
        /*0020*/ 	.byte	0x02, 0x4c
        /*0022*/ 	.byte	0x01
	.zero		1


	//----- nvinfo : EIATTR_MERCURY_ISA_VERSION
	.align		4
        /*0024*/ 	.byte	0x03, 0x5f
        /*0026*/ 	.short	0x0101


	//----- nvinfo : EIATTR_COOP_GROUP_MASK_REGIDS
	.align		4
        /*0028*/ 	.byte	0x04, 0x29
        /*002a*/ 	.short	(.L_1424 - .L_1423)


	//   ....[0]....
.L_1423:
        /*002c*/ 	.word	0xffffffff


	//   ....[1]....
        /*0030*/ 	.word	0xffffffff


	//   ....[2]....
        /*0034*/ 	.word	0xffffffff


	//   ....[3]....
        /*0038*/ 	.word	0xffffffff


	//   ....[4]....
        /*003c*/ 	.word	0xffffffff


	//   ....[5]....
        /*0040*/ 	.word	0xffffffff


	//----- nvinfo : EIATTR_COOP_GROUP_INSTR_OFFSETS
	.align		4
.L_1424:
        /*0044*/ 	.byte	0x04, 0x28
        /*0046*/ 	.short	(.L_1426 - .L_1425)


	//   ....[0]....
.L_1425:
        /*0048*/ 	.word	0x00001780


	//   ....[1]....
        /*004c*/ 	.word	0x000017b0


	//   ....[2]....
        /*0050*/ 	.word	0x000017f0


	//   ....[3]....
        /*0054*/ 	.word	0x000019b0


	//   ....[4]....
        /*0058*/ 	.word	0x00001a30


	//   ....[5]....
        /*005c*/ 	.word	0x00001ba0


	//----- nvinfo : EIATTR_EXIT_INSTR_OFFSETS
	.align		4
.L_1426:
        /*0060*/ 	.byte	0x04, 0x1c
        /*0062*/ 	.short	(.L_1428 - .L_1427)


	//   ....[0]....
.L_1427:
        /*0064*/ 	.word	0x00004860


	//   ....[1]....
        /*0068*/ 	.word	0x00004e70


	//----- nvinfo : EIATTR_CRS_STACK_SIZE
	.align		4
.L_1428:
        /*006c*/ 	.byte	0x04, 0x1e
        /*006e*/ 	.short	(.L_1430 - .L_1429)
.L_1429:
        /*0070*/ 	.word	0x00000000


	//----- nvinfo : EIATTR_CBANK_PARAM_SIZE
	.align		4
.L_1430:
        /*0074*/ 	.byte	0x03, 0x19
        /*0076*/ 	.short	0x01d0


	//----- nvinfo : EIATTR_PARAM_CBANK
	.align		4
        /*0078*/ 	.byte	0x04, 0x0a
        /*007a*/ 	.short	(.L_1432 - .L_1431)
	.align		4
.L_1431:
        /*007c*/ 	.word	index@(.nv.constant0._ZN5flash32flash_fwd_splitkv_combine_kernelI23Flash_fwd_kernel_traitsILi96ELi64ELi64ELi4ELb0ELb0EN7cutlass10bfloat16_tE19Flash_kernel_traitsILi96ELi64ELi64ELi4ES3_EELi16ELi4ELb1EEEvNS_16Flash_fwd_paramsE)
        /*0080*/ 	.short	0x0210
        /*0082*/ 	.short	0x01d0


	//----- nvinfo : EIATTR_SW_WAR
	.align		4
.L_1432:
        /*0084*/ 	.byte	0x04, 0x36
        /*0086*/ 	.short	(.L_1434 - .L_1433)
.L_1433:
        /*0088*/ 	.word	0x00000008
.L_1434:


//--------------------- .nv.info._ZN5flash32flash_fwd_splitkv_combine_kernelI23Flash_fwd_kernel_traitsILi96ELi64ELi64ELi4ELb0ELb0EN7cutlass10bfloat16_tE19Flash_kernel_traitsILi96ELi64ELi64ELi4ES3_EELi16ELi3ELb1EEEvNS_16Flash_fwd_paramsE --------------------------
	.section	.nv.info._ZN5flash32flash_fwd_splitkv_combine_kernelI23Flash_fwd_kernel_traitsILi96ELi64ELi64ELi4ELb0ELb0EN7cutlass10bfloat16_tE19Flash_kernel_traitsILi96ELi64ELi64ELi4ES3_EELi16ELi3ELb1EEEvNS_16Flash_fwd_paramsE,"",@"SHT_CUDA_INFO"
	.sectionflags	@""
	.align	4


	//----- nvinfo : EIATTR_CUDA_API_VERSION
	.align		4
        /*0000*/ 	.byte	0x04, 0x37
        /*0002*/ 	.short	(.L_1436 - .L_1435)
.L_1435:
        /*0004*/ 	.word	0x00000082


	//----- nvinfo : EIATTR_KPARAM_INFO
	.align		4
.L_1436:
        /*0008*/ 	.byte	0x04, 0x17
        /*000a*/ 	.short	(.L_1438 - .L_1437)
.L_1437:
        /*000c*/ 	.word	0x00000000
        /*0010*/ 	.short	0x0000
        /*0012*/ 	.short	0x0000
        /*0014*/ 	.byte	0x00, 0xf0, 0x41, 0x07


	//----- nvinfo : EIATTR_SPARSE_MMA_MASK
	.align		4
.L_1438:
        /*0018*/ 	.byte	0x03, 0x50
        /*001a*/ 	.short	0x0000


	//----- nvinfo : EIATTR_MAXREG_COUNT
	.align		4
        /*001c*/ 	.byte	0x03, 0x1b
        /*001e*/ 	.short	0x00ff


	//----- nvinfo : EIATTR_NUM_BARRIERS
	.align		4
        /*0020*/ 	.byte	0x02, 0x4c
        /*0022*/ 	.byte	0x01
	.zero		1


	//----- nvinfo : EIATTR_MERCURY_ISA_VERSION
	.align		4
        /*0024*/ 	.byte	0x03, 0x5f
        /*0026*/ 	.short	0x0101


	//----- nvinfo : EIATTR_COOP_GROUP_MASK_REGIDS
	.align		4
        /*0028*/ 	.byte	0x04, 0x29
        /*002a*/ 	.short	(.L_1440 - .L_1439)


	//   ....[0]....
.L_1439:
        /*002c*/ 	.word	0xffffffff


	//   ....[1]....
        /*0030*/ 	.word	0xffffffff


	//   ....[2]....
        /*0034*/ 	.word	0xffffffff


	//   ....[3]....
        /*0038*/ 	.word	0xffffffff


	//   ....[4]....
        /*003c*/ 	.word	0xffffffff


	//   ....[5]....
        /*0040*/ 	.word	0xffffffff


	//----- nvinfo : EIATTR_COOP_GROUP_INSTR_OFFSETS
	.align		4
.L_1440:
        /*0044*/ 	.byte	0x04, 0x28
        /*0046*/ 	.short	(.L_1442 - .L_1441)


	//   ....[0]....
.L_1441:
        /*0048*/ 	.word	0x00001810


	//   ....[1]....
        /*004c*/ 	.word	0x00001890


	//   ....[2]....
        /*0050*/ 	.word	0x00001900


	//   ....[3]....
        /*0054*/ 	.word	0x00001a50


	//   ....[4]....
        /*0058*/ 	.word	0x00001b30


	//   ....[5]....
        /*005c*/ 	.word	0x00001c90


	//----- nvinfo : EIATTR_EXIT_INSTR_OFFSETS
	.align		4
.L_1442:
        /*0060*/ 	.byte	0x04, 0x1c
        /*0062*/ 	.short	(.L_1444 - .L_1443)


	//   ....[0]....
.L_1443:
        /*0064*/ 	.word	0x00004870


	//   ....[1]....
        /*0068*/ 	.word	0x00004e80


	//----- nvinfo : EIATTR_CRS_STACK_SIZE
	.align		4
.L_1444:
        /*006c*/ 	.byte	0x04, 0x1e
        /*006e*/ 	.short	(.L_1446 - .L_1445)
.L_1445:
        /*0070*/ 	.word	0x00000000


	//----- nvinfo : EIATTR_CBANK_PARAM_SIZE
	.align		4
.L_1446:
        /*0074*/ 	.byte	0x03, 0x19
        /*0076*/ 	.short	0x01d0


	//----- nvinfo : EIATTR_PARAM_CBANK
	.align		4
        /*0078*/ 	.byte	0x04, 0x0a
        /*007a*/ 	.short	(.L_1448 - .L_1447)
	.align		4
.L_1447:
        /*007c*/ 	.word	index@(.nv.constant0._ZN5flash32flash_fwd_splitkv_combine_kernelI23Flash_fwd_kernel_traitsILi96ELi64ELi64ELi4ELb0ELb0EN7cutlass10bfloat16_tE19Flash_kernel_traitsILi96ELi64ELi64ELi4ES3_EELi16ELi3ELb1EEEvNS_16Flash_fwd_paramsE)
        /*0080*/ 	.short	0x0210
        /*0082*/ 	.short	0x01d0


	//----- nvinfo : EIATTR_SW_WAR
	.align		4
.L_1448:
        /*0084*/ 	.byte	0x04, 0x36
        /*0086*/ 	.short	(.L_1450 - .L_1449)
.L_1449:
        /*0088*/ 	.word	0x00000008
.L_1450:


//--------------------- .nv.info._ZN5flash32flash_fwd_splitkv_combine_kernelI23Flash_fwd_kernel_traitsILi96ELi64ELi64ELi4ELb0ELb0EN7cutlass10bfloat16_tE19Flash_kernel_traitsILi96ELi64ELi64ELi4ES3_EELi16ELi2ELb1EEEvNS_16Flash_fwd_paramsE --------------------------
	.section	.nv.info._ZN5flash32flash_fwd_splitkv_combine_kernelI23Flash_fwd_kernel_traitsILi96ELi64ELi64ELi4ELb0ELb0EN7cutlass10bfloat16_tE19Flash_kernel_traitsILi96ELi64ELi64ELi4ES3_EELi16ELi2ELb1EEEvNS_16Flash_fwd_paramsE,"",@"SHT_CUDA_INFO"
	.sectionflags	@""
	.align	4


	//----- nvinfo : EIATTR_CUDA_API_VERSION
	.align		4
        /*0000*/ 	.byte	0x04, 0x37
        /*0002*/ 	.short	(.L_1452 - .L_1451)
.L_1451:
        /*0004*/ 	.word	0x00000082


	//----- nvinfo : EIATTR_KPARAM_INFO
	.align		4
.L_1452:
        /*0008*/ 	.byte	0x04, 0x17
        /*000a*/ 	.short	(.L_1454 - .L_1453)
.L_1453:
        /*000c*/ 	.word	0x00000000
        /*0010*/ 	.short	0x0000
        /*0012*/ 	.short	0x0000
        /*0014*/ 	.byte	0x00, 0xf0, 0x41, 0x07


	//----- nvinfo : EIATTR_SPARSE_MMA_MASK
	.align		4
.L_1454:
        /*0018*/ 	.byte	0x03, 0x50
        /*001a*/ 	.short	0x0000


	//----- nvinfo : EIATTR_MAXREG_COUNT
	.align		4
        /*001c*/ 	.byte	0x03, 0x1b
        /*001e*/ 	.short	0x00ff


	//----- nvinfo : EIATTR_NUM_BARRIERS
	.align		4
        /*0020*/ 	.byte	0x02, 0x4c
        /*0022*/ 	.byte	0x01
	.zero		1


	//----- nvinfo : EIATTR_MERCURY_ISA_VERSION
	.align		4
        /*0024*/ 	.byte	0x03, 0x5f
        /*0026*/ 	.short	0x0101


	//----- nvinfo : EIATTR_COOP_GROUP_MASK_REGIDS
	.align		4
        /*0028*/ 	.byte	0x04, 0x29
        /*002a*/ 	.short	(.L_1456 - .L_1455)


	//   ....[0]....
.L_1455:
        /*002c*/ 	.word	0xffffffff


	//   ....[1]....
        /*0030*/ 	.word	0xffffffff


	//   ....[2]....
        /*0034*/ 	.word	0xffffffff


	//   ....[3]....
        /*0038*/ 	.word	0xffffffff


	//----- nvinfo : EIATTR_COOP_GROUP_INSTR_OFFSETS
	.align		4
.L_1456:
        /*003c*/ 	.byte	0x04, 0x28
        /*003e*/ 	.short	(.L_1458 - .L_1457)


	//   ....[0]....
.L_1457:
        /*0040*/ 	.word	0x00001800


	//   ....[1]....
        /*0044*/ 	.word	0x00001880


	//   ....[2]....
        /*0048*/ 	.word	0x00001a80


	//   ....[3]....
        /*004c*/ 	.word	0x00001bd0


	//----- nvinfo : EIATTR_EXIT_INSTR_OFFSETS
	.align		4
.L_1458:
        /*0050*/ 	.byte	0x04, 0x1c
        /*0052*/ 	.short	(.L_1460 - .L_1459)


	//   ....[0]....
.L_1459:
        /*0054*/ 	.word	0x00004840


	//   ....[1]....
        /*0058*/ 	.word	0x00004e50


	//----- nvinfo : EIATTR_CRS_STACK_SIZE
	.align		4
.L_1460:
        /*005c*/ 	.byte	0x04, 0x1e
        /*005e*/ 	.short	(.L_1462 - .L_1461)
.L_1461:
        /*0060*/ 	.word	0x00000000


	//----- nvinfo : EIATTR_CBANK_PARAM_SIZE
	.align		4
.L_1462:
        /*0064*/ 	.byte	0x03, 0x19
        /*0066*/ 	.short	0x01d0


	//----- nvinfo : EIATTR_PARAM_CBANK
	.align		4
        /*0068*/ 	.byte	0x04, 0x0a
        /*006a*/ 	.short	(.L_1464 - .L_1463)
	.align		4
.L_1463:
        /*006c*/ 	.word	index@(.nv.constant0._ZN5flash32flash_fwd_splitkv_combine_kernelI23Flash_fwd_kernel_traitsILi96ELi64ELi64ELi4ELb0ELb0EN7cutlass10bfloat16_tE19Flash_kernel_traitsILi96ELi64ELi64ELi4ES3_EELi16ELi2ELb1EEEvNS_16Flash_fwd_paramsE)
        /*0070*/ 	.short	0x0210
        /*0072*/ 	.short	0x01d0


	//----- nvinfo : EIATTR_SW_WAR
	.align		4
.L_1464:
        /*0074*/ 	.byte	0x04, 0x36
        /*0076*/ 	.short	(.L_1466 - .L_1465)
.L_1465:
        /*0078*/ 	.word	0x00000008
.L_1466:


//--------------------- .nv.info._ZN5flash32flash_fwd_splitkv_combine_kernelI23Flash_fwd_kernel_traitsILi96ELi64ELi64ELi4ELb0ELb0EN7cutlass10bfloat16_tE19Flash_kernel_traitsILi96ELi64ELi64ELi4ES3_EELi16ELi1ELb1EEEvNS_16Flash_fwd_paramsE --------------------------
	.section	.nv.info._ZN5flash32flash_fwd_splitkv_combine_kernelI23Flash_fwd_kernel_traitsILi96ELi64ELi64ELi4ELb0ELb0EN7cutlass10bfloat16_tE19Flash_kernel_traitsILi96ELi64ELi64ELi4ES3_EELi16ELi1ELb1EEEvNS_16Flash_fwd_paramsE,"",@"SHT_CUDA_INFO"
	.sectionflags	@""
	.align	4


	//----- nvinfo : EIATTR_CUDA_API_VERSION
	.align		4
        /*0000*/ 	.byte	0x04, 0x37
        /*0002*/ 	.short	(.L_1468 - .L_1467)
.L_1467:
        /*0004*/ 	.word	0x00000082


	//----- nvinfo : EIATTR_KPARAM_INFO
	.align		4
.L_1468:
        /*0008*/ 	.byte	0x04, 0x17
        /*000a*/ 	.short	(.L_1470 - .L_1469)
.L_1469:
        /*000c*/ 	.word	0x00000000
        /*0010*/ 	.short	0x0000
        /*0012*/ 	.short	0x0000
        /*0014*/ 	.byte	0x00, 0xf0, 0x41, 0x07


	//----- nvinfo : EIATTR_SPARSE_MMA_MASK
	.align		4
.L_1470:
        /*0018*/ 	.byte	0x03, 0x50
        /*001a*/ 	.short	0x0000


	//----- nvinfo : EIATTR_MAXREG_COUNT
	.align		4
        /*001c*/ 	.byte	0x03, 0x1b
        /*001e*/ 	.short	0x00ff


	//----- nvinfo : EIATTR_NUM_BARRIERS
	.align		4
        /*0020*/ 	.byte	0x02, 0x4c
        /*0022*/ 	.byte	0x01
	.zero		1


	//----- nvinfo : EIATTR_MERCURY_ISA_VERSION
	.align		4
        /*0024*/ 	.byte	0x03, 0x5f
        /*0026*/ 	.short	0x0101


	//----- nvinfo : EIATTR_COOP_GROUP_MASK_REGIDS
	.align		4
        /*0028*/ 	.byte	0x04, 0x29
        /*002a*/ 	.short	(.L_1472 - .L_1471)


	//   ....[0]....
.L_1471:
        /*002c*/ 	.word	0xffffffff


	//   ....[1]....
        /*0030*/ 	.word	0xffffffff


	//----- nvinfo : EIATTR_COOP_GROUP_INSTR_OFFSETS
	.align		4
.L_1472:
        /*0034*/ 	.byte	0x04, 0x28
        /*0036*/ 	.short	(.L_1474 - .L_1473)


	//   ....[0]....
.L_1473:
        /*0038*/ 	.word	0x000018a0


	//   ....[1]....
        /*003c*/ 	.word	0x00001b30


	//----- nvinfo : EIATTR_EXIT_INSTR_OFFSETS
	.align		4
.L_1474:
        /*0040*/ 	.byte	0x04, 0x1c
        /*0042*/ 	.short	(.L_1476 - .L_1475)


	//   ....[0]....
.L_1475:
        /*0044*/ 	.word	0x00004880


	//   ....[1]....
        /*0048*/ 	.word	0x00004e90


	//----- nvinfo : EIATTR_CRS_STACK_SIZE
	.align		4
.L_1476:
        /*004c*/ 	.byte	0x04, 0x1e
        /*004e*/ 	.short	(.L_1478 - .L_1477)
.L_1477:
        /*0050*/ 	.word	0x00000000


	//----- nvinfo : EIATTR_CBANK_PARAM_SIZE
	.align		4
.L_1478:
        /*0054*/ 	.byte	0x03, 0x19
        /*0056*/ 	.short	0x01d0


	//----- nvinfo : EIATTR_PARAM_CBANK
	.align		4
        /*0058*/ 	.byte	0x04, 0x0a
        /*005a*/ 	.short	(.L_1480 - .L_1479)
	.align		4
.L_1479:
        /*005c*/ 	.word	index@(.nv.constant0._ZN5flash32flash_fwd_splitkv_combine_kernelI23Flash_fwd_kernel_traitsILi96ELi64ELi64ELi4ELb0ELb0EN7cutlass10bfloat16_tE19Flash_kernel_traitsILi96ELi64ELi64ELi4ES3_EELi16ELi1ELb1EEEvNS_16Flash_fwd_paramsE)
        /*0060*/ 	.short	0x0210
        /*0062*/ 	.short	0x01d0


	//----- nvinfo : EIATTR_SW_WAR
	.align		4
.L_1480:
        /*0064*/ 	.byte	0x04, 0x36
        /*0066*/ 	.short	(.L_1482 - .L_1481)
.L_1481:
        /*0068*/ 	.word	0x00000008
.L_1482:


//--------------------- .nv.info._ZN5flash24flash_fwd_splitkv_kernelI23Flash_fwd_kernel_traitsILi96ELi64ELi64ELi4ELb0ELb0EN7cutlass10bfloat16_tE19Flash_kernel_traitsILi96ELi64ELi64ELi4ES3_EELb1ELb0ELb0ELb0ELb0ELb0ELb0ELb0EEEvNS_16Flash_fwd_paramsE --------------------------
	.section	.nv.info._ZN5flash24flash_fwd_splitkv_kernelI23Flash_fwd_kernel_traitsILi96ELi64ELi64ELi4ELb0ELb0EN7cutlass10bfloat16_tE19Flash_kernel_traitsILi96ELi64ELi64ELi4ES3_EELb1ELb0ELb0ELb0ELb0ELb0ELb0ELb0EEEvNS_16Flash_fwd_paramsE,"",@"SHT_CUDA_INFO"
	.sectionflags	@""
	.align	4


	//----- nvinfo : EIATTR_CUDA_API_VERSION
	.align		4
        /*0000*/ 	.byte	0x04, 0x37
        /*0002*/ 	.short	(.L_1484 - .L_1483)
.L_1483:
        /*0004*/ 	.word	0x00000082


	//----- nvinfo : EIATTR_KPARAM_INFO
	.align		4
.L_1484:
        /*0008*/ 	.byte	0x04, 0x17
        /*000a*/ 	.short	(.L_1486 - .L_1485)
.L_1485:
        /*000c*/ 	.word	0x00000000
        /*0010*/ 	.short	0x0000
        /*0012*/ 	.short	0x0000
        /*0014*/ 	.byte	0x00, 0xf0, 0x41, 0x07


	//----- nvinfo : EIATTR_SPARSE_MMA_MASK
	.align		4
.L_1486:
        /*0018*/ 	.byte	0x03, 0x50
        /*001a*/ 	.short	0x0000


	//----- nvinfo : EIATTR_MAXREG_COUNT
	.align		4
        /*001c*/ 	.byte	0x03, 0x1b
        /*001e*/ 	.short	0x00ff


	//----- nvinfo : EIATTR_NUM_BARRIERS
	.align		4
        /*0020*/ 	.byte	0x02, 0x4c
        /*0022*/ 	.byte	0x01
	.zero		1


	//----- nvinfo : EIATTR_MERCURY_ISA_VERSION
	.align		4
        /*0024*/ 	.byte	0x03, 0x5f
        /*0026*/ 	.short	0x0101


	//----- nvinfo : EIATTR_COOP_GROUP_MASK_REGIDS
	.align		4
        /*0028*/ 	.byte	0x04, 0x29
        /*002a*/ 	.short	(.L_1488 - .L_1487)


	//   ....[0]....
.L_1487:
        /*002c*/ 	.word	0xffffffff


	//   ....[1]....
        /*0030*/ 	.word	0xffffffff


	//   ....[2]....
        /*0034*/ 	.word	0xffffffff


	//   ....[3]....
        /*0038*/ 	.word	0xffffffff


	//   ....[4]....
        /*003c*/ 	.word	0xffffffff


	//   ....[5]....
        /*0040*/ 	.word	0xffffffff


	//   ....[6]....
        /*0044*/ 	.word	0xffffffff


	//   ....[7]....
        /*0048*/ 	.word	0xffffffff


	//   ....[8]....
        /*004c*/ 	.word	0xffffffff


	//   ....[9]....
        /*0050*/ 	.word	0xffffffff


	//   ....[10]....
        /*0054*/ 	.word	0xffffffff


	//   ....[11]....
        /*0058*/ 	.word	0xffffffff


	//   ....[12]....
        /*005c*/ 	.word	0xffffffff


	//   ....[13]....
        /*0060*/ 	.word	0xffffffff


	//   ....[14]....
        /*0064*/ 	.word	0xffffffff


	//   ....[15]....
        /*0068*/ 	.word	0xffffffff


	//----- nvinfo : EIATTR_COOP_GROUP_INSTR_OFFSETS
	.align		4
.L_1488:
        /*006c*/ 	.byte	0x04, 0x28
        /*006e*/ 	.short	(.L_1490 - .L_1489)


	//   ....[0]....
.L_1489:
        /*0070*/ 	.word	0x00004190


	//   ....[1]....
        /*0074*/ 	.word	0x00004200


	//   ....[2]....
        /*0078*/ 	.word	0x00004210


	//   ....[3]....
        /*007c*/ 	.word	0x000042a0


	//   ....[4]....
        /*0080*/ 	.word	0x00006a00


	//   ....[5]....
        /*0084*/ 	.word	0x00006a10


	//   ....[6]....
        /*0088*/ 	.word	0x00006a50


	//   ....[7]....
        /*008c*/ 	.word	0x00006a60


	//   ....[8]....
        /*0090*/ 	.word	0x00008ff0


	//   ....[9]....
        /*0094*/ 	.word	0x00009000


	//   ....[10]....
        /*0098*/ 	.word	0x00009030


	//   ....[11]....
        /*009c*/ 	.word	0x00009040


	//   ....[12]....
        /*00a0*/ 	.word	0x0000a030


	//   ....[13]....
        /*00a4*/ 	.word	0x0000a070


	//   ....[14]....
        /*00a8*/ 	.word	0x0000a0e0


	//   ....[15]....
        /*00ac*/ 	.word	0x0000a0f0


	//----- nvinfo : EIATTR_EXIT_INSTR_OFFSETS
	.align		4
.L_1490:
        /*00b0*/ 	.byte	0x04, 0x1c
        /*00b2*/ 	.short	(.L_1492 - .L_1491)


	//   ....[0]....
.L_1491:
        /*00b4*/ 	.word	0x00000310


	//   ....[1]....
        /*00b8*/ 	.word	0x00000a40


	//   ....[2]....
        /*00bc*/ 	.word	0x00000a70


	//   ....[3]....
        /*00c0*/ 	.word	0x0000b0e0


	//   ....[4]....
        /*00c4*/ 	.word	0x0000b200


	//   ....[5]....
        /*00c8*/ 	.word	0x0000b220


	//----- nvinfo : EIATTR_CRS_STACK_SIZE
	.align		4
.L_1492:
        /*00cc*/ 	.byte	0x04, 0x1e
        /*00ce*/ 	.short	(.L_1494 - .L_1493)
.L_1493:
        /*00d0*/ 	.word	0x00000000


	//----- nvinfo : EIATTR_CBANK_PARAM_SIZE
	.align		4
.L_1494:
        /*00d4*/ 	.byte	0x03, 0x19
        /*00d6*/ 	.short	0x01d0


	//----- nvinfo : EIATTR_PARAM_CBANK
	.align		4
        /*00d8*/ 	.byte	0x04, 0x0a
        /*00da*/ 	.short	(.L_1496 - .L_1495)
	.align		4
.L_1495:
        /*00dc*/ 	.word	index@(.nv.constant0._ZN5flash24flash_fwd_splitkv_kernelI23Flash_fwd_kernel_traitsILi96ELi64ELi64ELi4ELb0ELb0EN7cutlass10bfloat16_tE19Flash_kernel_traitsILi96ELi64ELi64ELi4ES3_EELb1ELb0ELb0ELb0ELb0ELb0ELb0ELb0EEEvNS_16Flash_fwd_paramsE)
        /*00e0*/ 	.short	0x0210
        /*00e2*/ 	.short	0x01d0


	//----- nvinfo : EIATTR_SW_WAR
	.align		4
.L_1496:
        /*00e4*/ 	.byte	0x04, 0x36
        /*00e6*/ 	.short	(.L_1498 - .L_1497)
.L_1497:
        /*00e8*/ 	.word	0x00000008
.L_1498:


//--------------------- .nv.info._ZN5flash24flash_fwd_splitkv_kernelI23Flash_fwd_kernel_traitsILi96ELi64ELi64ELi4ELb0ELb0EN7cutlass10bfloat16_tE19Flash_kernel_traitsILi96ELi64ELi64ELi4ES3_EELb1ELb0ELb0ELb0ELb0ELb1ELb0ELb0EEEvNS_16Flash_fwd_paramsE --------------------------
	.section	.nv.info._ZN5flash24flash_fwd_splitkv_kernelI23Flash_fwd_kernel_traitsILi96ELi64ELi64ELi4ELb0ELb0EN7cutlass10bfloat16_tE19Flash_kernel_traitsILi96ELi64ELi64ELi4ES3_EELb1ELb0ELb0ELb0ELb0ELb1ELb0ELb0EEEvNS_16Flash_fwd_paramsE,"",@"SHT_CUDA_INFO"
	.sectionflags	@""
	.align	4


	//----- nvinfo : EIATTR_CUDA_API_VERSION
	.align		4
        /*0000*/ 	.byte	0x04, 0x37
        /*0002*/ 	.short	(.L_1500 - .L_1499)
.L_1499:
        /*0004*/ 	.word	0x00000082


	//----- nvinfo : EIATTR_KPARAM_INFO
	.align		4
.L_1500:
        /*0008*/ 	.byte	0x04, 0x17
        /*000a*/ 	.short	(.L_1502 - .L_1501)
.L_1501:
        /*000c*/ 	.word	0x00000000
        /*0010*/ 	.short	0x0000
        /*0012*/ 	.short	0x0000
        /*0014*/ 	.byte	0x00, 0xf0, 0x41, 0x07


	//----- nvinfo : EIATTR_SPARSE_MMA_MASK
	.align		4
.L_1502:
        /*0018*/ 	.byte	0x03, 0x50
        /*001a*/ 	.short	0x0000


	//----- nvinfo : EIATTR_MAXREG_COUNT
	.align		4
        /*001c*/ 	.byte	0x03, 0x1b
        /*001e*/ 	.short	0x00ff


	//----- nvinfo : EIATTR_NUM_BARRIERS
	.align		4
        /*0020*/ 	.byte	0x02, 0x4c
        /*0022*/ 	.byte	0x01
	.zero		1


	//----- nvinfo : EIATTR_MERCURY_ISA_VERSION
	.align		4
        /*0024*/ 	.byte	0x03, 0x5f
        /*0026*/ 	.short	0x0101


	//----- nvinfo : EIATTR_COOP_GROUP_MASK_REGIDS
	.align		4
        /*0028*/ 	.byte	0x04, 0x29
        /*002a*/ 	.short	(.L_1504 - .L_1503)


	//   ....[0]....
.L_1503:
        /*002c*/ 	.word	0xffffffff


	//   ....[1]....
        /*0030*/ 	.word	0xffffffff


	//   ....[2]....
        /*0034*/ 	.word	0xffffffff


	//   ....[3]....
        /*0038*/ 	.word	0xffffffff


	//   ....[4]....
        /*003c*/ 	.word	0xffffffff


	//   ....[5]....
        /*0040*/ 	.word	0xffffffff


	//   ....[6]....
        /*0044*/ 	.word	0xffffffff


	//   ....[7]....
        /*0048*/ 	.word	0xffffffff


	//   ....[8]....
        /*004c*/ 	.word	0xffffffff


	//   ....[9]....
        /*0050*/ 	.word	0xffffffff


	//   ....[10]....
        /*0054*/ 	.word	0xffffffff


	//   ....[11]....
        /*0058*/ 	.word	0xffffffff


	//   ....[12]....
        /*005c*/ 	.word	0xffffffff


	//   ....[13]....
        /*0060*/ 	.word	0xffffffff


	//   ....[14]....
        /*0064*/ 	.word	0xffffffff


	//   ....[15]....
        /*0068*/ 	.word	0xffffffff


	//----- nvinfo : EIATTR_COOP_GROUP_INSTR_OFFSETS
	.align		4
.L_1504:
        /*006c*/ 	.byte	0x04, 0x28
        /*006e*/ 	.short	(.L_1506 - .L_1505)


	//   ....[0]....
.L_1505:
        /*0070*/ 	.word	0x000045a0


	//   ....[1]....
        /*0074*/ 	.word	0x00004620


	//   ....[2]....
        /*0078*/ 	.word	0x00004630


	//   ....[3]....
        /*007c*/ 	.word	0x00004660


	//   ....[4]....
        /*0080*/ 	.word	0x00007210


	//   ....[5]....
        /*0084*/ 	.word	0x00007250


	//   ....[6]....
        /*0088*/ 	.word	0x00007270


	//   ....[7]....
        /*008c*/ 	.word	0x00007290


	//   ....[8]....
        /*0090*/ 	.word	0x00009c00


	//   ....[9]....
        /*0094*/ 	.word	0x00009c20


	//   ....[10]....
        /*0098*/ 	.word	0x00009c60


	//   ....[11]....
        /*009c*/ 	.word	0x00009c70


	//   ....[12]....
        /*00a0*/ 	.word	0x0000ac20


	//   ....[13]....
        /*00a4*/ 	.word	0x0000ac60


	//   ....[14]....
        /*00a8*/ 	.word	0x0000acd0


	//   ....[15]....
        /*00ac*/ 	.word	0x0000ace0


	//----- nvinfo : EIATTR_EXIT_INSTR_OFFSETS
	.align		4
.L_1506:
        /*00b0*/ 	.byte	0x04, 0x1c
        /*00b2*/ 	.short	(.L_1508 - .L_1507)


	//   ....[0]....
.L_1507:
        /*00b4*/ 	.word	0x00000310


	//   ....[1]....
        /*00b8*/ 	.word	0x00000a40


	//   ....[2]....
        /*00bc*/ 	.word	0x00000a70


	//   ....[3]....
        /*00c0*/ 	.word	0x0000bcd0


	//   ....[4]....
        /*00c4*/ 	.word	0x0000bdf0


	//   ....[5]....
        /*00c8*/ 	.word	0x0000be10


	//----- nvinfo : EIATTR_CRS_STACK_SIZE
	.align		4
.L_1508:
        /*00cc*/ 	.byte	0x04, 0x1e
        /*00ce*/ 	.short	(.L_1510 - .L_1509)
.L_1509:
        /*00d0*/ 	.word	0x00000000


	//----- nvinfo : EIATTR_CBANK_PARAM_SIZE
	.align		4
.L_1510:
        /*00d4*/ 	.byte	0x03, 0x19
        /*00d6*/ 	.short	0x01d0


	//----- nvinfo : EIATTR_PARAM_CBANK
	.align		4
        /*00d8*/ 	.byte	0x04, 0x0a
        /*00da*/ 	.short	(.L_1512 - .L_1511)
	.align		4
.L_1511:
        /*00dc*/ 	.word	index@(.nv.constant0._ZN5flash24flash_fwd_splitkv_kernelI23Flash_fwd_kernel_traitsILi96ELi64ELi64ELi4ELb0ELb0EN7cutlass10bfloat16_tE19Flash_kernel_traitsILi96ELi64ELi64ELi4ES3_EELb1ELb0ELb0ELb0ELb0ELb1ELb0ELb0EEEvNS_16Flash_fwd_paramsE)
        /*00e0*/ 	.short	0x0210
        /*00e2*/ 	.short	0x01d0


	//----- nvinfo : EIATTR_SW_WAR
	.align		4
.L_1512:
        /*00e4*/ 	.byte	0x04, 0x36
        /*00e6*/ 	.short	(.L_1514 - .L_1513)
.L_1513:
        /*00e8*/ 	.word	0x00000008
.L_1514:


//--------------------- .nv.info._ZN5flash24flash_fwd_splitkv_kernelI23Flash_fwd_kernel_traitsILi96ELi64ELi64ELi4ELb0ELb0EN7cutlass10bfloat16_tE19Flash_kernel_traitsILi96ELi64ELi64ELi4ES3_EELb1ELb0ELb0ELb0ELb0ELb0ELb0ELb1EEEvNS_16Flash_fwd_paramsE --------------------------
	.section	.nv.info._ZN5flash24flash_fwd_splitkv_kernelI23Flash_fwd_kernel_traitsILi96ELi64ELi64ELi4ELb0ELb0EN7cutlass10bfloat16_tE19Flash_kernel_traitsILi96ELi64ELi64ELi4ES3_EELb1ELb0ELb0ELb0ELb0ELb0ELb0ELb1EEEvNS_16Flash_fwd_paramsE,"",@"SHT_CUDA_INFO"
	.sectionflags	@""
	.align	4


	//----- nvinfo : EIATTR_CUDA_API_VERSION
	.align		4
        /*0000*/ 	.byte	0x04, 0x37
        /*0002*/ 	.short	(.L_1516 - .L_1515)
.L_1515:
        /*0004*/ 	.word	0x00000082


	//----- nvinfo : EIATTR_KPARAM_INFO
	.align		4
.L_1516:
        /*0008*/ 	.byte	0x04, 0x17
        /*000a*/ 	.short	(.L_1518 - .L_1517)
.L_1517:
        /*000c*/ 	.word	0x00000000
        /*0010*/ 	.short	0x0000
        /*0012*/ 	.short	0x0000
        /*0014*/ 	.byte	0x00, 0xf0, 0x41, 0x07


	//----- nvinfo : EIATTR_SPARSE_MMA_MASK
	.align		4
.L_1518:
        /*0018*/ 	.byte	0x03, 0x50
        /*001a*/ 	.short	0x0000


	//----- nvinfo : EIATTR_MAXREG_COUNT
	.align		4
        /*001c*/ 	.byte	0x03, 0x1b
        /*001e*/ 	.short	0x00ff


	//----- nvinfo : EIATTR_NUM_BARRIERS
	.align		4
        /*0020*/ 	.byte	0x02, 0x4c
        /*0022*/ 	.byte	0x01
	.zero		1


	//----- nvinfo : EIATTR_MERCURY_ISA_VERSION
	.align		4
        /*0024*/ 	.byte	0x03, 0x5f
        /*0026*/ 	.short	0x0101


	//----- nvinfo : EIATTR_COOP_GROUP_MASK_REGIDS
	.align		4
        /*0028*/ 	.byte	0x04, 0x29
        /*002a*/ 	.short	(.L_1520 - .L_1519)


	//   ....[0]....
.L_1519:
        /*002c*/ 	.word	0xffffffff


	//   ....[1]....
        /*0030*/ 	.word	0xffffffff


	//   ....[2]....
        /*0034*/ 	.word	0xffffffff


	//   ....[3]....
        /*0038*/ 	.word	0xffffffff


	//   ....[4]....
        /*003c*/ 	.word	0xffffffff


	//   ....[5]....
        /*0040*/ 	.word	0xffffffff


	//   ....[6]....
        /*0044*/ 	.word	0xffffffff


	//   ....[7]....
        /*0048*/ 	.word	0xffffffff


	//   ....[8]....
        /*004c*/ 	.word	0xffffffff


	//   ....[9]....
        /*0050*/ 	.word	0xffffffff


	//   ....[10]....
        /*0054*/ 	.word	0xffffffff


	//   ....[11]....
        /*0058*/ 	.word	0xffffffff


	//   ....[12]....
        /*005c*/ 	.word	0xffffffff


	//   ....[13]....
        /*0060*/ 	.word	0xffffffff


	//   ....[14]....
        /*0064*/ 	.word	0xffffffff


	//   ....[15]....
        /*0068*/ 	.word	0xffffffff


	//----- nvinfo : EIATTR_COOP_GROUP_INSTR_OFFSETS
	.align		4
.L_1520:
        /*006c*/ 	.byte	0x04, 0x28
        /*006e*/ 	.short	(.L_1522 - .L_1521)


	//   ....[0]....
.L_1521:
        /*0070*/ 	.word	0x0000c2d0


	//   ....[1]....
        /*0074*/ 	.word	0x0000c450


	//   ....[2]....
        /*0078*/ 	.word	0x0000c4a0


	//   ....[3]....
        /*007c*/ 	.word	0x0000c540


	//   ....[4]....
        /*0080*/ 	.word	0x0000ecc0


	//   ....[5]....
        /*0084*/ 	.word	0x0000ecd0


	//   ....[6]....
        /*0088*/ 	.word	0x0000ed00


	//   ....[7]....
        /*008c*/ 	.word	0x0000ed10


	//   ....[8]....
        /*0090*/ 	.word	0x000112d0


	//   ....[9]....
        /*0094*/ 	.word	0x000112f0


	//   ....[10]....
        /*0098*/ 	.word	0x00011320


	//   ....[11]....
        /*009c*/ 	.word	0x00011330


	//   ....[12]....
        /*00a0*/ 	.word	0x00012310


	//   ....[13]....
        /*00a4*/ 	.word	0x00012350


	//   ....[14]....
        /*00a8*/ 	.word	0x000123b0


	//   ....[15]....
        /*00ac*/ 	.word	0x000123c0


	//----- nvinfo : EIATTR_EXIT_INSTR_OFFSETS
	.align		4
.L_1522:
        /*00b0*/ 	.byte	0x04, 0x1c
        /*00b2*/ 	.short	(.L_1524 - .L_1523)


	//   ....[0]....
.L_1523:
        /*00b4*/ 	.word	0x00000330


	//   ....[1]....
        /*00b8*/ 	.word	0x00000a50


	//   ....[2]....
        /*00bc*/ 	.word	0x00000a80


	//   ....[3]....
        /*00c0*/ 	.word	0x00013320


	//   ....[4]....
        /*00c4*/ 	.word	0x00013440


	//   ....[5]....
        /*00c8*/ 	.word	0x00013460


	//----- nvinfo : EIATTR_CRS_STACK_SIZE
	.align		4
.L_1524:
        /*00cc*/ 	.byte	0x04, 0x1e
        /*00ce*/ 	.short	(.L_1526 - .L_1525)
.L_1525:
        /*00d0*/ 	.word	0x00000000


	//----- nvinfo : EIATTR_CBANK_PARAM_SIZE
	.align		4
.L_1526:
        /*00d4*/ 	.byte	0x03, 0x19
        /*00d6*/ 	.short	0x01d0


	//----- nvinfo : EIATTR_PARAM_CBANK
	.align		4
        /*00d8*/ 	.byte	0x04, 0x0a
        /*00da*/ 	.short	(.L_1528 - .L_1527)
	.align		4
.L_1527:
        /*00dc*/ 	.word	index@(.nv.constant0._ZN5flash24flash_fwd_splitkv_kernelI23Flash_fwd_kernel_traitsILi96ELi64ELi64ELi4ELb0ELb0EN7cutlass10bfloat16_tE19Flash_kernel_traitsILi96ELi64ELi64ELi4ES3_EELb1ELb0ELb0ELb0ELb0ELb0ELb0ELb1EEEvNS_16Flash_fwd_paramsE)
        /*00e0*/ 	.short	0x0210
        /*00e2*/ 	.short	0x01d0


	//----- nvinfo : EIATTR_SW_WAR
	.align		4
.L_1528:
        /*00e4*/ 	.byte	0x04, 0x36
        /*00e6*/ 	.short	(.L_1530 - .L_1529)
.L_1529:
        /*00e8*/ 	.word	0x00000008
.L_1530:


//--------------------- .nv.info._ZN5flash24flash_fwd_splitkv_kernelI23Flash_fwd_kernel_traitsILi96ELi64ELi64ELi4ELb0ELb0EN7cutlass10bfloat16_tE19Flash_kernel_traitsILi96ELi64ELi64ELi4ES3_EELb1ELb0ELb0ELb0ELb0ELb1ELb0ELb1EEEvNS_16Flash_fwd_paramsE --------------------------
	.section	.nv.info._ZN5flash24flash_fwd_splitkv_kernelI23Flash_fwd_kernel_traitsILi96ELi64ELi64ELi4ELb0ELb0EN7cutlass10bfloat16_tE19Flash_kernel_traitsILi96ELi64ELi64ELi4ES3_EELb1ELb0ELb0ELb0ELb0ELb1ELb0ELb1EEEvNS_16Flash_fwd_paramsE,"",@"SHT_CUDA_INFO"
	.sectionflags	@""
	.align	4


	//----- nvinfo : EIATTR_CUDA_API_VERSION
	.align		4
        /*0000*/ 	.byte	0x04, 0x37
        /*0002*/ 	.short	(.L_1532 - .L_1531)
.L_1531:
        /*0004*/ 	.word	0x00000082


	//----- nvinfo : EIATTR_KPARAM_INFO
	.align		4
.L_1532:
        /*0008*/ 	.byte	0x04, 0x17
        /*000a*/ 	.short	(.L_1534 - .L_1533)
.L_1533:
        /*000c*/ 	.word	0x00000000
        /*0010*/ 	.short	0x0000
        /*0012*/ 	.short	0x0000
        /*0014*/ 	.byte	0x00, 0xf0, 0x41, 0x07


	//----- nvinfo : EIATTR_SPARSE_MMA_MASK
	.align		4
.L_1534:
        /*0018*/ 	.byte	0x03, 0x50
        /*001a*/ 	.short	0x0000


	//----- nvinfo : EIATTR_MAXREG_COUNT
	.align		4
        /*001c*/ 	.byte	0x03, 0x1b
        /*001e*/ 	.short	0x00ff


	//----- nvinfo : EIATTR_NUM_BARRIERS
	.align		4
        /*0020*/ 	.byte	0x02, 0x4c
        /*0022*/ 	.byte	0x01
	.zero		1


	//----- nvinfo : EIATTR_MERCURY_ISA_VERSION
	.align		4
        /*0024*/ 	.byte	0x03, 0x5f
        /*0026*/ 	.short	0x0101


	//----- nvinfo : EIATTR_COOP_GROUP_MASK_REGIDS
	.align		4
        /*0028*/ 	.byte	0x04, 0x29
        /*002a*/ 	.short	(.L_1536 - .L_1535)


	//   ....[0]....
.L_1535:
        /*002c*/ 	.word	0xffffffff


	//   ....[1]....
        /*0030*/ 	.word	0xffffffff


	//   ....[2]....
        /*0034*/ 	.word	0xffffffff


	//   ....[3]....
        /*0038*/ 	.word	0xffffffff


	//   ....[4]....
        /*003c*/ 	.word	0xffffffff


	//   ....[5]....
        /*0040*/ 	.word	0xffffffff


	//   ....[6]....
        /*0044*/ 	.word	0xffffffff


	//   ....[7]....
        /*0048*/ 	.word	0xffffffff


	//   ....[8]....
        /*004c*/ 	.word	0xffffffff


	//   ....[9]....
        /*0050*/ 	.word	0xffffffff


	//   ....[10]....
        /*0054*/ 	.word	0xffffffff


	//   ....[11]....
        /*0058*/ 	.word	0xffffffff


	//   ....[12]....
        /*005c*/ 	.word	0xffffffff


	//   ....[13]....
        /*0060*/ 	.word	0xffffffff


	//   ....[14]....
        /*0064*/ 	.word	0xffffffff


	//   ....[15]....
        /*0068*/ 	.word	0xffffffff


	//----- nvinfo : EIATTR_COOP_GROUP_INSTR_OFFSETS
	.align		4
.L_1536:
        /*006c*/ 	.byte	0x04, 0x28
        /*006e*/ 	.short	(.L_1538 - .L_1537)


	//   ....[0]....
.L_1537:
        /*0070*/ 	.word	0x0000c760


	//   ....[1]....
        /*0074*/ 	.word	0x0000c8b0


	//   ....[2]....
        /*0078*/ 	.word	0x0000c8c0


	//   ....[3]....
        /*007c*/ 	.word	0x0000c910


	//   ....[4]....
        /*0080*/ 	.word	0x0000f4b0


	//   ....[5]....
        /*0084*/ 	.word	0x0000f4c0


	//   ....[6]....
        /*0088*/ 	.word	0x0000f500


	//   ....[7]....
        /*008c*/ 	.word	0x0000f510


	//   ....[8]....
        /*0090*/ 	.word	0x00011ec0


	//   ....[9]....
        /*0094*/ 	.word	0x00011ee0


	//   ....[10]....
        /*0098*/ 	.word	0x00011f10


	//   ....[11]....
        /*009c*/ 	.word	0x00011f20


	//   ....[12]....
        /*00a0*/ 	.word	0x00012ed0


	//   ....[13]....
        /*00a4*/ 	.word	0x00012f10


	//   ....[14]....
        /*00a8*/ 	.word	0x00012f70


	//   ....[15]....
        /*00ac*/ 	.word	0x00012f80


	//----- nvinfo : EIATTR_EXIT_INSTR_OFFSETS
	.align		4
.L_1538:
        /*00b0*/ 	.byte	0x04, 0x1c
        /*00b2*/ 	.short	(.L_1540 - .L_1539)


	//   ....[0]....
.L_1539:
        /*00b4*/ 	.word	0x00000330


	//   ....[1]....
        /*00b8*/ 	.word	0x00000a50


	//   ....[2]....
        /*00bc*/ 	.word	0x00000a80


	//   ....[3]....
        /*00c0*/ 	.word	0x00013ee0


	//   ....[4]....
        /*00c4*/ 	.word	0x00014000


	//   ....[5]....
        /*00c8*/ 	.word	0x00014020


	//----- nvinfo : EIATTR_CRS_STACK_SIZE
	.align		4
.L_1540:
        /*00cc*/ 	.byte	0x04, 0x1e
        /*00ce*/ 	.short	(.L_1542 - .L_1541)
.L_1541:
        /*00d0*/ 	.word	0x00000000


	//----- nvinfo : EIATTR_CBANK_PARAM_SIZE
	.align		4
.L_1542:
        /*00d4*/ 	.byte	0x03, 0x19
        /*00d6*/ 	.short	0x01d0


	//----- nvinfo : EIATTR_PARAM_CBANK
	.align		4
        /*00d8*/ 	.byte	0x04, 0x0a
        /*00da*/ 	.short	(.L_1544 - .L_1543)
	.align		4
.L_1543:
        /*00dc*/ 	.word	index@(.nv.constant0._ZN5flash24flash_fwd_splitkv_kernelI23Flash_fwd_kernel_traitsILi96ELi64ELi64ELi4ELb0ELb0EN7cutlass10bfloat16_tE19Flash_kernel_traitsILi96ELi64ELi64ELi4ES3_EELb1ELb0ELb0ELb0ELb0ELb1ELb0ELb1EEEvNS_16Flash_fwd_paramsE)
        /*00e0*/ 	.short	0x0210
        /*00e2*/ 	.short	0x01d0


	//----- nvinfo : EIATTR_SW_WAR
	.align		4
.L_1544:
        /*00e4*/ 	.byte	0x04, 0x36
        /*00e6*/ 	.short	(.L_1546 - .L_1545)
.L_1545:
        /*00e8*/ 	.word	0x00000008
.L_1546:


//--------------------- .nv.info._ZN5flash24flash_fwd_splitkv_kernelI23Flash_fwd_kernel_traitsILi96ELi64ELi64ELi4ELb0ELb0EN7cutlass10bfloat16_tE19Flash_kernel_traitsILi96ELi64ELi64ELi4ES3_EELb1ELb0ELb0ELb0ELb0ELb0ELb1ELb0EEEvNS_16Flash_fwd_paramsE --------------------------
	.section	.nv.info._ZN5flash24flash_fwd_splitkv_kernelI23Flash_fwd_kernel_traitsILi96ELi64ELi64ELi4ELb0ELb0EN7cutlass10bfloat16_tE19Flash_kernel_traitsILi96ELi64ELi64ELi4ES3_EELb1ELb0ELb0ELb0ELb0ELb0ELb1ELb0EEEvNS_16Flash_fwd_paramsE,"",@"SHT_CUDA_INFO"
	.sectionflags	@""
	.align	4


	//----- nvinfo : EIATTR_CUDA_API_VERSION
	.align		4
        /*0000*/ 	.byte	0x04, 0x37
        /*0002*/ 	.short	(.L_1548 - .L_1547)
.L_1547:
        /*0004*/ 	.word	0x00000082


	//----- nvinfo : EIATTR_KPARAM_INFO
	.align		4
.L_1548:
        /*0008*/ 	.byte	0x04, 0x17
        /*000a*/ 	.short	(.L_1550 - .L_1549)
.L_1549:
        /*000c*/ 	.word	0x00000000
        /*0010*/ 	.short	0x0000
        /*0012*/ 	.short	0x0000
        /*0014*/ 	.byte	0x00, 0xf0, 0x41, 0x07


	//----- nvinfo : EIATTR_SPARSE_MMA_MASK
	.align		4
.L_1550:
        /*0018*/ 	.byte	0x03, 0x50
        /*001a*/ 	.short	0x0000


	//----- nvinfo : EIATTR_MAXREG_COUNT
	.align		4
        /*001c*/ 	.byte	0x03, 0x1b
        /*001e*/ 	.short	0x00ff


	//----- nvinfo : EIATTR_NUM_BARRIERS
	.align		4
        /*0020*/ 	.byte	0x02, 0x4c
        /*0022*/ 	.byte	0x01
	.zero		1


	//----- nvinfo : EIATTR_MERCURY_ISA_VERSION
	.align		4
        /*0024*/ 	.byte	0x03, 0x5f
        /*0026*/ 	.short	0x0101


	//----- nvinfo : EIATTR_COOP_GROUP_MASK_REGIDS
	.align		4
        /*0028*/ 	.byte	0x04, 0x29
        /*002a*/ 	.short	(.L_1552 - .L_1551)


	//   ....[0]....
.L_1551:
        /*002c*/ 	.word	0xffffffff


	//   ....[1]....
        /*0030*/ 	.word	0xffffffff


	//   ....[2]....
        /*0034*/ 	.word	0xffffffff


	//   ....[3]....
        /*0038*/ 	.word	0xffffffff


	//   ....[4]....
        /*003c*/ 	.word	0xffffffff


	//   ....[5]....
        /*0040*/ 	.word	0xffffffff


	//   ....[6]....
        /*0044*/ 	.word	0xffffffff


	//   ....[7]....
        /*0048*/ 	.word	0xffffffff


	//   ....[8]....
        /*004c*/ 	.word	0xffffffff


	//   ....[9]....
        /*0050*/ 	.word	0xffffffff


	//   ....[10]....
        /*0054*/ 	.word	0xffffffff


	//   ....[11]....
        /*0058*/ 	.word	0xffffffff


	//   ....[12]....
        /*005c*/ 	.word	0xffffffff


	//   ....[13]....
        /*0060*/ 	.word	0xffffffff


	//   ....[14]....
        /*0064*/ 	.word	0xffffffff


	//   ....[15]....
        /*0068*/ 	.word	0xffffffff


	//----- nvinfo : EIATTR_COOP_GROUP_INSTR_OFFSETS
	.align		4
.L_1552:
        /*006c*/ 	.byte	0x04, 0x28
        /*006e*/ 	.short	(.L_1554 - .L_1553)


	//   ....[0]....
.L_1553:
        /*0070*/ 	.word	0x00004480


	//   ....[1]....
        /*0074*/ 	.word	0x00004520


	//   ....[2]....
        /*0078*/ 	.word	0x00004530


	//   ....[3]....
        /*007c*/ 	.word	0x00004560


	//   ....[4]....
        /*0080*/ 	.word	0x00006d40


	//   ....[5]....
        /*0084*/ 	.word	0x00006d50


	//   ....[6]....
        /*0088*/ 	.word	0x00006d90


	//   ....[7]....
        /*008c*/ 	.word	0x00006da0


	//   ....[8]....
        /*0090*/ 	.word	0x00009340


	//   ....[9]....
        /*0094*/ 	.word	0x00009350


	//   ....[10]....
        /*0098*/ 	.word	0x00009380


	//   ....[11]....
        /*009c*/ 	.word	0x00009390


	//   ....[12]....
        /*00a0*/ 	.word	0x0000a370


	//   ....[13]....
        /*00a4*/ 	.word	0x0000a3b0


	//   ....[14]....
        /*00a8*/ 	.word	0x0000a430


	//   ....[15]....
        /*00ac*/ 	.word	0x0000a440


	//----- nvinfo : EIATTR_EXIT_INSTR_OFFSETS
	.align		4
.L_1554:
        /*00b0*/ 	.byte	0x04, 0x1c
        /*00b2*/ 	.short	(.L_1556 - .L_1555)


	//   ....[0]....
.L_1555:
        /*00b4*/ 	.word	0x00000450


	//   ....[1]....
        /*00b8*/ 	.word	0x00000d10


	//   ....[2]....
        /*00bc*/ 	.word	0x00000d40


	//   ....[3]....
        /*00c0*/ 	.word	0x0000b400


	//   ....[4]....
        /*00c4*/ 	.word	0x0000b470


	//   ....[5]....
        /*00c8*/ 	.word	0x0000b490


	//----- nvinfo : EIATTR_CRS_STACK_SIZE
	.align		4
.L_1556:
        /*00cc*/ 	.byte	0x04, 0x1e
        /*00ce*/ 	.short	(.L_1558 - .L_1557)
.L_1557:
        /*00d0*/ 	.word	0x00000000


	//----- nvinfo : EIATTR_CBANK_PARAM_SIZE
	.align		4
.L_1558:
        /*00d4*/ 	.byte	0x03, 0x19
        /*00d6*/ 	.short	0x01d0


	//----- nvinfo : EIATTR_PARAM_CBANK
	.align		4
        /*00d8*/ 	.byte	0x04, 0x0a
        /*00da*/ 	.short	(.L_1560 - .L_1559)
	.align		4
.L_1559:
        /*00dc*/ 	.word	index@(.nv.constant0._ZN5flash24flash_fwd_splitkv_kernelI23Flash_fwd_kernel_traitsILi96ELi64ELi64ELi4ELb0ELb0EN7cutlass10bfloat16_tE19Flash_kernel_traitsILi96ELi64ELi64ELi4ES3_EELb1ELb0ELb0ELb0ELb0ELb0ELb1ELb0EEEvNS_16Flash_fwd_paramsE)
        /*00e0*/ 	.short	0x0210
        /*00e2*/ 	.short	0x01d0


	//----- nvinfo : EIATTR_SW_WAR
	.align		4
.L_1560:
        /*00e4*/ 	.byte	0x04, 0x36
        /*00e6*/ 	.short	(.L_1562 - .L_1561)
.L_1561:
        /*00e8*/ 	.word	0x00000008
.L_1562:


//--------------------- .nv.info._ZN5flash24flash_fwd_splitkv_kernelI23Flash_fwd_kernel_traitsILi96ELi64ELi64ELi4ELb0ELb0EN7cutlass10bfloat16_tE19Flash_kernel_traitsILi96ELi64ELi64ELi4ES3_EELb1ELb0ELb0ELb0ELb0ELb1ELb1ELb0EEEvNS_16Flash_fwd_paramsE --------------------------
	.section	.nv.info._ZN5flash24flash_fwd_splitkv_kernelI23Flash_fwd_kernel_traitsILi96ELi64ELi64ELi4ELb0ELb0EN7cutlass10bfloat16_tE19Flash_kernel_traitsILi96ELi64ELi64ELi4ES3_EELb1ELb0ELb0ELb0ELb0ELb1ELb1ELb0EEEvNS_16Flash_fwd_paramsE,"",@"SHT_CUDA_INFO"
	.sectionflags	@""
	.align	4


	//----- nvinfo : EIATTR_CUDA_API_VERSION
	.align		4
        /*0000*/ 	.byte	0x04, 0x37
        /*0002*/ 	.short	(.L_1564 - .L_1563)
.L_1563:
        /*0004*/ 	.word	0x00000082


	//----- nvinfo : EIATTR_KPARAM_INFO
	.align		4
.L_1564:
        /*0008*/ 	.byte	0x04, 0x17
        /*000a*/ 	.short	(.L_1566 - .L_1565)
.L_1565:
        /*000c*/ 	.word	0x00000000
        /*0010*/ 	.short	0x0000
        /*0012*/ 	.short	0x0000
        /*0014*/ 	.byte	0x00, 0xf0, 0x41, 0x07


	//----- nvinfo : EIATTR_SPARSE_MMA_MASK
	.align		4
.L_1566:
        /*0018*/ 	.byte	0x03, 0x50
        /*001a*/ 	.short	0x0000


	//----- nvinfo : EIATTR_MAXREG_COUNT
	.align		4
        /*001c*/ 	.byte	0x03, 0x1b
        /*001e*/ 	.short	0x00ff


	//----- nvinfo : EIATTR_NUM_BARRIERS
	.align		4
        /*0020*/ 	.byte	0x02, 0x4c
        /*0022*/ 	.byte	0x01
	.zero		1


	//----- nvinfo : EIATTR_MERCURY_ISA_VERSION
	.align		4
        /*0024*/ 	.byte	0x03, 0x5f
        /*0026*/ 	.short	0x0101


	//----- nvinfo : EIATTR_COOP_GROUP_MASK_REGIDS
	.align		4
        /*0028*/ 	.byte	0x04, 0x29
        /*002a*/ 	.short	(.L_1568 - .L_1567)


	//   ....[0]....
.L_1567:
        /*002c*/ 	.word	0xffffffff


	//   ....[1]....
        /*0030*/ 	.word	0xffffffff


	//   ....[2]....
        /*0034*/ 	.word	0xffffffff


	//   ....[3]....
        /*0038*/ 	.word	0xffffffff


	//   ....[4]....
        /*003c*/ 	.word	0xffffffff


	//   ....[5]....
        /*0040*/ 	.word	0xffffffff


	//   ....[6]....
        /*0044*/ 	.word	0xffffffff


	//   ....[7]....
        /*0048*/ 	.word	0xffffffff


	//   ....[8]....
        /*004c*/ 	.word	0xffffffff


	//   ....[9]....
        /*0050*/ 	.word	0xffffffff


	//   ....[10]....
        /*0054*/ 	.word	0xffffffff


	//   ....[11]....
        /*0058*/ 	.word	0xffffffff


	//   ....[12]....
        /*005c*/ 	.word	0xffffffff


	//   ....[13]....
        /*0060*/ 	.word	0xffffffff


	//   ....[14]....
        /*0064*/ 	.word	0xffffffff


	//   ....[15]....
        /*0068*/ 	.word	0xffffffff


	//----- nvinfo : EIATTR_COOP_GROUP_INSTR_OFFSETS
	.align		4
.L_1568:
        /*006c*/ 	.byte	0x04, 0x28
        /*006e*/ 	.short	(.L_1570 - .L_1569)


	//   ....[0]....
.L_1569:
        /*0070*/ 	.word	0x00004890


	//   ....[1]....
        /*0074*/ 	.word	0x000048f0


	//   ....[2]....
        /*0078*/ 	.word	0x00004900


	//   ....[3]....
        /*007c*/ 	.word	0x00004930


	//   ....[4]....
        /*0080*/ 	.word	0x00007550


	//   ....[5]....
        /*0084*/ 	.word	0x00007560


	//   ....[6]....
        /*0088*/ 	.word	0x00007590


	//   ....[7]....
        /*008c*/ 	.word	0x000075a0


	//   ....[8]....
        /*0090*/ 	.word	0x00009f50


	//   ....[9]....
        /*0094*/ 	.word	0x00009f70


	//   ....[10]....
        /*0098*/ 	.word	0x00009fa0


	//   ....[11]....
        /*009c*/ 	.word	0x00009fb0


	//   ....[12]....
        /*00a0*/ 	.word	0x0000af50


	//   ....[13]....
        /*00a4*/ 	.word	0x0000af90


	//   ....[14]....
        /*00a8*/ 	.word	0x0000b010


	//   ....[15]....
        /*00ac*/ 	.word	0x0000b020


	//----- nvinfo : EIATTR_EXIT_INSTR_OFFSETS
	.align		4
.L_1570:
        /*00b0*/ 	.byte	0x04, 0x1c
        /*00b2*/ 	.short	(.L_1572 - .L_1571)


	//   ....[0]....
.L_1571:
        /*00b4*/ 	.word	0x00000450


	//   ....[1]....
        /*00b8*/ 	.word	0x00000d10


	//   ....[2]....
        /*00bc*/ 	.word	0x00000d40


	//   ....[3]....
        /*00c0*/ 	.word	0x0000bfe0


	//   ....[4]....
        /*00c4*/ 	.word	0x0000c050


	//   ....[5]....
        /*00c8*/ 	.word	0x0000c070


	//----- nvinfo : EIATTR_CRS_STACK_SIZE
	.align		4
.L_1572:
        /*00cc*/ 	.byte	0x04, 0x1e
        /*00ce*/ 	.short	(.L_1574 - .L_1573)
.L_1573:
        /*00d0*/ 	.word	0x00000000


	//----- nvinfo : EIATTR_CBANK_PARAM_SIZE
	.align		4
.L_1574:
        /*00d4*/ 	.byte	0x03, 0x19
        /*00d6*/ 	.short	0x01d0


	//----- nvinfo : EIATTR_PARAM_CBANK
	.align		4
        /*00d8*/ 	.byte	0x04, 0x0a
        /*00da*/ 	.short	(.L_1576 - .L_1575)
	.align		4
.L_1575:
        /*00dc*/ 	.word	index@(.nv.constant0._ZN5flash24flash_fwd_splitkv_kernelI23Flash_fwd_kernel_traitsILi96ELi64ELi64ELi4ELb0ELb0EN7cutlass10bfloat16_tE19Flash_kernel_traitsILi96ELi64ELi64ELi4ES3_EELb1ELb0ELb0ELb0ELb0ELb1ELb1ELb0EEEvNS_16Flash_fwd_paramsE)
        /*00e0*/ 	.short	0x0210
        /*00e2*/ 	.short	0x01d0


	//----- nvinfo : EIATTR_SW_WAR
	.align		4
.L_1576:
        /*00e4*/ 	.byte	0x04, 0x36
        /*00e6*/ 	.short	(.L_1578 - .L_1577)
.L_1577:
        /*00e8*/ 	.word	0x00000008
.L_1578:


//--------------------- .nv.info._ZN5flash24flash_fwd_splitkv_kernelI23Flash_fwd_kernel_traitsILi96ELi64ELi64ELi4ELb0ELb0EN7cutlass10bfloat16_tE19Flash_kernel_traitsILi96ELi64ELi64ELi4ES3_EELb1ELb0ELb0ELb0ELb0ELb0ELb1ELb1EEEvNS_16Flash_fwd_paramsE --------------------------
	.section	.nv.info._ZN5flash24flash_fwd_splitkv_kernelI23Flash_fwd_kernel_traitsILi96ELi64ELi64ELi4ELb0ELb0EN7cutlass10bfloat16_tE19Flash_kernel_traitsILi96ELi64ELi64ELi4ES3_EELb1ELb0ELb0ELb0ELb0ELb0ELb1ELb1EEEvNS_16Flash_fwd_paramsE,"",@"SHT_CUDA_INFO"
	.sectionflags	@""
	.align	4


	//----- nvinfo : EIATTR_CUDA_API_VERSION
	.align		4
        /*0000*/ 	.byte	0x04, 0x37
        /*0002*/ 	.short	(.L_1580 - .L_1579)
.L_1579:
        /*0004*/ 	.word	0x00000082


	//----- nvinfo : EIATTR_KPARAM_INFO
	.align		4
.L_1580:
        /*0008*/ 	.byte	0x04, 0x17
        /*000a*/ 	.short	(.L_1582 - .L_1581)
.L_1581:
        /*000c*/ 	.word	0x00000000
        /*0010*/ 	.short	0x0000
        /*0012*/ 	.short	0x0000
        /*0014*/ 	.byte	0x00, 0xf0, 0x41, 0x07


	//----- nvinfo : EIATTR_SPARSE_MMA_MASK
	.align		4
.L_1582:
        /*0018*/ 	.byte	0x03, 0x50
        /*001a*/ 	.short	0x0000


	//----- nvinfo : EIATTR_MAXREG_COUNT
	.align		4
        /*001c*/ 	.byte	0x03, 0x1b
        /*001e*/ 	.short	0x00ff


	//----- nvinfo : EIATTR_NUM_BARRIERS
	.align		4
        /*0020*/ 	.byte	0x02, 0x4c
        /*0022*/ 	.byte	0x01
	.zero		1


	//----- nvinfo : EIATTR_MERCURY_ISA_VERSION
	.align		4
        /*0024*/ 	.byte	0x03, 0x5f
        /*0026*/ 	.short	0x0101


	//----- nvinfo : EIATTR_COOP_GROUP_MASK_REGIDS
	.align		4
        /*0028*/ 	.byte	0x04, 0x29
        /*002a*/ 	.short	(.L_1584 - .L_1583)


	//   ....[0]....
.L_1583:
        /*002c*/ 	.word	0xffffffff


	//   ....[1]....
        /*0030*/ 	.word	0xffffffff


	//   ....[2]....
        /*0034*/ 	.word	0xffffffff


	//   ....[3]....
        /*0038*/ 	.word	0xffffffff


	//   ....[4]....
        /*003c*/ 	.word	0xffffffff


	//   ....[5]....
        /*0040*/ 	.word	0xffffffff


	//   ....[6]....
        /*0044*/ 	.word	0xffffffff


	//   ....[7]....
        /*0048*/ 	.word	0xffffffff


	//   ....[8]....
        /*004c*/ 	.word	0xffffffff


	//   ....[9]....
        /*0050*/ 	.word	0xffffffff


	//   ....[10]....
        /*0054*/ 	.word	0xffffffff


	//   ....[11]....
        /*0058*/ 	.word	0xffffffff


	//   ....[12]....
        /*005c*/ 	.word	0xffffffff


	//   ....[13]....
        /*0060*/ 	.word	0xffffffff


	//   ....[14]....
        /*0064*/ 	.word	0xffffffff


	//   ....[15]....
        /*0068*/ 	.word	0xffffffff


	//----- nvinfo : EIATTR_COOP_GROUP_INSTR_OFFSETS
	.align		4
.L_1584:
        /*006c*/ 	.byte	0x04, 0x28
        /*006e*/ 	.short	(.L_1586 - .L_1585)


	//   ....[0]....
.L_1585:
        /*0070*/ 	.word	0x0000c800


	//   ....[1]....
        /*0074*/ 	.word	0x0000c820


	//   ....[2]....
        /*0078*/ 	.word	0x0000c8a0


	//   ....[3]....
        /*007c*/ 	.word	0x0000c8b0


	//   ....[4]....
        /*0080*/ 	.word	0x0000f0d0


	//   ....[5]....
        /*0084*/ 	.word	0x0000f0e0


	//   ....[6]....
        /*0088*/ 	.word	0x0000f110


	//   ....[7]....
        /*008c*/ 	.word	0x0000f120


	//   ....[8]....
        /*0090*/ 	.word	0x000116c0


	//   ....[9]....
        /*0094*/ 	.word	0x000116e0


	//   ....[10]....
        /*0098*/ 	.word	0x00011720


	//   ....[11]....
        /*009c*/ 	.word	0x00011730


	//   ....[12]....
        /*00a0*/ 	.word	0x000126f0


	//   ....[13]....
        /*00a4*/ 	.word	0x00012730


	//   ....[14]....
        /*00a8*/ 	.word	0x000127e0


	//   ....[15]....
        /*00ac*/ 	.word	0x000127f0


	//----- nvinfo : EIATTR_EXIT_INSTR_OFFSETS
	.align		4
.L_1586:
        /*00b0*/ 	.byte	0x04, 0x1c
        /*00b2*/ 	.short	(.L_1588 - .L_1587)


	//   ....[0]....
.L_1587:
        /*00b4*/ 	.word	0x00000440


	//   ....[1]....
        /*00b8*/ 	.word	0x00000d20


	//   ....[2]....
        /*00bc*/ 	.word	0x00000d50


	//   ....[3]....
        /*00c0*/ 	.word	0x000136b0


	//   ....[4]....
        /*00c4*/ 	.word	0x00013720


	//   ....[5]....
        /*00c8*/ 	.word	0x00013740


	//----- nvinfo : EIATTR_CRS_STACK_SIZE
	.align		4
.L_1588:
        /*00cc*/ 	.byte	0x04, 0x1e
        /*00ce*/ 	.short	(.L_1590 - .L_1589)
.L_1589:
        /*00d0*/ 	.word	0x00000000


	//----- nvinfo : EIATTR_CBANK_PARAM_SIZE
	.align		4
.L_1590:
        /*00d4*/ 	.byte	0x03, 0x19
        /*00d6*/ 	.short	0x01d0


	//----- nvinfo : EIATTR_PARAM_CBANK
	.align		4
        /*00d8*/ 	.byte	0x04, 0x0a
        /*00da*/ 	.short	(.L_1592 - .L_1591)
	.align		4
.L_1591:
        /*00dc*/ 	.word	index@(.nv.constant0._ZN5flash24flash_fwd_splitkv_kernelI23Flash_fwd_kernel_traitsILi96ELi64ELi64ELi4ELb0ELb0EN7cutlass10bfloat16_tE19Flash_kernel_traitsILi96ELi64ELi64ELi4ES3_EELb1ELb0ELb0ELb0ELb0ELb0ELb1ELb1EEEvNS_16Flash_fwd_paramsE)
        /*00e0*/ 	.short	0x0210
        /*00e2*/ 	.short	0x01d0


	//----- nvinfo : EIATTR_SW_WAR
	.align		4
.L_1592:
        /*00e4*/ 	.byte	0x04, 0x36
        /*00e6*/ 	.short	(.L_1594 - .L_1593)
.L_1593:
        /*00e8*/ 	.word	0x00000008
.L_1594:


//--------------------- .nv.info._ZN5flash24flash_fwd_splitkv_kernelI23Flash_fwd_kernel_traitsILi96ELi64ELi64ELi4ELb0ELb0EN7cutlass10bfloat16_tE19Flash_kernel_traitsILi96ELi64ELi64ELi4ES3_EELb1ELb0ELb0ELb0ELb0ELb1ELb1ELb1EEEvNS_16Flash_fwd_paramsE --------------------------
	.section	.nv.info._ZN5flash24flash_fwd_splitkv_kernelI23Flash_fwd_kernel_traitsILi96ELi64ELi64ELi4ELb0ELb0EN7cutlass10bfloat16_tE19Flash_kernel_traitsILi96ELi64ELi64ELi4ES3_EELb1ELb0ELb0ELb0ELb0ELb1ELb1ELb1EEEvNS_16Flash_fwd_paramsE,"",@"SHT_CUDA_INFO"
	.sectionflags	@""
	.align	4


	//----- nvinfo : EIATTR_CUDA_API_VERSION
	.align		4
        /*0000*/ 	.byte	0x04, 0x37
        /*0002*/ 	.short	(.L_1596 - .L_1595)
.L_1595:
        /*0004*/ 	.word	0x00000082


	//----- nvinfo : EIATTR_KPARAM_INFO
	.align		4
.L_1596:
        /*0008*/ 	.byte	0x04, 0x17
        /*000a*/ 	.short	(.L_1598 - .L_1597)
.L_1597:
        /*000c*/ 	.word	0x00000000
        /*0010*/ 	.short	0x0000
        /*0012*/ 	.short	0x0000
        /*0014*/ 	.byte	0x00, 0xf0, 0x41, 0x07


	//----- nvinfo : EIATTR_SPARSE_MMA_MASK
	.align		4
.L_1598:
        /*0018*/ 	.byte	0x03, 0x50
        /*001a*/ 	.short	0x0000


	//----- nvinfo : EIATTR_MAXREG_COUNT
	.align		4
        /*001c*/ 	.byte	0x03, 0x1b
        /*001e*/ 	.short	0x00ff


	//----- nvinfo : EIATTR_NUM_BARRIERS
	.align		4
        /*0020*/ 	.byte	0x02, 0x4c
        /*0022*/ 	.byte	0x01
	.zero		1


	//----- nvinfo : EIATTR_MERCURY_ISA_VERSION
	.align		4
        /*0024*/ 	.byte	0x03, 0x5f
        /*0026*/ 	.short	0x0101


	//----- nvinfo : EIATTR_COOP_GROUP_MASK_REGIDS
	.align		4
        /*0028*/ 	.byte	0x04, 0x29
        /*002a*/ 	.short	(.L_1600 - .L_1599)


	//   ....[0]....
.L_1599:
        /*002c*/ 	.word	0xffffffff


	//   ....[1]....
        /*0030*/ 	.word	0xffffffff


	//   ....[2]....
        /*0034*/ 	.word	0xffffffff


	//   ....[3]....
        /*0038*/ 	.word	0xffffffff


	//   ....[4]....
        /*003c*/ 	.word	0xffffffff


	//   ....[5]....
        /*0040*/ 	.word	0xffffffff


	//   ....[6]....
        /*0044*/ 	.word	0xffffffff


	//   ....[7]....
        /*0048*/ 	.word	0xffffffff


	//   ....[8]....
        /*004c*/ 	.word	0xffffffff


	//   ....[9]....
        /*0050*/ 	.word	0xffffffff


	//   ....[10]....
        /*0054*/ 	.word	0xffffffff


	//   ....[11]....
        /*0058*/ 	.word	0xffffffff


	//   ....[12]....
        /*005c*/ 	.word	0xffffffff


	//   ....[13]....
        /*0060*/ 	.word	0xffffffff


	//   ....[14]....
        /*0064*/ 	.word	0xffffffff


	//   ....[15]....
        /*0068*/ 	.word	0xffffffff


	//----- nvinfo : EIATTR_COOP_GROUP_INSTR_OFFSETS
	.align		4
.L_1600:
        /*006c*/ 	.byte	0x04, 0x28
        /*006e*/ 	.short	(.L_1602 - .L_1601)


	//   ....[0]....
.L_1601:
        /*0070*/ 	.word	0x0000cc70


	//   ....[1]....
        /*0074*/ 	.word	0x0000cc90


	//   ....[2]....
        /*0078*/ 	.word	0x0000cd10


	//   ....[3]....
        /*007c*/ 	.word	0x0000cd20


	//   ....[4]....
        /*0080*/ 	.word	0x0000f930


	//   ....[5]....
        /*0084*/ 	.word	0x0000f940


	//   ....[6]....
        /*0088*/ 	.word	0x0000f970


	//   ....[7]....
        /*008c*/ 	.word	0x0000f980


	//   ....[8]....
        /*0090*/ 	.word	0x00012320


	//   ....[9]....
        /*0094*/ 	.word	0x00012340


	//   ....[10]....
        /*0098*/ 	.word	0x00012370


	//   ....[11]....
        /*009c*/ 	.word	0x00012380


	//   ....[12]....
        /*00a0*/ 	.word	0x00013320


	//   ....[13]....
        /*00a4*/ 	.word	0x00013360


	//   ....[14]....
        /*00a8*/ 	.word	0x00013410


	//   ....[15]....
        /*00ac*/ 	.word	0x00013420


	//----- nvinfo : EIATTR_EXIT_INSTR_OFFSETS
	.align		4
.L_1602:
        /*00b0*/ 	.byte	0x04, 0x1c
        /*00b2*/ 	.short	(.L_1604 - .L_1603)


	//   ....[0]....
.L_1603:
        /*00b4*/ 	.word	0x00000440


	//   ....[1]....
        /*00b8*/ 	.word	0x00000d20


	//   ....[2]....
        /*00bc*/ 	.word	0x00000d50


	//   ....[3]....
        /*00c0*/ 	.word	0x000142e0


	//   ....[4]....
        /*00c4*/ 	.word	0x00014350


	//   ....[5]....
        /*00c8*/ 	.word	0x00014370


	//----- nvinfo : EIATTR_CRS_STACK_SIZE
	.align		4
.L_1604:
        /*00cc*/ 	.byte	0x04, 0x1e
        /*00ce*/ 	.short	(.L_1606 - .L_1605)
.L_1605:
        /*00d0*/ 	.word	0x00000000


	//----- nvinfo : EIATTR_CBANK_PARAM_SIZE
	.align		4
.L_1606:
        /*00d4*/ 	.byte	0x03, 0x19
        /*00d6*/ 	.short	0x01d0


	//----- nvinfo : EIATTR_PARAM_CBANK
	.align		4
        /*00d8*/ 	.byte	0x04, 0x0a
        /*00da*/ 	.short	(.L_1608 - .L_1607)
	.align		4
.L_1607:
        /*00dc*/ 	.word	index@(.nv.constant0._ZN5flash24flash_fwd_splitkv_kernelI23Flash_fwd_kernel_traitsILi96ELi64ELi64ELi4ELb0ELb0EN7cutlass10bfloat16_tE19Flash_kernel_traitsILi96ELi64ELi64ELi4ES3_EELb1ELb0ELb0ELb0ELb0ELb1ELb1ELb1EEEvNS_16Flash_fwd_paramsE)
        /*00e0*/ 	.short	0x0210
        /*00e2*/ 	.short	0x01d0


	//----- nvinfo : EIATTR_SW_WAR
	.align		4
.L_1608:
        /*00e4*/ 	.byte	0x04, 0x36
        /*00e6*/ 	.short	(.L_1610 - .L_1609)
.L_1609:
        /*00e8*/ 	.word	0x00000008
.L_1610:


//--------------------- .nv.info._ZN5flash24flash_fwd_splitkv_kernelI23Flash_fwd_kernel_traitsILi96ELi64ELi64ELi4ELb0ELb0EN7cutlass10bfloat16_tE19Flash_kernel_traitsILi96ELi64ELi64ELi4ES3_EELb1ELb0ELb0ELb1ELb1ELb0ELb0ELb0EEEvNS_16Flash_fwd_paramsE --------------------------
	.section	.nv.info._ZN5flash24flash_fwd_splitkv_kernelI23Flash_fwd_kernel_traitsILi96ELi64ELi64ELi4ELb0ELb0EN7cutlass10bfloat16_tE19Flash_kernel_traitsILi96ELi64ELi64ELi4ES3_EELb1ELb0ELb0ELb1ELb1ELb0ELb0ELb0EEEvNS_16Flash_fwd_paramsE,"",@"SHT_CUDA_INFO"
	.sectionflags	@""
	.align	4


	//----- nvinfo : EIATTR_CUDA_API_VERSION
	.align		4
        /*0000*/ 	.byte	0x04, 0x37
        /*0002*/ 	.short	(.L_1612 - .L_1611)
.L_1611:
        /*0004*/ 	.word	0x00000082


	//----- nvinfo : EIATTR_KPARAM_INFO
	.align		4
.L_1612:
        /*0008*/ 	.byte	0x04, 0x17
        /*000a*/ 	.short	(.L_1614 - .L_1613)
.L_1613:
        /*000c*/ 	.word	0x00000000
        /*0010*/ 	.short	0x0000
        /*0012*/ 	.short	0x0000
        /*0014*/ 	.byte	0x00, 0xf0, 0x41, 0x07


	//----- nvinfo : EIATTR_SPARSE_MMA_MASK
	.align		4
.L_1614:
        /*0018*/ 	.byte	0x03, 0x50
        /*001a*/ 	.short	0x0000


	//----- nvinfo : EIATTR_MAXREG_COUNT
	.align		4
        /*001c*/ 	.byte	0x03, 0x1b
        /*001e*/ 	.short	0x00ff


	//----- nvinfo : EIATTR_NUM_BARRIERS
	.align		4
        /*0020*/ 	.byte	0x02, 0x4c
        /*0022*/ 	.byte	0x01
	.zero		1


	//----- nvinfo : EIATTR_MERCURY_ISA_VERSION
	.align		4
        /*0024*/ 	.byte	0x03, 0x5f
        /*0026*/ 	.short	0x0101


	//----- nvinfo : EIATTR_COOP_GROUP_MASK_REGIDS
	.align		4
        /*0028*/ 	.byte	0x04, 0x29
        /*002a*/ 	.short	(.L_1616 - .L_1615)


	//   ....[0]....
.L_1615:
        /*002c*/ 	.word	0xffffffff


	//   ....[1]....
        /*0030*/ 	.word	0xffffffff


	//   ....[2]....
        /*0034*/ 	.word	0xffffffff


	//   ....[3]....
        /*0038*/ 	.word	0xffffffff


	//   ....[4]....
        /*003c*/ 	.word	0xffffffff


	//   ....[5]....
        /*0040*/ 	.word	0xffffffff


	//   ....[6]....
        /*0044*/ 	.word	0xffffffff


	//   ....[7]....
        /*0048*/ 	.word	0xffffffff


	//   ....[8]....
        /*004c*/ 	.word	0xffffffff


	//   ....[9]....
        /*0050*/ 	.word	0xffffffff


	//   ....[10]....
        /*0054*/ 	.word	0xffffffff


	//   ....[11]....
        /*0058*/ 	.word	0xffffffff


	//----- nvinfo : EIATTR_COOP_GROUP_INSTR_OFFSETS
	.align		4
.L_1616:
        /*005c*/ 	.byte	0x04, 0x28
        /*005e*/ 	.short	(.L_1618 - .L_1617)


	//   ....[0]....
.L_1617:
        /*0060*/ 	.word	0x00002da0


	//   ....[1]....
        /*0064*/ 	.word	0x00002dc0


	//   ....[2]....
        /*0068*/ 	.word	0x00002e40


	//   ....[3]....
        /*006c*/ 	.word	0x00002e50


	//   ....[4]....
        /*0070*/ 	.word	0x00004c00


	//   ....[5]....
        /*0074*/ 	.word	0x00004c20


	//   ....[6]....
        /*0078*/ 	.word	0x00004c50


	//   ....[7]....
        /*007c*/ 	.word	0x00004c60


	//   ....[8]....
        /*0080*/ 	.word	0x00005c10


	//   ....[9]....
        /*0084*/ 	.word	0x00005c60


	//   ....[10]....
        /*0088*/ 	.word	0x00005ca0


	//   ....[11]....
        /*008c*/ 	.word	0x00005cd0


	//----- nvinfo : EIATTR_EXIT_INSTR_OFFSETS
	.align		4
.L_1618:
        /*0090*/ 	.byte	0x04, 0x1c
        /*0092*/ 	.short	(.L_1620 - .L_1619)


	//   ....[0]....
.L_1619:
        /*0094*/ 	.word	0x000001a0


	//   ....[1]....
        /*0098*/ 	.word	0x000006c0


	//   ....[2]....
        /*009c*/ 	.word	0x000006f0


	//   ....[3]....
        /*00a0*/ 	.word	0x00006b00


	//----- nvinfo : EIATTR_CRS_STACK_SIZE
	.align		4
.L_1620:
        /*00a4*/ 	.byte	0x04, 0x1e
        /*00a6*/ 	.short	(.L_1622 - .L_1621)
.L_1621:
        /*00a8*/ 	.word	0x00000000


	//----- nvinfo : EIATTR_CBANK_PARAM_SIZE
	.align		4
.L_1622:
        /*00ac*/ 	.byte	0x03, 0x19
        /*00ae*/ 	.short	0x01d0


	//----- nvinfo : EIATTR_PARAM_CBANK
	.align		4
        /*00b0*/ 	.byte	0x04, 0x0a
        /*00b2*/ 	.short	(.L_1624 - .L_1623)
	.align		4
.L_1623:
        /*00b4*/ 	.word	index@(.nv.constant0._ZN5flash24flash_fwd_splitkv_kernelI23Flash_fwd_kernel_traitsILi96ELi64ELi64ELi4ELb0ELb0EN7cutlass10bfloat16_tE19Flash_kernel_traitsILi96ELi64ELi64ELi4ES3_EELb1ELb0ELb0ELb1ELb1ELb0ELb0ELb0EEEvNS_16Flash_fwd_paramsE)
        /*00b8*/ 	.short	0x0210
        /*00ba*/ 	.short	0x01d0


	//----- nvinfo : EIATTR_SW_WAR
	.align		4
.L_1624:
        /*00bc*/ 	.byte	0x04, 0x36
        /*00be*/ 	.short	(.L_1626 - .L_1625)
.L_1625:
        /*00c0*/ 	.word	0x00000008
.L_1626:


//--------------------- .nv.info._ZN5flash24flash_fwd_splitkv_kernelI23Flash_fwd_kernel_traitsILi96ELi64ELi64ELi4ELb0ELb0EN7cutlass10bfloat16_tE19Flash_kernel_traitsILi96ELi64ELi64ELi4ES3_EELb1ELb0ELb0ELb1ELb1ELb1ELb0ELb0EEEvNS_16Flash_fwd_paramsE --------------------------
	.section	.nv.info._ZN5flash24flash_fwd_splitkv_kernelI23Flash_fwd_kernel_traitsILi96ELi64ELi64ELi4ELb0ELb0EN7cutlass10bfloat16_tE19Flash_kernel_traitsILi96ELi64ELi64ELi4ES3_EELb1ELb0ELb0ELb1ELb1ELb1ELb0ELb0EEEvNS_16Flash_fwd_paramsE,"",@"SHT_CUDA_INFO"
	.sectionflags	@""
	.align	4


	//----- nvinfo : EIATTR_CUDA_API_VERSION
	.align		4
        /*0000*/ 	.byte	0x04, 0x37
        /*0002*/ 	.short	(.L_1628 - .L_1627)
.L_1627:
        /*0004*/ 	.word	0x00000082


	//----- nvinfo : EIATTR_KPARAM_INFO
	.align		4
.L_1628:
        /*0008*/ 	.byte	0x04, 0x17
        /*000a*/ 	.short	(.L_1630 - .L_1629)
.L_1629:
        /*000c*/ 	.word	0x00000000
        /*0010*/ 	.short	0x0000
        /*0012*/ 	.short	0x0000
        /*0014*/ 	.byte	0x00, 0xf0, 0x41, 0x07


	//----- nvinfo : EIATTR_SPARSE_MMA_MASK
	.align		4
.L_1630:
        /*0018*/ 	.byte	0x03, 0x50
        /*001a*/ 	.short	0x0000


	//----- nvinfo : EIATTR_MAXREG_COUNT
	.align		4
        /*001c*/ 	.byte	0x03, 0x1b
        /*001e*/ 	.short	0x00ff


	//----- nvinfo : EIATTR_NUM_BARRIERS
	.align		4
        /*0020*/ 	.byte	0x02, 0x4c
        /*0022*/ 	.byte	0x01
	.zero		1


	//----- nvinfo : EIATTR_MERCURY_ISA_VERSION
	.align		4
        /*0024*/ 	.byte	0x03, 0x5f
        /*0026*/ 	.short	0x0101


	//----- nvinfo : EIATTR_COOP_GROUP_MASK_REGIDS
	.align		4
        /*0028*/ 	.byte	0x04, 0x29
        /*002a*/ 	.short	(.L_1632 - .L_1631)


	//   ....[0]....
.L_1631:
        /*002c*/ 	.word	0xffffffff


	//   ....[1]....
        /*0030*/ 	.word	0xffffffff


	//   ....[2]....
        /*0034*/ 	.word	0xffffffff


	//   ....[3]....
        /*0038*/ 	.word	0xffffffff


	//   ....[4]....
        /*003c*/ 	.word	0xffffffff


	//   ....[5]....
        /*0040*/ 	.word	0xffffffff


	//   ....[6]....
        /*0044*/ 	.word	0xffffffff


	//   ....[7]....
        /*0048*/ 	.word	0xffffffff


	//   ....[8]....
        /*004c*/ 	.word	0xffffffff


	//   ....[9]....
        /*0050*/ 	.word	0xffffffff


	//   ....[10]....
        /*0054*/ 	.word	0xffffffff


	//   ....[11]....
        /*0058*/ 	.word	0xffffffff


	//----- nvinfo : EIATTR_COOP_GROUP_INSTR_OFFSETS
	.align		4
.L_1632:
        /*005c*/ 	.byte	0x04, 0x28
        /*005e*/ 	.short	(.L_1634 - .L_1633)


	//   ....[0]....
.L_1633:
        /*0060*/ 	.word	0x00003180


	//   ....[1]....
        /*0064*/ 	.word	0x000031a0


	//   ....[2]....
        /*0068*/ 	.word	0x00003220


	//   ....[3]....
        /*006c*/ 	.word	0x00003230


	//   ....[4]....
        /*0070*/ 	.word	0x000053f0


	//   ....[5]....
        /*0074*/ 	.word	0x00005410


	//   ....[6]....
        /*0078*/ 	.word	0x00005440


	//   ....[7]....
        /*007c*/ 	.word	0x00005450


	//   ....[8]....
        /*0080*/ 	.word	0x000063f0


	//   ....[9]....
        /*0084*/ 	.word	0x00006440


	//   ....[10]....
        /*0088*/ 	.word	0x00006480


	//   ....[11]....
        /*008c*/ 	.word	0x000064b0


	//----- nvinfo : EIATTR_EXIT_INSTR_OFFSETS
	.align		4
.L_1634:
        /*0090*/ 	.byte	0x04, 0x1c
        /*0092*/ 	.short	(.L_1636 - .L_1635)


	//   ....[0]....
.L_1635:
        /*0094*/ 	.word	0x000001a0


	//   ....[1]....
        /*0098*/ 	.word	0x000006c0


	//   ....[2]....
        /*009c*/ 	.word	0x000006f0


	//   ....[3]....
        /*00a0*/ 	.word	0x000072e0


	//----- nvinfo : EIATTR_CRS_STACK_SIZE
	.align		4
.L_1636:
        /*00a4*/ 	.byte	0x04, 0x1e
        /*00a6*/ 	.short	(.L_1638 - .L_1637)
.L_1637:
        /*00a8*/ 	.word	0x00000000


	//----- nvinfo : EIATTR_CBANK_PARAM_SIZE
	.align		4
.L_1638:
        /*00ac*/ 	.byte	0x03, 0x19
        /*00ae*/ 	.short	0x01d0


	//----- nvinfo : EIATTR_PARAM_CBANK
	.align		4
        /*00b0*/ 	.byte	0x04, 0x0a
        /*00b2*/ 	.short	(.L_1640 - .L_1639)
	.align		4
.L_1639:
        /*00b4*/ 	.word	index@(.nv.constant0._ZN5flash24flash_fwd_splitkv_kernelI23Flash_fwd_kernel_traitsILi96ELi64ELi64ELi4ELb0ELb0EN7cutlass10bfloat16_tE19Flash_kernel_traitsILi96ELi64ELi64ELi4ES3_EELb1ELb0ELb0ELb1ELb1ELb1ELb0ELb0EEEvNS_16Flash_fwd_paramsE)
        /*00b8*/ 	.short	0x0210
        /*00ba*/ 	.short	0x01d0


	//----- nvinfo : EIATTR_SW_WAR
	.align		4
.L_1640:
        /*00bc*/ 	.byte	0x04, 0x36
        /*00be*/ 	.short	(.L_1642 - .L_1641)
.L_1641:
        /*00c0*/ 	.word	0x00000008
.L_1642:


//--------------------- .nv.info._ZN5flash24flash_fwd_splitkv_kernelI23Flash_fwd_kernel_traitsILi96ELi64ELi64ELi4ELb0ELb0EN7cutlass10bfloat16_tE19Flash_kernel_traitsILi96ELi64ELi64ELi4ES3_EELb1ELb0ELb0ELb1ELb1ELb0ELb1ELb0EEEvNS_16Flash_fwd_paramsE --------------------------
	.section	.nv.info._ZN5flash24flash_fwd_splitkv_kernelI23Flash_fwd_kernel_traitsILi96ELi64ELi64ELi4ELb0ELb0EN7cutlass10bfloat16_tE19Flash_kernel_traitsILi96ELi64ELi64ELi4ES3_EELb1ELb0ELb0ELb1ELb1ELb0ELb1ELb0EEEvNS_16Flash_fwd_paramsE,"",@"SHT_CUDA_INFO"
	.sectionflags	@""
	.align	4


	//----- nvinfo : EIATTR_CUDA_API_VERSION
	.align		4
        /*0000*/ 	.byte	0x04, 0x37
        /*0002*/ 	.short	(.L_1644 - .L_1643)
.L_1643:
        /*0004*/ 	.word	0x00000082


	//----- nvinfo : EIATTR_KPARAM_INFO
	.align		4
.L_1644:
        /*0008*/ 	.byte	0x04, 0x17
        /*000a*/ 	.short	(.L_1646 - .L_1645)
.L_1645:
        /*000c*/ 	.word	0x00000000
        /*0010*/ 	.short	0x0000
        /*0012*/ 	.short	0x0000
        /*0014*/ 	.byte	0x00, 0xf0, 0x41, 0x07


	//----- nvinfo : EIATTR_SPARSE_MMA_MASK
	.align		4
.L_1646:
        /*0018*/ 	.byte	0x03, 0x50
        /*001a*/ 	.short	0x0000


	//----- nvinfo : EIATTR_MAXREG_COUNT
	.align		4
        /*001c*/ 	.byte	0x03, 0x1b
        /*001e*/ 	.short	0x00ff


	//----- nvinfo : EIATTR_NUM_BARRIERS
	.align		4
        /*0020*/ 	.byte	0x02, 0x4c
        /*0022*/ 	.byte	0x01
	.zero		1


	//----- nvinfo : EIATTR_MERCURY_ISA_VERSION
	.align		4
        /*0024*/ 	.byte	0x03, 0x5f
        /*0026*/ 	.short	0x0101


	//----- nvinfo : EIATTR_COOP_GROUP_MASK_REGIDS
	.align		4
        /*0028*/ 	.byte	0x04, 0x29
        /*002a*/ 	.short	(.L_1648 - .L_1647)


	//   ....[0]....
.L_1647:
        /*002c*/ 	.word	0xffffffff


	//   ....[1]....
        /*0030*/ 	.word	0xffffffff


	//   ....[2]....
        /*0034*/ 	.word	0xffffffff


	//   ....[3]....
        /*0038*/ 	.word	0xffffffff


	//   ....[4]....
        /*003c*/ 	.word	0xffffffff


	//   ....[5]....
        /*0040*/ 	.word	0xffffffff


	//   ....[6]....
        /*0044*/ 	.word	0xffffffff


	//   ....[7]....
        /*0048*/ 	.word	0xffffffff


	//   ....[8]....
        /*004c*/ 	.word	0xffffffff


	//   ....[9]....
        /*0050*/ 	.word	0xffffffff


	//   ....[10]....
        /*0054*/ 	.word	0xffffffff


	//   ....[11]....
        /*0058*/ 	.word	0xffffffff


	//----- nvinfo : EIATTR_COOP_GROUP_INSTR_OFFSETS
	.align		4
.L_1648:
        /*005c*/ 	.byte	0x04, 0x28
        /*005e*/ 	.short	(.L_1650 - .L_1649)


	//   ....[0]....
.L_1649:
        /*0060*/ 	.word	0x00003040


	//   ....[1]....
        /*0064*/ 	.word	0x000030d0


	//   ....[2]....
        /*0068*/ 	.word	0x000030e0


	//   ....[3]....
        /*006c*/ 	.word	0x00003120


	//   ....[4]....
        /*0070*/ 	.word	0x00004e90


	//   ....[5]....
        /*0074*/ 	.word	0x00004eb0


	//   ....[6]....
        /*0078*/ 	.word	0x00004ee0


	//   ....[7]....
        /*007c*/ 	.word	0x00004ef0


	//   ....[8]....
        /*0080*/ 	.word	0x00005ea0


	//   ....[9]....
        /*0084*/ 	.word	0x00005ee0


	//   ....[10]....
        /*0088*/ 	.word	0x00005f80


	//   ....[11]....
        /*008c*/ 	.word	0x00005f90


	//----- nvinfo : EIATTR_EXIT_INSTR_OFFSETS
	.align		4
.L_1650:
        /*0090*/ 	.byte	0x04, 0x1c
        /*0092*/ 	.short	(.L_1652 - .L_1651)


	//   ....[0]....
.L_1651:
        /*0094*/ 	.word	0x00000290


	//   ....[1]....
        /*0098*/ 	.word	0x00000960


	//   ....[2]....
        /*009c*/ 	.word	0x00000990


	//   ....[3]....
        /*00a0*/ 	.word	0x00006c20


	//----- nvinfo : EIATTR_CRS_STACK_SIZE
	.align		4
.L_1652:
        /*00a4*/ 	.byte	0x04, 0x1e
        /*00a6*/ 	.short	(.L_1654 - .L_1653)
.L_1653:
        /*00a8*/ 	.word	0x00000000


	//----- nvinfo : EIATTR_CBANK_PARAM_SIZE
	.align		4
.L_1654:
        /*00ac*/ 	.byte	0x03, 0x19
        /*00ae*/ 	.short	0x01d0


	//----- nvinfo : EIATTR_PARAM_CBANK
	.align		4
        /*00b0*/ 	.byte	0x04, 0x0a
        /*00b2*/ 	.short	(.L_1656 - .L_1655)
	.align		4
.L_1655:
        /*00b4*/ 	.word	index@(.nv.constant0._ZN5flash24flash_fwd_splitkv_kernelI23Flash_fwd_kernel_traitsILi96ELi64ELi64ELi4ELb0ELb0EN7cutlass10bfloat16_tE19Flash_kernel_traitsILi96ELi64ELi64ELi4ES3_EELb1ELb0ELb0ELb1ELb1ELb0ELb1ELb0EEEvNS_16Flash_fwd_paramsE)
        /*00b8*/ 	.short	0x0210
        /*00ba*/ 	.short	0x01d0


	//----- nvinfo : EIATTR_SW_WAR
	.align		4
.L_1656:
        /*00bc*/ 	.byte	0x04, 0x36
        /*00be*/ 	.short	(.L_1658 - .L_1657)
.L_1657:
        /*00c0*/ 	.word	0x00000008
.L_1658:


//--------------------- .nv.info._ZN5flash24flash_fwd_splitkv_kernelI23Flash_fwd_kernel_traitsILi96ELi64ELi64ELi4ELb0ELb0EN7cutlass10bfloat16_tE19Flash_kernel_traitsILi96ELi64ELi64ELi4ES3_EELb1ELb0ELb0ELb1ELb1ELb1ELb1ELb0EEEvNS_16Flash_fwd_paramsE --------------------------
	.section	.nv.info._ZN5flash24flash_fwd_splitkv_kernelI23Flash_fwd_kernel_traitsILi96ELi64ELi64ELi4ELb0ELb0EN7cutlass10bfloat16_tE19Flash_kernel_traitsILi96ELi64ELi64ELi4ES3_EELb1ELb0ELb0ELb1ELb1ELb1ELb1ELb0EEEvNS_16Flash_fwd_paramsE,"",@"SHT_CUDA_INFO"
	.sectionflags	@""
	.align	4


	//----- nvinfo : EIATTR_CUDA_API_VERSION
	.align		4
        /*0000*/ 	.byte	0x04, 0x37
        /*0002*/ 	.short	(.L_1660 - .L_1659)
.L_1659:
        /*0004*/ 	.word	0x00000082


	//----- nvinfo : EIATTR_KPARAM_INFO
	.align		4
.L_1660:
        /*0008*/ 	.byte	0x04, 0x17
        /*000a*/ 	.short	(.L_1662 - .L_1661)
.L_1661:
        /*000c*/ 	.word	0x00000000
        /*0010*/ 	.short	0x0000
        /*0012*/ 	.short	0x0000
        /*0014*/ 	.byte	0x00, 0xf0, 0x41, 0x07


	//----- nvinfo : EIATTR_SPARSE_MMA_MASK
	.align		4
.L_1662:
        /*0018*/ 	.byte	0x03, 0x50
        /*001a*/ 	.short	0x0000


	//----- nvinfo : EIATTR_MAXREG_COUNT
	.align		4
        /*001c*/ 	.byte	0x03, 0x1b
        /*001e*/ 	.short	0x00ff


	//----- nvinfo : EIATTR_NUM_BARRIERS
	.align		4
        /*0020*/ 	.byte	0x02, 0x4c
        /*0022*/ 	.byte	0x01
	.zero		1


	//----- nvinfo : EIATTR_MERCURY_ISA_VERSION
	.align		4
        /*0024*/ 	.byte	0x03, 0x5f
        /*0026*/ 	.short	0x0101


	//----- nvinfo : EIATTR_COOP_GROUP_MASK_REGIDS
	.align		4
        /*0028*/ 	.byte	0x04, 0x29
        /*002a*/ 	.short	(.L_1664 - .L_1663)


	//   ....[0]....
.L_1663:
        /*002c*/ 	.word	0xffffffff


	//   ....[1]....
        /*0030*/ 	.word	0xffffffff


	//   ....[2]....
        /*0034*/ 	.word	0xffffffff


	//   ....[3]....
        /*0038*/ 	.word	0xffffffff


	//   ....[4]....
        /*003c*/ 	.word	0xffffffff


	//   ....[5]....
        /*0040*/ 	.word	0xffffffff


	//   ....[6]....
        /*0044*/ 	.word	0xffffffff


	//   ....[7]....
        /*0048*/ 	.word	0xffffffff


	//   ....[8]....
        /*004c*/ 	.word	0xffffffff


	//   ....[9]....
        /*0050*/ 	.word	0xffffffff


	//   ....[10]....
        /*0054*/ 	.word	0xffffffff


	//   ....[11]....
        /*0058*/ 	.word	0xffffffff


	//----- nvinfo : EIATTR_COOP_GROUP_INSTR_OFFSETS
	.align		4
.L_1664:
        /*005c*/ 	.byte	0x04, 0x28
        /*005e*/ 	.short	(.L_1666 - .L_1665)


	//   ....[0]....
.L_1665:
        /*0060*/ 	.word	0x00003490


	//   ....[1]....
        /*0064*/ 	.word	0x000034a0


	//   ....[2]....
        /*0068*/ 	.word	0x00003510


	//   ....[3]....
        /*006c*/ 	.word	0x00003580


	//   ....[4]....
        /*0070*/ 	.word	0x000056d0


	//   ....[5]....
        /*0074*/ 	.word	0x000056f0


	//   ....[6]....
        /*0078*/ 	.word	0x00005720


	//   ....[7]....
        /*007c*/ 	.word	0x00005730


	//   ....[8]....
        /*0080*/ 	.word	0x000066f0


	//   ....[9]....
        /*0084*/ 	.word	0x00006730


	//   ....[10]....
        /*0088*/ 	.word	0x000067d0


	//   ....[11]....
        /*008c*/ 	.word	0x000067e0


	//----- nvinfo : EIATTR_EXIT_INSTR_OFFSETS
	.align		4
.L_1666:
        /*0090*/ 	.byte	0x04, 0x1c
        /*0092*/ 	.short	(.L_1668 - .L_1667)


	//   ....[0]....
.L_1667:
        /*0094*/ 	.word	0x00000290


	//   ....[1]....
        /*0098*/ 	.word	0x00000960


	//   ....[2]....
        /*009c*/ 	.word	0x00000990


	//   ....[3]....
        /*00a0*/ 	.word	0x00007470


	//----- nvinfo : EIATTR_CRS_STACK_SIZE
	.align		4
.L_1668:
        /*00a4*/ 	.byte	0x04, 0x1e
        /*00a6*/ 	.short	(.L_1670 - .L_1669)
.L_1669:
        /*00a8*/ 	.word	0x00000000


	//----- nvinfo : EIATTR_CBANK_PARAM_SIZE
	.align		4
.L_1670:
        /*00ac*/ 	.byte	0x03, 0x19
        /*00ae*/ 	.short	0x01d0


	//----- nvinfo : EIATTR_PARAM_CBANK
	.align		4
        /*00b0*/ 	.byte	0x04, 0x0a
        /*00b2*/ 	.short	(.L_1672 - .L_1671)
	.align		4
.L_1671:
        /*00b4*/ 	.word	index@(.nv.constant0._ZN5flash24flash_fwd_splitkv_kernelI23Flash_fwd_kernel_traitsILi96ELi64ELi64ELi4ELb0ELb0EN7cutlass10bfloat16_tE19Flash_kernel_traitsILi96ELi64ELi64ELi4ES3_EELb1ELb0ELb0ELb1ELb1ELb1ELb1ELb0EEEvNS_16Flash_fwd_paramsE)
        /*00b8*/ 	.short	0x0210
        /*00ba*/ 	.short	0x01d0


	//----- nvinfo : EIATTR_SW_WAR
	.align		4
.L_1672:
        /*00bc*/ 	.byte	0x04, 0x36
        /*00be*/ 	.short	(.L_1674 - .L_1673)
.L_1673:
        /*00c0*/ 	.word	0x00000008
.L_1674:


//--------------------- .nv.info._ZN5flash24flash_fwd_splitkv_kernelI23Flash_fwd_kernel_traitsILi96ELi64ELi64ELi4ELb0ELb0EN7cutlass10bfloat16_tE19Flash_kernel_traitsILi96ELi64ELi64ELi4ES3_EELb1ELb0ELb0ELb0ELb1ELb0ELb0ELb0EEEvNS_16Flash_fwd_paramsE --------------------------
	.section	.nv.info._ZN5flash24flash_fwd_splitkv_kernelI23Flash_fwd_kernel_traitsILi96ELi64ELi64ELi4ELb0ELb0EN7cutlass10bfloat16_tE19Flash_kernel_traitsILi96ELi64ELi64ELi4ES3_EELb1ELb0ELb0ELb0ELb1ELb0ELb0ELb0EEEvNS_16Flash_fwd_paramsE,"",@"SHT_CUDA_INFO"
	.sectionflags	@""
	.align	4


	//----- nvinfo : EIATTR_CUDA_API_VERSION
	.align		4
        /*0000*/ 	.byte	0x04, 0x37
        /*0002*/ 	.short	(.L_1676 - .L_1675)
.L_1675:
        /*0004*/ 	.word	0x00000082


	//----- nvinfo : EIATTR_KPARAM_INFO
	.align		4
.L_1676:
        /*0008*/ 	.byte	0x04, 0x17
        /*000a*/ 	.short	(.L_1678 - .L_1677)
.L_1677:
        /*000c*/ 	.word	0x00000000
        /*0010*/ 	.short	0x0000
        /*0012*/ 	.short	0x0000
        /*0014*/ 	.byte	0x00, 0xf0, 0x41, 0x07


	//----- nvinfo : EIATTR_SPARSE_MMA_MASK
	.align		4
.L_1678:
        /*0018*/ 	.byte	0x03, 0x50
        /*001a*/ 	.short	0x0000


	//----- nvinfo : EIATTR_MAXREG_COUNT
	.align		4
        /*001c*/ 	.byte	0x03, 0x1b
        /*001e*/ 	.short	0x00ff


	//----- nvinfo : EIATTR_NUM_BARRIERS
	.align		4
        /*0020*/ 	.byte	0x02, 0x4c
        /*0022*/ 	.byte	0x01
	.zero		1


	//----- nvinfo : EIATTR_MERCURY_ISA_VERSION
	.align		4
        /*0024*/ 	.byte	0x03, 0x5f
        /*0026*/ 	.short	0x0101


	//----- nvinfo : EIATTR_COOP_GROUP_MASK_REGIDS
	.align		4
        /*0028*/ 	.byte	0x04, 0x29
        /*002a*/ 	.short	(.L_1680 - .L_1679)


	//   ....[0]....
.L_1679:
        /*002c*/ 	.word	0xffffffff


	//   ....[1]....
        /*0030*/ 	.word	0xffffffff


	//   ....[2]....
        /*0034*/ 	.word	0xffffffff


	//   ....[3]....
        /*0038*/ 	.word	0xffffffff


	//   ....[4]....
        /*003c*/ 	.word	0xffffffff


	//   ....[5]....
        /*0040*/ 	.word	0xffffffff


	//   ....[6]....
        /*0044*/ 	.word	0xffffffff


	//   ....[7]....
        /*0048*/ 	.word	0xffffffff


	//   ....[8]....
        /*004c*/ 	.word	0xffffffff


	//   ....[9]....
        /*0050*/ 	.word	0xffffffff


	//   ....[10]....
        /*0054*/ 	.word	0xffffffff


	//   ....[11]....
        /*0058*/ 	.word	0xffffffff


	//   ....[12]....
        /*005c*/ 	.word	0xffffffff


	//   ....[13]....
        /*0060*/ 	.word	0xffffffff


	//   ....[14]....
        /*0064*/ 	.word	0xffffffff


	//   ....[15]....
        /*0068*/ 	.word	0xffffffff


	//----- nvinfo : EIATTR_COOP_GROUP_INSTR_OFFSETS
	.align		4
.L_1680:
        /*006c*/ 	.byte	0x04, 0x28
        /*006e*/ 	.short	(.L_1682 - .L_1681)


	//   ....[0]....
.L_1681:
        /*0070*/ 	.word	0x000034e0


	//   ....[1]....
        /*0074*/ 	.word	0x00003500


	//   ....[2]....
        /*0078*/ 	.word	0x00003550


	//   ....[3]....
        /*007c*/ 	.word	0x00003560


	//   ....[4]....
        /*0080*/ 	.word	0x000058d0


	//   ....[5]....
        /*0084*/ 	.word	0x000058e0


	//   ....[6]....
        /*0088*/ 	.word	0x00005910


	//   ....[7]....
        /*008c*/ 	.word	0x00005920


	//   ....[8]....
        /*0090*/ 	.word	0x00007ad0


	//   ....[9]....
        /*0094*/ 	.word	0x00007af0


	//   ....[10]....
        /*0098*/ 	.word	0x00007b20


	//   ....[11]....
        /*009c*/ 	.word	0x00007b30


	//   ....[12]....
        /*00a0*/ 	.word	0x00008af0


	//   ....[13]....
        /*00a4*/ 	.word	0x00008b30


	//   ....[14]....
        /*00a8*/ 	.word	0x00008b90


	//   ....[15]....
        /*00ac*/ 	.word	0x00008ba0


	//----- nvinfo : EIATTR_EXIT_INSTR_OFFSETS
	.align		4
.L_1682:
        /*00b0*/ 	.byte	0x04, 0x1c
        /*00b2*/ 	.short	(.L_1684 - .L_1683)


	//   ....[0]....
.L_1683:
        /*00b4*/ 	.word	0x00000320


	//   ....[1]....
        /*00b8*/ 	.word	0x00000990


	//   ....[2]....
        /*00bc*/ 	.word	0x000009c0


	//   ....[3]....
        /*00c0*/ 	.word	0x00009af0


	//   ....[4]....
        /*00c4*/ 	.word	0x00009be0


	//----- nvinfo : EIATTR_CRS_STACK_SIZE
	.align		4
.L_1684:
        /*00c8*/ 	.byte	0x04, 0x1e
        /*00ca*/ 	.short	(.L_1686 - .L_1685)
.L_1685:
        /*00cc*/ 	.word	0x00000000


	//----- nvinfo : EIATTR_CBANK_PARAM_SIZE
	.align		4
.L_1686:
        /*00d0*/ 	.byte	0x03, 0x19
        /*00d2*/ 	.short	0x01d0


	//----- nvinfo : EIATTR_PARAM_CBANK
	.align		4
        /*00d4*/ 	.byte	0x04, 0x0a
        /*00d6*/ 	.short	(.L_1688 - .L_1687)
	.align		4
.L_1687:
        /*00d8*/ 	.word	index@(.nv.constant0._ZN5flash24flash_fwd_splitkv_kernelI23Flash_fwd_kernel_traitsILi96ELi64ELi64ELi4ELb0ELb0EN7cutlass10bfloat16_tE19Flash_kernel_traitsILi96ELi64ELi64ELi4ES3_EELb1ELb0ELb0ELb0ELb1ELb0ELb0ELb0EEEvNS_16Flash_fwd_paramsE)
        /*00dc*/ 	.short	0x0210
        /*00de*/ 	.short	0x01d0


	//----- nvinfo : EIATTR_SW_WAR
	.align		4
.L_1688:
        /*00e0*/ 	.byte	0x04, 0x36
        /*00e2*/ 	.short	(.L_1690 - .L_1689)
.L_1689:
        /*00e4*/ 	.word	0x00000008
.L_1690:


//--------------------- .nv.info._ZN5flash24flash_fwd_splitkv_kernelI23Flash_fwd_kernel_traitsILi96ELi64ELi64ELi4ELb0ELb0EN7cutlass10bfloat16_tE19Flash_kernel_traitsILi96ELi64ELi64ELi4ES3_EELb1ELb0ELb0ELb0ELb1ELb1ELb0ELb0EEEvNS_16Flash_fwd_paramsE --------------------------
	.section	.nv.info._ZN5flash24flash_fwd_splitkv_kernelI23Flash_fwd_kernel_traitsILi96ELi64ELi64ELi4ELb0ELb0EN7cutlass10bfloat16_tE19Flash_kernel_traitsILi96ELi64ELi64ELi4ES3_EELb1ELb0ELb0ELb0ELb1ELb1ELb0ELb0EEEvNS_16Flash_fwd_paramsE,"",@"SHT_CUDA_INFO"
	.sectionflags	@""
	.align	4


	//----- nvinfo : EIATTR_CUDA_API_VERSION
	.align		4
        /*0000*/ 	.byte	0x04, 0x37
        /*0002*/ 	.short	(.L_1692 - .L_1691)
.L_1691:
        /*0004*/ 	.word	0x00000082


	//----- nvinfo : EIATTR_KPARAM_INFO
	.align		4
.L_1692:
        /*0008*/ 	.byte	0x04, 0x17
        /*000a*/ 	.short	(.L_1694 - .L_1693)
.L_1693:
        /*000c*/ 	.word	0x00000000
        /*0010*/ 	.short	0x0000
        /*0012*/ 	.short	0x0000
        /*0014*/ 	.byte	0x00, 0xf0, 0x41, 0x07


	//----- nvinfo : EIATTR_SPARSE_MMA_MASK
	.align		4
.L_1694:
        /*0018*/ 	.byte	0x03, 0x50
        /*001a*/ 	.short	0x0000


	//----- nvinfo : EIATTR_MAXREG_COUNT
	.align		4
        /*001c*/ 	.byte	0x03, 0x1b
        /*001e*/ 	.short	0x00ff


	//----- nvinfo : EIATTR_NUM_BARRIERS
	.align		4
        /*0020*/ 	.byte	0x02, 0x4c
        /*0022*/ 	.byte	0x01
	.zero		1


	//----- nvinfo : EIATTR_MERCURY_ISA_VERSION
	.align		4
        /*0024*/ 	.byte	0x03, 0x5f
        /*0026*/ 	.short	0x0101


	//----- nvinfo : EIATTR_COOP_GROUP_MASK_REGIDS
	.align		4
        /*0028*/ 	.byte	0x04, 0x29
        /*002a*/ 	.short	(.L_1696 - .L_1695)


	//   ....[0]....
.L_1695:
        /*002c*/ 	.word	0xffffffff


	//   ....[1]....
        /*0030*/ 	.word	0xffffffff


	//   ....[2]....
        /*0034*/ 	.word	0xffffffff


	//   ....[3]....
        /*0038*/ 	.word	0xffffffff


	//   ....[4]....
        /*003c*/ 	.word	0xffffffff


	//   ....[5]....
        /*0040*/ 	.word	0xffffffff


	//   ....[6]....
        /*0044*/ 	.word	0xffffffff


	//   ....[7]....
        /*0048*/ 	.word	0xffffffff


	//   ....[8]....
        /*004c*/ 	.word	0xffffffff


	//   ....[9]....
        /*0050*/ 	.word	0xffffffff


	//   ....[10]....
        /*0054*/ 	.word	0xffffffff


	//   ....[11]....
        /*0058*/ 	.word	0xffffffff


	//   ....[12]....
        /*005c*/ 	.word	0xffffffff


	//   ....[13]....
        /*0060*/ 	.word	0xffffffff


	//   ....[14]....
        /*0064*/ 	.word	0xffffffff


	//   ....[15]....
        /*0068*/ 	.word	0xffffffff


	//----- nvinfo : EIATTR_COOP_GROUP_INSTR_OFFSETS
	.align		4
.L_1696:
        /*006c*/ 	.byte	0x04, 0x28
        /*006e*/ 	.short	(.L_1698 - .L_1697)


	//   ....[0]....
.L_1697:
        /*0070*/ 	.word	0x000038e0


	//   ....[1]....
        /*0074*/ 	.word	0x00003950


	//   ....[2]....
        /*0078*/ 	.word	0x00003960


	//   ....[3]....
        /*007c*/ 	.word	0x000039e0


	//   ....[4]....
        /*0080*/ 	.word	0x000060d0


	//   ....[5]....
        /*0084*/ 	.word	0x000060f0


	//   ....[6]....
        /*0088*/ 	.word	0x00006130


	//   ....[7]....
        /*008c*/ 	.word	0x00006140


	//   ....[8]....
        /*0090*/ 	.word	0x000086f0


	//   ....[9]....
        /*0094*/ 	.word	0x00008700


	//   ....[10]....
        /*0098*/ 	.word	0x00008740


	//   ....[11]....
        /*009c*/ 	.word	0x00008750


	//   ....[12]....
        /*00a0*/ 	.word	0x000096f0


	//   ....[13]....
        /*00a4*/ 	.word	0x00009730


	//   ....[14]....
        /*00a8*/ 	.word	0x00009790


	//   ....[15]....
        /*00ac*/ 	.word	0x000097a0


	//----- nvinfo : EIATTR_EXIT_INSTR_OFFSETS
	.align		4
.L_1698:
        /*00b0*/ 	.byte	0x04, 0x1c
        /*00b2*/ 	.short	(.L_1700 - .L_1699)


	//   ....[0]....
.L_1699:
        /*00b4*/ 	.word	0x00000320


	//   ....[1]....
        /*00b8*/ 	.word	0x00000990


	//   ....[2]....
        /*00bc*/ 	.word	0x000009c0


	//   ....[3]....
        /*00c0*/ 	.word	0x0000a6f0


	//   ....[4]....
        /*00c4*/ 	.word	0x0000a7e0


	//----- nvinfo : EIATTR_CRS_STACK_SIZE
	.align		4
.L_1700:
        /*00c8*/ 	.byte	0x04, 0x1e
        /*00ca*/ 	.short	(.L_1702 - .L_1701)
.L_1701:
        /*00cc*/ 	.word	0x00000000


	//----- nvinfo : EIATTR_CBANK_PARAM_SIZE
	.align		4
.L_1702:
        /*00d0*/ 	.byte	0x03, 0x19
        /*00d2*/ 	.short	0x01d0


	//----- nvinfo : EIATTR_PARAM_CBANK
	.align		4
        /*00d4*/ 	.byte	0x04, 0x0a
        /*00d6*/ 	.short	(.L_1704 - .L_1703)
	.align		4
.L_1703:
        /*00d8*/ 	.word	index@(.nv.constant0._ZN5flash24flash_fwd_splitkv_kernelI23Flash_fwd_kernel_traitsILi96ELi64ELi64ELi4ELb0ELb0EN7cutlass10bfloat16_tE19Flash_kernel_traitsILi96ELi64ELi64ELi4ES3_EELb1ELb0ELb0ELb0ELb1ELb1ELb0ELb0EEEvNS_16Flash_fwd_paramsE)
        /*00dc*/ 	.short	0x0210
        /*00de*/ 	.short	0x01d0


	//----- nvinfo : EIATTR_SW_WAR
	.align		4
.L_1704:
        /*00e0*/ 	.byte	0x04, 0x36
        /*00e2*/ 	.short	(.L_1706 - .L_1705)
.L_1705:
        /*00e4*/ 	.word	0x00000008
.L_1706:


//--------------------- .nv.info._ZN5flash24flash_fwd_splitkv_kernelI23Flash_fwd_kernel_traitsILi96ELi64ELi64ELi4ELb0ELb0EN7cutlass10bfloat16_tE19Flash_kernel_traitsILi96ELi64ELi64ELi4ES3_EELb1ELb0ELb1ELb0ELb0ELb0ELb0ELb0EEEvNS_16Flash_fwd_paramsE --------------------------
	.section	.nv.info._ZN5flash24flash_fwd_splitkv_kernelI23Flash_fwd_kernel_traitsILi96ELi64ELi64ELi4ELb0ELb0EN7cutlass10bfloat16_tE19Flash_kernel_traitsILi96ELi64ELi64ELi4ES3_EELb1ELb0ELb1ELb0ELb0ELb0ELb0ELb0EEEvNS_16Flash_fwd_paramsE,"",@"SHT_CUDA_INFO"
	.sectionflags	@""
	.align	4


	//----- nvinfo : EIATTR_CUDA_API_VERSION
	.align		4
        /*0000*/ 	.byte	0x04, 0x37
        /*0002*/ 	.short	(.L_1708 - .L_1707)
.L_1707:
        /*0004*/ 	.word	0x00000082


	//----- nvinfo : EIATTR_KPARAM_INFO
	.align		4
.L_1708:
        /*0008*/ 	.byte	0x04, 0x17
        /*000a*/ 	.short	(.L_1710 - .L_1709)
.L_1709:
        /*000c*/ 	.word	0x00000000
        /*0010*/ 	.short	0x0000
        /*0012*/ 	.short	0x0000
        /*0014*/ 	.byte	0x00, 0xf0, 0x41, 0x07


	//----- nvinfo : EIATTR_SPARSE_MMA_MASK
	.align		4
.L_1710:
        /*0018*/ 	.byte	0x03, 0x50
        /*001a*/ 	.short	0x0000


	//----- nvinfo : EIATTR_MAXREG_COUNT
	.align		4
        /*001c*/ 	.byte	0x03, 0x1b
        /*001e*/ 	.short	0x00ff


	//----- nvinfo : EIATTR_NUM_BARRIERS
	.align		4
        /*0020*/ 	.byte	0x02, 0x4c
        /*0022*/ 	.byte	0x01
	.zero		1


	//----- nvinfo : EIATTR_MERCURY_ISA_VERSION
	.align		4
        /*0024*/ 	.byte	0x03, 0x5f
        /*0026*/ 	.short	0x0101


	//----- nvinfo : EIATTR_COOP_GROUP_MASK_REGIDS
	.align		4
        /*0028*/ 	.byte	0x04, 0x29
        /*002a*/ 	.short	(.L_1712 - .L_1711)


	//   ....[0]....
.L_1711:
        /*002c*/ 	.word	0xffffffff


	//   ....[1]....
        /*0030*/ 	.word	0xffffffff


	//   ....[2]....
        /*0034*/ 	.word	0xffffffff


	//   ....[3]....
        /*0038*/ 	.word	0xffffffff


	//   ....[4]....
        /*003c*/ 	.word	0xffffffff


	//   ....[5]....
        /*0040*/ 	.word	0xffffffff


	//   ....[6]....
        /*0044*/ 	.word	0xffffffff


	//   ....[7]....
        /*0048*/ 	.word	0xffffffff


	//   ....[8]....
        /*004c*/ 	.word	0xffffffff


	//   ....[9]....
        /*0050*/ 	.word	0xffffffff


	//   ....[10]....
        /*0054*/ 	.word	0xffffffff


	//   ....[11]....
        /*0058*/ 	.word	0xffffffff


	//   ....[12]....
        /*005c*/ 	.word	0xffffffff


	//   ....[13]....
        /*0060*/ 	.word	0xffffffff


	//   ....[14]....
        /*0064*/ 	.word	0xffffffff


	//   ....[15]....
        /*0068*/ 	.word	0xffffffff


	//----- nvinfo : EIATTR_COOP_GROUP_INSTR_OFFSETS
	.align		4
.L_1712:
        /*006c*/ 	.byte	0x04, 0x28
        /*006e*/ 	.short	(.L_1714 - .L_1713)


	//   ....[0]....
.L_1713:
        /*0070*/ 	.word	0x00004530


	//   ....[1]....
        /*0074*/ 	.word	0x000045c0


	//   ....[2]....
        /*0078*/ 	.word	0x000045f0


	//   ....[3]....
        /*007c*/ 	.word	0x00004660


	//   ....[4]....
        /*0080*/ 	.word	0x00007090


	//   ....[5]....
        /*0084*/ 	.word	0x000070e0


	//   ....[6]....
        /*0088*/ 	.word	0x00007100


	//   ....[7]....
        /*008c*/ 	.word	0x00007120


	//   ....[8]....
        /*0090*/ 	.word	0x00009ac0


	//   ....[9]....
        /*0094*/ 	.word	0x00009ad0


	//   ....[10]....
        /*0098*/ 	.word	0x00009b00


	//   ....[11]....
        /*009c*/ 	.word	0x00009b10


	//   ....[12]....
        /*00a0*/ 	.word	0x0000ab00


	//   ....[13]....
        /*00a4*/ 	.word	0x0000ab40


	//   ....[14]....
        /*00a8*/ 	.word	0x0000abb0


	//   ....[15]....
        /*00ac*/ 	.word	0x0000abc0


	//----- nvinfo : EIATTR_EXIT_INSTR_OFFSETS
	.align		4
.L_1714:
        /*00b0*/ 	.byte	0x04, 0x1c
        /*00b2*/ 	.short	(.L_1716 - .L_1715)


	//   ....[0]....
.L_1715:
        /*00b4*/ 	.word	0x00000310


	//   ....[1]....
        /*00b8*/ 	.word	0x00000a40


	//   ....[2]....
        /*00bc*/ 	.word	0x00000a70


	//   ....[3]....
        /*00c0*/ 	.word	0x0000bb90


	//   ....[4]....
        /*00c4*/ 	.word	0x0000bcb0


	//   ....[5]....
        /*00c8*/ 	.word	0x0000bcd0


	//----- nvinfo : EIATTR_CRS_STACK_SIZE
	.align		4
.L_1716:
        /*00cc*/ 	.byte	0x04, 0x1e
        /*00ce*/ 	.short	(.L_1718 - .L_1717)
.L_1717:
        /*00d0*/ 	.word	0x00000000


	//----- nvinfo : EIATTR_CBANK_PARAM_SIZE
	.align		4
.L_1718:
        /*00d4*/ 	.byte	0x03, 0x19
        /*00d6*/ 	.short	0x01d0


	//----- nvinfo : EIATTR_PARAM_CBANK
	.align		4
        /*00d8*/ 	.byte	0x04, 0x0a
        /*00da*/ 	.short	(.L_1720 - .L_1719)
	.align		4
.L_1719:
        /*00dc*/ 	.word	index@(.nv.constant0._ZN5flash24flash_fwd_splitkv_kernelI23Flash_fwd_kernel_traitsILi96ELi64ELi64ELi4ELb0ELb0EN7cutlass10bfloat16_tE19Flash_kernel_traitsILi96ELi64ELi64ELi4ES3_EELb1ELb0ELb1ELb0ELb0ELb0ELb0ELb0EEEvNS_16Flash_fwd_paramsE)
        /*00e0*/ 	.short	0x0210
        /*00e2*/ 	.short	0x01d0


	//----- nvinfo : EIATTR_SW_WAR
	.align		4
.L_1720:
        /*00e4*/ 	.byte	0x04, 0x36
        /*00e6*/ 	.short	(.L_1722 - .L_1721)
.L_1721:
        /*00e8*/ 	.word	0x00000008
.L_1722:


//--------------------- .nv.info._ZN5flash24flash_fwd_splitkv_kernelI23Flash_fwd_kernel_traitsILi96ELi64ELi64ELi4ELb0ELb0EN7cutlass10bfloat16_tE19Flash_kernel_traitsILi96ELi64ELi64ELi4ES3_EELb1ELb0ELb1ELb0ELb0ELb1ELb0ELb0EEEvNS_16Flash_fwd_paramsE --------------------------
	.section	.nv.info._ZN5flash24flash_fwd_splitkv_kernelI23Flash_fwd_kernel_traitsILi96ELi64ELi64ELi4ELb0ELb0EN7cutlass10bfloat16_tE19Flash_kernel_traitsILi96ELi64ELi64ELi4ES3_EELb1ELb0ELb1ELb0ELb0ELb1ELb0ELb0EEEvNS_16Flash_fwd_paramsE,"",@"SHT_CUDA_INFO"
	.sectionflags	@""
	.align	4


	//----- nvinfo : EIATTR_CUDA_API_VERSION
	.align		4
        /*0000*/ 	.byte	0x04, 0x37
        /*0002*/ 	.short	(.L_1724 - .L_1723)
.L_1723:
        /*0004*/ 	.word	0x00000082


	//----- nvinfo : EIATTR_KPARAM_INFO
	.align		4
.L_1724:
        /*0008*/ 	.byte	0x04, 0x17
        /*000a*/ 	.short	(.L_1726 - .L_1725)
.L_1725:
        /*000c*/ 	.word	0x00000000
        /*0010*/ 	.short	0x0000
        /*0012*/ 	.short	0x0000
        /*0014*/ 	.byte	0x00, 0xf0, 0x41, 0x07


	//----- nvinfo : EIATTR_SPARSE_MMA_MASK
	.align		4
.L_1726:
        /*0018*/ 	.byte	0x03, 0x50
        /*001a*/ 	.short	0x0000


	//----- nvinfo : EIATTR_MAXREG_COUNT
	.align		4
        /*001c*/ 	.byte	0x03, 0x1b
        /*001e*/ 	.short	0x00ff


	//----- nvinfo : EIATTR_NUM_BARRIERS
	.align		4
        /*0020*/ 	.byte	0x02, 0x4c
        /*0022*/ 	.byte	0x01
	.zero		1


	//----- nvinfo : EIATTR_MERCURY_ISA_VERSION
	.align		4
        /*0024*/ 	.byte	0x03, 0x5f
        /*0026*/ 	.short	0x0101


	//----- nvinfo : EIATTR_COOP_GROUP_MASK_REGIDS
	.align		4
        /*0028*/ 	.byte	0x04, 0x29
        /*002a*/ 	.short	(.L_1728 - .L_1727)


	//   ....[0]....
.L_1727:
        /*002c*/ 	.word	0xffffffff


	//   ....[1]....
        /*0030*/ 	.word	0xffffffff


	//   ....[2]....
        /*0034*/ 	.word	0xffffffff


	//   ....[3]....
        /*0038*/ 	.word	0xffffffff


	//   ....[4]....
        /*003c*/ 	.word	0xffffffff


	//   ....[5]....
        /*0040*/ 	.word	0xffffffff


	//   ....[6]....
        /*0044*/ 	.word	0xffffffff


	//   ....[7]....
        /*0048*/ 	.word	0xffffffff


	//   ....[8]....
        /*004c*/ 	.word	0xffffffff


	//   ....[9]....
        /*0050*/ 	.word	0xffffffff


	//   ....[10]....
        /*0054*/ 	.word	0xffffffff


	//   ....[11]....
        /*0058*/ 	.word	0xffffffff


	//   ....[12]....
        /*005c*/ 	.word	0xffffffff


	//   ....[13]....
        /*0060*/ 	.word	0xffffffff


	//   ....[14]....
        /*0064*/ 	.word	0xffffffff


	//   ....[15]....
        /*0068*/ 	.word	0xffffffff


	//----- nvinfo : EIATTR_COOP_GROUP_INSTR_OFFSETS
	.align		4
.L_1728:
        /*006c*/ 	.byte	0x04, 0x28
        /*006e*/ 	.short	(.L_1730 - .L_1729)


	//   ....[0]....
.L_1729:
        /*0070*/ 	.word	0x000049b0


	//   ....[1]....
        /*0074*/ 	.word	0x000049e0


	//   ....[2]....
        /*0078*/ 	.word	0x00004a10


	//   ....[3]....
        /*007c*/ 	.word	0x00004a40


	//   ....[4]....
        /*0080*/ 	.word	0x00007960


	//   ....[5]....
        /*0084*/ 	.word	0x00007970


	//   ....[6]....
        /*0088*/ 	.word	0x000079a0


	//   ....[7]....
        /*008c*/ 	.word	0x000079b0


	//   ....[8]....
        /*0090*/ 	.word	0x0000a750


	//   ....[9]....
        /*0094*/ 	.word	0x0000a770


	//   ....[10]....
        /*0098*/ 	.word	0x0000a7a0


	//   ....[11]....
        /*009c*/ 	.word	0x0000a7b0


	//   ....[12]....
        /*00a0*/ 	.word	0x0000b790


	//   ....[13]....
        /*00a4*/ 	.word	0x0000b7d0


	//   ....[14]....
        /*00a8*/ 	.word	0x0000b820


	//   ....[15]....
        /*00ac*/ 	.word	0x0000b830


	//----- nvinfo : EIATTR_EXIT_INSTR_OFFSETS
	.align		4
.L_1730:
        /*00b0*/ 	.byte	0x04, 0x1c
        /*00b2*/ 	.short	(.L_1732 - .L_1731)


	//   ....[0]....
.L_1731:
        /*00b4*/ 	.word	0x00000310


	//   ....[1]....
        /*00b8*/ 	.word	0x00000a40


	//   ....[2]....
        /*00bc*/ 	.word	0x00000a70


	//   ....[3]....
        /*00c0*/ 	.word	0x0000c820


	//   ....[4]....
        /*00c4*/ 	.word	0x0000c940


	//   ....[5]....
        /*00c8*/ 	.word	0x0000c960


	//----- nvinfo : EIATTR_CRS_STACK_SIZE
	.align		4
.L_1732:
        /*00cc*/ 	.byte	0x04, 0x1e
        /*00ce*/ 	.short	(.L_1734 - .L_1733)
.L_1733:
        /*00d0*/ 	.word	0x00000000


	//----- nvinfo : EIATTR_CBANK_PARAM_SIZE
	.align		4
.L_1734:
        /*00d4*/ 	.byte	0x03, 0x19
        /*00d6*/ 	.short	0x01d0


	//----- nvinfo : EIATTR_PARAM_CBANK
	.align		4
        /*00d8*/ 	.byte	0x04, 0x0a
        /*00da*/ 	.short	(.L_1736 - .L_1735)
	.align		4
.L_1735:
        /*00dc*/ 	.word	index@(.nv.constant0._ZN5flash24flash_fwd_splitkv_kernelI23Flash_fwd_kernel_traitsILi96ELi64ELi64ELi4ELb0ELb0EN7cutlass10bfloat16_tE19Flash_kernel_traitsILi96ELi64ELi64ELi4ES3_EELb1ELb0ELb1ELb0ELb0ELb1ELb0ELb0EEEvNS_16Flash_fwd_paramsE)
        /*00e0*/ 	.short	0x0210
        /*00e2*/ 	.short	0x01d0


	//----- nvinfo : EIATTR_SW_WAR
	.align		4
.L_1736:
        /*00e4*/ 	.byte	0x04, 0x36
        /*00e6*/ 	.short	(.L_1738 - .L_1737)
.L_1737:
        /*00e8*/ 	.word	0x00000008
.L_1738:


//--------------------- .nv.info._ZN5flash24flash_fwd_splitkv_kernelI23Flash_fwd_kernel_traitsILi96ELi64ELi64ELi4ELb0ELb0EN7cutlass10bfloat16_tE19Flash_kernel_traitsILi96ELi64ELi64ELi4ES3_EELb1ELb0ELb0ELb0ELb1ELb0ELb0ELb1EEEvNS_16Flash_fwd_paramsE --------------------------
	.section	.nv.info._ZN5flash24flash_fwd_splitkv_kernelI23Flash_fwd_kernel_traitsILi96ELi64ELi64ELi4ELb0ELb0EN7cutlass10bfloat16_tE19Flash_kernel_traitsILi96ELi64ELi64ELi4ES3_EELb1ELb0ELb0ELb0ELb1ELb0ELb0ELb1EEEvNS_16Flash_fwd_paramsE,"",@"SHT_CUDA_INFO"
	.sectionflags	@""
	.align	4


	//----- nvinfo : EIATTR_CUDA_API_VERSION
	.align		4
        /*0000*/ 	.byte	0x04, 0x37
        /*0002*/ 	.short	(.L_1740 - .L_1739)
.L_1739:
        /*0004*/ 	.word	0x00000082


	//----- nvinfo : EIATTR_KPARAM_INFO
	.align		4
.L_1740:
        /*0008*/ 	.byte	0x04, 0x17
        /*000a*/ 	.short	(.L_1742 - .L_1741)
.L_1741:
        /*000c*/ 	.word	0x00000000
        /*0010*/ 	.short	0x0000
        /*0012*/ 	.short	0x0000
        /*0014*/ 	.byte	0x00, 0xf0, 0x41, 0x07


	//----- nvinfo : EIATTR_SPARSE_MMA_MASK
	.align		4
.L_1742:
        /*0018*/ 	.byte	0x03, 0x50
        /*001a*/ 	.short	0x0000


	//----- nvinfo : EIATTR_MAXREG_COUNT
	.align		4
        /*001c*/ 	.byte	0x03, 0x1b
        /*001e*/ 	.short	0x00ff


	//----- nvinfo : EIATTR_NUM_BARRIERS
	.align		4
        /*0020*/ 	.byte	0x02, 0x4c
        /*0022*/ 	.byte	0x01
	.zero		1


	//----- nvinfo : EIATTR_MERCURY_ISA_VERSION
	.align		4
        /*0024*/ 	.byte	0x03, 0x5f
        /*0026*/ 	.short	0x0101


	//----- nvinfo : EIATTR_COOP_GROUP_MASK_REGIDS
	.align		4
        /*0028*/ 	.byte	0x04, 0x29
        /*002a*/ 	.short	(.L_1744 - .L_1743)


	//   ....[0]....
.L_1743:
        /*002c*/ 	.word	0xffffffff


	//   ....[1]....
        /*0030*/ 	.word	0xffffffff


	//   ....[2]....
        /*0034*/ 	.word	0xffffffff


	//   ....[3]....
        /*0038*/ 	.word	0xffffffff


	//   ....[4]....
        /*003c*/ 	.word	0xffffffff


	//   ....[5]....
        /*0040*/ 	.word	0xffffffff


	//   ....[6]....
        /*0044*/ 	.word	0xffffffff


	//   ....[7]....
        /*0048*/ 	.word	0xffffffff


	//   ....[8]....
        /*004c*/ 	.word	0xffffffff


	//   ....[9]....
        /*0050*/ 	.word	0xffffffff


	//   ....[10]....
        /*0054*/ 	.word	0xffffffff


	//   ....[11]....
        /*0058*/ 	.word	0xffffffff


	//   ....[12]....
        /*005c*/ 	.word	0xffffffff


	//   ....[13]....
        /*0060*/ 	.word	0xffffffff


	//   ....[14]....
        /*0064*/ 	.word	0xffffffff


	//   ....[15]....
        /*0068*/ 	.word	0xffffffff


	//----- nvinfo : EIATTR_COOP_GROUP_INSTR_OFFSETS
	.align		4
.L_1744:
        /*006c*/ 	.byte	0x04, 0x28
        /*006e*/ 	.short	(.L_1746 - .L_1745)


	//   ....[0]....
.L_1745:
        /*0070*/ 	.word	0x0000afe0


	//   ....[1]....
        /*0074*/ 	.word	0x0000b060


	//   ....[2]....
        /*0078*/ 	.word	0x0000b070


	//   ....[3]....
        /*007c*/ 	.word	0x0000b0a0


	//   ....[4]....
        /*0080*/ 	.word	0x0000d3f0


	//   ....[5]....
        /*0084*/ 	.word	0x0000d400


	//   ....[6]....
        /*0088*/ 	.word	0x0000d430


	//   ....[7]....
        /*008c*/ 	.word	0x0000d440


	//   ....[8]....
        /*0090*/ 	.word	0x0000f640


	//   ....[9]....
        /*0094*/ 	.word	0x0000f660


	//   ....[10]....
        /*0098*/ 	.word	0x0000f6a0


	//   ....[11]....
        /*009c*/ 	.word	0x0000f6b0


	//   ....[12]....
        /*00a0*/ 	.word	0x00010660


	//   ....[13]....
        /*00a4*/ 	.word	0x000106a0


	//   ....[14]....
        /*00a8*/ 	.word	0x00010700


	//   ....[15]....
        /*00ac*/ 	.word	0x00010710


	//----- nvinfo : EIATTR_EXIT_INSTR_OFFSETS
	.align		4
.L_1746:
        /*00b0*/ 	.byte	0x04, 0x1c
        /*00b2*/ 	.short	(.L_1748 - .L_1747)


	//   ....[0]....
.L_1747:
        /*00b4*/ 	.word	0x00000340


	//   ....[1]....
        /*00b8*/ 	.word	0x000009b0


	//   ....[2]....
        /*00bc*/ 	.word	0x000009e0


	//   ....[3]....
        /*00c0*/ 	.word	0x00011630


	//   ....[4]....
        /*00c4*/ 	.word	0x00011720


	//----- nvinfo : EIATTR_CRS_STACK_SIZE
	.align		4
.L_1748:
        /*00c8*/ 	.byte	0x04, 0x1e
        /*00ca*/ 	.short	(.L_1750 - .L_1749)
.L_1749:
        /*00cc*/ 	.word	0x00000000


	//----- nvinfo : EIATTR_CBANK_PARAM_SIZE
	.align		4
.L_1750:
        /*00d0*/ 	.byte	0x03, 0x19
        /*00d2*/ 	.short	0x01d0


	//----- nvinfo : EIATTR_PARAM_CBANK
	.align		4
        /*00d4*/ 	.byte	0x04, 0x0a
        /*00d6*/ 	.short	(.L_1752 - .L_1751)
	.align		4
.L_1751:
        /*00d8*/ 	.word	index@(.nv.constant0._ZN5flash24flash_fwd_splitkv_kernelI23Flash_fwd_kernel_traitsILi96ELi64ELi64ELi4ELb0ELb0EN7cutlass10bfloat16_tE19Flash_kernel_traitsILi96ELi64ELi64ELi4ES3_EELb1ELb0ELb0ELb0ELb1ELb0ELb0ELb1EEEvNS_16Flash_fwd_paramsE)
        /*00dc*/ 	.short	0x0210
        /*00de*/ 	.short	0x01d0


	//----- nvinfo : EIATTR_SW_WAR
	.align		4
.L_1752:
        /*00e0*/ 	.byte	0x04, 0x36
        /*00e2*/ 	.short	(.L_1754 - .L_1753)
.L_1753:
        /*00e4*/ 	.word	0x00000008
.L_1754:


//--------------------- .nv.info._ZN5flash24flash_fwd_splitkv_kernelI23Flash_fwd_kernel_traitsILi96ELi64ELi64ELi4ELb0ELb0EN7cutlass10bfloat16_tE19Flash_kernel_traitsILi96ELi64ELi64ELi4ES3_EELb1ELb0ELb0ELb0ELb1ELb1ELb0ELb1EEEvNS_16Flash_fwd_paramsE --------------------------
	.section	.nv.info._ZN5flash24flash_fwd_splitkv_kernelI23Flash_fwd_kernel_traitsILi96ELi64ELi64ELi4ELb0ELb0EN7cutlass10bfloat16_tE19Flash_kernel_traitsILi96ELi64ELi64ELi4ES3_EELb1ELb0ELb0ELb0ELb1ELb1ELb0ELb1EEEvNS_16Flash_fwd_paramsE,"",@"SHT_CUDA_INFO"
	.sectionflags	@""
	.align	4


	//----- nvinfo : EIATTR_CUDA_API_VERSION
	.align		4
        /*0000*/ 	.byte	0x04, 0x37
        /*0002*/ 	.short	(.L_1756 - .L_1755)
.L_1755:
        /*0004*/ 	.word	0x00000082


	//----- nvinfo : EIATTR_KPARAM_INFO
	.align		4
.L_1756:
        /*0008*/ 	.byte	0x04, 0x17
        /*000a*/ 	.short	(.L_1758 - .L_1757)
.L_1757:
        /*000c*/ 	.word	0x00000000
        /*0010*/ 	.short	0x0000
        /*0012*/ 	.short	0x0000
        /*0014*/ 	.byte	0x00, 0xf0, 0x41, 0x07


	//----- nvinfo : EIATTR_SPARSE_MMA_MASK
	.align		4
.L_1758:
        /*0018*/ 	.byte	0x03, 0x50
        /*001a*/ 	.short	0x0000


	//----- nvinfo : EIATTR_MAXREG_COUNT
	.align		4
        /*001c*/ 	.byte	0x03, 0x1b
        /*001e*/ 	.short	0x00ff


	//----- nvinfo : EIATTR_NUM_BARRIERS
	.align		4
        /*0020*/ 	.byte	0x02, 0x4c
        /*0022*/ 	.byte	0x01
	.zero		1


	//----- nvinfo : EIATTR_MERCURY_ISA_VERSION
	.align		4
        /*0024*/ 	.byte	0x03, 0x5f
        /*0026*/ 	.short	0x0101


	//----- nvinfo : EIATTR_COOP_GROUP_MASK_REGIDS
	.align		4
        /*0028*/ 	.byte	0x04, 0x29
        /*002a*/ 	.short	(.L_1760 - .L_1759)


	//   ....[0]....
.L_1759:
        /*002c*/ 	.word	0xffffffff


	//   ....[1]....
        /*0030*/ 	.word	0xffffffff


	//   ....[2]....
        /*0034*/ 	.word	0xffffffff


	//   ....[3]....
        /*0038*/ 	.word	0xffffffff


	//   ....[4]....
        /*003c*/ 	.word	0xffffffff


	//   ....[5]....
        /*0040*/ 	.word	0xffffffff


	//   ....[6]....
        /*0044*/ 	.word	0xffffffff


	//   ....[7]....
        /*0048*/ 	.word	0xffffffff


	//   ....[8]....
        /*004c*/ 	.word	0xffffffff


	//   ....[9]....
        /*0050*/ 	.word	0xffffffff


	//   ....[10]....
        /*0054*/ 	.word	0xffffffff


	//   ....[11]....
        /*0058*/ 	.word	0xffffffff


	//   ....[12]....
        /*005c*/ 	.word	0xffffffff


	//   ....[13]....
        /*0060*/ 	.word	0xffffffff


	//   ....[14]....
        /*0064*/ 	.word	0xffffffff


	//   ....[15]....
        /*0068*/ 	.word	0xffffffff


	//----- nvinfo : EIATTR_COOP_GROUP_INSTR_OFFSETS
	.align		4
.L_1760:
        /*006c*/ 	.byte	0x04, 0x28
        /*006e*/ 	.short	(.L_1762 - .L_1761)


	//   ....[0]....
.L_1761:
        /*0070*/ 	.word	0x0000b3e0


	//   ....[1]....
        /*0074*/ 	.word	0x0000b400


	//   ....[2]....
        /*0078*/ 	.word	0x0000b450


	//   ....[3]....
        /*007c*/ 	.word	0x0000b520


	//   ....[4]....
        /*0080*/ 	.word	0x0000dbf0


	//   ....[5]....
        /*0084*/ 	.word	0x0000dc00


	//   ....[6]....
        /*0088*/ 	.word	0x0000dc30


	//   ....[7]....
        /*008c*/ 	.word	0x0000dc40


	//   ....[8]....
        /*0090*/ 	.word	0x00010260


	//   ....[9]....
        /*0094*/ 	.word	0x00010280


	//   ....[10]....
        /*0098*/ 	.word	0x000102b0


	//   ....[11]....
        /*009c*/ 	.word	0x000102c0


	//   ....[12]....
        /*00a0*/ 	.word	0x00011260


	//   ....[13]....
        /*00a4*/ 	.word	0x000112a0


	//   ....[14]....
        /*00a8*/ 	.word	0x00011300


	//   ....[15]....
        /*00ac*/ 	.word	0x00011310


	//----- nvinfo : EIATTR_EXIT_INSTR_OFFSETS
	.align		4
.L_1762:
        /*00b0*/ 	.byte	0x04, 0x1c
        /*00b2*/ 	.short	(.L_1764 - .L_1763)


	//   ....[0]....
.L_1763:
        /*00b4*/ 	.word	0x00000340


	//   ....[1]....
        /*00b8*/ 	.word	0x000009b0


	//   ....[2]....
        /*00bc*/ 	.word	0x000009e0


	//   ....[3]....
        /*00c0*/ 	.word	0x00012230


	//   ....[4]....
        /*00c4*/ 	.word	0x00012320


	//----- nvinfo : EIATTR_CRS_STACK_SIZE
	.align		4
.L_1764:
        /*00c8*/ 	.byte	0x04, 0x1e
        /*00ca*/ 	.short	(.L_1766 - .L_1765)
.L_1765:
        /*00cc*/ 	.word	0x00000000


	//----- nvinfo : EIATTR_CBANK_PARAM_SIZE
	.align		4
.L_1766:
        /*00d0*/ 	.byte	0x03, 0x19
        /*00d2*/ 	.short	0x01d0


	//----- nvinfo : EIATTR_PARAM_CBANK
	.align		4
        /*00d4*/ 	.byte	0x04, 0x0a
        /*00d6*/ 	.short	(.L_1768 - .L_1767)
	.align		4
.L_1767:
        /*00d8*/ 	.word	index@(.nv.constant0._ZN5flash24flash_fwd_splitkv_kernelI23Flash_fwd_kernel_traitsILi96ELi64ELi64ELi4ELb0ELb0EN7cutlass10bfloat16_tE19Flash_kernel_traitsILi96ELi64ELi64ELi4ES3_EELb1ELb0ELb0ELb0ELb1ELb1ELb0ELb1EEEvNS_16Flash_fwd_paramsE)
        /*00dc*/ 	.short	0x0210
        /*00de*/ 	.short	0x01d0


	//----- nvinfo : EIATTR_SW_WAR
	.align		4
.L_1768:
        /*00e0*/ 	.byte	0x04, 0x36
        /*00e2*/ 	.short	(.L_1770 - .L_1769)
.L_1769:
        /*00e4*/ 	.word	0x00000008
.L_1770:


//--------------------- .nv.info._ZN5flash24flash_fwd_splitkv_kernelI23Flash_fwd_kernel_traitsILi96ELi64ELi64ELi4ELb0ELb0EN7cutlass10bfloat16_tE19Flash_kernel_traitsILi96ELi64ELi64ELi4ES3_EELb1ELb0ELb1ELb0ELb0ELb0ELb0ELb1EEEvNS_16Flash_fwd_paramsE --------------------------
	.section	.nv.info._ZN5flash24flash_fwd_splitkv_kernelI23Flash_fwd_kernel_traitsILi96ELi64ELi64ELi4ELb0ELb0EN7cutlass10bfloat16_tE19Flash_kernel_traitsILi96ELi64ELi64ELi4ES3_EELb1ELb0ELb1ELb0ELb0ELb0ELb0ELb1EEEvNS_16Flash_fwd_paramsE,"",@"SHT_CUDA_INFO"
	.sectionflags	@""
	.align	4


	//----- nvinfo : EIATTR_CUDA_API_VERSION
	.align		4
        /*0000*/ 	.byte	0x04, 0x37
        /*0002*/ 	.short	(.L_1772 - .L_1771)
.L_1771:
        /*0004*/ 	.word	0x00000082


	//----- nvinfo : EIATTR_KPARAM_INFO
	.align		4
.L_1772:
        /*0008*/ 	.byte	0x04, 0x17
        /*000a*/ 	.short	(.L_1774 - .L_1773)
.L_1773:
        /*000c*/ 	.word	0x00000000
        /*0010*/ 	.short	0x0000
        /*0012*/ 	.short	0x0000
        /*0014*/ 	.byte	0x00, 0xf0, 0x41, 0x07


	//----- nvinfo : EIATTR_SPARSE_MMA_MASK
	.align		4
.L_1774:
        /*0018*/ 	.byte	0x03, 0x50
        /*001a*/ 	.short	0x0000


	//----- nvinfo : EIATTR_MAXREG_COUNT
	.align		4
        /*001c*/ 	.byte	0x03, 0x1b
        /*001e*/ 	.short	0x00ff


	//----- nvinfo : EIATTR_NUM_BARRIERS
	.align		4
        /*0020*/ 	.byte	0x02, 0x4c
        /*0022*/ 	.byte	0x01
	.zero		1


	//----- nvinfo : EIATTR_MERCURY_ISA_VERSION
	.align		4
        /*0024*/ 	.byte	0x03, 0x5f
        /*0026*/ 	.short	0x0101


	//----- nvinfo : EIATTR_COOP_GROUP_MASK_REGIDS
	.align		4
        /*0028*/ 	.byte	0x04, 0x29
        /*002a*/ 	.short	(.L_1776 - .L_1775)


	//   ....[0]....
.L_1775:
        /*002c*/ 	.word	0xffffffff


	//   ....[1]....
        /*0030*/ 	.word	0xffffffff


	//   ....[2]....
        /*0034*/ 	.word	0xffffffff


	//   ....[3]....
        /*0038*/ 	.word	0xffffffff


	//   ....[4]....
        /*003c*/ 	.word	0xffffffff


	//   ....[5]....
        /*0040*/ 	.word	0xffffffff


	//   ....[6]....
        /*0044*/ 	.word	0xffffffff


	//   ....[7]....
        /*0048*/ 	.word	0xffffffff


	//   ....[8]....
        /*004c*/ 	.word	0xffffffff


	//   ....[9]....
        /*0050*/ 	.word	0xffffffff


	//   ....[10]....
        /*0054*/ 	.word	0xffffffff


	//   ....[11]....
        /*0058*/ 	.word	0xffffffff


	//   ....[12]....
        /*005c*/ 	.word	0xffffffff


	//   ....[13]....
        /*0060*/ 	.word	0xffffffff


	//   ....[14]....
        /*0064*/ 	.word	0xffffffff


	//   ....[15]....
        /*0068*/ 	.word	0xffffffff


	//----- nvinfo : EIATTR_COOP_GROUP_INSTR_OFFSETS
	.align		4
.L_1776:
        /*006c*/ 	.byte	0x04, 0x28
        /*006e*/ 	.short	(.L_1778 - .L_1777)


	//   ....[0]....
.L_1777:
        /*0070*/ 	.word	0x0000c7f0


	//   ....[1]....
        /*0074*/ 	.word	0x0000c880


	//   ....[2]....
        /*0078*/ 	.word	0x0000c8a0


	//   ....[3]....
        /*007c*/ 	.word	0x0000c910


	//   ....[4]....
        /*0080*/ 	.word	0x0000f350


	//   ....[5]....
        /*0084*/ 	.word	0x0000f3a0


	//   ....[6]....
        /*0088*/ 	.word	0x0000f3c0


	//   ....[7]....
        /*008c*/ 	.word	0x0000f3e0


	//   ....[8]....
        /*0090*/ 	.word	0x00011dc0


	//   ....[9]....
        /*0094*/ 	.word	0x00011dd0


	//   ....[10]....
        /*0098*/ 	.word	0x00011e00


	//   ....[11]....
        /*009c*/ 	.word	0x00011e10


	//   ....[12]....
        /*00a0*/ 	.word	0x00012de0


	//   ....[13]....
        /*00a4*/ 	.word	0x00012e20


	//   ....[14]....
        /*00a8*/ 	.word	0x00012e70


	//   ....[15]....
        /*00ac*/ 	.word	0x00012e80


	//----- nvinfo : EIATTR_EXIT_INSTR_OFFSETS
	.align		4
.L_1778:
        /*00b0*/ 	.byte	0x04, 0x1c
        /*00b2*/ 	.short	(.L_1780 - .L_1779)


	//   ....[0]....
.L_1779:
        /*00b4*/ 	.word	0x00000330


	//   ....[1]....
        /*00b8*/ 	.word	0x00000a50


	//   ....[2]....
        /*00bc*/ 	.word	0x00000a80


	//   ....[3]....
        /*00c0*/ 	.word	0x00013e00


	//   ....[4]....
        /*00c4*/ 	.word	0x00013f20


	//   ....[5]....
        /*00c8*/ 	.word	0x00013f40


	//----- nvinfo : EIATTR_CRS_STACK_SIZE
	.align		4
.L_1780:
        /*00cc*/ 	.byte	0x04, 0x1e
        /*00ce*/ 	.short	(.L_1782 - .L_1781)
.L_1781:
        /*00d0*/ 	.word	0x00000000


	//----- nvinfo : EIATTR_CBANK_PARAM_SIZE
	.align		4
.L_1782:
        /*00d4*/ 	.byte	0x03, 0x19
        /*00d6*/ 	.short	0x01d0


	//----- nvinfo : EIATTR_PARAM_CBANK
	.align		4
        /*00d8*/ 	.byte	0x04, 0x0a
        /*00da*/ 	.short	(.L_1784 - .L_1783)
	.align		4
.L_1783:
        /*00dc*/ 	.word	index@(.nv.constant0._ZN5flash24flash_fwd_splitkv_kernelI23Flash_fwd_kernel_traitsILi96ELi64ELi64ELi4ELb0ELb0EN7cutlass10bfloat16_tE19Flash_kernel_traitsILi96ELi64ELi64ELi4ES3_EELb1ELb0ELb1ELb0ELb0ELb0ELb0ELb1EEEvNS_16Flash_fwd_paramsE)
        /*00e0*/ 	.short	0x0210
        /*00e2*/ 	.short	0x01d0


	//----- nvinfo : EIATTR_SW_WAR
	.align		4
.L_1784:
        /*00e4*/ 	.byte	0x04, 0x36
        /*00e6*/ 	.short	(.L_1786 - .L_1785)
.L_1785:
        /*00e8*/ 	.word	0x00000008
.L_1786:


//--------------------- .nv.info._ZN5flash24flash_fwd_splitkv_kernelI23Flash_fwd_kernel_traitsILi96ELi64ELi64ELi4ELb0ELb0EN7cutlass10bfloat16_tE19Flash_kernel_traitsILi96ELi64ELi64ELi4ES3_EELb1ELb0ELb1ELb0ELb0ELb1ELb0ELb1EEEvNS_16Flash_fwd_paramsE --------------------------
	.section	.nv.info._ZN5flash24flash_fwd_splitkv_kernelI23Flash_fwd_kernel_traitsILi96ELi64ELi64ELi4ELb0ELb0EN7cutlass10bfloat16_tE19Flash_kernel_traitsILi96ELi64ELi64ELi4ES3_EELb1ELb0ELb1ELb0ELb0ELb1ELb0ELb1EEEvNS_16Flash_fwd_paramsE,"",@"SHT_CUDA_INFO"
	.sectionflags	@""
	.align	4


	//----- nvinfo : EIATTR_CUDA_API_VERSION
	.align		4
        /*0000*/ 	.byte	0x04, 0x37
        /*0002*/ 	.short	(.L_1788 - .L_1787)
.L_1787:
        /*0004*/ 	.word	0x00000082


	//----- nvinfo : EIATTR_KPARAM_INFO
	.align		4
.L_1788:
        /*0008*/ 	.byte	0x04, 0x17
        /*000a*/ 	.short	(.L_1790 - .L_1789)
.L_1789:
        /*000c*/ 	.word	0x00000000
        /*0010*/ 	.short	0x0000
        /*0012*/ 	.short	0x0000
        /*0014*/ 	.byte	0x00, 0xf0, 0x41, 0x07


	//----- nvinfo : EIATTR_SPARSE_MMA_MASK
	.align		4
.L_1790:
        /*0018*/ 	.byte	0x03, 0x50
        /*001a*/ 	.short	0x0000


	//----- nvinfo : EIATTR_MAXREG_COUNT
	.align		4
        /*001c*/ 	.byte	0x03, 0x1b
        /*001e*/ 	.short	0x00ff


	//----- nvinfo : EIATTR_NUM_BARRIERS
	.align		4
        /*0020*/ 	.byte	0x02, 0x4c
        /*0022*/ 	.byte	0x01
	.zero		1


	//----- nvinfo : EIATTR_MERCURY_ISA_VERSION
	.align		4
        /*0024*/ 	.byte	0x03, 0x5f
        /*0026*/ 	.short	0x0101


	//----- nvinfo : EIATTR_COOP_GROUP_MASK_REGIDS
	.align		4
        /*0028*/ 	.byte	0x04, 0x29
        /*002a*/ 	.short	(.L_1792 - .L_1791)


	//   ....[0]....
.L_1791:
        /*002c*/ 	.word	0xffffffff


	//   ....[1]....
        /*0030*/ 	.word	0xffffffff


	//   ....[2]....
        /*0034*/ 	.word	0xffffffff


	//   ....[3]....
        /*0038*/ 	.word	0xffffffff


	//   ....[4]....
        /*003c*/ 	.word	0xffffffff


	//   ....[5]....
        /*0040*/ 	.word	0xffffffff


	//   ....[6]....
        /*0044*/ 	.word	0xffffffff


	//   ....[7]....
        /*0048*/ 	.word	0xffffffff


	//   ....[8]....
        /*004c*/ 	.word	0xffffffff


	//   ....[9]....
        /*0050*/ 	.word	0xffffffff


	//   ....[10]....
        /*0054*/ 	.word	0xffffffff


	//   ....[11]....
        /*0058*/ 	.word	0xffffffff


	//   ....[12]....
        /*005c*/ 	.word	0xffffffff


	//   ....[13]....
        /*0060*/ 	.word	0xffffffff


	//   ....[14]....
        /*0064*/ 	.word	0xffffffff


	//   ....[15]....
        /*0068*/ 	.word	0xffffffff


	//----- nvinfo : EIATTR_COOP_GROUP_INSTR_OFFSETS
	.align		4
.L_1792:
        /*006c*/ 	.byte	0x04, 0x28
        /*006e*/ 	.short	(.L_1794 - .L_1793)


	//   ....[0]....
.L_1793:
        /*0070*/ 	.word	0x0000cc60


	//   ....[1]....
        /*0074*/ 	.word	0x0000cc90


	//   ....[2]....
        /*0078*/ 	.word	0x0000ccc0


	//   ....[3]....
        /*007c*/ 	.word	0x0000cce0


	//   ....[4]....
        /*0080*/ 	.word	0x0000fb80


	//   ....[5]....
        /*0084*/ 	.word	0x0000fbb0


	//   ....[6]....
        /*0088*/ 	.word	0x0000fbd0


	//   ....[7]....
        /*008c*/ 	.word	0x0000fbf0


	//   ....[8]....
        /*0090*/ 	.word	0x000129e0


	//   ....[9]....
        /*0094*/ 	.word	0x000129f0


	//   ....[10]....
        /*0098*/ 	.word	0x00012a20


	//   ....[11]....
        /*009c*/ 	.word	0x00012a30


	//   ....[12]....
        /*00a0*/ 	.word	0x00013a00


	//   ....[13]....
        /*00a4*/ 	.word	0x00013a40


	//   ....[14]....
        /*00a8*/ 	.word	0x00013aa0


	//   ....[15]....
        /*00ac*/ 	.word	0x00013ab0


	//----- nvinfo : EIATTR_EXIT_INSTR_OFFSETS
	.align		4
.L_1794:
        /*00b0*/ 	.byte	0x04, 0x1c
        /*00b2*/ 	.short	(.L_1796 - .L_1795)


	//   ....[0]....
.L_1795:
        /*00b4*/ 	.word	0x00000330


	//   ....[1]....
        /*00b8*/ 	.word	0x00000a50


	//   ....[2]....
        /*00bc*/ 	.word	0x00000a80


	//   ....[3]....
        /*00c0*/ 	.word	0x00014a20


	//   ....[4]....
        /*00c4*/ 	.word	0x00014b40


	//   ....[5]....
        /*00c8*/ 	.word	0x00014b60


	//----- nvinfo : EIATTR_CRS_STACK_SIZE
	.align		4
.L_1796:
        /*00cc*/ 	.byte	0x04, 0x1e
        /*00ce*/ 	.short	(.L_1798 - .L_1797)
.L_1797:
        /*00d0*/ 	.word	0x00000000


	//----- nvinfo : EIATTR_CBANK_PARAM_SIZE
	.align		4
.L_1798:
        /*00d4*/ 	.byte	0x03, 0x19
        /*00d6*/ 	.short	0x01d0


	//----- nvinfo : EIATTR_PARAM_CBANK
	.align		4
        /*00d8*/ 	.byte	0x04, 0x0a
        /*00da*/ 	.short	(.L_1800 - .L_1799)
	.align		4
.L_1799:
        /*00dc*/ 	.word	index@(.nv.constant0._ZN5flash24flash_fwd_splitkv_kernelI23Flash_fwd_kernel_traitsILi96ELi64ELi64ELi4ELb0ELb0EN7cutlass10bfloat16_tE19Flash_kernel_traitsILi96ELi64ELi64ELi4ES3_EELb1ELb0ELb1ELb0ELb0ELb1ELb0ELb1EEEvNS_16Flash_fwd_paramsE)
        /*00e0*/ 	.short	0x0210
        /*00e2*/ 	.short	0x01d0


	//----- nvinfo : EIATTR_SW_WAR
	.align		4
.L_1800:
        /*00e4*/ 	.byte	0x04, 0x36
        /*00e6*/ 	.short	(.L_1802 - .L_1801)
.L_1801:
        /*00e8*/ 	.word	0x00000008
.L_1802:


//--------------------- .nv.info._ZN5flash24flash_fwd_splitkv_kernelI23Flash_fwd_kernel_traitsILi96ELi64ELi64ELi4ELb0ELb0EN7cutlass10bfloat16_tE19Flash_kernel_traitsILi96ELi64ELi64ELi4ES3_EELb1ELb0ELb0ELb0ELb1ELb0ELb1ELb0EEEvNS_16Flash_fwd_paramsE --------------------------
	.section	.nv.info._ZN5flash24flash_fwd_splitkv_kernelI23Flash_fwd_kernel_traitsILi96ELi64ELi64ELi4ELb0ELb0EN7cutlass10bfloat16_tE19Flash_kernel_traitsILi96ELi64ELi64ELi4ES3_EELb1ELb0ELb0ELb0ELb1ELb0ELb1ELb0EEEvNS_16Flash_fwd_paramsE,"",@"SHT_CUDA_INFO"
	.sectionflags	@""
	.align	4


	//----- nvinfo : EIATTR_CUDA_API_VERSION
	.align		4
        /*0000*/ 	.byte	0x04, 0x37
        /*0002*/ 	.short	(.L_1804 - .L_1803)
.L_1803:
        /*0004*/ 	.word	0x00000082


	//----- nvinfo : EIATTR_KPARAM_INFO
	.align		4
.L_1804:
        /*0008*/ 	.byte	0x04, 0x17
        /*000a*/ 	.short	(.L_1806 - .L_1805)
.L_1805:
        /*000c*/ 	.word	0x00000000
        /*0010*/ 	.short	0x0000
        /*0012*/ 	.short	0x0000
        /*0014*/ 	.byte	0x00, 0xf0, 0x41, 0x07


	//----- nvinfo : EIATTR_SPARSE_MMA_MASK
	.align		4
.L_1806:
        /*0018*/ 	.byte	0x03, 0x50
        /*001a*/ 	.short	0x0000


	//----- nvinfo : EIATTR_MAXREG_COUNT
	.align		4
        /*001c*/ 	.byte	0x03, 0x1b
        /*001e*/ 	.short	0x00ff


	//----- nvinfo : EIATTR_NUM_BARRIERS
	.align		4
        /*0020*/ 	.byte	0x02, 0x4c
        /*0022*/ 	.byte	0x01
	.zero		1


	//----- nvinfo : EIATTR_MERCURY_ISA_VERSION
	.align		4
        /*0024*/ 	.byte	0x03, 0x5f
        /*0026*/ 	.short	0x0101


	//----- nvinfo : EIATTR_COOP_GROUP_MASK_REGIDS
	.align		4
        /*0028*/ 	.byte	0x04, 0x29
        /*002a*/ 	.short	(.L_1808 - .L_1807)


	//   ....[0]....
.L_1807:
        /*002c*/ 	.word	0xffffffff


	//   ....[1]....
        /*0030*/ 	.word	0xffffffff


	//   ....[2]....
        /*0034*/ 	.word	0xffffffff


	//   ....[3]....
        /*0038*/ 	.word	0xffffffff


	//   ....[4]....
        /*003c*/ 	.word	0xffffffff


	//   ....[5]....
        /*0040*/ 	.word	0xffffffff


	//   ....[6]....
        /*0044*/ 	.word	0xffffffff


	//   ....[7]....
        /*0048*/ 	.word	0xffffffff


	//   ....[8]....
        /*004c*/ 	.word	0xffffffff


	//   ....[9]....
        /*0050*/ 	.word	0xffffffff


	//   ....[10]....
        /*0054*/ 	.word	0xffffffff


	//   ....[11]....
        /*0058*/ 	.word	0xffffffff


	//   ....[12]....
        /*005c*/ 	.word	0xffffffff


	//   ....[13]....
        /*0060*/ 	.word	0xffffffff


	//   ....[14]....
        /*0064*/ 	.word	0xffffffff


	//   ....[15]....
        /*0068*/ 	.word	0xffffffff


	//----- nvinfo : EIATTR_COOP_GROUP_INSTR_OFFSETS
	.align		4
.L_1808:
        /*006c*/ 	.byte	0x04, 0x28
        /*006e*/ 	.short	(.L_1810 - .L_1809)


	//   ....[0]....
.L_1809:
        /*0070*/ 	.word	0x00003710


	//   ....[1]....
        /*0074*/ 	.word	0x00003740


	//   ....[2]....
        /*0078*/ 	.word	0x000037b0


	//   ....[3]....
        /*007c*/ 	.word	0x000037c0


	//   ....[4]....
        /*0080*/ 	.word	0x00005b60


	//   ....[5]....
        /*0084*/ 	.word	0x00005b70


	//   ....[6]....
        /*0088*/ 	.word	0x00005ba0


	//   ....[7]....
        /*008c*/ 	.word	0x00005bb0


	//   ....[8]....
        /*0090*/ 	.word	0x00007d90


	//   ....[9]....
        /*0094*/ 	.word	0x00007db0


	//   ....[10]....
        /*0098*/ 	.word	0x00007de0


	//   ....[11]....
        /*009c*/ 	.word	0x00007df0


	//   ....[12]....
        /*00a0*/ 	.word	0x00008db0


	//   ....[13]....
        /*00a4*/ 	.word	0x00008df0


	//   ....[14]....
        /*00a8*/ 	.word	0x00008e90


	//   ....[15]....
        /*00ac*/ 	.word	0x00008ea0


	//----- nvinfo : EIATTR_EXIT_INSTR_OFFSETS
	.align		4
.L_1810:
        /*00b0*/ 	.byte	0x04, 0x1c
        /*00b2*/ 	.short	(.L_1812 - .L_1811)


	//   ....[0]....
.L_1811:
        /*00b4*/ 	.word	0x00000450


	//   ....[1]....
        /*00b8*/ 	.word	0x00000b30


	//   ....[2]....
        /*00bc*/ 	.word	0x00000b60


	//   ....[3]....
        /*00c0*/ 	.word	0x00009ba0


	//   ....[4]....
        /*00c4*/ 	.word	0x00009be0


	//----- nvinfo : EIATTR_CRS_STACK_SIZE
	.align		4
.L_1812:
        /*00c8*/ 	.byte	0x04, 0x1e
        /*00ca*/ 	.short	(.L_1814 - .L_1813)
.L_1813:
        /*00cc*/ 	.word	0x00000000


	//----- nvinfo : EIATTR_CBANK_PARAM_SIZE
	.align		4
.L_1814:
        /*00d0*/ 	.byte	0x03, 0x19
        /*00d2*/ 	.short	0x01d0


	//----- nvinfo : EIATTR_PARAM_CBANK
	.align		4
        /*00d4*/ 	.byte	0x04, 0x0a
        /*00d6*/ 	.short	(.L_1816 - .L_1815)
	.align		4
.L_1815:
        /*00d8*/ 	.word	index@(.nv.constant0._ZN5flash24flash_fwd_splitkv_kernelI23Flash_fwd_kernel_traitsILi96ELi64ELi64ELi4ELb0ELb0EN7cutlass10bfloat16_tE19Flash_kernel_traitsILi96ELi64ELi64ELi4ES3_EELb1ELb0ELb0ELb0ELb1ELb0ELb1ELb0EEEvNS_16Flash_fwd_paramsE)
        /*00dc*/ 	.short	0x0210
        /*00de*/ 	.short	0x01d0


	//----- nvinfo : EIATTR_SW_WAR
	.align		4
.L_1816:
        /*00e0*/ 	.byte	0x04, 0x36
        /*00e2*/ 	.short	(.L_1818 - .L_1817)
.L_1817:
        /*00e4*/ 	.word	0x00000008
.L_1818:


//--------------------- .nv.info._ZN5flash24flash_fwd_splitkv_kernelI23Flash_fwd_kernel_traitsILi96ELi64ELi64ELi4ELb0ELb0EN7cutlass10bfloat16_tE19Flash_kernel_traitsILi96ELi64ELi64ELi4ES3_EELb1ELb0ELb0ELb0ELb1ELb1ELb1ELb0EEEvNS_16Flash_fwd_paramsE --------------------------
	.section	.nv.info._ZN5flash24flash_fwd_splitkv_kernelI23Flash_fwd_kernel_traitsILi96ELi64ELi64ELi4ELb0ELb0EN7cutlass10bfloat16_tE19Flash_kernel_traitsILi96ELi64ELi64ELi4ES3_EELb1ELb0ELb0ELb0ELb1ELb1ELb1ELb0EEEvNS_16Flash_fwd_paramsE,"",@"SHT_CUDA_INFO"
	.sectionflags	@""
	.align	4


	//----- nvinfo : EIATTR_CUDA_API_VERSION
	.align		4
        /*0000*/ 	.byte	0x04, 0x37
        /*0002*/ 	.short	(.L_1820 - .L_1819)
.L_1819:
        /*0004*/ 	.word	0x00000082


	//----- nvinfo : EIATTR_KPARAM_INFO
	.align		4
.L_1820:
        /*0008*/ 	.byte	0x04, 0x17
        /*000a*/ 	.short	(.L_1822 - .L_1821)
.L_1821:
        /*000c*/ 	.word	0x00000000
        /*0010*/ 	.short	0x0000
        /*0012*/ 	.short	0x0000
        /*0014*/ 	.byte	0x00, 0xf0, 0x41, 0x07


	//----- nvinfo : EIATTR_SPARSE_MMA_MASK
	.align		4
.L_1822:
        /*0018*/ 	.byte	0x03, 0x50
        /*001a*/ 	.short	0x0000


	//----- nvinfo : EIATTR_MAXREG_COUNT
	.align		4
        /*001c*/ 	.byte	0x03, 0x1b
        /*001e*/ 	.short	0x00ff


	//----- nvinfo : EIATTR_NUM_BARRIERS
	.align		4
        /*0020*/ 	.byte	0x02, 0x4c
        /*0022*/ 	.byte	0x01
	.zero		1


	//----- nvinfo : EIATTR_MERCURY_ISA_VERSION
	.align		4
        /*0024*/ 	.byte	0x03, 0x5f
        /*0026*/ 	.short	0x0101


	//----- nvinfo : EIATTR_COOP_GROUP_MASK_REGIDS
	.align		4
        /*0028*/ 	.byte	0x04, 0x29
        /*002a*/ 	.short	(.L_1824 - .L_1823)


	//   ....[0]....
.L_1823:
        /*002c*/ 	.word	0xffffffff


	//   ....[1]....
        /*0030*/ 	.word	0xffffffff


	//   ....[2]....
        /*0034*/ 	.word	0xffffffff


	//   ....[3]....
        /*0038*/ 	.word	0xffffffff


	//   ....[4]....
        /*003c*/ 	.word	0xffffffff


	//   ....[5]....
        /*0040*/ 	.word	0xffffffff


	//   ....[6]....
        /*0044*/ 	.word	0xffffffff


	//   ....[7]....
        /*0048*/ 	.word	0xffffffff


	//   ....[8]....
        /*004c*/ 	.word	0xffffffff


	//   ....[9]....
        /*0050*/ 	.word	0xffffffff


	//   ....[10]....
        /*0054*/ 	.word	0xffffffff


	//   ....[11]....
        /*0058*/ 	.word	0xffffffff


	//   ....[12]....
        /*005c*/ 	.word	0xffffffff


	//   ....[13]....
        /*0060*/ 	.word	0xffffffff


	//   ....[14]....
        /*0064*/ 	.word	0xffffffff


	//   ....[15]....
        /*0068*/ 	.word	0xffffffff


	//----- nvinfo : EIATTR_COOP_GROUP_INSTR_OFFSETS
	.align		4
.L_1824:
        /*006c*/ 	.byte	0x04, 0x28
        /*006e*/ 	.short	(.L_1826 - .L_1825)


	//   ....[0]....
.L_1825:
        /*0070*/ 	.word	0x00003b50


	//   ....[1]....
        /*0074*/ 	.word	0x00003bb0


	//   ....[2]....
        /*0078*/ 	.word	0x00003bc0


	//   ....[3]....
        /*007c*/ 	.word	0x00003c40


	//   ....[4]....
        /*0080*/ 	.word	0x00006390


	//   ....[5]....
        /*0084*/ 	.word	0x000063a0


	//   ....[6]....
        /*0088*/ 	.word	0x000063d0


	//   ....[7]....
        /*008c*/ 	.word	0x000063e0


	//   ....[8]....
        /*0090*/ 	.word	0x000089e0


	//   ....[9]....
        /*0094*/ 	.word	0x000089f0


	//   ....[10]....
        /*0098*/ 	.word	0x00008a30


	//   ....[11]....
        /*009c*/ 	.word	0x00008a40


	//   ....[12]....
        /*00a0*/ 	.word	0x000099c0


	//   ....[13]....
        /*00a4*/ 	.word	0x00009a00


	//   ....[14]....
        /*00a8*/ 	.word	0x00009aa0


	//   ....[15]....
        /*00ac*/ 	.word	0x00009ab0


	//----- nvinfo : EIATTR_EXIT_INSTR_OFFSETS
	.align		4
.L_1826:
        /*00b0*/ 	.byte	0x04, 0x1c
        /*00b2*/ 	.short	(.L_1828 - .L_1827)


	//   ....[0]....
.L_1827:
        /*00b4*/ 	.word	0x00000450


	//   ....[1]....
        /*00b8*/ 	.word	0x00000b30


	//   ....[2]....
        /*00bc*/ 	.word	0x00000b60


	//   ....[3]....
        /*00c0*/ 	.word	0x0000a7b0


	//   ....[4]....
        /*00c4*/ 	.word	0x0000a7f0


	//----- nvinfo : EIATTR_CRS_STACK_SIZE
	.align		4
.L_1828:
        /*00c8*/ 	.byte	0x04, 0x1e
        /*00ca*/ 	.short	(.L_1830 - .L_1829)
.L_1829:
        /*00cc*/ 	.word	0x00000000


	//----- nvinfo : EIATTR_CBANK_PARAM_SIZE
	.align		4
.L_1830:
        /*00d0*/ 	.byte	0x03, 0x19
        /*00d2*/ 	.short	0x01d0


	//----- nvinfo : EIATTR_PARAM_CBANK
	.align		4
        /*00d4*/ 	.byte	0x04, 0x0a
        /*00d6*/ 	.short	(.L_1832 - .L_1831)
	.align		4
.L_1831:
        /*00d8*/ 	.word	index@(.nv.constant0._ZN5flash24flash_fwd_splitkv_kernelI23Flash_fwd_kernel_traitsILi96ELi64ELi64ELi4ELb0ELb0EN7cutlass10bfloat16_tE19Flash_kernel_traitsILi96ELi64ELi64ELi4ES3_EELb1ELb0ELb0ELb0ELb1ELb1ELb1ELb0EEEvNS_16Flash_fwd_paramsE)
        /*00dc*/ 	.short	0x0210
        /*00de*/ 	.short	0x01d0


	//----- nvinfo : EIATTR_SW_WAR
	.align		4
.L_1832:
        /*00e0*/ 	.byte	0x04, 0x36
        /*00e2*/ 	.short	(.L_1834 - .L_1833)
.L_1833:
        /*00e4*/ 	.word	0x00000008
.L_1834:


//--------------------- .nv.info._ZN5flash24flash_fwd_splitkv_kernelI23Flash_fwd_kernel_traitsILi96ELi64ELi64ELi4ELb0ELb0EN7cutlass10bfloat16_tE19Flash_kernel_traitsILi96ELi64ELi64ELi4ES3_EELb1ELb0ELb1ELb0ELb0ELb0ELb1ELb0EEEvNS_16Flash_fwd_paramsE --------------------------
	.section	.nv.info._ZN5flash24flash_fwd_splitkv_kernelI23Flash_fwd_kernel_traitsILi96ELi64ELi64ELi4ELb0ELb0EN7cutlass10bfloat16_tE19Flash_kernel_traitsILi96ELi64ELi64ELi4ES3_EELb1ELb0ELb1ELb0ELb0ELb0ELb1ELb0EEEvNS_16Flash_fwd_paramsE,"",@"SHT_CUDA_INFO"
	.sectionflags	@""
	.align	4


	//----- nvinfo : EIATTR_CUDA_API_VERSION
	.align		4
        /*0000*/ 	.byte	0x04, 0x37
        /*0002*/ 	.short	(.L_1836 - .L_1835)
.L_1835:
        /*0004*/ 	.word	0x00000082


	//----- nvinfo : EIATTR_KPARAM_INFO
	.align		4
.L_1836:
        /*0008*/ 	.byte	0x04, 0x17
        /*000a*/ 	.short	(.L_1838 - .L_1837)
.L_1837:
        /*000c*/ 	.word	0x00000000
        /*0010*/ 	.short	0x0000
        /*0012*/ 	.short	0x0000
        /*0014*/ 	.byte	0x00, 0xf0, 0x41, 0x07


	//----- nvinfo : EIATTR_SPARSE_MMA_MASK
	.align		4
.L_1838:
        /*0018*/ 	.byte	0x03, 0x50
        /*001a*/ 	.short	0x0000


	//----- nvinfo : EIATTR_MAXREG_COUNT
	.align		4
        /*001c*/ 	.byte	0x03, 0x1b
        /*001e*/ 	.short	0x00ff


	//----- nvinfo : EIATTR_NUM_BARRIERS
	.align		4
        /*0020*/ 	.byte	0x02, 0x4c
        /*0022*/ 	.byte	0x01
	.zero		1


	//----- nvinfo : EIATTR_MERCURY_ISA_VERSION
	.align		4
        /*0024*/ 	.byte	0x03, 0x5f
        /*0026*/ 	.short	0x0101


	//----- nvinfo : EIATTR_COOP_GROUP_MASK_REGIDS
	.align		4
        /*0028*/ 	.byte	0x04, 0x29
        /*002a*/ 	.short	(.L_1840 - .L_1839)


	//   ....[0]....
.L_1839:
        /*002c*/ 	.word	0xffffffff


	//   ....[1]....
        /*0030*/ 	.word	0xffffffff


	//   ....[2]....
        /*0034*/ 	.word	0xffffffff


	//   ....[3]....
        /*0038*/ 	.word	0xffffffff


	//   ....[4]....
        /*003c*/ 	.word	0xffffffff


	//   ....[5]....
        /*0040*/ 	.word	0xffffffff


	//   ....[6]....
        /*0044*/ 	.word	0xffffffff


	//   ....[7]....
        /*0048*/ 	.word	0xffffffff


	//   ....[8]....
        /*004c*/ 	.word	0xffffffff


	//   ....[9]....
        /*0050*/ 	.word	0xffffffff


	//   ....[10]....
        /*0054*/ 	.word	0xffffffff


	//   ....[11]....
        /*0058*/ 	.word	0xffffffff


	//   ....[12]....
        /*005c*/ 	.word	0xffffffff


	//   ....[13]....
        /*0060*/ 	.word	0xffffffff


	//   ....[14]....
        /*0064*/ 	.word	0xffffffff


	//   ....[15]....
        /*0068*/ 	.word	0xffffffff


	//----- nvinfo : EIATTR_COOP_GROUP_INSTR_OFFSETS
	.align		4
.L_1840:
        /*006c*/ 	.byte	0x04, 0x28
        /*006e*/ 	.short	(.L_1842 - .L_1841)


	//   ....[0]....
.L_1841:
        /*0070*/ 	.word	0x00004800


	//   ....[1]....
        /*0074*/ 	.word	0x00004870


	//   ....[2]....
        /*0078*/ 	.word	0x00004880


	//   ....[3]....
        /*007c*/ 	.word	0x000048b0


	//   ....[4]....
        /*0080*/ 	.word	0x00007360


	//   ....[5]....
        /*0084*/ 	.word	0x000073b0


	//   ....[6]....
        /*0088*/ 	.word	0x000073d0


	//   ....[7]....
        /*008c*/ 	.word	0x00007400


	//   ....[8]....
        /*0090*/ 	.word	0x00009d80


	//   ....[9]....
        /*0094*/ 	.word	0x00009d90


	//   ....[10]....
        /*0098*/ 	.word	0x00009dc0


	//   ....[11]....
        /*009c*/ 	.word	0x00009dd0


	//   ....[12]....
        /*00a0*/ 	.word	0x0000adc0


	//   ....[13]....
        /*00a4*/ 	.word	0x0000ae00


	//   ....[14]....
        /*00a8*/ 	.word	0x0000ae80


	//   ....[15]....
        /*00ac*/ 	.word	0x0000ae90


	//----- nvinfo : EIATTR_EXIT_INSTR_OFFSETS
	.align		4
.L_1842:
        /*00b0*/ 	.byte	0x04, 0x1c
        /*00b2*/ 	.short	(.L_1844 - .L_1843)


	//   ....[0]....
.L_1843:
        /*00b4*/ 	.word	0x00000450


	//   ....[1]....
        /*00b8*/ 	.word	0x00000d10


	//   ....[2]....
        /*00bc*/ 	.word	0x00000d40


	//   ....[3]....
        /*00c0*/ 	.word	0x0000be50


	//   ....[4]....
        /*00c4*/ 	.word	0x0000bec0


	//   ....[5]....
        /*00c8*/ 	.word	0x0000bee0


	//----- nvinfo : EIATTR_CRS_STACK_SIZE
	.align		4
.L_1844:
        /*00cc*/ 	.byte	0x04, 0x1e
        /*00ce*/ 	.short	(.L_1846 - .L_1845)
.L_1845:
        /*00d0*/ 	.word	0x00000000


	//----- nvinfo : EIATTR_CBANK_PARAM_SIZE
	.align		4
.L_1846:
        /*00d4*/ 	.byte	0x03, 0x19
        /*00d6*/ 	.short	0x01d0


	//----- nvinfo : EIATTR_PARAM_CBANK
	.align		4
        /*00d8*/ 	.byte	0x04, 0x0a
        /*00da*/ 	.short	(.L_1848 - .L_1847)
	.align		4
.L_1847:
        /*00dc*/ 	.word	index@(.nv.constant0._ZN5flash24flash_fwd_splitkv_kernelI23Flash_fwd_kernel_traitsILi96ELi64ELi64ELi4ELb0ELb0EN7cutlass10bfloat16_tE19Flash_kernel_traitsILi96ELi64ELi64ELi4ES3_EELb1ELb0ELb1ELb0ELb0ELb0ELb1ELb0EEEvNS_16Flash_fwd_paramsE)
        /*00e0*/ 	.short	0x0210
        /*00e2*/ 	.short	0x01d0


	//----- nvinfo : EIATTR_SW_WAR
	.align		4
.L_1848:
        /*00e4*/ 	.byte	0x04, 0x36
        /*00e6*/ 	.short	(.L_1850 - .L_1849)
.L_1849:
        /*00e8*/ 	.word	0x00000008
.L_1850:


//--------------------- .nv.info._ZN5flash24flash_fwd_splitkv_kernelI23Flash_fwd_kernel_traitsILi96ELi64ELi64ELi4ELb0ELb0EN7cutlass10bfloat16_tE19Flash_kernel_traitsILi96ELi64ELi64ELi4ES3_EELb1ELb0ELb1ELb0ELb0ELb1ELb1ELb0EEEvNS_16Flash_fwd_paramsE --------------------------
	.section	.nv.info._ZN5flash24flash_fwd_splitkv_kernelI23Flash_fwd_kernel_traitsILi96ELi64ELi64ELi4ELb0ELb0EN7cutlass10bfloat16_tE19Flash_kernel_traitsILi96ELi64ELi64ELi4ES3_EELb1ELb0ELb1ELb0ELb0ELb1ELb1ELb0EEEvNS_16Flash_fwd_paramsE,"",@"SHT_CUDA_INFO"
	.sectionflags	@""
	.align	4


	//----- nvinfo : EIATTR_CUDA_API_VERSION
	.align		4
        /*0000*/ 	.byte	0x04, 0x37
        /*0002*/ 	.short	(.L_1852 - .L_1851)
.L_1851:
        /*0004*/ 	.word	0x00000082


	//----- nvinfo : EIATTR_KPARAM_INFO
	.align		4
.L_1852:
        /*0008*/ 	.byte	0x04, 0x17
        /*000a*/ 	.short	(.L_1854 - .L_1853)
.L_1853:
        /*000c*/ 	.word	0x00000000
        /*0010*/ 	.short	0x0000
        /*0012*/ 	.short	0x0000
        /*0014*/ 	.byte	0x00, 0xf0, 0x41, 0x07


	//----- nvinfo : EIATTR_SPARSE_MMA_MASK
	.align		4
.L_1854:
        /*0018*/ 	.byte	0x03, 0x50
        /*001a*/ 	.short	0x0000


	//----- nvinfo : EIATTR_MAXREG_COUNT
	.align		4
        /*001c*/ 	.byte	0x03, 0x1b
        /*001e*/ 	.short	0x00ff


	//----- nvinfo : EIATTR_NUM_BARRIERS
	.align		4
        /*0020*/ 	.byte	0x02, 0x4c
        /*0022*/ 	.byte	0x01
	.zero		1


	//----- nvinfo : EIATTR_MERCURY_ISA_VERSION
	.align		4
        /*0024*/ 	.byte	0x03, 0x5f
        /*0026*/ 	.short	0x0101


	//----- nvinfo : EIATTR_COOP_GROUP_MASK_REGIDS
	.align		4
        /*0028*/ 	.byte	0x04, 0x29
        /*002a*/ 	.short	(.L_1856 - .L_1855)


	//   ....[0]....
.L_1855:
        /*002c*/ 	.word	0xffffffff


	//   ....[1]....
        /*0030*/ 	.word	0xffffffff


	//   ....[2]....
        /*0034*/ 	.word	0xffffffff


	//   ....[3]....
        /*0038*/ 	.word	0xffffffff


	//   ....[4]....
        /*003c*/ 	.word	0xffffffff


	//   ....[5]....
        /*0040*/ 	.word	0xffffffff


	//   ....[6]....
        /*0044*/ 	.word	0xffffffff


	//   ....[7]....
        /*0048*/ 	.word	0xffffffff


	//   ....[8]....
        /*004c*/ 	.word	0xffffffff


	//   ....[9]....
        /*0050*/ 	.word	0xffffffff


	//   ....[10]....
        /*0054*/ 	.word	0xffffffff


	//   ....[11]....
        /*0058*/ 	.word	0xffffffff


	//   ....[12]....
        /*005c*/ 	.word	0xffffffff


	//   ....[13]....
        /*0060*/ 	.word	0xffffffff


	//   ....[14]....
        /*0064*/ 	.word	0xffffffff


	//   ....[15]....
        /*0068*/ 	.word	0xffffffff


	//----- nvinfo : EIATTR_COOP_GROUP_INSTR_OFFSETS
	.align		4
.L_1856:
        /*006c*/ 	.byte	0x04, 0x28
        /*006e*/ 	.short	(.L_1858 - .L_1857)


	//   ....[0]....
.L_1857:
        /*0070*/ 	.word	0x00004c20


	//   ....[1]....
        /*0074*/ 	.word	0x00004c90


	//   ....[2]....
        /*0078*/ 	.word	0x00004ca0


	//   ....[3]....
        /*007c*/ 	.word	0x00004d10


	//   ....[4]....
        /*0080*/ 	.word	0x00007bc0


	//   ....[5]....
        /*0084*/ 	.word	0x00007bf0


	//   ....[6]....
        /*0088*/ 	.word	0x00007c10


	//   ....[7]....
        /*008c*/ 	.word	0x00007c40


	//   ....[8]....
        /*0090*/ 	.word	0x0000a9e0


	//   ....[9]....
        /*0094*/ 	.word	0x0000a9f0


	//   ....[10]....
        /*0098*/ 	.word	0x0000aa20


	//   ....[11]....
        /*009c*/ 	.word	0x0000aa30


	//   ....[12]....
        /*00a0*/ 	.word	0x0000b9d0


	//   ....[13]....
        /*00a4*/ 	.word	0x0000ba10


	//   ....[14]....
        /*00a8*/ 	.word	0x0000ba80


	//   ....[15]....
        /*00ac*/ 	.word	0x0000ba90


	//----- nvinfo : EIATTR_EXIT_INSTR_OFFSETS
	.align		4
.L_1858:
        /*00b0*/ 	.byte	0x04, 0x1c
        /*00b2*/ 	.short	(.L_1860 - .L_1859)


	//   ....[0]....
.L_1859:
        /*00b4*/ 	.word	0x00000450


	//   ....[1]....
        /*00b8*/ 	.word	0x00000d10


	//   ....[2]....
        /*00bc*/ 	.word	0x00000d40


	//   ....[3]....
        /*00c0*/ 	.word	0x0000ca60


	//   ....[4]....
        /*00c4*/ 	.word	0x0000cad0


	//   ....[5]....
        /*00c8*/ 	.word	0x0000caf0


	//----- nvinfo : EIATTR_CRS_STACK_SIZE
	.align		4
.L_1860:
        /*00cc*/ 	.byte	0x04, 0x1e
        /*00ce*/ 	.short	(.L_1862 - .L_1861)
.L_1861:
        /*00d0*/ 	.word	0x00000000


	//----- nvinfo : EIATTR_CBANK_PARAM_SIZE
	.align		4
.L_1862:
        /*00d4*/ 	.byte	0x03, 0x19
        /*00d6*/ 	.short	0x01d0


	//----- nvinfo : EIATTR_PARAM_CBANK
	.align		4
        /*00d8*/ 	.byte	0x04, 0x0a
        /*00da*/ 	.short	(.L_1864 - .L_1863)
	.align		4
.L_1863:
        /*00dc*/ 	.word	index@(.nv.constant0._ZN5flash24flash_fwd_splitkv_kernelI23Flash_fwd_kernel_traitsILi96ELi64ELi64ELi4ELb0ELb0EN7cutlass10bfloat16_tE19Flash_kernel_traitsILi96ELi64ELi64ELi4ES3_EELb1ELb0ELb1ELb0ELb0ELb1ELb1ELb0EEEvNS_16Flash_fwd_paramsE)
        /*00e0*/ 	.short	0x0210
        /*00e2*/ 	.short	0x01d0


	//----- nvinfo : EIATTR_SW_WAR
	.align		4
.L_1864:
        /*00e4*/ 	.byte	0x04, 0x36
        /*00e6*/ 	.short	(.L_1866 - .L_1865)
.L_1865:
        /*00e8*/ 	.word	0x00000008
.L_1866:


//--------------------- .nv.info._ZN5flash24flash_fwd_splitkv_kernelI23Flash_fwd_kernel_traitsILi96ELi64ELi64ELi4ELb0ELb0EN7cutlass10bfloat16_tE19Flash_kernel_traitsILi96ELi64ELi64ELi4ES3_EELb1ELb0ELb0ELb0ELb1ELb0ELb1ELb1EEEvNS_16Flash_fwd_paramsE --------------------------
	.section	.nv.info._ZN5flash24flash_fwd_splitkv_kernelI23Flash_fwd_kernel_traitsILi96ELi64ELi64ELi4ELb0ELb0EN7cutlass10bfloat16_tE19Flash_kernel_traitsILi96ELi64ELi64ELi4ES3_EELb1ELb0ELb0ELb0ELb1ELb0ELb1ELb1EEEvNS_16Flash_fwd_paramsE,"",@"SHT_CUDA_INFO"
	.sectionflags	@""
	.align	4


	//----- nvinfo : EIATTR_CUDA_API_VERSION
	.align		4
        /*0000*/ 	.byte	0x04, 0x37
        /*0002*/ 	.short	(.L_1868 - .L_1867)
.L_1867:
        /*0004*/ 	.word	0x00000082


	//----- nvinfo : EIATTR_KPARAM_INFO
	.align		4
.L_1868:
        /*0008*/ 	.byte	0x04, 0x17
        /*000a*/ 	.short	(.L_1870 - .L_1869)
.L_1869:
        /*000c*/ 	.word	0x00000000
        /*0010*/ 	.short	0x0000
        /*0012*/ 	.short	0x0000
        /*0014*/ 	.byte	0x00, 0xf0, 0x41, 0x07


	//----- nvinfo : EIATTR_SPARSE_MMA_MASK
	.align		4
.L_1870:
        /*0018*/ 	.byte	0x03, 0x50
        /*001a*/ 	.short	0x0000


	//----- nvinfo : EIATTR_MAXREG_COUNT
	.align		4
        /*001c*/ 	.byte	0x03, 0x1b
        /*001e*/ 	.short	0x00ff


	//----- nvinfo : EIATTR_NUM_BARRIERS
	.align		4
        /*0020*/ 	.byte	0x02, 0x4c
        /*0022*/ 	.byte	0x01
	.zero		1


	//----- nvinfo : EIATTR_MERCURY_ISA_VERSION
	.align		4
        /*0024*/ 	.byte	0x03, 0x5f
        /*0026*/ 	.short	0x0101


	//----- nvinfo : EIATTR_COOP_GROUP_MASK_REGIDS
	.align		4
        /*0028*/ 	.byte	0x04, 0x29
        /*002a*/ 	.short	(.L_1872 - .L_1871)


	//   ....[0]....
.L_1871:
        /*002c*/ 	.word	0xffffffff


	//   ....[1]....
        /*0030*/ 	.word	0xffffffff


	//   ....[2]....
        /*0034*/ 	.word	0xffffffff


	//   ....[3]....
        /*0038*/ 	.word	0xffffffff


	//   ....[4]....
        /*003c*/ 	.word	0xffffffff


	//   ....[5]....
        /*0040*/ 	.word	0xffffffff


	//   ....[6]....
        /*0044*/ 	.word	0xffffffff


	//   ....[7]....
        /*0048*/ 	.word	0xffffffff


	//   ....[8]....
        /*004c*/ 	.word	0xffffffff


	//   ....[9]....
        /*0050*/ 	.word	0xffffffff


	//   ....[10]....
        /*0054*/ 	.word	0xffffffff


	//   ....[11]....
        /*0058*/ 	.word	0xffffffff


	//   ....[12]....
        /*005c*/ 	.word	0xffffffff


	//   ....[13]....
        /*0060*/ 	.word	0xffffffff


	//   ....[14]....
        /*0064*/ 	.word	0xffffffff


	//   ....[15]....
        /*0068*/ 	.word	0xffffffff


	//----- nvinfo : EIATTR_COOP_GROUP_INSTR_OFFSETS
	.align		4
.L_1872:
        /*006c*/ 	.byte	0x04, 0x28
        /*006e*/ 	.short	(.L_1874 - .L_1873)


	//   ....[0]....
.L_1873:
        /*0070*/ 	.word	0x0000b170


	//   ....[1]....
        /*0074*/ 	.word	0x0000b1f0


	//   ....[2]....
        /*0078*/ 	.word	0x0000b200


	//   ....[3]....
        /*007c*/ 	.word	0x0000b240


	//   ....[4]....
        /*0080*/ 	.word	0x0000d5d0


	//   ....[5]....
        /*0084*/ 	.word	0x0000d5e0


	//   ....[6]....
        /*0088*/ 	.word	0x0000d610


	//   ....[7]....
        /*008c*/ 	.word	0x0000d620


	//   ....[8]....
        /*0090*/ 	.word	0x0000f840


	//   ....[9]....
        /*0094*/ 	.word	0x0000f860


	//   ....[10]....
        /*0098*/ 	.word	0x0000f8a0


	//   ....[11]....
        /*009c*/ 	.word	0x0000f8b0


	//   ....[12]....
        /*00a0*/ 	.word	0x00010870


	//   ....[13]....
        /*00a4*/ 	.word	0x000108b0


	//   ....[14]....
        /*00a8*/ 	.word	0x00010940


	//   ....[15]....
        /*00ac*/ 	.word	0x00010950


	//----- nvinfo : EIATTR_EXIT_INSTR_OFFSETS
	.align		4
.L_1874:
        /*00b0*/ 	.byte	0x04, 0x1c
        /*00b2*/ 	.short	(.L_1876 - .L_1875)


	//   ....[0]....
.L_1875:
        /*00b4*/ 	.word	0x00000450


	//   ....[1]....
        /*00b8*/ 	.word	0x00000b40


	//   ....[2]....
        /*00bc*/ 	.word	0x00000b70


	//   ....[3]....
        /*00c0*/ 	.word	0x00011700


	//   ....[4]....
        /*00c4*/ 	.word	0x00011740


	//----- nvinfo : EIATTR_CRS_STACK_SIZE
	.align		4
.L_1876:
        /*00c8*/ 	.byte	0x04, 0x1e
        /*00ca*/ 	.short	(.L_1878 - .L_1877)
.L_1877:
        /*00cc*/ 	.word	0x00000000


	//----- nvinfo : EIATTR_CBANK_PARAM_SIZE
	.align		4
.L_1878:
        /*00d0*/ 	.byte	0x03, 0x19
        /*00d2*/ 	.short	0x01d0


	//----- nvinfo : EIATTR_PARAM_CBANK
	.align		4
        /*00d4*/ 	.byte	0x04, 0x0a
        /*00d6*/ 	.short	(.L_1880 - .L_1879)
	.align		4
.L_1879:
        /*00d8*/ 	.word	index@(.nv.constant0._ZN5flash24flash_fwd_splitkv_kernelI23Flash_fwd_kernel_traitsILi96ELi64ELi64ELi4ELb0ELb0EN7cutlass10bfloat16_tE19Flash_kernel_traitsILi96ELi64ELi64ELi4ES3_EELb1ELb0ELb0ELb0ELb1ELb0ELb1ELb1EEEvNS_16Flash_fwd_paramsE)
        /*00dc*/ 	.short	0x0210
        /*00de*/ 	.short	0x01d0


	//----- nvinfo : EIATTR_SW_WAR
	.align		4
.L_1880:
        /*00e0*/ 	.byte	0x04, 0x36
        /*00e2*/ 	.short	(.L_1882 - .L_1881)
.L_1881:
        /*00e4*/ 	.word	0x00000008
.L_1882:


//--------------------- .nv.info._ZN5flash24flash_fwd_splitkv_kernelI23Flash_fwd_kernel_traitsILi96ELi64ELi64ELi4ELb0ELb0EN7cutlass10bfloat16_tE19Flash_kernel_traitsILi96ELi64ELi64ELi4ES3_EELb1ELb0ELb0ELb0ELb1ELb1ELb1ELb1EEEvNS_16Flash_fwd_paramsE --------------------------
	.section	.nv.info._ZN5flash24flash_fwd_splitkv_kernelI23Flash_fwd_kernel_traitsILi96ELi64ELi64ELi4ELb0ELb0EN7cutlass10bfloat16_tE19Flash_kernel_traitsILi96ELi64ELi64ELi4ES3_EELb1ELb0ELb0ELb0ELb1ELb1ELb1ELb1EEEvNS_16Flash_fwd_paramsE,"",@"SHT_CUDA_INFO"
	.sectionflags	@""
	.align	4


	//----- nvinfo : EIATTR_CUDA_API_VERSION
	.align		4
        /*0000*/ 	.byte	0x04, 0x37
        /*0002*/ 	.short	(.L_1884 - .L_1883)
.L_1883:
        /*0004*/ 	.word	0x00000082


	//----- nvinfo : EIATTR_KPARAM_INFO
	.align		4
.L_1884:
        /*0008*/ 	.byte	0x04, 0x17
        /*000a*/ 	.short	(.L_1886 - .L_1885)
.L_1885:
        /*000c*/ 	.word	0x00000000
        /*0010*/ 	.short	0x0000
        /*0012*/ 	.short	0x0000
        /*0014*/ 	.byte	0x00, 0xf0, 0x41, 0x07


	//----- nvinfo : EIATTR_SPARSE_MMA_MASK
	.align		4
.L_1886:
        /*0018*/ 	.byte	0x03, 0x50
        /*001a*/ 	.short	0x0000


	//----- nvinfo : EIATTR_MAXREG_COUNT
	.align		4
        /*001c*/ 	.byte	0x03, 0x1b
        /*001e*/ 	.short	0x00ff


	//----- nvinfo : EIATTR_NUM_BARRIERS
	.align		4
        /*0020*/ 	.byte	0x02, 0x4c
        /*0022*/ 	.byte	0x01
	.zero		1


	//----- nvinfo : EIATTR_MERCURY_ISA_VERSION
	.align		4
        /*0024*/ 	.byte	0x03, 0x5f
        /*0026*/ 	.short	0x0101


	//----- nvinfo : EIATTR_COOP_GROUP_MASK_REGIDS
	.align		4
        /*0028*/ 	.byte	0x04, 0x29
        /*002a*/ 	.short	(.L_1888 - .L_1887)


	//   ....[0]....
.L_1887:
        /*002c*/ 	.word	0xffffffff


	//   ....[1]....
        /*0030*/ 	.word	0xffffffff


	//   ....[2]....
        /*0034*/ 	.word	0xffffffff


	//   ....[3]....
        /*0038*/ 	.word	0xffffffff


	//   ....[4]....
        /*003c*/ 	.word	0xffffffff


	//   ....[5]....
        /*0040*/ 	.word	0xffffffff


	//   ....[6]....
        /*0044*/ 	.word	0xffffffff


	//   ....[7]....
        /*0048*/ 	.word	0xffffffff


	//   ....[8]....
        /*004c*/ 	.word	0xffffffff


	//   ....[9]....
        /*0050*/ 	.word	0xffffffff


	//   ....[10]....
        /*0054*/ 	.word	0xffffffff


	//   ....[11]....
        /*0058*/ 	.word	0xffffffff


	//   ....[12]....
        /*005c*/ 	.word	0xffffffff


	//   ....[13]....
        /*0060*/ 	.word	0xffffffff


	//   ....[14]....
        /*0064*/ 	.word	0xffffffff


	//   ....[15]....
        /*0068*/ 	.word	0xffffffff


	//----- nvinfo : EIATTR_COOP_GROUP_INSTR_OFFSETS
	.align		4
.L_1888:
        /*006c*/ 	.byte	0x04, 0x28
        /*006e*/ 	.short	(.L_1890 - .L_1889)


	//   ....[0]....
.L_1889:
        /*0070*/ 	.word	0x0000b570


	//   ....[1]....
        /*0074*/ 	.word	0x0000b590


	//   ....[2]....
        /*0078*/ 	.word	0x0000b610


	//   ....[3]....
        /*007c*/ 	.word	0x0000b640


	//   ....[4]....
        /*0080*/ 	.word	0x0000ddc0


	//   ....[5]....
        /*0084*/ 	.word	0x0000ddd0


	//   ....[6]....
        /*0088*/ 	.word	0x0000de00


	//   ....[7]....
        /*008c*/ 	.word	0x0000de10


	//   ....[8]....
        /*0090*/ 	.word	0x00010470


	//   ....[9]....
        /*0094*/ 	.word	0x00010490


	//   ....[10]....
        /*0098*/ 	.word	0x000104c0


	//   ....[11]....
        /*009c*/ 	.word	0x000104d0


	//   ....[12]....
        /*00a0*/ 	.word	0x00011450


	//   ....[13]....
        /*00a4*/ 	.word	0x00011490


	//   ....[14]....
        /*00a8*/ 	.word	0x00011520


	//   ....[15]....
        /*00ac*/ 	.word	0x00011530


	//----- nvinfo : EIATTR_EXIT_INSTR_OFFSETS
	.align		4
.L_1890:
        /*00b0*/ 	.byte	0x04, 0x1c
        /*00b2*/ 	.short	(.L_1892 - .L_1891)


	//   ....[0]....
.L_1891:
        /*00b4*/ 	.word	0x00000450


	//   ....[1]....
        /*00b8*/ 	.word	0x00000b40


	//   ....[2]....
        /*00bc*/ 	.word	0x00000b70


	//   ....[3]....
        /*00c0*/ 	.word	0x000122e0


	//   ....[4]....
        /*00c4*/ 	.word	0x00012320


	//----- nvinfo : EIATTR_CRS_STACK_SIZE
	.align		4
.L_1892:
        /*00c8*/ 	.byte	0x04, 0x1e
        /*00ca*/ 	.short	(.L_1894 - .L_1893)
.L_1893:
        /*00cc*/ 	.word	0x00000000


	//----- nvinfo : EIATTR_CBANK_PARAM_SIZE
	.align		4
.L_1894:
        /*00d0*/ 	.byte	0x03, 0x19
        /*00d2*/ 	.short	0x01d0


	//----- nvinfo : EIATTR_PARAM_CBANK
	.align		4
        /*00d4*/ 	.byte	0x04, 0x0a
        /*00d6*/ 	.short	(.L_1896 - .L_1895)
	.align		4
.L_1895:
        /*00d8*/ 	.word	index@(.nv.constant0._ZN5flash24flash_fwd_splitkv_kernelI23Flash_fwd_kernel_traitsILi96ELi64ELi64ELi4ELb0ELb0EN7cutlass10bfloat16_tE19Flash_kernel_traitsILi96ELi64ELi64ELi4ES3_EELb1ELb0ELb0ELb0ELb1ELb1ELb1ELb1EEEvNS_16Flash_fwd_paramsE)
        /*00dc*/ 	.short	0x0210
        /*00de*/ 	.short	0x01d0


	//----- nvinfo : EIATTR_SW_WAR
	.align		4
.L_1896:
        /*00e0*/ 	.byte	0x04, 0x36
        /*00e2*/ 	.short	(.L_1898 - .L_1897)
.L_1897:
        /*00e4*/ 	.word	0x00000008
.L_1898:


//--------------------- .nv.info._ZN5flash24flash_fwd_splitkv_kernelI23Flash_fwd_kernel_traitsILi96ELi64ELi64ELi4ELb0ELb0EN7cutlass10bfloat16_tE19Flash_kernel_traitsILi96ELi64ELi64ELi4ES3_EELb1ELb0ELb1ELb0ELb0ELb0ELb1ELb1EEEvNS_16Flash_fwd_paramsE --------------------------
	.section	.nv.info._ZN5flash24flash_fwd_splitkv_kernelI23Flash_fwd_kernel_traitsILi96ELi64ELi64ELi4ELb0ELb0EN7cutlass10bfloat16_tE19Flash_kernel_traitsILi96ELi64ELi64ELi4ES3_EELb1ELb0ELb1ELb0ELb0ELb0ELb1ELb1EEEvNS_16Flash_fwd_paramsE,"",@"SHT_CUDA_INFO"
	.sectionflags	@""
	.align	4


	//----- nvinfo : EIATTR_CUDA_API_VERSION
	.align		4
        /*0000*/ 	.byte	0x04, 0x37
        /*0002*/ 	.short	(.L_1900 - .L_1899)
.L_1899:
        /*0004*/ 	.word	0x00000082


	//----- nvinfo : EIATTR_KPARAM_INFO
	.align		4
.L_1900:
        /*0008*/ 	.byte	0x04, 0x17
        /*000a*/ 	.short	(.L_1902 - .L_1901)
.L_1901:
        /*000c*/ 	.word	0x00000000
        /*0010*/ 	.short	0x0000
        /*0012*/ 	.short	0x0000
        /*0014*/ 	.byte	0x00, 0xf0, 0x41, 0x07


	//----- nvinfo : EIATTR_SPARSE_MMA_MASK
	.align		4
.L_1902:
        /*0018*/ 	.byte	0x03, 0x50
        /*001a*/ 	.short	0x0000


	//----- nvinfo : EIATTR_MAXREG_COUNT
	.align		4
        /*001c*/ 	.byte	0x03, 0x1b
        /*001e*/ 	.short	0x00ff


	//----- nvinfo : EIATTR_NUM_BARRIERS
	.align		4
        /*0020*/ 	.byte	0x02, 0x4c
        /*0022*/ 	.byte	0x01
	.zero		1


	//----- nvinfo : EIATTR_MERCURY_ISA_VERSION
	.align		4
        /*0024*/ 	.byte	0x03, 0x5f
        /*0026*/ 	.short	0x0101


	//----- nvinfo : EIATTR_COOP_GROUP_MASK_REGIDS
	.align		4
        /*0028*/ 	.byte	0x04, 0x29
        /*002a*/ 	.short	(.L_1904 - .L_1903)


	//   ....[0]....
.L_1903:
        /*002c*/ 	.word	0xffffffff


	//   ....[1]....
        /*0030*/ 	.word	0xffffffff


	//   ....[2]....
        /*0034*/ 	.word	0xffffffff


	//   ....[3]....
        /*0038*/ 	.word	0xffffffff


	//   ....[4]....
        /*003c*/ 	.word	0xffffffff


	//   ....[5]....
        /*0040*/ 	.word	0xffffffff


	//   ....[6]....
        /*0044*/ 	.word	0xffffffff


	//   ....[7]....
        /*0048*/ 	.word	0xffffffff


	//   ....[8]....
        /*004c*/ 	.word	0xffffffff


	//   ....[9]....
        /*0050*/ 	.word	0xffffffff


	//   ....[10]....
        /*0054*/ 	.word	0xffffffff


	//   ....[11]....
        /*0058*/ 	.word	0xffffffff


	//   ....[12]....
        /*005c*/ 	.word	0xffffffff


	//   ....[13]....
        /*0060*/ 	.word	0xffffffff


	//   ....[14]....
        /*0064*/ 	.word	0xffffffff


	//   ....[15]....
        /*0068*/ 	.word	0xffffffff


	//----- nvinfo : EIATTR_COOP_GROUP_INSTR_OFFSETS
	.align		4
.L_1904:
        /*006c*/ 	.byte	0x04, 0x28
        /*006e*/ 	.short	(.L_1906 - .L_1905)


	//   ....[0]....
.L_1905:
        /*0070*/ 	.word	0x0000cc10


	//   ....[1]....
        /*0074*/ 	.word	0x0000cc30


	//   ....[2]....
        /*0078*/ 	.word	0x0000ccb0


	//   ....[3]....
        /*007c*/ 	.word	0x0000ccd0


	//   ....[4]....
        /*0080*/ 	.word	0x0000f7c0


	//   ....[5]....
        /*0084*/ 	.word	0x0000f7d0


	//   ....[6]....
        /*0088*/ 	.word	0x0000f800


	//   ....[7]....
        /*008c*/ 	.word	0x0000f810


	//   ....[8]....
        /*0090*/ 	.word	0x000121d0


	//   ....[9]....
        /*0094*/ 	.word	0x000121e0


	//   ....[10]....
        /*0098*/ 	.word	0x00012210


	//   ....[11]....
        /*009c*/ 	.word	0x00012220


	//   ....[12]....
        /*00a0*/ 	.word	0x00013200


	//   ....[13]....
        /*00a4*/ 	.word	0x00013240


	//   ....[14]....
        /*00a8*/ 	.word	0x000132f0


	//   ....[15]....
        /*00ac*/ 	.word	0x00013300


	//----- nvinfo : EIATTR_EXIT_INSTR_OFFSETS
	.align		4
.L_1906:
        /*00b0*/ 	.byte	0x04, 0x1c
        /*00b2*/ 	.short	(.L_1908 - .L_1907)


	//   ....[0]....
.L_1907:
        /*00b4*/ 	.word	0x00000440


	//   ....[1]....
        /*00b8*/ 	.word	0x00000d20


	//   ....[2]....
        /*00bc*/ 	.word	0x00000d50


	//   ....[3]....
        /*00c0*/ 	.word	0x000141c0


	//   ....[4]....
        /*00c4*/ 	.word	0x00014230


	//   ....[5]....
        /*00c8*/ 	.word	0x00014250


	//----- nvinfo : EIATTR_CRS_STACK_SIZE
	.align		4
.L_1908:
        /*00cc*/ 	.byte	0x04, 0x1e
        /*00ce*/ 	.short	(.L_1910 - .L_1909)
.L_1909:
        /*00d0*/ 	.word	0x00000000


	//----- nvinfo : EIATTR_CBANK_PARAM_SIZE
	.align		4
.L_1910:
        /*00d4*/ 	.byte	0x03, 0x19
        /*00d6*/ 	.short	0x01d0


	//----- nvinfo : EIATTR_PARAM_CBANK
	.align		4
        /*00d8*/ 	.byte	0x04, 0x0a
        /*00da*/ 	.short	(.L_1912 - .L_1911)
	.align		4
.L_1911:
        /*00dc*/ 	.word	index@(.nv.constant0._ZN5flash24flash_fwd_splitkv_kernelI23Flash_fwd_kernel_traitsILi96ELi64ELi64ELi4ELb0ELb0EN7cutlass10bfloat16_tE19Flash_kernel_traitsILi96ELi64ELi64ELi4ES3_EELb1ELb0ELb1ELb0ELb0ELb0ELb1ELb1EEEvNS_16Flash_fwd_paramsE)
        /*00e0*/ 	.short	0x0210
        /*00e2*/ 	.short	0x01d0


	//----- nvinfo : EIATTR_SW_WAR
	.align		4
.L_1912:
        /*00e4*/ 	.byte	0x04, 0x36
        /*00e6*/ 	.short	(.L_1914 - .L_1913)
.L_1913:
        /*00e8*/ 	.word	0x00000008
.L_1914:


//--------------------- .nv.info._ZN5flash24flash_fwd_splitkv_kernelI23Flash_fwd_kernel_traitsILi96ELi64ELi64ELi4ELb0ELb0EN7cutlass10bfloat16_tE19Flash_kernel_traitsILi96ELi64ELi64ELi4ES3_EELb1ELb0ELb1ELb0ELb0ELb1ELb1ELb1EEEvNS_16Flash_fwd_paramsE --------------------------
	.section	.nv.info._ZN5flash24flash_fwd_splitkv_kernelI23Flash_fwd_kernel_traitsILi96ELi64ELi64ELi4ELb0ELb0EN7cutlass10bfloat16_tE19Flash_kernel_traitsILi96ELi64ELi64ELi4ES3_EELb1ELb0ELb1ELb0ELb0ELb1ELb1ELb1EEEvNS_16Flash_fwd_paramsE,"",@"SHT_CUDA_INFO"
	.sectionflags	@""
	.align	4


	//----- nvinfo : EIATTR_CUDA_API_VERSION
	.align		4
        /*0000*/ 	.byte	0x04, 0x37
        /*0002*/ 	.short	(.L_1916 - .L_1915)
.L_1915:
        /*0004*/ 	.word	0x00000082


	//----- nvinfo : EIATTR_KPARAM_INFO
	.align		4
.L_1916:
        /*0008*/ 	.byte	0x04, 0x17
        /*000a*/ 	.short	(.L_1918 - .L_1917)
.L_1917:
        /*000c*/ 	.word	0x00000000
        /*0010*/ 	.short	0x0000
        /*0012*/ 	.short	0x0000
        /*0014*/ 	.byte	0x00, 0xf0, 0x41, 0x07


	//----- nvinfo : EIATTR_SPARSE_MMA_MASK
	.align		4
.L_1918:
        /*0018*/ 	.byte	0x03, 0x50
        /*001a*/ 	.short	0x0000


	//----- nvinfo : EIATTR_MAXREG_COUNT
	.align		4
        /*001c*/ 	.byte	0x03, 0x1b
        /*001e*/ 	.short	0x00ff


	//----- nvinfo : EIATTR_NUM_BARRIERS
	.align		4
        /*0020*/ 	.byte	0x02, 0x4c
        /*0022*/ 	.byte	0x01
	.zero		1


	//----- nvinfo : EIATTR_MERCURY_ISA_VERSION
	.align		4
        /*0024*/ 	.byte	0x03, 0x5f
        /*0026*/ 	.short	0x0101


	//----- nvinfo : EIATTR_COOP_GROUP_MASK_REGIDS
	.align		4
        /*0028*/ 	.byte	0x04, 0x29
        /*002a*/ 	.short	(.L_1920 - .L_1919)


	//   ....[0]....
.L_1919:
        /*002c*/ 	.word	0xffffffff


	//   ....[1]....
        /*0030*/ 	.word	0xffffffff


	//   ....[2]....
        /*0034*/ 	.word	0xffffffff


	//   ....[3]....
        /*0038*/ 	.word	0xffffffff


	//   ....[4]....
        /*003c*/ 	.word	0xffffffff


	//   ....[5]....
        /*0040*/ 	.word	0xffffffff


	//   ....[6]....
        /*0044*/ 	.word	0xffffffff


	//   ....[7]....
        /*0048*/ 	.word	0xffffffff


	//   ....[8]....
        /*004c*/ 	.word	0xffffffff


	//   ....[9]....
        /*0050*/ 	.word	0xffffffff


	//   ....[10]....
        /*0054*/ 	.word	0xffffffff


	//   ....[11]....
        /*0058*/ 	.word	0xffffffff


	//   ....[12]....
        /*005c*/ 	.word	0xffffffff


	//   ....[13]....
        /*0060*/ 	.word	0xffffffff


	//   ....[14]....
        /*0064*/ 	.word	0xffffffff


	//   ....[15]....
        /*0068*/ 	.word	0xffffffff


	//----- nvinfo : EIATTR_COOP_GROUP_INSTR_OFFSETS
	.align		4
.L_1920:
        /*006c*/ 	.byte	0x04, 0x28
        /*006e*/ 	.short	(.L_1922 - .L_1921)


	//   ....[0]....
.L_1921:
        /*0070*/ 	.word	0x0000d080


	//   ....[1]....
        /*0074*/ 	.word	0x0000d0a0


	//   ....[2]....
        /*0078*/ 	.word	0x0000d120


	//   ....[3]....
        /*007c*/ 	.word	0x0000d140


	//   ....[4]....
        /*0080*/ 	.word	0x00010040


	//   ....[5]....
        /*0084*/ 	.word	0x00010050


	//   ....[6]....
        /*0088*/ 	.word	0x00010080


	//   ....[7]....
        /*008c*/ 	.word	0x00010090


	//   ....[8]....
        /*0090*/ 	.word	0x00012e60


	//   ....[9]....
        /*0094*/ 	.word	0x00012e80


	//   ....[10]....
        /*0098*/ 	.word	0x00012eb0


	//   ....[11]....
        /*009c*/ 	.word	0x00012ec0


	//   ....[12]....
        /*00a0*/ 	.word	0x00013e60


	//   ....[13]....
        /*00a4*/ 	.word	0x00013ea0


	//   ....[14]....
        /*00a8*/ 	.word	0x00013f40


	//   ....[15]....
        /*00ac*/ 	.word	0x00013f50


	//----- nvinfo : EIATTR_EXIT_INSTR_OFFSETS
	.align		4
.L_1922:
        /*00b0*/ 	.byte	0x04, 0x1c
        /*00b2*/ 	.short	(.L_1924 - .L_1923)


	//   ....[0]....
.L_1923:
        /*00b4*/ 	.word	0x00000440


	//   ....[1]....
        /*00b8*/ 	.word	0x00000d20


	//   ....[2]....
        /*00bc*/ 	.word	0x00000d50


	//   ....[3]....
        /*00c0*/ 	.word	0x00014e20


	//   ....[4]....
        /*00c4*/ 	.word	0x00014e90


	//   ....[5]....
        /*00c8*/ 	.word	0x00014eb0


	//----- nvinfo : EIATTR_CRS_STACK_SIZE
	.align		4
.L_1924:
        /*00cc*/ 	.byte	0x04, 0x1e
        /*00ce*/ 	.short	(.L_1926 - .L_1925)
.L_1925:
        /*00d0*/ 	.word	0x00000000


	//----- nvinfo : EIATTR_CBANK_PARAM_SIZE
	.align		4
.L_1926:
        /*00d4*/ 	.byte	0x03, 0x19
        /*00d6*/ 	.short	0x01d0


	//----- nvinfo : EIATTR_PARAM_CBANK
	.align		4
        /*00d8*/ 	.byte	0x04, 0x0a
        /*00da*/ 	.short	(.L_1928 - .L_1927)
	.align		4
.L_1927:
        /*00dc*/ 	.word	index@(.nv.constant0._ZN5flash24flash_fwd_splitkv_kernelI23Flash_fwd_kernel_traitsILi96ELi64ELi64ELi4ELb0ELb0EN7cutlass10bfloat16_tE19Flash_kernel_traitsILi96ELi64ELi64ELi4ES3_EELb1ELb0ELb1ELb0ELb0ELb1ELb1ELb1EEEvNS_16Flash_fwd_paramsE)
        /*00e0*/ 	.short	0x0210
        /*00e2*/ 	.short	0x01d0


	//----- nvinfo : EIATTR_SW_WAR
	.align		4
.L_1928:
        /*00e4*/ 	.byte	0x04, 0x36
        /*00e6*/ 	.short	(.L_1930 - .L_1929)
.L_1929:
        /*00e8*/ 	.word	0x00000008
.L_1930:


//--------------------- .nv.callgraph             --------------------------
	.section	.nv.callgraph,"",@"SHT_CUDA_CALLGRAPH"
	.align	4
	.sectionentsize	8
	.align		4
        /*0000*/ 	.word	0x00000000
	.align		4
        /*0004*/ 	.word	0xffffffff
	.align		4
        /*0008*/ 	.word	0x00000000
	.align		4
        /*000c*/ 	.word	0xfffffffe
	.align		4
        /*0010*/ 	.word	0x00000000
	.align		4
        /*0014*/ 	.word	0xfffffffd
	.align		4
        /*0018*/ 	.word	0x00000000
	.align		4
        /*001c*/ 	.word	0xfffffffc


//--------------------- .nv.constant4             --------------------------
	.section	.nv.constant4,"a",@progbits
	.align	8
	.align		8
.nv.constant4:
        /*0000*/ 	.dword	_ZN78_INTERNAL_a1629cc7_42_flash_fwd_split_hdim96_bf16_causal_sm80_cu_6987f922_28424cuda3std3__45__cpo5beginE
	.align		8
        /*0008*/ 	.dword	_ZN78_INTERNAL_a1629cc7_42_flash_fwd_split_hdim96_bf16_causal_sm80_cu_6987f922_28424cuda3std3__45__cpo3endE
	.align		8
        /*0010*/ 	.dword	_ZN78_INTERNAL_a1629cc7_42_flash_fwd_split_hdim96_bf16_causal_sm80_cu_6987f922_28424cuda3std3__45__cpo6cbeginE
	.align		8
        /*0018*/ 	.dword	_ZN78_INTERNAL_a1629cc7_42_flash_fwd_split_hdim96_bf16_causal_sm80_cu_6987f922_28424cuda3std3__45__cpo4cendE
	.align		8
        /*0020*/ 	.dword	_ZN78_INTERNAL_a1629cc7_42_flash_fwd_split_hdim96_bf16_causal_sm80_cu_6987f922_28424cuda3std3__480_GLOBAL__N__a1629cc7_42_flash_fwd_split_hdim96_bf16_causal_sm80_cu_6987f922_28426ignoreE
	.align		8
        /*0028*/ 	.dword	_ZN78_INTERNAL_a1629cc7_42_flash_fwd_split_hdim96_bf16_causal_sm80_cu_6987f922_28424cuda3std3__419piecewise_constructE
	.align		8
        /*0030*/ 	.dword	_ZN78_INTERNAL_a1629cc7_42_flash_fwd_split_hdim96_bf16_causal_sm80_cu_6987f922_28424cuda3std3__48in_placeE
	.align		8
        /*0038*/ 	.dword	_ZN78_INTERNAL_a1629cc7_42_flash_fwd_split_hdim96_bf16_causal_sm80_cu_6987f922_28424cuda3std6ranges3__45__cpo4swapE
	.align		8
        /*0040*/ 	.dword	_ZN78_INTERNAL_a1629cc7_42_flash_fwd_split_hdim96_bf16_causal_sm80_cu_6987f922_28424cuda3std6ranges3__45__cpo9iter_moveE
	.align		8
        /*0048*/ 	.dword	_ZN78_INTERNAL_a1629cc7_42_flash_fwd_split_hdim96_bf16_causal_sm80_cu_6987f922_28424cute7productE
	.align		8
        /*0050*/ 	.dword	_ZN78_INTERNAL_a1629cc7_42_flash_fwd_split_hdim96_bf16_causal_sm80_cu_6987f922_28424cute1_E


//--------------------- .text._ZN5flash32flash_fwd_splitkv_combine_kernelI23Flash_fwd_kernel_traitsILi96ELi64ELi128ELi4ELb0ELb0EN7cutlass10bfloat16_tE19Flash_kernel_traitsILi96ELi64ELi128ELi4ES3_EELi16ELi7ELb0EEEvNS_16Flash_fwd_paramsE --------------------------
	.section	.text._ZN5flash32flash_fwd_splitkv_combine_kernelI23Flash_fwd_kernel_traitsILi96ELi64ELi128ELi4ELb0ELb0EN7cutlass10bfloat16_tE19Flash_kernel_traitsILi96ELi64ELi128ELi4ES3_EELi16ELi7ELb0EEEvNS_16Flash_fwd_paramsE,"ax",@progbits
	.align	128
        .global         _ZN5flash32flash_fwd_splitkv_combine_kernelI23Flash_fwd_kernel_traitsILi96ELi64ELi128ELi4ELb0ELb0EN7cutlass10bfloat16_tE19Flash_kernel_traitsILi96ELi64ELi128ELi4ES3_EELi16ELi7ELb0EEEvNS_16Flash_fwd_paramsE
        .type           _ZN5flash32flash_fwd_splitkv_combine_kernelI23Flash_fwd_kernel_traitsILi96ELi64ELi128ELi4ELb0ELb0EN7cutlass10bfloat16_tE19Flash_kernel_traitsILi96ELi64ELi128ELi4ES3_EELi16ELi7ELb0EEEvNS_16Flash_fwd_paramsE,@function
        .size           _ZN5flash32flash_fwd_splitkv_combine_kernelI23Flash_fwd_kernel_traitsILi96ELi64ELi128ELi4ELb0ELb0EN7cutlass10bfloat16_tE19Flash_kernel_traitsILi96ELi64ELi128ELi4ES3_EELi16ELi7ELb0EEEvNS_16Flash_fwd_paramsE,(.L_x_6394 - _ZN5flash32flash_fwd_splitkv_combine_kernelI23Flash_fwd_kernel_traitsILi96ELi64ELi128ELi4ELb0ELb0EN7cutlass10bfloat16_tE19Flash_kernel_traitsILi96ELi64ELi128ELi4ES3_EELi16ELi7ELb0EEEvNS_16Flash_fwd_paramsE)
        .other          _ZN5flash32flash_fwd_splitkv_combine_kernelI23Flash_fwd_kernel_traitsILi96ELi64ELi128ELi4ELb0ELb0EN7cutlass10bfloat16_tE19Flash_kernel_traitsILi96ELi64ELi128ELi4ES3_EELi16ELi7ELb0EEEvNS_16Flash_fwd_paramsE,@"STO_CUDA_ENTRY STV_DEFAULT"
_ZN5flash32flash_fwd_splitkv_combine_kernelI23Flash_fwd_kernel_traitsILi96ELi64ELi128ELi4ELb0ELb0EN7cutlass10bfloat16_tE19Flash_kernel_traitsILi96ELi64ELi128ELi4ES3_EELi16ELi7ELb0EEEvNS_16Flash_fwd_paramsE:
.text._ZN5flash32flash_fwd_splitkv_combine_kernelI23Flash_fwd_kernel_traitsILi96ELi64ELi128ELi4ELb0ELb0EN7cutlass10bfloat16_tE19Flash_kernel_traitsILi96ELi64ELi128ELi4ES3_EELi16ELi7ELb0EEEvNS_16Flash_fwd_paramsE:
[----:B------:R-:W-:Y:S08]  /*0000*/  LDC R1, c[0x0][0x28] ;  /* 0x00000a00ff017b82 */ /* 0x000ff00000000800 */
[----:B------:R-:W0:Y:S01]  /*0010*/  LDC.64 R2, c[0x0][0x2c0] ;  /* 0x0000b000ff027b82 */ /* 0x000e220000000a00 */
[----:B------:R-:W-:-:S07]  /*0020*/  ULDC UR5, c[0x0][0x270] ;  /* 0x00009c0000057ab9 */ /* 0x000fce0000000800 */
[----:B------:R-:W1:Y:S01]  /*0030*/  S2UR UR7, SR_CTAID.X ;  /* 0x00000000000779c3 */ /* 0x000e620000002500 */
[----:B0-----:R-:W-:Y:S01]  /*0040*/  IMAD R2, R2, UR5, RZ ;  /* 0x0000000502027c24 */ /* 0x001fe2000f8e02ff */
[----:B------:R-:W-:-:S03]  /*0050*/  USHF.R.S32.HI UR5, URZ, 0x1f, UR5 ;  /* 0x0000001f3f057899 */ /* 0x000fc60008011405 */
[----:B------:R-:W-:Y:S01]  /*0060*/  IMAD R28, R2, R3, RZ ;  /* 0x00000003021c7224 */ /* 0x000fe200078e02ff */
[----:B------:R-:W-:Y:S01]  /*0070*/  SHF.R.S32.HI R2, RZ, 0x1f, R3 ;  /* 0x0000001fff027819 */ /* 0x000fe20000011403 */
[----:B-1----:R-:W-:-:S03]  /*0080*/  USHF.L.U32 UR7, UR7, 0x4, URZ ;  /* 0x0000000407077899 */ /* 0x002fc6000800063f */
[----:B------:R-:W-:Y:S02]  /*0090*/  ISETP.LT.U32.AND P0, PT, R28, R3, PT ;  /* 0x000000031c00720c */ /* 0x000fe40003f01070 */
[----:B------:R-:W-:Y:S01]  /*00a0*/  SHF.R.S32.HI R5, RZ, 0x1f, R28 ;  /* 0x0000001fff057819 */ /* 0x000fe2000001141c */
[----:B------:R-:W-:-:S03]  /*00b0*/  USHF.R.S32.HI UR6, URZ, 0x1f, UR7 ;  /* 0x0000001f3f067899 */ /* 0x000fc60008011407 */
[----:B------:R-:W-:-:S04]  /*00c0*/  ISETP.LT.AND.EX P0, PT, R5, R2, PT, P0 ;  /* 0x000000020500720c */ /* 0x000fc80003f01300 */
[C---:B------:R-:W-:Y:S02]  /*00d0*/  SEL R2, R5.reuse, R2, P0 ;  /* 0x0000000205027207 */ /* 0x040fe40000000000 */
[----:B------:R-:W-:Y:S02]  /*00e0*/  SEL R48, R28, R3, P0 ;  /* 0x000000031c307207 */ /* 0x000fe40000000000 */
[----:B------:R-:W-:-:S04]  /*00f0*/  LOP3.LUT R0, R5, R2, RZ, 0xfc, !PT ;  /* 0x0000000205007212 */ /* 0x000fc800078efcff */
[----:B------:R-:W-:-:S13]  /*0100*/  ISETP.NE.U32.AND P1, PT, R0, RZ, PT ;  /* 0x000000ff0000720c */ /* 0x000fda0003f25070 */
[----:B------:R-:W-:Y:S05]  /*0110*/  @!P1 BRA `(.L_x_0) ;  /* 0x0000000000249947 */ /* 0x000fea0003800000 */
[----:B------:R-:W-:Y:S01]  /*0120*/  IMAD.MOV.U32 R26, RZ, RZ, R28 ;  /* 0x000000ffff1a7224 */ /* 0x000fe200078e001c */
[----:B------:R-:W-:Y:S01]  /*0130*/  MOV R24, R48 ;  /* 0x0000003000187202 */ /* 0x000fe20000000f00 */
[----:B------:R-:W-:Y:S01]  /*0140*/  IMAD.MOV.U32 R18, RZ, RZ, R5 ;  /* 0x000000ffff127224 */ /* 0x000fe200078e0005 */
[----:B------:R-:W-:Y:S02]  /*0150*/  MOV R23, R2 ;  /* 0x0000000200177202 */ /* 0x000fe40000000f00 */
[----:B------:R-:W-:Y:S02]  /*0160*/  MOV R22, 0x180 ;  /* 0x0000018000167802 */ /* 0x000fe40000000f00 */
[----:B------:R-:W-:Y:S05]  /*0170*/  CALL.REL.NOINC `($__internal_0_$__cuda_sm20_div_s64) ;  /* 0x0000006000487944 */ /* 0x000fea0003c00000 */
[----:B------:R-:W-:Y:S02]  /*0180*/  MOV R8, R0 ;  /* 0x0000000000087202 */ /* 0x000fe40000000f00 */
[----:B------:R-:W-:Y:S01]  /*0190*/  MOV R9, R21 ;  /* 0x0000001500097202 */ /* 0x000fe20000000f00 */
[----:B------:R-:W-:Y:S06]  /*01a0*/  BRA `(.L_x_1) ;  /* 0x00000000004c7947 */ /* 0x000fec0003800000 */
.L_x_0:
[----:B------:R-:W0:Y:S01]  /*01b0*/  I2F.U32.RP R6, R48 ;  /* 0x0000003000067306 */ /* 0x000e220000209000 */
[----:B------:R-:W-:Y:S02]  /*01c0*/  ISETP.NE.U32.AND P0, PT, R48, RZ, PT ;  /* 0x000000ff3000720c */ /* 0x000fe40003f05070 */
[----:B------:R-:W-:-:S05]  /*01d0*/  MOV R9, RZ ;  /* 0x000000ff00097202 */ /* 0x000fca0000000f00 */
[----:B0-----:R-:W0:Y:S02]  /*01e0*/  MUFU.RCP R6, R6 ;  /* 0x0000000600067308 */ /* 0x001e240000001000 */
[----:B0-----:R-:W-:-:S06]  /*01f0*/  VIADD R6, R6, 0xffffffe ;  /* 0x0ffffffe06067836 */ /* 0x001fcc0000000000 */
[----:B------:R0:W1:Y:S02]  /*0200*/  F2I.FTZ.U32.TRUNC.NTZ R7, R6 ;  /* 0x0000000600077305 */ /* 0x000064000021f000 */
[----:B0-----:R-:W-:Y:S01]  /*0210*/  HFMA2.MMA R6, -RZ, RZ, 0, 0 ;  /* 0x00000000ff067435 */ /* 0x001fe200000001ff */
[----:B-1----:R-:W-:-:S04]  /*0220*/  IMAD.MOV R0, RZ, RZ, -R7 ;  /* 0x000000ffff007224 */ /* 0x002fc800078e0a07 */
[----:B------:R-:W-:-:S05]  /*0230*/  IMAD R0, R0, R48, RZ ;  /* 0x0000003000007224 */ /* 0x000fca00078e02ff */
[----:B------:R-:W-:-:S06]  /*0240*/  IMAD.HI.U32 R0, R7, R0, R6 ;  /* 0x0000000007007227 */ /* 0x000fcc00078e0006 */
[----:B------:R-:W-:-:S04]  /*0250*/  IMAD.HI.U32 R8, R0, R28, RZ ;  /* 0x0000001c00087227 */ /* 0x000fc800078e00ff */
[----:B------:R-:W-:-:S04]  /*0260*/  IMAD.MOV R0, RZ, RZ, -R8 ;  /* 0x000000ffff007224 */ /* 0x000fc800078e0a08 */
[----:B------:R-:W-:-:S05]  /*0270*/  IMAD R0, R48, R0, R28 ;  /* 0x0000000030007224 */ /* 0x000fca00078e021c */
[----:B------:R-:W-:-:S13]  /*0280*/  ISETP.GE.U32.AND P2, PT, R0, R48, PT ;  /* 0x000000300000720c */ /* 0x000fda0003f46070 */
[----:B------:R-:W-:Y:S01]  /*0290*/  @P2 IADD3 R0, R0, -R48, RZ ;  /* 0x8000003000002210 */ /* 0x000fe20007ffe0ff */
[----:B------:R-:W-:-:S03]  /*02a0*/  @P2 VIADD R8, R8, 0x1 ;  /* 0x0000000108082836 */ /* 0x000fc60000000000 */
[----:B------:R-:W-:-:S13]  /*02b0*/  ISETP.GE.U32.AND P1, PT, R0, R48, PT ;  /* 0x000000300000720c */ /* 0x000fda0003f26070 */
[----:B------:R-:W-:Y:S02]  /*02c0*/  @P1 IADD3 R8, R8, 0x1, RZ ;  /* 0x0000000108081810 */ /* 0x000fe40007ffe0ff */
[----:B------:R-:W-:-:S07]  /*02d0*/  @!P0 LOP3.LUT R8, RZ, R48, RZ, 0x33, !PT ;  /* 0x00000030ff088212 */ /* 0x000fce00078e33ff */
.L_x_1:
[----:B------:R-:W-:Y:S01]  /*02e0*/  ULDC UR4, c[0x0][0x270] ;  /* 0x00009c0000047ab9 */ /* 0x000fe20000000800 */
[----:B------:R-:W-:Y:S01]  /*02f0*/  BSSY B0, `(.L_x_2) ;  /* 0x0000025000007945 */ /* 0x000fe20003800000 */
[----:B------:R-:W-:-:S04]  /*0300*/  ISETP.LT.U32.AND P0, PT, R8, UR4, PT ;  /* 0x0000000408007c0c */ /* 0x000fc8000bf01070 */
[----:B------:R-:W-:-:S04]  /*0310*/  ISETP.LT.AND.EX P0, PT, R9, UR5, PT, P0 ;  /* 0x0000000509007c0c */ /* 0x000fc8000bf01300 */
[C---:B------:R-:W-:Y:S02]  /*0320*/  SEL R6, R9.reuse, UR5, P0 ;  /* 0x0000000509067c07 */ /* 0x040fe40008000000 */
[----:B------:R-:W-:Y:S02]  /*0330*/  SEL R7, R8, UR4, P0 ;  /* 0x0000000408077c07 */ /* 0x000fe40008000000 */
        /* <DEDUP_REMOVED lines=11> */
[----:B------:R-:W-:Y:S05]  /*03f0*/  BRA `(.L_x_4) ;  /* 0x0000000000507947 */ /* 0x000fea0003800000 */
.L_x_3:
[----:B------:R-:W0:Y:S01]  /*0400*/  I2F.U32.RP R10, R7 ;  /* 0x00000007000a7306 */ /* 0x000e220000209000 */
[----:B------:R-:W-:-:S07]  /*0410*/  ISETP.NE.U32.AND P0, PT, R7, RZ, PT ;  /* 0x000000ff0700720c */ /* 0x000fce0003f05070 */
[----:B0-----:R-:W0:Y:S02]  /*0420*/  MUFU.RCP R10, R10 ;  /* 0x0000000a000a7308 */ /* 0x001e240000001000 */
[----:B0-----:R-:W-:-:S06]  /*0430*/  IADD3 R10, R10, 0xffffffe, RZ ;  /* 0x0ffffffe0a0a7810 */ /* 0x001fcc0007ffe0ff */
[----:B------:R-:W0:Y:S02]  /*0440*/  F2I.FTZ.U32.TRUNC.NTZ R11, R10 ;  /* 0x0000000a000b7305 */ /* 0x000e24000021f000 */
[----:B0-----:R-:W-:Y:S01]  /*0450*/  IADD3 R0, RZ, -R11, RZ ;  /* 0x8000000bff007210 */ /* 0x001fe20007ffe0ff */
[----:B------:R-:W-:-:S04]  /*0460*/  IMAD.MOV.U32 R10, RZ, RZ, RZ ;  /* 0x000000ffff0a7224 */ /* 0x000fc800078e00ff */
[----:B------:R-:W-:-:S04]  /*0470*/  IMAD R0, R0, R7, RZ ;  /* 0x0000000700007224 */ /* 0x000fc800078e02ff */
[----:B------:R-:W-:-:S06]  /*0480*/  IMAD.HI.U32 R0, R11, R0, R10 ;  /* 0x000000000b007227 */ /* 0x000fcc00078e000a */
[----:B------:R-:W-:-:S05]  /*0490*/  IMAD.HI.U32 R9, R0, R8, RZ ;  /* 0x0000000800097227 */ /* 0x000fca00078e00ff */
[----:B------:R-:W-:-:S05]  /*04a0*/  IADD3 R0, -R9, RZ, RZ ;  /* 0x000000ff09007210 */ /* 0x000fca0007ffe1ff */
[----:B------:R-:W-:-:S05]  /*04b0*/  IMAD R0, R7, R0, R8 ;  /* 0x0000000007007224 */ /* 0x000fca00078e0208 */
[----:B------:R-:W-:-:S13]  /*04c0*/  ISETP.GE.U32.AND P2, PT, R0, R7, PT ;  /* 0x000000070000720c */ /* 0x000fda0003f46070 */
[----:B------:R-:W-:Y:S01]  /*04d0*/  @P2 IMAD.IADD R0, R0, 0x1, -R7 ;  /* 0x0000000100002824 */ /* 0x000fe200078e0a07 */
[----:B------:R-:W-:-:S04]  /*04e0*/  @P2 IADD3 R9, R9, 0x1, RZ ;  /* 0x0000000109092810 */ /* 0x000fc80007ffe0ff */
[----:B------:R-:W-:-:S13]  /*04f0*/  ISETP.GE.U32.AND P1, PT, R0, R7, PT ;  /* 0x000000070000720c */ /* 0x000fda0003f26070 */
[----:B------:R-:W-:Y:S01]  /*0500*/  @P1 VIADD R9, R9, 0x1 ;  /* 0x0000000109091836 */ /* 0x000fe20000000000 */
[----:B------:R-:W-:-:S04]  /*0510*/  @!P0 LOP3.LUT R9, RZ, R7, RZ, 0x33, !PT ;  /* 0x00000007ff098212 */ /* 0x000fc800078e33ff */
[----:B------:R-:W-:Y:S01]  /*0520*/  MOV R8, R9 ;  /* 0x0000000900087202 */ /* 0x000fe20000000f00 */
[----:B------:R-:W-:Y:S02]  /*0530*/  IMAD.MOV.U32 R9, RZ, RZ, RZ ;  /* 0x000000ffff097224 */ /* 0x000fe400078e00ff */
.L_x_4:
[----:B------:R-:W-:Y:S05]  /*0540*/  BSYNC B0 ;  /* 0x0000000000007941 */ /* 0x000fea0003800000 */
.L_x_2:
[----:B------:R-:W0:Y:S01]  /*0550*/  LDC R0, c[0x0][0x2c4] ;  /* 0x0000b100ff007b82 */ /* 0x000e220000000800 */
[----:B------:R-:W-:Y:S01]  /*0560*/  BSSY B0, `(.L_x_5) ;  /* 0x000004b000007945 */ /* 0x000fe20003800000 */
[----:B0-----:R-:W-:Y:S01]  /*0570*/  IABS R4, R0 ;  /* 0x0000000000047213 */ /* 0x001fe20000000000 */
[C---:B------:R-:W-:Y:S01]  /*0580*/  VIADD R3, R0.reuse, 0xffffffff ;  /* 0xffffffff00037836 */ /* 0x040fe20000000000 */
[----:B------:R-:W-:Y:S02]  /*0590*/  ISETP.NE.AND P3, PT, R0, RZ, PT ;  /* 0x000000ff0000720c */ /* 0x000fe40003f65270 */
[----:B------:R-:W0:Y:S01]  /*05a0*/  I2F.RP R14, R4 ;  /* 0x00000004000e7306 */ /* 0x000e220000209400 */
[----:B------:R-:W-:-:S05]  /*05b0*/  IMAD.IADD R10, R3, 0x1, R4 ;  /* 0x00000001030a7824 */ /* 0x000fca00078e0204 */
[----:B------:R-:W-:-:S05]  /*05c0*/  IABS R11, R10 ;  /* 0x0000000a000b7213 */ /* 0x000fca0000000000 */
[----:B------:R-:W-:Y:S01]  /*05d0*/  IMAD.MOV.U32 R13, RZ, RZ, R11 ;  /* 0x000000ffff0d7224 */ /* 0x000fe200078e000b */
[----:B0-----:R-:W0:Y:S02]  /*05e0*/  MUFU.RCP R14, R14 ;  /* 0x0000000e000e7308 */ /* 0x001e240000001000 */
[----:B0-----:R-:W-:-:S06]  /*05f0*/  VIADD R14, R14, 0xffffffe ;  /* 0x0ffffffe0e0e7836 */ /* 0x001fcc0000000000 */
[----:B------:R-:W0:Y:S02]  /*0600*/  F2I.FTZ.U32.TRUNC.NTZ R15, R14 ;  /* 0x0000000e000f7305 */ /* 0x000e24000021f000 */
[----:B0-----:R-:W-:Y:S02]  /*0610*/  IMAD.MOV R12, RZ, RZ, -R15 ;  /* 0x000000ffff0c7224 */ /* 0x001fe400078e0a0f */
[----:B------:R-:W-:Y:S02]  /*0620*/  IMAD.MOV.U32 R14, RZ, RZ, RZ ;  /* 0x000000ffff0e7224 */ /* 0x000fe400078e00ff */
[----:B------:R-:W-:-:S04]  /*0630*/  IMAD R12, R12, R4, RZ ;  /* 0x000000040c0c7224 */ /* 0x000fc800078e02ff */
[----:B------:R-:W-:-:S06]  /*0640*/  IMAD.HI.U32 R12, R15, R12, R14 ;  /* 0x0000000c0f0c7227 */ /* 0x000fcc00078e000e */
[----:B------:R-:W-:-:S04]  /*0650*/  IMAD.HI.U32 R11, R12, R13, RZ ;  /* 0x0000000d0c0b7227 */ /* 0x000fc800078e00ff */
[----:B------:R-:W-:-:S04]  /*0660*/  IMAD.MOV R12, RZ, RZ, -R11 ;  /* 0x000000ffff0c7224 */ /* 0x000fc800078e0a0b */
[----:B------:R-:W-:-:S05]  /*0670*/  IMAD R12, R4, R12, R13 ;  /* 0x0000000c040c7224 */ /* 0x000fca00078e020d */
[----:B------:R-:W-:-:S13]  /*0680*/  ISETP.GT.U32.AND P1, PT, R4, R12, PT ;  /* 0x0000000c0400720c */ /* 0x000fda0003f24070 */
[----:B------:R-:W-:Y:S02]  /*0690*/  @!P1 IMAD.IADD R12, R12, 0x1, -R4 ;  /* 0x000000010c0c9824 */ /* 0x000fe400078e0a04 */
[----:B------:R-:W-:Y:S01]  /*06a0*/  @!P1 VIADD R11, R11, 0x1 ;  /* 0x000000010b0b9836 */ /* 0x000fe20000000000 */
[----:B------:R-:W-:Y:S02]  /*06b0*/  ISETP.NE.AND P1, PT, R0, RZ, PT ;  /* 0x000000ff0000720c */ /* 0x000fe40003f25270 */
[-C--:B------:R-:W-:Y:S02]  /*06c0*/  ISETP.GE.U32.AND P2, PT, R12, R4.reuse, PT ;  /* 0x000000040c00720c */ /* 0x080fe40003f46070 */
[C---:B------:R-:W-:Y:S02]  /*06d0*/  LOP3.LUT R12, R10.reuse, R4, RZ, 0x3c, !PT ;  /* 0x000000040a0c7212 */ /* 0x040fe400078e3cff */
[----:B------:R-:W-:Y:S02]  /*06e0*/  LOP3.LUT R10, R10, R0, RZ, 0x3c, !PT ;  /* 0x000000000a0a7212 */ /* 0x000fe400078e3cff */
[----:B------:R-:W-:-:S07]  /*06f0*/  ISETP.GE.AND P0, PT, R12, RZ, PT ;  /* 0x000000ff0c00720c */ /* 0x000fce0003f06270 */
[----:B------:R-:W-:Y:S01]  /*0700*/  @P2 VIADD R11, R11, 0x1 ;  /* 0x000000010b0b2836 */ /* 0x000fe20000000000 */
[----:B------:R-:W-:-:S03]  /*0710*/  ISETP.GT.AND P2, PT, R0, RZ, PT ;  /* 0x000000ff0000720c */ /* 0x000fc60003f44270 */
[--C-:B------:R-:W-:Y:S02]  /*0720*/  IMAD.MOV.U32 R17, RZ, RZ, R11.reuse ;  /* 0x000000ffff117224 */ /* 0x100fe400078e000b */
[----:B------:R-:W-:Y:S01]  /*0730*/  IMAD.MOV.U32 R12, RZ, RZ, R11 ;  /* 0x000000ffff0c7224 */ /* 0x000fe200078e000b */
[----:B------:R-:W-:Y:S01]  /*0740*/  SHF.R.S32.HI R11, RZ, 0x1f, R0 ;  /* 0x0000001fff0b7819 */ /* 0x000fe20000011400 */
[----:B------:R-:W-:Y:S01]  /*0750*/  @!P0 IMAD.MOV R17, RZ, RZ, -R17 ;  /* 0x000000ffff118224 */ /* 0x000fe200078e0a11 */
[----:B------:R-:W-:Y:S02]  /*0760*/  @!P1 LOP3.LUT R17, RZ, R4, RZ, 0x33, !PT ;  /* 0x00000004ff119212 */ /* 0x000fe400078e33ff */
[----:B------:R-:W-:Y:S02]  /*0770*/  ISETP.GE.AND P1, PT, R10, RZ, PT ;  /* 0x000000ff0a00720c */ /* 0x000fe40003f26270 */
[----:B------:R-:W-:Y:S02]  /*0780*/  ISETP.LT.U32.AND P0, PT, R7, R17, PT ;  /* 0x000000110700720c */ /* 0x000fe40003f01070 */
[----:B------:R-:W-:-:S02]  /*0790*/  SHF.R.S32.HI R16, RZ, 0x1f, R17 ;  /* 0x0000001fff107819 */ /* 0x000fc40000011411 */
[----:B------:R-:W-:Y:S01]  /*07a0*/  LEA.HI.SX32 R10, R0, 0x1, 0x1 ;  /* 0x00000001000a7811 */ /* 0x000fe200078f0aff */
[----:B------:R-:W-:Y:S01]  /*07b0*/  @!P2 IMAD.MOV R10, RZ, RZ, R11 ;  /* 0x000000ffff0aa224 */ /* 0x000fe200078e020b */
[----:B------:R-:W-:-:S04]  /*07c0*/  ISETP.LT.AND.EX P0, PT, R6, R16, PT, P0 ;  /* 0x000000100600720c */ /* 0x000fc80003f01300 */
[C---:B------:R-:W-:Y:S01]  /*07d0*/  SEL R16, R6.reuse, R16, P0 ;  /* 0x0000001006107207 */ /* 0x040fe20000000000 */
[----:B------:R-:W-:Y:S01]  /*07e0*/  @!P1 IMAD.MOV R12, RZ, RZ, -R12 ;  /* 0x000000ffff0c9224 */ /* 0x000fe200078e0a0c */
[----:B------:R-:W-:Y:S02]  /*07f0*/  @!P3 LOP3.LUT R12, RZ, R0, RZ, 0x33, !PT ;  /* 0x00000000ff0cb212 */ /* 0x000fe400078e33ff */
[----:B------:R-:W-:Y:S02]  /*0800*/  LOP3.LUT R4, R6, R16, RZ, 0xfc, !PT ;  /* 0x0000001006047212 */ /* 0x000fe400078efcff */
[----:B------:R-:W-:Y:S02]  /*0810*/  SEL R17, R7, R17, P0 ;  /* 0x0000001107117207 */ /* 0x000fe40000000000 */
[----:B------:R-:W-:Y:S01]  /*0820*/  ISETP.NE.U32.AND P1, PT, R4, RZ, PT ;  /* 0x000000ff0400720c */ /* 0x000fe20003f25070 */
[----:B------:R-:W-:-:S12]  /*0830*/  IMAD R4, R12, R10, RZ ;  /* 0x0000000a0c047224 */ /* 0x000fd800078e02ff */
        /* <DEDUP_REMOVED lines=10> */
.L_x_6:
        /* <DEDUP_REMOVED lines=18> */
[----:B------:R-:W-:Y:S02]  /*0a00*/  @!P0 LOP3.LUT R30, RZ, R17, RZ, 0x33, !PT ;  /* 0x00000011ff1e8212 */ /* 0x000fe400078e33ff */
.L_x_7:
[----:B------:R-:W-:Y:S05]  /*0a10*/  BSYNC B0 ;  /* 0x0000000000007941 */ /* 0x000fea0003800000 */
.L_x_5:
[----:B------:R-:W0:Y:S01]  /*0a20*/  LDC R0, c[0x0][0x2c4] ;  /* 0x0000b100ff007b82 */ /* 0x000e220000000800 */
[----:B------:R-:W-:Y:S01]  /*0a30*/  ULDC UR5, c[0x0][0x270] ;  /* 0x00009c0000057ab9 */ /* 0x000fe20000000800 */
[----:B------:R-:W-:Y:S01]  /*0a40*/  IABS R10, R4 ;  /* 0x00000004000a7213 */ /* 0x000fe20000000000 */
[----:B------:R-:W-:Y:S01]  /*0a50*/  IMAD.MOV.U32 R18, RZ, RZ, RZ ;  /* 0x000000ffff127224 */ /* 0x000fe200078e00ff */
[----:B------:R-:W1:Y:S01]  /*0a60*/  S2R R47, SR_TID.X ;  /* 0x00000000002f7919 */ /* 0x000e620000002100 */
[----:B------:R-:W-:Y:S01]  /*0a70*/  BSSY B0, `(.L_x_8) ;  /* 0x0000078000007945 */ /* 0x000fe20003800000 */
[----:B------:R-:W2:Y:S08]  /*0a80*/  I2F.RP R6, R10 ;  /* 0x0000000a00067306 */ /* 0x000eb00000209400 */
[----:B--2---:R-:W2:Y:S01]  /*0a90*/  MUFU.RCP R6, R6 ;  /* 0x0000000600067308 */ /* 0x004ea20000001000 */
[----:B0-----:R-:W-:Y:S01]  /*0aa0*/  IMAD R7, R0, UR5, RZ ;  /* 0x0000000500077c24 */ /* 0x001fe2000f8e02ff */
[----:B------:R-:W-:Y:S01]  /*0ab0*/  IABS R11, R0 ;  /* 0x00000000000b7213 */ /* 0x000fe20000000000 */
[----:B------:R-:W-:-:S03]  /*0ac0*/  UIADD3 UR5, UR5, -0x1, URZ ;  /* 0xffffffff05057890 */ /* 0x000fc6000fffe03f */
[----:B------:R-:W-:Y:S02]  /*0ad0*/  IABS R12, R7 ;  /* 0x00000007000c7213 */ /* 0x000fe40000000000 */
[----:B------:R-:W0:Y:S01]  /*0ae0*/  I2F.RP R22, R11 ;  /* 0x0000000b00167306 */ /* 0x000e220000209400 */
[----:B------:R-:W-:Y:S02]  /*0af0*/  ISETP.NE.AND P5, PT, R7, RZ, PT ;  /* 0x000000ff0700720c */ /* 0x000fe40003fa5270 */
[----:B------:R-:W-:-:S05]  /*0b00*/  IMAD.IADD R21, R3, 0x1, R12 ;  /* 0x0000000103157824 */ /* 0x000fca00078e020c */
[----:B------:R-:W3:Y:S01]  /*0b10*/  I2F.RP R14, R12 ;  /* 0x0000000c000e7306 */ /* 0x000ee20000209400 */
[----:B--2---:R-:W-:-:S07]  /*0b20*/  VIADD R6, R6, 0xffffffe ;  /* 0x0ffffffe06067836 */ /* 0x004fce0000000000 */
[----:B0-----:R-:W0:Y:S08]  /*0b30*/  MUFU.RCP R22, R22 ;  /* 0x0000001600167308 */ /* 0x001e300000001000 */
[----:B---3--:R-:W2:Y:S08]  /*0b40*/  MUFU.RCP R14, R14 ;  /* 0x0000000e000e7308 */ /* 0x008eb00000001000 */
[----:B------:R-:W3:Y:S01]  /*0b50*/  F2I.FTZ.U32.TRUNC.NTZ R19, R6 ;  /* 0x0000000600137305 */ /* 0x000ee2000021f000 */
[----:B0-----:R-:W-:-:S07]  /*0b60*/  VIADD R22, R22, 0xffffffe ;  /* 0x0ffffffe16167836 */ /* 0x001fce0000000000 */
[----:B------:R-:W0:Y:S01]  /*0b70*/  F2I.FTZ.U32.TRUNC.NTZ R23, R22 ;  /* 0x0000001600177305 */ /* 0x000e22000021f000 */
[----:B--2---:R-:W-:Y:S02]  /*0b80*/  VIADD R14, R14, 0xffffffe ;  /* 0x0ffffffe0e0e7836 */ /* 0x004fe40000000000 */
[----:B---3--:R-:W-:-:S05]  /*0b90*/  IMAD.MOV R13, RZ, RZ, -R19 ;  /* 0x000000ffff0d7224 */ /* 0x008fca00078e0a13 */
[----:B------:R-:W2:Y:S01]  /*0ba0*/  F2I.FTZ.U32.TRUNC.NTZ R15, R14 ;  /* 0x0000000e000f7305 */ /* 0x000ea2000021f000 */
[----:B------:R-:W-:Y:S02]  /*0bb0*/  VIADD R6, R10, UR5 ;  /* 0x000000050a067c36 */ /* 0x000fe40008000000 */
[----:B------:R-:W-:-:S04]  /*0bc0*/  IMAD R13, R13, R10, RZ ;  /* 0x0000000a0d0d7224 */ /* 0x000fc800078e02ff */
[----:B------:R-:W-:Y:S01]  /*0bd0*/  IMAD.HI.U32 R13, R19, R13, R18 ;  /* 0x0000000d130d7227 */ /* 0x000fe200078e0012 */
[----:B------:R-:W-:Y:S02]  /*0be0*/  IABS R18, R7 ;  /* 0x0000000700127213 */ /* 0x000fe40000000000 */
[----:B------:R-:W-:Y:S01]  /*0bf0*/  IABS R19, R21 ;  /* 0x0000001500137213 */ /* 0x000fe20000000000 */
[----:B0-----:R-:W-:Y:S02]  /*0c00*/  IMAD.MOV R3, RZ, RZ, -R23 ;  /* 0x000000ffff037224 */ /* 0x001fe400078e0a17 */
[----:B------:R-:W-:Y:S02]  /*0c10*/  IMAD.MOV R18, RZ, RZ, -R18 ;  /* 0x000000ffff127224 */ /* 0x000fe400078e0a12 */
[----:B--2---:R-:W-:Y:S02]  /*0c20*/  IMAD.MOV R20, RZ, RZ, -R15 ;  /* 0x000000ffff147224 */ /* 0x004fe400078e0a0f */
[----:B------:R-:W-:-:S02]  /*0c30*/  IMAD.MOV.U32 R14, RZ, RZ, RZ ;  /* 0x000000ffff0e7224 */ /* 0x000fc400078e00ff */
[----:B------:R-:W-:Y:S02]  /*0c40*/  IMAD R20, R20, R12, RZ ;  /* 0x0000000c14147224 */ /* 0x000fe400078e02ff */
[----:B------:R-:W-:Y:S02]  /*0c50*/  IMAD R3, R3, R11, RZ ;  /* 0x0000000b03037224 */ /* 0x000fe400078e02ff */
[----:B------:R-:W-:Y:S01]  /*0c60*/  IMAD.HI.U32 R20, R15, R20, R14 ;  /* 0x000000140f147227 */ /* 0x000fe200078e000e */
[----:B------:R-:W-:Y:S02]  /*0c70*/  IABS R14, R4 ;  /* 0x00000004000e7213 */ /* 0x000fe40000000000 */
[----:B------:R-:W-:Y:S01]  /*0c80*/  IABS R15, R6 ;  /* 0x00000006000f7213 */ /* 0x000fe20000000000 */
[----:B------:R-:W-:Y:S02]  /*0c90*/  IMAD.MOV.U32 R22, RZ, RZ, RZ ;  /* 0x000000ffff167224 */ /* 0x000fe400078e00ff */
[----:B------:R-:W-:-:S04]  /*0ca0*/  IMAD.HI.U32 R20, R20, R19, RZ ;  /* 0x0000001314147227 */ /* 0x000fc800078e00ff */
[----:B------:R-:W-:Y:S02]  /*0cb0*/  IMAD R18, R20, R18, R19 ;  /* 0x0000001214127224 */ /* 0x000fe400078e0213 */
[----:B------:R-:W-:-:S03]  /*0cc0*/  IMAD.HI.U32 R3, R23, R3, R22 ;  /* 0x0000000317037227 */ /* 0x000fc600078e0016 */
[----:B------:R-:W-:Y:S01]  /*0cd0*/  ISETP.GT.U32.AND P4, PT, R12, R18, PT ;  /* 0x000000120c00720c */ /* 0x000fe20003f84070 */
[----:B------:R-:W-:Y:S02]  /*0ce0*/  IMAD.MOV R14, RZ, RZ, -R14 ;  /* 0x000000ffff0e7224 */ /* 0x000fe400078e0a0e */
[----:B------:R-:W-:-:S04]  /*0cf0*/  IMAD.HI.U32 R13, R13, R15, RZ ;  /* 0x0000000f0d0d7227 */ /* 0x000fc800078e00ff */
[----:B------:R-:W-:-:S04]  /*0d00*/  IMAD.HI.U32 R3, R3, R19, RZ ;  /* 0x0000001303037227 */ /* 0x000fc800078e00ff */
[----:B------:R-:W-:Y:S01]  /*0d10*/  IMAD R15, R13, R14, R15 ;  /* 0x0000000e0d0f7224 */ /* 0x000fe200078e020f */
[----:B------:R-:W-:Y:S01]  /*0d20*/  IADD3 R14, -R3, RZ, RZ ;  /* 0x000000ff030e7210 */ /* 0x000fe20007ffe1ff */
[----:B------:R-:W-:Y:S02]  /*0d30*/  @!P4 IMAD.IADD R18, R18, 0x1, -R12 ;  /* 0x000000011212c824 */ /* 0x000fe400078e0a0c */
[----:B------:R-:W-:Y:S01]  /*0d40*/  @!P4 VIADD R20, R20, 0x1 ;  /* 0x000000011414c836 */ /* 0x000fe20000000000 */
[----:B------:R-:W-:Y:S01]  /*0d50*/  ISETP.GT.U32.AND P3, PT, R10, R15, PT ;  /* 0x0000000f0a00720c */ /* 0x000fe20003f64070 */
[----:B------:R-:W-:Y:S01]  /*0d60*/  IMAD R14, R11, R14, R19 ;  /* 0x0000000e0b0e7224 */ /* 0x000fe200078e0213 */
[-C--:B------:R-:W-:Y:S02]  /*0d70*/  ISETP.GE.U32.AND P2, PT, R18, R12.reuse, PT ;  /* 0x0000000c1200720c */ /* 0x080fe40003f46070 */
[----:B------:R-:W-:Y:S02]  /*0d80*/  LOP3.LUT R18, R21, R12, RZ, 0x3c, !PT ;  /* 0x0000000c15127212 */ /* 0x000fe400078e3cff */
[----:B------:R-:W-:-:S02]  /*0d90*/  ISETP.GT.U32.AND P0, PT, R11, R14, PT ;  /* 0x0000000e0b00720c */ /* 0x000fc40003f04070 */
[----:B------:R-:W-:Y:S02]  /*0da0*/  ISETP.GE.AND P1, PT, R18, RZ, PT ;  /* 0x000000ff1200720c */ /* 0x000fe40003f26270 */
[----:B------:R-:W-:-:S03]  /*0db0*/  LOP3.LUT R21, R21, R0, RZ, 0x3c, !PT ;  /* 0x0000000015157212 */ /* 0x000fc600078e3cff */
[----:B------:R-:W-:Y:S02]  /*0dc0*/  @!P3 IMAD.IADD R15, R15, 0x1, -R10 ;  /* 0x000000010f0fb824 */ /* 0x000fe400078e0a0a */
[----:B------:R-:W-:Y:S02]  /*0dd0*/  @P2 VIADD R20, R20, 0x1 ;  /* 0x0000000114142836 */ /* 0x000fe40000000000 */
[----:B------:R-:W-:Y:S01]  /*0de0*/  @!P3 VIADD R13, R13, 0x1 ;  /* 0x000000010d0db836 */ /* 0x000fe20000000000 */
[-C--:B------:R-:W-:Y:S01]  /*0df0*/  ISETP.GE.U32.AND P6, PT, R15, R10.reuse, PT ;  /* 0x0000000a0f00720c */ /* 0x080fe20003fc6070 */
[----:B------:R-:W-:Y:S01]  /*0e00*/  @!P0 IMAD.IADD R14, R14, 0x1, -R11 ;  /* 0x000000010e0e8824 */ /* 0x000fe200078e0a0b */
[----:B------:R-:W-:Y:S01]  /*0e10*/  LOP3.LUT R15, R6, R10, RZ, 0x3c, !PT ;  /* 0x0000000a060f7212 */ /* 0x000fe200078e3cff */
[----:B------:R-:W-:Y:S01]  /*0e20*/  @!P1 IMAD.MOV R20, RZ, RZ, -R20 ;  /* 0x000000ffff149224 */ /* 0x000fe200078e0a14 */
[----:B------:R-:W-:Y:S01]  /*0e30*/  @!P5 LOP3.LUT R20, RZ, R12, RZ, 0x33, !PT ;  /* 0x0000000cff14d212 */ /* 0x000fe200078e33ff */
[----:B------:R-:W-:Y:S01]  /*0e40*/  @!P0 VIADD R3, R3, 0x1 ;  /* 0x0000000103038836 */ /* 0x000fe20000000000 */
[----:B------:R-:W-:-:S02]  /*0e50*/  ISETP.GE.AND P2, PT, R15, RZ, PT ;  /* 0x000000ff0f00720c */ /* 0x000fc40003f46270 */
[----:B------:R-:W-:Y:S02]  /*0e60*/  ISETP.GE.U32.AND P4, PT, R14, R11, PT ;  /* 0x0000000b0e00720c */ /* 0x000fe40003f86070 */
[----:B------:R-:W-:Y:S02]  /*0e70*/  ISETP.LT.U32.AND P0, PT, R8, R20, PT ;  /* 0x000000140800720c */ /* 0x000fe40003f01070 */
[----:B------:R-:W-:Y:S02]  /*0e80*/  SHF.R.S32.HI R11, RZ, 0x1f, R20 ;  /* 0x0000001fff0b7819 */ /* 0x000fe40000011414 */
[----:B------:R-:W-:Y:S02]  /*0e90*/  ISETP.GE.AND P1, PT, R21, RZ, PT ;  /* 0x000000ff1500720c */ /* 0x000fe40003f26270 */
[----:B------:R-:W-:Y:S02]  /*0ea0*/  ISETP.LT.AND.EX P0, PT, R9, R11, PT, P0 ;  /* 0x0000000b0900720c */ /* 0x000fe40003f01300 */
[----:B------:R-:W-:-:S02]  /*0eb0*/  ISETP.NE.AND P3, PT, R4, RZ, PT ;  /* 0x000000ff0400720c */ /* 0x000fc40003f65270 */
[----:B------:R-:W-:Y:S01]  /*0ec0*/  @P6 IADD3 R13, R13, 0x1, RZ ;  /* 0x000000010d0d6810 */ /* 0x000fe20007ffe0ff */
[----:B------:R-:W-:Y:S01]  /*0ed0*/  @P4 VIADD R3, R3, 0x1 ;  /* 0x0000000103034836 */ /* 0x000fe20000000000 */
[----:B------:R-:W-:Y:S02]  /*0ee0*/  SEL R11, R9, R11, P0 ;  /* 0x0000000b090b7207 */ /* 0x000fe40000000000 */
[----:B------:R-:W-:Y:S01]  /*0ef0*/  ISETP.GT.AND P5, PT, R7, RZ, PT ;  /* 0x000000ff0700720c */ /* 0x000fe20003fa4270 */
[----:B------:R-:W-:Y:S01]  /*0f00*/  @!P2 IMAD.MOV R13, RZ, RZ, -R13 ;  /* 0x000000ffff0da224 */ /* 0x000fe200078e0a0d */
[----:B------:R-:W-:Y:S01]  /*0f10*/  ISETP.NE.AND P2, PT, R0, RZ, PT ;  /* 0x000000ff0000720c */ /* 0x000fe20003f45270 */
[----:B------:R-:W-:Y:S01]  /*0f20*/  @!P1 IMAD.MOV R3, RZ, RZ, -R3 ;  /* 0x000000ffff039224 */ /* 0x000fe200078e0a03 */
[----:B------:R-:W-:Y:S02]  /*0f30*/  LOP3.LUT R12, R9, R11, RZ, 0xfc, !PT ;  /* 0x0000000b090c7212 */ /* 0x000fe400078efcff */
[----:B------:R-:W-:-:S02]  /*0f40*/  LEA.HI.SX32 R14, R7, 0x1, 0x1 ;  /* 0x00000001070e7811 */ /* 0x000fc400078f0aff */
[----:B------:R-:W-:Y:S02]  /*0f50*/  ISETP.NE.U32.AND P1, PT, R12, RZ, PT ;  /* 0x000000ff0c00720c */ /* 0x000fe40003f25070 */
[----:B------:R-:W-:Y:S02]  /*0f60*/  @!P3 LOP3.LUT R13, RZ, R10, RZ, 0x33, !PT ;  /* 0x0000000aff0db212 */ /* 0x000fe400078e33ff */
[----:B------:R-:W-:Y:S02]  /*0f70*/  SHF.R.S32.HI R10, RZ, 0x1f, R7 ;  /* 0x0000001fff0a7819 */ /* 0x000fe40000011407 */
[----:B------:R-:W-:Y:S02]  /*0f80*/  ISETP.LT.U32.AND P3, PT, R30, R13, PT ;  /* 0x0000000d1e00720c */ /* 0x000fe40003f61070 */
[----:B------:R-:W-:Y:S01]  /*0f90*/  SHF.R.S32.HI R7, RZ, 0x1f, R13 ;  /* 0x0000001fff077819 */ /* 0x000fe2000001140d */
[----:B------:R-:W-:Y:S01]  /*0fa0*/  @!P5 IMAD.MOV R14, RZ, RZ, R10 ;  /* 0x000000ffff0ed224 */ /* 0x000fe200078e020a */
[----:B------:R-:W-:-:S02]  /*0fb0*/  @!P2 LOP3.LUT R3, RZ, R0, RZ, 0x33, !PT ;  /* 0x00000000ff03a212 */ /* 0x000fc400078e33ff */
[----:B------:R-:W-:Y:S02]  /*0fc0*/  ISETP.LT.AND.EX P3, PT, R31, R7, PT, P3 ;  /* 0x000000071f00720c */ /* 0x000fe40003f61330 */
[----:B------:R-:W-:Y:S01]  /*0fd0*/  SEL R12, R8, R20, P0 ;  /* 0x00000014080c7207 */ /* 0x000fe20000000000 */
[----:B------:R-:W-:Y:S01]  /*0fe0*/  IMAD R3, R3, R14, RZ ;  /* 0x0000000e03037224 */ /* 0x000fe200078e02ff */
[----:B------:R-:W-:Y:S02]  /*0ff0*/  SEL R14, R30, R13, P3 ;  /* 0x0000000d1e0e7207 */ /* 0x000fe40001800000 */
[----:B------:R-:W-:Y:S01]  /*1000*/  SEL R13, R31, R7, P3 ;  /* 0x000000071f0d7207 */ /* 0x000fe20001800000 */
[----:B-1----:R-:W-:Y:S06]  /*1010*/  @!P1 BRA `(.L_x_9) ;  /* 0x0000000000249947 */ /* 0x002fec0003800000 */
        /* <DEDUP_REMOVED lines=9> */
.L_x_9:
        /* <DEDUP_REMOVED lines=20> */
.L_x_10:
[----:B------:R-:W-:Y:S05]  /*11f0*/  BSYNC B0 ;  /* 0x0000000000007941 */ /* 0x000fea0003800000 */
.L_x_8:
[----:B------:R-:W-:Y:S01]  /*1200*/  SHF.R.S32.HI R10, RZ, 0x1f, R47 ;  /* 0x0000001fff0a7819 */ /* 0x000fe2000001142f */
[----:B------:R-:W-:Y:S01]  /*1210*/  ULDC UR4, c[0x0][0x3c4] ;  /* 0x0000f10000047ab9 */ /* 0x000fe20000000800 */
[----:B------:R-:W-:Y:S01]  /*1220*/  IADD3 R0, P0, R28, -UR7, RZ ;  /* 0x800000071c007c10 */ /* 0x000fe2000ff1e0ff */
[----:B------:R-:W-:Y:S01]  /*1230*/  ULDC.64 UR8, c[0x0][0x208] ;  /* 0x0000820000087ab9 */ /* 0x000fe20000000a00 */
[----:B------:R-:W-:Y:S02]  /*1240*/  LEA.HI R15, R10, R47, RZ, 0x4 ;  /* 0x0000002f0a0f7211 */ /* 0x000fe400078f20ff */
[----:B------:R-:W-:Y:S02]  /*1250*/  IADD3.X R7, R5, ~UR6, RZ, P0, !PT ;  /* 0x8000000605077c10 */ /* 0x000fe400087fe4ff */
[----:B------:R-:W-:Y:S02]  /*1260*/  LOP3.LUT R26, R15, 0xfffffff0, RZ, 0xc0, !PT ;  /* 0xfffffff00f1a7812 */ /* 0x000fe400078ec0ff */
[----:B------:R-:W-:-:S03]  /*1270*/  SHF.R.S32.HI R15, RZ, 0x4, R15 ;  /* 0x00000004ff0f7819 */ /* 0x000fc6000001140f */
[----:B------:R-:W-:Y:S01]  /*1280*/  IMAD.IADD R26, R47, 0x1, -R26 ;  /* 0x000000012f1a7824 */ /* 0x000fe200078e0a1a */
[C---:B------:R-:W-:Y:S01]  /*1290*/  IADD3 R24, R15.reuse, 0x20, RZ ;  /* 0x000000200f187810 */ /* 0x040fe20007ffe0ff */
[C---:B------:R-:W-:Y:S02]  /*12a0*/  VIADD R27, R15.reuse, 0x8 ;  /* 0x000000080f1b7836 */ /* 0x040fe40000000000 */
[C---:B------:R-:W-:Y:S01]  /*12b0*/  VIADD R25, R15.reuse, 0x18 ;  /* 0x000000180f197836 */ /* 0x040fe20000000000 */
[----:B------:R-:W-:Y:S01]  /*12c0*/  ISETP.GT.U32.AND P1, PT, R0, R26, PT ;  /* 0x0000001a0000720c */ /* 0x000fe20003f24070 */
[----:B------:R-:W-:Y:S01]  /*12d0*/  VIADD R36, R15, 0x28 ;  /* 0x000000280f247836 */ /* 0x000fe20000000000 */
[----:B------:R-:W-:Y:S02]  /*12e0*/  SHF.R.S32.HI R0, RZ, 0x1f, R26 ;  /* 0x0000001fff007819 */ /* 0x000fe4000001141a */
[----:B------:R-:W-:Y:S02]  /*12f0*/  IADD3 R32, P0, R26, UR7, RZ ;  /* 0x000000071a207c10 */ /* 0x000fe4000ff1e0ff */
[----:B------:R-:W-:Y:S01]  /*1300*/  ISETP.GT.AND.EX P1, PT, R7, R0, PT, P1 ;  /* 0x000000000700720c */ /* 0x000fe20003f24310 */
[----:B------:R-:W-:Y:S01]  /*1310*/  VIADD R7, R15, 0x10 ;  /* 0x000000100f077836 */ /* 0x000fe20000000000 */
[----:B------:R-:W-:-:S02]  /*1320*/  IADD3.X R33, R0, UR6, RZ, P0, !PT ;  /* 0x0000000600217c10 */ /* 0x000fc400087fe4ff */
[----:B------:R-:W-:Y:S02]  /*1330*/  ISETP.GE.OR P6, PT, R15, UR4, !P1 ;  /* 0x000000040f007c0c */ /* 0x000fe4000cfc6670 */
[----:B------:R-:W-:Y:S02]  /*1340*/  ISETP.GE.OR P5, PT, R27, UR4, !P1 ;  /* 0x000000041b007c0c */ /* 0x000fe4000cfa6670 */
[----:B------:R-:W-:Y:S02]  /*1350*/  ISETP.GE.OR P4, PT, R7, UR4, !P1 ;  /* 0x0000000407007c0c */ /* 0x000fe4000cf86670 */
[----:B------:R-:W-:Y:S02]  /*1360*/  ISETP.GE.OR P0, PT, R25, UR4, !P1 ;  /* 0x0000000419007c0c */ /* 0x000fe4000cf06670 */
[----:B------:R-:W-:-:S05]  /*1370*/  ISETP.GE.OR P3, PT, R24, UR4, !P1 ;  /* 0x0000000418007c0c */ /* 0x000fca000cf66670 */
[----:B------:R-:W0:Y:S01]  /*1380*/  @!P6 LDC.64 R18, c[0x0][0x2b8] ;  /* 0x0000ae00ff12eb82 */ /* 0x000e220000000a00 */
[----:B------:R-:W-:Y:S01]  /*1390*/  @!P6 SHF.R.S32.HI R0, RZ, 0x1f, R15 ;  /* 0x0000001fff00e819 */ /* 0x000fe2000001140f */
[----:B------:R-:W-:Y:S01]  /*13a0*/  @!P6 IMAD.WIDE.U32 R22, R28, R15, R32 ;  /* 0x0000000f1c16e225 */ /* 0x000fe200078e0020 */
[----:B------:R-:W-:Y:S02]  /*13b0*/  @!P5 SHF.R.S32.HI R34, RZ, 0x1f, R27 ;  /* 0x0000001fff22d819 */ /* 0x000fe4000001141b */
[----:B------:R-:W-:Y:S01]  /*13c0*/  @!P4 SHF.R.S32.HI R29, RZ, 0x1f, R7 ;  /* 0x0000001fff1dc819 */ /* 0x000fe20000011407 */
[----:B------:R-:W-:Y:S01]  /*13d0*/  @!P6 IMAD R0, R0, R28, RZ ;  /* 0x0000001c0000e224 */ /* 0x000fe200078e02ff */
[----:B------:R-:W-:Y:S01]  /*13e0*/  @!P4 MOV R39, R33 ;  /* 0x000000210027c202 */ /* 0x000fe20000000f00 */
[----:B------:R-:W1:Y:S01]  /*13f0*/  @!P5 LDC.64 R20, c[0x0][0x2b8] ;  /* 0x0000ae00ff14db82 */ /* 0x000e620000000a00 */
[----:B------:R-:W-:Y:S02]  /*1400*/  @!P5 IMAD.MOV.U32 R40, RZ, RZ, R32 ;  /* 0x000000ffff28d224 */ /* 0x000fe400078e0020 */
[----:B------:R-:W-:-:S02]  /*1410*/  @!P6 IMAD R0, R15, R5, R0 ;  /* 0x000000050f00e224 */ /* 0x000fc400078e0200 */
[----:B------:R-:W-:Y:S02]  /*1420*/  @!P5 IMAD.MOV.U32 R41, RZ, RZ, R33 ;  /* 0x000000ffff29d224 */ /* 0x000fe400078e0021 */
[----:B------:R-:W-:Y:S02]  /*1430*/  @!P6 IMAD.IADD R0, R23, 0x1, R0 ;  /* 0x000000011700e824 */ /* 0x000fe400078e0200 */
[----:B------:R-:W-:Y:S02]  /*1440*/  @!P5 IMAD R34, R34, R28, RZ ;  /* 0x0000001c2222d224 */ /* 0x000fe400078e02ff */
[----:B------:R-:W-:-:S04]  /*1450*/  @!P5 IMAD.WIDE.U32 R40, R28, R27, R40 ;  /* 0x0000001b1c28d225 */ /* 0x000fc800078e0028 */
[----:B------:R-:W-:Y:S01]  /*1460*/  @!P5 IMAD R34, R27, R5, R34 ;  /* 0x000000051b22d224 */ /* 0x000fe200078e0222 */
[C---:B0-----:R-:W-:Y:S01]  /*1470*/  @!P6 LEA R18, P2, R22.reuse, R18, 0x2 ;  /* 0x000000121612e211 */ /* 0x041fe200078410ff */
[----:B------:R-:W-:Y:S01]  /*1480*/  @!P0 IMAD.MOV.U32 R42, RZ, RZ, R32 ;  /* 0x000000ffff2a8224 */ /* 0x000fe200078e0020 */
[----:B------:R-:W-:Y:S01]  /*1490*/  @!P0 SHF.R.S32.HI R27, RZ, 0x1f, R25 ;  /* 0x0000001fff1b8819 */ /* 0x000fe20000011419 */
[-C--:B------:R-:W-:Y:S01]  /*14a0*/  @!P4 IMAD R29, R29, R28.reuse, RZ ;  /* 0x0000001c1d1dc224 */ /* 0x080fe200078e02ff */
[----:B------:R-:W-:Y:S01]  /*14b0*/  @!P6 LEA.HI.X R19, R22, R19, R0, 0x2, P2 ;  /* 0x000000131613e211 */ /* 0x000fe200010f1400 */
[----:B------:R-:W-:Y:S01]  /*14c0*/  IMAD.MOV.U32 R0, RZ, RZ, -0x800000 ;  /* 0xff800000ff007424 */ /* 0x000fe200078e00ff */
[----:B------:R-:W0:Y:S01]  /*14d0*/  @!P4 LDC.64 R22, c[0x0][0x2b8] ;  /* 0x0000ae00ff16cb82 */ /* 0x000e220000000a00 */
[----:B------:R-:W-:Y:S01]  /*14e0*/  @!P0 MOV R43, R33 ;  /* 0x00000021002b8202 */ /* 0x000fe20000000f00 */
[----:B------:R-:W-:Y:S01]  /*14f0*/  @!P0 IMAD R27, R27, R28, RZ ;  /* 0x0000001c1b1b8224 */ /* 0x000fe200078e02ff */
[----:B-1----:R-:W-:Y:S01]  /*1500*/  @!P5 LEA R20, P2, R40, R20, 0x2 ;  /* 0x000000142814d211 */ /* 0x002fe200078410ff */
[----:B------:R-:W-:Y:S01]  /*1510*/  @!P5 IMAD.IADD R34, R41, 0x1, R34 ;  /* 0x000000012922d824 */ /* 0x000fe200078e0222 */
[----:B------:R1:W2:Y:S01]  /*1520*/  @!P6 LDG.E R0, desc[UR8][R18.64] ;  /* 0x000000081200e981 */ /* 0x0002a2000c1e1900 */
[----:B------:R-:W-:Y:S01]  /*1530*/  @!P0 IMAD.WIDE.U32 R42, R28, R25, R42 ;  /* 0x000000191c2a8225 */ /* 0x000fe200078e002a */
[----:B------:R-:W-:-:S03]  /*1540*/  ISETP.GE.OR P6, PT, R36, UR4, !P1 ;  /* 0x0000000424007c0c */ /* 0x000fc6000cfc6670 */
[----:B------:R-:W-:Y:S02]  /*1550*/  @!P4 IMAD.MOV.U32 R38, RZ, RZ, R32 ;  /* 0x000000ffff26c224 */ /* 0x000fe400078e0020 */
[----:B------:R-:W-:Y:S01]  /*1560*/  @!P0 IMAD R25, R25, R5, R27 ;  /* 0x0000000519198224 */ /* 0x000fe200078e021b */
[----:B------:R-:W-:Y:S01]  /*1570*/  @!P5 LEA.HI.X R21, R40, R21, R34, 0x2, P2 ;  /* 0x000000152815d211 */ /* 0x000fe200010f1422 */
[----:B------:R-:W-:Y:S02]  /*1580*/  IMAD.MOV.U32 R27, RZ, RZ, -0x800000 ;  /* 0xff800000ff1b7424 */ /* 0x000fe400078e00ff */
[----:B------:R-:W-:-:S04]  /*1590*/  @!P4 IMAD.WIDE.U32 R38, R28, R7, R38 ;  /* 0x000000071c26c225 */ /* 0x000fc800078e0026 */
[----:B------:R-:W-:Y:S01]  /*15a0*/  @!P4 IMAD R29, R7, R5, R29 ;  /* 0x00000005071dc224 */ /* 0x000fe200078e021d */
[----:B------:R-:W-:Y:S01]  /*15b0*/  @!P3 SHF.R.S32.HI R7, RZ, 0x1f, R24 ;  /* 0x0000001fff07b819 */ /* 0x000fe20000011418 */
[----:B------:R3:W4:Y:S01]  /*15c0*/  @!P5 LDG.E R27, desc[UR8][R20.64] ;  /* 0x00000008141bd981 */ /* 0x000722000c1e1900 */
[----:B-1----:R-:W1:Y:S01]  /*15d0*/  @!P0 LDC.64 R18, c[0x0][0x2b8] ;  /* 0x0000ae00ff128b82 */ /* 0x002e620000000a00 */
[----:B------:R-:W-:Y:S01]  /*15e0*/  @!P3 IMAD.MOV.U32 R44, RZ, RZ, R32 ;  /* 0x000000ffff2cb224 */ /* 0x000fe200078e0020 */
[----:B0-----:R-:W-:Y:S01]  /*15f0*/  @!P4 LEA R22, P2, R38, R22, 0x2 ;  /* 0x000000162616c211 */ /* 0x001fe200078410ff */
[----:B------:R-:W-:Y:S01]  /*1600*/  @!P3 IMAD.MOV.U32 R45, RZ, RZ, R33 ;  /* 0x000000ffff2db224 */ /* 0x000fe200078e0021 */
[----:B------:R-:W-:Y:S01]  /*1610*/  @!P4 IADD3 R29, R39, R29, RZ ;  /* 0x0000001d271dc210 */ /* 0x000fe20007ffe0ff */
[----:B------:R-:W-:Y:S02]  /*1620*/  @!P3 IMAD R7, R7, R28, RZ ;  /* 0x0000001c0707b224 */ /* 0x000fe400078e02ff */
[----:B------:R-:W-:Y:S01]  /*1630*/  @!P3 IMAD.WIDE.U32 R44, R28, R24, R44 ;  /* 0x000000181c2cb225 */ /* 0x000fe200078e002c */
[----:B------:R-:W-:-:S02]  /*1640*/  @!P4 LEA.HI.X R23, R38, R23, R29, 0x2, P2 ;  /* 0x000000172617c211 */ /* 0x000fc400010f141d */
[----:B------:R-:W-:Y:S01]  /*1650*/  @!P6 SHF.R.S32.HI R34, RZ, 0x1f, R36 ;  /* 0x0000001fff22e819 */ /* 0x000fe20000011424 */
[----:B------:R-:W-:Y:S01]  /*1660*/  @!P3 IMAD R24, R24, R5, R7 ;  /* 0x000000051818b224 */ /* 0x000fe200078e0207 */
[----:B---3--:R-:W0:Y:S01]  /*1670*/  @!P3 LDC.64 R20, c[0x0][0x2b8] ;  /* 0x0000ae00ff14bb82 */ /* 0x008e220000000a00 */
[----:B------:R-:W-:Y:S02]  /*1680*/  IMAD.MOV.U32 R29, RZ, RZ, -0x800000 ;  /* 0xff800000ff1d7424 */ /* 0x000fe400078e00ff */
[C---:B------:R-:W-:Y:S01]  /*1690*/  VIADD R7, R15.reuse, 0x30 ;  /* 0x000000300f077836 */ /* 0x040fe20000000000 */
[----:B------:R-:W-:Y:S01]  /*16a0*/  IADD3 R38, R15, 0x38, RZ ;  /* 0x000000380f267810 */ /* 0x000fe20007ffe0ff */
[----:B------:R-:W-:Y:S02]  /*16b0*/  @!P6 IMAD.MOV.U32 R40, RZ, RZ, R32 ;  /* 0x000000ffff28e224 */ /* 0x000fe400078e0020 */
[----:B------:R-:W-:Y:S01]  /*16c0*/  @!P6 IMAD.MOV.U32 R41, RZ, RZ, R33 ;  /* 0x000000ffff29e224 */ /* 0x000fe200078e0021 */
[----:B------:R-:W-:Y:S01]  /*16d0*/  ISETP.GE.OR P5, PT, R7, UR4, !P1 ;  /* 0x0000000407007c0c */ /* 0x000fe2000cfa6670 */
[----:B------:R-:W-:Y:S01]  /*16e0*/  @!P6 IMAD R34, R34, R28, RZ ;  /* 0x0000001c2222e224 */ /* 0x000fe200078e02ff */
[----:B------:R3:W5:Y:S01]  /*16f0*/  @!P4 LDG.E R29, desc[UR8][R22.64] ;  /* 0x00000008161dc981 */ /* 0x000762000c1e1900 */
[----:B------:R-:W-:Y:S01]  /*1700*/  @!P0 IMAD.IADD R25, R43, 0x1, R25 ;  /* 0x000000012b198824 */ /* 0x000fe200078e0219 */
[----:B------:R-:W-:Y:S01]  /*1710*/  ISETP.GE.OR P4, PT, R38, UR4, !P1 ;  /* 0x0000000426007c0c */ /* 0x000fe2000cf86670 */
[----:B------:R-:W-:Y:S01]  /*1720*/  @!P6 IMAD.WIDE.U32 R40, R28, R36, R40 ;  /* 0x000000241c28e225 */ /* 0x000fe200078e0028 */
[----:B-1----:R-:W-:-:S03]  /*1730*/  @!P0 LEA R18, P2, R42, R18, 0x2 ;  /* 0x000000122a128211 */ /* 0x002fc600078410ff */
[----:B------:R-:W-:Y:S01]  /*1740*/  @!P6 IMAD R36, R36, R5, R34 ;  /* 0x000000052424e224 */ /* 0x000fe200078e0222 */
[----:B------:R-:W-:Y:S01]  /*1750*/  @!P0 LEA.HI.X R19, R42, R19, R25, 0x2, P2 ;  /* 0x000000132a138211 */ /* 0x000fe200010f1419 */
[----:B------:R-:W-:Y:S02]  /*1760*/  IMAD.MOV.U32 R34, RZ, RZ, -0x800000 ;  /* 0xff800000ff227424 */ /* 0x000fe400078e00ff */
[----:B------:R-:W-:Y:S01]  /*1770*/  VIADD R39, R15, 0x40 ;  /* 0x000000400f277836 */ /* 0x000fe20000000000 */
[----:B------:R-:W-:-:S03]  /*1780*/  @!P3 IADD3 R24, R45, R24, RZ ;  /* 0x000000182d18b210 */ /* 0x000fc60007ffe0ff */
[----:B------:R1:W2:Y:S01]  /*1790*/  @!P0 LDG.E R34, desc[UR8][R18.64] ;  /* 0x0000000812228981 */ /* 0x0002a2000c1e1900 */
[----:B------:R-:W-:Y:S02]  /*17a0*/  ISETP.GE.OR P2, PT, R39, UR4, !P1 ;  /* 0x0000000427007c0c */ /* 0x000fe4000cf46670 */
[C---:B0-----:R-:W-:Y:S02]  /*17b0*/  @!P3 LEA R42, P0, R44.reuse, R20, 0x2 ;  /* 0x000000142c2ab211 */ /* 0x041fe400078010ff */
[----:B------:R-:W-:Y:S02]  /*17c0*/  @!P4 SHF.R.S32.HI R20, RZ, 0x1f, R38 ;  /* 0x0000001fff14c819 */ /* 0x000fe40000011426 */
[----:B------:R-:W-:Y:S02]  /*17d0*/  @!P3 LEA.HI.X R43, R44, R21, R24, 0x2, P0 ;  /* 0x000000152c2bb211 */ /* 0x000fe400000f1418 */
[----:B---3--:R-:W-:Y:S01]  /*17e0*/  @!P5 SHF.R.S32.HI R22, RZ, 0x1f, R7 ;  /* 0x0000001fff16d819 */ /* 0x008fe20000011407 */
[----:B------:R-:W0:Y:S01]  /*17f0*/  @!P5 LDC.64 R24, c[0x0][0x2b8] ;  /* 0x0000ae00ff18db82 */ /* 0x000e220000000a00 */
[----:B------:R-:W-:-:S02]  /*1800*/  @!P5 IMAD.MOV.U32 R52, RZ, RZ, R32 ;  /* 0x000000ffff34d224 */ /* 0x000fc400078e0020 */
[--C-:B------:R-:W-:Y:S02]  /*1810*/  @!P5 IMAD.MOV.U32 R53, RZ, RZ, R33.reuse ;  /* 0x000000ffff35d224 */ /* 0x100fe400078e0021 */
[-C--:B------:R-:W-:Y:S02]  /*1820*/  @!P5 IMAD R22, R22, R28.reuse, RZ ;  /* 0x0000001c1616d224 */ /* 0x080fe400078e02ff */
[----:B------:R-:W-:Y:S01]  /*1830*/  @!P4 IMAD.MOV.U32 R50, RZ, RZ, R32 ;  /* 0x000000ffff32c224 */ /* 0x000fe200078e0020 */
[----:B-1----:R-:W1:Y:S01]  /*1840*/  @!P6 LDC.64 R18, c[0x0][0x2b8] ;  /* 0x0000ae00ff12eb82 */ /* 0x002e620000000a00 */
[----:B------:R-:W-:Y:S02]  /*1850*/  @!P4 IMAD.MOV.U32 R51, RZ, RZ, R33 ;  /* 0x000000ffff33c224 */ /* 0x000fe400078e0021 */
[----:B------:R-:W-:Y:S02]  /*1860*/  @!P4 IMAD R20, R20, R28, RZ ;  /* 0x0000001c1414c224 */ /* 0x000fe400078e02ff */
[----:B------:R-:W-:-:S02]  /*1870*/  IMAD.MOV.U32 R35, RZ, RZ, -0x800000 ;  /* 0xff800000ff237424 */ /* 0x000fc400078e00ff */
[----:B------:R-:W-:-:S04]  /*1880*/  @!P5 IMAD.WIDE.U32 R52, R28, R7, R52 ;  /* 0x000000071c34d225 */ /* 0x000fc800078e0034 */
[----:B------:R-:W-:Y:S01]  /*1890*/  @!P4 IMAD.WIDE.U32 R50, R28, R38, R50 ;  /* 0x000000261c32c225 */ /* 0x000fe200078e0032 */
[----:B------:R3:W5:Y:S03]  /*18a0*/  @!P3 LDG.E R35, desc[UR8][R42.64] ;  /* 0x000000082a23b981 */ /* 0x000766000c1e1900 */
[-C--:B------:R-:W-:Y:S02]  /*18b0*/  @!P5 IMAD R7, R7, R5.reuse, R22 ;  /* 0x000000050707d224 */ /* 0x080fe400078e0216 */
[----:B------:R-:W-:Y:S01]  /*18c0*/  VIADD R37, R15, 0x48 ;  /* 0x000000480f257836 */ /* 0x000fe20000000000 */
[----:B------:R-:W0:Y:S01]  /*18d0*/  @!P4 LDC.64 R22, c[0x0][0x2b8] ;  /* 0x0000ae00ff16cb82 */ /* 0x000e220000000a00 */
[----:B------:R-:W-:Y:S01]  /*18e0*/  @!P4 IMAD R38, R38, R5, R20 ;  /* 0x000000052626c224 */ /* 0x000fe200078e0214 */
[----:B------:R-:W-:Y:S02]  /*18f0*/  @!P2 SHF.R.S32.HI R20, RZ, 0x1f, R39 ;  /* 0x0000001fff14a819 */ /* 0x000fe40000011427 */
[----:B------:R-:W-:-:S03]  /*1900*/  ISETP.GE.OR P0, PT, R37, UR4, !P1 ;  /* 0x0000000425007c0c */ /* 0x000fc6000cf06670 */
[----:B------:R-:W-:Y:S01]  /*1910*/  @!P2 IMAD R20, R20, R28, RZ ;  /* 0x0000001c1414a224 */ /* 0x000fe200078e02ff */
[----:B-1----:R-:W-:Y:S01]  /*1920*/  @!P6 LEA R54, P3, R40, R18, 0x2 ;  /* 0x000000122836e211 */ /* 0x002fe200078610ff */
[----:B------:R-:W-:Y:S01]  /*1930*/  @!P6 IMAD.IADD R36, R41, 0x1, R36 ;  /* 0x000000012924e824 */ /* 0x000fe200078e0224 */
[----:B---3--:R-:W-:Y:S01]  /*1940*/  @!P2 MOV R42, R32 ;  /* 0x00000020002aa202 */ /* 0x008fe20000000f00 */
[----:B------:R-:W-:-:S04]  /*1950*/  @!P2 IMAD.MOV.U32 R43, RZ, RZ, R33 ;  /* 0x000000ffff2ba224 */ /* 0x000fc800078e0021 */
[----:B------:R-:W-:-:S04]  /*1960*/  @!P2 IMAD.WIDE.U32 R42, R28, R39, R42 ;  /* 0x000000271c2aa225 */ /* 0x000fc800078e002a */
[----:B------:R-:W-:Y:S02]  /*1970*/  @!P2 IMAD R39, R39, R5, R20 ;  /* 0x000000052727a224 */ /* 0x000fe400078e0214 */
[----:B------:R-:W1:Y:S01]  /*1980*/  @!P2 LDC.64 R20, c[0x0][0x2b8] ;  /* 0x0000ae00ff14ab82 */ /* 0x000e620000000a00 */
[----:B------:R-:W-:Y:S01]  /*1990*/  @!P6 LEA.HI.X R55, R40, R19, R36, 0x2, P3 ;  /* 0x000000132837e211 */ /* 0x000fe200018f1424 */
[----:B------:R-:W-:Y:S01]  /*19a0*/  @!P5 IMAD.IADD R7, R53, 0x1, R7 ;  /* 0x000000013507d824 */ /* 0x000fe200078e0207 */
[----:B------:R-:W-:Y:S02]  /*19b0*/  @!P0 SHF.R.S32.HI R44, RZ, 0x1f, R37 ;  /* 0x0000001fff2c8819 */ /* 0x000fe40000011425 */
[C---:B0-----:R-:W-:Y:S01]  /*19c0*/  @!P5 LEA R56, P3, R52.reuse, R24, 0x2 ;  /* 0x000000183438d211 */ /* 0x041fe200078610ff */
[----:B------:R-:W-:Y:S02]  /*19d0*/  IMAD.MOV.U32 R36, RZ, RZ, -0x800000 ;  /* 0xff800000ff247424 */ /* 0x000fe400078e00ff */
[----:B------:R-:W0:Y:S01]  /*19e0*/  @!P0 LDC.64 R18, c[0x0][0x2b8] ;  /* 0x0000ae00ff128b82 */ /* 0x000e220000000a00 */
[----:B------:R-:W-:Y:S01]  /*19f0*/  @!P0 MOV R41, R33 ;  /* 0x0000002100298202 */ /* 0x000fe20000000f00 */
[----:B------:R-:W-:Y:S01]  /*1a00*/  @!P0 IMAD.MOV.U32 R40, RZ, RZ, R32 ;  /* 0x000000ffff288224 */ /* 0x000fe200078e0020 */
[----:B------:R-:W-:Y:S01]  /*1a10*/  @!P5 LEA.HI.X R57, R52, R25, R7, 0x2, P3 ;  /* 0x000000193439d211 */ /* 0x000fe200018f1407 */
[----:B------:R-:W-:Y:S01]  /*1a20*/  @!P0 IMAD R44, R44, R28, RZ ;  /* 0x0000001c2c2c8224 */ /* 0x000fe200078e02ff */
[----:B------:R-:W-:Y:S01]  /*1a30*/  @!P4 IADD3 R38, R51, R38, RZ ;  /* 0x000000263326c210 */ /* 0x000fe20007ffe0ff */
[----:B------:R-:W-:Y:S01]  /*1a40*/  VIADD R7, R15, 0x50 ;  /* 0x000000500f077836 */ /* 0x000fe20000000000 */
[----:B------:R-:W-:Y:S01]  /*1a50*/  @!P4 LEA R52, P3, R50, R22, 0x2 ;  /* 0x000000163234c211 */ /* 0x000fe200078610ff */
[----:B------:R-:W-:Y:S01]  /*1a60*/  @!P0 IMAD.WIDE.U32 R40, R28, R37, R40 ;  /* 0x000000251c288225 */ /* 0x000fe200078e0028 */
[----:B------:R-:W3:Y:S02]  /*1a70*/  @!P6 LDG.E R36, desc[UR8][R54.64] ;  /* 0x000000083624e981 */ /* 0x000ee4000c1e1900 */
[----:B------:R-:W-:Y:S01]  /*1a80*/  ISETP.GE.OR P6, PT, R7, UR4, !P1 ;  /* 0x0000000407007c0c */ /* 0x000fe2000cfc6670 */
[----:B------:R-:W-:Y:S01]  /*1a90*/  @!P0 IMAD R24, R37, R5, R44 ;  /* 0x0000000525188224 */ /* 0x000fe200078e022c */
[----:B------:R-:W-:Y:S01]  /*1aa0*/  @!P4 LEA.HI.X R53, R50, R23, R38, 0x2, P3 ;  /* 0x000000173235c211 */ /* 0x000fe200018f1426 */
[----:B------:R-:W-:-:S02]  /*1ab0*/  IMAD.MOV.U32 R37, RZ, RZ, -0x800000 ;  /* 0xff800000ff257424 */ /* 0x000fc400078e00ff */
[----:B------:R-:W-:Y:S01]  /*1ac0*/  VIADD R23, R15, 0x58 ;  /* 0x000000580f177836 */ /* 0x000fe20000000000 */
[C---:B-1----:R-:W-:Y:S01]  /*1ad0*/  @!P2 LEA R44, P3, R42.reuse, R20, 0x2 ;  /* 0x000000142a2ca211 */ /* 0x042fe200078610ff */
[----:B------:R-:W-:Y:S02]  /*1ae0*/  @!P2 IMAD.IADD R39, R43, 0x1, R39 ;  /* 0x000000012b27a824 */ /* 0x000fe400078e0227 */
[----:B------:R-:W3:Y:S01]  /*1af0*/  @!P5 LDG.E R37, desc[UR8][R56.64] ;  /* 0x000000083825d981 */ /* 0x000ee2000c1e1900 */
[----:B------:R-:W-:Y:S02]  /*1b00*/  ISETP.GE.OR P5, PT, R23, UR4, !P1 ;  /* 0x0000000417007c0c */ /* 0x000fe4000cfa6670 */
[----:B------:R-:W-:Y:S01]  /*1b10*/  @!P2 LEA.HI.X R45, R42, R21, R39, 0x2, P3 ;  /* 0x000000152a2da211 */ /* 0x000fe200018f1427 */
[----:B------:R-:W-:Y:S01]  /*1b20*/  IMAD.MOV.U32 R38, RZ, RZ, -0x800000 ;  /* 0xff800000ff267424 */ /* 0x000fe200078e00ff */
[----:B------:R-:W1:Y:S01]  /*1b30*/  @!P6 LDC.64 R20, c[0x0][0x2b8] ;  /* 0x0000ae00ff14eb82 */ /* 0x000e620000000a00 */
[----:B0-----:R-:W-:Y:S01]  /*1b40*/  @!P0 LEA R42, P3, R40, R18, 0x2 ;  /* 0x00000012282a8211 */ /* 0x001fe200078610ff */
[----:B------:R-:W-:Y:S01]  /*1b50*/  VIADD R22, R15, 0x60 ;  /* 0x000000600f167836 */ /* 0x000fe20000000000 */
[----:B------:R-:W-:-:S02]  /*1b60*/  @!P0 IADD3 R24, R41, R24, RZ ;  /* 0x0000001829188210 */ /* 0x000fc40007ffe0ff */
[----:B------:R0:W3:Y:S02]  /*1b70*/  @!P4 LDG.E R38, desc[UR8][R52.64] ;  /* 0x000000083426c981 */ /* 0x0000e4000c1e1900 */
[----:B------:R-:W-:Y:S02]  /*1b80*/  @!P0 LEA.HI.X R43, R40, R19, R24, 0x2, P3 ;  /* 0x00000013282b8211 */ /* 0x000fe400018f1418 */
[----:B------:R-:W1:Y:S01]  /*1b90*/  @!P5 LDC.64 R18, c[0x0][0x2b8] ;  /* 0x0000ae00ff12db82 */ /* 0x000e620000000a00 */
[----:B------:R-:W-:Y:S01]  /*1ba0*/  ISETP.GE.OR P4, PT, R22, UR4, !P1 ;  /* 0x0000000416007c0c */ /* 0x000fe2000cf86670 */
[----:B------:R-:W-:Y:S01]  /*1bb0*/  IMAD.MOV.U32 R40, RZ, RZ, -0x800000 ;  /* 0xff800000ff287424 */ /* 0x000fe200078e00ff */
[----:B------:R-:W-:Y:S01]  /*1bc0*/  @!P6 SHF.R.S32.HI R46, RZ, 0x1f, R7 ;  /* 0x0000001fff2ee819 */ /* 0x000fe20000011407 */
[----:B------:R-:W-:Y:S01]  /*1bd0*/  IMAD.MOV.U32 R39, RZ, RZ, -0x800000 ;  /* 0xff800000ff277424 */ /* 0x000fe200078e00ff */
[----:B------:R-:W-:Y:S01]  /*1be0*/  @!P6 MOV R50, R32 ;  /* 0x000000200032e202 */ /* 0x000fe20000000f00 */
[----:B------:R-:W-:-:S02]  /*1bf0*/  @!P6 IMAD.MOV.U32 R51, RZ, RZ, R33 ;  /* 0x000000ffff33e224 */ /* 0x000fc400078e0021 */
[----:B------:R1:W3:Y:S01]  /*1c00*/  @!P2 LDG.E R40, desc[UR8][R44.64] ;  /* 0x000000082c28a981 */ /* 0x0002e2000c1e1900 */
[----:B------:R-:W-:-:S03]  /*1c10*/  @!P6 IMAD R46, R46, R28, RZ ;  /* 0x0000001c2e2ee224 */ /* 0x000fc600078e02ff */
[----:B------:R1:W3:Y:S01]  /*1c20*/  @!P0 LDG.E R39, desc[UR8][R42.64] ;  /* 0x000000082a278981 */ /* 0x0002e2000c1e1900 */
[----:B------:R-:W-:Y:S01]  /*1c30*/  @!P6 IMAD.WIDE.U32 R50, R28, R7, R50 ;  /* 0x000000071c32e225 */ /* 0x000fe200078e0032 */
[----:B------:R-:W4:Y:S03]  /*1c40*/  @!P4 LDC.64 R24, c[0x0][0x2b8] ;  /* 0x0000ae00ff18cb82 */ /* 0x000f260000000a00 */
[----:B------:R-:W-:Y:S02]  /*1c50*/  @!P6 IMAD R46, R7, R5, R46 ;  /* 0x00000005072ee224 */ /* 0x000fe400078e022e */
[----:B0-----:R-:W-:Y:S02]  /*1c60*/  @!P5 IMAD.MOV.U32 R52, RZ, RZ, R32 ;  /* 0x000000ffff34d224 */ /* 0x001fe400078e0020 */
[----:B------:R-:W-:Y:S01]  /*1c70*/  @!P5 IMAD.MOV.U32 R53, RZ, RZ, R33 ;  /* 0x000000ffff35d224 */ /* 0x000fe200078e0021 */
[----:B-1----:R-:W-:Y:S01]  /*1c80*/  @!P5 SHF.R.S32.HI R45, RZ, 0x1f, R23 ;  /* 0x0000001fff2dd819 */ /* 0x002fe20000011417 */
[----:B------:R-:W-:-:S04]  /*1c90*/  VIADD R42, R15, 0x68 ;  /* 0x000000680f2a7836 */ /* 0x000fc80000000000 */
[----:B------:R-:W-:Y:S01]  /*1ca0*/  @!P5 IMAD R45, R45, R28, RZ ;  /* 0x0000001c2d2dd224 */ /* 0x000fe200078e02ff */
[----:B------:R-:W-:Y:S02]  /*1cb0*/  @!P6 LEA R44, P0, R50, R20, 0x2 ;  /* 0x00000014322ce211 */ /* 0x000fe400078010ff */
[----:B------:R-:W-:Y:S01]  /*1cc0*/  ISETP.GE.OR P3, PT, R42, UR4, !P1 ;  /* 0x000000042a007c0c */ /* 0x000fe2000cf66670 */
[----:B------:R-:W-:Y:S02]  /*1cd0*/  @!P6 IMAD.IADD R20, R51, 0x1, R46 ;  /* 0x000000013314e824 */ /* 0x000fe400078e022e */
[----:B------:R-:W-:-:S04]  /*1ce0*/  @!P5 IMAD.WIDE.U32 R52, R28, R23, R52 ;  /* 0x000000171c34d225 */ /* 0x000fc800078e0034 */
[----:B------:R-:W-:Y:S02]  /*1cf0*/  @!P5 IMAD R23, R23, R5, R45 ;  /* 0x000000051717d224 */ /* 0x000fe400078e022d */
[C---:B------:R-:W-:Y:S01]  /*1d00*/  VIADD R41, R15.reuse, 0x70 ;  /* 0x000000700f297836 */ /* 0x040fe20000000000 */
[----:B------:R-:W-:Y:S02]  /*1d10*/  IADD3 R7, R15, 0x78, RZ ;  /* 0x000000780f077810 */ /* 0x000fe40007ffe0ff */
[----:B------:R-:W-:Y:S02]  /*1d20*/  @!P6 LEA.HI.X R45, R50, R21, R20, 0x2, P0 ;  /* 0x00000015322de211 */ /* 0x000fe400000f1414 */
[----:B------:R-:W-:Y:S02]  /*1d30*/  @!P5 LEA R50, P0, R52, R18, 0x2 ;  /* 0x000000123432d211 */ /* 0x000fe400078010ff */
[----:B------:R-:W-:Y:S02]  /*1d40*/  @!P5 IADD3 R23, R53, R23, RZ ;  /* 0x000000173517d210 */ /* 0x000fe40007ffe0ff */
[----:B------:R-:W-:-:S02]  /*1d50*/  @!P4 SHF.R.S32.HI R43, RZ, 0x1f, R22 ;  /* 0x0000001fff2bc819 */ /* 0x000fc40000011416 */
[----:B------:R-:W-:Y:S02]  /*1d60*/  ISETP.GE.OR P2, PT, R41, UR4, !P1 ;  /* 0x0000000429007c0c */ /* 0x000fe4000cf46670 */
[----:B------:R-:W-:Y:S01]  /*1d70*/  ISETP.GE.OR P1, PT, R7, UR4, !P1 ;  /* 0x0000000407007c0c */ /* 0x000fe2000cf26670 */
[----:B------:R-:W-:Y:S01]  /*1d80*/  @!P4 IMAD.MOV.U32 R56, RZ, RZ, R32 ;  /* 0x000000ffff38c224 */ /* 0x000fe200078e0020 */
[----:B------:R-:W-:Y:S01]  /*1d90*/  @!P5 LEA.HI.X R51, R52, R19, R23, 0x2, P0 ;  /* 0x000000133433d211 */ /* 0x000fe200000f1417 */
[----:B------:R-:W-:Y:S01]  /*1da0*/  @!P4 IMAD.MOV.U32 R57, RZ, RZ, R33 ;  /* 0x000000ffff39c224 */ /* 0x000fe200078e0021 */
[----:B------:R-:W-:Y:S01]  /*1db0*/  @!P3 SHF.R.S32.HI R19, RZ, 0x1f, R42 ;  /* 0x0000001fff13b819 */ /* 0x000fe2000001142a */
[----:B------:R-:W-:Y:S01]  /*1dc0*/  @!P4 IMAD R20, R43, R28, RZ ;  /* 0x0000001c2b14c224 */ /* 0x000fe200078e02ff */
[----:B------:R-:W-:Y:S01]  /*1dd0*/  @!P3 MOV R53, R33 ;  /* 0x000000210035b202 */ /* 0x000fe20000000f00 */
[----:B------:R-:W-:-:S04]  /*1de0*/  @!P4 IMAD.WIDE.U32 R56, R28, R22, R56 ;  /* 0x000000161c38c225 */ /* 0x000fc800078e0038 */
[----:B------:R-:W-:Y:S02]  /*1df0*/  @!P4 IMAD R18, R22, R5, R20 ;  /* 0x000000051612c224 */ /* 0x000fe400078e0214 */
[----:B------:R-:W-:Y:S02]  /*1e00*/  @!P3 IMAD.MOV.U32 R52, RZ, RZ, R32 ;  /* 0x000000ffff34b224 */ /* 0x000fe400078e0020 */
[----:B------:R-:W-:Y:S01]  /*1e10*/  @!P3 IMAD R19, R19, R28, RZ ;  /* 0x0000001c1313b224 */ /* 0x000fe200078e02ff */
[----:B----4-:R-:W-:Y:S01]  /*1e20*/  @!P4 LEA R54, P0, R56, R24, 0x2 ;  /* 0x000000183836c211 */ /* 0x010fe200078010ff */
[----:B------:R-:W-:Y:S01]  /*1e30*/  @!P3 IMAD.WIDE.U32 R52, R28, R42, R52 ;  /* 0x0000002a1c34b225 */ /* 0x000fe200078e0034 */
[----:B------:R-:W0:Y:S03]  /*1e40*/  @!P3 LDC.64 R22, c[0x0][0x2b8] ;  /* 0x0000ae00ff16bb82 */ /* 0x000e260000000a00 */
[----:B------:R-:W-:-:S02]  /*1e50*/  @!P4 IMAD.IADD R24, R57, 0x1, R18 ;  /* 0x000000013918c824 */ /* 0x000fc400078e0212 */
[----:B------:R-:W-:-:S03]  /*1e60*/  @!P3 IMAD R42, R42, R5, R19 ;  /* 0x000000052a2ab224 */ /* 0x000fc600078e0213 */
[----:B------:R-:W1:Y:S01]  /*1e70*/  @!P1 LDC.64 R18, c[0x0][0x2b8] ;  /* 0x0000ae00ff129b82 */ /* 0x000e620000000a00 */
[----:B------:R-:W-:Y:S01]  /*1e80*/  @!P4 LEA.HI.X R55, R56, R25, R24, 0x2, P0 ;  /* 0x000000193837c211 */ /* 0x000fe200000f1418 */
[----:B------:R-:W-:Y:S01]  /*1e90*/  IMAD.MOV.U32 R24, RZ, RZ, -0x800000 ;  /* 0xff800000ff187424 */ /* 0x000fe200078e00ff */
[----:B------:R-:W-:-:S05]  /*1ea0*/  @!P1 SHF.R.S32.HI R25, RZ, 0x1f, R7 ;  /* 0x0000001fff199819 */ /* 0x000fca0000011407 */
[----:B------:R-:W4:Y:S01]  /*1eb0*/  @!P2 LDC.64 R20, c[0x0][0x2b8] ;  /* 0x0000ae00ff14ab82 */ /* 0x000f220000000a00 */
[----:B------:R-:W-:Y:S01]  /*1ec0*/  @!P2 SHF.R.S32.HI R43, RZ, 0x1f, R41 ;  /* 0x0000001fff2ba819 */ /* 0x000fe20000011429 */
[----:B------:R0:W3:Y:S01]  /*1ed0*/  @!P6 LDG.E R24, desc[UR8][R44.64] ;  /* 0x000000082c18e981 */ /* 0x0000e2000c1e1900 */
[----:B------:R-:W-:Y:S01]  /*1ee0*/  @!P2 MOV R57, R33 ;  /* 0x000000210039a202 */ /* 0x000fe20000000f00 */
[--C-:B------:R-:W-:Y:S02]  /*1ef0*/  @!P2 IMAD.MOV.U32 R56, RZ, RZ, R32.reuse ;  /* 0x000000ffff38a224 */ /* 0x100fe400078e0020 */
[----:B------:R-:W-:Y:S02]  /*1f00*/  @!P2 IMAD R43, R43, R28, RZ ;  /* 0x0000001c2b2ba224 */ /* 0x000fe400078e02ff */
[----:B------:R-:W-:-:S04]  /*1f10*/  @!P1 IMAD.WIDE.U32 R32, R28, R7, R32 ;  /* 0x000000071c209225 */ /* 0x000fc800078e0020 */
[----:B------:R-:W-:Y:S02]  /*1f20*/  @!P2 IMAD R43, R41, R5, R43 ;  /* 0x00000005292ba224 */ /* 0x000fe400078e022b */
[----:B------:R-:W-:Y:S01]  /*1f30*/  @!P2 IMAD.WIDE.U32 R56, R28, R41, R56 ;  /* 0x000000291c38a225 */ /* 0x000fe200078e0038 */
[----:B-1----:R-:W-:-:S03]  /*1f40*/  @!P1 LEA R18, P0, R32, R18, 0x2 ;  /* 0x0000001220129211 */ /* 0x002fc600078010ff */
[----:B------:R-:W-:Y:S02]  /*1f50*/  IMAD.MOV.U32 R41, RZ, RZ, -0x800000 ;  /* 0xff800000ff297424 */ /* 0x000fe400078e00ff */
[----:B0-----:R-:W-:-:S04]  /*1f60*/  @!P1 IMAD R44, R25, R28, RZ ;  /* 0x0000001c192c9224 */ /* 0x001fc800078e02ff */
[----:B------:R-:W3:Y:S01]  /*1f70*/  @!P5 LDG.E R41, desc[UR8][R50.64] ;  /* 0x000000083229d981 */ /* 0x000ee2000c1e1900 */
[----:B------:R-:W-:Y:S02]  /*1f80*/  @!P1 IMAD R44, R7, R5, R44 ;  /* 0x00000005072c9224 */ /* 0x000fe400078e022c */
[----:B------:R-:W-:Y:S02]  /*1f90*/  IMAD.MOV.U32 R25, RZ, RZ, -0x800000 ;  /* 0xff800000ff197424 */ /* 0x000fe400078e00ff */
[----:B------:R-:W-:Y:S01]  /*1fa0*/  @!P1 IMAD.IADD R44, R33, 0x1, R44 ;  /* 0x00000001212c9824 */ /* 0x000fe200078e022c */
[----:B------:R-:W-:Y:S01]  /*1fb0*/  @!P3 LEA R22, P5, R52, R22, 0x2 ;  /* 0x000000163416b211 */ /* 0x000fe200078a10ff */
[----:B------:R-:W-:Y:S01]  /*1fc0*/  @!P3 IMAD.IADD R42, R53, 0x1, R42 ;  /* 0x00000001352ab824 */ /* 0x000fe200078e022a */
[----:B------:R-:W-:Y:S01]  /*1fd0*/  @!P2 IADD3 R43, R57, R43, RZ ;  /* 0x0000002b392ba210 */ /* 0x000fe20007ffe0ff */
[----:B------:R-:W3:Y:S01]  /*1fe0*/  @!P4 LDG.E R25, desc[UR8][R54.64] ;  /* 0x000000083619c981 */ /* 0x000ee2000c1e1900 */
[----:B------:R-:W-:-:S02]  /*1ff0*/  @!P1 LEA.HI.X R19, R32, R19, R44, 0x2, P0 ;  /* 0x0000001320139211 */ /* 0x000fc400000f142c */
[----:B------:R-:W-:Y:S01]  /*2000*/  MOV R32, 0xff800000 ;  /* 0xff80000000207802 */ /* 0x000fe20000000f00 */
[----:B------:R-:W-:Y:S01]  /*2010*/  IMAD.MOV.U32 R33, RZ, RZ, -0x800000 ;  /* 0xff800000ff217424 */ /* 0x000fe200078e00ff */
[----:B----4-:R-:W-:Y:S02]  /*2020*/  @!P2 LEA R20, P4, R56, R20, 0x2 ;  /* 0x000000143814a211 */ /* 0x010fe400078810ff */
[----:B------:R-:W-:Y:S01]  /*2030*/  @!P3 LEA.HI.X R23, R52, R23, R42, 0x2, P5 ;  /* 0x000000173417b211 */ /* 0x000fe200028f142a */
[----:B------:R-:W-:Y:S01]  /*2040*/  IMAD.MOV.U32 R42, RZ, RZ, -0x800000 ;  /* 0xff800000ff2a7424 */ /* 0x000fe200078e00ff */
[----:B------:R0:W4:Y:S01]  /*2050*/  @!P1 LDG.E R32, desc[UR8][R18.64] ;  /* 0x0000000812209981 */ /* 0x000122000c1e1900 */
[----:B------:R-:W-:-:S03]  /*2060*/  @!P2 LEA.HI.X R21, R56, R21, R43, 0x2, P4 ;  /* 0x000000153815a211 */ /* 0x000fc600020f142b */
[----:B------:R-:W4:Y:S04]  /*2070*/  @!P3 LDG.E R33, desc[UR8][R22.64] ;  /* 0x000000081621b981 */ /* 0x000f28000c1e1900 */
[----:B------:R1:W4:Y:S01]  /*2080*/  @!P2 LDG.E R42, desc[UR8][R20.64] ;  /* 0x00000008142aa981 */ /* 0x000322000c1e1900 */
[----:B0-----:R-:W1:Y:S01]  /*2090*/  LDC R18, c[0x0][0x270] ;  /* 0x00009c00ff127b82 */ /* 0x001e620000000800 */
[----:B------:R-:W0:Y:S01]  /*20a0*/  S2R R7, SR_CgaCtaId ;  /* 0x0000000000077919 */ /* 0x000e220000008800 */
[----:B-1----:R-:W-:-:S04]  /*20b0*/  IABS R21, R18 ;  /* 0x0000001200157213 */ /* 0x002fc80000000000 */
[----:B------:R-:W1:Y:S08]  /*20c0*/  I2F.U32.RP R44, R21 ;  /* 0x00000015002c7306 */ /* 0x000e700000209000 */
[----:B-1----:R-:W1:Y:S01]  /*20d0*/  MUFU.RCP R44, R44 ;  /* 0x0000002c002c7308 */ /* 0x002e620000001000 */
[----:B------:R-:W-:Y:S01]  /*20e0*/  MOV R19, 0x400 ;  /* 0x0000040000137802 */ /* 0x000fe20000000f00 */
[----:B-1----:R-:W-:-:S06]  /*20f0*/  VIADD R44, R44, 0xffffffe ;  /* 0x0ffffffe2c2c7836 */ /* 0x002fcc0000000000 */
[----:B------:R-:W1:Y:S01]  /*2100*/  F2I.FTZ.U32.TRUNC.NTZ R45, R44 ;  /* 0x0000002c002d7305 */ /* 0x000e62000021f000 */
[----:B0-----:R-:W-:Y:S02]  /*2110*/  LEA R7, R7, R19, 0x18 ;  /* 0x0000001307077211 */ /* 0x001fe400078ec0ff */
[----:B------:R-:W-:-:S03]  /*2120*/  ISETP.GT.AND P3, PT, R47, 0x77f, PT ;  /* 0x0000077f2f00780c */ /* 0x000fc60003f64270 */
[----:B------:R-:W-:Y:S01]  /*2130*/  IMAD R15, R15, 0x44, R7 ;  /* 0x000000440f0f7824 */ /* 0x000fe200078e0207 */
[C---:B------:R-:W-:Y:S01]  /*2140*/  ISETP.GT.AND P1, PT, R47.reuse, 0x67f, PT ;  /* 0x0000067f2f00780c */ /* 0x040fe20003f24270 */
[----:B-1----:R-:W-:Y:S02]  /*2150*/  IMAD.MOV R22, RZ, RZ, -R45 ;  /* 0x000000ffff167224 */ /* 0x002fe400078e0a2d */
[----:B------:R-:W-:Y:S02]  /*2160*/  IMAD.MOV.U32 R44, RZ, RZ, RZ ;  /* 0x000000ffff2c7224 */ /* 0x000fe400078e00ff */
[----:B------:R-:W-:Y:S01]  /*2170*/  IMAD R22, R22, R21, RZ ;  /* 0x0000001516167224 */ /* 0x000fe200078e02ff */
[----:B------:R-:W-:Y:S01]  /*2180*/  ISETP.GT.AND P2, PT, R47, 0x6ff, PT ;  /* 0x000006ff2f00780c */ /* 0x000fe20003f44270 */
[----:B------:R-:W-:Y:S01]  /*2190*/  IMAD R15, R26, 0x4, R15 ;  /* 0x000000041a0f7824 */ /* 0x000fe200078e020f */
[----:B------:R-:W-:Y:S01]  /*21a0*/  IABS R20, R6 ;  /* 0x0000000600147213 */ /* 0x000fe20000000000 */
[----:B------:R-:W-:Y:S01]  /*21b0*/  IMAD.HI.U32 R22, R45, R22, R44 ;  /* 0x000000162d167227 */ /* 0x000fe200078e002c */
[----:B------:R-:W-:-:S02]  /*21c0*/  IABS R19, R18 ;  /* 0x0000001200137213 */ /* 0x000fc40000000000 */
[C---:B------:R-:W-:Y:S02]  /*21d0*/  ISETP.GT.AND P0, PT, R47.reuse, 0x5ff, PT ;  /* 0x000005ff2f00780c */ /* 0x040fe40003f04270 */
[C---:B------:R-:W-:Y:S01]  /*21e0*/  ISETP.GT.AND P4, PT, R47.reuse, 0x57f, PT ;  /* 0x0000057f2f00780c */ /* 0x040fe20003f84270 */
[----:B------:R-:W-:Y:S01]  /*21f0*/  @!P3 STS [R15+0x220], R27 ;  /* 0x0002201b0f00b388 */ /* 0x000fe20000000800 */
[----:B------:R-:W-:Y:S01]  /*2200*/  IADD3 R19, RZ, -R19, RZ ;  /* 0x80000013ff137210 */ /* 0x000fe20007ffe0ff */
[----:B------:R-:W-:Y:S01]  /*2210*/  IMAD.HI.U32 R22, R22, R20, RZ ;  /* 0x0000001416167227 */ /* 0x000fe200078e00ff */
[C---:B------:R-:W-:Y:S02]  /*2220*/  ISETP.GT.AND P3, PT, R47.reuse, 0x4ff, PT ;  /* 0x000004ff2f00780c */ /* 0x040fe40003f64270 */
[C---:B------:R-:W-:Y:S01]  /*2230*/  ISETP.GT.AND P5, PT, R47.reuse, 0x7ff, PT ;  /* 0x000007ff2f00780c */ /* 0x040fe20003fa4270 */
[----:B------:R-:W-:Y:S01]  /*2240*/  IMAD R19, R22, R19, R20 ;  /* 0x0000001316137224 */ /* 0x000fe200078e0214 */
[----:B--2---:R-:W-:Y:S01]  /*2250*/  @!P1 STS [R15+0x660], R34 ;  /* 0x000660220f009388 */ /* 0x004fe20000000800 */
[----:B------:R-:W-:-:S03]  /*2260*/  ISETP.GT.AND P1, PT, R47, 0x37f, PT ;  /* 0x0000037f2f00780c */ /* 0x000fc60003f24270 */
[----:B-----5:R-:W-:Y:S01]  /*2270*/  @!P2 STS [R15+0x440], R29 ;  /* 0x0004401d0f00a388 */ /* 0x020fe20000000800 */
[----:B------:R-:W-:-:S03]  /*2280*/  ISETP.GT.AND P2, PT, R47, 0x3ff, PT ;  /* 0x000003ff2f00780c */ /* 0x000fc60003f44270 */
[----:B------:R-:W-:Y:S01]  /*2290*/  @!P0 STS [R15+0x880], R35 ;  /* 0x000880230f008388 */ /* 0x000fe20000000800 */
[----:B------:R-:W-:-:S03]  /*22a0*/  ISETP.GT.AND P0, PT, R47, 0x2ff, PT ;  /* 0x000002ff2f00780c */ /* 0x000fc60003f04270 */
[----:B---3--:R-:W-:Y:S01]  /*22b0*/  @!P4 STS [R15+0xaa0], R36 ;  /* 0x000aa0240f00c388 */ /* 0x008fe20000000800 */
[----:B------:R-:W-:-:S03]  /*22c0*/  ISETP.GT.U32.AND P4, PT, R21, R19, PT ;  /* 0x000000131500720c */ /* 0x000fc60003f84070 */
[----:B------:R-:W-:Y:S01]  /*22d0*/  @!P3 STS [R15+0xcc0], R37 ;  /* 0x000cc0250f00b388 */ /* 0x000fe20000000800 */
[C---:B------:R-:W-:Y:S02]  /*22e0*/  ISETP.GT.AND P3, PT, R47.reuse, 0x27f, PT ;  /* 0x0000027f2f00780c */ /* 0x040fe40003f64270 */
[C---:B------:R-:W-:Y:S01]  /*22f0*/  ISETP.GT.AND P6, PT, R47.reuse, 0x7f, PT ;  /* 0x0000007f2f00780c */ /* 0x040fe20003fc4270 */
[----:B------:R0:W-:Y:S01]  /*2300*/  @!P5 STS [R15], R0 ;  /* 0x000000000f00d388 */ /* 0x0001e20000000800 */
[----:B------:R-:W-:-:S05]  /*2310*/  ISETP.GT.AND P5, PT, R47, 0x47f, PT ;  /* 0x0000047f2f00780c */ /* 0x000fca0003fa4270 */
[----:B------:R-:W-:Y:S01]  /*2320*/  @!P4 IMAD.IADD R19, R19, 0x1, -R21 ;  /* 0x000000011313c824 */ /* 0x000fe200078e0a15 */
[----:B------:R1:W-:Y:S01]  /*2330*/  @!P2 STS [R15+0x1100], R40 ;  /* 0x001100280f00a388 */ /* 0x0003e20000000800 */
[----:B------:R-:W-:-:S03]  /*2340*/  ISETP.GT.AND P2, PT, R47, 0x1ff, PT ;  /* 0x000001ff2f00780c */ /* 0x000fc60003f44270 */
[----:B------:R1:W-:Y:S01]  /*2350*/  @!P1 STS [R15+0x1320], R39 ;  /* 0x001320270f009388 */ /* 0x0003e20000000800 */
[----:B------:R-:W-:-:S03]  /*2360*/  ISETP.GT.AND P1, PT, R47, 0x17f, PT ;  /* 0x0000017f2f00780c */ /* 0x000fc60003f24270 */
[----:B------:R1:W-:Y:S01]  /*2370*/  @!P5 STS [R15+0xee0], R38 ;  /* 0x000ee0260f00d388 */ /* 0x0003e20000000800 */
[----:B0-----:R-:W-:Y:S02]  /*2380*/  LOP3.LUT R0, R31, R13, RZ, 0xfc, !PT ;  /* 0x0000000d1f007212 */ /* 0x001fe400078efcff */
[----:B------:R-:W-:Y:S01]  /*2390*/  LOP3.LUT R6, R6, R18, RZ, 0x3c, !PT ;  /* 0x0000001206067212 */ /* 0x000fe200078e3cff */
[----:B------:R-:W-:Y:S01]  /*23a0*/  @!P4 VIADD R22, R22, 0x1 ;  /* 0x000000011616c836 */ /* 0x000fe20000000000 */
[----:B------:R-:W-:Y:S01]  /*23b0*/  BSSY B0, `(.L_x_11) ;  /* 0x000002d000007945 */ /* 0x000fe20003800000 */
[----:B------:R1:W-:Y:S01]  /*23c0*/  @!P0 STS [R15+0x1540], R24 ;  /* 0x001540180f008388 */ /* 0x0003e20000000800 */
[----:B------:R-:W-:-:S03]  /*23d0*/  ISETP.GT.AND P0, PT, R47, 0xff, PT ;  /* 0x000000ff2f00780c */ /* 0x000fc60003f04270 */
[----:B------:R1:W-:Y:S01]  /*23e0*/  @!P3 STS [R15+0x1760], R41 ;  /* 0x001760290f00b388 */ /* 0x0003e20000000800 */
[----:B------:R-:W-:-:S03]  /*23f0*/  ISETP.GE.U32.AND P3, PT, R19, R21, PT ;  /* 0x000000151300720c */ /* 0x000fc60003f66070 */
[----:B------:R1:W-:Y:S01]  /*2400*/  @!P2 STS [R15+0x1980], R25 ;  /* 0x001980190f00a388 */ /* 0x0003e20000000800 */
[----:B------:R-:W-:-:S03]  /*2410*/  ISETP.GE.AND P2, PT, R6, RZ, PT ;  /* 0x000000ff0600720c */ /* 0x000fc60003f46270 */
[----:B----4-:R1:W-:Y:S04]  /*2420*/  @!P6 STS [R15+0x1fe0], R32 ;  /* 0x001fe0200f00e388 */ /* 0x0103e80000000800 */
[----:B------:R1:W-:Y:S01]  /*2430*/  @!P1 STS [R15+0x1ba0], R33 ;  /* 0x001ba0210f009388 */ /* 0x0003e20000000800 */
[----:B------:R-:W-:-:S03]  /*2440*/  ISETP.NE.U32.AND P1, PT, R0, RZ, PT ;  /* 0x000000ff0000720c */ /* 0x000fc60003f25070 */
[----:B------:R1:W-:Y:S01]  /*2450*/  @!P0 STS [R15+0x1dc0], R42 ;  /* 0x001dc02a0f008388 */ /* 0x0003e20000000800 */
[----:B------:R-:W-:Y:S02]  /*2460*/  ISETP.NE.AND P0, PT, R18, RZ, PT ;  /* 0x000000ff1200720c */ /* 0x000fe40003f05270 */
[----:B------:R-:W-:-:S05]  /*2470*/  @P3 IADD3 R22, R22, 0x1, RZ ;  /* 0x0000000116163810 */ /* 0x000fca0007ffe0ff */
[----:B------:R-:W-:-:S04]  /*2480*/  IMAD.MOV.U32 R6, RZ, RZ, R22 ;  /* 0x000000ffff067224 */ /* 0x000fc800078e0016 */
[----:B------:R-:W-:Y:S02]  /*2490*/  @!P2 IMAD.MOV R6, RZ, RZ, -R6 ;  /* 0x000000ffff06a224 */ /* 0x000fe400078e0a06 */
[----:B------:R-:W-:Y:S01]  /*24a0*/  @!P0 LOP3.LUT R6, RZ, R18, RZ, 0x33, !PT ;  /* 0x00000012ff068212 */ /* 0x000fe200078e33ff */
[----:B------:R-:W-:Y:S06]  /*24b0*/  @!P1 BRA `(.L_x_12) ;  /* 0x0000000000249947 */ /* 0x000fec0003800000 */
[----:B------:R-:W-:Y:S01]  /*24c0*/  IMAD.MOV.U32 R26, RZ, RZ, R30 ;  /* 0x000000ffff1a7224 */ /* 0x000fe200078e001e */
[----:B-1----:R-:W-:Y:S01]  /*24d0*/  MOV R24, R14 ;  /* 0x0000000e00187202 */ /* 0x002fe20000000f00 */
[----:B------:R-:W-:Y:S01]  /*24e0*/  IMAD.MOV.U32 R18, RZ, RZ, R31 ;  /* 0x000000ffff127224 */ /* 0x000fe200078e001f */
[----:B------:R-:W-:Y:S02]  /*24f0*/  MOV R23, R13 ;  /* 0x0000000d00177202 */ /* 0x000fe40000000f00 */
[----:B------:R-:W-:Y:S02]  /*2500*/  MOV R22, 0x2520 ;  /* 0x0000252000167802 */ /* 0x000fe40000000f00 */
[----:B------:R-:W-:Y:S05]  /*2510*/  CALL.REL.NOINC `($__internal_0_$__cuda_sm20_div_s64) ;  /* 0x0000003c00607944 */ /* 0x000fea0003c00000 */
[----:B------:R-:W-:Y:S02]  /*2520*/  MOV R50, R0 ;  /* 0x0000000000327202 */ /* 0x000fe40000000f00 */
[----:B------:R-:W-:Y:S01]  /*2530*/  MOV R51, R21 ;  /* 0x0000001500337202 */ /* 0x000fe20000000f00 */
[----:B------:R-:W-:Y:S05]  /*2540*/  BRA `(.L_x_13) ;  /* 0x00000000004c7947 */ /* 0x000fea0003800000 */
.L_x_12:
[----:B------:R-:W0:Y:S01]  /*2550*/  I2F.U32.RP R18, R14 ;  /* 0x0000000e00127306 */ /* 0x000e220000209000 */
[----:B------:R-:W-:Y:S02]  /*2560*/  ISETP.NE.U32.AND P0, PT, R14, RZ, PT ;  /* 0x000000ff0e00720c */ /* 0x000fe40003f05070 */
[----:B------:R-:W-:-:S05]  /*2570*/  MOV R51, RZ ;  /* 0x000000ff00337202 */ /* 0x000fca0000000f00 */
[----:B0-----:R-:W0:Y:S02]  /*2580*/  MUFU.RCP R18, R18 ;  /* 0x0000001200127308 */ /* 0x001e240000001000 */
[----:B0-----:R-:W-:-:S06]  /*2590*/  VIADD R18, R18, 0xffffffe ;  /* 0x0ffffffe12127836 */ /* 0x001fcc0000000000 */
[----:B------:R0:W2:Y:S02]  /*25a0*/  F2I.FTZ.U32.TRUNC.NTZ R19, R18 ;  /* 0x0000001200137305 */ /* 0x0000a4000021f000 */
[----:B0-----:R-:W-:Y:S01]  /*25b0*/  HFMA2.MMA R18, -RZ, RZ, 0, 0 ;  /* 0x00000000ff127435 */ /* 0x001fe200000001ff */
[----:B--2---:R-:W-:-:S04]  /*25c0*/  IMAD.MOV R0, RZ, RZ, -R19 ;  /* 0x000000ffff007224 */ /* 0x004fc800078e0a13 */
        /* <DEDUP_REMOVED lines=11> */
.L_x_13:
[----:B------:R-:W-:Y:S05]  /*2680*/  BSYNC B0 ;  /* 0x0000000000007941 */ /* 0x000fea0003800000 */
.L_x_11:
[----:B------:R-:W-:Y:S01]  /*2690*/  BAR.SYNC.DEFER_BLOCKING 0x0 ;  /* 0x0000000000007b1d */ /* 0x000fe20000010000 */
[-C--:B------:R-:W-:Y:S01]  /*26a0*/  LEA.HI R10, R10, R47.reuse, RZ, 0x3 ;  /* 0x0000002f0a0a7211 */ /* 0x080fe200078f18ff */
[----:B------:R-:W-:Y:S01]  /*26b0*/  IMAD.MOV.U32 R44, RZ, RZ, -0x800000 ;  /* 0xff800000ff2c7424 */ /* 0x000fe200078e00ff */
[----:B-1----:R-:W-:Y:S01]  /*26c0*/  MOV R42, 0xff800000 ;  /* 0xff800000002a7802 */ /* 0x002fe20000000f00 */
[----:B------:R-:W-:Y:S01]  /*26d0*/  IMAD.MOV.U32 R45, RZ, RZ, -0x800000 ;  /* 0xff800000ff2d7424 */ /* 0x000fe200078e00ff */
[----:B------:R-:W-:Y:S01]  /*26e0*/  LOP3.LUT R0, R10, 0xfffffff8, RZ, 0xc0, !PT ;  /* 0xfffffff80a007812 */ /* 0x000fe200078ec0ff */
[----:B------:R-:W-:Y:S01]  /*26f0*/  IMAD.MOV.U32 R43, RZ, RZ, -0x800000 ;  /* 0xff800000ff2b7424 */ /* 0x000fe200078e00ff */
[----:B------:R-:W-:Y:S01]  /*2700*/  SHF.R.S32.HI R15, RZ, 0x3, R10 ;  /* 0x00000003ff0f7819 */ /* 0x000fe2000001140a */
[----:B------:R-:W-:Y:S01]  /*2710*/  IMAD.MOV.U32 R41, RZ, RZ, -0x800000 ;  /* 0xff800000ff297424 */ /* 0x000fe200078e00ff */
[----:B------:R-:W-:Y:S01]  /*2720*/  IADD3 R47, -R0, R47, RZ ;  /* 0x0000002f002f7210 */ /* 0x000fe20007ffe1ff */
[----:B------:R-:W-:Y:S01]  /*2730*/  IMAD.MOV.U32 R39, RZ, RZ, -0x800000 ;  /* 0xff800000ff277424 */ /* 0x000fe200078e00ff */
[----:B------:R-:W-:Y:S01]  /*2740*/  MOV R40, 0xff800000 ;  /* 0xff80000000287802 */ /* 0x000fe20000000f00 */
[----:B------:R-:W-:Y:S01]  /*2750*/  IMAD.MOV.U32 R37, RZ, RZ, -0x800000 ;  /* 0xff800000ff257424 */ /* 0x000fe200078e00ff */
[----:B------:R-:W-:Y:S01]  /*2760*/  MOV R38, 0xff800000 ;  /* 0xff80000000267802 */ /* 0x000fe20000000f00 */
[----:B------:R-:W-:Y:S01]  /*2770*/  IMAD R46, R47, 0x44, R7 ;  /* 0x000000442f2e7824 */ /* 0x000fe200078e0207 */
[----:B------:R-:W-:Y:S01]  /*2780*/  MOV R36, 0xff800000 ;  /* 0xff80000000247802 */ /* 0x000fe20000000f00 */
[----:B------:R-:W-:Y:S01]  /*2790*/  IMAD.MOV.U32 R35, RZ, RZ, -0x800000 ;  /* 0xff800000ff237424 */ /* 0x000fe200078e00ff */
[----:B------:R-:W-:Y:S01]  /*27a0*/  MOV R34, 0xff800000 ;  /* 0xff80000000227802 */ /* 0x000fe20000000f00 */
[----:B------:R-:W-:Y:S01]  /*27b0*/  IMAD.MOV.U32 R33, RZ, RZ, -0x800000 ;  /* 0xff800000ff217424 */ /* 0x000fe200078e00ff */
[----:B------:R-:W-:Y:S01]  /*27c0*/  LEA R46, R15, R46, 0x2 ;  /* 0x0000002e0f2e7211 */ /* 0x000fe200078e10ff */
[----:B------:R-:W-:Y:S01]  /*27d0*/  IMAD.MOV.U32 R31, RZ, RZ, -0x800000 ;  /* 0xff800000ff1f7424 */ /* 0x000fe200078e00ff */
[----:B------:R-:W-:Y:S01]  /*27e0*/  MOV R32, 0xff800000 ;  /* 0xff80000000207802 */ /* 0x000fe20000000f00 */
[----:B------:R-:W-:Y:S01]  /*27f0*/  ULDC.U8 UR4, c[0x0][0x3d9] ;  /* 0x0000f64000047ab9 */ /* 0x000fe20000000000 */
[----:B------:R-:W-:Y:S01]  /*2800*/  MOV R30, 0xff800000 ;  /* 0xff800000001e7802 */ /* 0x000fe20000000f00 */
[----:B------:R-:W-:Y:S01]  /*2810*/  @!P6 LDS R44, [R46] ;  /* 0x000000002e2ce984 */ /* 0x000fe20000000800 */
[----:B------:R-:W-:Y:S01]  /*2820*/  IABS R19, R3 ;  /* 0x0000000300137213 */ /* 0x000fe20000000000 */
[----:B------:R-:W-:Y:S02]  /*2830*/  BSSY B1, `(.L_x_14) ;  /* 0x000028b000017945 */ /* 0x000fe40003800000 */
[----:B------:R-:W0:Y:S01]  /*2840*/  @!P6 LDS R45, [R46+0x220] ;  /* 0x000220002e2de984 */ /* 0x000e220000000800 */
[----:B------:R-:W1:Y:S03]  /*2850*/  I2F.RP R54, R19 ;  /* 0x0000001300367306 */ /* 0x000e660000209400 */
[----:B------:R-:W2:Y:S04]  /*2860*/  @!P6 LDS R42, [R46+0x440] ;  /* 0x000440002e2ae984 */ /* 0x000ea80000000800 */
[----:B------:R-:W3:Y:S04]  /*2870*/  @!P6 LDS R43, [R46+0x660] ;  /* 0x000660002e2be984 */ /* 0x000ee80000000800 */
[----:B------:R-:W4:Y:S04]  /*2880*/  @!P6 LDS R40, [R46+0x880] ;  /* 0x000880002e28e984 */ /* 0x000f280000000800 */
[----:B------:R-:W5:Y:S01]  /*2890*/  @!P6 LDS R41, [R46+0xaa0] ;  /* 0x000aa0002e29e984 */ /* 0x000f620000000800 */
[----:B-1----:R-:W1:Y:S03]  /*28a0*/  MUFU.RCP R54, R54 ;  /* 0x0000003600367308 */ /* 0x002e660000001000 */
[----:B------:R-:W5:Y:S04]  /*28b0*/  @!P6 LDS R38, [R46+0xcc0] ;  /* 0x000cc0002e26e984 */ /* 0x000f680000000800 */
[----:B------:R-:W5:Y:S04]  /*28c0*/  @!P6 LDS R39, [R46+0xee0] ;  /* 0x000ee0002e27e984 */ /* 0x000f680000000800 */
[----:B------:R-:W5:Y:S04]  /*28d0*/  @!P6 LDS R36, [R46+0x1100] ;  /* 0x001100002e24e984 */ /* 0x000f680000000800 */
[----:B------:R-:W5:Y:S01]  /*28e0*/  @!P6 LDS R37, [R46+0x1320] ;  /* 0x001320002e25e984 */ /* 0x000f620000000800 */
[----:B-1----:R-:W-:-:S03]  /*28f0*/  IADD3 R54, R54, 0xffffffe, RZ ;  /* 0x0ffffffe36367810 */ /* 0x002fc60007ffe0ff */
[----:B------:R-:W1:Y:S01]  /*2900*/  @!P6 LDS R34, [R46+0x1540] ;  /* 0x001540002e22e984 */ /* 0x000e620000000800 */
[----:B------:R4:W-:Y:S03]  /*2910*/  F2I.FTZ.U32.TRUNC.NTZ R55, R54 ;  /* 0x0000003600377305 */ /* 0x0009e6000021f000 */
[----:B------:R-:W1:Y:S01]  /*2920*/  @!P6 LDS R35, [R46+0x1760] ;  /* 0x001760002e23e984 */ /* 0x000e620000000800 */
[----:B0-----:R-:W-:-:S03]  /*2930*/  FMNMX.FTZ R7, R44, R45, !PT ;  /* 0x0000002d2c077209 */ /* 0x001fc60007810000 */
[----:B------:R-:W0:Y:S01]  /*2940*/  @!P6 LDS R32, [R46+0x1980] ;  /* 0x001980002e20e984 */ /* 0x000e220000000800 */
[----:B--2---:R-:W-:-:S03]  /*2950*/  FMNMX.FTZ R7, R7, R42, !PT ;  /* 0x0000002a07077209 */ /* 0x004fc60007810000 */
[----:B------:R-:W2:Y:S01]  /*2960*/  @!P6 LDS R33, [R46+0x1ba0] ;  /* 0x001ba0002e21e984 */ /* 0x000ea20000000800 */
[----:B---3--:R-:W-:-:S03]  /*2970*/  FMNMX.FTZ R7, R7, R43, !PT ;  /* 0x0000002b07077209 */ /* 0x008fc60007810000 */
[----:B------:R-:W3:Y:S01]  /*2980*/  @!P6 LDS R30, [R46+0x1dc0] ;  /* 0x001dc0002e1ee984 */ /* 0x000ee20000000800 */
[----:B----4-:R-:W-:Y:S01]  /*2990*/  FMNMX.FTZ R7, R7, R40, !PT ;  /* 0x0000002807077209 */ /* 0x010fe20007810000 */
[----:B------:R-:W-:Y:S02]  /*29a0*/  IMAD.MOV.U32 R54, RZ, RZ, RZ ;  /* 0x000000ffff367224 */ /* 0x000fe400078e00ff */
[----:B------:R-:W4:Y:S01]  /*29b0*/  @!P6 LDS R31, [R46+0x1fe0] ;  /* 0x001fe0002e1fe984 */ /* 0x000f220000000800 */
[----:B-----5:R-:W-:-:S04]  /*29c0*/  FMNMX.FTZ R7, R7, R41, !PT ;  /* 0x0000002907077209 */ /* 0x020fc80007810000 */
[----:B------:R-:W-:-:S04]  /*29d0*/  FMNMX.FTZ R7, R7, R38, !PT ;  /* 0x0000002607077209 */ /* 0x000fc80007810000 */
[----:B------:R-:W-:-:S04]  /*29e0*/  FMNMX.FTZ R7, R7, R39, !PT ;  /* 0x0000002707077209 */ /* 0x000fc80007810000 */
[----:B------:R-:W-:-:S04]  /*29f0*/  FMNMX.FTZ R7, R7, R36, !PT ;  /* 0x0000002407077209 */ /* 0x000fc80007810000 */
[----:B------:R-:W-:-:S04]  /*2a00*/  FMNMX.FTZ R7, R7, R37, !PT ;  /* 0x0000002507077209 */ /* 0x000fc80007810000 */
[----:B-1----:R-:W-:-:S04]  /*2a10*/  FMNMX.FTZ R7, R7, R34, !PT ;  /* 0x0000002207077209 */ /* 0x002fc80007810000 */
[----:B------:R-:W-:-:S04]  /*2a20*/  FMNMX.FTZ R7, R7, R35, !PT ;  /* 0x0000002307077209 */ /* 0x000fc80007810000 */
[----:B0-----:R-:W-:-:S04]  /*2a30*/  FMNMX.FTZ R7, R7, R32, !PT ;  /* 0x0000002007077209 */ /* 0x001fc80007810000 */
[----:B--2---:R-:W-:-:S04]  /*2a40*/  FMNMX.FTZ R7, R7, R33, !PT ;  /* 0x0000002107077209 */ /* 0x004fc80007810000 */
[----:B---3--:R-:W-:-:S04]  /*2a50*/  FMNMX.FTZ R7, R7, R30, !PT ;  /* 0x0000001e07077209 */ /* 0x008fc80007810000 */
[----:B----4-:R-:W-:-:S05]  /*2a60*/  FMNMX.FTZ R7, R7, R31, !PT ;  /* 0x0000001f07077209 */ /* 0x010fca0007810000 */
[----:B------:R-:W0:Y:S02]  /*2a70*/  SHFL.BFLY PT, R0, R7, 0x4, 0x1f ;  /* 0x0c801f0007007f89 */ /* 0x000e2400000e0000 */
[----:B0-----:R-:W-:-:S05]  /*2a80*/  FMNMX.FTZ R0, R7, R0, !PT ;  /* 0x0000000007007209 */ /* 0x001fca0007810000 */
[----:B------:R-:W0:Y:S02]  /*2a90*/  SHFL.BFLY PT, R10, R0, 0x2, 0x1f ;  /* 0x0c401f00000a7f89 */ /* 0x000e2400000e0000 */
[----:B0-----:R-:W-:Y:S02]  /*2aa0*/  FMNMX.FTZ R10, R0, R10, !PT ;  /* 0x0000000a000a7209 */ /* 0x001fe40007810000 */
[----:B------:R-:W0:Y:S03]  /*2ab0*/  LDC R0, c[0x0][0x270] ;  /* 0x00009c00ff007b82 */ /* 0x000e260000000800 */
[----:B------:R-:W1:Y:S01]  /*2ac0*/  SHFL.BFLY PT, R7, R10, 0x1, 0x1f ;  /* 0x0c201f000a077f89 */ /* 0x000e6200000e0000 */
[----:B0-----:R-:W-:Y:S02]  /*2ad0*/  IABS R18, R0 ;  /* 0x0000000000127213 */ /* 0x001fe40000000000 */
[----:B-1----:R-:W-:-:S02]  /*2ae0*/  FMNMX.FTZ R7, R10, R7, !PT ;  /* 0x000000070a077209 */ /* 0x002fc40007810000 */
[----:B------:R-:W-:Y:S02]  /*2af0*/  I2F.U32.RP R10, R18 ;  /* 0x00000012000a7306 */ /* 0x000fe40000209000 */
[----:B------:R-:W-:-:S04]  /*2b00*/  FSETP.NEU.FTZ.AND P0, PT, R7, -INF , PT ;  /* 0xff8000000700780b */ /* 0x000fc80003f1d000 */
[----:B------:R-:W-:Y:S02]  /*2b10*/  FSEL R7, R7, RZ, P0 ;  /* 0x000000ff07077208 */ /* 0x000fe40000000000 */
[----:B------:R-:W-:-:S03]  /*2b20*/  ISETP.GT.AND P0, PT, R3, RZ, PT ;  /* 0x000000ff0300720c */ /* 0x000fc60003f04270 */
[C---:B------:R-:W-:Y:S01]  /*2b30*/  FADD.FTZ R53, -R7.reuse, R44 ;  /* 0x0000002c07357221 */ /* 0x040fe20000010100 */
[C---:B------:R-:W-:Y:S01]  /*2b40*/  FADD.FTZ R52, -R7.reuse, R45 ;  /* 0x0000002d07347221 */ /* 0x040fe20000010100 */
[C---:B------:R-:W-:Y:S01]  /*2b50*/  FADD.FTZ R49, -R7.reuse, R42 ;  /* 0x0000002a07317221 */ /* 0x040fe20000010100 */
[----:B------:R-:W-:Y:S01]  /*2b60*/  FADD.FTZ R29, -R7, R43 ;  /* 0x0000002b071d7221 */ /* 0x000fe20000010100 */
[----:B------:R-:W-:Y:S01]  /*2b70*/  FMUL.FTZ R53, R53, 1.4426950216293334961 ;  /* 0x3fb8aa3b35357820 */ /* 0x000fe20000410000 */
[----:B------:R-:W-:Y:S01]  /*2b80*/  FMUL.FTZ R52, R52, 1.4426950216293334961 ;  /* 0x3fb8aa3b34347820 */ /* 0x000fe20000410000 */
[----:B------:R-:W-:Y:S01]  /*2b90*/  FMUL.FTZ R49, R49, 1.4426950216293334961 ;  /* 0x3fb8aa3b31317820 */ /* 0x000fe20000410000 */
[----:B------:R-:W-:Y:S01]  /*2ba0*/  FMUL.FTZ R29, R29, 1.4426950216293334961 ;  /* 0x3fb8aa3b1d1d7820 */ /* 0x000fe20000410000 */
[C---:B------:R-:W-:Y:S01]  /*2bb0*/  FADD.FTZ R27, -R7.reuse, R40 ;  /* 0x00000028071b7221 */ /* 0x040fe20000010100 */
[C---:B------:R-:W-:Y:S01]  /*2bc0*/  FADD.FTZ R26, -R7.reuse, R41 ;  /* 0x00000029071a7221 */ /* 0x040fe20000010100 */
[----:B------:R-:W-:Y:S01]  /*2bd0*/  MUFU.EX2 R53, R53 ;  /* 0x0000003500357308 */ /* 0x000fe20000000800 */
[----:B------:R-:W-:Y:S01]  /*2be0*/  FADD.FTZ R25, -R7, R38 ;  /* 0x0000002607197221 */ /* 0x000fe20000010100 */
[----:B------:R-:W-:Y:S01]  /*2bf0*/  FMUL.FTZ R27, R27, 1.4426950216293334961 ;  /* 0x3fb8aa3b1b1b7820 */ /* 0x000fe20000410000 */
[----:B------:R-:W-:Y:S01]  /*2c00*/  FMUL.FTZ R26, R26, 1.4426950216293334961 ;  /* 0x3fb8aa3b1a1a7820 */ /* 0x000fe20000410000 */
[----:B------:R-:W-:Y:S01]  /*2c10*/  FADD.FTZ R24, -R7, R39 ;  /* 0x0000002707187221 */ /* 0x000fe20000010100 */
[----:B------:R-:W-:Y:S01]  /*2c20*/  FMUL.FTZ R25, R25, 1.4426950216293334961 ;  /* 0x3fb8aa3b19197820 */ /* 0x000fe20000410000 */
[C---:B------:R-:W-:Y:S01]  /*2c30*/  FADD.FTZ R23, -R7.reuse, R36 ;  /* 0x0000002407177221 */ /* 0x040fe20000010100 */
[----:B------:R-:W-:Y:S01]  /*2c40*/  FADD.FTZ R22, -R7, R37 ;  /* 0x0000002507167221 */ /* 0x000fe20000010100 */
[----:B------:R-:W0:Y:S01]  /*2c50*/  MUFU.EX2 R52, R52 ;  /* 0x0000003400347308 */ /* 0x000e220000000800 */
[----:B------:R-:W-:Y:S01]  /*2c60*/  FMUL.FTZ R24, R24, 1.4426950216293334961 ;  /* 0x3fb8aa3b18187820 */ /* 0x000fe20000410000 */
[----:B------:R-:W-:Y:S01]  /*2c70*/  FMUL.FTZ R23, R23, 1.4426950216293334961 ;  /* 0x3fb8aa3b17177820 */ /* 0x000fe20000410000 */
[----:B------:R-:W-:Y:S01]  /*2c80*/  FMUL.FTZ R22, R22, 1.4426950216293334961 ;  /* 0x3fb8aa3b16167820 */ /* 0x000fe20000410000 */
[C---:B------:R-:W-:Y:S01]  /*2c90*/  FADD.FTZ R21, -R7.reuse, R34 ;  /* 0x0000002207157221 */ /* 0x040fe20000010100 */
[----:B------:R-:W-:-:S03]  /*2ca0*/  FADD.FTZ R20, -R7, R35 ;  /* 0x0000002307147221 */ /* 0x000fc60000010100 */
[----:B------:R-:W1:Y:S01]  /*2cb0*/  MUFU.EX2 R49, R49 ;  /* 0x0000003100317308 */ /* 0x000e620000000800 */
[----:B------:R-:W-:Y:S01]  /*2cc0*/  FMUL.FTZ R21, R21, 1.4426950216293334961 ;  /* 0x3fb8aa3b15157820 */ /* 0x000fe20000410000 */
[----:B------:R-:W-:-:S06]  /*2cd0*/  FMUL.FTZ R20, R20, 1.4426950216293334961 ;  /* 0x3fb8aa3b14147820 */ /* 0x000fcc0000410000 */
[----:B------:R-:W2:Y:S01]  /*2ce0*/  MUFU.EX2 R29, R29 ;  /* 0x0000001d001d7308 */ /* 0x000ea20000000800 */
[----:B0-----:R-:W-:-:S07]  /*2cf0*/  FADD.FTZ R52, R53, R52 ;  /* 0x0000003435347221 */ /* 0x001fce0000010000 */
[----:B------:R-:W0:Y:S01]  /*2d00*/  MUFU.EX2 R27, R27 ;  /* 0x0000001b001b7308 */ /* 0x000e220000000800 */
[----:B-1----:R-:W-:Y:S01]  /*2d10*/  FADD.FTZ R52, R52, R49 ;  /* 0x0000003134347221 */ /* 0x002fe20000010000 */
[----:B------:R-:W-:-:S04]  /*2d20*/  FADD.FTZ R49, -R7, R32 ;  /* 0x0000002007317221 */ /* 0x000fc80000010100 */
[----:B------:R-:W-:Y:S02]  /*2d30*/  FMUL.FTZ R49, R49, 1.4426950216293334961 ;  /* 0x3fb8aa3b31317820 */ /* 0x000fe40000410000 */
[----:B------:R-:W1:Y:S01]  /*2d40*/  MUFU.EX2 R26, R26 ;  /* 0x0000001a001a7308 */ /* 0x000e620000000800 */
[----:B--2---:R-:W-:Y:S01]  /*2d50*/  FADD.FTZ R29, R52, R29 ;  /* 0x0000001d341d7221 */ /* 0x004fe20000010000 */
[----:B------:R-:W-:-:S06]  /*2d60*/  HFMA2.MMA R52, -RZ, RZ, 0, 0 ;  /* 0x00000000ff347435 */ /* 0x000fcc00000001ff */
[----:B------:R-:W2:Y:S01]  /*2d70*/  MUFU.EX2 R25, R25 ;  /* 0x0000001900197308 */ /* 0x000ea20000000800 */
[----:B0-----:R-:W-:Y:S01]  /*2d80*/  FADD.FTZ R29, R29, R27 ;  /* 0x0000001b1d1d7221 */ /* 0x001fe20000010000 */
[----:B------:R-:W-:-:S04]  /*2d90*/  FADD.FTZ R27, -R7, R33 ;  /* 0x00000021071b7221 */ /* 0x000fc80000010100 */
[----:B------:R-:W-:Y:S02]  /*2da0*/  FMUL.FTZ R27, R27, 1.4426950216293334961 ;  /* 0x3fb8aa3b1b1b7820 */ /* 0x000fe40000410000 */
[----:B------:R-:W0:Y:S01]  /*2db0*/  MUFU.EX2 R24, R24 ;  /* 0x0000001800187308 */ /* 0x000e220000000800 */
[----:B-1----:R-:W-:Y:S01]  /*2dc0*/  FADD.FTZ R26, R29, R26 ;  /* 0x0000001a1d1a7221 */ /* 0x002fe20000010000 */
[----:B------:R-:W-:-:S06]  /*2dd0*/  MOV R29, 0x7f800000 ;  /* 0x7f800000001d7802 */ /* 0x000fcc0000000f00 */
[----:B------:R-:W1:Y:S01]  /*2de0*/  MUFU.EX2 R23, R23 ;  /* 0x0000001700177308 */ /* 0x000e620000000800 */
[----:B--2---:R-:W-:Y:S01]  /*2df0*/  FADD.FTZ R26, R26, R25 ;  /* 0x000000191a1a7221 */ /* 0x004fe20000010000 */
[----:B------:R-:W-:-:S04]  /*2e00*/  FADD.FTZ R25, -R7, R30 ;  /* 0x0000001e07197221 */ /* 0x000fc80000010100 */
[----:B------:R-:W-:Y:S02]  /*2e10*/  FMUL.FTZ R25, R25, 1.4426950216293334961 ;  /* 0x3fb8aa3b19197820 */ /* 0x000fe40000410000 */
[----:B------:R-:W2:Y:S01]  /*2e20*/  MUFU.EX2 R22, R22 ;  /* 0x0000001600167308 */ /* 0x000ea20000000800 */
[----:B0-----:R-:W-:Y:S01]  /*2e30*/  FADD.FTZ R24, R26, R24 ;  /* 0x000000181a187221 */ /* 0x001fe20000010000 */
[----:B------:R-:W-:-:S04]  /*2e40*/  IMAD.MOV R26, RZ, RZ, -R55 ;  /* 0x000000ffff1a7224 */ /* 0x000fc800078e0a37 */
[----:B------:R-:W-:Y:S02]  /*2e50*/  IMAD R26, R26, R19, RZ ;  /* 0x000000131a1a7224 */ /* 0x000fe400078e02ff */
[----:B------:R-:W0:Y:S01]  /*2e60*/  MUFU.EX2 R21, R21 ;  /* 0x0000001500157308 */ /* 0x000e220000000800 */
[----:B-1----:R-:W-:Y:S01]  /*2e70*/  FADD.FTZ R24, R24, R23 ;  /* 0x0000001718187221 */ /* 0x002fe20000010000 */
[----:B------:R-:W-:Y:S01]  /*2e80*/  FADD.FTZ R23, -R7, R31 ;  /* 0x0000001f07177221 */ /* 0x000fe20000010100 */
[----:B------:R-:W-:-:S04]  /*2e90*/  IMAD.HI.U32 R26, R55, R26, R54 ;  /* 0x0000001a371a7227 */ /* 0x000fc800078e0036 */
[----:B------:R-:W-:Y:S01]  /*2ea0*/  FMUL.FTZ R23, R23, 1.4426950216293334961 ;  /* 0x3fb8aa3b17177820 */ /* 0x000fe20000410000 */
[----:B------:R-:W1:Y:S01]  /*2eb0*/  MUFU.EX2 R20, R20 ;  /* 0x0000001400147308 */ /* 0x000e620000000800 */
[----:B--2---:R-:W-:-:S07]  /*2ec0*/  FADD.FTZ R22, R24, R22 ;  /* 0x0000001618167221 */ /* 0x004fce0000010000 */
[----:B------:R-:W2:Y:S01]  /*2ed0*/  MUFU.EX2 R49, R49 ;  /* 0x0000003100317308 */ /* 0x000ea20000000800 */
[----:B0-----:R-:W-:-:S07]  /*2ee0*/  FADD.FTZ R21, R22, R21 ;  /* 0x0000001516157221 */ /* 0x001fce0000010000 */
[----:B------:R-:W0:Y:S01]  /*2ef0*/  MUFU.EX2 R27, R27 ;  /* 0x0000001b001b7308 */ /* 0x000e220000000800 */
[----:B-1----:R-:W-:-:S07]  /*2f00*/  FADD.FTZ R20, R21, R20 ;  /* 0x0000001415147221 */ /* 0x002fce0000010000 */
[----:B------:R-:W1:Y:S01]  /*2f10*/  MUFU.EX2 R25, R25 ;  /* 0x0000001900197308 */ /* 0x000e620000000800 */
[----:B--2---:R-:W-:Y:S01]  /*2f20*/  FADD.FTZ R49, R20, R49 ;  /* 0x0000003114317221 */ /* 0x004fe20000010000 */
[----:B------:R-:W-:-:S04]  /*2f30*/  IABS R20, R3 ;  /* 0x0000000300147213 */ /* 0x000fc80000000000 */
[----:B------:R-:W-:Y:S02]  /*2f40*/  IADD3 R20, RZ, -R20, RZ ;  /* 0x80000014ff147210 */ /* 0x000fe40007ffe0ff */
[----:B------:R-:W2:Y:S01]  /*2f50*/  MUFU.EX2 R23, R23 ;  /* 0x0000001700177308 */ /* 0x000ea20000000800 */
[----:B0-----:R-:W-:-:S07]  /*2f60*/  FADD.FTZ R27, R49, R27 ;  /* 0x0000001b311b7221 */ /* 0x001fce0000010000 */
[----:B------:R-:W0:Y:S01]  /*2f70*/  MUFU.RCP R10, R10 ;  /* 0x0000000a000a7308 */ /* 0x000e220000001000 */
[----:B-1----:R-:W-:-:S04]  /*2f80*/  FADD.FTZ R25, R27, R25 ;  /* 0x000000191b197221 */ /* 0x002fc80000010000 */
[----:B--2---:R-:W-:-:S05]  /*2f90*/  FADD.FTZ R23, R25, R23 ;  /* 0x0000001719177221 */ /* 0x004fca0000010000 */
[----:B------:R-:W1:Y:S01]  /*2fa0*/  SHFL.BFLY PT, R25, R23, 0x4, 0x1f ;  /* 0x0c801f0017197f89 */ /* 0x000e6200000e0000 */
[----:B0-----:R-:W-:-:S04]  /*2fb0*/  IADD3 R10, R10, 0xffffffe, RZ ;  /* 0x0ffffffe0a0a7810 */ /* 0x001fc80007ffe0ff */
[----:B------:R-:W0:Y:S02]  /*2fc0*/  F2I.FTZ.U32.TRUNC.NTZ R53, R10 ;  /* 0x0000000a00357305 */ /* 0x000e24000021f000 */
[----:B0-----:R-:W-:Y:S01]  /*2fd0*/  IADD3 R22, RZ, -R53, RZ ;  /* 0x80000035ff167210 */ /* 0x001fe20007ffe0ff */
[----:B-1----:R-:W-:Y:S01]  /*2fe0*/  FADD.FTZ R25, R23, R25 ;  /* 0x0000001917197221 */ /* 0x002fe20000010000 */
[----:B------:R-:W-:-:S03]  /*2ff0*/  IADD3 R23, R19, UR5, RZ ;  /* 0x0000000513177c10 */ /* 0x000fc6000fffe0ff */
[----:B------:R-:W-:Y:S01]  /*3000*/  IMAD R22, R22, R18, RZ ;  /* 0x0000001216167224 */ /* 0x000fe200078e02ff */
[----:B------:R-:W-:Y:S01]  /*3010*/  IABS R10, R0 ;  /* 0x00000000000a7213 */ /* 0x000fe20000000000 */
[----:B------:R-:W0:Y:S01]  /*3020*/  SHFL.BFLY PT, R24, R25, 0x2, 0x1f ;  /* 0x0c401f0019187f89 */ /* 0x000e2200000e0000 */
[----:B------:R-:W-:Y:S01]  /*3030*/  IABS R21, R23 ;  /* 0x0000001700157213 */ /* 0x000fe20000000000 */
[----:B------:R-:W-:-:S04]  /*3040*/  IMAD.HI.U32 R22, R53, R22, R52 ;  /* 0x0000001635167227 */ /* 0x000fc800078e0034 */
[----:B------:R-:W-:Y:S02]  /*3050*/  IMAD.MOV R10, RZ, RZ, -R10 ;  /* 0x000000ffff0a7224 */ /* 0x000fe400078e0a0a */
[----:B------:R-:W-:-:S04]  /*3060*/  IMAD.HI.U32 R22, R22, R21, RZ ;  /* 0x0000001516167227 */ /* 0x000fc800078e00ff */
[----:B------:R-:W-:-:S04]  /*3070*/  IMAD.HI.U32 R26, R26, R21, RZ ;  /* 0x000000151a1a7227 */ /* 0x000fc800078e00ff */
[----:B------:R-:W-:-:S05]  /*3080*/  IMAD R20, R26, R20, R21 ;  /* 0x000000141a147224 */ /* 0x000fca00078e0215 */
[----:B------:R-:W-:Y:S01]  /*3090*/  ISETP.GT.U32.AND P4, PT, R19, R20, PT ;  /* 0x000000141300720c */ /* 0x000fe20003f84070 */
[----:B0-----:R-:W-:Y:S01]  /*30a0*/  FADD.FTZ R24, R25, R24 ;  /* 0x0000001819187221 */ /* 0x001fe20000010000 */
[----:B------:R-:W-:Y:S02]  /*30b0*/  IMAD R25, R22, R10, R21 ;  /* 0x0000000a16197224 */ /* 0x000fe400078e0215 */
[----:B------:R-:W0:Y:S03]  /*30c0*/  S2R R10, SR_TID.X ;  /* 0x00000000000a7919 */ /* 0x000e260000002100 */
[----:B------:R-:W-:Y:S01]  /*30d0*/  ISETP.GT.U32.AND P1, PT, R18, R25, PT ;  /* 0x000000191200720c */ /* 0x000fe20003f24070 */
[----:B------:R-:W1:Y:S05]  /*30e0*/  SHFL.BFLY PT, R21, R24, 0x1, 0x1f ;  /* 0x0c201f0018157f89 */ /* 0x000e6a00000e0000 */
[----:B------:R-:W-:Y:S01]  /*30f0*/  @!P4 IADD3 R20, R20, -R19, RZ ;  /* 0x800000131414c210 */ /* 0x000fe20007ffe0ff */
[----:B------:R-:W-:Y:S01]  /*3100*/  @!P4 VIADD R26, R26, 0x1 ;  /* 0x000000011a1ac836 */ /* 0x000fe20000000000 */
[----:B------:R-:W-:-:S02]  /*3110*/  ISETP.GT.AND P4, PT, R4, RZ, PT ;  /* 0x000000ff0400720c */ /* 0x000fc40003f84270 */
[-C--:B------:R-:W-:Y:S02]  /*3120*/  ISETP.GE.U32.AND P2, PT, R20, R19.reuse, PT ;  /* 0x000000131400720c */ /* 0x080fe40003f46070 */
[----:B------:R-:W-:Y:S02]  /*3130*/  LOP3.LUT R20, R23, R19, RZ, 0x3c, !PT ;  /* 0x0000001317147212 */ /* 0x000fe400078e3cff */
[-C--:B------:R-:W-:Y:S02]  /*3140*/  @!P1 IADD3 R25, R25, -R18.reuse, RZ ;  /* 0x8000001219199210 */ /* 0x080fe40007ffe0ff */
[----:B------:R-:W-:Y:S02]  /*3150*/  @!P1 IADD3 R22, R22, 0x1, RZ ;  /* 0x0000000116169810 */ /* 0x000fe40007ffe0ff */
[----:B------:R-:W-:Y:S02]  /*3160*/  ISETP.GE.U32.AND P5, PT, R25, R18, PT ;  /* 0x000000121900720c */ /* 0x000fe40003fa6070 */
[----:B------:R-:W-:-:S02]  /*3170*/  LOP3.LUT R18, R23, R0, RZ, 0x3c, !PT ;  /* 0x0000000017127212 */ /* 0x000fc400078e3cff */
[----:B------:R-:W2:Y:S01]  /*3180*/  LDC R23, c[0x0][0x2c4] ;  /* 0x0000b100ff177b82 */ /* 0x000ea20000000800 */
[----:B------:R-:W-:Y:S02]  /*3190*/  ISETP.GE.AND P3, PT, R20, RZ, PT ;  /* 0x000000ff1400720c */ /* 0x000fe40003f66270 */
[----:B------:R-:W-:Y:S01]  /*31a0*/  SHF.R.S32.HI R25, RZ, 0x1f, R3 ;  /* 0x0000001fff197819 */ /* 0x000fe20000011403 */
[----:B-1----:R-:W-:Y:S01]  /*31b0*/  FADD.FTZ R21, R24, R21 ;  /* 0x0000001518157221 */ /* 0x002fe20000010000 */
[----:B------:R-:W-:Y:S02]  /*31c0*/  @P2 IADD3 R26, R26, 0x1, RZ ;  /* 0x000000011a1a2810 */ /* 0x000fe40007ffe0ff */
[----:B------:R-:W-:Y:S02]  /*31d0*/  ISETP.GE.AND P2, PT, R18, RZ, PT ;  /* 0x000000ff1200720c */ /* 0x000fe40003f46270 */
[----:B------:R-:W-:Y:S01]  /*31e0*/  FSETP.NE.FTZ.AND P1, PT, R21, RZ, PT ;  /* 0x000000ff1500720b */ /* 0x000fe20003f35000 */
[----:B------:R-:W-:Y:S01]  /*31f0*/  @P5 VIADD R22, R22, 0x1 ;  /* 0x0000000116165836 */ /* 0x000fe20000000000 */
[----:B------:R-:W-:-:S02]  /*3200*/  ISETP.NE.AND P5, PT, R3, RZ, PT ;  /* 0x000000ff0300720c */ /* 0x000fc40003fa5270 */
[----:B------:R-:W-:Y:S01]  /*3210*/  LEA.HI.SX32 R18, R3, 0x1, 0x1 ;  /* 0x0000000103127811 */ /* 0x000fe200078f0aff */
[----:B------:R-:W-:Y:S01]  /*3220*/  @!P3 IMAD.MOV R26, RZ, RZ, -R26 ;  /* 0x000000ffff1ab224 */ /* 0x000fe200078e0a1a */
[----:B------:R-:W-:Y:S02]  /*3230*/  SHF.R.S32.HI R24, RZ, 0x1f, R4 ;  /* 0x0000001fff187819 */ /* 0x000fe40000011404 */
[----:B------:R-:W-:Y:S02]  /*3240*/  @!P0 IADD3 R18, R25, RZ, RZ ;  /* 0x000000ff19128210 */ /* 0x000fe40007ffe0ff */
[----:B------:R-:W-:Y:S02]  /*3250*/  ISETP.NE.AND P0, PT, R0, RZ, PT ;  /* 0x000000ff0000720c */ /* 0x000fe40003f05270 */
[----:B------:R-:W-:Y:S01]  /*3260*/  LEA.HI.SX32 R20, R4, 0x1, 0x1 ;  /* 0x0000000104147811 */ /* 0x000fe200078f0aff */
[----:B------:R-:W1:Y:S01]  /*3270*/  @P1 MUFU.LG2 R21, R21 ;  /* 0x0000001500151308 */ /* 0x000e620000000c00 */
[----:B------:R-:W-:-:S02]  /*3280*/  @!P4 IADD3 R20, R24, RZ, RZ ;  /* 0x000000ff1814c210 */ /* 0x000fc40007ffe0ff */
[C---:B0-----:R-:W-:Y:S02]  /*3290*/  LOP3.LUT P4, RZ, R10.reuse, 0x7, RZ, 0xc0, !PT ;  /* 0x000000070aff7812 */ /* 0x041fe4000788c0ff */
[----:B------:R-:W-:Y:S02]  /*32a0*/  @!P5 LOP3.LUT R26, RZ, R19, RZ, 0x33, !PT ;  /* 0x00000013ff1ad212 */ /* 0x000fe400078e33ff */
[----:B------:R-:W-:Y:S02]  /*32b0*/  ISETP.GT.OR P4, PT, R10, 0x7f, P4 ;  /* 0x0000007f0a00780c */ /* 0x000fe40002784670 */
[----:B------:R-:W-:Y:S02]  /*32c0*/  ISETP.NE.AND P3, PT, RZ, UR4, PT ;  /* 0x00000004ff007c0c */ /* 0x000fe4000bf65270 */
[----:B------:R-:W-:Y:S02]  /*32d0*/  @!P2 IADD3 R22, -R22, RZ, RZ ;  /* 0x000000ff1616a210 */ /* 0x000fe40007ffe1ff */
[----:B------:R-:W-:-:S02]  /*32e0*/  ISETP.LT.U32.AND P2, PT, R8, R26, PT ;  /* 0x0000001a0800720c */ /* 0x000fc40003f41070 */
[----:B------:R-:W-:Y:S02]  /*32f0*/  SHF.R.S32.HI R19, RZ, 0x1f, R26 ;  /* 0x0000001fff137819 */ /* 0x000fe4000001141a */
[----:B--2---:R-:W-:Y:S01]  /*3300*/  SEL R23, R23, 0x1, !P3 ;  /* 0x0000000117177807 */ /* 0x004fe20005800000 */
[----:B-1----:R-:W-:Y:S01]  /*3310*/  @P1 FFMA.FTZ R29, R21, 0.69314718246459960938, R7 ;  /* 0x3f317218151d1823 */ /* 0x002fe20000010007 */
[----:B------:R-:W-:Y:S02]  /*3320*/  @!P0 LOP3.LUT R22, RZ, R0, RZ, 0x33, !PT ;  /* 0x00000000ff168212 */ /* 0x000fe400078e33ff */
[C---:B------:R-:W-:Y:S01]  /*3330*/  ISETP.LT.AND.EX P2, PT, R9.reuse, R19, PT, P2 ;  /* 0x000000130900720c */ /* 0x040fe20003f41320 */
[-C--:B------:R-:W-:Y:S02]  /*3340*/  IMAD R6, R6, R23.reuse, RZ ;  /* 0x0000001706067224 */ /* 0x080fe400078e02ff */
[----:B------:R-:W-:Y:S01]  /*3350*/  IMAD R22, R22, R23, RZ ;  /* 0x0000001716167224 */ /* 0x000fe200078e02ff */
[----:B------:R-:W-:Y:S01]  /*3360*/  SEL R10, R8, R26, P2 ;  /* 0x0000001a080a7207 */ /* 0x000fe20001000000 */
[----:B------:R-:W-:Y:S01]  /*3370*/  IMAD R7, R6, R20, RZ ;  /* 0x0000001406077224 */ /* 0x000fe200078e02ff */
[----:B------:R-:W-:Y:S01]  /*3380*/  SEL R9, R9, R19, P2 ;  /* 0x0000001309097207 */ /* 0x000fe20001000000 */
[----:B------:R-:W-:Y:S01]  /*3390*/  IMAD R8, R18, R22, RZ ;  /* 0x0000001612087224 */ /* 0x000fe200078e02ff */
[----:B------:R-:W-:Y:S06]  /*33a0*/  @P4 BRA `(.L_x_15) ;  /* 0x0000001c004c4947 */ /* 0x000fec0003800000 */
[----:B------:R-:W-:Y:S01]  /*33b0*/  ULDC.U8 UR4, c[0x0][0x3d8] ;  /* 0x0000f60000047ab9 */ /* 0x000fe20000000000 */
[C---:B------:R-:W-:Y:S02]  /*33c0*/  IADD3 R52, P0, R15.reuse, UR7, RZ ;  /* 0x000000070f347c10 */ /* 0x040fe4000ff1e0ff */
[----:B------:R-:W-:Y:S02]  /*33d0*/  ISETP.NE.AND P1, PT, RZ, UR4, PT ;  /* 0x00000004ff007c0c */ /* 0x000fe4000bf25270 */
[----:B------:R-:W-:-:S11]  /*33e0*/  LEA.HI.X.SX32 R53, R15, UR6, 0x1, P0 ;  /* 0x000000060f357c11 */ /* 0x000fd600080f0eff */
[----:B------:R-:W-:Y:S05]  /*33f0*/  @!P1 BRA `(.L_x_16) ;  /* 0x0000001c00289947 */ /* 0x000fea0003800000 */
[----:B------:R-:W-:Y:S02]  /*3400*/  ISETP.GE.U32.AND P1, PT, R52, R28, PT ;  /* 0x0000001c3400720c */ /* 0x000fe40003f26070 */
[----:B------:R-:W-:Y:S02]  /*3410*/  ISETP.LT.U32.AND P0, PT, R0, 0x1, PT ;  /* 0x000000010000780c */ /* 0x000fe40003f01070 */
[----:B------:R-:W-:Y:S02]  /*3420*/  ISETP.GE.AND.EX P1, PT, R53, R5, PT, P1 ;  /* 0x000000053500720c */ /* 0x000fe40003f26310 */
[----:B------:R-:W-:-:S04]  /*3430*/  SHF.R.S32.HI R18, RZ, 0x1f, R0 ;  /* 0x0000001fff127819 */ /* 0x000fc80000011400 */
[----:B------:R-:W-:-:S04]  /*3440*/  ISETP.LT.AND.EX P0, PT, R18, RZ, PT, P0 ;  /* 0x000000ff1200720c */ /* 0x000fc80003f01300 */
[----:B------:R-:W-:Y:S02]  /*3450*/  SEL R6, R0, 0x1, P0 ;  /* 0x0000000100067807 */ /* 0x000fe40000000000 */
[----:B------:R-:W-:Y:S01]  /*3460*/  SEL R5, R18, RZ, P0 ;  /* 0x000000ff12057207 */ /* 0x000fe20000000000 */
[----:B------:R-:W-:Y:S06]  /*3470*/  @P1 BRA `(.L_x_15) ;  /* 0x0000001c00181947 */ /* 0x000fec0003800000 */
[----:B------:R-:W-:Y:S01]  /*3480*/  IADD3 R0, P1, R6, 0x1, RZ ;  /* 0x0000000106007810 */ /* 0x000fe20007f3e0ff */
[----:B------:R-:W-:Y:S03]  /*3490*/  BSSY B0, `(.L_x_17) ;  /* 0x0000036000007945 */ /* 0x000fe60003800000 */
[----:B------:R-:W-:Y:S01]  /*34a0*/  ISETP.GE.U32.AND P0, PT, R0, 0x3, PT ;  /* 0x000000030000780c */ /* 0x000fe20003f06070 */
[----:B------:R-:W-:-:S05]  /*34b0*/  IMAD.X R0, RZ, RZ, R5, P1 ;  /* 0x000000ffff007224 */ /* 0x000fca00008e0605 */
[----:B------:R-:W-:-:S04]  /*34c0*/  ISETP.GE.U32.AND.EX P0, PT, R0, RZ, PT, P0 ;  /* 0x000000ff0000720c */ /* 0x000fc80003f06100 */
[----:B------:R-:W-:Y:S02]  /*34d0*/  SEL R0, R5, RZ, !P0 ;  /* 0x000000ff05007207 */ /* 0x000fe40004000000 */
[----:B------:R-:W-:-:S03]  /*34e0*/  SEL R18, R6, RZ, !P0 ;  /* 0x000000ff06127207 */ /* 0x000fc60004000000 */
[-C--:B------:R-:W-:Y:S02]  /*34f0*/  IMAD R0, R0, R48.reuse, RZ ;  /* 0x0000003000007224 */ /* 0x080fe400078e02ff */
[----:B------:R-:W-:-:S04]  /*3500*/  IMAD.WIDE.U32 R20, R18, R48, RZ ;  /* 0x0000003012147225 */ /* 0x000fc800078e00ff */
[----:B------:R-:W-:Y:S02]  /*3510*/  IMAD R0, R18, R2, R0 ;  /* 0x0000000212007224 */ /* 0x000fe400078e0200 */
[----:B------:R-:W-:-:S03]  /*3520*/  IMAD.WIDE.U32 R56, R20, R6, RZ ;  /* 0x0000000614387225 */ /* 0x000fc600078e00ff */
[----:B------:R-:W-:-:S05]  /*3530*/  IADD3 R0, R21, R0, RZ ;  /* 0x0000000015007210 */ /* 0x000fca0007ffe0ff */
[----:B------:R-:W-:-:S04]  /*3540*/  IMAD R19, R0, R6, RZ ;  /* 0x0000000600137224 */ /* 0x000fc800078e02ff */
[----:B------:R-:W-:-:S04]  /*3550*/  IMAD R19, R5, R20, R19 ;  /* 0x0000001405137224 */ /* 0x000fc800078e0213 */
[----:B------:R-:W-:-:S05]  /*3560*/  IMAD.IADD R19, R57, 0x1, R19 ;  /* 0x0000000139137824 */ /* 0x000fca00078e0213 */
        /* <DEDUP_REMOVED lines=9> */
[-C--:B------:R-:W-:Y:S02]  /*3600*/  IADD3 R20, P0, RZ, -R0.reuse, RZ ;  /* 0x80000000ff147210 */ /* 0x080fe40007f1e0ff */
[----:B------:R-:W-:Y:S02]  /*3610*/  MOV R58, R0 ;  /* 0x00000000003a7202 */ /* 0x000fe40000000f00 */
[-C--:B------:R-:W-:Y:S01]  /*3620*/  IADD3.X R18, RZ, ~R21.reuse, RZ, P0, !PT ;  /* 0x80000015ff127210 */ /* 0x080fe200007fe4ff */
[----:B------:R-:W-:Y:S01]  /*3630*/  IMAD.WIDE.U32 R52, R56, R20, R52 ;  /* 0x0000001438347225 */ /* 0x000fe200078e0034 */
[----:B------:R-:W-:-:S03]  /*3640*/  MOV R59, R21 ;  /* 0x00000015003b7202 */ /* 0x000fc60000000f00 */
[----:B------:R-:W-:-:S04]  /*3650*/  IMAD R18, R18, R56, RZ ;  /* 0x0000003812127224 */ /* 0x000fc800078e02ff */
[----:B------:R-:W-:Y:S01]  /*3660*/  IMAD R18, R19, R20, R18 ;  /* 0x0000001413127224 */ /* 0x000fe200078e0212 */
[----:B------:R-:W-:-:S04]  /*3670*/  MOV R19, R52 ;  /* 0x0000003400137202 */ /* 0x000fc80000000f00 */
[----:B------:R-:W-:Y:S01]  /*3680*/  IADD3 R18, R53, R18, RZ ;  /* 0x0000001235127210 */ /* 0x000fe20007ffe0ff */
[----:B------:R-:W-:Y:S05]  /*3690*/  BRA `(.L_x_19) ;  /* 0x0000000000547947 */ /* 0x000fea0003800000 */
.L_x_18:
[----:B------:R-:W0:Y:S01]  /*36a0*/  I2F.U32.RP R18, R56 ;  /* 0x0000003800127306 */ /* 0x000e220000209000 */
[----:B------:R-:W-:Y:S01]  /*36b0*/  ISETP.NE.U32.AND P0, PT, R56, RZ, PT ;  /* 0x000000ff3800720c */ /* 0x000fe20003f05070 */
[----:B------:R-:W-:-:S06]  /*36c0*/  IMAD.MOV.U32 R59, RZ, RZ, RZ ;  /* 0x000000ffff3b7224 */ /* 0x000fcc00078e00ff */
        /* <DEDUP_REMOVED lines=16> */
[----:B------:R-:W-:-:S05]  /*37d0*/  IADD3 R19, -R58, RZ, RZ ;  /* 0x000000ff3a137210 */ /* 0x000fca0007ffe1ff */
[----:B------:R-:W-:Y:S02]  /*37e0*/  IMAD R19, R56, R19, R52 ;  /* 0x0000001338137224 */ /* 0x000fe400078e0234 */
.L_x_19:
[----:B------:R-:W-:Y:S05]  /*37f0*/  BSYNC B0 ;  /* 0x0000000000007941 */ /* 0x000fea0003800000 */
.L_x_17:
[----:B------:R-:W-:Y:S01]  /*3800*/  LOP3.LUT R0, R18, R2, RZ, 0xfc, !PT ;  /* 0x0000000212007212 */ /* 0x000fe200078efcff */
[----:B------:R-:W-:Y:S03]  /*3810*/  BSSY B0, `(.L_x_20) ;  /* 0x000002a000007945 */ /* 0x000fe60003800000 */
[----:B------:R-:W-:-:S13]  /*3820*/  ISETP.NE.U32.AND P0, PT, R0, RZ, PT ;  /* 0x000000ff0000720c */ /* 0x000fda0003f05070 */
[----:B------:R-:W-:Y:S05]  /*3830*/  @!P0 BRA `(.L_x_21) ;  /* 0x0000000000448947 */ /* 0x000fea0003800000 */
[----:B------:R-:W-:Y:S01]  /*3840*/  IMAD.MOV.U32 R26, RZ, RZ, R19 ;  /* 0x000000ffff1a7224 */ /* 0x000fe200078e0013 */
[----:B------:R-:W-:Y:S01]  /*3850*/  MOV R24, R48 ;  /* 0x0000003000187202 */ /* 0x000fe20000000f00 */
[----:B------:R-:W-:Y:S01]  /*3860*/  IMAD.MOV.U32 R23, RZ, RZ, R2 ;  /* 0x000000ffff177224 */ /* 0x000fe200078e0002 */
[----:B------:R-:W-:Y:S02]  /*3870*/  MOV R22, 0x3890 ;  /* 0x0000389000167802 */ /* 0x000fe40000000f00 */
[----:B------:R-:W-:Y:S05]  /*3880*/  CALL.REL.NOINC `($__internal_0_$__cuda_sm20_div_s64) ;  /* 0x0000002800847944 */ /* 0x000fea0003c00000 */
[----:B------:R-:W-:Y:S02]  /*3890*/  IADD3 R22, P0, RZ, -R0, RZ ;  /* 0x80000000ff167210 */ /* 0x000fe40007f1e0ff */
[----:B------:R-:W-:Y:S02]  /*38a0*/  LOP3.LUT R19, R19, R18, RZ, 0x3c, !PT ;  /* 0x0000001213137212 */ /* 0x000fe400078e3cff */
[----:B------:R-:W-:Y:S01]  /*38b0*/  MOV R52, R0 ;  /* 0x0000000000347202 */ /* 0x000fe20000000f00 */
[----:B------:R-:W-:Y:S01]  /*38c0*/  IMAD.X R20, RZ, RZ, ~R21, P0 ;  /* 0x000000ffff147224 */ /* 0x000fe200000e0e15 */
[C---:B------:R-:W-:Y:S02]  /*38d0*/  LOP3.LUT R18, R19.reuse, R18, RZ, 0x3c, !PT ;  /* 0x0000001213127212 */ /* 0x040fe400078e3cff */
[----:B------:R-:W-:Y:S01]  /*38e0*/  MOV R53, R21 ;  /* 0x0000001500357202 */ /* 0x000fe20000000f00 */
[----:B------:R-:W-:Y:S01]  /*38f0*/  IMAD R20, R20, R48, RZ ;  /* 0x0000003014147224 */ /* 0x000fe200078e02ff */
[----:B------:R-:W-:-:S03]  /*3900*/  LOP3.LUT R19, R19, R18, RZ, 0x3c, !PT ;  /* 0x0000001213137212 */ /* 0x000fc600078e3cff */
[-C--:B------:R-:W-:Y:S02]  /*3910*/  IMAD R2, R2, R22.reuse, R20 ;  /* 0x0000001602027224 */ /* 0x080fe400078e0214 */
[----:B------:R-:W-:-:S04]  /*3920*/  IMAD.WIDE.U32 R48, R48, R22, R18 ;  /* 0x0000001630307225 */ /* 0x000fc800078e0012 */
[----:B------:R-:W-:Y:S01]  /*3930*/  IMAD.IADD R2, R49, 0x1, R2 ;  /* 0x0000000131027824 */ /* 0x000fe200078e0202 */
[----:B------:R-:W-:Y:S05]  /*3940*/  BRA `(.L_x_22) ;  /* 0x0000000000587947 */ /* 0x000fea0003800000 */
.L_x_21:
[----:B------:R-:W0:Y:S01]  /*3950*/  I2F.U32.RP R20, R48 ;  /* 0x0000003000147306 */ /* 0x000e220000209000 */
[----:B------:R-:W-:Y:S01]  /*3960*/  ISETP.NE.U32.AND P0, PT, R48, RZ, PT ;  /* 0x000000ff3000720c */ /* 0x000fe20003f05070 */
[----:B------:R-:W-:Y:S01]  /*3970*/  HFMA2.MMA R53, -RZ, RZ, 0, 0 ;  /* 0x00000000ff357435 */ /* 0x000fe200000001ff */
[----:B------:R-:W-:-:S05]  /*3980*/  MOV R2, RZ ;  /* 0x000000ff00027202 */ /* 0x000fca0000000f00 */
[----:B0-----:R-:W0:Y:S02]  /*3990*/  MUFU.RCP R20, R20 ;  /* 0x0000001400147308 */ /* 0x001e240000001000 */
[----:B0-----:R-:W-:-:S06]  /*39a0*/  IADD3 R20, R20, 0xffffffe, RZ ;  /* 0x0ffffffe14147810 */ /* 0x001fcc0007ffe0ff */
        /* <DEDUP_REMOVED lines=13> */
[----:B------:R-:W-:-:S05]  /*3a80*/  @!P0 LOP3.LUT R52, RZ, R48, RZ, 0x33, !PT ;  /* 0x00000030ff348212 */ /* 0x000fca00078e33ff */
[----:B------:R-:W-:-:S04]  /*3a90*/  IMAD.MOV R0, RZ, RZ, -R52 ;  /* 0x000000ffff007224 */ /* 0x000fc800078e0a34 */
[----:B------:R-:W-:Y:S02]  /*3aa0*/  IMAD R48, R48, R0, R19 ;  /* 0x0000000030307224 */ /* 0x000fe400078e0213 */
.L_x_22:
[----:B------:R-:W-:Y:S05]  /*3ab0*/  BSYNC B0 ;  /* 0x0000000000007941 */ /* 0x000fea0003800000 */
.L_x_20:
[----:B------:R-:W0:Y:S01]  /*3ac0*/  LDC R25, c[0x0][0x2c0] ;  /* 0x0000b000ff197b82 */ /* 0x000e220000000800 */
[----:B------:R-:W-:Y:S01]  /*3ad0*/  LOP3.LUT R0, R53, R5, RZ, 0xfc, !PT ;  /* 0x0000000535007212 */ /* 0x000fe200078efcff */
[----:B------:R-:W-:Y:S03]  /*3ae0*/  BSSY B0, `(.L_x_23) ;  /* 0x000002b000007945 */ /* 0x000fe60003800000 */
[----:B------:R-:W-:Y:S02]  /*3af0*/  ISETP.NE.U32.AND P0, PT, R0, RZ, PT ;  /* 0x000000ff0000720c */ /* 0x000fe40003f05070 */
[----:B0-----:R-:W-:-:S11]  /*3b00*/  SEL R25, R25, 0x1, P3 ;  /* 0x0000000119197807 */ /* 0x001fd60001800000 */
[----:B------:R-:W-:Y:S05]  /*3b10*/  @!P0 BRA `(.L_x_24) ;  /* 0x0000000000448947 */ /* 0x000fea0003800000 */
[----:B------:R-:W-:Y:S01]  /*3b20*/  IMAD.MOV.U32 R26, RZ, RZ, R52 ;  /* 0x000000ffff1a7224 */ /* 0x000fe200078e0034 */
[----:B------:R-:W-:Y:S01]  /*3b30*/  MOV R24, R6 ;  /* 0x0000000600187202 */ /* 0x000fe20000000f00 */
[----:B------:R-:W-:Y:S01]  /*3b40*/  IMAD.MOV.U32 R18, RZ, RZ, R53 ;  /* 0x000000ffff127224 */ /* 0x000fe200078e0035 */
[----:B------:R-:W-:Y:S02]  /*3b50*/  MOV R23, R5 ;  /* 0x0000000500177202 */ /* 0x000fe40000000f00 */
[----:B------:R-:W-:Y:S02]  /*3b60*/  MOV R22, 0x3b80 ;  /* 0x00003b8000167802 */ /* 0x000fe40000000f00 */
[----:B------:R-:W-:Y:S05]  /*3b70*/  CALL.REL.NOINC `($__internal_0_$__cuda_sm20_div_s64) ;  /* 0x0000002400c87944 */ /* 0x000fea0003c00000 */
[----:B------:R-:W-:Y:S01]  /*3b80*/  IADD3 R19, P0, RZ, -R0, RZ ;  /* 0x80000000ff137210 */ /* 0x000fe20007f1e0ff */
[----:B------:R-:W-:Y:S01]  /*3b90*/  IMAD.MOV.U32 R20, RZ, RZ, R0 ;  /* 0x000000ffff147224 */ /* 0x000fe200078e0000 */
[----:B------:R-:W-:Y:S02]  /*3ba0*/  MOV R22, R52 ;  /* 0x0000003400167202 */ /* 0x000fe40000000f00 */
[----:B------:R-:W-:Y:S02]  /*3bb0*/  IADD3.X R18, RZ, ~R21, RZ, P0, !PT ;  /* 0x80000015ff127210 */ /* 0x000fe400007fe4ff */
[----:B------:R-:W-:-:S03]  /*3bc0*/  MOV R23, R53 ;  /* 0x0000003500177202 */ /* 0x000fc60000000f00 */
[----:B------:R-:W-:Y:S02]  /*3bd0*/  IMAD R18, R18, R6, RZ ;  /* 0x0000000612127224 */ /* 0x000fe400078e02ff */
[----:B------:R-:W-:-:S04]  /*3be0*/  IMAD.WIDE.U32 R22, R6, R19, R22 ;  /* 0x0000001306167225 */ /* 0x000fc800078e0016 */
[----:B------:R-:W-:Y:S02]  /*3bf0*/  IMAD R5, R5, R19, R18 ;  /* 0x0000001305057224 */ /* 0x000fe400078e0212 */
[----:B------:R-:W-:-:S03]  /*3c00*/  IMAD.MOV.U32 R52, RZ, RZ, R22 ;  /* 0x000000ffff347224 */ /* 0x000fc600078e0016 */
[----:B------:R-:W-:Y:S01]  /*3c10*/  IADD3 R5, R23, R5, RZ ;  /* 0x0000000517057210 */ /* 0x000fe20007ffe0ff */
[----:B------:R-:W-:Y:S05]  /*3c20*/  BRA `(.L_x_25) ;  /* 0x0000000000587947 */ /* 0x000fea0003800000 */
.L_x_24:
        /* <DEDUP_REMOVED lines=22> */
.L_x_25:
[----:B------:R-:W-:Y:S05]  /*3d90*/  BSYNC B0 ;  /* 0x0000000000007941 */ /* 0x000fea0003800000 */
.L_x_23:
[-C--:B------:R-:W-:Y:S01]  /*3da0*/  IMAD R0, R51, R17.reuse, RZ ;  /* 0x0000001133007224 */ /* 0x080fe200078e02ff */
[----:B------:R-:W-:Y:S01]  /*3db0*/  ULDC.U8 UR10, c[0x0][0x3d9] ;  /* 0x0000f640000a7ab9 */ /* 0x000fe20000000000 */
[C---:B------:R-:W-:Y:S01]  /*3dc0*/  IMAD.WIDE.U32 R56, R50.reuse, R17, RZ ;  /* 0x0000001132387225 */ /* 0x040fe200078e00ff */
[----:B------:R-:W-:Y:S01]  /*3dd0*/  UISETP.NE.AND UP0, UPT, UR10, URZ, UPT ;  /* 0x0000003f0a00728c */ /* 0x000fe2000bf05270 */
[----:B------:R-:W-:Y:S01]  /*3de0*/  BSSY B0, `(.L_x_26) ;  /* 0x0000046000007945 */ /* 0x000fe20003800000 */
[----:B------:R-:W-:Y:S01]  /*3df0*/  ULDC.64 UR4, c[0x0][0x2c0] ;  /* 0x0000b00000047ab9 */ /* 0x000fe20000000a00 */
[----:B------:R-:W-:Y:S01]  /*3e00*/  IMAD R0, R50, R16, R0 ;  /* 0x0000001032007224 */ /* 0x000fe200078e0200 */
[----:B------:R-:W-:Y:S01]  /*3e10*/  UIMAD UR4, UR4, UR5, URZ ;  /* 0x00000005040472a4 */ /* 0x000fe2000f8e023f */
[----:B------:R-:W-:Y:S01]  /*3e20*/  IMAD R2, R2, R25, RZ ;  /* 0x0000001902027224 */ /* 0x000fe200078e02ff */
[----:B------:R-:W-:Y:S02]  /*3e30*/  USEL UR5, UR5, 0x1, !UP0 ;  /* 0x0000000105057887 */ /* 0x000fe4000c000000 */
[----:B------:R-:W-:Y:S01]  /*3e40*/  IADD3 R0, R57, R0, RZ ;  /* 0x0000000039007210 */ /* 0x000fe20007ffe0ff */
[----:B------:R-:W-:Y:S01]  /*3e50*/  USHF.R.S32.HI UR11, URZ, 0x1f, UR4 ;  /* 0x0000001f3f0b7899 */ /* 0x000fe20008011404 */
[----:B------:R-:W-:Y:S01]  /*3e60*/  IMAD R6, R5, UR4, RZ ;  /* 0x0000000405067c24 */ /* 0x000fe2000f8e02ff */
[----:B------:R-:W-:Y:S01]  /*3e70*/  USHF.R.S32.HI UR10, URZ, 0x1f, UR5 ;  /* 0x0000001f3f0a7899 */ /* 0x000fe20008011405 */
[----:B------:R-:W-:-:S02]  /*3e80*/  IMAD R5, R21, UR5, RZ ;  /* 0x0000000515057c24 */ /* 0x000fc4000f8e02ff */
[----:B------:R-:W-:Y:S01]  /*3e90*/  IMAD R19, R0, R14, RZ ;  /* 0x0000000e00137224 */ /* 0x000fe200078e02ff */
[----:B------:R-:W-:Y:S01]  /*3ea0*/  SHF.R.S32.HI R0, RZ, 0x1f, R25 ;  /* 0x0000001fff007819 */ /* 0x000fe20000011419 */
[----:B------:R-:W-:Y:S02]  /*3eb0*/  IMAD R6, R52, UR11, R6 ;  /* 0x0000000b34067c24 */ /* 0x000fe4000f8e0206 */
[----:B------:R-:W-:Y:S02]  /*3ec0*/  IMAD R19, R13, R56, R19 ;  /* 0x000000380d137224 */ /* 0x000fe400078e0213 */
[----:B------:R-:W-:-:S04]  /*3ed0*/  IMAD.WIDE.U32 R56, R56, R14, RZ ;  /* 0x0000000e38387225 */ /* 0x000fc800078e00ff */
[----:B------:R-:W-:Y:S01]  /*3ee0*/  IMAD R2, R0, R48, R2 ;  /* 0x0000003000027224 */ /* 0x000fe200078e0202 */
[----:B------:R-:W-:Y:S01]  /*3ef0*/  IADD3 R19, R57, R19, RZ ;  /* 0x0000001339137210 */ /* 0x000fe20007ffe0ff */
[----:B------:R-:W-:-:S03]  /*3f00*/  IMAD.WIDE.U32 R48, R48, R25, RZ ;  /* 0x0000001930307225 */ /* 0x000fc600078e00ff */
[----:B------:R-:W-:Y:S01]  /*3f10*/  LOP3.LUT R0, R59, R19, RZ, 0xfc, !PT ;  /* 0x000000133b007212 */ /* 0x000fe200078efcff */
[----:B------:R-:W-:Y:S01]  /*3f20*/  IMAD.WIDE.U32 R52, R52, UR4, RZ ;  /* 0x0000000434347c25 */ /* 0x000fe2000f8e00ff */
[----:B------:R-:W-:Y:S02]  /*3f30*/  IADD3 R2, R49, R2, RZ ;  /* 0x0000000231027210 */ /* 0x000fe40007ffe0ff */
[----:B------:R-:W-:Y:S01]  /*3f40*/  ISETP.NE.U32.AND P0, PT, R0, RZ, PT ;  /* 0x000000ff0000720c */ /* 0x000fe20003f05070 */
[C---:B------:R-:W-:Y:S01]  /*3f50*/  IMAD R5, R20.reuse, UR10, R5 ;  /* 0x0000000a14057c24 */ /* 0x040fe2000f8e0205 */
[----:B------:R-:W-:Y:S01]  /*3f60*/  IADD3 R6, R53, R6, RZ ;  /* 0x0000000635067210 */ /* 0x000fe20007ffe0ff */
[----:B------:R-:W-:-:S04]  /*3f70*/  IMAD.WIDE.U32 R50, R20, UR5, RZ ;  /* 0x0000000514327c25 */ /* 0x000fc8000f8e00ff */
[----:B------:R-:W-:Y:S01]  /*3f80*/  IMAD R4, R4, UR4, RZ ;  /* 0x0000000404047c24 */ /* 0x000fe2000f8e02ff */
[----:B------:R-:W-:Y:S01]  /*3f90*/  IADD3 R5, R51, R5, RZ ;  /* 0x0000000533057210 */ /* 0x000fe20007ffe0ff */
[----:B------:R-:W-:-:S04]  /*3fa0*/  IMAD R3, R3, UR4, RZ ;  /* 0x0000000403037c24 */ /* 0x000fc8000f8e02ff */
        /* <DEDUP_REMOVED lines=10> */
[----:B------:R-:W-:-:S05]  /*4050*/  IADD3.X R18, RZ, ~R21, RZ, P0, !PT ;  /* 0x80000015ff127210 */ /* 0x000fca00007fe4ff */
[-C--:B------:R-:W-:Y:S02]  /*4060*/  IMAD R18, R18, R56.reuse, RZ ;  /* 0x0000003812127224 */ /* 0x080fe400078e02ff */
[----:B------:R-:W-:-:S04]  /*4070*/  IMAD.WIDE.U32 R56, R20, R56, R22 ;  /* 0x0000003814387225 */ /* 0x000fc800078e0016 */
[----:B------:R-:W-:Y:S01]  /*4080*/  IMAD R18, R19, R20, R18 ;  /* 0x0000001413127224 */ /* 0x000fe200078e0212 */
[----:B------:R-:W-:Y:S02]  /*4090*/  MOV R19, R56 ;  /* 0x0000003800137202 */ /* 0x000fe40000000f00 */
[----:B------:R-:W-:Y:S01]  /*40a0*/  MOV R56, R0 ;  /* 0x0000000000387202 */ /* 0x000fe20000000f00 */
[----:B------:R-:W-:Y:S01]  /*40b0*/  IMAD.IADD R18, R57, 0x1, R18 ;  /* 0x0000000139127824 */ /* 0x000fe200078e0212 */
[----:B------:R-:W-:Y:S01]  /*40c0*/  MOV R57, R21 ;  /* 0x0000001500397202 */ /* 0x000fe20000000f00 */
[----:B------:R-:W-:Y:S05]  /*40d0*/  BRA `(.L_x_28) ;  /* 0x0000000000587947 */ /* 0x000fea0003800000 */
.L_x_27:
[----:B------:R-:W0:Y:S01]  /*40e0*/  I2F.U32.RP R0, R56 ;  /* 0x0000003800007306 */ /* 0x000e220000209000 */
[----:B------:R-:W-:Y:S01]  /*40f0*/  HFMA2.MMA R18, -RZ, RZ, 0, 0 ;  /* 0x00000000ff127435 */ /* 0x000fe200000001ff */
[----:B------:R-:W-:-:S06]  /*4100*/  ISETP.NE.U32.AND P0, PT, R56, RZ, PT ;  /* 0x000000ff3800720c */ /* 0x000fcc0003f05070 */
[----:B0-----:R-:W0:Y:S02]  /*4110*/  MUFU.RCP R0, R0 ;  /* 0x0000000000007308 */ /* 0x001e240000001000 */
[----:B0-----:R-:W-:-:S06]  /*4120*/  IADD3 R0, R0, 0xffffffe, RZ ;  /* 0x0ffffffe00007810 */ /* 0x001fcc0007ffe0ff */
[----:B------:R-:W0:Y:S02]  /*4130*/  F2I.FTZ.U32.TRUNC.NTZ R19, R0 ;  /* 0x0000000000137305 */ /* 0x000e24000021f000 */
[----:B0-----:R-:W-:-:S04]  /*4140*/  IMAD.MOV R0, RZ, RZ, -R19 ;  /* 0x000000ffff007224 */ /* 0x001fc800078e0a13 */
[----:B------:R-:W-:-:S04]  /*4150*/  IMAD R0, R0, R56, RZ ;  /* 0x0000003800007224 */ /* 0x000fc800078e02ff */
        /* <DEDUP_REMOVED lines=11> */
[----:B------:R-:W-:Y:S01]  /*4210*/  IMAD R19, R56, R19, R58 ;  /* 0x0000001338137224 */ /* 0x000fe200078e023a */
[----:B------:R-:W-:Y:S01]  /*4220*/  MOV R56, R57 ;  /* 0x0000003900387202 */ /* 0x000fe20000000f00 */
[----:B------:R-:W-:-:S11]  /*4230*/  HFMA2.MMA R57, -RZ, RZ, 0, 0 ;  /* 0x00000000ff397435 */ /* 0x000fd600000001ff */
.L_x_28:
[----:B------:R-:W-:Y:S05]  /*4240*/  BSYNC B0 ;  /* 0x0000000000007941 */ /* 0x000fea0003800000 */
.L_x_26:
        /* <DEDUP_REMOVED lines=9> */
[----:B------:R-:W-:Y:S01]  /*42e0*/  LOP3.LUT R19, R19, R18, RZ, 0x3c, !PT ;  /* 0x0000001213137212 */ /* 0x000fe200078e3cff */
[--C-:B------:R-:W-:Y:S01]  /*42f0*/  IMAD.MOV.U32 R59, RZ, RZ, R21.reuse ;  /* 0x000000ffff3b7224 */ /* 0x100fe200078e0015 */
[----:B------:R-:W-:Y:S02]  /*4300*/  IADD3 R22, P0, RZ, -R0, RZ ;  /* 0x80000000ff167210 */ /* 0x000fe40007f1e0ff */
[C---:B------:R-:W-:Y:S02]  /*4310*/  LOP3.LUT R18, R19.reuse, R18, RZ, 0x3c, !PT ;  /* 0x0000001213127212 */ /* 0x040fe400078e3cff */
[----:B------:R-:W-:Y:S01]  /*4320*/  MOV R58, R0 ;  /* 0x00000000003a7202 */ /* 0x000fe20000000f00 */
[----:B------:R-:W-:Y:S01]  /*4330*/  IMAD.X R20, RZ, RZ, ~R21, P0 ;  /* 0x000000ffff147224 */ /* 0x000fe200000e0e15 */
[----:B------:R-:W-:-:S03]  /*4340*/  LOP3.LUT R19, R19, R18, RZ, 0x3c, !PT ;  /* 0x0000001213137212 */ /* 0x000fc600078e3cff */
[----:B------:R-:W-:Y:S02]  /*4350*/  IMAD R20, R20, R17, RZ ;  /* 0x0000001114147224 */ /* 0x000fe400078e02ff */
[----:B------:R-:W-:-:S04]  /*4360*/  IMAD.WIDE.U32 R18, R17, R22, R18 ;  /* 0x0000001611127225 */ /* 0x000fc800078e0012 */
[----:B------:R-:W-:Y:S01]  /*4370*/  IMAD R16, R16, R22, R20 ;  /* 0x0000001610107224 */ /* 0x000fe200078e0214 */
[----:B------:R-:W-:-:S03]  /*4380*/  MOV R17, R18 ;  /* 0x0000001200117202 */ /* 0x000fc60000000f00 */
[----:B------:R-:W-:Y:S01]  /*4390*/  IMAD.IADD R16, R19, 0x1, R16 ;  /* 0x0000000113107824 */ /* 0x000fe200078e0210 */
[----:B------:R-:W-:Y:S05]  /*43a0*/  BRA `(.L_x_31) ;  /* 0x0000000000587947 */ /* 0x000fea0003800000 */
.L_x_30:
[----:B------:R-:W0:Y:S01]  /*43b0*/  I2F.U32.RP R0, R17 ;  /* 0x0000001100007306 */ /* 0x000e220000209000 */
[----:B------:R-:W-:Y:S01]  /*43c0*/  HFMA2.MMA R58, -RZ, RZ, 0, 0 ;  /* 0x00000000ff3a7435 */ /* 0x000fe200000001ff */
[----:B------:R-:W-:Y:S02]  /*43d0*/  ISETP.NE.U32.AND P0, PT, R17, RZ, PT ;  /* 0x000000ff1100720c */ /* 0x000fe40003f05070 */
[----:B------:R-:W-:-:S04]  /*43e0*/  MOV R16, RZ ;  /* 0x000000ff00107202 */ /* 0x000fc80000000f00 */
[----:B0-----:R-:W0:Y:S02]  /*43f0*/  MUFU.RCP R0, R0 ;  /* 0x0000000000007308 */ /* 0x001e240000001000 */
[----:B0-----:R-:W-:-:S06]  /*4400*/  IADD3 R0, R0, 0xffffffe, RZ ;  /* 0x0ffffffe00007810 */ /* 0x001fcc0007ffe0ff */
[----:B------:R-:W0:Y:S02]  /*4410*/  F2I.FTZ.U32.TRUNC.NTZ R59, R0 ;  /* 0x00000000003b7305 */ /* 0x000e24000021f000 */
[----:B0-----:R-:W-:-:S04]  /*4420*/  IMAD.MOV R0, RZ, RZ, -R59 ;  /* 0x000000ffff007224 */ /* 0x001fc800078e0a3b */
[----:B------:R-:W-:-:S04]  /*4430*/  IMAD R0, R0, R17, RZ ;  /* 0x0000001100007224 */ /* 0x000fc800078e02ff */
[----:B------:R-:W-:Y:S01]  /*4440*/  IMAD.HI.U32 R58, R59, R0, R58 ;  /* 0x000000003b3a7227 */ /* 0x000fe200078e003a */
[----:B------:R-:W-:-:S05]  /*4450*/  HFMA2.MMA R59, -RZ, RZ, 0, 0 ;  /* 0x00000000ff3b7435 */ /* 0x000fca00000001ff */
        /* <DEDUP_REMOVED lines=11> */
.L_x_31:
[----:B------:R-:W-:Y:S05]  /*4510*/  BSYNC B0 ;  /* 0x0000000000007941 */ /* 0x000fea0003800000 */
.L_x_29:
[----:B------:R-:W-:Y:S01]  /*4520*/  LOP3.LUT R0, R59, R13, RZ, 0xfc, !PT ;  /* 0x0000000d3b007212 */ /* 0x000fe200078efcff */
[----:B------:R-:W-:Y:S03]  /*4530*/  BSSY B0, `(.L_x_32) ;  /* 0x000002b000007945 */ /* 0x000fe60003800000 */
        /* <DEDUP_REMOVED lines=19> */
.L_x_33:
[----:B------:R-:W0:Y:S01]  /*4670*/  I2F.U32.RP R0, R14 ;  /* 0x0000000e00007306 */ /* 0x000e220000209000 */
[----:B------:R-:W-:Y:S01]  /*4680*/  IMAD.MOV.U32 R18, RZ, RZ, RZ ;  /* 0x000000ffff127224 */ /* 0x000fe200078e00ff */
[----:B------:R-:W-:Y:S01]  /*4690*/  ISETP.NE.U32.AND P0, PT, R14, RZ, PT ;  /* 0x000000ff0e00720c */ /* 0x000fe20003f05070 */
[----:B------:R-:W-:-:S05]  /*46a0*/  IMAD.MOV.U32 R21, RZ, RZ, RZ ;  /* 0x000000ffff157224 */ /* 0x000fca00078e00ff */
[----:B0-----:R-:W0:Y:S02]  /*46b0*/  MUFU.RCP R0, R0 ;  /* 0x0000000000007308 */ /* 0x001e240000001000 */
[----:B0-----:R-:W-:-:S06]  /*46c0*/  IADD3 R0, R0, 0xffffffe, RZ ;  /* 0x0ffffffe00007810 */ /* 0x001fcc0007ffe0ff */
[----:B------:R-:W0:Y:S02]  /*46d0*/  F2I.FTZ.U32.TRUNC.NTZ R19, R0 ;  /* 0x0000000000137305 */ /* 0x000e24000021f000 */
[----:B0-----:R-:W-:-:S05]  /*46e0*/  IADD3 R0, RZ, -R19, RZ ;  /* 0x80000013ff007210 */ /* 0x001fca0007ffe0ff */
        /* <DEDUP_REMOVED lines=8> */
[----:B------:R-:W-:Y:S01]  /*4770*/  ISETP.GE.U32.AND P1, PT, R13, R14, PT ;  /* 0x0000000e0d00720c */ /* 0x000fe20003f26070 */
[----:B------:R-:W-:-:S12]  /*4780*/  IMAD.MOV.U32 R13, RZ, RZ, RZ ;  /* 0x000000ffff0d7224 */ /* 0x000fd800078e00ff */
[----:B------:R-:W-:Y:S01]  /*4790*/  @P1 VIADD R0, R0, 0x1 ;  /* 0x0000000100001836 */ /* 0x000fe20000000000 */
[----:B------:R-:W-:-:S04]  /*47a0*/  @!P0 LOP3.LUT R0, RZ, R14, RZ, 0x33, !PT ;  /* 0x0000000eff008212 */ /* 0x000fc800078e33ff */
[----:B------:R-:W-:Y:S02]  /*47b0*/  IADD3 R18, -R0, RZ, RZ ;  /* 0x000000ff00127210 */ /* 0x000fe40007ffe1ff */
[----:B------:R-:W-:-:S03]  /*47c0*/  MOV R20, R0 ;  /* 0x0000000000147202 */ /* 0x000fc60000000f00 */
[----:B------:R-:W-:Y:S02]  /*47d0*/  IMAD R14, R14, R18, R58 ;  /* 0x000000120e0e7224 */ /* 0x000fe400078e023a */
.L_x_34:
[----:B------:R-:W-:Y:S05]  /*47e0*/  BSYNC B0 ;  /* 0x0000000000007941 */ /* 0x000fea0003800000 */
.L_x_32:
[----:B------:R-:W-:Y:S01]  /*47f0*/  SHF.R.S32.HI R19, RZ, 0x1f, R7 ;  /* 0x0000001fff137819 */ /* 0x000fe20000011407 */
[-C--:B------:R-:W-:Y:S01]  /*4800*/  IMAD R18, R21, R7.reuse, RZ ;  /* 0x0000000715127224 */ /* 0x080fe200078e02ff */
[----:B------:R-:W-:Y:S01]  /*4810*/  ULDC UR4, c[0x0][0x2c4] ;  /* 0x0000b10000047ab9 */ /* 0x000fe20000000800 */
[----:B------:R-:W-:Y:S01]  /*4820*/  IMAD.WIDE.U32 R58, R20, R7, RZ ;  /* 0x00000007143a7225 */ /* 0x000fe200078e00ff */
[----:B------:R-:W-:Y:S03]  /*4830*/  BSSY B0, `(.L_x_35) ;  /* 0x000003a000007945 */ /* 0x000fe60003800000 */
[----:B------:R-:W-:Y:S01]  /*4840*/  IMAD R7, R19, R20, R18 ;  /* 0x0000001413077224 */ /* 0x000fe200078e0212 */
[----:B------:R-:W-:Y:S01]  /*4850*/  LOP3.LUT R19, R57, R11, RZ, 0xfc, !PT ;  /* 0x0000000b39137212 */ /* 0x000fe200078efcff */
[----:B------:R-:W-:Y:S01]  /*4860*/  IMAD R0, R25, UR4, RZ ;  /* 0x0000000419007c24 */ /* 0x000fe2000f8e02ff */
[----:B------:R-:W-:Y:S01]  /*4870*/  SHF.R.S32.HI R20, RZ, 0x1f, R4 ;  /* 0x0000001fff147819 */ /* 0x000fe20000011404 */
[----:B------:R-:W-:Y:S01]  /*4880*/  IMAD R13, R13, R4, RZ ;  /* 0x000000040d0d7224 */ /* 0x000fe200078e02ff */
[----:B------:R-:W-:Y:S01]  /*4890*/  ISETP.NE.U32.AND P0, PT, R19, RZ, PT ;  /* 0x000000ff1300720c */ /* 0x000fe20003f05070 */
[----:B------:R-:W-:Y:S01]  /*48a0*/  IMAD R16, R16, R0, RZ ;  /* 0x0000000010107224 */ /* 0x000fe200078e02ff */
[----:B------:R-:W-:Y:S01]  /*48b0*/  SHF.R.S32.HI R18, RZ, 0x1f, R0 ;  /* 0x0000001fff127819 */ /* 0x000fe20000011400 */
[----:B------:R-:W-:Y:S01]  /*48c0*/  IMAD.WIDE.U32 R60, R14, R4, RZ ;  /* 0x000000040e3c7225 */ /* 0x000fe200078e00ff */
[----:B------:R-:W-:-:S03]  /*48d0*/  IADD3 R7, R59, R7, RZ ;  /* 0x000000073b077210 */ /* 0x000fc60007ffe0ff */
[----:B------:R-:W-:Y:S02]  /*48e0*/  IMAD R4, R18, R17, R16 ;  /* 0x0000001112047224 */ /* 0x000fe400078e0210 */
[----:B------:R-:W-:Y:S02]  /*48f0*/  IMAD R13, R20, R14, R13 ;  /* 0x0000000e140d7224 */ /* 0x000fe400078e020d */
[----:B------:R-:W-:-:S03]  /*4900*/  IMAD.WIDE.U32 R16, R17, R0, RZ ;  /* 0x0000000011107225 */ /* 0x000fc600078e00ff */
[----:B------:R-:W-:Y:S02]  /*4910*/  IADD3 R13, R61, R13, RZ ;  /* 0x0000000d3d0d7210 */ /* 0x000fe40007ffe0ff */
[----:B------:R-:W-:Y:S01]  /*4920*/  IADD3 R4, R17, R4, RZ ;  /* 0x0000000411047210 */ /* 0x000fe20007ffe0ff */
[----:B------:R-:W-:Y:S06]  /*4930*/  @!P0 BRA `(.L_x_36) ;  /* 0x0000000000488947 */ /* 0x000fec0003800000 */
        /* <DEDUP_REMOVED lines=9> */
[-C--:B------:R-:W-:Y:S02]  /*49d0*/  IADD3.X R14, RZ, ~R21.reuse, RZ, P0, !PT ;  /* 0x80000015ff0e7210 */ /* 0x080fe400007fe4ff */
[----:B------:R-:W-:Y:S01]  /*49e0*/  MOV R56, R0 ;  /* 0x0000000000387202 */ /* 0x000fe20000000f00 */
[----:B------:R-:W-:Y:S01]  /*49f0*/  IMAD.WIDE.U32 R22, R12, R18, R22 ;  /* 0x000000120c167225 */ /* 0x000fe200078e0016 */
[----:B------:R-:W-:-:S03]  /*4a00*/  MOV R57, R21 ;  /* 0x0000001500397202 */ /* 0x000fc60000000f00 */
[----:B------:R-:W-:Y:S01]  /*4a10*/  IMAD R14, R14, R12, RZ ;  /* 0x0000000c0e0e7224 */ /* 0x000fe200078e02ff */
[----:B------:R-:W-:-:S03]  /*4a20*/  MOV R12, R22 ;  /* 0x00000016000c7202 */ /* 0x000fc60000000f00 */
[----:B------:R-:W-:-:S04]  /*4a30*/  IMAD R11, R11, R18, R14 ;  /* 0x000000120b0b7224 */ /* 0x000fc800078e020e */
[----:B------:R-:W-:Y:S01]  /*4a40*/  IMAD.IADD R11, R23, 0x1, R11 ;  /* 0x00000001170b7824 */ /* 0x000fe200078e020b */
[----:B------:R-:W-:Y:S05]  /*4a50*/  BRA `(.L_x_37) ;  /* 0x00000000005c7947 */ /* 0x000fea0003800000 */
.L_x_36:
        /* <DEDUP_REMOVED lines=20> */
[----:B------:R-:W-:Y:S01]  /*4ba0*/  IMAD R12, R12, R0, R56 ;  /* 0x000000000c0c7224 */ /* 0x000fe200078e0238 */
[----:B------:R-:W-:Y:S01]  /*4bb0*/  MOV R56, R57 ;  /* 0x0000003900387202 */ /* 0x000fe20000000f00 */
[----:B------:R-:W-:Y:S02]  /*4bc0*/  IMAD.MOV.U32 R57, RZ, RZ, RZ ;  /* 0x000000ffff397224 */ /* 0x000fe400078e00ff */
.L_x_37:
[----:B------:R-:W-:Y:S05]  /*4bd0*/  BSYNC B0 ;  /* 0x0000000000007941 */ /* 0x000fea0003800000 */
.L_x_35:
[----:B------:R-:W-:Y:S01]  /*4be0*/  ULDC UR5, c[0x0][0x270] ;  /* 0x00009c0000057ab9 */ /* 0x000fe20000000800 */
[----:B------:R-:W-:Y:S01]  /*4bf0*/  ULDC UR4, c[0x0][0x2c4] ;  /* 0x0000b10000047ab9 */ /* 0x000fe20000000800 */
[----:B------:R-:W-:Y:S01]  /*4c00*/  LOP3.LUT R14, R57, R9, RZ, 0xfc, !PT ;  /* 0x00000009390e7212 */ /* 0x000fe200078efcff */
[----:B------:R-:W-:Y:S01]  /*4c10*/  UIMAD UR4, UR5, UR4, URZ ;  /* 0x00000004050472a4 */ /* 0x000fe2000f8e023f */
[----:B------:R-:W-:Y:S02]  /*4c20*/  BSSY B0, `(.L_x_38) ;  /* 0x0000032000007945 */ /* 0x000fe40003800000 */
[----:B------:R-:W-:-:S03]  /*4c30*/  ISETP.NE.U32.AND P0, PT, R14, RZ, PT ;  /* 0x000000ff0e00720c */ /* 0x000fc60003f05070 */
[----:B------:R-:W-:-:S04]  /*4c40*/  IMAD R25, R25, UR4, RZ ;  /* 0x0000000419197c24 */ /* 0x000fc8000f8e02ff */
[-C--:B------:R-:W-:Y:S01]  /*4c50*/  IMAD R11, R11, R25.reuse, RZ ;  /* 0x000000190b0b7224 */ /* 0x080fe200078e02ff */
[----:B------:R-:W-:Y:S01]  /*4c60*/  SHF.R.S32.HI R0, RZ, 0x1f, R25 ;  /* 0x0000001fff007819 */ /* 0x000fe20000011419 */
[----:B------:R-:W-:-:S04]  /*4c70*/  IMAD.WIDE.U32 R62, R12, R25, RZ ;  /* 0x000000190c3e7225 */ /* 0x000fc800078e00ff */
[----:B------:R-:W-:-:S05]  /*4c80*/  IMAD R11, R0, R12, R11 ;  /* 0x0000000c000b7224 */ /* 0x000fca00078e020b */
        /* <DEDUP_REMOVED lines=11> */
[----:B------:R-:W-:-:S03]  /*4d40*/  IADD3.X R12, RZ, ~R21, RZ, P0, !PT ;  /* 0x80000015ff0c7210 */ /* 0x000fc600007fe4ff */
[----:B------:R-:W-:-:S04]  /*4d50*/  IMAD.WIDE.U32 R18, R10, R14, R18 ;  /* 0x0000000e0a127225 */ /* 0x000fc800078e0012 */
[----:B------:R-:W-:Y:S01]  /*4d60*/  IMAD R12, R12, R10, RZ ;  /* 0x0000000a0c0c7224 */ /* 0x000fe200078e02ff */
[----:B------:R-:W-:Y:S02]  /*4d70*/  MOV R10, R18 ;  /* 0x00000012000a7202 */ /* 0x000fe40000000f00 */
[----:B------:R-:W-:Y:S01]  /*4d80*/  MOV R18, R0 ;  /* 0x0000000000127202 */ /* 0x000fe20000000f00 */
[----:B------:R-:W-:-:S04]  /*4d90*/  IMAD R9, R9, R14, R12 ;  /* 0x0000000e09097224 */ /* 0x000fc800078e020c */
[----:B------:R-:W-:Y:S01]  /*4da0*/  IMAD.IADD R9, R19, 0x1, R9 ;  /* 0x0000000113097824 */ /* 0x000fe200078e0209 */
[----:B------:R-:W-:Y:S01]  /*4db0*/  MOV R19, R21 ;  /* 0x0000001500137202 */ /* 0x000fe20000000f00 */
[----:B------:R-:W-:Y:S05]  /*4dc0*/  BRA `(.L_x_40) ;  /* 0x00000000005c7947 */ /* 0x000fea0003800000 */
.L_x_39:
        /* <DEDUP_REMOVED lines=9> */
[----:B------:R-:W-:-:S04]  /*4e60*/  IMAD.HI.U32 R0, R19, R0, R18 ;  /* 0x0000000013007227 */ /* 0x000fc800078e0012 */
[----:B------:R-:W-:Y:S02]  /*4e70*/  IMAD.MOV.U32 R19, RZ, RZ, RZ ;  /* 0x000000ffff137224 */ /* 0x000fe400078e00ff */
        /* <DEDUP_REMOVED lines=9> */
[----:B------:R-:W-:Y:S02]  /*4f10*/  IADD3 R0, -R12, RZ, RZ ;  /* 0x000000ff0c007210 */ /* 0x000fe40007ffe1ff */
[----:B------:R-:W-:-:S03]  /*4f20*/  MOV R18, R12 ;  /* 0x0000000c00127202 */ /* 0x000fc60000000f00 */
[----:B------:R-:W-:Y:S02]  /*4f30*/  IMAD R10, R10, R0, R56 ;  /* 0x000000000a0a7224 */ /* 0x000fe400078e0238 */
.L_x_40:
[----:B------:R-:W-:Y:S05]  /*4f40*/  BSYNC B0 ;  /* 0x0000000000007941 */ /* 0x000fea0003800000 */
.L_x_38:
[----:B------:R-:W-:Y:S01]  /*4f50*/  IADD3 R48, P1, P0, R52, R50, R48 ;  /* 0x0000003234307210 */ /* 0x000fe2000783e030 */
[----:B------:R-:W-:Y:S01]  /*4f60*/  IMAD R0, R19, R8, RZ ;  /* 0x0000000813007224 */ /* 0x000fe200078e02ff */
[----:B------:R-:W-:Y:S01]  /*4f70*/  ULDC.64 UR4, c[0x0][0x2b0] ;  /* 0x0000ac0000047ab9 */ /* 0x000fe20000000a00 */
[----:B------:R-:W-:Y:S01]  /*4f80*/  IMAD R9, R9, R3, RZ ;  /* 0x0000000309097224 */ /* 0x000fe200078e02ff */
[----:B------:R-:W-:Y:S02]  /*4f90*/  IADD3 R48, P3, P2, R58, R48, R16 ;  /* 0x000000303a307210 */ /* 0x000fe40007a7e010 */
[----:B------:R-:W-:Y:S02]  /*4fa0*/  IADD3.X R2, R6, R5, R2, P1, P0 ;  /* 0x0000000506027210 */ /* 0x000fe40000fe0402 */
[----:B------:R-:W-:Y:S02]  /*4fb0*/  IADD3 R48, P1, P0, R62, R48, R60 ;  /* 0x000000303e307210 */ /* 0x000fe4000783e03c */
[----:B------:R-:W-:-:S02]  /*4fc0*/  IADD3.X R2, R7, R2, R4, P3, P2 ;  /* 0x0000000207027210 */ /* 0x000fc40001fe4404 */
[----:B------:R-:W-:Y:S02]  /*4fd0*/  SHF.R.S32.HI R4, RZ, 0x1f, R8 ;  /* 0x0000001fff047819 */ /* 0x000fe40000011408 */
[----:B------:R-:W-:Y:S02]  /*4fe0*/  IADD3.X R49, R11, R2, R13, P1, P0 ;  /* 0x000000020b317210 */ /* 0x000fe40000fe040d */
[----:B------:R-:W-:Y:S01]  /*4ff0*/  SHF.R.S32.HI R2, RZ, 0x1f, R3 ;  /* 0x0000001fff027819 */ /* 0x000fe20000011403 */
[-C--:B------:R-:W-:Y:S02]  /*5000*/  IMAD R0, R4, R18.reuse, R0 ;  /* 0x0000001204007224 */ /* 0x080fe400078e0200 */
[----:B------:R-:W-:-:S04]  /*5010*/  IMAD.WIDE.U32 R48, R8, R18, R48 ;  /* 0x0000001208307225 */ /* 0x000fc800078e0030 */
[----:B------:R-:W-:Y:S02]  /*5020*/  IMAD.IADD R49, R49, 0x1, R0 ;  /* 0x0000000131317824 */ /* 0x000fe400078e0200 */
[-C--:B------:R-:W-:Y:S02]  /*5030*/  IMAD R2, R2, R10.reuse, R9 ;  /* 0x0000000a02027224 */ /* 0x080fe400078e0209 */
[----:B------:R-:W-:-:S04]  /*5040*/  IMAD.WIDE.U32 R10, R3, R10, R48 ;  /* 0x0000000a030a7225 */ /* 0x000fc800078e0030 */
[----:B------:R-:W-:Y:S01]  /*5050*/  IMAD.IADD R2, R11, 0x1, R2 ;  /* 0x000000010b027824 */ /* 0x000fe200078e0202 */
[----:B------:R-:W-:-:S04]  /*5060*/  LEA R4, P0, R10, UR4, 0x2 ;  /* 0x000000040a047c11 */ /* 0x000fc8000f8010ff */
[----:B------:R-:W-:-:S05]  /*5070*/  LEA.HI.X R5, R10, UR5, R2, 0x2, P0 ;  /* 0x000000050a057c11 */ /* 0x000fca00080f1402 */
[----:B------:R1:W-:Y:S01]  /*5080*/  STG.E desc[UR8][R4.64], R29 ;  /* 0x0000001d04007986 */ /* 0x0003e2000c101908 */
[----:B------:R-:W-:Y:S05]  /*5090*/  BRA `(.L_x_15) ;  /* 0x0000000000107947 */ /* 0x000fea0003800000 */
.L_x_16:
[----:B------:R-:W-:Y:S02]  /*50a0*/  ULDC.64 UR4, c[0x0][0x2b0] ;  /* 0x0000ac0000047ab9 */ /* 0x000fe40000000a00 */
[----:B------:R-:W-:-:S04]  /*50b0*/  LEA R2, P0, R52, UR4, 0x2 ;  /* 0x0000000434027c11 */ /* 0x000fc8000f8010ff */
[----:B------:R-:W-:-:S05]  /*50c0*/  LEA.HI.X R3, R52, UR5, R53, 0x2, P0 ;  /* 0x0000000534037c11 */ /* 0x000fca00080f1435 */
[----:B------:R0:W-:Y:S04]  /*50d0*/  STG.E desc[UR8][R2.64], R29 ;  /* 0x0000001d02007986 */ /* 0x0001e8000c101908 */
.L_x_15:
[----:B------:R-:W-:Y:S05]  /*50e0*/  BSYNC B1 ;  /* 0x0000000000017941 */ /* 0x000fea0003800000 */
.L_x_14:
[----:B------:R-:W2:Y:S01]  /*50f0*/  LDC R0, c[0x0][0x3c4] ;  /* 0x0000f100ff007b82 */ /* 0x000ea20000000800 */
[C---:B0-----:R-:W-:Y:S01]  /*5100*/  IADD3 R2, R47.reuse, 0x8, RZ ;  /* 0x000000082f027810 */ /* 0x041fe20007ffe0ff */
[----:B------:R-:W-:Y:S01]  /*5110*/  IMAD.MOV.U32 R12, RZ, RZ, RZ ;  /* 0x000000ffff0c7224 */ /* 0x000fe200078e00ff */
[----:B------:R-:W-:Y:S02]  /*5120*/  CS2R R10, SRZ ;  /* 0x00000000000a7805 */ /* 0x000fe4000001ff00 */
[----:B------:R-:W-:Y:S02]  /*5130*/  CS2R R8, SRZ ;  /* 0x0000000000087805 */ /* 0x000fe4000001ff00 */
[----:B------:R-:W-:Y:S02]  /*5140*/  CS2R R6, SRZ ;  /* 0x0000000000067805 */ /* 0x000fe4000001ff00 */
[----:B-1----:R-:W-:Y:S02]  /*5150*/  CS2R R4, SRZ ;  /* 0x0000000000047805 */ /* 0x002fe4000001ff00 */
[----:B--2---:R-:W-:-:S02]  /*5160*/  ISETP.GE.OR P2, PT, R47, R0, P6 ;  /* 0x000000002f00720c */ /* 0x004fc40003746670 */
[----:B------:R-:W-:Y:S02]  /*5170*/  ISETP.GE.OR P1, PT, R2, R0, P6 ;  /* 0x000000000200720c */ /* 0x000fe40003726670 */
[----:B------:R-:W-:-:S04]  /*5180*/  IADD3 R2, R47, 0x10, RZ ;  /* 0x000000102f027810 */ /* 0x000fc80007ffe0ff */
[----:B------:R-:W-:Y:S02]  /*5190*/  ISETP.GE.OR P0, PT, R2, R0, P6 ;  /* 0x000000000200720c */ /* 0x000fe40003706670 */
[----:B------:R-:W-:-:S03]  /*51a0*/  IADD3 R2, R47, 0x18, RZ ;  /* 0x000000182f027810 */ /* 0x000fc60007ffe0ff */
[C---:B------:R-:W-:Y:S01]  /*51b0*/  @!P2 FADD.FTZ R3, -R29.reuse, R44 ;  /* 0x0000002c1d03a221 */ /* 0x040fe20000010100 */
[-C--:B------:R-:W-:Y:S01]  /*51c0*/  ISETP.GE.OR P5, PT, R2, R0.reuse, P6 ;  /* 0x000000000200720c */ /* 0x080fe200037a6670 */
[----:B------:R-:W-:Y:S01]  /*51d0*/  @!P1 FADD.FTZ R45, -R29, R45 ;  /* 0x0000002d1d2d9221 */ /* 0x000fe20000010100 */
[----:B------:R-:W-:Y:S02]  /*51e0*/  VIADD R2, R47, 0x20 ;  /* 0x000000202f027836 */ /* 0x000fe40000000000 */
[----:B------:R-:W-:Y:S01]  /*51f0*/  @!P2 FMUL.FTZ R3, R3, 1.4426950216293334961 ;  /* 0x3fb8aa3b0303a820 */ /* 0x000fe20000410000 */
[----:B------:R-:W-:Y:S02]  /*5200*/  @!P1 FMUL.FTZ R45, R45, 1.4426950216293334961 ;  /* 0x3fb8aa3b2d2d9820 */ /* 0x000fe40000410000 */
[----:B------:R-:W-:Y:S01]  /*5210*/  @!P0 FADD.FTZ R42, -R29, R42 ;  /* 0x0000002a1d2a8221 */ /* 0x000fe20000010100 */
[----:B------:R-:W-:Y:S02]  /*5220*/  ISETP.GE.OR P4, PT, R2, R0, P6 ;  /* 0x000000000200720c */ /* 0x000fe40003786670 */
[----:B------:R-:W0:Y:S01]  /*5230*/  @!P2 MUFU.EX2 R3, R3 ;  /* 0x000000030003a308 */ /* 0x000e220000000800 */
[----:B------:R-:W-:Y:S01]  /*5240*/  IADD3 R2, R47, 0x28, RZ ;  /* 0x000000282f027810 */ /* 0x000fe20007ffe0ff */
[----:B------:R-:W-:Y:S01]  /*5250*/  @!P0 FMUL.FTZ R42, R42, 1.4426950216293334961 ;  /* 0x3fb8aa3b2a2a8820 */ /* 0x000fe20000410000 */
[----:B------:R-:W-:-:S02]  /*5260*/  @!P5 FADD.FTZ R43, -R29, R43 ;  /* 0x0000002b1d2bd221 */ /* 0x000fc40000010100 */
[----:B------:R-:W-:Y:S02]  /*5270*/  ISETP.GE.OR P3, PT, R2, R0, P6 ;  /* 0x000000000200720c */ /* 0x000fe40003766670 */
[----:B------:R-:W-:Y:S01]  /*5280*/  IADD3 R2, R47, 0x30, RZ ;  /* 0x000000302f027810 */ /* 0x000fe20007ffe0ff */
[----:B------:R-:W1:Y:S01]  /*5290*/  @!P1 MUFU.EX2 R45, R45 ;  /* 0x0000002d002d9308 */ /* 0x000e620000000800 */
[----:B------:R-:W-:Y:S02]  /*52a0*/  @!P5 FMUL.FTZ R43, R43, 1.4426950216293334961 ;  /* 0x3fb8aa3b2b2bd820 */ /* 0x000fe40000410000 */
[----:B------:R-:W-:-:S05]  /*52b0*/  @!P4 FADD.FTZ R40, -R29, R40 ;  /* 0x000000281d28c221 */ /* 0x000fca0000010100 */
[----:B------:R-:W2:Y:S01]  /*52c0*/  @!P0 MUFU.EX2 R42, R42 ;  /* 0x0000002a002a8308 */ /* 0x000ea20000000800 */
[----:B0-----:R-:W-:Y:S01]  /*52d0*/  @!P2 STS [R46], R3 ;  /* 0x000000032e00a388 */ /* 0x001fe20000000800 */
[-C--:B------:R-:W-:Y:S01]  /*52e0*/  ISETP.GE.OR P2, PT, R2, R0.reuse, P6 ;  /* 0x000000000200720c */ /* 0x080fe20003746670 */
[----:B------:R-:W-:Y:S02]  /*52f0*/  VIADD R2, R47, 0x38 ;  /* 0x000000382f027836 */ /* 0x000fe40000000000 */
[----:B------:R-:W-:Y:S01]  /*5300*/  @!P4 FMUL.FTZ R40, R40, 1.4426950216293334961 ;  /* 0x3fb8aa3b2828c820 */ /* 0x000fe20000410000 */
[----:B------:R-:W-:Y:S02]  /*5310*/  @!P3 FADD.FTZ R41, -R29, R41 ;  /* 0x000000291d29b221 */ /* 0x000fe40000010100 */
[----:B------:R-:W0:Y:S01]  /*5320*/  @!P5 MUFU.EX2 R43, R43 ;  /* 0x0000002b002bd308 */ /* 0x000e220000000800 */
[----:B-1----:R-:W-:Y:S01]  /*5330*/  @!P1 STS [R46+0x220], R45 ;  /* 0x0002202d2e009388 */ /* 0x002fe20000000800 */
[----:B------:R-:W-:Y:S01]  /*5340*/  ISETP.GE.OR P1, PT, R2, R0, P6 ;  /* 0x000000000200720c */ /* 0x000fe20003726670 */
[----:B------:R-:W-:Y:S01]  /*5350*/  @!P3 FMUL.FTZ R41, R41, 1.4426950216293334961 ;  /* 0x3fb8aa3b2929b820 */ /* 0x000fe20000410000 */
[----:B------:R-:W-:-:S03]  /*5360*/  IADD3 R2, R47, 0x40, RZ ;  /* 0x000000402f027810 */ /* 0x000fc60007ffe0ff */
[----:B------:R-:W-:Y:S01]  /*5370*/  @!P2 FADD.FTZ R38, -R29, R38 ;  /* 0x000000261d26a221 */ /* 0x000fe20000010100 */
[----:B------:R-:W1:Y:S01]  /*5380*/  @!P4 MUFU.EX2 R40, R40 ;  /* 0x000000280028c308 */ /* 0x000e620000000800 */
[----:B--2---:R-:W-:Y:S01]  /*5390*/  @!P0 STS [R46+0x440], R42 ;  /* 0x0004402a2e008388 */ /* 0x004fe20000000800 */
[----:B------:R-:W-:Y:S01]  /*53a0*/  ISETP.GE.OR P0, PT, R2, R0, P6 ;  /* 0x000000000200720c */ /* 0x000fe20003706670 */
[----:B------:R-:W-:Y:S01]  /*53b0*/  @!P2 FMUL.FTZ R38, R38, 1.4426950216293334961 ;  /* 0x3fb8aa3b2626a820 */ /* 0x000fe20000410000 */
[----:B------:R-:W-:-:S03]  /*53c0*/  IADD3 R2, R47, 0x48, RZ ;  /* 0x000000482f027810 */ /* 0x000fc60007ffe0ff */
[----:B------:R-:W-:Y:S01]  /*53d0*/  @!P1 FADD.FTZ R39, -R29, R39 ;  /* 0x000000271d279221 */ /* 0x000fe20000010100 */
[----:B------:R-:W2:Y:S01]  /*53e0*/  @!P3 MUFU.EX2 R41, R41 ;  /* 0x000000290029b308 */ /* 0x000ea20000000800 */
[----:B0-----:R-:W-:Y:S01]  /*53f0*/  @!P5 STS [R46+0x660], R43 ;  /* 0x0006602b2e00d388 */ /* 0x001fe20000000800 */
[----:B------:R-:W-:Y:S01]  /*5400*/  ISETP.GE.OR P5, PT, R2, R0, P6 ;  /* 0x000000000200720c */ /* 0x000fe200037a6670 */
[----:B------:R-:W-:Y:S01]  /*5410*/  @!P1 FMUL.FTZ R39, R39, 1.4426950216293334961 ;  /* 0x3fb8aa3b27279820 */ /* 0x000fe20000410000 */
[----:B------:R-:W-:-:S03]  /*5420*/  VIADD R2, R47, 0x50 ;  /* 0x000000502f027836 */ /* 0x000fc60000000000 */
[----:B------:R-:W-:Y:S01]  /*5430*/  @!P0 FADD.FTZ R36, -R29, R36 ;  /* 0x000000241d248221 */ /* 0x000fe20000010100 */
        /* <DEDUP_REMOVED lines=14> */
[-C--:B------:R-:W-:Y:S01]  /*5520*/  ISETP.GE.OR P2, PT, R2, R0.reuse, P6 ;  /* 0x000000000200720c */ /* 0x080fe20003746670 */
[----:B------:R-:W-:Y:S02]  /*5530*/  VIADD R2, R47, 0x68 ;  /* 0x000000682f027836 */ /* 0x000fe40000000000 */
[----:B------:R-:W-:Y:S02]  /*5540*/  @!P4 FMUL.FTZ R34, R34, 1.4426950216293334961 ;  /* 0x3fb8aa3b2222c820 */ /* 0x000fe40000410000 */
        /* <DEDUP_REMOVED lines=9> */
[-C--:B------:R-:W-:Y:S01]  /*55e0*/  ISETP.GE.OR P0, PT, R2, R0.reuse, P6 ;  /* 0x000000000200720c */ /* 0x080fe20003706670 */
[----:B------:R-:W-:Y:S01]  /*55f0*/  @!P2 FMUL.FTZ R32, R32, 1.4426950216293334961 ;  /* 0x3fb8aa3b2020a820 */ /* 0x000fe20000410000 */
[C---:B------:R-:W-:Y:S02]  /*5600*/  IADD3 R2, R47.reuse, 0x78, RZ ;  /* 0x000000782f027810 */ /* 0x040fe40007ffe0ff */
[----:B------:R-:W-:Y:S01]  /*5610*/  SHF.L.U32 R47, R47, 0x2, RZ ;  /* 0x000000022f2f7819 */ /* 0x000fe200000006ff */
[----:B------:R-:W-:Y:S01]  /*5620*/  @!P1 FADD.FTZ R33, -R29, R33 ;  /* 0x000000211d219221 */ /* 0x000fe20000010100 */
[----:B------:R-:W-:Y:S01]  /*5630*/  ISETP.GE.OR P6, PT, R2, R0, P6 ;  /* 0x000000000200720c */ /* 0x000fe200037c6670 */
[----:B------:R-:W2:Y:S01]  /*5640*/  @!P3 MUFU.EX2 R35, R35 ;  /* 0x000000230023b308 */ /* 0x000ea20000000800 */
[----:B0-----:R-:W-:Y:S01]  /*5650*/  @!P5 STS [R46+0x1320], R37 ;  /* 0x001320252e00d388 */ /* 0x001fe20000000800 */
[----:B------:R-:W-:-:S04]  /*5660*/  @!P1 FMUL.FTZ R33, R33, 1.4426950216293334961 ;  /* 0x3fb8aa3b21219820 */ /* 0x000fc80000410000 */
[C---:B------:R-:W-:Y:S02]  /*5670*/  @!P0 FADD.FTZ R30, -R29.reuse, R30 ;  /* 0x0000001e1d1e8221 */ /* 0x040fe40000010100 */
[----:B------:R-:W0:Y:S01]  /*5680*/  @!P2 MUFU.EX2 R32, R32 ;  /* 0x000000200020a308 */ /* 0x000e220000000800 */
[----:B-1----:R-:W-:Y:S01]  /*5690*/  @!P4 STS [R46+0x1540], R34 ;  /* 0x001540222e00c388 */ /* 0x002fe20000000800 */
[----:B------:R-:W-:Y:S02]  /*56a0*/  @!P0 FMUL.FTZ R30, R30, 1.4426950216293334961 ;  /* 0x3fb8aa3b1e1e8820 */ /* 0x000fe40000410000 */
[----:B------:R-:W-:-:S04]  /*56b0*/  @!P6 FADD.FTZ R29, -R29, R31 ;  /* 0x0000001f1d1de221 */ /* 0x000fc80000010100 */
[----:B------:R-:W1:Y:S01]  /*56c0*/  @!P0 MUFU.EX2 R30, R30 ;  /* 0x0000001e001e8308 */ /* 0x000e620000000800 */
[----:B------:R-:W-:Y:S01]  /*56d0*/  @!P6 FMUL.FTZ R2, R29, 1.4426950216293334961 ;  /* 0x3fb8aa3b1d02e820 */ /* 0x000fe20000410000 */
[----:B--2---:R-:W-:Y:S01]  /*56e0*/  @!P3 STS [R46+0x1760], R35 ;  /* 0x001760232e00b388 */ /* 0x004fe20000000800 */
[----:B------:R-:W-:-:S05]  /*56f0*/  IADD3 R29, R47, 0x40, RZ ;  /* 0x000000402f1d7810 */ /* 0x000fca0007ffe0ff */
[----:B------:R-:W2:Y:S01]  /*5700*/  @!P1 MUFU.EX2 R33, R33 ;  /* 0x0000002100219308 */ /* 0x000ea20000000800 */
[----:B0-----:R-:W-:Y:S07]  /*5710*/  @!P2 STS [R46+0x1980], R32 ;  /* 0x001980202e00a388 */ /* 0x001fee0000000800 */
[----:B------:R-:W0:Y:S01]  /*5720*/  @!P6 MUFU.EX2 R2, R2 ;  /* 0x000000020002e308 */ /* 0x000e220000000800 */
[----:B-1----:R1:W-:Y:S01]  /*5730*/  @!P0 STS [R46+0x1dc0], R30 ;  /* 0x001dc01e2e008388 */ /* 0x0023e20000000800 */
[----:B------:R-:W-:Y:S01]  /*5740*/  ISETP.GE.AND P0, PT, R0, 0x1, PT ;  /* 0x000000010000780c */ /* 0x000fe20003f06270 */
[----:B------:R-:W-:-:S02]  /*5750*/  HFMA2.MMA R0, -RZ, RZ, 0, 0 ;  /* 0x00000000ff007435 */ /* 0x000fc400000001ff */
[----:B--2---:R-:W-:Y:S04]  /*5760*/  @!P1 STS [R46+0x1ba0], R33 ;  /* 0x001ba0212e009388 */ /* 0x004fe80000000800 */
[----:B0-----:R0:W-:Y:S01]  /*5770*/  @!P6 STS [R46+0x1fe0], R2 ;  /* 0x001fe0022e00e388 */ /* 0x0011e20000000800 */
[----:B-1----:R-:W-:Y:S02]  /*5780*/  IADD3 R30, R47, 0x20, RZ ;  /* 0x000000202f1e7810 */ /* 0x002fe40007ffe0ff */
[----:B0-----:R-:W-:Y:S01]  /*5790*/  CS2R R2, SRZ ;  /* 0x0000000000027805 */ /* 0x001fe2000001ff00 */
[----:B------:R-:W-:Y:S06]  /*57a0*/  BAR.SYNC.DEFER_BLOCKING 0x0 ;  /* 0x0000000000007b1d */ /* 0x000fec0000010000 */
[----:B------:R-:W-:Y:S05]  /*57b0*/  @!P0 BRA `(.L_x_41) ;  /* 0x0000000400088947 */ /* 0x000fea0003800000 */
[----:B------:R-:W0:Y:S01]  /*57c0*/  S2UR UR6, SR_CgaCtaId ;  /* 0x00000000000679c3 */ /* 0x000e220000008800 */
[----:B------:R-:W-:Y:S01]  /*57d0*/  ULDC UR10, c[0x0][0x2dc] ;  /* 0x0000b700000a7ab9 */ /* 0x000fe20000000800 */
[C---:B------:R-:W-:Y:S01]  /*57e0*/  IMAD R32, R15.reuse, 0x60, R47 ;  /* 0x000000600f207824 */ /* 0x040fe200078e022f */
[----:B------:R-:W-:Y:S01]  /*57f0*/  UIMAD UR4, UR7, UR10, URZ ;  /* 0x0000000a070472a4 */ /* 0x000fe2000f8e023f */
[C---:B------:R-:W-:Y:S01]  /*5800*/  VIADD R13, R28.reuse, -UR7 ;  /* 0x800000071c0d7c36 */ /* 0x040fe20008000000 */
[----:B------:R-:W-:Y:S01]  /*5810*/  CS2R R16, SRZ ;  /* 0x0000000000107805 */ /* 0x000fe2000001ff00 */
[----:B------:R-:W-:Y:S01]  /*5820*/  IMAD R34, R28, UR10, RZ ;  /* 0x0000000a1c227c24 */ /* 0x000fe2000f8e02ff */
[----:B------:R-:W-:Y:S01]  /*5830*/  USHF.R.S32.HI UR11, URZ, 0x1f, UR4 ;  /* 0x0000001f3f0b7899 */ /* 0x000fe20008011404 */
[----:B------:R-:W-:Y:S02]  /*5840*/  CS2R R18, SRZ ;  /* 0x0000000000127805 */ /* 0x000fe4000001ff00 */
[----:B------:R-:W-:Y:S01]  /*5850*/  IADD3 R12, P0, R32, UR4, RZ ;  /* 0x00000004200c7c10 */ /* 0x000fe2000ff1e0ff */
[----:B------:R-:W-:Y:S01]  /*5860*/  ULDC.64 UR4, c[0x0][0x288] ;  /* 0x0000a20000047ab9 */ /* 0x000fe20000000a00 */
[----:B------:R-:W-:-:S02]  /*5870*/  ISETP.GE.AND P4, PT, R15, R13, PT ;  /* 0x0000000d0f00720c */ /* 0x000fc40003f86270 */
[----:B------:R-:W-:Y:S02]  /*5880*/  CS2R R20, SRZ ;  /* 0x0000000000147805 */ /* 0x000fe4000001ff00 */
[----:B------:R-:W-:Y:S02]  /*5890*/  LEA.HI.X.SX32 R32, R32, UR11, 0x1, P0 ;  /* 0x0000000b20207c11 */ /* 0x000fe400080f0eff */
[----:B------:R-:W-:Y:S02]  /*58a0*/  CS2R R22, SRZ ;  /* 0x0000000000167805 */ /* 0x000fe4000001ff00 */
[----:B------:R-:W-:Y:S01]  /*58b0*/  LEA R33, P0, R12, UR4, 0x2 ;  /* 0x000000040c217c11 */ /* 0x000fe2000f8010ff */
[----:B------:R-:W-:Y:S01]  /*58c0*/  UMOV UR4, 0x400 ;  /* 0x0000040000047882 */ /* 0x000fe20000000000 */
[----:B------:R-:W-:Y:S02]  /*58d0*/  CS2R R24, SRZ ;  /* 0x0000000000187805 */ /* 0x000fe4000001ff00 */
[----:B------:R-:W-:-:S02]  /*58e0*/  CS2R R26, SRZ ;  /* 0x00000000001a7805 */ /* 0x000fc4000001ff00 */
[----:B------:R-:W-:Y:S01]  /*58f0*/  LEA.HI.X R32, R12, UR5, R32, 0x2, P0 ;  /* 0x000000050c207c11 */ /* 0x000fe200080f1420 */
[----:B------:R-:W-:Y:S01]  /*5900*/  IMAD.MOV.U32 R12, RZ, RZ, RZ ;  /* 0x000000ffff0c7224 */ /* 0x000fe200078e00ff */
[----:B------:R-:W-:Y:S01]  /*5910*/  IADD3 R33, P0, R33, 0x100, RZ ;  /* 0x0000010021217810 */ /* 0x000fe20007f1e0ff */
[----:B------:R-:W-:Y:S01]  /*5920*/  IMAD.WIDE R34, R34, 0x4, RZ ;  /* 0x0000000422227825 */ /* 0x000fe200078e02ff */
[----:B------:R-:W-:Y:S01]  /*5930*/  UMOV UR5, URZ ;  /* 0x0000003f00057c82 */ /* 0x000fe20008000000 */
[----:B0-----:R-:W-:Y:S02]  /*5940*/  ULEA UR4, UR6, UR4, 0x18 ;  /* 0x0000000406047291 */ /* 0x001fe4000f8ec03f */
[----:B------:R-:W-:-:S04]  /*5950*/  IMAD.X R32, RZ, RZ, R32, P0 ;  /* 0x000000ffff207224 */ /* 0x000fc800000e0620 */
[----:B------:R-:W-:Y:S01]  /*5960*/  LEA R14, R15, UR4, 0x2 ;  /* 0x000000040f0e7c11 */ /* 0x000fe2000f8e10ff */
[----:B------:R-:W-:-:S06]  /*5970*/  ULDC UR4, c[0x0][0x2d0] ;  /* 0x0000b40000047ab9 */ /* 0x000fcc0000000800 */
.L_x_44:
[----:B---3--:R-:W-:Y:S01]  /*5980*/  MOV R37, R32 ;  /* 0x0000002000257202 */ /* 0x008fe20000000f00 */
[----:B------:R-:W0:Y:S01]  /*5990*/  LDC R31, c[0x0][0x3c4] ;  /* 0x0000f100ff1f7b82 */ /* 0x000e220000000800 */
[----:B------:R1:W2:Y:S01]  /*59a0*/  LDS R13, [R14] ;  /* 0x000000000e0d7984 */ /* 0x0002a20000000800 */
[----:B------:R-:W-:Y:S01]  /*59b0*/  UIADD3 UR5, UR5, 0x1, URZ ;  /* 0x0000000105057890 */ /* 0x000fe2000fffe03f */
[----:B------:R-:W-:Y:S01]  /*59c0*/  IMAD.MOV.U32 R36, RZ, RZ, R33 ;  /* 0x000000ffff247224 */ /* 0x000fe200078e0021 */
[----:B------:R-:W-:Y:S04]  /*59d0*/  BSSY B0, `(.L_x_42) ;  /* 0x0000010000007945 */ /* 0x000fe80003800000 */
[----:B------:R-:W-:Y:S01]  /*59e0*/  IADD3 R33, P0, R34, R36, RZ ;  /* 0x0000002422217210 */ /* 0x000fe20007f1e0ff */
[----:B------:R-:W-:Y:S01]  /*59f0*/  @!UPT UIADD3 URZ, URZ, URZ, URZ ;  /* 0x0000003f3f3ff290 */ /* 0x000fe2000fffe03f */
[----:B------:R-:W-:Y:S11]  /*5a00*/  @P4 BRA `(.L_x_43) ;  /* 0x0000000000304947 */ /* 0x000ff60003800000 */
[----:B------:R-:W-:Y:S02]  /*5a10*/  ISETP.GE.AND P3, PT, R47, UR4, PT ;  /* 0x000000042f007c0c */ /* 0x000fe4000bf66270 */
[----:B------:R-:W-:Y:S02]  /*5a20*/  CS2R R16, SRZ ;  /* 0x0000000000107805 */ /* 0x000fe4000001ff00 */
[----:B------:R-:W-:Y:S02]  /*5a30*/  ISETP.GE.AND P2, PT, R30, UR4, PT ;  /* 0x000000041e007c0c */ /* 0x000fe4000bf46270 */
[----:B------:R-:W-:Y:S02]  /*5a40*/  CS2R R18, SRZ ;  /* 0x0000000000127805 */ /* 0x000fe4000001ff00 */
[----:B------:R-:W-:Y:S02]  /*5a50*/  ISETP.GE.AND P1, PT, R29, UR4, PT ;  /* 0x000000041d007c0c */ /* 0x000fe4000bf26270 */
[----:B------:R-:W-:Y:S02]  /*5a60*/  CS2R R20, SRZ ;  /* 0x0000000000147805 */ /* 0x000fe4000001ff00 */
[----:B------:R-:W-:Y:S02]  /*5a70*/  CS2R R22, SRZ ;  /* 0x0000000000167805 */ /* 0x000fe4000001ff00 */
[----:B------:R-:W-:Y:S02]  /*5a80*/  CS2R R24, SRZ ;  /* 0x0000000000187805 */ /* 0x000fe4000001ff00 */
[----:B------:R-:W-:Y:S01]  /*5a90*/  CS2R R26, SRZ ;  /* 0x00000000001a7805 */ /* 0x000fe2000001ff00 */
[----:B------:R3:W5:Y:S04]  /*5aa0*/  @!P3 LDG.E.128 R16, desc[UR8][R36.64+-0x100] ;  /* 0xffff00082410b981 */ /* 0x000768000c1e1d00 */
[----:B------:R3:W5:Y:S04]  /*5ab0*/  @!P2 LDG.E.128 R20, desc[UR8][R36.64+-0x80] ;  /* 0xffff80082414a981 */ /* 0x000768000c1e1d00 */
[----:B------:R3:W5:Y:S02]  /*5ac0*/  @!P1 LDG.E.128 R24, desc[UR8][R36.64] ;  /* 0x0000000824189981 */ /* 0x000764000c1e1d00 */
.L_x_43:
[----:B------:R-:W-:Y:S05]  /*5ad0*/  BSYNC B0 ;  /* 0x0000000000007941 */ /* 0x000fea0003800000 */
.L_x_42:
[----:B------:R-:W-:Y:S01]  /*5ae0*/  IADD3.X R32, R35, R37, RZ, P0, !PT ;  /* 0x0000002523207210 */ /* 0x000fe200007fe4ff */
[----:B--2--5:R-:W-:Y:S01]  /*5af0*/  FFMA.FTZ R0, R13, R16, R0 ;  /* 0x000000100d007223 */ /* 0x024fe20000010000 */
[----:B0-----:R-:W-:Y:S01]  /*5b00*/  ISETP.LE.AND P0, PT, R31, UR5, PT ;  /* 0x000000051f007c0c */ /* 0x001fe2000bf03270 */
[C---:B------:R-:W-:Y:S01]  /*5b10*/  FFMA.FTZ R2, R13.reuse, R17, R2 ;  /* 0x000000110d027223 */ /* 0x040fe20000010002 */
        /* <DEDUP_REMOVED lines=9> */
[----:B-1----:R-:W-:Y:S01]  /*5bb0*/  IADD3 R14, R14, 0x44, RZ ;  /* 0x000000440e0e7810 */ /* 0x002fe20007ffe0ff */
[----:B------:R-:W-:Y:S01]  /*5bc0*/  FFMA.FTZ R12, R13, R27, R12 ;  /* 0x0000001b0d0c7223 */ /* 0x000fe2000001000c */
[----:B------:R-:W-:Y:S06]  /*5bd0*/  @!P0 BRA `(.L_x_44) ;  /* 0xfffffffc00688947 */ /* 0x000fec000383ffff */
.L_x_41:
[----:B------:R-:W-:-:S04]  /*5be0*/  IADD3 R15, R15, UR7, RZ ;  /* 0x000000070f0f7c10 */ /* 0x000fc8000fffe0ff */
[----:B------:R-:W-:-:S13]  /*5bf0*/  ISETP.GE.AND P0, PT, R15, R28, PT ;  /* 0x0000001c0f00720c */ /* 0x000fda0003f06270 */
[----:B------:R-:W-:Y:S05]  /*5c00*/  @P0 EXIT ;  /* 0x000000000000094d */ /* 0x000fea0003800000 */
[----:B------:R-:W0:Y:S01]  /*5c10*/  LDC R17, c[0x0][0x2c4] ;  /* 0x0000b100ff117b82 */ /* 0x000e220000000800 */
[----:B------:R-:W-:Y:S01]  /*5c20*/  ULDC UR4, c[0x0][0x270] ;  /* 0x00009c0000047ab9 */ /* 0x000fe20000000800 */
[----:B------:R-:W-:Y:S01]  /*5c30*/  IABS R21, R15 ;  /* 0x0000000f00157213 */ /* 0x000fe20000000000 */
[----:B------:R-:W-:Y:S01]  /*5c40*/  ULDC UR6, c[0x0][0x2d0] ;  /* 0x0000b40000067ab9 */ /* 0x000fe20000000800 */
[----:B------:R-:W-:Y:S02]  /*5c50*/  F2FP.BF16.F32.PACK_AB R2, R2, R0 ;  /* 0x000000000202723e */ /* 0x000fe400000010ff */
[----:B------:R-:W-:Y:S02]  /*5c60*/  F2FP.BF16.F32.PACK_AB R3, R4, R3 ;  /* 0x000000030403723e */ /* 0x000fe400000010ff */
[----:B------:R-:W-:Y:S02]  /*5c70*/  F2FP.BF16.F32.PACK_AB R7, R8, R7 ;  /* 0x000000070807723e */ /* 0x000fe400000010ff */
[----:B------:R-:W-:Y:S01]  /*5c80*/  F2FP.BF16.F32.PACK_AB R5, R6, R5 ;  /* 0x000000050605723e */ /* 0x000fe200000010ff */
[----:B0-----:R-:W-:Y:S01]  /*5c90*/  IMAD R18, R17, UR4, RZ ;  /* 0x0000000411127c24 */ /* 0x001fe2000f8e02ff */
[----:B------:R-:W-:Y:S01]  /*5ca0*/  IABS R16, R17 ;  /* 0x0000001100107213 */ /* 0x000fe20000000000 */
[----:B------:R-:W-:-:S03]  /*5cb0*/  ULDC.64 UR4, c[0x0][0x290] ;  /* 0x0000a40000047ab9 */ /* 0x000fc60000000a00 */
[-C--:B------:R-:W-:Y:S01]  /*5cc0*/  IABS R20, R18.reuse ;  /* 0x0000001200147213 */ /* 0x080fe20000000000 */
[----:B------:R-:W0:Y:S01]  /*5cd0*/  I2F.RP R13, R16 ;  /* 0x00000010000d7306 */ /* 0x000e220000209400 */
[----:B------:R-:W-:-:S05]  /*5ce0*/  IABS R14, R18 ;  /* 0x00000012000e7213 */ /* 0x000fca0000000000 */
[----:B------:R-:W-:Y:S02]  /*5cf0*/  IMAD.MOV R14, RZ, RZ, -R14 ;  /* 0x000000ffff0e7224 */ /* 0x000fe400078e0a0e */
[----:B------:R-:W1:Y:S08]  /*5d00*/  I2F.RP R22, R20 ;  /* 0x0000001400167306 */ /* 0x000e700000209400 */
[----:B0-----:R-:W0:Y:S08]  /*5d10*/  MUFU.RCP R13, R13 ;  /* 0x0000000d000d7308 */ /* 0x001e300000001000 */
[----:B-1----:R-:W1:Y:S01]  /*5d20*/  MUFU.RCP R22, R22 ;  /* 0x0000001600167308 */ /* 0x002e620000001000 */
[----:B0-----:R-:W-:-:S02]  /*5d30*/  VIADD R13, R13, 0xffffffe ;  /* 0x0ffffffe0d0d7836 */ /* 0x001fc40000000000 */
[----:B-1----:R-:W-:-:S05]  /*5d40*/  VIADD R22, R22, 0xffffffe ;  /* 0x0ffffffe16167836 */ /* 0x002fca0000000000 */
[----:B------:R-:W0:Y:S02]  /*5d50*/  F2I.FTZ.U32.TRUNC.NTZ R23, R22 ;  /* 0x0000001600177305 */ /* 0x000e24000021f000 */
[----:B0-----:R-:W-:Y:S02]  /*5d60*/  IMAD.MOV R19, RZ, RZ, -R23 ;  /* 0x000000ffff137224 */ /* 0x001fe400078e0a17 */
[----:B------:R-:W-:Y:S02]  /*5d70*/  IMAD.MOV.U32 R22, RZ, RZ, RZ ;  /* 0x000000ffff167224 */ /* 0x000fe400078e00ff */
[----:B------:R-:W-:-:S04]  /*5d80*/  IMAD R19, R19, R20, RZ ;  /* 0x0000001413137224 */ /* 0x000fc800078e02ff */
[----:B------:R-:W-:Y:S02]  /*5d90*/  IMAD.HI.U32 R19, R23, R19, R22 ;  /* 0x0000001317137227 */ /* 0x000fe400078e0016 */
[----:B------:R-:W0:Y:S04]  /*5da0*/  F2I.FTZ.U32.TRUNC.NTZ R23, R13 ;  /* 0x0000000d00177305 */ /* 0x000e28000021f000 */
[----:B------:R-:W-:-:S04]  /*5db0*/  IMAD.HI.U32 R19, R19, R21, RZ ;  /* 0x0000001513137227 */ /* 0x000fc800078e00ff */
[----:B------:R-:W-:-:S05]  /*5dc0*/  IMAD R14, R19, R14, R21 ;  /* 0x0000000e130e7224 */ /* 0x000fca00078e0215 */
[----:B------:R-:W-:-:S13]  /*5dd0*/  ISETP.GT.U32.AND P1, PT, R20, R14, PT ;  /* 0x0000000e1400720c */ /* 0x000fda0003f24070 */
[-C--:B------:R-:W-:Y:S01]  /*5de0*/  @!P1 IADD3 R14, R14, -R20.reuse, RZ ;  /* 0x800000140e0e9210 */ /* 0x080fe20007ffe0ff */
[----:B------:R-:W-:Y:S01]  /*5df0*/  @!P1 VIADD R19, R19, 0x1 ;  /* 0x0000000113139836 */ /* 0x000fe20000000000 */
[----:B------:R-:W-:Y:S02]  /*5e00*/  ISETP.NE.AND P1, PT, R18, RZ, PT ;  /* 0x000000ff1200720c */ /* 0x000fe40003f25270 */
[----:B------:R-:W-:Y:S02]  /*5e10*/  ISETP.GE.U32.AND P2, PT, R14, R20, PT ;  /* 0x000000140e00720c */ /* 0x000fe40003f46070 */
[----:B------:R-:W-:-:S04]  /*5e20*/  LOP3.LUT R14, R15, R18, RZ, 0x3c, !PT ;  /* 0x000000120f0e7212 */ /* 0x000fc800078e3cff */
[----:B------:R-:W-:Y:S01]  /*5e30*/  ISETP.GE.AND P0, PT, R14, RZ, PT ;  /* 0x000000ff0e00720c */ /* 0x000fe20003f06270 */
[----:B0-----:R-:W-:-:S04]  /*5e40*/  IMAD.MOV R14, RZ, RZ, -R23 ;  /* 0x000000ffff0e7224 */ /* 0x001fc800078e0a17 */
[----:B------:R-:W-:Y:S02]  /*5e50*/  IMAD R14, R14, R16, RZ ;  /* 0x000000100e0e7224 */ /* 0x000fe400078e02ff */
[----:B------:R-:W-:Y:S02]  /*5e60*/  @P2 VIADD R19, R19, 0x1 ;  /* 0x0000000113132836 */ /* 0x000fe40000000000 */
[----:B------:R-:W-:-:S04]  /*5e70*/  IMAD.HI.U32 R14, R23, R14, R22 ;  /* 0x0000000e170e7227 */ /* 0x000fc800078e0016 */
[----:B------:R-:W-:Y:S02]  /*5e80*/  @!P0 IADD3 R19, -R19, RZ, RZ ;  /* 0x000000ff13138210 */ /* 0x000fe40007ffe1ff */
[----:B------:R-:W-:-:S05]  /*5e90*/  @!P1 LOP3.LUT R19, RZ, R18, RZ, 0x33, !PT ;  /* 0x00000012ff139212 */ /* 0x000fca00078e33ff */
[C---:B------:R-:W-:Y:S02]  /*5ea0*/  IMAD R18, R19.reuse, R18, RZ ;  /* 0x0000001213127224 */ /* 0x040fe400078e02ff */
[----:B------:R-:W-:-:S04]  /*5eb0*/  IMAD.WIDE.U32 R22, R19, UR4, RZ ;  /* 0x0000000413167c25 */ /* 0x000fc8000f8e00ff */
[----:B------:R-:W-:-:S05]  /*5ec0*/  IMAD.IADD R20, R15, 0x1, -R18 ;  /* 0x000000010f147824 */ /* 0x000fca00078e0a12 */
[----:B------:R-:W-:Y:S02]  /*5ed0*/  IABS R13, R20 ;  /* 0x00000014000d7213 */ /* 0x000fe40000000000 */
[----:B------:R-:W-:-:S03]  /*5ee0*/  LOP3.LUT R20, R20, R17, RZ, 0x3c, !PT ;  /* 0x0000001114147212 */ /* 0x000fc600078e3cff */
[----:B------:R-:W-:Y:S01]  /*5ef0*/  IMAD.HI.U32 R21, R14, R13, RZ ;  /* 0x0000000d0e157227 */ /* 0x000fe200078e00ff */
[----:B------:R-:W-:-:S03]  /*5f00*/  ISETP.GE.AND P1, PT, R20, RZ, PT ;  /* 0x000000ff1400720c */ /* 0x000fc60003f26270 */
[----:B------:R-:W-:-:S04]  /*5f10*/  IMAD.MOV R14, RZ, RZ, -R21 ;  /* 0x000000ffff0e7224 */ /* 0x000fc800078e0a15 */
[----:B------:R-:W-:Y:S01]  /*5f20*/  IMAD R13, R16, R14, R13 ;  /* 0x0000000e100d7224 */ /* 0x000fe200078e020d */
[----:B------:R-:W-:-:S04]  /*5f30*/  SHF.R.S32.HI R14, RZ, 0x1f, R19 ;  /* 0x0000001fff0e7819 */ /* 0x000fc80000011413 */
[----:B------:R-:W-:Y:S01]  /*5f40*/  ISETP.GT.U32.AND P0, PT, R16, R13, PT ;  /* 0x0000000d1000720c */ /* 0x000fe20003f04070 */
[----:B------:R-:W-:-:S04]  /*5f50*/  IMAD R14, R14, UR4, RZ ;  /* 0x000000040e0e7c24 */ /* 0x000fc8000f8e02ff */
[----:B------:R-:W-:Y:S01]  /*5f60*/  IMAD R14, R19, UR5, R14 ;  /* 0x00000005130e7c24 */ /* 0x000fe2000f8e020e */
[----:B------:R-:W-:-:S03]  /*5f70*/  ULDC.64 UR4, c[0x0][0x2a0] ;  /* 0x0000a80000047ab9 */ /* 0x000fc60000000a00 */
[----:B------:R-:W-:-:S04]  /*5f80*/  IMAD.IADD R19, R23, 0x1, R14 ;  /* 0x0000000117137824 */ /* 0x000fc800078e020e */
[-C--:B------:R-:W-:Y:S01]  /*5f90*/  @!P0 IADD3 R13, R13, -R16.reuse, RZ ;  /* 0x800000100d0d8210 */ /* 0x080fe20007ffe0ff */
[----:B------:R-:W-:Y:S01]  /*5fa0*/  @!P0 VIADD R21, R21, 0x1 ;  /* 0x0000000115158836 */ /* 0x000fe20000000000 */
[----:B------:R-:W-:Y:S02]  /*5fb0*/  ISETP.NE.AND P0, PT, R17, RZ, PT ;  /* 0x000000ff1100720c */ /* 0x000fe40003f05270 */
[----:B------:R-:W-:-:S13]  /*5fc0*/  ISETP.GE.U32.AND P2, PT, R13, R16, PT ;  /* 0x000000100d00720c */ /* 0x000fda0003f46070 */
[----:B------:R-:W-:Y:S01]  /*5fd0*/  @P2 VIADD R21, R21, 0x1 ;  /* 0x0000000115152836 */ /* 0x000fe20000000000 */
[----:B------:R-:W-:-:S03]  /*5fe0*/  ISETP.GE.AND P2, PT, R47, UR6, PT ;  /* 0x000000062f007c0c */ /* 0x000fc6000bf46270 */
[----:B------:R-:W-:-:S05]  /*5ff0*/  IMAD.MOV.U32 R13, RZ, RZ, R21 ;  /* 0x000000ffff0d7224 */ /* 0x000fca00078e0015 */
[----:B------:R-:W-:Y:S02]  /*6000*/  @!P1 IADD3 R13, -R13, RZ, RZ ;  /* 0x000000ff0d0d9210 */ /* 0x000fe40007ffe1ff */
[-C--:B------:R-:W-:Y:S02]  /*6010*/  @!P0 LOP3.LUT R13, RZ, R17.reuse, RZ, 0x33, !PT ;  /* 0x00000011ff0d8212 */ /* 0x080fe400078e33ff */
[----:B------:R-:W-:Y:S02]  /*6020*/  ISETP.GE.AND P1, PT, R30, UR6, PT ;  /* 0x000000061e007c0c */ /* 0x000fe4000bf26270 */
[----:B------:R-:W-:Y:S01]  /*6030*/  SHF.R.S32.HI R14, RZ, 0x1f, R13 ;  /* 0x0000001fff0e7819 */ /* 0x000fe2000001140d */
[----:B------:R-:W-:Y:S02]  /*6040*/  IMAD R20, R13, R17, R18 ;  /* 0x000000110d147224 */ /* 0x000fe400078e0212 */
[----:B------:R-:W0:Y:S01]  /*6050*/  @!P2 LDC.64 R16, c[0x0][0x280] ;  /* 0x0000a000ff10ab82 */ /* 0x000e220000000a00 */
[----:B------:R-:W-:-:S02]  /*6060*/  IMAD.MOV.U32 R18, RZ, RZ, R22 ;  /* 0x000000ffff127224 */ /* 0x000fc400078e0016 */
[----:B------:R-:W-:Y:S01]  /*6070*/  IADD3 R20, R15, -R20, RZ ;  /* 0x800000140f147210 */ /* 0x000fe20007ffe0ff */
[----:B------:R-:W-:Y:S02]  /*6080*/  IMAD R14, R14, UR4, RZ ;  /* 0x000000040e0e7c24 */ /* 0x000fe4000f8e02ff */
[----:B------:R-:W-:Y:S01]  /*6090*/  IMAD.WIDE.U32 R18, R13, UR4, R18 ;  /* 0x000000040d127c25 */ /* 0x000fe2000f8e0012 */
[----:B------:R-:W-:-:S03]  /*60a0*/  SHF.R.S32.HI R21, RZ, 0x1f, R20 ;  /* 0x0000001fff157819 */ /* 0x000fc60000011414 */
[----:B------:R-:W-:Y:S01]  /*60b0*/  IMAD R13, R13, UR5, R14 ;  /* 0x000000050d0d7c24 */ /* 0x000fe2000f8e020e */
[----:B------:R-:W-:Y:S01]  /*60c0*/  ULDC.64 UR4, c[0x0][0x298] ;  /* 0x0000a60000047ab9 */ /* 0x000fe20000000a00 */
[----:B------:R-:W1:Y:S01]  /*60d0*/  @!P1 LDC.64 R14, c[0x0][0x280] ;  /* 0x0000a000ff0e9b82 */ /* 0x000e620000000a00 */
[----:B------:R-:W-:Y:S02]  /*60e0*/  IMAD R21, R21, UR4, RZ ;  /* 0x0000000415157c24 */ /* 0x000fe4000f8e02ff */
[----:B------:R-:W-:Y:S02]  /*60f0*/  IMAD.IADD R19, R19, 0x1, R13 ;  /* 0x0000000113137824 */ /* 0x000fe400078e020d */
[C---:B------:R-:W-:Y:S02]  /*6100*/  IMAD R21, R20.reuse, UR5, R21 ;  /* 0x0000000514157c24 */ /* 0x040fe4000f8e0215 */
[----:B------:R-:W-:-:S04]  /*6110*/  IMAD.WIDE.U32 R18, R20, UR4, R18 ;  /* 0x0000000414127c25 */ /* 0x000fc8000f8e0012 */
[----:B------:R-:W-:Y:S01]  /*6120*/  IMAD.IADD R21, R19, 0x1, R21 ;  /* 0x0000000113157824 */ /* 0x000fe200078e0215 */
[CC--:B------:R-:W-:Y:S02]  /*6130*/  @!P2 IADD3 R13, P0, R47.reuse, R18.reuse, RZ ;  /* 0x000000122f0da210 */ /* 0x0c0fe40007f1e0ff */
[C---:B------:R-:W-:Y:S02]  /*6140*/  @!P1 IADD3 R0, P3, R30.reuse, R18, RZ ;  /* 0x000000121e009210 */ /* 0x040fe40007f7e0ff */
[-C--:B------:R-:W-:Y:S02]  /*6150*/  @!P2 LEA.HI.X.SX32 R47, R47, R21.reuse, 0x1, P0 ;  /* 0x000000152f2fa211 */ /* 0x080fe400000f0eff */
[C---:B0-----:R-:W-:Y:S02]  /*6160*/  @!P2 LEA R16, P0, R13.reuse, R16, 0x1 ;  /* 0x000000100d10a211 */ /* 0x041fe400078008ff */
[----:B------:R-:W-:Y:S02]  /*6170*/  @!P1 LEA.HI.X.SX32 R30, R30, R21, 0x1, P3 ;  /* 0x000000151e1e9211 */ /* 0x000fe400018f0eff */
[----:B------:R-:W-:-:S02]  /*6180*/  @!P2 LEA.HI.X R17, R13, R17, R47, 0x1, P0 ;  /* 0x000000110d11a211 */ /* 0x000fc400000f0c2f */
[----:B------:R-:W-:Y:S02]  /*6190*/  ISETP.GE.AND P0, PT, R29, UR6, PT ;  /* 0x000000061d007c0c */ /* 0x000fe4000bf06270 */
[C---:B-1----:R-:W-:Y:S01]  /*61a0*/  @!P1 LEA R14, P3, R0.reuse, R14, 0x1 ;  /* 0x0000000e000e9211 */ /* 0x042fe200078608ff */
[----:B------:R0:W-:Y:S03]  /*61b0*/  @!P2 STG.E.64 desc[UR8][R16.64], R2 ;  /* 0x000000021000a986 */ /* 0x0001e6000c101b08 */
[----:B------:R-:W-:Y:S02]  /*61c0*/  @!P1 LEA.HI.X R15, R0, R15, R30, 0x1, P3 ;  /* 0x0000000f000f9211 */ /* 0x000fe400018f0c1e */
[----:B0-----:R-:W-:Y:S01]  /*61d0*/  MOV R2, R5 ;  /* 0x0000000500027202 */ /* 0x001fe20000000f00 */
[----:B------:R-:W-:-:S05]  /*61e0*/  IMAD.MOV.U32 R3, RZ, RZ, R7 ;  /* 0x000000ffff037224 */ /* 0x000fca00078e0007 */
[----:B------:R0:W-:Y:S01]  /*61f0*/  @!P1 STG.E.64 desc[UR8][R14.64], R2 ;  /* 0x000000020e009986 */ /* 0x0001e2000c101b08 */
[----:B------:R-:W-:Y:S05]  /*6200*/  @P0 EXIT ;  /* 0x000000000000094d */ /* 0x000fea0003800000 */
[C---:B------:R-:W-:Y:S01]  /*6210*/  IADD3 R18, P0, R29.reuse, R18, RZ ;  /* 0x000000121d127210 */ /* 0x040fe20007f1e0ff */
[----:B------:R-:W-:Y:S01]  /*6220*/  ULDC.64 UR4, c[0x0][0x280] ;  /* 0x0000a00000047ab9 */ /* 0x000fe20000000a00 */
[----:B------:R-:W-:Y:S02]  /*6230*/  F2FP.BF16.F32.PACK_AB R10, R10, R9 ;  /* 0x000000090a0a723e */ /* 0x000fe400000010ff */
[----:B------:R-:W-:Y:S02]  /*6240*/  LEA.HI.X.SX32 R21, R29, R21, 0x1, P0 ;  /* 0x000000151d157211 */ /* 0x000fe400000f0eff */
[----:B0-----:R-:W-:Y:S02]  /*6250*/  LEA R2, P0, R18, UR4, 0x1 ;  /* 0x0000000412027c11 */ /* 0x001fe4000f8008ff */
[----:B------:R-:W-:Y:S02]  /*6260*/  F2FP.BF16.F32.PACK_AB R11, R12, R11 ;  /* 0x0000000b0c0b723e */ /* 0x000fe400000010ff */
[----:B------:R-:W-:-:S05]  /*6270*/  LEA.HI.X R3, R18, UR5, R21, 0x1, P0 ;  /* 0x0000000512037c11 */ /* 0x000fca00080f0c15 */
[----:B------:R-:W-:Y:S01]  /*6280*/  STG.E.64 desc[UR8][R2.64], R10 ;  /* 0x0000000a02007986 */ /* 0x000fe2000c101b08 */
[----:B------:R-:W-:Y:S05]  /*6290*/  EXIT ;  /* 0x000000000000794d */ /* 0x000fea0003800000 */
        .weak           $__internal_0_$__cuda_sm20_div_s64
        .type           $__internal_0_$__cuda_sm20_div_s64,@function
        .size           $__internal_0_$__cuda_sm20_div_s64,(.L_x_6394 - $__internal_0_$__cuda_sm20_div_s64)
$__internal_0_$__cuda_sm20_div_s64:
[----:B------:R-:W-:Y:S02]  /*62a0*/  IADD3 R54, P0, RZ, -R24, RZ ;  /* 0x80000018ff367210 */ /* 0x000fe40007f1e0ff */
[----:B------:R-:W-:-:S03]  /*62b0*/  ISETP.GE.AND P1, PT, R23, RZ, PT ;  /* 0x000000ff1700720c */ /* 0x000fc60003f26270 */
[----:B------:R-:W-:Y:S01]  /*62c0*/  IMAD.X R0, RZ, RZ, ~R23, P0 ;  /* 0x000000ffff007224 */ /* 0x000fe200000e0e17 */
[----:B------:R-:W-:-:S04]  /*62d0*/  SEL R54, R54, R24, !P1 ;  /* 0x0000001836367207 */ /* 0x000fc80004800000 */
[----:B------:R-:W-:-:S04]  /*62e0*/  SEL R55, R0, R23, !P1 ;  /* 0x0000001700377207 */ /* 0x000fc80004800000 */
[----:B------:R-:W0:Y:S08]  /*62f0*/  I2F.U64.RP R0, R54 ;  /* 0x0000003600007312 */ /* 0x000e300000309000 */
[----:B0-----:R-:W0:Y:S02]  /*6300*/  MUFU.RCP R0, R0 ;  /* 0x0000000000007308 */ /* 0x001e240000001000 */
[----:B0-----:R-:W-:-:S06]  /*6310*/  VIADD R0, R0, 0x1ffffffe ;  /* 0x1ffffffe00007836 */ /* 0x001fcc0000000000 */
[----:B------:R-:W0:Y:S02]  /*6320*/  F2I.U64.TRUNC R64, R0 ;  /* 0x0000000000407311 */ /* 0x000e24000020d800 */
[----:B0-----:R-:W-:-:S04]  /*6330*/  IMAD.WIDE.U32 R20, R64, R54, RZ ;  /* 0x0000003640147225 */ /* 0x001fc800078e00ff */
[C---:B------:R-:W-:Y:S01]  /*6340*/  IMAD R0, R64.reuse, R55, R21 ;  /* 0x0000003740007224 */ /* 0x040fe200078e0215 */
[----:B------:R-:W-:Y:S01]  /*6350*/  IADD3 R20, P0, RZ, -R20, RZ ;  /* 0x80000014ff147210 */ /* 0x000fe20007f1e0ff */
[----:B------:R-:W-:Y:S02]  /*6360*/  IMAD.MOV.U32 R67, RZ, RZ, R64 ;  /* 0x000000ffff437224 */ /* 0x000fe400078e0040 */
[----:B------:R-:W-:Y:S02]  /*6370*/  IMAD R0, R65, R54, R0 ;  /* 0x0000003641007224 */ /* 0x000fe400078e0200 */
[----:B------:R-:W-:-:S04]  /*6380*/  IMAD.HI.U32 R66, R64, R20, RZ ;  /* 0x0000001440427227 */ /* 0x000fc800078e00ff */
[----:B------:R-:W-:-:S04]  /*6390*/  IMAD.X R0, RZ, RZ, ~R0, P0 ;  /* 0x000000ffff007224 */ /* 0x000fc800000e0e00 */
[----:B------:R-:W-:-:S04]  /*63a0*/  IMAD.WIDE.U32 R66, P0, R64, R0, R66 ;  /* 0x0000000040427225 */ /* 0x000fc80007800042 */
[----:B------:R-:W-:-:S04]  /*63b0*/  IMAD.HI.U32 R27, R65, R0, RZ ;  /* 0x00000000411b7227 */ /* 0x000fc800078e00ff */
[----:B------:R-:W-:-:S04]  /*63c0*/  IMAD.HI.U32 R20, P1, R65, R20, R66 ;  /* 0x0000001441147227 */ /* 0x000fc80007820042 */
[----:B------:R-:W-:Y:S02]  /*63d0*/  IMAD R0, R65, R0, RZ ;  /* 0x0000000041007224 */ /* 0x000fe400078e02ff */
[----:B------:R-:W-:-:S03]  /*63e0*/  IMAD.X R27, R27, 0x1, R65, P0 ;  /* 0x000000011b1b7824 */ /* 0x000fc600000e0641 */
[----:B------:R-:W-:-:S04]  /*63f0*/  IADD3 R65, P0, R0, R20, RZ ;  /* 0x0000001400417210 */ /* 0x000fc80007f1e0ff */
[----:B------:R-:W-:Y:S01]  /*6400*/  IADD3.X R27, RZ, RZ, R27, P0, P1 ;  /* 0x000000ffff1b7210 */ /* 0x000fe200007e241b */
[----:B------:R-:W-:Y:S01]  /*6410*/  IMAD.WIDE.U32 R66, R65, R54, RZ ;  /* 0x0000003641427225 */ /* 0x000fe200078e00ff */
[----:B------:R-:W-:-:S03]  /*6420*/  ISETP.GE.AND P1, PT, R18, RZ, PT ;  /* 0x000000ff1200720c */ /* 0x000fc60003f26270 */
[----:B------:R-:W-:Y:S01]  /*6430*/  IMAD R20, R65, R55, R67 ;  /* 0x0000003741147224 */ /* 0x000fe200078e0243 */
[----:B------:R-:W-:-:S03]  /*6440*/  IADD3 R21, P0, RZ, -R66, RZ ;  /* 0x80000042ff157210 */ /* 0x000fc60007f1e0ff */
[----:B------:R-:W-:Y:S02]  /*6450*/  IMAD R20, R27, R54, R20 ;  /* 0x000000361b147224 */ /* 0x000fe400078e0214 */
[----:B------:R-:W-:-:S03]  /*6460*/  IMAD.HI.U32 R64, R65, R21, RZ ;  /* 0x0000001541407227 */ /* 0x000fc600078e00ff */
[----:B------:R-:W-:-:S05]  /*6470*/  IADD3.X R20, RZ, ~R20, RZ, P0, !PT ;  /* 0x80000014ff147210 */ /* 0x000fca00007fe4ff */
[----:B------:R-:W-:-:S04]  /*6480*/  IMAD.WIDE.U32 R64, P0, R65, R20, R64 ;  /* 0x0000001441407225 */ /* 0x000fc80007800040 */
[----:B------:R-:W-:-:S04]  /*6490*/  IMAD.HI.U32 R0, R27, R20, RZ ;  /* 0x000000141b007227 */ /* 0x000fc800078e00ff */
[----:B------:R-:W-:-:S04]  /*64a0*/  IMAD.HI.U32 R21, P4, R27, R21, R64 ;  /* 0x000000151b157227 */ /* 0x000fc80007880040 */
[----:B------:R-:W-:Y:S02]  /*64b0*/  IMAD R20, R27, R20, RZ ;  /* 0x000000141b147224 */ /* 0x000fe400078e02ff */
[----:B------:R-:W-:Y:S02]  /*64c0*/  IMAD.X R0, R0, 0x1, R27, P0 ;  /* 0x0000000100007824 */ /* 0x000fe400000e061b */
[----:B------:R-:W-:Y:S01]  /*64d0*/  IMAD.MOV.U32 R65, RZ, RZ, RZ ;  /* 0x000000ffff417224 */ /* 0x000fe200078e00ff */
[----:B------:R-:W-:Y:S02]  /*64e0*/  IADD3 R27, P2, R20, R21, RZ ;  /* 0x00000015141b7210 */ /* 0x000fe40007f5e0ff */
[-C--:B------:R-:W-:Y:S02]  /*64f0*/  IADD3 R21, P0, RZ, -R26.reuse, RZ ;  /* 0x8000001aff157210 */ /* 0x080fe40007f1e0ff */
[----:B------:R-:W-:Y:S02]  /*6500*/  IADD3.X R0, RZ, RZ, R0, P2, P4 ;  /* 0x000000ffff007210 */ /* 0x000fe400017e8400 */
[----:B------:R-:W-:Y:S01]  /*6510*/  SEL R21, R21, R26, !P1 ;  /* 0x0000001a15157207 */ /* 0x000fe20004800000 */
[----:B------:R-:W-:-:S04]  /*6520*/  IMAD.X R20, RZ, RZ, ~R18, P0 ;  /* 0x000000ffff147224 */ /* 0x000fc800000e0e12 */
[----:B------:R-:W-:Y:S01]  /*6530*/  IMAD.HI.U32 R64, R27, R21, RZ ;  /* 0x000000151b407227 */ /* 0x000fe200078e00ff */
[----:B------:R-:W-:-:S05]  /*6540*/  SEL R20, R20, R18, !P1 ;  /* 0x0000001214147207 */ /* 0x000fca0004800000 */
[----:B------:R-:W-:-:S04]  /*6550*/  IMAD.WIDE.U32 R26, R27, R20, R64 ;  /* 0x000000141b1a7225 */ /* 0x000fc800078e0040 */
[----:B------:R-:W-:-:S04]  /*6560*/  IMAD.HI.U32 R26, P2, R0, R21, R26 ;  /* 0x00000015001a7227 */ /* 0x000fc8000784001a */
[CC--:B------:R-:W-:Y:S02]  /*6570*/  IMAD R27, R0.reuse, R20.reuse, RZ ;  /* 0x00000014001b7224 */ /* 0x0c0fe400078e02ff */
[----:B------:R-:W-:-:S03]  /*6580*/  IMAD.HI.U32 R0, R0, R20, RZ ;  /* 0x0000001400007227 */ /* 0x000fc600078e00ff */
[----:B------:R-:W-:Y:S01]  /*6590*/  IADD3 R27, P1, R27, R26, RZ ;  /* 0x0000001a1b1b7210 */ /* 0x000fe20007f3e0ff */
[----:B------:R-:W-:-:S04]  /*65a0*/  IMAD.X R0, RZ, RZ, R0, P2 ;  /* 0x000000ffff007224 */ /* 0x000fc800010e0600 */
[----:B------:R-:W-:Y:S01]  /*65b0*/  IMAD.WIDE.U32 R64, R27, R54, RZ ;  /* 0x000000361b407225 */ /* 0x000fe200078e00ff */
[----:B------:R-:W-:-:S03]  /*65c0*/  IADD3.X R0, RZ, R0, RZ, P1, !PT ;  /* 0x00000000ff007210 */ /* 0x000fc60000ffe4ff */
[----:B------:R-:W-:Y:S01]  /*65d0*/  IMAD R26, R27, R55, R65 ;  /* 0x000000371b1a7224 */ /* 0x000fe200078e0241 */
[----:B------:R-:W-:-:S03]  /*65e0*/  IADD3 R21, P0, -R64, R21, RZ ;  /* 0x0000001540157210 */ /* 0x000fc60007f1e1ff */
[-C--:B------:R-:W-:Y:S01]  /*65f0*/  IMAD R26, R0, R54.reuse, R26 ;  /* 0x00000036001a7224 */ /* 0x080fe200078e021a */
[----:B------:R-:W-:-:S03]  /*6600*/  ISETP.GE.U32.AND P2, PT, R21, R54, PT ;  /* 0x000000361500720c */ /* 0x000fc60003f46070 */
[----:B------:R-:W-:Y:S01]  /*6610*/  IMAD.X R20, R20, 0x1, ~R26, P0 ;  /* 0x0000000114147824 */ /* 0x000fe200000e0e1a */
[----:B------:R-:W-:-:S04]  /*6620*/  IADD3 R26, P0, R21, -R54, RZ ;  /* 0x80000036151a7210 */ /* 0x000fc80007f1e0ff */
[----:B------:R-:W-:-:S04]  /*6630*/  ISETP.GE.U32.AND.EX P2, PT, R20, R55, PT, P2 ;  /* 0x000000371400720c */ /* 0x000fc80003f46120 */
[----:B------:R-:W-:Y:S01]  /*6640*/  SEL R26, R26, R21, P2 ;  /* 0x000000151a1a7207 */ /* 0x000fe20001000000 */
[----:B------:R-:W-:-:S03]  /*6650*/  IMAD.X R21, R20, 0x1, ~R55, P0 ;  /* 0x0000000114157824 */ /* 0x000fc600000e0e37 */
[----:B------:R-:W-:Y:S02]  /*6660*/  ISETP.GE.U32.AND P1, PT, R26, R54, PT ;  /* 0x000000361a00720c */ /* 0x000fe40003f26070 */
[----:B------:R-:W-:Y:S02]  /*6670*/  SEL R21, R21, R20, P2 ;  /* 0x0000001415157207 */ /* 0x000fe40001000000 */
[----:B------:R-:W-:Y:S02]  /*6680*/  IADD3 R20, P0, R27, 0x1, RZ ;  /* 0x000000011b147810 */ /* 0x000fe40007f1e0ff */
[----:B------:R-:W-:Y:S02]  /*6690*/  ISETP.GE.U32.AND.EX P1, PT, R21, R55, PT, P1 ;  /* 0x000000371500720c */ /* 0x000fe40003f26110 */
[----:B------:R-:W-:Y:S01]  /*66a0*/  SEL R27, R20, R27, P2 ;  /* 0x0000001b141b7207 */ /* 0x000fe20001000000 */
[----:B------:R-:W-:Y:S01]  /*66b0*/  IMAD.X R20, RZ, RZ, R0, P0 ;  /* 0x000000ffff147224 */ /* 0x000fe200000e0600 */
[----:B------:R-:W-:-:S02]  /*66c0*/  LOP3.LUT R26, R23, R18, RZ, 0x3c, !PT ;  /* 0x00000012171a7212 */ /* 0x000fc400078e3cff */
[----:B------:R-:W-:Y:S02]  /*66d0*/  IADD3 R21, P0, R27, 0x1, RZ ;  /* 0x000000011b157810 */ /* 0x000fe40007f1e0ff */
[----:B------:R-:W-:Y:S02]  /*66e0*/  SEL R20, R20, R0, P2 ;  /* 0x0000000014147207 */ /* 0x000fe40001000000 */
[----:B------:R-:W-:Y:S02]  /*66f0*/  SEL R21, R21, R27, P1 ;  /* 0x0000001b15157207 */ /* 0x000fe40000800000 */
[-C--:B------:R-:W-:Y:S02]  /*6700*/  IADD3.X R0, RZ, R20.reuse, RZ, P0, !PT ;  /* 0x00000014ff007210 */ /* 0x080fe400007fe4ff */
[----:B------:R-:W-:Y:S02]  /*6710*/  ISETP.NE.U32.AND P0, PT, R24, RZ, PT ;  /* 0x000000ff1800720c */ /* 0x000fe40003f05070 */
[----:B------:R-:W-:-:S02]  /*6720*/  SEL R20, R0, R20, P1 ;  /* 0x0000001400147207 */ /* 0x000fc40000800000 */
[-C--:B------:R-:W-:Y:S02]  /*6730*/  IADD3 R0, P1, RZ, -R21.reuse, RZ ;  /* 0x80000015ff007210 */ /* 0x080fe40007f3e0ff */
[----:B------:R-:W-:Y:S02]  /*6740*/  ISETP.GE.AND P2, PT, R26, RZ, PT ;  /* 0x000000ff1a00720c */ /* 0x000fe40003f46270 */
[----:B------:R-:W-:Y:S01]  /*6750*/  ISETP.NE.AND.EX P0, PT, R23, RZ, PT, P0 ;  /* 0x000000ff1700720c */ /* 0x000fe20003f05300 */
[----:B------:R-:W-:Y:S01]  /*6760*/  IMAD.X R24, RZ, RZ, ~R20, P1 ;  /* 0x000000ffff187224 */ /* 0x000fe200008e0e14 */
[----:B------:R-:W-:Y:S01]  /*6770*/  SEL R0, R0, R21, !P2 ;  /* 0x0000001500007207 */ /* 0x000fe20005000000 */
[----:B------:R-:W-:-:S03]  /*6780*/  IMAD.MOV.U32 R23, RZ, RZ, 0x0 ;  /* 0x00000000ff177424 */ /* 0x000fc600078e00ff */
[----:B------:R-:W-:Y:S02]  /*6790*/  SEL R24, R24, R20, !P2 ;  /* 0x0000001418187207 */ /* 0x000fe40005000000 */
[----:B------:R-:W-:Y:S02]  /*67a0*/  SEL R0, R0, 0xffffffff, P0 ;  /* 0xffffffff00007807 */ /* 0x000fe40000000000 */
[----:B------:R-:W-:Y:S01]  /*67b0*/  SEL R21, R24, 0xffffffff, P0 ;  /* 0xffffffff18157807 */ /* 0x000fe20000000000 */
[----:B------:R-:W-:Y:S06]  /*67c0*/  RET.REL.NODEC R22 `(_ZN5flash32flash_fwd_splitkv_combine_kernelI23Flash_fwd_kernel_traitsILi96ELi64ELi128ELi4ELb0ELb0EN7cutlass10bfloat16_tE19Flash_kernel_traitsILi96ELi64ELi128ELi4ES3_EELi16ELi7ELb0EEEvNS_16Flash_fwd_paramsE) ;  /* 0xffffff98160c7950 */ /* 0x000fec0003c3ffff */
.L_x_45:
[----:B------:R-:W-:-:S00]  /*67d0*/  BRA `(.L_x_45) ;  /* 0xfffffffc00fc7947 */ /* 0x000fc0000383ffff */
[----:B------:R-:W-:-:S00]  /*67e0*/  NOP ;  /* 0x0000000000007918 */ /* 0x000fc00000000000 */
        /* <DEDUP_REMOVED lines=9> */
.L_x_6394:


//--------------------- .text._ZN5flash32flash_fwd_splitkv_combine_kernelI23Flash_fwd_kernel_traitsILi96ELi64ELi128ELi4ELb0ELb0EN7cutlass10bfloat16_tE19Flash_kernel_traitsILi96ELi64ELi128ELi4ES3_EELi16ELi6ELb0EEEvNS_16Flash_fwd_paramsE --------------------------
	.section	.text._ZN5flash32flash_fwd_splitkv_combine_kernelI23Flash_fwd_kernel_traitsILi96ELi64ELi128ELi4ELb0ELb0EN7cutlass10bfloat16_tE19Flash_kernel_traitsILi96ELi64ELi128ELi4ES3_EELi16ELi6ELb0EEEvNS_16Flash_fwd_paramsE,"ax",@progbits
	.align	128
        .global         _ZN5flash32flash_fwd_splitkv_combine_kernelI23Flash_fwd_kernel_traitsILi96ELi64ELi128ELi4ELb0ELb0EN7cutlass10bfloat16_tE19Flash_kernel_traitsILi96ELi64ELi128ELi4ES3_EELi16ELi6ELb0EEEvNS_16Flash_fwd_paramsE
        .type           _ZN5flash32flash_fwd_splitkv_combine_kernelI23Flash_fwd_kernel_traitsILi96ELi64ELi128ELi4ELb0ELb0EN7cutlass10bfloat16_tE19Flash_kernel_traitsILi96ELi64ELi128ELi4ES3_EELi16ELi6ELb0EEEvNS_16Flash_fwd_paramsE,@function
        .size           _ZN5flash32flash_fwd_splitkv_combine_kernelI23Flash_fwd_kernel_traitsILi96ELi64ELi128ELi4ELb0ELb0EN7cutlass10bfloat16_tE19Flash_kernel_traitsILi96ELi64ELi128ELi4ES3_EELi16ELi6ELb0EEEvNS_16Flash_fwd_paramsE,(.L_x_6395 - _ZN5flash32flash_fwd_splitkv_combine_kernelI23Flash_fwd_kernel_traitsILi96ELi64ELi128ELi4ELb0ELb0EN7cutlass10bfloat16_tE19Flash_kernel_traitsILi96ELi64ELi128ELi4ES3_EELi16ELi6ELb0EEEvNS_16Flash_fwd_paramsE)
        .other          _ZN5flash32flash_fwd_splitkv_combine_kernelI23Flash_fwd_kernel_traitsILi96ELi64ELi128ELi4ELb0ELb0EN7cutlass10bfloat16_tE19Flash_kernel_traitsILi96ELi64ELi128ELi4ES3_EELi16ELi6ELb0EEEvNS_16Flash_fwd_paramsE,@"STO_CUDA_ENTRY STV_DEFAULT"
_ZN5flash32flash_fwd_splitkv_combine_kernelI23Flash_fwd_kernel_traitsILi96ELi64ELi128ELi4ELb0ELb0EN7cutlass10bfloat16_tE19Flash_kernel_traitsILi96ELi64ELi128ELi4ES3_EELi16ELi6ELb0EEEvNS_16Flash_fwd_paramsE:
.text._ZN5flash32flash_fwd_splitkv_combine_kernelI23Flash_fwd_kernel_traitsILi96ELi64ELi128ELi4ELb0ELb0EN7cutlass10bfloat16_tE19Flash_kernel_traitsILi96ELi64ELi128ELi4ES3_EELi16ELi6ELb0EEEvNS_16Flash_fwd_paramsE:
[----:B------:R-:W-:Y:S08]  /*0000*/  LDC R1, c[0x0][0x28] ;  /* 0x00000a00ff017b82 */ /* 0x000ff00000000800 */
[----:B------:R-:W0:Y:S01]  /*0010*/  LDC.64 R24, c[0x0][0x2c0] ;  /* 0x0000b000ff187b82 */ /* 0x000e220000000a00 */
[----:B------:R-:W-:-:S07]  /*0020*/  ULDC UR5, c[0x0][0x270] ;  /* 0x00009c0000057ab9 */ /* 0x000fce0000000800 */
[----:B------:R-:W1:Y:S01]  /*0030*/  S2UR UR7, SR_CTAID.X ;  /* 0x00000000000779c3 */ /* 0x000e620000002500 */
[----:B0-----:R-:W-:Y:S01]  /*0040*/  IMAD R24, R24, UR5, RZ ;  /* 0x0000000518187c24 */ /* 0x001fe2000f8e02ff */
[----:B------:R-:W-:Y:S01]  /*0050*/  SHF.R.S32.HI R2, RZ, 0x1f, R25 ;  /* 0x0000001fff027819 */ /* 0x000fe20000011419 */
[----:B------:R-:W-:Y:S02]  /*0060*/  USHF.R.S32.HI UR5, URZ, 0x1f, UR5 ;  /* 0x0000001f3f057899 */ /* 0x000fe40008011405 */
[----:B------:R-:W-:Y:S01]  /*0070*/  IMAD R28, R24, R25, RZ ;  /* 0x00000019181c7224 */ /* 0x000fe200078e02ff */
[----:B-1----:R-:W-:-:S04]  /*0080*/  USHF.L.U32 UR7, UR7, 0x4, URZ ;  /* 0x0000000407077899 */ /* 0x002fc8000800063f */
        /* <DEDUP_REMOVED lines=14> */
[----:B------:R-:W-:Y:S05]  /*0170*/  CALL.REL.NOINC `($__internal_1_$__cuda_sm20_div_s64) ;  /* 0x0000005000607944 */ /* 0x000fea0003c00000 */
[----:B------:R-:W-:Y:S02]  /*0180*/  MOV R18, R0 ;  /* 0x0000000000127202 */ /* 0x000fe40000000f00 */
[----:B------:R-:W-:Y:S01]  /*0190*/  MOV R19, R27 ;  /* 0x0000001b00137202 */ /* 0x000fe20000000f00 */
[----:B------:R-:W-:Y:S06]  /*01a0*/  BRA `(.L_x_47) ;  /* 0x00000000004c7947 */ /* 0x000fec0003800000 */
.L_x_46:
        /* <DEDUP_REMOVED lines=19> */
.L_x_47:
        /* <DEDUP_REMOVED lines=9> */
[----:B------:R-:W-:Y:S02]  /*0370*/  MOV R22, 0x390 ;  /* 0x0000039000167802 */ /* 0x000fe40000000f00 */
[----:B------:R-:W-:Y:S05]  /*0380*/  CALL.REL.NOINC `($__internal_1_$__cuda_sm20_div_s64) ;  /* 0x0000004c00dc7944 */ /* 0x000fea0003c00000 */
[----:B------:R-:W-:Y:S02]  /*0390*/  MOV R8, R0 ;  /* 0x0000000000087202 */ /* 0x000fe40000000f00 */
[----:B------:R-:W-:Y:S01]  /*03a0*/  MOV R9, R27 ;  /* 0x0000001b00097202 */ /* 0x000fe20000000f00 */
[----:B------:R-:W-:Y:S05]  /*03b0*/  BRA `(.L_x_50) ;  /* 0x00000000004c7947 */ /* 0x000fea0003800000 */
.L_x_49:
        /* <DEDUP_REMOVED lines=19> */
.L_x_50:
[----:B------:R-:W-:Y:S05]  /*04f0*/  BSYNC B0 ;  /* 0x0000000000007941 */ /* 0x000fea0003800000 */
.L_x_48:
[----:B------:R-:W0:Y:S01]  /*0500*/  LDC R0, c[0x0][0x2c4] ;  /* 0x0000b100ff007b82 */ /* 0x000e220000000800 */
[----:B------:R-:W-:Y:S01]  /*0510*/  BSSY B0, `(.L_x_51) ;  /* 0x0000049000007945 */ /* 0x000fe20003800000 */
[----:B0-----:R-:W-:Y:S01]  /*0520*/  IABS R4, R0 ;  /* 0x0000000000047213 */ /* 0x001fe20000000000 */
[C---:B------:R-:W-:Y:S01]  /*0530*/  VIADD R3, R0.reuse, 0xffffffff ;  /* 0xffffffff00037836 */ /* 0x040fe20000000000 */
[----:B------:R-:W-:Y:S02]  /*0540*/  ISETP.NE.AND P3, PT, R0, RZ, PT ;  /* 0x000000ff0000720c */ /* 0x000fe40003f65270 */
[----:B------:R-:W0:Y:S01]  /*0550*/  I2F.RP R14, R4 ;  /* 0x00000004000e7306 */ /* 0x000e220000209400 */
[----:B------:R-:W-:-:S05]  /*0560*/  IMAD.IADD R7, R3, 0x1, R4 ;  /* 0x0000000103077824 */ /* 0x000fca00078e0204 */
[----:B------:R-:W-:Y:S02]  /*0570*/  IABS R6, R7 ;  /* 0x0000000700067213 */ /* 0x000fe40000000000 */
        /* <DEDUP_REMOVED lines=9> */
[C---:B------:R-:W-:Y:S01]  /*0610*/  IMAD R13, R4.reuse, R13, R6 ;  /* 0x0000000d040d7224 */ /* 0x040fe200078e0206 */
[C---:B------:R-:W-:Y:S02]  /*0620*/  LOP3.LUT R6, R7.reuse, R4, RZ, 0x3c, !PT ;  /* 0x0000000407067212 */ /* 0x040fe400078e3cff */
[----:B------:R-:W-:Y:S02]  /*0630*/  LOP3.LUT R7, R7, R0, RZ, 0x3c, !PT ;  /* 0x0000000007077212 */ /* 0x000fe400078e3cff */
[----:B------:R-:W-:Y:S02]  /*0640*/  ISETP.GT.U32.AND P1, PT, R4, R13, PT ;  /* 0x0000000d0400720c */ /* 0x000fe40003f24070 */
[----:B------:R-:W-:Y:S02]  /*0650*/  ISETP.GE.AND P0, PT, R6, RZ, PT ;  /* 0x000000ff0600720c */ /* 0x000fe40003f06270 */
[----:B------:R-:W-:-:S09]  /*0660*/  LEA.HI.SX32 R6, R0, 0x1, 0x1 ;  /* 0x0000000100067811 */ /* 0x000fd200078f0aff */
[----:B------:R-:W-:Y:S02]  /*0670*/  @!P1 IMAD.IADD R13, R13, 0x1, -R4 ;  /* 0x000000010d0d9824 */ /* 0x000fe400078e0a04 */
[----:B------:R-:W-:Y:S01]  /*0680*/  @!P1 VIADD R11, R11, 0x1 ;  /* 0x000000010b0b9836 */ /* 0x000fe20000000000 */
[----:B------:R-:W-:Y:S02]  /*0690*/  ISETP.NE.AND P1, PT, R0, RZ, PT ;  /* 0x000000ff0000720c */ /* 0x000fe40003f25270 */
[----:B------:R-:W-:-:S13]  /*06a0*/  ISETP.GE.U32.AND P2, PT, R13, R4, PT ;  /* 0x000000040d00720c */ /* 0x000fda0003f46070 */
[----:B------:R-:W-:Y:S01]  /*06b0*/  @P2 VIADD R11, R11, 0x1 ;  /* 0x000000010b0b2836 */ /* 0x000fe20000000000 */
[----:B------:R-:W-:-:S03]  /*06c0*/  ISETP.GT.AND P2, PT, R0, RZ, PT ;  /* 0x000000ff0000720c */ /* 0x000fc60003f44270 */
[----:B------:R-:W-:-:S04]  /*06d0*/  IMAD.MOV.U32 R17, RZ, RZ, R11 ;  /* 0x000000ffff117224 */ /* 0x000fc800078e000b */
[----:B------:R-:W-:Y:S01]  /*06e0*/  @!P0 IMAD.MOV R17, RZ, RZ, -R17 ;  /* 0x000000ffff118224 */ /* 0x000fe200078e0a11 */
[----:B------:R-:W-:Y:S02]  /*06f0*/  @!P1 LOP3.LUT R17, RZ, R4, RZ, 0x33, !PT ;  /* 0x00000004ff119212 */ /* 0x000fe400078e33ff */
[----:B------:R-:W-:Y:S02]  /*0700*/  ISETP.GE.AND P1, PT, R7, RZ, PT ;  /* 0x000000ff0700720c */ /* 0x000fe40003f26270 */
[----:B------:R-:W-:Y:S02]  /*0710*/  ISETP.LT.U32.AND P0, PT, R24, R17, PT ;  /* 0x000000111800720c */ /* 0x000fe40003f01070 */
[----:B------:R-:W-:Y:S02]  /*0720*/  SHF.R.S32.HI R16, RZ, 0x1f, R17 ;  /* 0x0000001fff107819 */ /* 0x000fe40000011411 */
[----:B------:R-:W-:Y:S02]  /*0730*/  SHF.R.S32.HI R7, RZ, 0x1f, R0 ;  /* 0x0000001fff077819 */ /* 0x000fe40000011400 */
[----:B------:R-:W-:-:S03]  /*0740*/  ISETP.LT.AND.EX P0, PT, R23, R16, PT, P0 ;  /* 0x000000101700720c */ /* 0x000fc60003f01300 */
[----:B------:R-:W-:Y:S01]  /*0750*/  @!P2 IMAD.MOV R6, RZ, RZ, R7 ;  /* 0x000000ffff06a224 */ /* 0x000fe200078e0207 */
        /* <DEDUP_REMOVED lines=16> */
[----:B------:R-:W-:Y:S05]  /*0860*/  BRA `(.L_x_53) ;  /* 0x00000000004c7947 */ /* 0x000fea0003800000 */
.L_x_52:
        /* <DEDUP_REMOVED lines=19> */
.L_x_53:
[----:B------:R-:W-:Y:S05]  /*09a0*/  BSYNC B0 ;  /* 0x0000000000007941 */ /* 0x000fea0003800000 */
.L_x_51:
[----:B------:R-:W0:Y:S01]  /*09b0*/  LDC R0, c[0x0][0x2c4] ;  /* 0x0000b100ff007b82 */ /* 0x000e220000000800 */
[----:B------:R-:W-:Y:S01]  /*09c0*/  ULDC UR5, c[0x0][0x270] ;  /* 0x00009c0000057ab9 */ /* 0x000fe20000000800 */
[----:B------:R-:W-:Y:S01]  /*09d0*/  IABS R11, R4 ;  /* 0x00000004000b7213 */ /* 0x000fe20000000000 */
[----:B------:R-:W1:Y:S01]  /*09e0*/  S2R R35, SR_TID.X ;  /* 0x0000000000237919 */ /* 0x000e620000002100 */
[----:B------:R-:W-:Y:S02]  /*09f0*/  BSSY B0, `(.L_x_54) ;  /* 0x0000079000007945 */ /* 0x000fe40003800000 */
        /* <DEDUP_REMOVED lines=14> */
[----:B0-----:R-:W-:Y:S01]  /*0ae0*/  VIADD R22, R22, 0xffffffe ;  /* 0x0ffffffe16167836 */ /* 0x001fe20000000000 */
[----:B------:R-:W-:-:S05]  /*0af0*/  IABS R14, R4 ;  /* 0x00000004000e7213 */ /* 0x000fca0000000000 */
[----:B------:R-:W-:Y:S01]  /*0b00*/  IMAD.MOV R14, RZ, RZ, -R14 ;  /* 0x000000ffff0e7224 */ /* 0x000fe200078e0a0e */
[----:B------:R-:W0:Y:S01]  /*0b10*/  F2I.FTZ.U32.TRUNC.NTZ R23, R22 ;  /* 0x0000001600177305 */ /* 0x000e22000021f000 */
[----:B--2---:R-:W-:Y:S02]  /*0b20*/  VIADD R26, R26, 0xffffffe ;  /* 0x0ffffffe1a1a7836 */ /* 0x004fe40000000000 */
[----:B---3--:R-:W-:-:S05]  /*0b30*/  IMAD.MOV R6, RZ, RZ, -R19 ;  /* 0x000000ffff067224 */ /* 0x008fca00078e0a13 */
[----:B------:R-:W2:Y:S01]  /*0b40*/  F2I.FTZ.U32.TRUNC.NTZ R27, R26 ;  /* 0x0000001a001b7305 */ /* 0x000ea2000021f000 */
[----:B------:R-:W-:Y:S02]  /*0b50*/  IMAD.MOV.U32 R18, RZ, RZ, RZ ;  /* 0x000000ffff127224 */ /* 0x000fe400078e00ff */
[----:B------:R-:W-:Y:S02]  /*0b60*/  IMAD R13, R6, R11, RZ ;  /* 0x0000000b060d7224 */ /* 0x000fe400078e02ff */
[----:B------:R-:W-:Y:S02]  /*0b70*/  VIADD R6, R11, UR5 ;  /* 0x000000050b067c36 */ /* 0x000fe40008000000 */
[----:B------:R-:W-:Y:S01]  /*0b80*/  IMAD.HI.U32 R13, R19, R13, R18 ;  /* 0x0000000d130d7227 */ /* 0x000fe200078e0012 */
[----:B------:R-:W-:Y:S02]  /*0b90*/  IABS R18, R7 ;  /* 0x0000000700127213 */ /* 0x000fe40000000000 */
[----:B------:R-:W-:Y:S01]  /*0ba0*/  IABS R19, R21 ;  /* 0x0000001500137213 */ /* 0x000fe20000000000 */
[----:B0-----:R-:W-:-:S02]  /*0bb0*/  IMAD.MOV R3, RZ, RZ, -R23 ;  /* 0x000000ffff037224 */ /* 0x001fc400078e0a17 */
[----:B------:R-:W-:Y:S02]  /*0bc0*/  IMAD.MOV R18, RZ, RZ, -R18 ;  /* 0x000000ffff127224 */ /* 0x000fe400078e0a12 */
[--C-:B--2---:R-:W-:Y:S02]  /*0bd0*/  IMAD.MOV R15, RZ, RZ, -R27.reuse ;  /* 0x000000ffff0f7224 */ /* 0x104fe400078e0a1b */
[----:B------:R-:W-:Y:S02]  /*0be0*/  IMAD.MOV.U32 R26, RZ, RZ, RZ ;  /* 0x000000ffff1a7224 */ /* 0x000fe400078e00ff */
[----:B------:R-:W-:Y:S01]  /*0bf0*/  IMAD R20, R15, R12, RZ ;  /* 0x0000000c0f147224 */ /* 0x000fe200078e02ff */
[----:B------:R-:W-:Y:S01]  /*0c00*/  IABS R15, R6 ;  /* 0x00000006000f7213 */ /* 0x000fe20000000000 */
[----:B------:R-:W-:Y:S02]  /*0c10*/  IMAD R3, R3, R10, RZ ;  /* 0x0000000a03037224 */ /* 0x000fe400078e02ff */
[----:B------:R-:W-:-:S04]  /*0c20*/  IMAD.HI.U32 R20, R27, R20, R26 ;  /* 0x000000141b147227 */ /* 0x000fc800078e001a */
[----:B------:R-:W-:Y:S02]  /*0c30*/  IMAD.MOV.U32 R22, RZ, RZ, RZ ;  /* 0x000000ffff167224 */ /* 0x000fe400078e00ff */
[----:B------:R-:W-:-:S04]  /*0c40*/  IMAD.HI.U32 R20, R20, R19, RZ ;  /* 0x0000001314147227 */ /* 0x000fc800078e00ff */
[----:B------:R-:W-:Y:S02]  /*0c50*/  IMAD R27, R20, R18, R19 ;  /* 0x00000012141b7224 */ /* 0x000fe400078e0213 */
[----:B------:R-:W-:-:S03]  /*0c60*/  IMAD.HI.U32 R22, R23, R3, R22 ;  /* 0x0000000317167227 */ /* 0x000fc600078e0016 */
[----:B------:R-:W-:Y:S01]  /*0c70*/  ISETP.GT.U32.AND P4, PT, R12, R27, PT ;  /* 0x0000001b0c00720c */ /* 0x000fe20003f84070 */
[----:B------:R-:W-:-:S04]  /*0c80*/  IMAD.HI.U32 R13, R13, R15, RZ ;  /* 0x0000000f0d0d7227 */ /* 0x000fc800078e00ff */
[----:B------:R-:W-:-:S04]  /*0c90*/  IMAD.HI.U32 R22, R22, R19, RZ ;  /* 0x0000001316167227 */ /* 0x000fc800078e00ff */
[----:B------:R-:W-:Y:S01]  /*0ca0*/  IMAD R14, R13, R14, R15 ;  /* 0x0000000e0d0e7224 */ /* 0x000fe200078e020f */
[----:B------:R-:W-:Y:S02]  /*0cb0*/  IADD3 R3, -R22, RZ, RZ ;  /* 0x000000ff16037210 */ /* 0x000fe40007ffe1ff */
[----:B------:R-:W-:Y:S01]  /*0cc0*/  LOP3.LUT R15, R21, R12, RZ, 0x3c, !PT ;  /* 0x0000000c150f7212 */ /* 0x000fe200078e3cff */
[----:B------:R-:W-:Y:S01]  /*0cd0*/  @!P4 IMAD.IADD R27, R27, 0x1, -R12 ;  /* 0x000000011b1bc824 */ /* 0x000fe200078e0a0c */
[----:B------:R-:W-:Y:S01]  /*0ce0*/  ISETP.GT.U32.AND P3, PT, R11, R14, PT ;  /* 0x0000000e0b00720c */ /* 0x000fe20003f64070 */
[----:B------:R-:W-:Y:S01]  /*0cf0*/  IMAD R3, R10, R3, R19 ;  /* 0x000000030a037224 */ /* 0x000fe200078e0213 */
[----:B------:R-:W-:Y:S01]  /*0d00*/  ISETP.GE.AND P1, PT, R15, RZ, PT ;  /* 0x000000ff0f00720c */ /* 0x000fe20003f26270 */
[----:B------:R-:W-:Y:S01]  /*0d10*/  @!P4 VIADD R20, R20, 0x1 ;  /* 0x000000011414c836 */ /* 0x000fe20000000000 */
[----:B------:R-:W-:Y:S02]  /*0d20*/  ISETP.GE.U32.AND P2, PT, R27, R12, PT ;  /* 0x0000000c1b00720c */ /* 0x000fe40003f46070 */
[----:B------:R-:W-:-:S02]  /*0d30*/  ISETP.GT.U32.AND P0, PT, R10, R3, PT ;  /* 0x000000030a00720c */ /* 0x000fc40003f04070 */
[----:B------:R-:W-:Y:S02]  /*0d40*/  LOP3.LUT R21, R21, R0, RZ, 0x3c, !PT ;  /* 0x0000000015157212 */ /* 0x000fe400078e3cff */
[----:B------:R-:W-:-:S03]  /*0d50*/  LEA.HI.SX32 R15, R7, 0x1, 0x1 ;  /* 0x00000001070f7811 */ /* 0x000fc600078f0aff */
[----:B------:R-:W-:Y:S02]  /*0d60*/  @!P3 IMAD.IADD R14, R14, 0x1, -R11 ;  /* 0x000000010e0eb824 */ /* 0x000fe400078e0a0b */
[----:B------:R-:W-:Y:S01]  /*0d70*/  @!P3 VIADD R13, R13, 0x1 ;  /* 0x000000010d0db836 */ /* 0x000fe20000000000 */
[----:B------:R-:W-:Y:S01]  /*0d80*/  ISETP.NE.AND P3, PT, R4, RZ, PT ;  /* 0x000000ff0400720c */ /* 0x000fe20003f65270 */
[----:B------:R-:W-:Y:S01]  /*0d90*/  @P2 VIADD R20, R20, 0x1 ;  /* 0x0000000114142836 */ /* 0x000fe20000000000 */
        /* <DEDUP_REMOVED lines=10> */
[----:B------:R-:W-:Y:S02]  /*0e40*/  @P6 IADD3 R13, R13, 0x1, RZ ;  /* 0x000000010d0d6810 */ /* 0x000fe40007ffe0ff */
[----:B------:R-:W-:Y:S02]  /*0e50*/  ISETP.GE.AND P1, PT, R21, RZ, PT ;  /* 0x000000ff1500720c */ /* 0x000fe40003f26270 */
[C---:B------:R-:W-:Y:S01]  /*0e60*/  ISETP.LT.AND.EX P0, PT, R9.reuse, R3, PT, P0 ;  /* 0x000000030900720c */ /* 0x040fe20003f01300 */
[----:B------:R-:W-:Y:S01]  /*0e70*/  @!P2 IMAD.MOV R13, RZ, RZ, -R13 ;  /* 0x000000ffff0da224 */ /* 0x000fe200078e0a0d */
[----:B------:R-:W-:Y:S01]  /*0e80*/  @!P3 LOP3.LUT R13, RZ, R11, RZ, 0x33, !PT ;  /* 0x0000000bff0db212 */ /* 0x000fe200078e33ff */
[----:B------:R-:W-:Y:S01]  /*0e90*/  @P4 VIADD R22, R22, 0x1 ;  /* 0x0000000116164836 */ /* 0x000fe20000000000 */
[----:B------:R-:W-:-:S02]  /*0ea0*/  SEL R11, R9, R3, P0 ;  /* 0x00000003090b7207 */ /* 0x000fc40000000000 */
[----:B------:R-:W-:Y:S02]  /*0eb0*/  ISETP.NE.AND P2, PT, R0, RZ, PT ;  /* 0x000000ff0000720c */ /* 0x000fe40003f45270 */
[----:B------:R-:W-:Y:S02]  /*0ec0*/  LOP3.LUT R3, R9, R11, RZ, 0xfc, !PT ;  /* 0x0000000b09037212 */ /* 0x000fe400078efcff */
[----:B------:R-:W-:Y:S01]  /*0ed0*/  ISETP.GT.AND P5, PT, R7, RZ, PT ;  /* 0x000000ff0700720c */ /* 0x000fe20003fa4270 */
[----:B------:R-:W-:Y:S01]  /*0ee0*/  @!P1 IMAD.MOV R22, RZ, RZ, -R22 ;  /* 0x000000ffff169224 */ /* 0x000fe200078e0a16 */
[----:B------:R-:W-:Y:S02]  /*0ef0*/  ISETP.NE.U32.AND P1, PT, R3, RZ, PT ;  /* 0x000000ff0300720c */ /* 0x000fe40003f25070 */
[----:B------:R-:W-:Y:S02]  /*0f00*/  SHF.R.S32.HI R10, RZ, 0x1f, R7 ;  /* 0x0000001fff0a7819 */ /* 0x000fe40000011407 */
[----:B------:R-:W-:-:S02]  /*0f10*/  ISETP.LT.U32.AND P3, PT, R32, R13, PT ;  /* 0x0000000d2000720c */ /* 0x000fc40003f61070 */
[----:B------:R-:W-:Y:S02]  /*0f20*/  SHF.R.S32.HI R7, RZ, 0x1f, R13 ;  /* 0x0000001fff077819 */ /* 0x000fe4000001140d */
[----:B------:R-:W-:Y:S02]  /*0f30*/  @!P2 LOP3.LUT R22, RZ, R0, RZ, 0x33, !PT ;  /* 0x00000000ff16a212 */ /* 0x000fe400078e33ff */
[C---:B------:R-:W-:Y:S01]  /*0f40*/  ISETP.LT.AND.EX P3, PT, R33.reuse, R7, PT, P3 ;  /* 0x000000072100720c */ /* 0x040fe20003f61330 */
[----:B------:R-:W-:Y:S01]  /*0f50*/  @!P5 IMAD.MOV R15, RZ, RZ, R10 ;  /* 0x000000ffff0fd224 */ /* 0x000fe200078e020a */
[----:B------:R-:W-:Y:S02]  /*0f60*/  SEL R12, R8, R20, P0 ;  /* 0x00000014080c7207 */ /* 0x000fe40000000000 */
[----:B------:R-:W-:Y:S01]  /*0f70*/  SEL R14, R32, R13, P3 ;  /* 0x0000000d200e7207 */ /* 0x000fe20001800000 */
[----:B------:R-:W-:Y:S01]  /*0f80*/  IMAD R3, R22, R15, RZ ;  /* 0x0000000f16037224 */ /* 0x000fe200078e02ff */
[----:B------:R-:W-:Y:S01]  /*0f90*/  SEL R13, R33, R7, P3 ;  /* 0x00000007210d7207 */ /* 0x000fe20001800000 */
[----:B-1----:R-:W-:Y:S06]  /*0fa0*/  @!P1 BRA `(.L_x_55) ;  /* 0x0000000000249947 */ /* 0x002fec0003800000 */
        /* <DEDUP_REMOVED lines=9> */
.L_x_55:
[----:B------:R-:W0:Y:S01]  /*1040*/  I2F.U32.RP R9, R12 ;  /* 0x0000000c00097306 */ /* 0x000e220000209000 */
[----:B------:R-:W-:-:S07]  /*1050*/  ISETP.NE.U32.AND P0, PT, R12, RZ, PT ;  /* 0x000000ff0c00720c */ /* 0x000fce0003f05070 */
[----:B0-----:R-:W0:Y:S02]  /*1060*/  MUFU.RCP R18, R9 ;  /* 0x0000000900127308 */ /* 0x001e240000001000 */
[----:B0-----:R-:W-:Y:S01]  /*1070*/  IADD3 R18, R18, 0xffffffe, RZ ;  /* 0x0ffffffe12127810 */ /* 0x001fe20007ffe0ff */
[----:B------:R-:W-:-:S05]  /*1080*/  IMAD.MOV.U32 R9, RZ, RZ, RZ ;  /* 0x000000ffff097224 */ /* 0x000fca00078e00ff */
        /* <DEDUP_REMOVED lines=14> */
[----:B------:R-:W-:Y:S02]  /*1170*/  MOV R8, R0 ;  /* 0x0000000000087202 */ /* 0x000fe40000000f00 */
.L_x_56:
[----:B------:R-:W-:Y:S05]  /*1180*/  BSYNC B0 ;  /* 0x0000000000007941 */ /* 0x000fea0003800000 */
.L_x_54:
        /* <DEDUP_REMOVED lines=8> */
[----:B------:R-:W-:Y:S02]  /*1210*/  IMAD.IADD R0, R35, 0x1, -R0 ;  /* 0x0000000123007824 */ /* 0x000fe400078e0a00 */
[C---:B------:R-:W-:Y:S02]  /*1220*/  VIADD R21, R7.reuse, 0x8 ;  /* 0x0000000807157836 */ /* 0x040fe40000000000 */
[----:B------:R-:W-:Y:S01]  /*1230*/  VIADD R27, R7, 0x10 ;  /* 0x00000010071b7836 */ /* 0x000fe20000000000 */
[----:B------:R-:W-:Y:S01]  /*1240*/  ISETP.GT.U32.AND P1, PT, R19, R0, PT ;  /* 0x000000001300720c */ /* 0x000fe20003f24070 */
[----:B------:R-:W-:Y:S01]  /*1250*/  VIADD R34, R7, 0x18 ;  /* 0x0000001807227836 */ /* 0x000fe20000000000 */
[----:B------:R-:W-:Y:S02]  /*1260*/  SHF.R.S32.HI R10, RZ, 0x1f, R0 ;  /* 0x0000001fff0a7819 */ /* 0x000fe40000011400 */
[----:B------:R-:W-:Y:S02]  /*1270*/  IADD3 R36, P3, R0, UR7, RZ ;  /* 0x0000000700247c10 */ /* 0x000fe4000ff7e0ff */
[----:B------:R-:W-:-:S02]  /*1280*/  ISETP.GT.AND.EX P1, PT, R15, R10, PT, P1 ;  /* 0x0000000a0f00720c */ /* 0x000fc40003f24310 */
[----:B------:R-:W-:Y:S02]  /*1290*/  IADD3.X R37, R10, UR6, RZ, P3, !PT ;  /* 0x000000060a257c10 */ /* 0x000fe40009ffe4ff */
[----:B------:R-:W-:Y:S02]  /*12a0*/  ISETP.GE.OR P0, PT, R21, UR4, !P1 ;  /* 0x0000000415007c0c */ /* 0x000fe4000cf06670 */
[----:B------:R-:W-:Y:S02]  /*12b0*/  ISETP.GE.OR P2, PT, R7, UR4, !P1 ;  /* 0x0000000407007c0c */ /* 0x000fe4000cf46670 */
[----:B------:R-:W-:Y:S02]  /*12c0*/  ISETP.GE.OR P6, PT, R27, UR4, !P1 ;  /* 0x000000041b007c0c */ /* 0x000fe4000cfc6670 */
[----:B------:R-:W-:-:S07]  /*12d0*/  ISETP.GE.OR P5, PT, R34, UR4, !P1 ;  /* 0x0000000422007c0c */ /* 0x000fce000cfa6670 */
[----:B------:R-:W0:Y:S01]  /*12e0*/  @!P0 LDC.64 R18, c[0x0][0x2b8] ;  /* 0x0000ae00ff128b82 */ /* 0x000e220000000a00 */
[----:B------:R-:W-:Y:S01]  /*12f0*/  @!P0 SHF.R.S32.HI R15, RZ, 0x1f, R21 ;  /* 0x0000001fff0f8819 */ /* 0x000fe20000011415 */
[--C-:B------:R-:W-:Y:S02]  /*1300*/  @!P2 IMAD.MOV.U32 R48, RZ, RZ, R36.reuse ;  /* 0x000000ffff30a224 */ /* 0x100fe400078e0024 */
[----:B------:R-:W-:Y:S01]  /*1310*/  @!P2 IMAD.MOV.U32 R49, RZ, RZ, R37 ;  /* 0x000000ffff31a224 */ /* 0x000fe200078e0025 */
[----:B------:R-:W-:Y:S01]  /*1320*/  @!P6 SHF.R.S32.HI R29, RZ, 0x1f, R27 ;  /* 0x0000001fff1de819 */ /* 0x000fe2000001141b */
[----:B------:R-:W-:Y:S01]  /*1330*/  @!P0 IMAD R10, R15, R28, RZ ;  /* 0x0000001c0f0a8224 */ /* 0x000fe200078e02ff */
[----:B------:R-:W-:Y:S01]  /*1340*/  @!P2 SHF.R.S32.HI R15, RZ, 0x1f, R7 ;  /* 0x0000001fff0fa819 */ /* 0x000fe20000011407 */
[----:B------:R-:W1:Y:S01]  /*1350*/  @!P2 LDC.64 R22, c[0x0][0x2b8] ;  /* 0x0000ae00ff16ab82 */ /* 0x000e620000000a00 */
[----:B------:R-:W-:Y:S01]  /*1360*/  @!P0 IMAD.WIDE.U32 R46, R28, R21, R36 ;  /* 0x000000151c2e8225 */ /* 0x000fe200078e0024 */
[----:B------:R-:W-:-:S03]  /*1370*/  @!P6 MOV R42, R36 ;  /* 0x00000024002ae202 */ /* 0x000fc60000000f00 */
[----:B------:R-:W-:Y:S02]  /*1380*/  @!P2 IMAD R24, R15, R28, RZ ;  /* 0x0000001c0f18a224 */ /* 0x000fe400078e02ff */
[----:B------:R-:W-:-:S04]  /*1390*/  @!P2 IMAD.WIDE.U32 R48, R28, R7, R48 ;  /* 0x000000071c30a225 */ /* 0x000fc800078e0030 */
[-C--:B------:R-:W-:Y:S02]  /*13a0*/  @!P2 IMAD R15, R7, R5.reuse, R24 ;  /* 0x00000005070fa224 */ /* 0x080fe400078e0218 */
[----:B------:R-:W-:Y:S02]  /*13b0*/  @!P0 IMAD R10, R21, R5, R10 ;  /* 0x00000005150a8224 */ /* 0x000fe400078e020a */
[----:B------:R-:W2:Y:S01]  /*13c0*/  @!P6 LDC.64 R20, c[0x0][0x2b8] ;  /* 0x0000ae00ff14eb82 */ /* 0x000ea20000000a00 */
[----:B0-----:R-:W-:Y:S01]  /*13d0*/  @!P0 LEA R44, P3, R46, R18, 0x2 ;  /* 0x000000122e2c8211 */ /* 0x001fe200078610ff */
[----:B------:R-:W-:Y:S01]  /*13e0*/  @!P2 IMAD.IADD R18, R49, 0x1, R15 ;  /* 0x000000013112a824 */ /* 0x000fe200078e020f */
[----:B------:R-:W-:Y:S01]  /*13f0*/  MOV R15, 0xff800000 ;  /* 0xff800000000f7802 */ /* 0x000fe20000000f00 */
[----:B------:R-:W-:Y:S02]  /*1400*/  @!P0 IMAD.IADD R10, R47, 0x1, R10 ;  /* 0x000000012f0a8824 */ /* 0x000fe400078e020a */
[----:B------:R-:W-:-:S02]  /*1410*/  @!P6 IMAD.MOV.U32 R43, RZ, RZ, R37 ;  /* 0x000000ffff2be224 */ /* 0x000fc400078e0025 */
[----:B------:R-:W-:Y:S01]  /*1420*/  @!P6 IMAD R38, R29, R28, RZ ;  /* 0x0000001c1d26e224 */ /* 0x000fe200078e02ff */
[----:B-1----:R-:W-:Y:S01]  /*1430*/  @!P2 LEA R40, P4, R48, R22, 0x2 ;  /* 0x000000163028a211 */ /* 0x002fe200078810ff */
[----:B------:R-:W-:Y:S01]  /*1440*/  VIADD R22, R7, 0x20 ;  /* 0x0000002007167836 */ /* 0x000fe20000000000 */
[----:B------:R-:W-:Y:S01]  /*1450*/  @!P0 LEA.HI.X R45, R46, R19, R10, 0x2, P3 ;  /* 0x000000132e2d8211 */ /* 0x000fe200018f140a */
[----:B------:R-:W-:Y:S01]  /*1460*/  @!P6 IMAD.WIDE.U32 R42, R28, R27, R42 ;  /* 0x0000001b1c2ae225 */ /* 0x000fe200078e002a */
[----:B------:R-:W-:Y:S02]  /*1470*/  @!P2 LEA.HI.X R41, R48, R23, R18, 0x2, P4 ;  /* 0x000000173029a211 */ /* 0x000fe400020f1412 */
[----:B------:R-:W-:Y:S01]  /*1480*/  ISETP.GE.OR P4, PT, R22, UR4, !P1 ;  /* 0x0000000416007c0c */ /* 0x000fe2000cf86670 */
[----:B------:R-:W0:Y:S01]  /*1490*/  @!P5 LDC.64 R18, c[0x0][0x2b8] ;  /* 0x0000ae00ff12db82 */ /* 0x000e220000000a00 */
[----:B------:R-:W-:Y:S01]  /*14a0*/  @!P6 IMAD R38, R27, R5, R38 ;  /* 0x000000051b26e224 */ /* 0x000fe200078e0226 */
[----:B------:R-:W-:Y:S01]  /*14b0*/  @!P5 SHF.R.S32.HI R23, RZ, 0x1f, R34 ;  /* 0x0000001fff17d819 */ /* 0x000fe20000011422 */
[----:B------:R-:W-:Y:S01]  /*14c0*/  VIADD R31, R7, 0x28 ;  /* 0x00000028071f7836 */ /* 0x000fe20000000000 */
[----:B------:R1:W3:Y:S01]  /*14d0*/  @!P0 LDG.E R15, desc[UR8][R44.64] ;  /* 0x000000082c0f8981 */ /* 0x0002e2000c1e1900 */
[----:B------:R-:W-:-:S07]  /*14e0*/  IMAD.MOV.U32 R24, RZ, RZ, -0x800000 ;  /* 0xff800000ff187424 */ /* 0x000fce00078e00ff */
[----:B------:R-:W4:Y:S01]  /*14f0*/  @!P4 LDC.64 R26, c[0x0][0x2b8] ;  /* 0x0000ae00ff1acb82 */ /* 0x000f220000000a00 */
[----:B------:R-:W-:Y:S01]  /*1500*/  @!P5 IMAD R23, R23, R28, RZ ;  /* 0x0000001c1717d224 */ /* 0x000fe200078e02ff */
[----:B------:R-:W-:Y:S01]  /*1510*/  ISETP.GE.OR P3, PT, R31, UR4, !P1 ;  /* 0x000000041f007c0c */ /* 0x000fe2000cf66670 */
[C---:B------:R-:W-:Y:S01]  /*1520*/  VIADD R29, R7.reuse, 0x30 ;  /* 0x00000030071d7836 */ /* 0x040fe20000000000 */
[----:B------:R2:W5:Y:S01]  /*1530*/  @!P2 LDG.E R24, desc[UR8][R40.64] ;  /* 0x000000082818a981 */ /* 0x000562000c1e1900 */
[----:B------:R-:W-:Y:S02]  /*1540*/  VIADD R10, R7, 0x38 ;  /* 0x00000038070a7836 */ /* 0x000fe40000000000 */
[----:B------:R-:W-:Y:S01]  /*1550*/  @!P6 IMAD.IADD R38, R43, 0x1, R38 ;  /* 0x000000012b26e824 */ /* 0x000fe200078e0226 */
[----:B------:R-:W-:Y:S01]  /*1560*/  @!P4 SHF.R.S32.HI R39, RZ, 0x1f, R22 ;  /* 0x0000001fff27c819 */ /* 0x000fe20000011416 */
[----:B------:R-:W-:Y:S01]  /*1570*/  @!P5 IMAD R23, R34, R5, R23 ;  /* 0x000000052217d224 */ /* 0x000fe200078e0217 */
[----:B------:R-:W-:-:S02]  /*1580*/  ISETP.GE.OR P2, PT, R29, UR4, !P1 ;  /* 0x000000041d007c0c */ /* 0x000fc4000cf46670 */
[----:B-1----:R-:W-:Y:S01]  /*1590*/  @!P5 MOV R45, R37 ;  /* 0x00000025002dd202 */ /* 0x002fe20000000f00 */
[----:B------:R-:W-:Y:S01]  /*15a0*/  @!P5 IMAD.MOV.U32 R44, RZ, RZ, R36 ;  /* 0x000000ffff2cd224 */ /* 0x000fe200078e0024 */
[----:B------:R-:W-:-:S03]  /*15b0*/  ISETP.GE.OR P1, PT, R10, UR4, !P1 ;  /* 0x000000040a007c0c */ /* 0x000fc6000cf26670 */
[----:B------:R-:W-:Y:S01]  /*15c0*/  @!P5 IMAD.WIDE.U32 R44, R28, R34, R44 ;  /* 0x000000221c2cd225 */ /* 0x000fe200078e002c */
[----:B--2---:R-:W-:-:S03]  /*15d0*/  @!P6 LEA R40, P0, R42, R20, 0x2 ;  /* 0x000000142a28e211 */ /* 0x004fc600078010ff */
[----:B------:R-:W-:Y:S02]  /*15e0*/  @!P5 IMAD.IADD R23, R45, 0x1, R23 ;  /* 0x000000012d17d824 */ /* 0x000fe400078e0217 */
[----:B------:R-:W-:Y:S01]  /*15f0*/  @!P4 IMAD.MOV.U32 R48, RZ, RZ, R36 ;  /* 0x000000ffff30c224 */ /* 0x000fe200078e0024 */
[----:B------:R-:W-:Y:S01]  /*1600*/  @!P6 LEA.HI.X R41, R42, R21, R38, 0x2, P0 ;  /* 0x000000152a29e211 */ /* 0x000fe200000f1426 */
[----:B------:R-:W-:Y:S01]  /*1610*/  @!P4 IMAD.MOV.U32 R49, RZ, RZ, R37 ;  /* 0x000000ffff31c224 */ /* 0x000fe200078e0025 */
[----:B0-----:R-:W-:Y:S01]  /*1620*/  @!P5 LEA R42, P0, R44, R18, 0x2 ;  /* 0x000000122c2ad211 */ /* 0x001fe200078010ff */
[----:B------:R-:W-:Y:S01]  /*1630*/  @!P4 IMAD R39, R39, R28, RZ ;  /* 0x0000001c2727c224 */ /* 0x000fe200078e02ff */
[----:B------:R-:W0:Y:S01]  /*1640*/  @!P2 LDC.64 R20, c[0x0][0x2b8] ;  /* 0x0000ae00ff14ab82 */ /* 0x000e220000000a00 */
[----:B------:R-:W-:Y:S01]  /*1650*/  @!P4 IMAD.WIDE.U32 R48, R28, R22, R48 ;  /* 0x000000161c30c225 */ /* 0x000fe200078e0030 */
[----:B------:R-:W-:Y:S02]  /*1660*/  @!P5 LEA.HI.X R43, R44, R19, R23, 0x2, P0 ;  /* 0x000000132c2bd211 */ /* 0x000fe400000f1417 */
[----:B------:R-:W-:Y:S01]  /*1670*/  @!P3 SHF.R.S32.HI R19, RZ, 0x1f, R31 ;  /* 0x0000001fff13b819 */ /* 0x000fe2000001141f */
[----:B------:R-:W-:Y:S01]  /*1680*/  @!P4 IMAD R18, R22, R5, R39 ;  /* 0x000000051612c224 */ /* 0x000fe200078e0227 */
[----:B----4-:R-:W-:-:S02]  /*1690*/  @!P4 LEA R46, P0, R48, R26, 0x2 ;  /* 0x0000001a302ec211 */ /* 0x010fc400078010ff */
[----:B------:R-:W1:Y:S01]  /*16a0*/  @!P3 LDC.64 R22, c[0x0][0x2b8] ;  /* 0x0000ae00ff16bb82 */ /* 0x000e620000000a00 */
[----:B------:R-:W-:Y:S01]  /*16b0*/  @!P3 IMAD R34, R19, R28, RZ ;  /* 0x0000001c1322b224 */ /* 0x000fe200078e02ff */
[----:B------:R-:W-:-:S06]  /*16c0*/  @!P4 IADD3 R26, R49, R18, RZ ;  /* 0x00000012311ac210 */ /* 0x000fcc0007ffe0ff */
[----:B------:R-:W2:Y:S01]  /*16d0*/  @!P1 LDC.64 R18, c[0x0][0x2b8] ;  /* 0x0000ae00ff129b82 */ /* 0x000ea20000000a00 */
[----:B------:R-:W-:Y:S01]  /*16e0*/  @!P4 LEA.HI.X R47, R48, R27, R26, 0x2, P0 ;  /* 0x0000001b302fc211 */ /* 0x000fe200000f141a */
[----:B------:R-:W-:Y:S01]  /*16f0*/  @!P3 IMAD.MOV.U32 R44, RZ, RZ, R36 ;  /* 0x000000ffff2cb224 */ /* 0x000fe200078e0024 */
[----:B------:R-:W-:Y:S01]  /*1700*/  @!P1 SHF.R.S32.HI R27, RZ, 0x1f, R10 ;  /* 0x0000001fff1b9819 */ /* 0x000fe2000001140a */
[----:B------:R-:W-:Y:S01]  /*1710*/  @!P3 IMAD.MOV.U32 R45, RZ, RZ, R37 ;  /* 0x000000ffff2db224 */ /* 0x000fe200078e0025 */
[----:B------:R-:W-:Y:S01]  /*1720*/  @!P2 SHF.R.S32.HI R39, RZ, 0x1f, R29 ;  /* 0x0000001fff27a819 */ /* 0x000fe2000001141d */
[----:B------:R-:W-:Y:S02]  /*1730*/  @!P3 IMAD R34, R31, R5, R34 ;  /* 0x000000051f22b224 */ /* 0x000fe400078e0222 */
[----:B------:R-:W-:-:S04]  /*1740*/  @!P3 IMAD.WIDE.U32 R44, R28, R31, R44 ;  /* 0x0000001f1c2cb225 */ /* 0x000fc800078e002c */
[-C--:B------:R-:W-:Y:S02]  /*1750*/  @!P1 IMAD R31, R27, R28.reuse, RZ ;  /* 0x0000001c1b1f9224 */ /* 0x080fe400078e02ff */
[----:B------:R-:W-:Y:S02]  /*1760*/  @!P2 IMAD R38, R39, R28, RZ ;  /* 0x0000001c2726a224 */ /* 0x000fe400078e02ff */
[--C-:B------:R-:W-:Y:S02]  /*1770*/  @!P2 IMAD.MOV.U32 R48, RZ, RZ, R36.reuse ;  /* 0x000000ffff30a224 */ /* 0x100fe400078e0024 */
[--C-:B------:R-:W-:Y:S02]  /*1780*/  @!P2 IMAD.MOV.U32 R49, RZ, RZ, R37.reuse ;  /* 0x000000ffff31a224 */ /* 0x100fe400078e0025 */
[----:B------:R-:W-:-:S04]  /*1790*/  @!P1 IMAD.WIDE.U32 R36, R28, R10, R36 ;  /* 0x0000000a1c249225 */ /* 0x000fc800078e0024 */
[-C--:B------:R-:W-:Y:S02]  /*17a0*/  @!P1 IMAD R31, R10, R5.reuse, R31 ;  /* 0x000000050a1f9224 */ /* 0x080fe400078e021f */
[----:B------:R-:W-:Y:S02]  /*17b0*/  @!P2 IMAD R38, R29, R5, R38 ;  /* 0x000000051d26a224 */ /* 0x000fe400078e0226 */
[----:B------:R-:W-:Y:S01]  /*17c0*/  @!P2 IMAD.WIDE.U32 R48, R28, R29, R48 ;  /* 0x0000001d1c30a225 */ /* 0x000fe200078e0030 */
[----:B--2---:R-:W-:-:S03]  /*17d0*/  @!P1 LEA R18, P0, R36, R18, 0x2 ;  /* 0x0000001224129211 */ /* 0x004fc600078010ff */
[----:B------:R-:W-:Y:S02]  /*17e0*/  IMAD.MOV.U32 R26, RZ, RZ, -0x800000 ;  /* 0xff800000ff1a7424 */ /* 0x000fe400078e00ff */
[----:B------:R-:W-:Y:S02]  /*17f0*/  IMAD.MOV.U32 R29, RZ, RZ, -0x800000 ;  /* 0xff800000ff1d7424 */ /* 0x000fe400078e00ff */
[----:B------:R-:W-:Y:S02]  /*1800*/  @!P1 IMAD.IADD R31, R37, 0x1, R31 ;  /* 0x00000001251f9824 */ /* 0x000fe400078e021f */
[----:B------:R-:W-:Y:S01]  /*1810*/  IMAD.MOV.U32 R27, RZ, RZ, -0x800000 ;  /* 0xff800000ff1b7424 */ /* 0x000fe200078e00ff */
[----:B------:R2:W4:Y:S01]  /*1820*/  @!P6 LDG.E R26, desc[UR8][R40.64] ;  /* 0x00000008281ae981 */ /* 0x000522000c1e1900 */
[----:B------:R-:W-:Y:S01]  /*1830*/  @!P3 IADD3 R34, R45, R34, RZ ;  /* 0x000000222d22b210 */ /* 0x000fe20007ffe0ff */
[----:B------:R-:W-:Y:S01]  /*1840*/  @!P2 IMAD.IADD R38, R49, 0x1, R38 ;  /* 0x000000013126a824 */ /* 0x000fe200078e0226 */
[----:B------:R-:W-:Y:S01]  /*1850*/  @!P1 LEA.HI.X R19, R36, R19, R31, 0x2, P0 ;  /* 0x0000001324139211 */ /* 0x000fe200000f141f */
[----:B------:R-:W4:Y:S01]  /*1860*/  @!P5 LDG.E R29, desc[UR8][R42.64] ;  /* 0x000000082a1dd981 */ /* 0x000f22000c1e1900 */
[----:B-1----:R-:W-:Y:S01]  /*1870*/  @!P3 LEA R22, P5, R44, R22, 0x2 ;  /* 0x000000162c16b211 */ /* 0x002fe200078a10ff */
[----:B------:R-:W-:Y:S01]  /*1880*/  IMAD.MOV.U32 R31, RZ, RZ, -0x800000 ;  /* 0xff800000ff1f7424 */ /* 0x000fe200078e00ff */
[----:B------:R-:W1:Y:S01]  /*1890*/  LDC R37, c[0x0][0x270] ;  /* 0x00009c00ff257b82 */ /* 0x000e620000000800 */
[----:B------:R-:W4:Y:S01]  /*18a0*/  @!P4 LDG.E R27, desc[UR8][R46.64] ;  /* 0x000000082e1bc981 */ /* 0x000f22000c1e1900 */
[----:B0-----:R-:W-:-:S02]  /*18b0*/  @!P2 LEA R20, P4, R48, R20, 0x2 ;  /* 0x000000143014a211 */ /* 0x001fc400078810ff */
[----:B------:R-:W-:Y:S01]  /*18c0*/  @!P3 LEA.HI.X R23, R44, R23, R34, 0x2, P5 ;  /* 0x000000172c17b211 */ /* 0x000fe200028f1422 */
[----:B------:R-:W-:Y:S01]  /*18d0*/  IMAD.MOV.U32 R34, RZ, RZ, -0x800000 ;  /* 0xff800000ff227424 */ /* 0x000fe200078e00ff */
[----:B------:R0:W4:Y:S01]  /*18e0*/  @!P1 LDG.E R31, desc[UR8][R18.64] ;  /* 0x00000008121f9981 */ /* 0x000122000c1e1900 */
[----:B------:R-:W-:Y:S01]  /*18f0*/  IMAD.MOV.U32 R36, RZ, RZ, -0x800000 ;  /* 0xff800000ff247424 */ /* 0x000fe200078e00ff */
[----:B------:R-:W-:-:S03]  /*1900*/  @!P2 LEA.HI.X R21, R48, R21, R38, 0x2, P4 ;  /* 0x000000153015a211 */ /* 0x000fc600020f1426 */
[----:B------:R0:W4:Y:S04]  /*1910*/  @!P3 LDG.E R34, desc[UR8][R22.64] ;  /* 0x000000081622b981 */ /* 0x000128000c1e1900 */
[----:B------:R0:W4:Y:S01]  /*1920*/  @!P2 LDG.E R36, desc[UR8][R20.64] ;  /* 0x000000081424a981 */ /* 0x000122000c1e1900 */
[----:B-1----:R-:W-:-:S04]  /*1930*/  IABS R38, R37 ;  /* 0x0000002500267213 */ /* 0x002fc80000000000 */
[----:B------:R-:W2:Y:S08]  /*1940*/  I2F.U32.RP R39, R38 ;  /* 0x0000002600277306 */ /* 0x000eb00000209000 */
[----:B--2---:R-:W1:Y:S01]  /*1950*/  MUFU.RCP R40, R39 ;  /* 0x0000002700287308 */ /* 0x004e620000001000 */
[----:B------:R-:W2:Y:S01]  /*1960*/  S2R R10, SR_CgaCtaId ;  /* 0x00000000000a7919 */ /* 0x000ea20000008800 */
[----:B-1----:R-:W-:-:S06]  /*1970*/  IADD3 R40, R40, 0xffffffe, RZ ;  /* 0x0ffffffe28287810 */ /* 0x002fcc0007ffe0ff */
[----:B------:R-:W1:Y:S01]  /*1980*/  F2I.FTZ.U32.TRUNC.NTZ R41, R40 ;  /* 0x0000002800297305 */ /* 0x000e62000021f000 */
[----:B0-----:R-:W-:Y:S02]  /*1990*/  IABS R18, R6 ;  /* 0x0000000600127213 */ /* 0x001fe40000000000 */
[----:B------:R-:W-:Y:S01]  /*19a0*/  IABS R19, R37 ;  /* 0x0000002500137213 */ /* 0x000fe20000000000 */
[----:B-1----:R-:W-:Y:S02]  /*19b0*/  IMAD.MOV R22, RZ, RZ, -R41 ;  /* 0x000000ffff167224 */ /* 0x002fe400078e0a29 */
[----:B------:R-:W-:Y:S02]  /*19c0*/  IMAD.MOV.U32 R40, RZ, RZ, RZ ;  /* 0x000000ffff287224 */ /* 0x000fe400078e00ff */
[----:B------:R-:W-:-:S04]  /*19d0*/  IMAD R23, R22, R38, RZ ;  /* 0x0000002616177224 */ /* 0x000fc800078e02ff */
[----:B------:R-:W-:Y:S01]  /*19e0*/  IMAD.HI.U32 R23, R41, R23, R40 ;  /* 0x0000001729177227 */ /* 0x000fe200078e0028 */
[----:B------:R-:W-:-:S03]  /*19f0*/  MOV R21, 0x400 ;  /* 0x0000040000157802 */ /* 0x000fc60000000f00 */
[----:B------:R-:W-:Y:S02]  /*1a00*/  IMAD.MOV R19, RZ, RZ, -R19 ;  /* 0x000000ffff137224 */ /* 0x000fe400078e0a13 */
[----:B------:R-:W-:Y:S01]  /*1a10*/  IMAD.HI.U32 R20, R23, R18, RZ ;  /* 0x0000001217147227 */ /* 0x000fe200078e00ff */
[----:B--2---:R-:W-:-:S03]  /*1a20*/  LEA R10, R10, R21, 0x18 ;  /* 0x000000150a0a7211 */ /* 0x004fc600078ec0ff */
[----:B------:R-:W-:Y:S01]  /*1a30*/  IMAD R19, R20, R19, R18 ;  /* 0x0000001314137224 */ /* 0x000fe200078e0212 */
[C---:B------:R-:W-:Y:S02]  /*1a40*/  ISETP.GT.AND P1, PT, R35.reuse, 0x37f, PT ;  /* 0x0000037f2300780c */ /* 0x040fe40003f24270 */
[C---:B------:R-:W-:Y:S02]  /*1a50*/  ISETP.GT.AND P2, PT, R35.reuse, 0x3ff, PT ;  /* 0x000003ff2300780c */ /* 0x040fe40003f44270 */
[----:B------:R-:W-:Y:S01]  /*1a60*/  ISETP.GT.AND P0, PT, R35, 0x2ff, PT ;  /* 0x000002ff2300780c */ /* 0x000fe20003f04270 */
[----:B------:R-:W-:Y:S01]  /*1a70*/  IMAD R7, R7, 0x44, R10 ;  /* 0x0000004407077824 */ /* 0x000fe200078e020a */
[----:B------:R-:W-:Y:S02]  /*1a80*/  ISETP.GT.U32.AND P4, PT, R38, R19, PT ;  /* 0x000000132600720c */ /* 0x000fe40003f84070 */
[C---:B------:R-:W-:Y:S01]  /*1a90*/  ISETP.GT.AND P3, PT, R35.reuse, 0x27f, PT ;  /* 0x0000027f2300780c */ /* 0x040fe20003f64270 */
[----:B------:R-:W-:Y:S01]  /*1aa0*/  IMAD R7, R0, 0x4, R7 ;  /* 0x0000000400077824 */ /* 0x000fe200078e0207 */
[----:B------:R-:W-:-:S09]  /*1ab0*/  ISETP.GT.AND P6, PT, R35, 0x7f, PT ;  /* 0x0000007f2300780c */ /* 0x000fd20003fc4270 */
[----:B------:R-:W-:Y:S01]  /*1ac0*/  @!P4 IMAD.IADD R19, R19, 0x1, -R38 ;  /* 0x000000011313c824 */ /* 0x000fe200078e0a26 */
[----:B------:R-:W-:Y:S02]  /*1ad0*/  LOP3.LUT R0, R33, R13, RZ, 0xfc, !PT ;  /* 0x0000000d21007212 */ /* 0x000fe400078efcff */
[----:B------:R-:W-:Y:S02]  /*1ae0*/  LOP3.LUT R6, R6, R37, RZ, 0x3c, !PT ;  /* 0x0000002506067212 */ /* 0x000fe400078e3cff */
[----:B------:R-:W-:Y:S01]  /*1af0*/  @!P4 IADD3 R20, R20, 0x1, RZ ;  /* 0x000000011414c810 */ /* 0x000fe20007ffe0ff */
[----:B------:R-:W-:Y:S01]  /*1b00*/  BSSY B0, `(.L_x_57) ;  /* 0x0000031000007945 */ /* 0x000fe20003800000 */
[----:B---3--:R0:W-:Y:S01]  /*1b10*/  @!P1 STS [R7+0x220], R15 ;  /* 0x0002200f07009388 */ /* 0x0081e20000000800 */
[----:B------:R-:W-:-:S03]  /*1b20*/  ISETP.GT.AND P1, PT, R35, 0x17f, PT ;  /* 0x0000017f2300780c */ /* 0x000fc60003f24270 */
[----:B-----5:R0:W-:Y:S01]  /*1b30*/  @!P2 STS [R7], R24 ;  /* 0x000000180700a388 */ /* 0x0201e20000000800 */
[----:B------:R-:W-:-:S03]  /*1b40*/  ISETP.GT.AND P2, PT, R35, 0x1ff, PT ;  /* 0x000001ff2300780c */ /* 0x000fc60003f44270 */
[----:B----4-:R0:W-:Y:S01]  /*1b50*/  @!P0 STS [R7+0x440], R26 ;  /* 0x0004401a07008388 */ /* 0x0101e20000000800 */
[----:B------:R-:W-:-:S03]  /*1b60*/  ISETP.GT.AND P0, PT, R35, 0xff, PT ;  /* 0x000000ff2300780c */ /* 0x000fc60003f04270 */
[----:B------:R0:W-:Y:S01]  /*1b70*/  @!P3 STS [R7+0x660], R29 ;  /* 0x0006601d0700b388 */ /* 0x0001e20000000800 */
[----:B------:R-:W-:-:S05]  /*1b80*/  ISETP.GE.U32.AND P3, PT, R19, R38, PT ;  /* 0x000000261300720c */ /* 0x000fca0003f66070 */
[----:B------:R0:W-:Y:S04]  /*1b90*/  @!P2 STS [R7+0x880], R27 ;  /* 0x0008801b0700a388 */ /* 0x0001e80000000800 */
[----:B------:R0:W-:Y:S01]  /*1ba0*/  @!P6 STS [R7+0xee0], R31 ;  /* 0x000ee01f0700e388 */ /* 0x0001e20000000800 */
[----:B------:R-:W-:-:S03]  /*1bb0*/  ISETP.GE.AND P2, PT, R6, RZ, PT ;  /* 0x000000ff0600720c */ /* 0x000fc60003f46270 */
[----:B------:R0:W-:Y:S01]  /*1bc0*/  @!P1 STS [R7+0xaa0], R34 ;  /* 0x000aa02207009388 */ /* 0x0001e20000000800 */
[----:B------:R-:W-:-:S03]  /*1bd0*/  ISETP.NE.U32.AND P1, PT, R0, RZ, PT ;  /* 0x000000ff0000720c */ /* 0x000fc60003f25070 */
[----:B------:R0:W-:Y:S01]  /*1be0*/  @!P0 STS [R7+0xcc0], R36 ;  /* 0x000cc02407008388 */ /* 0x0001e20000000800 */
[----:B------:R-:W-:Y:S01]  /*1bf0*/  ISETP.NE.AND P0, PT, R37, RZ, PT ;  /* 0x000000ff2500720c */ /* 0x000fe20003f05270 */
[----:B------:R-:W-:-:S04]  /*1c00*/  @P3 VIADD R20, R20, 0x1 ;  /* 0x0000000114143836 */ /* 0x000fc80000000000 */
[----:B------:R-:W-:-:S04]  /*1c10*/  IMAD.MOV.U32 R6, RZ, RZ, R20 ;  /* 0x000000ffff067224 */ /* 0x000fc800078e0014 */
[----:B------:R-:W-:-:S04]  /*1c20*/  @!P2 IMAD.MOV R6, RZ, RZ, -R6 ;  /* 0x000000ffff06a224 */ /* 0x000fc800078e0a06 */
[----:B------:R-:W-:Y:S01]  /*1c30*/  @!P0 LOP3.LUT R6, RZ, R37, RZ, 0x33, !PT ;  /* 0x00000025ff068212 */ /* 0x000fe200078e33ff */
[----:B------:R-:W-:Y:S06]  /*1c40*/  @!P1 BRA `(.L_x_58) ;  /* 0x0000000000249947 */ /* 0x000fec0003800000 */
[----:B------:R-:W-:Y:S01]  /*1c50*/  IMAD.MOV.U32 R18, RZ, RZ, R32 ;  /* 0x000000ffff127224 */ /* 0x000fe200078e0020 */
[----:B0-----:R-:W-:Y:S01]  /*1c60*/  MOV R24, R14 ;  /* 0x0000000e00187202 */ /* 0x001fe20000000f00 */
[----:B------:R-:W-:Y:S01]  /*1c70*/  IMAD.MOV.U32 R19, RZ, RZ, R33 ;  /* 0x000000ffff137224 */ /* 0x000fe200078e0021 */
[----:B------:R-:W-:Y:S02]  /*1c80*/  MOV R23, R13 ;  /* 0x0000000d00177202 */ /* 0x000fe40000000f00 */
[----:B------:R-:W-:Y:S02]  /*1c90*/  MOV R22, 0x1cb0 ;  /* 0x00001cb000167802 */ /* 0x000fe40000000f00 */
[----:B------:R-:W-:Y:S05]  /*1ca0*/  CALL.REL.NOINC `($__internal_1_$__cuda_sm20_div_s64) ;  /* 0x0000003400947944 */ /* 0x000fea0003c00000 */
[----:B------:R-:W-:Y:S02]  /*1cb0*/  MOV R46, R0 ;  /* 0x00000000002e7202 */ /* 0x000fe40000000f00 */
[----:B------:R-:W-:Y:S01]  /*1cc0*/  MOV R47, R27 ;  /* 0x0000001b002f7202 */ /* 0x000fe20000000f00 */
[----:B------:R-:W-:Y:S05]  /*1cd0*/  BRA `(.L_x_59) ;  /* 0x00000000004c7947 */ /* 0x000fea0003800000 */
.L_x_58:
[----:B0-----:R-:W0:Y:S01]  /*1ce0*/  I2F.U32.RP R15, R14 ;  /* 0x0000000e000f7306 */ /* 0x001e220000209000 */
        /* <DEDUP_REMOVED lines=18> */
.L_x_59:
[----:B------:R-:W-:Y:S05]  /*1e10*/  BSYNC B0 ;  /* 0x0000000000007941 */ /* 0x000fea0003800000 */
.L_x_57:
[----:B------:R-:W-:Y:S01]  /*1e20*/  BAR.SYNC.DEFER_BLOCKING 0x0 ;  /* 0x0000000000007b1d */ /* 0x000fe20000010000 */
[----:B------:R-:W-:Y:S01]  /*1e30*/  LEA.HI R15, R30, R35, RZ, 0x3 ;  /* 0x000000231e0f7211 */ /* 0x000fe200078f18ff */
[----:B------:R-:W-:Y:S01]  /*1e40*/  IMAD.MOV.U32 R42, RZ, RZ, -0x800000 ;  /* 0xff800000ff2a7424 */ /* 0x000fe200078e00ff */
[----:B------:R-:W-:Y:S01]  /*1e50*/  MOV R40, 0xff800000 ;  /* 0xff80000000287802 */ /* 0x000fe20000000f00 */
[----:B------:R-:W-:Y:S01]  /*1e60*/  IMAD.MOV.U32 R31, RZ, RZ, -0x800000 ;  /* 0xff800000ff1f7424 */ /* 0x000fe200078e00ff */
[----:B------:R-:W-:Y:S01]  /*1e70*/  LOP3.LUT R0, R15, 0xfffffff8, RZ, 0xc0, !PT ;  /* 0xfffffff80f007812 */ /* 0x000fe200078ec0ff */
[----:B------:R-:W-:Y:S01]  /*1e80*/  IMAD.MOV.U32 R38, RZ, RZ, -0x800000 ;  /* 0xff800000ff267424 */ /* 0x000fe200078e00ff */
[----:B------:R-:W-:Y:S01]  /*1e90*/  SHF.R.S32.HI R15, RZ, 0x3, R15 ;  /* 0x00000003ff0f7819 */ /* 0x000fe2000001140f */
[----:B------:R-:W-:Y:S01]  /*1ea0*/  IMAD.MOV.U32 R34, RZ, RZ, -0x800000 ;  /* 0xff800000ff227424 */ /* 0x000fe200078e00ff */
[----:B------:R-:W-:Y:S01]  /*1eb0*/  MOV R30, 0xff800000 ;  /* 0xff800000001e7802 */ /* 0x000fe20000000f00 */
[----:B------:R-:W-:Y:S01]  /*1ec0*/  IMAD.IADD R35, R35, 0x1, -R0 ;  /* 0x0000000123237824 */ /* 0x000fe200078e0a00 */
[----:B------:R-:W-:Y:S01]  /*1ed0*/  IABS R19, R3 ;  /* 0x0000000300137213 */ /* 0x000fe20000000000 */
[----:B------:R-:W-:Y:S01]  /*1ee0*/  IMAD.MOV.U32 R36, RZ, RZ, -0x800000 ;  /* 0xff800000ff247424 */ /* 0x000fe200078e00ff */
[----:B------:R-:W0:Y:S01]  /*1ef0*/  LDC R0, c[0x0][0x270] ;  /* 0x00009c00ff007b82 */ /* 0x000e220000000800 */
[----:B------:R-:W-:Y:S01]  /*1f00*/  IMAD R10, R35, 0x44, R10 ;  /* 0x00000044230a7824 */ /* 0x000fe200078e020a */
[----:B------:R-:W1:Y:S01]  /*1f10*/  I2F.RP R29, R19 ;  /* 0x00000013001d7306 */ /* 0x000e620000209400 */
[----:B------:R-:W-:Y:S01]  /*1f20*/  IMAD.MOV.U32 R32, RZ, RZ, -0x800000 ;  /* 0xff800000ff207424 */ /* 0x000fe200078e00ff */
[----:B------:R-:W-:Y:S01]  /*1f30*/  ULDC.U8 UR4, c[0x0][0x3d9] ;  /* 0x0000f64000047ab9 */ /* 0x000fe20000000000 */
[----:B------:R-:W-:Y:S01]  /*1f40*/  BSSY B1, `(.L_x_60) ;  /* 0x000024e000017945 */ /* 0x000fe20003800000 */
[----:B------:R-:W-:-:S05]  /*1f50*/  LEA R33, R15, R10, 0x2 ;  /* 0x0000000a0f217211 */ /* 0x000fca00078e10ff */
[----:B------:R-:W-:Y:S04]  /*1f60*/  @!P6 LDS R42, [R33] ;  /* 0x00000000212ae984 */ /* 0x000fe80000000800 */
[----:B------:R-:W2:Y:S01]  /*1f70*/  @!P6 LDS R31, [R33+0x220] ;  /* 0x00022000211fe984 */ /* 0x000ea20000000800 */
[----:B-1----:R-:W1:Y:S03]  /*1f80*/  MUFU.RCP R29, R29 ;  /* 0x0000001d001d7308 */ /* 0x002e660000001000 */
[----:B------:R-:W3:Y:S04]  /*1f90*/  @!P6 LDS R38, [R33+0x440] ;  /* 0x000440002126e984 */ /* 0x000ee80000000800 */
[----:B------:R-:W4:Y:S01]  /*1fa0*/  @!P6 LDS R40, [R33+0x660] ;  /* 0x000660002128e984 */ /* 0x000f220000000800 */
[----:B0-----:R-:W-:-:S03]  /*1fb0*/  IABS R18, R0 ;  /* 0x0000000000127213 */ /* 0x001fc60000000000 */
[----:B------:R-:W0:Y:S04]  /*1fc0*/  @!P6 LDS R34, [R33+0x880] ;  /* 0x000880002122e984 */ /* 0x000e280000000800 */
[----:B------:R-:W5:Y:S01]  /*1fd0*/  @!P6 LDS R36, [R33+0xaa0] ;  /* 0x000aa0002124e984 */ /* 0x000f620000000800 */
[----:B-1----:R-:W-:-:S03]  /*1fe0*/  VIADD R48, R29, 0xffffffe ;  /* 0x0ffffffe1d307836 */ /* 0x002fc60000000000 */
[----:B------:R-:W1:Y:S01]  /*1ff0*/  @!P6 LDS R30, [R33+0xcc0] ;  /* 0x000cc000211ee984 */ /* 0x000e620000000800 */
[----:B------:R2:W-:Y:S03]  /*2000*/  F2I.FTZ.U32.TRUNC.NTZ R49, R48 ;  /* 0x0000003000317305 */ /* 0x0005e6000021f000 */
[----:B------:R-:W1:Y:S01]  /*2010*/  @!P6 LDS R32, [R33+0xee0] ;  /* 0x000ee0002120e984 */ /* 0x000e620000000800 */
[----:B--2---:R-:W-:Y:S01]  /*2020*/  IMAD.MOV.U32 R48, RZ, RZ, RZ ;  /* 0x000000ffff307224 */ /* 0x004fe200078e00ff */
[----:B------:R-:W-:-:S04]  /*2030*/  FMNMX.FTZ R7, R42, R31, !PT ;  /* 0x0000001f2a077209 */ /* 0x000fc80007810000 */
[----:B---3--:R-:W-:-:S04]  /*2040*/  FMNMX.FTZ R7, R7, R38, !PT ;  /* 0x0000002607077209 */ /* 0x008fc80007810000 */
[----:B----4-:R-:W-:-:S04]  /*2050*/  FMNMX.FTZ R7, R7, R40, !PT ;  /* 0x0000002807077209 */ /* 0x010fc80007810000 */
[----:B0-----:R-:W-:-:S04]  /*2060*/  FMNMX.FTZ R7, R7, R34, !PT ;  /* 0x0000002207077209 */ /* 0x001fc80007810000 */
[----:B-----5:R-:W-:-:S04]  /*2070*/  FMNMX.FTZ R7, R7, R36, !PT ;  /* 0x0000002407077209 */ /* 0x020fc80007810000 */
[----:B-1----:R-:W-:-:S04]  /*2080*/  FMNMX.FTZ R7, R7, R30, !PT ;  /* 0x0000001e07077209 */ /* 0x002fc80007810000 */
[----:B------:R-:W-:-:S05]  /*2090*/  FMNMX.FTZ R10, R7, R32, !PT ;  /* 0x00000020070a7209 */ /* 0x000fca0007810000 */
[----:B------:R-:W0:Y:S02]  /*20a0*/  SHFL.BFLY PT, R21, R10, 0x4, 0x1f ;  /* 0x0c801f000a157f89 */ /* 0x000e2400000e0000 */
[----:B0-----:R-:W-:Y:S02]  /*20b0*/  FMNMX.FTZ R21, R10, R21, !PT ;  /* 0x000000150a157209 */ /* 0x001fe40007810000 */
[----:B------:R-:W0:Y:S03]  /*20c0*/  I2F.U32.RP R10, R18 ;  /* 0x00000012000a7306 */ /* 0x000e260000209000 */
[----:B------:R-:W1:Y:S05]  /*20d0*/  SHFL.BFLY PT, R20, R21, 0x2, 0x1f ;  /* 0x0c401f0015147f89 */ /* 0x000e6a00000e0000 */
[----:B0-----:R-:W-:Y:S01]  /*20e0*/  MUFU.RCP R10, R10 ;  /* 0x0000000a000a7308 */ /* 0x001fe20000001000 */
[----:B-1----:R-:W-:-:S05]  /*20f0*/  FMNMX.FTZ R20, R21, R20, !PT ;  /* 0x0000001415147209 */ /* 0x002fca0007810000 */
[----:B------:R-:W0:Y:S02]  /*2100*/  SHFL.BFLY PT, R7, R20, 0x1, 0x1f ;  /* 0x0c201f0014077f89 */ /* 0x000e2400000e0000 */
[----:B0-----:R-:W-:-:S04]  /*2110*/  FMNMX.FTZ R7, R20, R7, !PT ;  /* 0x0000000714077209 */ /* 0x001fc80007810000 */
        /* <DEDUP_REMOVED lines=18> */
[----:B------:R-:W-:-:S03]  /*2240*/  FMUL.FTZ R21, R21, 1.4426950216293334961 ;  /* 0x3fb8aa3b15157820 */ /* 0x000fc60000410000 */
[----:B------:R-:W0:Y:S01]  /*2250*/  MUFU.EX2 R27, R27 ;  /* 0x0000001b001b7308 */ /* 0x000e220000000800 */
[----:B------:R-:W-:-:S07]  /*2260*/  FMUL.FTZ R20, R20, 1.4426950216293334961 ;  /* 0x3fb8aa3b14147820 */ /* 0x000fce0000410000 */
[----:B------:R-:W1:Y:S08]  /*2270*/  MUFU.EX2 R26, R26 ;  /* 0x0000001a001a7308 */ /* 0x000e700000000800 */
[----:B------:R-:W2:Y:S01]  /*2280*/  MUFU.EX2 R24, R24 ;  /* 0x0000001800187308 */ /* 0x000ea20000000800 */
[----:B0-----:R-:W-:Y:S01]  /*2290*/  FADD.FTZ R27, R44, R27 ;  /* 0x0000001b2c1b7221 */ /* 0x001fe20000010000 */
[----:B------:R-:W-:-:S02]  /*22a0*/  IADD3 R44, R10, 0xffffffe, RZ ;  /* 0x0ffffffe0a2c7810 */ /* 0x000fc40007ffe0ff */
[----:B------:R-:W-:-:S04]  /*22b0*/  IABS R10, R0 ;  /* 0x00000000000a7213 */ /* 0x000fc80000000000 */
[----:B------:R-:W0:Y:S01]  /*22c0*/  MUFU.EX2 R23, R23 ;  /* 0x0000001700177308 */ /* 0x000e220000000800 */
[----:B-1----:R-:W-:Y:S01]  /*22d0*/  FADD.FTZ R27, R27, R26 ;  /* 0x0000001a1b1b7221 */ /* 0x002fe20000010000 */
[--C-:B------:R-:W-:Y:S02]  /*22e0*/  IMAD.MOV R26, RZ, RZ, -R49.reuse ;  /* 0x000000ffff1a7224 */ /* 0x100fe400078e0a31 */
[----:B------:R-:W-:Y:S02]  /*22f0*/  IMAD.MOV R10, RZ, RZ, -R10 ;  /* 0x000000ffff0a7224 */ /* 0x000fe400078e0a0a */
[----:B------:R-:W-:Y:S02]  /*2300*/  IMAD R26, R26, R19, RZ ;  /* 0x000000131a1a7224 */ /* 0x000fe400078e02ff */
[----:B------:R-:W1:Y:S01]  /*2310*/  MUFU.EX2 R22, R22 ;  /* 0x0000001600167308 */ /* 0x000e620000000800 */
[----:B--2---:R-:W-:Y:S01]  /*2320*/  FADD.FTZ R24, R27, R24 ;  /* 0x000000181b187221 */ /* 0x004fe20000010000 */
[----:B------:R-:W-:-:S06]  /*2330*/  IMAD.HI.U32 R26, R49, R26, R48 ;  /* 0x0000001a311a7227 */ /* 0x000fcc00078e0030 */
[----:B------:R-:W2:Y:S01]  /*2340*/  MUFU.EX2 R21, R21 ;  /* 0x0000001500157308 */ /* 0x000ea20000000800 */
[----:B0-----:R-:W-:-:S07]  /*2350*/  FADD.FTZ R23, R24, R23 ;  /* 0x0000001718177221 */ /* 0x001fce0000010000 */
[----:B------:R-:W0:Y:S01]  /*2360*/  MUFU.EX2 R20, R20 ;  /* 0x0000001400147308 */ /* 0x000e220000000800 */
[----:B-1----:R-:W-:-:S07]  /*2370*/  FADD.FTZ R22, R23, R22 ;  /* 0x0000001617167221 */ /* 0x002fce0000010000 */
[----:B------:R1:W3:Y:S01]  /*2380*/  F2I.FTZ.U32.TRUNC.NTZ R45, R44 ;  /* 0x0000002c002d7305 */ /* 0x0002e2000021f000 */
[----:B--2---:R-:W-:-:S04]  /*2390*/  FADD.FTZ R23, R22, R21 ;  /* 0x0000001516177221 */ /* 0x004fc80000010000 */
[----:B0-----:R-:W-:Y:S01]  /*23a0*/  FADD.FTZ R22, R23, R20 ;  /* 0x0000001417167221 */ /* 0x001fe20000010000 */
[----:B------:R-:W-:Y:S02]  /*23b0*/  IADD3 R23, R19, UR5, RZ ;  /* 0x0000000513177c10 */ /* 0x000fe4000fffe0ff */
[----:B------:R-:W-:Y:S02]  /*23c0*/  IABS R20, R3 ;  /* 0x0000000300147213 */ /* 0x000fe40000000000 */
[----:B------:R-:W0:Y:S01]  /*23d0*/  SHFL.BFLY PT, R27, R22, 0x4, 0x1f ;  /* 0x0c801f00161b7f89 */ /* 0x000e2200000e0000 */
[----:B-1----:R-:W-:Y:S01]  /*23e0*/  HFMA2.MMA R44, -RZ, RZ, 0, 0 ;  /* 0x00000000ff2c7435 */ /* 0x002fe200000001ff */
[----:B---3--:R-:W-:Y:S01]  /*23f0*/  IMAD.MOV R29, RZ, RZ, -R45 ;  /* 0x000000ffff1d7224 */ /* 0x008fe200078e0a2d */
[----:B------:R-:W-:Y:S01]  /*2400*/  IABS R21, R23 ;  /* 0x0000001700157213 */ /* 0x000fe20000000000 */
[----:B------:R-:W-:-:S04]  /*2410*/  IMAD.MOV R20, RZ, RZ, -R20 ;  /* 0x000000ffff147224 */ /* 0x000fc800078e0a14 */
[----:B------:R-:W-:-:S04]  /*2420*/  IMAD.HI.U32 R26, R26, R21, RZ ;  /* 0x000000151a1a7227 */ /* 0x000fc800078e00ff */
[----:B------:R-:W-:-:S05]  /*2430*/  IMAD R20, R26, R20, R21 ;  /* 0x000000141a147224 */ /* 0x000fca00078e0215 */
[----:B------:R-:W-:Y:S01]  /*2440*/  ISETP.GT.U32.AND P4, PT, R19, R20, PT ;  /* 0x000000141300720c */ /* 0x000fe20003f84070 */
[----:B0-----:R-:W-:Y:S01]  /*2450*/  FADD.FTZ R27, R22, R27 ;  /* 0x0000001b161b7221 */ /* 0x001fe20000010000 */
[----:B------:R-:W-:Y:S01]  /*2460*/  IMAD R22, R29, R18, RZ ;  /* 0x000000121d167224 */ /* 0x000fe200078e02ff */
[----:B------:R-:W-:-:S03]  /*2470*/  MOV R29, 0x7f800000 ;  /* 0x7f800000001d7802 */ /* 0x000fc60000000f00 */
[----:B------:R-:W0:Y:S01]  /*2480*/  SHFL.BFLY PT, R24, R27, 0x2, 0x1f ;  /* 0x0c401f001b187f89 */ /* 0x000e2200000e0000 */
[----:B------:R-:W-:-:S06]  /*2490*/  IMAD.HI.U32 R22, R45, R22, R44 ;  /* 0x000000162d167227 */ /* 0x000fcc00078e002c */
[-C--:B------:R-:W-:Y:S02]  /*24a0*/  @!P4 IADD3 R20, R20, -R19.reuse, RZ ;  /* 0x800000131414c210 */ /* 0x080fe40007ffe0ff */
[----:B------:R-:W-:Y:S02]  /*24b0*/  @!P4 IADD3 R26, R26, 0x1, RZ ;  /* 0x000000011a1ac810 */ /* 0x000fe40007ffe0ff */
[----:B------:R-:W-:Y:S01]  /*24c0*/  ISETP.GE.U32.AND P2, PT, R20, R19, PT ;  /* 0x000000131400720c */ /* 0x000fe20003f46070 */
[----:B------:R-:W-:Y:S01]  /*24d0*/  IMAD.HI.U32 R22, R22, R21, RZ ;  /* 0x0000001516167227 */ /* 0x000fe200078e00ff */
[----:B------:R-:W-:Y:S02]  /*24e0*/  ISETP.GT.AND P4, PT, R4, RZ, PT ;  /* 0x000000ff0400720c */ /* 0x000fe40003f84270 */
[C---:B------:R-:W-:Y:S01]  /*24f0*/  LOP3.LUT R20, R23.reuse, R19, RZ, 0x3c, !PT ;  /* 0x0000001317147212 */ /* 0x040fe200078e3cff */
[----:B------:R-:W-:Y:S01]  /*2500*/  IMAD R21, R22, R10, R21 ;  /* 0x0000000a16157224 */ /* 0x000fe200078e0215 */
[----:B------:R-:W-:Y:S01]  /*2510*/  LOP3.LUT R23, R23, R0, RZ, 0x3c, !PT ;  /* 0x0000000017177212 */ /* 0x000fe200078e3cff */
[----:B------:R-:W1:Y:S01]  /*2520*/  S2R R10, SR_TID.X ;  /* 0x00000000000a7919 */ /* 0x000e620000002100 */
[----:B------:R-:W-:-:S02]  /*2530*/  ISETP.GE.AND P3, PT, R20, RZ, PT ;  /* 0x000000ff1400720c */ /* 0x000fc40003f66270 */
[----:B------:R-:W-:Y:S02]  /*2540*/  ISETP.GT.U32.AND P1, PT, R18, R21, PT ;  /* 0x000000151200720c */ /* 0x000fe40003f24070 */
[----:B------:R-:W-:Y:S02]  /*2550*/  LEA.HI.SX32 R20, R4, 0x1, 0x1 ;  /* 0x0000000104147811 */ /* 0x000fe400078f0aff */
[----:B------:R-:W-:Y:S02]  /*2560*/  @P2 IADD3 R26, R26, 0x1, RZ ;  /* 0x000000011a1a2810 */ /* 0x000fe40007ffe0ff */
[----:B------:R-:W-:Y:S01]  /*2570*/  ISETP.GE.AND P2, PT, R23, RZ, PT ;  /* 0x000000ff1700720c */ /* 0x000fe20003f46270 */
[----:B0-----:R-:W-:Y:S01]  /*2580*/  FADD.FTZ R27, R27, R24 ;  /* 0x000000181b1b7221 */ /* 0x001fe20000010000 */
[----:B------:R-:W-:-:S03]  /*2590*/  SHF.R.S32.HI R23, RZ, 0x1f, R4 ;  /* 0x0000001fff177819 */ /* 0x000fc60000011404 */
[----:B------:R-:W-:Y:S01]  /*25a0*/  @!P3 IADD3 R26, -R26, RZ, RZ ;  /* 0x000000ff1a1ab210 */ /* 0x000fe20007ffe1ff */
[----:B------:R-:W0:Y:S01]  /*25b0*/  SHFL.BFLY PT, R24, R27, 0x1, 0x1f ;  /* 0x0c201f001b187f89 */ /* 0x000e2200000e0000 */
[----:B------:R-:W-:Y:S01]  /*25c0*/  @!P1 IMAD.IADD R21, R21, 0x1, -R18 ;  /* 0x0000000115159824 */ /* 0x000fe200078e0a12 */
[----:B------:R-:W-:Y:S01]  /*25d0*/  ISETP.NE.AND P3, PT, RZ, UR4, PT ;  /* 0x00000004ff007c0c */ /* 0x000fe2000bf65270 */
[----:B------:R-:W-:Y:S02]  /*25e0*/  @!P1 VIADD R22, R22, 0x1 ;  /* 0x0000000116169836 */ /* 0x000fe40000000000 */
[----:B------:R-:W-:Y:S01]  /*25f0*/  @!P4 IMAD.MOV R20, RZ, RZ, R23 ;  /* 0x000000ffff14c224 */ /* 0x000fe200078e0217 */
[----:B------:R-:W-:Y:S02]  /*2600*/  ISETP.GE.U32.AND P5, PT, R21, R18, PT ;  /* 0x000000121500720c */ /* 0x000fe40003fa6070 */
[----:B------:R-:W2:Y:S01]  /*2610*/  LDC R21, c[0x0][0x2c4] ;  /* 0x0000b100ff157b82 */ /* 0x000ea20000000800 */
[----:B------:R-:W-:-:S02]  /*2620*/  LEA.HI.SX32 R18, R3, 0x1, 0x1 ;  /* 0x0000000103127811 */ /* 0x000fc400078f0aff */
[----:B-1----:R-:W-:-:S08]  /*2630*/  LOP3.LUT P4, RZ, R10, 0x7, RZ, 0xc0, !PT ;  /* 0x000000070aff7812 */ /* 0x002fd0000788c0ff */
[----:B------:R-:W-:Y:S01]  /*2640*/  @P5 VIADD R22, R22, 0x1 ;  /* 0x0000000116165836 */ /* 0x000fe20000000000 */
[----:B------:R-:W-:Y:S02]  /*2650*/  ISETP.NE.AND P5, PT, R3, RZ, PT ;  /* 0x000000ff0300720c */ /* 0x000fe40003fa5270 */
[----:B------:R-:W-:Y:S01]  /*2660*/  ISETP.GT.OR P4, PT, R10, 0x7f, P4 ;  /* 0x0000007f0a00780c */ /* 0x000fe20002784670 */
[----:B------:R-:W-:Y:S02]  /*2670*/  @!P2 IMAD.MOV R22, RZ, RZ, -R22 ;  /* 0x000000ffff16a224 */ /* 0x000fe400078e0a16 */
[----:B0-----:R-:W-:Y:S01]  /*2680*/  FADD.FTZ R24, R27, R24 ;  /* 0x000000181b187221 */ /* 0x001fe20000010000 */
[----:B------:R-:W-:-:S04]  /*2690*/  SHF.R.S32.HI R27, RZ, 0x1f, R3 ;  /* 0x0000001fff1b7819 */ /* 0x000fc80000011403 */
[----:B------:R-:W-:Y:S02]  /*26a0*/  FSETP.NE.FTZ.AND P1, PT, R24, RZ, PT ;  /* 0x000000ff1800720b */ /* 0x000fe40003f35000 */
[----:B------:R-:W-:Y:S02]  /*26b0*/  @!P0 IADD3 R18, R27, RZ, RZ ;  /* 0x000000ff1b128210 */ /* 0x000fe40007ffe0ff */
[----:B------:R-:W-:Y:S02]  /*26c0*/  ISETP.NE.AND P0, PT, R0, RZ, PT ;  /* 0x000000ff0000720c */ /* 0x000fe40003f05270 */
[----:B------:R-:W-:Y:S02]  /*26d0*/  @!P5 LOP3.LUT R26, RZ, R19, RZ, 0x33, !PT ;  /* 0x00000013ff1ad212 */ /* 0x000fe400078e33ff */
[----:B--2---:R-:W-:Y:S02]  /*26e0*/  SEL R21, R21, 0x1, !P3 ;  /* 0x0000000115157807 */ /* 0x004fe40005800000 */
[----:B------:R-:W-:-:S02]  /*26f0*/  ISETP.LT.U32.AND P2, PT, R8, R26, PT ;  /* 0x0000001a0800720c */ /* 0x000fc40003f41070 */
[----:B------:R-:W-:Y:S01]  /*2700*/  SHF.R.S32.HI R19, RZ, 0x1f, R26 ;  /* 0x0000001fff137819 */ /* 0x000fe2000001141a */
[----:B------:R-:W0:Y:S01]  /*2710*/  @P1 MUFU.LG2 R24, R24 ;  /* 0x0000001800181308 */ /* 0x000e220000000c00 */
[----:B------:R-:W-:Y:S02]  /*2720*/  IMAD R23, R6, R21, RZ ;  /* 0x0000001506177224 */ /* 0x000fe400078e02ff */
[CC--:B------:R-:W-:Y:S02]  /*2730*/  ISETP.LT.AND.EX P2, PT, R9.reuse, R19.reuse, PT, P2 ;  /* 0x000000130900720c */ /* 0x0c0fe40003f41320 */
[----:B------:R-:W-:Y:S02]  /*2740*/  @!P0 LOP3.LUT R22, RZ, R0, RZ, 0x33, !PT ;  /* 0x00000000ff168212 */ /* 0x000fe400078e33ff */
[----:B------:R-:W-:Y:S02]  /*2750*/  SEL R10, R8, R26, P2 ;  /* 0x0000001a080a7207 */ /* 0x000fe40001000000 */
[----:B------:R-:W-:Y:S01]  /*2760*/  SEL R9, R9, R19, P2 ;  /* 0x0000001309097207 */ /* 0x000fe20001000000 */
[----:B------:R-:W-:-:S04]  /*2770*/  IMAD R21, R22, R21, RZ ;  /* 0x0000001516157224 */ /* 0x000fc800078e02ff */
[----:B------:R-:W-:Y:S02]  /*2780*/  IMAD R8, R18, R21, RZ ;  /* 0x0000001512087224 */ /* 0x000fe400078e02ff */
[----:B0-----:R-:W-:Y:S01]  /*2790*/  @P1 FFMA.FTZ R29, R24, 0.69314718246459960938, R7 ;  /* 0x3f317218181d1823 */ /* 0x001fe20000010007 */
        /* <DEDUP_REMOVED lines=36> */
[----:B------:R-:W-:Y:S02]  /*29e0*/  MOV R22, 0x2a00 ;  /* 0x00002a0000167802 */ /* 0x000fe40000000f00 */
[----:B------:R-:W-:Y:S05]  /*29f0*/  CALL.REL.NOINC `($__internal_1_$__cuda_sm20_div_s64) ;  /* 0x0000002800407944 */ /* 0x000fea0003c00000 */
[-C--:B------:R-:W-:Y:S02]  /*2a00*/  IADD3 R21, P0, RZ, -R0.reuse, RZ ;  /* 0x80000000ff157210 */ /* 0x080fe40007f1e0ff */
[----:B------:R-:W-:Y:S02]  /*2a10*/  MOV R54, R0 ;  /* 0x0000000000367202 */ /* 0x000fe40000000f00 */
[----:B------:R-:W-:Y:S01]  /*2a20*/  IADD3.X R19, RZ, ~R27, RZ, P0, !PT ;  /* 0x8000001bff137210 */ /* 0x000fe200007fe4ff */
[----:B------:R-:W-:Y:S01]  /*2a30*/  IMAD.WIDE.U32 R44, R48, R21, R44 ;  /* 0x00000015302c7225 */ /* 0x000fe200078e002c */
[----:B------:R-:W-:-:S03]  /*2a40*/  MOV R55, R27 ;  /* 0x0000001b00377202 */ /* 0x000fc60000000f00 */
[----:B------:R-:W-:-:S04]  /*2a50*/  IMAD R18, R19, R48, RZ ;  /* 0x0000003013127224 */ /* 0x000fc800078e02ff */
[----:B------:R-:W-:Y:S01]  /*2a60*/  IMAD R19, R23, R21, R18 ;  /* 0x0000001517137224 */ /* 0x000fe200078e0212 */
[----:B------:R-:W-:-:S04]  /*2a70*/  MOV R18, R44 ;  /* 0x0000002c00127202 */ /* 0x000fc80000000f00 */
[----:B------:R-:W-:Y:S01]  /*2a80*/  IADD3 R19, R45, R19, RZ ;  /* 0x000000132d137210 */ /* 0x000fe20007ffe0ff */
[----:B------:R-:W-:Y:S05]  /*2a90*/  BRA `(.L_x_65) ;  /* 0x0000000000587947 */ /* 0x000fea0003800000 */
.L_x_64:
[----:B------:R-:W0:Y:S01]  /*2aa0*/  I2F.U32.RP R20, R48 ;  /* 0x0000003000147306 */ /* 0x000e220000209000 */
[----:B------:R-:W-:Y:S01]  /*2ab0*/  ISETP.NE.U32.AND P0, PT, R48, RZ, PT ;  /* 0x000000ff3000720c */ /* 0x000fe20003f05070 */
[----:B------:R-:W-:-:S06]  /*2ac0*/  HFMA2.MMA R55, -RZ, RZ, 0, 0 ;  /* 0x00000000ff377435 */ /* 0x000fcc00000001ff */
        /* <DEDUP_REMOVED lines=13> */
[----:B------:R-:W-:Y:S02]  /*2ba0*/  ISETP.GE.U32.AND P1, PT, R19, R48, PT ;  /* 0x000000301300720c */ /* 0x000fe40003f26070 */
[----:B------:R-:W-:-:S11]  /*2bb0*/  MOV R19, RZ ;  /* 0x000000ff00137202 */ /* 0x000fd60000000f00 */
[----:B------:R-:W-:Y:S02]  /*2bc0*/  @P1 IADD3 R54, R54, 0x1, RZ ;  /* 0x0000000136361810 */ /* 0x000fe40007ffe0ff */
[----:B------:R-:W-:-:S05]  /*2bd0*/  @!P0 LOP3.LUT R54, RZ, R48, RZ, 0x33, !PT ;  /* 0x00000030ff368212 */ /* 0x000fca00078e33ff */
[----:B------:R-:W-:-:S04]  /*2be0*/  IMAD.MOV R21, RZ, RZ, -R54 ;  /* 0x000000ffff157224 */ /* 0x000fc800078e0a36 */
[----:B------:R-:W-:Y:S02]  /*2bf0*/  IMAD R18, R48, R21, R44 ;  /* 0x0000001530127224 */ /* 0x000fe400078e022c */
.L_x_65:
[----:B------:R-:W-:Y:S05]  /*2c00*/  BSYNC B0 ;  /* 0x0000000000007941 */ /* 0x000fea0003800000 */
.L_x_63:
[----:B------:R-:W-:Y:S01]  /*2c10*/  LOP3.LUT R0, R19, R2, RZ, 0xfc, !PT ;  /* 0x0000000213007212 */ /* 0x000fe200078efcff */
[----:B------:R-:W-:Y:S03]  /*2c20*/  BSSY B0, `(.L_x_66) ;  /* 0x0000026000007945 */ /* 0x000fe60003800000 */
[----:B------:R-:W-:-:S13]  /*2c30*/  ISETP.NE.U32.AND P0, PT, R0, RZ, PT ;  /* 0x000000ff0000720c */ /* 0x000fda0003f05070 */
[----:B------:R-:W-:Y:S05]  /*2c40*/  @!P0 BRA `(.L_x_67) ;  /* 0x0000000000348947 */ /* 0x000fea0003800000 */
[----:B------:R-:W-:Y:S01]  /*2c50*/  IMAD.MOV.U32 R24, RZ, RZ, R25 ;  /* 0x000000ffff187224 */ /* 0x000fe200078e0019 */
[----:B------:R-:W-:Y:S02]  /*2c60*/  MOV R23, R2 ;  /* 0x0000000200177202 */ /* 0x000fe40000000f00 */
        /* <DEDUP_REMOVED lines=8> */
[----:B------:R-:W-:-:S05]  /*2cf0*/  IMAD R2, R2, R21, R20 ;  /* 0x0000001502027224 */ /* 0x000fca00078e0214 */
[----:B------:R-:W-:Y:S01]  /*2d00*/  IADD3 R2, R45, R2, RZ ;  /* 0x000000022d027210 */ /* 0x000fe20007ffe0ff */
[----:B------:R-:W-:Y:S05]  /*2d10*/  BRA `(.L_x_68) ;  /* 0x0000000000587947 */ /* 0x000fea0003800000 */
.L_x_67:
[----:B------:R-:W0:Y:S01]  /*2d20*/  I2F.U32.RP R2, R25 ;  /* 0x0000001900027306 */ /* 0x000e220000209000 */
[----:B------:R-:W-:Y:S01]  /*2d30*/  ISETP.NE.U32.AND P0, PT, R25, RZ, PT ;  /* 0x000000ff1900720c */ /* 0x000fe20003f05070 */
[----:B------:R-:W-:-:S06]  /*2d40*/  HFMA2.MMA R49, -RZ, RZ, 0, 0 ;  /* 0x00000000ff317435 */ /* 0x000fcc00000001ff */
[----:B0-----:R-:W0:Y:S02]  /*2d50*/  MUFU.RCP R20, R2 ;  /* 0x0000000200147308 */ /* 0x001e240000001000 */
[----:B0-----:R-:W-:Y:S02]  /*2d60*/  IADD3 R20, R20, 0xffffffe, RZ ;  /* 0x0ffffffe14147810 */ /* 0x001fe40007ffe0ff */
[----:B------:R-:W-:-:S04]  /*2d70*/  MOV R2, RZ ;  /* 0x000000ff00027202 */ /* 0x000fc80000000f00 */
        /* <DEDUP_REMOVED lines=16> */
.L_x_68:
[----:B------:R-:W-:Y:S05]  /*2e80*/  BSYNC B0 ;  /* 0x0000000000007941 */ /* 0x000fea0003800000 */
.L_x_66:
        /* <DEDUP_REMOVED lines=11> */
[----:B------:R-:W-:Y:S05]  /*2f40*/  CALL.REL.NOINC `($__internal_1_$__cuda_sm20_div_s64) ;  /* 0x0000002000ec7944 */ /* 0x000fea0003c00000 */
[-C--:B------:R-:W-:Y:S02]  /*2f50*/  IADD3 R18, P0, RZ, -R0.reuse, RZ ;  /* 0x80000000ff127210 */ /* 0x080fe40007f1e0ff */
[----:B------:R-:W-:Y:S02]  /*2f60*/  MOV R26, R0 ;  /* 0x00000000001a7202 */ /* 0x000fe40000000f00 */
[----:B------:R-:W-:Y:S01]  /*2f70*/  IADD3.X R19, RZ, ~R27, RZ, P0, !PT ;  /* 0x8000001bff137210 */ /* 0x000fe200007fe4ff */
[----:B------:R-:W-:-:S04]  /*2f80*/  IMAD.WIDE.U32 R48, R6, R18, R48 ;  /* 0x0000001206307225 */ /* 0x000fc800078e0030 */
[----:B------:R-:W-:-:S04]  /*2f90*/  IMAD R19, R19, R6, RZ ;  /* 0x0000000613137224 */ /* 0x000fc800078e02ff */
[----:B------:R-:W-:-:S05]  /*2fa0*/  IMAD R5, R5, R18, R19 ;  /* 0x0000001205057224 */ /* 0x000fca00078e0213 */
[----:B------:R-:W-:Y:S01]  /*2fb0*/  IADD3 R5, R49, R5, RZ ;  /* 0x0000000531057210 */ /* 0x000fe20007ffe0ff */
[----:B------:R-:W-:Y:S05]  /*2fc0*/  BRA `(.L_x_71) ;  /* 0x0000000000587947 */ /* 0x000fea0003800000 */
.L_x_70:
        /* <DEDUP_REMOVED lines=22> */
.L_x_71:
[----:B------:R-:W-:Y:S05]  /*3130*/  BSYNC B0 ;  /* 0x0000000000007941 */ /* 0x000fea0003800000 */
.L_x_69:
        /* <DEDUP_REMOVED lines=37> */
[----:B------:R-:W-:Y:S02]  /*3390*/  MOV R22, 0x33b0 ;  /* 0x000033b000167802 */ /* 0x000fe40000000f00 */
[----:B------:R-:W-:Y:S05]  /*33a0*/  CALL.REL.NOINC `($__internal_1_$__cuda_sm20_div_s64) ;  /* 0x0000001c00d47944 */ /* 0x000fea0003c00000 */
[----:B------:R-:W-:Y:S01]  /*33b0*/  IADD3 R18, P0, RZ, -R0, RZ ;  /* 0x80000000ff127210 */ /* 0x000fe20007f1e0ff */
[----:B------:R-:W-:Y:S01]  /*33c0*/  IMAD.MOV.U32 R21, RZ, RZ, R55 ;  /* 0x000000ffff157224 */ /* 0x000fe200078e0037 */
[----:B------:R-:W-:Y:S02]  /*33d0*/  MOV R20, R54 ;  /* 0x0000003600147202 */ /* 0x000fe40000000f00 */
[-C--:B------:R-:W-:Y:S02]  /*33e0*/  IADD3.X R19, RZ, ~R27.reuse, RZ, P0, !PT ;  /* 0x8000001bff137210 */ /* 0x080fe400007fe4ff */
[----:B------:R-:W-:Y:S02]  /*33f0*/  MOV R54, R0 ;  /* 0x0000000000367202 */ /* 0x000fe40000000f00 */
[----:B------:R-:W-:Y:S01]  /*3400*/  MOV R55, R27 ;  /* 0x0000001b00377202 */ /* 0x000fe20000000f00 */
[-C--:B------:R-:W-:Y:S02]  /*3410*/  IMAD R19, R19, R52.reuse, RZ ;  /* 0x0000003413137224 */ /* 0x080fe400078e02ff */
[----:B------:R-:W-:-:S04]  /*3420*/  IMAD.WIDE.U32 R52, R18, R52, R20 ;  /* 0x0000003412347225 */ /* 0x000fc800078e0014 */
[----:B------:R-:W-:Y:S01]  /*3430*/  IMAD R19, R23, R18, R19 ;  /* 0x0000001217137224 */ /* 0x000fe200078e0213 */
[----:B------:R-:W-:-:S03]  /*3440*/  MOV R18, R52 ;  /* 0x0000003400127202 */ /* 0x000fc60000000f00 */
[----:B------:R-:W-:Y:S01]  /*3450*/  IMAD.IADD R19, R53, 0x1, R19 ;  /* 0x0000000135137824 */ /* 0x000fe200078e0213 */
[----:B------:R-:W-:Y:S05]  /*3460*/  BRA `(.L_x_74) ;  /* 0x00000000005c7947 */ /* 0x000fea0003800000 */
.L_x_73:
        /* <DEDUP_REMOVED lines=20> */
[----:B------:R-:W-:-:S05]  /*35b0*/  IADD3 R21, -R0, RZ, RZ ;  /* 0x000000ff00157210 */ /* 0x000fca0007ffe1ff */
[----:B------:R-:W-:Y:S01]  /*35c0*/  IMAD R18, R52, R21, R54 ;  /* 0x0000001534127224 */ /* 0x000fe200078e0236 */
[----:B------:R-:W-:Y:S02]  /*35d0*/  MOV R54, R0 ;  /* 0x0000000000367202 */ /* 0x000fe40000000f00 */
.L_x_74:
[----:B------:R-:W-:Y:S05]  /*35e0*/  BSYNC B0 ;  /* 0x0000000000007941 */ /* 0x000fea0003800000 */
.L_x_72:
        /* <DEDUP_REMOVED lines=17> */
.L_x_76:
[----:B------:R-:W0:Y:S01]  /*3700*/  I2F.U32.RP R20, R17 ;  /* 0x0000001100147306 */ /* 0x000e220000209000 */
[----:B------:R-:W-:Y:S01]  /*3710*/  HFMA2.MMA R22, -RZ, RZ, 0, 0 ;  /* 0x00000000ff167435 */ /* 0x000fe200000001ff */
[----:B------:R-:W-:Y:S01]  /*3720*/  ISETP.NE.U32.AND P0, PT, R17, RZ, PT ;  /* 0x000000ff1100720c */ /* 0x000fe20003f05070 */
[----:B------:R-:W-:-:S05]  /*3730*/  HFMA2.MMA R57, -RZ, RZ, 0, 0 ;  /* 0x00000000ff397435 */ /* 0x000fca00000001ff */
[----:B0-----:R-:W0:Y:S02]  /*3740*/  MUFU.RCP R16, R20 ;  /* 0x0000001400107308 */ /* 0x001e240000001000 */
[----:B0-----:R-:W-:-:S06]  /*3750*/  IADD3 R16, R16, 0xffffffe, RZ ;  /* 0x0ffffffe10107810 */ /* 0x001fcc0007ffe0ff */
[----:B------:R-:W0:Y:S02]  /*3760*/  F2I.FTZ.U32.TRUNC.NTZ R23, R16 ;  /* 0x0000001000177305 */ /* 0x000e24000021f000 */
[----:B0-----:R-:W-:Y:S01]  /*3770*/  IMAD.MOV R0, RZ, RZ, -R23 ;  /* 0x000000ffff007224 */ /* 0x001fe200078e0a17 */
[----:B------:R-:W-:-:S03]  /*3780*/  MOV R16, RZ ;  /* 0x000000ff00107202 */ /* 0x000fc60000000f00 */
        /* <DEDUP_REMOVED lines=13> */
.L_x_77:
[----:B------:R-:W-:Y:S05]  /*3860*/  BSYNC B0 ;  /* 0x0000000000007941 */ /* 0x000fea0003800000 */
.L_x_75:
        /* <DEDUP_REMOVED lines=21> */
.L_x_79:
        /* <DEDUP_REMOVED lines=23> */
.L_x_80:
[----:B------:R-:W-:Y:S05]  /*3b30*/  BSYNC B0 ;  /* 0x0000000000007941 */ /* 0x000fea0003800000 */
.L_x_78:
[----:B------:R-:W-:Y:S01]  /*3b40*/  SHF.R.S32.HI R17, RZ, 0x1f, R7 ;  /* 0x0000001fff117819 */ /* 0x000fe20000011407 */
[-C--:B------:R-:W-:Y:S01]  /*3b50*/  IMAD R0, R27, R7.reuse, RZ ;  /* 0x000000071b007224 */ /* 0x080fe200078e02ff */
[----:B------:R-:W-:Y:S01]  /*3b60*/  ULDC UR4, c[0x0][0x2c4] ;  /* 0x0000b10000047ab9 */ /* 0x000fe20000000800 */
[----:B------:R-:W-:Y:S01]  /*3b70*/  IMAD.WIDE.U32 R56, R26, R7, RZ ;  /* 0x000000071a387225 */ /* 0x000fe200078e00ff */
[----:B------:R-:W-:Y:S01]  /*3b80*/  SHF.R.S32.HI R21, RZ, 0x1f, R4 ;  /* 0x0000001fff157819 */ /* 0x000fe20000011404 */
[----:B------:R-:W-:Y:S02]  /*3b90*/  BSSY B0, `(.L_x_81) ;  /* 0x0000039000007945 */ /* 0x000fe40003800000 */
[----:B------:R-:W-:Y:S01]  /*3ba0*/  IMAD R7, R17, R26, R0 ;  /* 0x0000001a11077224 */ /* 0x000fe200078e0200 */
[----:B------:R-:W-:Y:S01]  /*3bb0*/  LOP3.LUT R17, R55, R11, RZ, 0xfc, !PT ;  /* 0x0000000b37117212 */ /* 0x000fe200078efcff */
[----:B------:R-:W-:Y:S02]  /*3bc0*/  IMAD R53, R25, UR4, RZ ;  /* 0x0000000419357c24 */ /* 0x000fe4000f8e02ff */
[----:B------:R-:W-:Y:S01]  /*3bd0*/  IMAD R13, R13, R4, RZ ;  /* 0x000000040d0d7224 */ /* 0x000fe200078e02ff */
[----:B------:R-:W-:Y:S01]  /*3be0*/  ISETP.NE.U32.AND P0, PT, R17, RZ, PT ;  /* 0x000000ff1100720c */ /* 0x000fe20003f05070 */
[----:B------:R-:W-:Y:S01]  /*3bf0*/  IMAD R0, R16, R53, RZ ;  /* 0x0000003510007224 */ /* 0x000fe200078e02ff */
[----:B------:R-:W-:Y:S01]  /*3c00*/  SHF.R.S32.HI R19, RZ, 0x1f, R53 ;  /* 0x0000001fff137819 */ /* 0x000fe20000011435 */
[----:B------:R-:W-:Y:S01]  /*3c10*/  IMAD R13, R21, R14, R13 ;  /* 0x0000000e150d7224 */ /* 0x000fe200078e020d */
[----:B------:R-:W-:Y:S01]  /*3c20*/  IADD3 R7, R57, R7, RZ ;  /* 0x0000000739077210 */ /* 0x000fe20007ffe0ff */
[----:B------:R-:W-:-:S04]  /*3c30*/  IMAD.WIDE.U32 R16, R14, R4, RZ ;  /* 0x000000040e107225 */ /* 0x000fc800078e00ff */
[----:B------:R-:W-:Y:S01]  /*3c40*/  IMAD R19, R19, R52, R0 ;  /* 0x0000003413137224 */ /* 0x000fe200078e0200 */
[----:B------:R-:W-:Y:S01]  /*3c50*/  IADD3 R13, R17, R13, RZ ;  /* 0x0000000d110d7210 */ /* 0x000fe20007ffe0ff */
[----:B------:R-:W-:-:S05]  /*3c60*/  IMAD.WIDE.U32 R52, R52, R53, RZ ;  /* 0x0000003534347225 */ /* 0x000fca00078e00ff */
[----:B------:R-:W-:Y:S01]  /*3c70*/  IADD3 R4, R53, R19, RZ ;  /* 0x0000001335047210 */ /* 0x000fe20007ffe0ff */
[----:B------:R-:W-:Y:S06]  /*3c80*/  @!P0 BRA `(.L_x_82) ;  /* 0x0000000000488947 */ /* 0x000fec0003800000 */
        /* <DEDUP_REMOVED lines=18> */
.L_x_82:
        /* <DEDUP_REMOVED lines=23> */
.L_x_83:
[----:B------:R-:W-:Y:S05]  /*3f20*/  BSYNC B0 ;  /* 0x0000000000007941 */ /* 0x000fea0003800000 */
.L_x_81:
        /* <DEDUP_REMOVED lines=30> */
.L_x_85:
[----:B------:R-:W0:Y:S01]  /*4110*/  I2F.U32.RP R14, R10 ;  /* 0x0000000a000e7306 */ /* 0x000e220000209000 */
[----:B------:R-:W-:Y:S01]  /*4120*/  IMAD.MOV.U32 R18, RZ, RZ, RZ ;  /* 0x000000ffff127224 */ /* 0x000fe200078e00ff */
[----:B------:R-:W-:Y:S01]  /*4130*/  ISETP.NE.U32.AND P0, PT, R10, RZ, PT ;  /* 0x000000ff0a00720c */ /* 0x000fe20003f05070 */
[----:B------:R-:W-:-:S05]  /*4140*/  IMAD.MOV.U32 R27, RZ, RZ, RZ ;  /* 0x000000ffff1b7224 */ /* 0x000fca00078e00ff */
[----:B0-----:R-:W0:Y:S02]  /*4150*/  MUFU.RCP R11, R14 ;  /* 0x0000000e000b7308 */ /* 0x001e240000001000 */
[----:B0-----:R-:W-:Y:S01]  /*4160*/  IADD3 R11, R11, 0xffffffe, RZ ;  /* 0x0ffffffe0b0b7810 */ /* 0x001fe20007ffe0ff */
[----:B------:R-:W-:-:S05]  /*4170*/  IMAD.MOV.U32 R14, RZ, RZ, RZ ;  /* 0x000000ffff0e7224 */ /* 0x000fca00078e00ff */
        /* <DEDUP_REMOVED lines=16> */
.L_x_86:
[----:B------:R-:W-:Y:S05]  /*4280*/  BSYNC B0 ;  /* 0x0000000000007941 */ /* 0x000fea0003800000 */
.L_x_84:
[----:B------:R-:W-:Y:S01]  /*4290*/  IADD3 R45, P1, P0, R48, R46, R44 ;  /* 0x0000002e302d7210 */ /* 0x000fe2000783e02c */
[----:B------:R-:W-:Y:S01]  /*42a0*/  ULDC.64 UR4, c[0x0][0x2b0] ;  /* 0x0000ac0000047ab9 */ /* 0x000fe20000000a00 */
[----:B------:R-:W-:Y:S02]  /*42b0*/  SHF.R.S32.HI R0, RZ, 0x1f, R8 ;  /* 0x0000001fff007819 */ /* 0x000fe40000011408 */
[----:B------:R-:W-:Y:S02]  /*42c0*/  IADD3 R45, P3, P2, R56, R45, R52 ;  /* 0x0000002d382d7210 */ /* 0x000fe40007a7e034 */
[----:B------:R-:W-:Y:S01]  /*42d0*/  IADD3.X R2, R6, R5, R2, P1, P0 ;  /* 0x0000000506027210 */ /* 0x000fe20000fe0402 */
[----:B------:R-:W-:Y:S01]  /*42e0*/  IMAD R5, R27, R8, RZ ;  /* 0x000000081b057224 */ /* 0x000fe200078e02ff */
[----:B------:R-:W-:Y:S02]  /*42f0*/  IADD3 R16, P1, P0, R58, R45, R16 ;  /* 0x0000002d3a107210 */ /* 0x000fe4000783e010 */
[----:B------:R-:W-:Y:S01]  /*4300*/  IADD3.X R2, R7, R2, R4, P3, P2 ;  /* 0x0000000207027210 */ /* 0x000fe20001fe4404 */
[----:B------:R-:W-:-:S02]  /*4310*/  IMAD R0, R0, R26, R5 ;  /* 0x0000001a00007224 */ /* 0x000fc400078e0205 */
[----:B------:R-:W-:Y:S01]  /*4320*/  IMAD R5, R14, R3, RZ ;  /* 0x000000030e057224 */ /* 0x000fe200078e02ff */
[----:B------:R-:W-:Y:S02]  /*4330*/  IADD3.X R17, R12, R2, R13, P1, P0 ;  /* 0x000000020c117210 */ /* 0x000fe40000fe040d */
[----:B------:R-:W-:Y:S01]  /*4340*/  SHF.R.S32.HI R2, RZ, 0x1f, R3 ;  /* 0x0000001fff027819 */ /* 0x000fe20000011403 */
        /* <DEDUP_REMOVED lines=9> */
.L_x_62:
[----:B------:R-:W-:Y:S02]  /*43e0*/  ULDC.64 UR4, c[0x0][0x2b0] ;  /* 0x0000ac0000047ab9 */ /* 0x000fe40000000a00 */
[----:B------:R-:W-:-:S04]  /*43f0*/  LEA R2, P0, R44, UR4, 0x2 ;  /* 0x000000042c027c11 */ /* 0x000fc8000f8010ff */
[----:B------:R-:W-:-:S05]  /*4400*/  LEA.HI.X R3, R44, UR5, R45, 0x2, P0 ;  /* 0x000000052c037c11 */ /* 0x000fca00080f142d */
[----:B------:R0:W-:Y:S04]  /*4410*/  STG.E desc[UR8][R2.64], R29 ;  /* 0x0000001d02007986 */ /* 0x0001e8000c101908 */
.L_x_61:
[----:B------:R-:W-:Y:S05]  /*4420*/  BSYNC B1 ;  /* 0x0000000000017941 */ /* 0x000fea0003800000 */
.L_x_60:
[----:B------:R-:W2:Y:S01]  /*4430*/  LDC R0, c[0x0][0x3c4] ;  /* 0x0000f100ff007b82 */ /* 0x000ea20000000800 */
[C---:B01----:R-:W-:Y:S01]  /*4440*/  IADD3 R3, R35.reuse, 0x8, RZ ;  /* 0x0000000823037810 */ /* 0x043fe20007ffe0ff */
[----:B------:R-:W-:Y:S01]  /*4450*/  HFMA2.MMA R13, -RZ, RZ, 0, 0 ;  /* 0x00000000ff0d7435 */ /* 0x000fe200000001ff */
[----:B------:R-:W-:Y:S02]  /*4460*/  CS2R R10, SRZ ;  /* 0x00000000000a7805 */ /* 0x000fe4000001ff00 */
[----:B------:R-:W-:Y:S02]  /*4470*/  CS2R R8, SRZ ;  /* 0x0000000000087805 */ /* 0x000fe4000001ff00 */
[----:B------:R-:W-:Y:S02]  /*4480*/  CS2R R6, SRZ ;  /* 0x0000000000067805 */ /* 0x000fe4000001ff00 */
[-C--:B--2---:R-:W-:Y:S02]  /*4490*/  ISETP.GE.OR P0, PT, R35, R0.reuse, P6 ;  /* 0x000000002300720c */ /* 0x084fe40003706670 */
[----:B------:R-:W-:Y:S01]  /*44a0*/  ISETP.GE.OR P5, PT, R3, R0, P6 ;  /* 0x000000000300720c */ /* 0x000fe200037a6670 */
[----:B------:R-:W-:-:S05]  /*44b0*/  VIADD R3, R35, 0x10 ;  /* 0x0000001023037836 */ /* 0x000fca0000000000 */
[----:B------:R-:W-:Y:S02]  /*44c0*/  ISETP.GE.OR P4, PT, R3, R0, P6 ;  /* 0x000000000300720c */ /* 0x000fe40003786670 */
[----:B------:R-:W-:-:S03]  /*44d0*/  IADD3 R3, R35, 0x18, RZ ;  /* 0x0000001823037810 */ /* 0x000fc60007ffe0ff */
[----:B------:R-:W-:Y:S01]  /*44e0*/  @!P0 FADD.FTZ R2, -R29, R42 ;  /* 0x0000002a1d028221 */ /* 0x000fe20000010100 */
[-C--:B------:R-:W-:Y:S01]  /*44f0*/  ISETP.GE.OR P3, PT, R3, R0.reuse, P6 ;  /* 0x000000000300720c */ /* 0x080fe20003766670 */
[----:B------:R-:W-:Y:S02]  /*4500*/  VIADD R3, R35, 0x20 ;  /* 0x0000002023037836 */ /* 0x000fe40000000000 */
[----:B------:R-:W-:Y:S01]  /*4510*/  @!P5 FADD.FTZ R31, -R29, R31 ;  /* 0x0000001f1d1fd221 */ /* 0x000fe20000010100 */
[----:B------:R-:W-:Y:S02]  /*4520*/  @!P0 FMUL.FTZ R2, R2, 1.4426950216293334961 ;  /* 0x3fb8aa3b02028820 */ /* 0x000fe40000410000 */
[-C--:B------:R-:W-:Y:S01]  /*4530*/  ISETP.GE.OR P2, PT, R3, R0.reuse, P6 ;  /* 0x000000000300720c */ /* 0x080fe20003746670 */
[----:B------:R-:W-:Y:S01]  /*4540*/  @!P4 FADD.FTZ R38, -R29, R38 ;  /* 0x000000261d26c221 */ /* 0x000fe20000010100 */
[----:B------:R-:W-:Y:S02]  /*4550*/  IADD3 R3, R35, 0x28, RZ ;  /* 0x0000002823037810 */ /* 0x000fe40007ffe0ff */
[----:B------:R-:W0:Y:S01]  /*4560*/  @!P0 MUFU.EX2 R2, R2 ;  /* 0x0000000200028308 */ /* 0x000e220000000800 */
[----:B------:R-:W-:Y:S01]  /*4570*/  @!P5 FMUL.FTZ R31, R31, 1.4426950216293334961 ;  /* 0x3fb8aa3b1f1fd820 */ /* 0x000fe20000410000 */
[----:B------:R-:W-:Y:S01]  /*4580*/  @!P4 FMUL.FTZ R38, R38, 1.4426950216293334961 ;  /* 0x3fb8aa3b2626c820 */ /* 0x000fe20000410000 */
[----:B------:R-:W-:Y:S01]  /*4590*/  ISETP.GE.OR P1, PT, R3, R0, P6 ;  /* 0x000000000300720c */ /* 0x000fe20003726670 */
[----:B------:R-:W-:-:S02]  /*45a0*/  VIADD R3, R35, 0x30 ;  /* 0x0000003023037836 */ /* 0x000fc40000000000 */
[C---:B------:R-:W-:Y:S02]  /*45b0*/  @!P3 FADD.FTZ R40, -R29.reuse, R40 ;  /* 0x000000281d28b221 */ /* 0x040fe40000010100 */
[----:B------:R-:W1:Y:S02]  /*45c0*/  @!P5 MUFU.EX2 R4, R31 ;  /* 0x0000001f0004d308 */ /* 0x000e640000000800 */
[----:B------:R-:W-:Y:S01]  /*45d0*/  @!P3 FMUL.FTZ R40, R40, 1.4426950216293334961 ;  /* 0x3fb8aa3b2828b820 */ /* 0x000fe20000410000 */
[----:B------:R-:W-:-:S04]  /*45e0*/  @!P2 FADD.FTZ R34, -R29, R34 ;  /* 0x000000221d22a221 */ /* 0x000fc80000010100 */
[----:B------:R-:W-:Y:S01]  /*45f0*/  @!P2 FMUL.FTZ R34, R34, 1.4426950216293334961 ;  /* 0x3fb8aa3b2222a820 */ /* 0x000fe20000410000 */
[----:B------:R-:W-:Y:S01]  /*4600*/  @!P1 FADD.FTZ R36, -R29, R36 ;  /* 0x000000241d249221 */ /* 0x000fe20000010100 */
[----:B0-----:R0:W-:Y:S01]  /*4610*/  @!P0 STS [R33], R2 ;  /* 0x0000000221008388 */ /* 0x0011e20000000800 */
[----:B------:R-:W-:Y:S01]  /*4620*/  ISETP.GE.OR P0, PT, R3, R0, P6 ;  /* 0x000000000300720c */ /* 0x000fe20003706670 */
[----:B------:R-:W2:Y:S01]  /*4630*/  @!P4 MUFU.EX2 R38, R38 ;  /* 0x000000260026c308 */ /* 0x000ea20000000800 */
[----:B------:R-:W-:Y:S01]  /*4640*/  IADD3 R3, R35, 0x38, RZ ;  /* 0x0000003823037810 */ /* 0x000fe20007ffe0ff */
[----:B------:R-:W-:-:S03]  /*4650*/  @!P1 FMUL.FTZ R36, R36, 1.4426950216293334961 ;  /* 0x3fb8aa3b24249820 */ /* 0x000fc60000410000 */
[----:B------:R-:W-:Y:S01]  /*4660*/  ISETP.GE.OR P6, PT, R3, R0, P6 ;  /* 0x000000000300720c */ /* 0x000fe200037c6670 */
[----:B-1----:R1:W-:Y:S02]  /*4670*/  @!P5 STS [R33+0x220], R4 ;  /* 0x000220042100d388 */ /* 0x0023e40000000800 */
[----:B------:R-:W3:Y:S04]  /*4680*/  @!P3 MUFU.EX2 R40, R40 ;  /* 0x000000280028b308 */ /* 0x000ee80000000800 */
[----:B------:R-:W-:-:S04]  /*4690*/  @!P0 FADD.FTZ R30, -R29, R30 ;  /* 0x0000001e1d1e8221 */ /* 0x000fc80000010100 */
[----:B------:R-:W-:Y:S01]  /*46a0*/  @!P0 FMUL.FTZ R30, R30, 1.4426950216293334961 ;  /* 0x3fb8aa3b1e1e8820 */ /* 0x000fe20000410000 */
[----:B------:R-:W4:Y:S01]  /*46b0*/  @!P2 MUFU.EX2 R34, R34 ;  /* 0x000000220022a308 */ /* 0x000f220000000800 */
[----:B------:R-:W-:Y:S01]  /*46c0*/  @!P6 FADD.FTZ R29, -R29, R32 ;  /* 0x000000201d1de221 */ /* 0x000fe20000010100 */
[----:B------:R-:W-:Y:S01]  /*46d0*/  IMAD.SHL.U32 R32, R35, 0x4, RZ ;  /* 0x0000000423207824 */ /* 0x000fe200078e00ff */
[----:B--2---:R-:W-:Y:S02]  /*46e0*/  @!P4 STS [R33+0x440], R38 ;  /* 0x000440262100c388 */ /* 0x004fe40000000800 */
[----:B0-----:R-:W-:Y:S02]  /*46f0*/  @!P6 FMUL.FTZ R2, R29, 1.4426950216293334961 ;  /* 0x3fb8aa3b1d02e820 */ /* 0x001fe40000410000 */
[----:B------:R-:W-:Y:S01]  /*4700*/  IADD3 R29, R32, 0x40, RZ ;  /* 0x00000040201d7810 */ /* 0x000fe20007ffe0ff */
[----:B------:R-:W0:Y:S01]  /*4710*/  @!P0 MUFU.EX2 R30, R30 ;  /* 0x0000001e001e8308 */ /* 0x000e220000000800 */
[----:B---3--:R-:W-:Y:S01]  /*4720*/  @!P3 STS [R33+0x660], R40 ;  /* 0x000660282100b388 */ /* 0x008fe20000000800 */
[----:B-1----:R-:W-:-:S06]  /*4730*/  CS2R R4, SRZ ;  /* 0x0000000000047805 */ /* 0x002fcc000001ff00 */
[----:B------:R-:W1:Y:S01]  /*4740*/  @!P1 MUFU.EX2 R36, R36 ;  /* 0x0000002400249308 */ /* 0x000e620000000800 */
[----:B----4-:R-:W-:Y:S07]  /*4750*/  @!P2 STS [R33+0x880], R34 ;  /* 0x000880222100a388 */ /* 0x010fee0000000800 */
[----:B------:R-:W2:Y:S01]  /*4760*/  @!P6 MUFU.EX2 R2, R2 ;  /* 0x000000020002e308 */ /* 0x000ea20000000800 */
[----:B0-----:R0:W-:Y:S01]  /*4770*/  @!P0 STS [R33+0xcc0], R30 ;  /* 0x000cc01e21008388 */ /* 0x0011e20000000800 */
[----:B------:R-:W-:Y:S01]  /*4780*/  ISETP.GE.AND P0, PT, R0, 0x1, PT ;  /* 0x000000010000780c */ /* 0x000fe20003f06270 */
[----:B------:R-:W-:-:S02]  /*4790*/  IMAD.MOV.U32 R0, RZ, RZ, RZ ;  /* 0x000000ffff007224 */ /* 0x000fc400078e00ff */
[----:B-1----:R-:W-:Y:S04]  /*47a0*/  @!P1 STS [R33+0xaa0], R36 ;  /* 0x000aa02421009388 */ /* 0x002fe80000000800 */
[----:B--2---:R1:W-:Y:S01]  /*47b0*/  @!P6 STS [R33+0xee0], R2 ;  /* 0x000ee0022100e388 */ /* 0x0043e20000000800 */
[----:B0-----:R-:W-:Y:S02]  /*47c0*/  IADD3 R30, R32, 0x20, RZ ;  /* 0x00000020201e7810 */ /* 0x001fe40007ffe0ff */
[----:B-1----:R-:W-:Y:S01]  /*47d0*/  CS2R R2, SRZ ;  /* 0x0000000000027805 */ /* 0x002fe2000001ff00 */
[----:B------:R-:W-:Y:S06]  /*47e0*/  BAR.SYNC.DEFER_BLOCKING 0x0 ;  /* 0x0000000000007b1d */ /* 0x000fec0000010000 */
[----:B------:R-:W-:Y:S05]  /*47f0*/  @!P0 BRA `(.L_x_87) ;  /* 0x0000000400088947 */ /* 0x000fea0003800000 */
[----:B------:R-:W0:Y:S01]  /*4800*/  S2UR UR6, SR_CgaCtaId ;  /* 0x00000000000679c3 */ /* 0x000e220000008800 */
[----:B------:R-:W-:Y:S01]  /*4810*/  ULDC UR10, c[0x0][0x2dc] ;  /* 0x0000b700000a7ab9 */ /* 0x000fe20000000800 */
[----:B------:R-:W-:Y:S01]  /*4820*/  IMAD R33, R15, 0x60, R32 ;  /* 0x000000600f217824 */ /* 0x000fe200078e0220 */
        /* <DEDUP_REMOVED lines=25> */
.L_x_90:
        /* <DEDUP_REMOVED lines=21> */
.L_x_89:
[----:B------:R-:W-:Y:S05]  /*4b10*/  BSYNC B0 ;  /* 0x0000000000007941 */ /* 0x000fea0003800000 */
.L_x_88:
[----:B------:R-:W-:Y:S01]  /*4b20*/  IADD3.X R33, R37, R39, RZ, P0, !PT ;  /* 0x0000002725217210 */ /* 0x000fe200007fe4ff */
[C---:B--2--5:R-:W-:Y:S01]  /*4b30*/  FFMA.FTZ R3, R12.reuse, R16, R3 ;  /* 0x000000100c037223 */ /* 0x064fe20000010003 */
        /* <DEDUP_REMOVED lines=10> */
[----:B------:R-:W-:Y:S01]  /*4be0*/  FFMA.FTZ R13, R12, R26, R13 ;  /* 0x0000001a0c0d7223 */ /* 0x000fe2000001000d */
[----:B-1----:R-:W-:Y:S01]  /*4bf0*/  IADD3 R14, R14, 0x44, RZ ;  /* 0x000000440e0e7810 */ /* 0x002fe20007ffe0ff */
[----:B------:R-:W-:Y:S01]  /*4c00*/  FFMA.FTZ R10, R12, R27, R10 ;  /* 0x0000001b0c0a7223 */ /* 0x000fe2000001000a */
[----:B------:R-:W-:Y:S06]  /*4c10*/  @!P0 BRA `(.L_x_90) ;  /* 0xfffffffc00688947 */ /* 0x000fec000383ffff */
.L_x_87:
        /* <DEDUP_REMOVED lines=10> */
[----:B------:R-:W-:-:S02]  /*4cc0*/  MOV R3, R5 ;  /* 0x0000000500037202 */ /* 0x000fc40000000f00 */
[----:B------:R-:W-:Y:S01]  /*4cd0*/  F2FP.BF16.F32.PACK_AB R4, R4, R7 ;  /* 0x000000070404723e */ /* 0x000fe200000010ff */
[----:B------:R-:W-:Y:S02]  /*4ce0*/  IMAD.MOV.U32 R5, RZ, RZ, R9 ;  /* 0x000000ffff057224 */ /* 0x000fe400078e0009 */
[----:B0-----:R-:W-:Y:S01]  /*4cf0*/  IMAD R18, R17, UR4, RZ ;  /* 0x0000000411127c24 */ /* 0x001fe2000f8e02ff */
[----:B------:R-:W-:-:S04]  /*4d00*/  ULDC.64 UR4, c[0x0][0x290] ;  /* 0x0000a40000047ab9 */ /* 0x000fc80000000a00 */
[-C--:B------:R-:W-:Y:S02]  /*4d10*/  IABS R20, R18.reuse ;  /* 0x0000001200147213 */ /* 0x080fe40000000000 */
[----:B------:R-:W-:Y:S02]  /*4d20*/  IABS R14, R18 ;  /* 0x00000012000e7213 */ /* 0x000fe40000000000 */
[----:B------:R-:W0:Y:S02]  /*4d30*/  I2F.RP R16, R20 ;  /* 0x0000001400107306 */ /* 0x000e240000209400 */
[----:B------:R-:W-:-:S06]  /*4d40*/  IADD3 R14, RZ, -R14, RZ ;  /* 0x8000000eff0e7210 */ /* 0x000fcc0007ffe0ff */
[----:B0-----:R-:W0:Y:S02]  /*4d50*/  MUFU.RCP R22, R16 ;  /* 0x0000001000167308 */ /* 0x001e240000001000 */
[----:B0-----:R-:W-:Y:S01]  /*4d60*/  VIADD R22, R22, 0xffffffe ;  /* 0x0ffffffe16167836 */ /* 0x001fe20000000000 */
[----:B------:R-:W-:-:S05]  /*4d70*/  IABS R16, R17 ;  /* 0x0000001100107213 */ /* 0x000fca0000000000 */
[----:B------:R-:W0:Y:S02]  /*4d80*/  F2I.FTZ.U32.TRUNC.NTZ R23, R22 ;  /* 0x0000001600177305 */ /* 0x000e24000021f000 */
[----:B0-----:R-:W-:Y:S02]  /*4d90*/  IMAD.MOV R19, RZ, RZ, -R23 ;  /* 0x000000ffff137224 */ /* 0x001fe400078e0a17 */
[----:B------:R-:W-:Y:S02]  /*4da0*/  IMAD.MOV.U32 R22, RZ, RZ, RZ ;  /* 0x000000ffff167224 */ /* 0x000fe400078e00ff */
[----:B------:R-:W-:-:S04]  /*4db0*/  IMAD R12, R19, R20, RZ ;  /* 0x00000014130c7224 */ /* 0x000fc800078e02ff */
[----:B------:R-:W-:-:S06]  /*4dc0*/  IMAD.HI.U32 R12, R23, R12, R22 ;  /* 0x0000000c170c7227 */ /* 0x000fcc00078e0016 */
[----:B------:R-:W-:Y:S02]  /*4dd0*/  IMAD.HI.U32 R19, R12, R21, RZ ;  /* 0x000000150c137227 */ /* 0x000fe400078e00ff */
[----:B------:R-:W0:Y:S02]  /*4de0*/  I2F.RP R12, R16 ;  /* 0x00000010000c7306 */ /* 0x000e240000209400 */
[----:B------:R-:W-:Y:S01]  /*4df0*/  IMAD R21, R19, R14, R21 ;  /* 0x0000000e13157224 */ /* 0x000fe200078e0215 */
[----:B------:R-:W-:-:S04]  /*4e00*/  LOP3.LUT R14, R15, R18, RZ, 0x3c, !PT ;  /* 0x000000120f0e7212 */ /* 0x000fc800078e3cff */
[----:B------:R-:W-:Y:S02]  /*4e10*/  ISETP.GT.U32.AND P1, PT, R20, R21, PT ;  /* 0x000000151400720c */ /* 0x000fe40003f24070 */
[----:B------:R-:W-:Y:S01]  /*4e20*/  ISETP.GE.AND P0, PT, R14, RZ, PT ;  /* 0x000000ff0e00720c */ /* 0x000fe20003f06270 */
[----:B0-----:R-:W0:Y:S10]  /*4e30*/  MUFU.RCP R12, R12 ;  /* 0x0000000c000c7308 */ /* 0x001e340000001000 */
[----:B------:R-:W-:-:S02]  /*4e40*/  @!P1 IMAD.IADD R21, R21, 0x1, -R20 ;  /* 0x0000000115159824 */ /* 0x000fc400078e0a14 */
[----:B------:R-:W-:Y:S01]  /*4e50*/  @!P1 VIADD R19, R19, 0x1 ;  /* 0x0000000113139836 */ /* 0x000fe20000000000 */
[----:B------:R-:W-:Y:S02]  /*4e60*/  ISETP.NE.AND P1, PT, R18, RZ, PT ;  /* 0x000000ff1200720c */ /* 0x000fe40003f25270 */
[----:B------:R-:W-:Y:S01]  /*4e70*/  ISETP.GE.U32.AND P2, PT, R21, R20, PT ;  /* 0x000000141500720c */ /* 0x000fe20003f46070 */
[----:B0-----:R-:W-:-:S04]  /*4e80*/  VIADD R22, R12, 0xffffffe ;  /* 0x0ffffffe0c167836 */ /* 0x001fc80000000000 */
[----:B------:R0:W1:Y:S08]  /*4e90*/  F2I.FTZ.U32.TRUNC.NTZ R23, R22 ;  /* 0x0000001600177305 */ /* 0x000070000021f000 */
[----:B------:R-:W-:-:S05]  /*4ea0*/  @P2 IADD3 R19, R19, 0x1, RZ ;  /* 0x0000000113132810 */ /* 0x000fca0007ffe0ff */
[----:B------:R-:W-:Y:S01]  /*4eb0*/  @!P0 IMAD.MOV R19, RZ, RZ, -R19 ;  /* 0x000000ffff138224 */ /* 0x000fe200078e0a13 */
[----:B------:R-:W-:-:S05]  /*4ec0*/  @!P1 LOP3.LUT R19, RZ, R18, RZ, 0x33, !PT ;  /* 0x00000012ff139212 */ /* 0x000fca00078e33ff */
[----:B------:R-:W-:Y:S01]  /*4ed0*/  IMAD R18, R19, R18, RZ ;  /* 0x0000001213127224 */ /* 0x000fe200078e02ff */
[----:B0-----:R-:W-:Y:S01]  /*4ee0*/  HFMA2.MMA R22, -RZ, RZ, 0, 0 ;  /* 0x00000000ff167435 */ /* 0x001fe200000001ff */
[----:B-1----:R-:W-:Y:S02]  /*4ef0*/  IMAD.MOV R21, RZ, RZ, -R23 ;  /* 0x000000ffff157224 */ /* 0x002fe400078e0a17 */
[----:B------:R-:W-:Y:S02]  /*4f00*/  IMAD.IADD R20, R15, 0x1, -R18 ;  /* 0x000000010f147824 */ /* 0x000fe400078e0a12 */
[----:B------:R-:W-:-:S03]  /*4f10*/  IMAD R14, R21, R16, RZ ;  /* 0x00000010150e7224 */ /* 0x000fc600078e02ff */
[----:B------:R-:W-:Y:S02]  /*4f20*/  IABS R12, R20 ;  /* 0x00000014000c7213 */ /* 0x000fe40000000000 */
[----:B------:R-:W-:Y:S01]  /*4f30*/  IMAD.HI.U32 R14, R23, R14, R22 ;  /* 0x0000000e170e7227 */ /* 0x000fe200078e0016 */
[----:B------:R-:W-:-:S03]  /*4f40*/  LOP3.LUT R20, R20, R17, RZ, 0x3c, !PT ;  /* 0x0000001114147212 */ /* 0x000fc600078e3cff */
[----:B------:R-:W-:Y:S01]  /*4f50*/  IMAD.WIDE.U32 R22, R19, UR4, RZ ;  /* 0x0000000413167c25 */ /* 0x000fe2000f8e00ff */
[----:B------:R-:W-:-:S03]  /*4f60*/  ISETP.GE.AND P1, PT, R20, RZ, PT ;  /* 0x000000ff1400720c */ /* 0x000fc60003f26270 */
[----:B------:R-:W-:-:S04]  /*4f70*/  IMAD.HI.U32 R14, R14, R12, RZ ;  /* 0x0000000c0e0e7227 */ /* 0x000fc800078e00ff */
[----:B------:R-:W-:-:S04]  /*4f80*/  IMAD.MOV R21, RZ, RZ, -R14 ;  /* 0x000000ffff157224 */ /* 0x000fc800078e0a0e */
[----:B------:R-:W-:-:S05]  /*4f90*/  IMAD R21, R16, R21, R12 ;  /* 0x0000001510157224 */ /* 0x000fca00078e020c */
[----:B------:R-:W-:-:S13]  /*4fa0*/  ISETP.GT.U32.AND P0, PT, R16, R21, PT ;  /* 0x000000151000720c */ /* 0x000fda0003f04070 */
[----:B------:R-:W-:Y:S02]  /*4fb0*/  @!P0 IMAD.IADD R21, R21, 0x1, -R16 ;  /* 0x0000000115158824 */ /* 0x000fe400078e0a10 */
[----:B------:R-:W-:Y:S01]  /*4fc0*/  @!P0 VIADD R14, R14, 0x1 ;  /* 0x000000010e0e8836 */ /* 0x000fe20000000000 */
[----:B------:R-:W-:Y:S02]  /*4fd0*/  ISETP.NE.AND P0, PT, R17, RZ, PT ;  /* 0x000000ff1100720c */ /* 0x000fe40003f05270 */
[----:B------:R-:W-:Y:S02]  /*4fe0*/  ISETP.GE.U32.AND P2, PT, R21, R16, PT ;  /* 0x000000101500720c */ /* 0x000fe40003f46070 */
[----:B------:R-:W-:-:S05]  /*4ff0*/  SHF.R.S32.HI R16, RZ, 0x1f, R19 ;  /* 0x0000001fff107819 */ /* 0x000fca0000011413 */
[----:B------:R-:W-:-:S06]  /*5000*/  IMAD R16, R16, UR4, RZ ;  /* 0x0000000410107c24 */ /* 0x000fcc000f8e02ff */
[----:B------:R-:W-:Y:S02]  /*5010*/  @P2 IADD3 R14, R14, 0x1, RZ ;  /* 0x000000010e0e2810 */ /* 0x000fe40007ffe0ff */
[----:B------:R-:W-:-:S03]  /*5020*/  ISETP.GE.AND P2, PT, R32, UR6, PT ;  /* 0x0000000620007c0c */ /* 0x000fc6000bf46270 */
[----:B------:R-:W-:Y:S02]  /*5030*/  IMAD.MOV.U32 R12, RZ, RZ, R14 ;  /* 0x000000ffff0c7224 */ /* 0x000fe400078e000e */
[----:B------:R-:W-:Y:S01]  /*5040*/  IMAD R14, R19, UR5, R16 ;  /* 0x00000005130e7c24 */ /* 0x000fe2000f8e0210 */
[----:B------:R-:W-:Y:S01]  /*5050*/  ULDC.64 UR4, c[0x0][0x2a0] ;  /* 0x0000a80000047ab9 */ /* 0x000fe20000000a00 */
[----:B------:R-:W-:Y:S01]  /*5060*/  @!P1 IMAD.MOV R12, RZ, RZ, -R12 ;  /* 0x000000ffff0c9224 */ /* 0x000fe200078e0a0c */
[-C--:B------:R-:W-:Y:S02]  /*5070*/  @!P0 LOP3.LUT R12, RZ, R17.reuse, RZ, 0x33, !PT ;  /* 0x00000011ff0c8212 */ /* 0x080fe400078e33ff */
[----:B------:R-:W-:Y:S02]  /*5080*/  ISETP.GE.AND P1, PT, R30, UR6, PT ;  /* 0x000000061e007c0c */ /* 0x000fe4000bf26270 */
[----:B------:R-:W-:Y:S01]  /*5090*/  SHF.R.S32.HI R21, RZ, 0x1f, R12 ;  /* 0x0000001fff157819 */ /* 0x000fe2000001140c */
[----:B------:R-:W-:Y:S01]  /*50a0*/  IMAD R20, R12, R17, R18 ;  /* 0x000000110c147224 */ /* 0x000fe200078e0212 */
[----:B------:R-:W-:Y:S01]  /*50b0*/  IADD3 R19, R23, R14, RZ ;  /* 0x0000000e17137210 */ /* 0x000fe20007ffe0ff */
[----:B------:R-:W-:Y:S01]  /*50c0*/  IMAD.MOV.U32 R18, RZ, RZ, R22 ;  /* 0x000000ffff127224 */ /* 0x000fe200078e0016 */
[----:B------:R-:W0:Y:S01]  /*50d0*/  @!P2 LDC.64 R16, c[0x0][0x280] ;  /* 0x0000a000ff10ab82 */ /* 0x000e220000000a00 */
[----:B------:R-:W-:-:S02]  /*50e0*/  IMAD R21, R21, UR4, RZ ;  /* 0x0000000415157c24 */ /* 0x000fc4000f8e02ff */
[----:B------:R-:W-:Y:S02]  /*50f0*/  IMAD.IADD R20, R15, 0x1, -R20 ;  /* 0x000000010f147824 */ /* 0x000fe400078e0a14 */
[----:B------:R-:W-:-:S03]  /*5100*/  IMAD.WIDE.U32 R18, R12, UR4, R18 ;  /* 0x000000040c127c25 */ /* 0x000fc6000f8e0012 */
[----:B------:R-:W1:Y:S01]  /*5110*/  @!P1 LDC.64 R14, c[0x0][0x280] ;  /* 0x0000a000ff0e9b82 */ /* 0x000e620000000a00 */
[----:B------:R-:W-:Y:S01]  /*5120*/  IMAD R21, R12, UR5, R21 ;  /* 0x000000050c157c24 */ /* 0x000fe2000f8e0215 */
[----:B------:R-:W-:Y:S01]  /*5130*/  SHF.R.S32.HI R12, RZ, 0x1f, R20 ;  /* 0x0000001fff0c7819 */ /* 0x000fe20000011414 */
[----:B------:R-:W-:Y:S01]  /*5140*/  ULDC.64 UR4, c[0x0][0x298] ;  /* 0x0000a60000047ab9 */ /* 0x000fe20000000a00 */
[----:B------:R-:W-:Y:S02]  /*5150*/  IMAD.MOV.U32 R22, RZ, RZ, R18 ;  /* 0x000000ffff167224 */ /* 0x000fe400078e0012 */
[----:B------:R-:W-:Y:S01]  /*5160*/  IADD3 R23, R19, R21, RZ ;  /* 0x0000001513177210 */ /* 0x000fe20007ffe0ff */
[----:B------:R-:W-:-:S04]  /*5170*/  IMAD R19, R12, UR4, RZ ;  /* 0x000000040c137c24 */ /* 0x000fc8000f8e02ff */
[C---:B------:R-:W-:Y:S02]  /*5180*/  IMAD R19, R20.reuse, UR5, R19 ;  /* 0x0000000514137c24 */ /* 0x040fe4000f8e0213 */
[----:B------:R-:W-:-:S04]  /*5190*/  IMAD.WIDE.U32 R20, R20, UR4, R22 ;  /* 0x0000000414147c25 */ /* 0x000fc8000f8e0016 */
[----:B------:R-:W-:Y:S01]  /*51a0*/  IMAD.IADD R19, R21, 0x1, R19 ;  /* 0x0000000115137824 */ /* 0x000fe200078e0213 */
[-C--:B------:R-:W-:Y:S02]  /*51b0*/  @!P2 IADD3 R12, P0, R32, R20.reuse, RZ ;  /* 0x00000014200ca210 */ /* 0x080fe40007f1e0ff */
[----:B------:R-:W-:Y:S02]  /*51c0*/  @!P1 IADD3 R0, P3, R30, R20, RZ ;  /* 0x000000141e009210 */ /* 0x000fe40007f7e0ff */
[-C--:B------:R-:W-:Y:S02]  /*51d0*/  @!P2 LEA.HI.X.SX32 R32, R32, R19.reuse, 0x1, P0 ;  /* 0x000000132020a211 */ /* 0x080fe400000f0eff */
[----:B0-----:R-:W-:Y:S02]  /*51e0*/  @!P2 LEA R16, P0, R12, R16, 0x1 ;  /* 0x000000100c10a211 */ /* 0x001fe400078008ff */
[----:B------:R-:W-:Y:S02]  /*51f0*/  @!P1 LEA.HI.X.SX32 R30, R30, R19, 0x1, P3 ;  /* 0x000000131e1e9211 */ /* 0x000fe400018f0eff */
[----:B------:R-:W-:-:S02]  /*5200*/  @!P2 LEA.HI.X R17, R12, R17, R32, 0x1, P0 ;  /* 0x000000110c11a211 */ /* 0x000fc400000f0c20 */
[----:B------:R-:W-:Y:S02]  /*5210*/  ISETP.GE.AND P0, PT, R29, UR6, PT ;  /* 0x000000061d007c0c */ /* 0x000fe4000bf06270 */
[C---:B-1----:R-:W-:Y:S01]  /*5220*/  @!P1 LEA R14, P3, R0.reuse, R14, 0x1 ;  /* 0x0000000e000e9211 */ /* 0x042fe200078608ff */
[----:B------:R0:W-:Y:S03]  /*5230*/  @!P2 STG.E.64 desc[UR8][R16.64], R2 ;  /* 0x000000021000a986 */ /* 0x0001e6000c101b08 */
[----:B------:R-:W-:-:S05]  /*5240*/  @!P1 LEA.HI.X R15, R0, R15, R30, 0x1, P3 ;  /* 0x0000000f000f9211 */ /* 0x000fca00018f0c1e */
[----:B------:R0:W-:Y:S02]  /*5250*/  @!P1 STG.E.64 desc[UR8][R14.64], R4 ;  /* 0x000000040e009986 */ /* 0x0001e4000c101b08 */
        /* <DEDUP_REMOVED lines=10> */
        .weak           $__internal_1_$__cuda_sm20_div_s64
        .type           $__internal_1_$__cuda_sm20_div_s64,@function
        .size           $__internal_1_$__cuda_sm20_div_s64,(.L_x_6395 - $__internal_1_$__cuda_sm20_div_s64)
$__internal_1_$__cuda_sm20_div_s64:
        /* <DEDUP_REMOVED lines=10> */
[----:B------:R-:W-:Y:S01]  /*53a0*/  IMAD R27, R60, R51, R21 ;  /* 0x000000333c1b7224 */ /* 0x000fe200078e0215 */
[----:B------:R-:W-:-:S03]  /*53b0*/  IADD3 R21, P0, RZ, -R20, RZ ;  /* 0x80000014ff157210 */ /* 0x000fc60007f1e0ff */
[----:B------:R-:W-:Y:S02]  /*53c0*/  IMAD R0, R61, R50, R27 ;  /* 0x000000323d007224 */ /* 0x000fe400078e021b */
[----:B------:R-:W-:-:S04]  /*53d0*/  IMAD.HI.U32 R26, R60, R21, RZ ;  /* 0x000000153c1a7227 */ /* 0x000fc800078e00ff */
[----:B------:R-:W-:Y:S02]  /*53e0*/  IMAD.X R0, RZ, RZ, ~R0, P0 ;  /* 0x000000ffff007224 */ /* 0x000fe400000e0e00 */
[----:B------:R-:W-:Y:S02]  /*53f0*/  IMAD.MOV.U32 R27, RZ, RZ, R60 ;  /* 0x000000ffff1b7224 */ /* 0x000fe400078e003c */
[----:B------:R-:W-:-:S04]  /*5400*/  IMAD.HI.U32 R20, R61, R0, RZ ;  /* 0x000000003d147227 */ /* 0x000fc800078e00ff */
[----:B------:R-:W-:-:S04]  /*5410*/  IMAD.WIDE.U32 R26, P0, R60, R0, R26 ;  /* 0x000000003c1a7225 */ /* 0x000fc8000780001a */
[C---:B------:R-:W-:Y:S02]  /*5420*/  IMAD R0, R61.reuse, R0, RZ ;  /* 0x000000003d007224 */ /* 0x040fe400078e02ff */
[----:B------:R-:W-:-:S04]  /*5430*/  IMAD.HI.U32 R21, P1, R61, R21, R26 ;  /* 0x000000153d157227 */ /* 0x000fc8000782001a */
[----:B------:R-:W-:Y:S01]  /*5440*/  IMAD.X R20, R20, 0x1, R61, P0 ;  /* 0x0000000114147824 */ /* 0x000fe200000e063d */
[----:B------:R-:W-:-:S04]  /*5450*/  IADD3 R61, P0, R0, R21, RZ ;  /* 0x00000015003d7210 */ /* 0x000fc80007f1e0ff */
[----:B------:R-:W-:Y:S01]  /*5460*/  IADD3.X R20, RZ, RZ, R20, P0, P1 ;  /* 0x000000ffff147210 */ /* 0x000fe200007e2414 */
[----:B------:R-:W-:Y:S01]  /*5470*/  IMAD.WIDE.U32 R26, R61, R50, RZ ;  /* 0x000000323d1a7225 */ /* 0x000fe200078e00ff */
[----:B------:R-:W-:-:S03]  /*5480*/  ISETP.GE.AND P1, PT, R19, RZ, PT ;  /* 0x000000ff1300720c */ /* 0x000fc60003f26270 */
[----:B------:R-:W-:Y:S01]  /*5490*/  IMAD R27, R61, R51, R27 ;  /* 0x000000333d1b7224 */ /* 0x000fe200078e021b */
[----:B------:R-:W-:-:S03]  /*54a0*/  IADD3 R21, P0, RZ, -R26, RZ ;  /* 0x8000001aff157210 */ /* 0x000fc60007f1e0ff */
[----:B------:R-:W-:Y:S02]  /*54b0*/  IMAD R27, R20, R50, R27 ;  /* 0x00000032141b7224 */ /* 0x000fe400078e021b */
[----:B------:R-:W-:-:S04]  /*54c0*/  IMAD.HI.U32 R60, R61, R21, RZ ;  /* 0x000000153d3c7227 */ /* 0x000fc800078e00ff */
[----:B------:R-:W-:-:S04]  /*54d0*/  IMAD.X R27, RZ, RZ, ~R27, P0 ;  /* 0x000000ffff1b7224 */ /* 0x000fc800000e0e1b */
[----:B------:R-:W-:-:S04]  /*54e0*/  IMAD.WIDE.U32 R60, P0, R61, R27, R60 ;  /* 0x0000001b3d3c7225 */ /* 0x000fc8000780003c */
[----:B------:R-:W-:-:S04]  /*54f0*/  IMAD.HI.U32 R37, R20, R27, RZ ;  /* 0x0000001b14257227 */ /* 0x000fc800078e00ff */
[----:B------:R-:W-:Y:S01]  /*5500*/  IMAD.HI.U32 R21, P4, R20, R21, R60 ;  /* 0x0000001514157227 */ /* 0x000fe2000788003c */
[----:B------:R-:W-:-:S03]  /*5510*/  IADD3.X R37, R37, R20, RZ, P0, !PT ;  /* 0x0000001425257210 */ /* 0x000fc600007fe4ff */
[----:B------:R-:W-:Y:S01]  /*5520*/  IMAD R0, R20, R27, RZ ;  /* 0x0000001b14007224 */ /* 0x000fe200078e02ff */
[----:B------:R-:W-:-:S04]  /*5530*/  IADD3 R27, P0, RZ, -R18, RZ ;  /* 0x80000012ff1b7210 */ /* 0x000fc80007f1e0ff */
[----:B------:R-:W-:Y:S01]  /*5540*/  IADD3 R21, P2, R0, R21, RZ ;  /* 0x0000001500157210 */ /* 0x000fe20007f5e0ff */
[----:B------:R-:W-:Y:S01]  /*5550*/  IMAD.X R20, RZ, RZ, ~R19, P0 ;  /* 0x000000ffff147224 */ /* 0x000fe200000e0e13 */
[----:B------:R-:W-:Y:S01]  /*5560*/  SEL R0, R27, R18, !P1 ;  /* 0x000000121b007207 */ /* 0x000fe20004800000 */
[----:B------:R-:W-:Y:S01]  /*5570*/  IMAD.MOV.U32 R27, RZ, RZ, RZ ;  /* 0x000000ffff1b7224 */ /* 0x000fe200078e00ff */
[----:B------:R-:W-:Y:S02]  /*5580*/  IADD3.X R37, RZ, RZ, R37, P2, P4 ;  /* 0x000000ffff257210 */ /* 0x000fe400017e8425 */
[----:B------:R-:W-:Y:S01]  /*5590*/  SEL R20, R20, R19, !P1 ;  /* 0x0000001314147207 */ /* 0x000fe20004800000 */
[----:B------:R-:W-:-:S04]  /*55a0*/  IMAD.HI.U32 R26, R21, R0, RZ ;  /* 0x00000000151a7227 */ /* 0x000fc800078e00ff */
[----:B------:R-:W-:-:S04]  /*55b0*/  IMAD.WIDE.U32 R26, R21, R20, R26 ;  /* 0x00000014151a7225 */ /* 0x000fc800078e001a */
[----:B------:R-:W-:-:S04]  /*55c0*/  IMAD.HI.U32 R26, P2, R37, R0, R26 ;  /* 0x00000000251a7227 */ /* 0x000fc8000784001a */
[----:B------:R-:W-:-:S05]  /*55d0*/  IMAD R27, R37, R20, RZ ;  /* 0x00000014251b7224 */ /* 0x000fca00078e02ff */
[----:B------:R-:W-:-:S05]  /*55e0*/  IADD3 R27, P1, R27, R26, RZ ;  /* 0x0000001a1b1b7210 */ /* 0x000fca0007f3e0ff */
[----:B------:R-:W-:-:S04]  /*55f0*/  IMAD.WIDE.U32 R60, R27, R50, RZ ;  /* 0x000000321b3c7225 */ /* 0x000fc800078e00ff */
[----:B------:R-:W-:Y:S01]  /*5600*/  IMAD R26, R27, R51, R61 ;  /* 0x000000331b1a7224 */ /* 0x000fe200078e023d */
[----:B------:R-:W-:Y:S01]  /*5610*/  IADD3 R21, P0, -R60, R0, RZ ;  /* 0x000000003c157210 */ /* 0x000fe20007f1e1ff */
[----:B------:R-:W-:-:S04]  /*5620*/  IMAD.HI.U32 R0, R37, R20, RZ ;  /* 0x0000001425007227 */ /* 0x000fc800078e00ff */
[----:B------:R-:W-:Y:S01]  /*5630*/  IMAD.X R0, RZ, RZ, R0, P2 ;  /* 0x000000ffff007224 */ /* 0x000fe200010e0600 */
[----:B------:R-:W-:-:S03]  /*5640*/  ISETP.GE.U32.AND P2, PT, R21, R50, PT ;  /* 0x000000321500720c */ /* 0x000fc60003f46070 */
[----:B------:R-:W-:-:S04]  /*5650*/  IMAD.X R37, RZ, RZ, R0, P1 ;  /* 0x000000ffff257224 */ /* 0x000fc800008e0600 */
[----:B------:R-:W-:Y:S01]  /*5660*/  IMAD R39, R37, R50, R26 ;  /* 0x0000003225277224 */ /* 0x000fe200078e021a */
[----:B------:R-:W-:-:S04]  /*5670*/  LOP3.LUT R26, R23, R19, RZ, 0x3c, !PT ;  /* 0x00000013171a7212 */ /* 0x000fc800078e3cff */
[----:B------:R-:W-:Y:S02]  /*5680*/  IADD3.X R39, ~R39, R20, RZ, P0, !PT ;  /* 0x0000001427277210 */ /* 0x000fe400007fe5ff */
[----:B------:R-:W-:Y:S02]  /*5690*/  IADD3 R0, P0, R21, -R50, RZ ;  /* 0x8000003215007210 */ /* 0x000fe40007f1e0ff */
        /* <DEDUP_REMOVED lines=8> */
[----:B------:R-:W-:-:S03]  /*5720*/  IMAD.X R0, RZ, RZ, R37, P0 ;  /* 0x000000ffff007224 */ /* 0x000fc600000e0625 */
[----:B------:R-:W-:Y:S02]  /*5730*/  IADD3 R20, P0, R27, 0x1, RZ ;  /* 0x000000011b147810 */ /* 0x000fe40007f1e0ff */
[----:B------:R-:W-:Y:S02]  /*5740*/  SEL R0, R0, R37, P2 ;  /* 0x0000002500007207 */ /* 0x000fe40001000000 */
[----:B------:R-:W-:Y:S02]  /*5750*/  SEL R20, R20, R27, P1 ;  /* 0x0000001b14147207 */ /* 0x000fe40000800000 */
[----:B------:R-:W-:Y:S01]  /*5760*/  ISETP.GE.AND P2, PT, R26, RZ, PT ;  /* 0x000000ff1a00720c */ /* 0x000fe20003f46270 */
[----:B------:R-:W-:Y:S01]  /*5770*/  IMAD.X R21, RZ, RZ, R0, P0 ;  /* 0x000000ffff157224 */ /* 0x000fe200000e0600 */
[----:B------:R-:W-:-:S04]  /*5780*/  ISETP.NE.U32.AND P0, PT, R24, RZ, PT ;  /* 0x000000ff1800720c */ /* 0x000fc80003f05070 */
[----:B------:R-:W-:Y:S02]  /*5790*/  SEL R0, R21, R0, P1 ;  /* 0x0000000015007207 */ /* 0x000fe40000800000 */
[----:B------:R-:W-:Y:S02]  /*57a0*/  IADD3 R21, P1, RZ, -R20, RZ ;  /* 0x80000014ff157210 */ /* 0x000fe40007f3e0ff */
[----:B------:R-:W-:Y:S02]  /*57b0*/  ISETP.NE.AND.EX P0, PT, R23, RZ, PT, P0 ;  /* 0x000000ff1700720c */ /* 0x000fe40003f05300 */
[----:B------:R-:W-:Y:S02]  /*57c0*/  IADD3.X R27, RZ, ~R0, RZ, P1, !PT ;  /* 0x80000000ff1b7210 */ /* 0x000fe40000ffe4ff */
[----:B------:R-:W-:Y:S01]  /*57d0*/  SEL R21, R21, R20, !P2 ;  /* 0x0000001415157207 */ /* 0x000fe20005000000 */
[----:B------:R-:W-:Y:S01]  /*57e0*/  IMAD.MOV.U32 R20, RZ, RZ, R22 ;  /* 0x000000ffff147224 */ /* 0x000fe200078e0016 */
[----:B------:R-:W-:-:S02]  /*57f0*/  SEL R27, R27, R0, !P2 ;  /* 0x000000001b1b7207 */ /* 0x000fc40005000000 */
[----:B------:R-:W-:Y:S01]  /*5800*/  SEL R0, R21, 0xffffffff, P0 ;  /* 0xffffffff15007807 */ /* 0x000fe20000000000 */
[----:B------:R-:W-:Y:S01]  /*5810*/  IMAD.MOV.U32 R21, RZ, RZ, 0x0 ;  /* 0x00000000ff157424 */ /* 0x000fe200078e00ff */
[----:B------:R-:W-:-:S03]  /*5820*/  SEL R27, R27, 0xffffffff, P0 ;  /* 0xffffffff1b1b7807 */ /* 0x000fc60000000000 */
[----:B------:R-:W-:Y:S05]  /*5830*/  RET.REL.NODEC R20 `(_ZN5flash32flash_fwd_splitkv_combine_kernelI23Flash_fwd_kernel_traitsILi96ELi64ELi128ELi4ELb0ELb0EN7cutlass10bfloat16_tE19Flash_kernel_traitsILi96ELi64ELi128ELi4ES3_EELi16ELi6ELb0EEEvNS_16Flash_fwd_paramsE) ;  /* 0xffffffa414f07950 */ /* 0x000fea0003c3ffff */
.L_x_91:
        /* <DEDUP_REMOVED lines=12> */
.L_x_6395:


//--------------------- .text._ZN5flash32flash_fwd_splitkv_combine_kernelI23Flash_fwd_kernel_traitsILi96ELi64ELi128ELi4ELb0ELb0EN7cutlass10bfloat16_tE19Flash_kernel_traitsILi96ELi64ELi128ELi4ES3_EELi16ELi5ELb0EEEvNS_16Flash_fwd_paramsE --------------------------
	.section	.text._ZN5flash32flash_fwd_splitkv_combine_kernelI23Flash_fwd_kernel_traitsILi96ELi64ELi128ELi4ELb0ELb0EN7cutlass10bfloat16_tE19Flash_kernel_traitsILi96ELi64ELi128ELi4ES3_EELi16ELi5ELb0EEEvNS_16Flash_fwd_paramsE,"ax",@progbits
	.align	128
        .global         _ZN5flash32flash_fwd_splitkv_combine_kernelI23Flash_fwd_kernel_traitsILi96ELi64ELi128ELi4ELb0ELb0EN7cutlass10bfloat16_tE19Flash_kernel_traitsILi96ELi64ELi128ELi4ES3_EELi16ELi5ELb0EEEvNS_16Flash_fwd_paramsE
        .type           _ZN5flash32flash_fwd_splitkv_combine_kernelI23Flash_fwd_kernel_traitsILi96ELi64ELi128ELi4ELb0ELb0EN7cutlass10bfloat16_tE19Flash_kernel_traitsILi96ELi64ELi128ELi4ES3_EELi16ELi5ELb0EEEvNS_16Flash_fwd_paramsE,@function
        .size           _ZN5flash32flash_fwd_splitkv_combine_kernelI23Flash_fwd_kernel_traitsILi96ELi64ELi128ELi4ELb0ELb0EN7cutlass10bfloat16_tE19Flash_kernel_traitsILi96ELi64ELi128ELi4ES3_EELi16ELi5ELb0EEEvNS_16Flash_fwd_paramsE,(.L_x_6396 - _ZN5flash32flash_fwd_splitkv_combine_kernelI23Flash_fwd_kernel_traitsILi96ELi64ELi128ELi4ELb0ELb0EN7cutlass10bfloat16_tE19Flash_kernel_traitsILi96ELi64ELi128ELi4ES3_EELi16ELi5ELb0EEEvNS_16Flash_fwd_paramsE)
        .other          _ZN5flash32flash_fwd_splitkv_combine_kernelI23Flash_fwd_kernel_traitsILi96ELi64ELi128ELi4ELb0ELb0EN7cutlass10bfloat16_tE19Flash_kernel_traitsILi96ELi64ELi128ELi4ES3_EELi16ELi5ELb0EEEvNS_16Flash_fwd_paramsE,@"STO_CUDA_ENTRY STV_DEFAULT"
_ZN5flash32flash_fwd_splitkv_combine_kernelI23Flash_fwd_kernel_traitsILi96ELi64ELi128ELi4ELb0ELb0EN7cutlass10bfloat16_tE19Flash_kernel_traitsILi96ELi64ELi128ELi4ES3_EELi16ELi5ELb0EEEvNS_16Flash_fwd_paramsE:
.text._ZN5flash32flash_fwd_splitkv_combine_kernelI23Flash_fwd_kernel_traitsILi96ELi64ELi128ELi4ELb0ELb0EN7cutlass10bfloat16_tE19Flash_kernel_traitsILi96ELi64ELi128ELi4ES3_EELi16ELi5ELb0EEEvNS_16Flash_fwd_paramsE:
        /* <DEDUP_REMOVED lines=23> */
[----:B------:R-:W-:Y:S05]  /*0170*/  CALL.REL.NOINC `($__internal_2_$__cuda_sm20_div_s64) ;  /* 0x0000004800987944 */ /* 0x000fea0003c00000 */
[----:B------:R-:W-:Y:S05]  /*0180*/  BRA `(.L_x_93) ;  /* 0x00000000004c7947 */ /* 0x000fea0003800000 */
.L_x_92:
[----:B------:R-:W0:Y:S01]  /*0190*/  I2F.U32.RP R4, R25 ;  /* 0x0000001900047306 */ /* 0x000e220000209000 */
[----:B------:R-:W-:Y:S02]  /*01a0*/  ISETP.NE.U32.AND P0, PT, R25, RZ, PT ;  /* 0x000000ff1900720c */ /* 0x000fe40003f05070 */
[----:B------:R-:W-:-:S05]  /*01b0*/  MOV R21, RZ ;  /* 0x000000ff00157202 */ /* 0x000fca0000000f00 */
[----:B0-----:R-:W0:Y:S02]  /*01c0*/  MUFU.RCP R3, R4 ;  /* 0x0000000400037308 */ /* 0x001e240000001000 */
[----:B0-----:R-:W-:-:S06]  /*01d0*/  VIADD R3, R3, 0xffffffe ;  /* 0x0ffffffe03037836 */ /* 0x001fcc0000000000 */
[----:B------:R-:W0:Y:S02]  /*01e0*/  F2I.FTZ.U32.TRUNC.NTZ R3, R3 ;  /* 0x0000000300037305 */ /* 0x000e24000021f000 */
[----:B0-----:R-:W-:-:S04]  /*01f0*/  IMAD.MOV R2, RZ, RZ, -R3 ;  /* 0x000000ffff027224 */ /* 0x001fc800078e0a03 */
[----:B------:R-:W-:Y:S01]  /*0200*/  IMAD R7, R2, R25, RZ ;  /* 0x0000001902077224 */ /* 0x000fe200078e02ff */
[----:B------:R-:W-:-:S10]  /*0210*/  HFMA2.MMA R2, -RZ, RZ, 0, 0 ;  /* 0x00000000ff027435 */ /* 0x000fd400000001ff */
        /* <DEDUP_REMOVED lines=10> */
.L_x_93:
        /* <DEDUP_REMOVED lines=10> */
[----:B------:R-:W-:Y:S02]  /*0360*/  MOV R17, R21 ;  /* 0x0000001500117202 */ /* 0x000fe40000000f00 */
[----:B------:R-:W-:Y:S02]  /*0370*/  MOV R24, 0x390 ;  /* 0x0000039000187802 */ /* 0x000fe40000000f00 */
[----:B------:R-:W-:Y:S05]  /*0380*/  CALL.REL.NOINC `($__internal_2_$__cuda_sm20_div_s64) ;  /* 0x0000004800147944 */ /* 0x000fea0003c00000 */
[----:B------:R-:W-:Y:S02]  /*0390*/  MOV R6, R20 ;  /* 0x0000001400067202 */ /* 0x000fe40000000f00 */
[----:B------:R-:W-:Y:S01]  /*03a0*/  MOV R7, R21 ;  /* 0x0000001500077202 */ /* 0x000fe20000000f00 */
[----:B------:R-:W-:Y:S05]  /*03b0*/  BRA `(.L_x_96) ;  /* 0x00000000004c7947 */ /* 0x000fea0003800000 */
.L_x_95:
[----:B------:R-:W0:Y:S01]  /*03c0*/  I2F.U32.RP R8, R26 ;  /* 0x0000001a00087306 */ /* 0x000e220000209000 */
[----:B------:R-:W-:-:S07]  /*03d0*/  ISETP.NE.U32.AND P0, PT, R26, RZ, PT ;  /* 0x000000ff1a00720c */ /* 0x000fce0003f05070 */
[----:B0-----:R-:W0:Y:S02]  /*03e0*/  MUFU.RCP R4, R8 ;  /* 0x0000000800047308 */ /* 0x001e240000001000 */
[----:B0-----:R-:W-:-:S06]  /*03f0*/  VIADD R4, R4, 0xffffffe ;  /* 0x0ffffffe04047836 */ /* 0x001fcc0000000000 */
[----:B------:R-:W0:Y:S02]  /*0400*/  F2I.FTZ.U32.TRUNC.NTZ R3, R4 ;  /* 0x0000000400037305 */ /* 0x000e24000021f000 */
[----:B0-----:R-:W-:-:S04]  /*0410*/  IMAD.MOV R2, RZ, RZ, -R3 ;  /* 0x000000ffff027224 */ /* 0x001fc800078e0a03 */
[----:B------:R-:W-:Y:S01]  /*0420*/  IMAD R7, R2, R26, RZ ;  /* 0x0000001a02077224 */ /* 0x000fe200078e02ff */
[----:B------:R-:W-:-:S10]  /*0430*/  HFMA2.MMA R2, -RZ, RZ, 0, 0 ;  /* 0x00000000ff027435 */ /* 0x000fd400000001ff */
[----:B------:R-:W-:-:S06]  /*0440*/  IMAD.HI.U32 R7, R3, R7, R2 ;  /* 0x0000000703077227 */ /* 0x000fcc00078e0002 */
[----:B------:R-:W-:Y:S01]  /*0450*/  IMAD.HI.U32 R6, R7, R20, RZ ;  /* 0x0000001407067227 */ /* 0x000fe200078e00ff */
[----:B------:R-:W-:-:S03]  /*0460*/  MOV R7, RZ ;  /* 0x000000ff00077202 */ /* 0x000fc60000000f00 */
        /* <DEDUP_REMOVED lines=8> */
.L_x_96:
[----:B------:R-:W-:Y:S05]  /*04f0*/  BSYNC B0 ;  /* 0x0000000000007941 */ /* 0x000fea0003800000 */
.L_x_94:
[----:B------:R-:W0:Y:S01]  /*0500*/  LDC R3, c[0x0][0x2c4] ;  /* 0x0000b100ff037b82 */ /* 0x000e220000000800 */
[----:B------:R-:W-:Y:S01]  /*0510*/  IMAD.MOV.U32 R12, RZ, RZ, RZ ;  /* 0x000000ffff0c7224 */ /* 0x000fe200078e00ff */
[----:B------:R-:W-:Y:S01]  /*0520*/  BSSY B0, `(.L_x_97) ;  /* 0x000004a000007945 */ /* 0x000fe20003800000 */
[----:B0-----:R-:W-:Y:S01]  /*0530*/  IABS R11, R3 ;  /* 0x00000003000b7213 */ /* 0x001fe20000000000 */
[C---:B------:R-:W-:Y:S01]  /*0540*/  VIADD R2, R3.reuse, 0xffffffff ;  /* 0xffffffff03027836 */ /* 0x040fe20000000000 */
[----:B------:R-:W-:Y:S02]  /*0550*/  ISETP.NE.AND P3, PT, R3, RZ, PT ;  /* 0x000000ff0300720c */ /* 0x000fe40003f65270 */
[----:B------:R-:W0:Y:S01]  /*0560*/  I2F.RP R10, R11 ;  /* 0x0000000b000a7306 */ /* 0x000e220000209400 */
[----:B------:R-:W-:-:S07]  /*0570*/  IMAD.IADD R4, R2, 0x1, R11 ;  /* 0x0000000102047824 */ /* 0x000fce00078e020b */
[----:B0-----:R-:W0:Y:S02]  /*0580*/  MUFU.RCP R13, R10 ;  /* 0x0000000a000d7308 */ /* 0x001e240000001000 */
[----:B0-----:R-:W-:-:S06]  /*0590*/  VIADD R13, R13, 0xffffffe ;  /* 0x0ffffffe0d0d7836 */ /* 0x001fcc0000000000 */
[----:B------:R-:W0:Y:S02]  /*05a0*/  F2I.FTZ.U32.TRUNC.NTZ R13, R13 ;  /* 0x0000000d000d7305 */ /* 0x000e24000021f000 */
[----:B0-----:R-:W-:-:S04]  /*05b0*/  IMAD.MOV R8, RZ, RZ, -R13 ;  /* 0x000000ffff087224 */ /* 0x001fc800078e0a0d */
[----:B------:R-:W-:Y:S01]  /*05c0*/  IMAD R9, R8, R11, RZ ;  /* 0x0000000b08097224 */ /* 0x000fe200078e02ff */
[----:B------:R-:W-:-:S03]  /*05d0*/  IABS R8, R4 ;  /* 0x0000000400087213 */ /* 0x000fc60000000000 */
[----:B------:R-:W-:-:S04]  /*05e0*/  IMAD.HI.U32 R12, R13, R9, R12 ;  /* 0x000000090d0c7227 */ /* 0x000fc800078e000c */
[----:B------:R-:W-:-:S04]  /*05f0*/  IMAD.MOV.U32 R9, RZ, RZ, R8 ;  /* 0x000000ffff097224 */ /* 0x000fc800078e0008 */
[----:B------:R-:W-:-:S04]  /*0600*/  IMAD.HI.U32 R8, R12, R9, RZ ;  /* 0x000000090c087227 */ /* 0x000fc800078e00ff */
[----:B------:R-:W-:-:S04]  /*0610*/  IMAD.MOV R10, RZ, RZ, -R8 ;  /* 0x000000ffff0a7224 */ /* 0x000fc800078e0a08 */
[C---:B------:R-:W-:Y:S01]  /*0620*/  IMAD R10, R11.reuse, R10, R9 ;  /* 0x0000000a0b0a7224 */ /* 0x040fe200078e0209 */
[C---:B------:R-:W-:Y:S02]  /*0630*/  LOP3.LUT R9, R4.reuse, R11, RZ, 0x3c, !PT ;  /* 0x0000000b04097212 */ /* 0x040fe400078e3cff */
[----:B------:R-:W-:Y:S02]  /*0640*/  LOP3.LUT R4, R4, R3, RZ, 0x3c, !PT ;  /* 0x0000000304047212 */ /* 0x000fe400078e3cff */
[----:B------:R-:W-:Y:S02]  /*0650*/  ISETP.GT.U32.AND P1, PT, R11, R10, PT ;  /* 0x0000000a0b00720c */ /* 0x000fe40003f24070 */
[----:B------:R-:W-:-:S11]  /*0660*/  ISETP.GE.AND P0, PT, R9, RZ, PT ;  /* 0x000000ff0900720c */ /* 0x000fd60003f06270 */
[----:B------:R-:W-:Y:S02]  /*0670*/  @!P1 IMAD.IADD R10, R10, 0x1, -R11 ;  /* 0x000000010a0a9824 */ /* 0x000fe400078e0a0b */
[----:B------:R-:W-:Y:S01]  /*0680*/  @!P1 VIADD R8, R8, 0x1 ;  /* 0x0000000108089836 */ /* 0x000fe20000000000 */
[----:B------:R-:W-:Y:S02]  /*0690*/  ISETP.NE.AND P1, PT, R3, RZ, PT ;  /* 0x000000ff0300720c */ /* 0x000fe40003f25270 */
[----:B------:R-:W-:Y:S02]  /*06a0*/  ISETP.GE.U32.AND P2, PT, R10, R11, PT ;  /* 0x0000000b0a00720c */ /* 0x000fe40003f46070 */
[----:B------:R-:W-:-:S11]  /*06b0*/  SHF.R.S32.HI R10, RZ, 0x1f, R3 ;  /* 0x0000001fff0a7819 */ /* 0x000fd60000011403 */
[----:B------:R-:W-:Y:S01]  /*06c0*/  @P2 VIADD R8, R8, 0x1 ;  /* 0x0000000108082836 */ /* 0x000fe20000000000 */
[----:B------:R-:W-:-:S03]  /*06d0*/  ISETP.GT.AND P2, PT, R3, RZ, PT ;  /* 0x000000ff0300720c */ /* 0x000fc60003f44270 */
[----:B------:R-:W-:-:S04]  /*06e0*/  IMAD.MOV.U32 R9, RZ, RZ, R8 ;  /* 0x000000ffff097224 */ /* 0x000fc800078e0008 */
[----:B------:R-:W-:Y:S01]  /*06f0*/  @!P0 IMAD.MOV R9, RZ, RZ, -R9 ;  /* 0x000000ffff098224 */ /* 0x000fe200078e0a09 */
[----:B------:R-:W-:Y:S01]  /*0700*/  @!P1 LOP3.LUT R9, RZ, R11, RZ, 0x33, !PT ;  /* 0x0000000bff099212 */ /* 0x000fe200078e33ff */
[----:B------:R-:W-:Y:S01]  /*0710*/  IMAD.MOV.U32 R11, RZ, RZ, R8 ;  /* 0x000000ffff0b7224 */ /* 0x000fe200078e0008 */
[----:B------:R-:W-:Y:S02]  /*0720*/  ISETP.GE.AND P1, PT, R4, RZ, PT ;  /* 0x000000ff0400720c */ /* 0x000fe40003f26270 */
[----:B------:R-:W-:Y:S02]  /*0730*/  ISETP.LT.U32.AND P0, PT, R26, R9, PT ;  /* 0x000000091a00720c */ /* 0x000fe40003f01070 */
[----:B------:R-:W-:Y:S02]  /*0740*/  SHF.R.S32.HI R14, RZ, 0x1f, R9 ;  /* 0x0000001fff0e7819 */ /* 0x000fe40000011409 */
[----:B------:R-:W-:Y:S01]  /*0750*/  LEA.HI.SX32 R8, R3, 0x1, 0x1 ;  /* 0x0000000103087811 */ /* 0x000fe200078f0aff */
[----:B------:R-:W-:Y:S01]  /*0760*/  @!P2 IMAD.MOV R8, RZ, RZ, R10 ;  /* 0x000000ffff08a224 */ /* 0x000fe200078e020a */
[----:B------:R-:W-:-:S04]  /*0770*/  ISETP.LT.AND.EX P0, PT, R23, R14, PT, P0 ;  /* 0x0000000e1700720c */ /* 0x000fc80003f01300 */
[C---:B------:R-:W-:Y:S01]  /*0780*/  SEL R14, R23.reuse, R14, P0 ;  /* 0x0000000e170e7207 */ /* 0x040fe20000000000 */
[----:B------:R-:W-:Y:S01]  /*0790*/  @!P1 IMAD.MOV R11, RZ, RZ, -R11 ;  /* 0x000000ffff0b9224 */ /* 0x000fe200078e0a0b */
[----:B------:R-:W-:Y:S02]  /*07a0*/  @!P3 LOP3.LUT R11, RZ, R3, RZ, 0x33, !PT ;  /* 0x00000003ff0bb212 */ /* 0x000fe400078e33ff */
[----:B------:R-:W-:Y:S02]  /*07b0*/  LOP3.LUT R4, R23, R14, RZ, 0xfc, !PT ;  /* 0x0000000e17047212 */ /* 0x000fe400078efcff */
[----:B------:R-:W-:Y:S01]  /*07c0*/  SEL R16, R26, R9, P0 ;  /* 0x000000091a107207 */ /* 0x000fe20000000000 */
[----:B------:R-:W-:Y:S01]  /*07d0*/  IMAD R3, R11, R8, RZ ;  /* 0x000000080b037224 */ /* 0x000fe200078e02ff */
        /* <DEDUP_REMOVED lines=8> */
[----:B------:R-:W-:Y:S02]  /*0860*/  MOV R30, R20 ;  /* 0x00000014001e7202 */ /* 0x000fe40000000f00 */
[----:B------:R-:W-:Y:S01]  /*0870*/  MOV R31, R21 ;  /* 0x00000015001f7202 */ /* 0x000fe20000000f00 */
[----:B------:R-:W-:Y:S05]  /*0880*/  BRA `(.L_x_99) ;  /* 0x00000000004c7947 */ /* 0x000fea0003800000 */
.L_x_98:
        /* <DEDUP_REMOVED lines=19> */
.L_x_99:
[----:B------:R-:W-:Y:S05]  /*09c0*/  BSYNC B0 ;  /* 0x0000000000007941 */ /* 0x000fea0003800000 */
.L_x_97:
        /* <DEDUP_REMOVED lines=14> */
[----:B------:R-:W-:Y:S01]  /*0ab0*/  IMAD.IADD R21, R2, 0x1, R13 ;  /* 0x0000000102157824 */ /* 0x000fe200078e020d */
[----:B------:R-:W-:-:S04]  /*0ac0*/  IABS R2, R3 ;  /* 0x0000000300027213 */ /* 0x000fc80000000000 */
[----:B------:R-:W3:Y:S01]  /*0ad0*/  I2F.RP R17, R13 ;  /* 0x0000000d00117306 */ /* 0x000ee20000209400 */
[----:B--2---:R-:W-:Y:S02]  /*0ae0*/  VIADD R4, R4, 0xffffffe ;  /* 0x0ffffffe04047836 */ /* 0x004fe40000000000 */
[----:B------:R-:W-:-:S05]  /*0af0*/  IMAD.MOV R2, RZ, RZ, -R2 ;  /* 0x000000ffff027224 */ /* 0x000fca00078e0a02 */
        /* <DEDUP_REMOVED lines=9> */
[----:B------:R-:W-:-:S03]  /*0b90*/  IMAD R12, R12, R11, RZ ;  /* 0x0000000b0c0c7224 */ /* 0x000fc600078e02ff */
[----:B------:R-:W-:Y:S01]  /*0ba0*/  IABS R17, R4 ;  /* 0x0000000400117213 */ /* 0x000fe20000000000 */
        /* <DEDUP_REMOVED lines=18> */
[----:B------:R-:W-:-:S03]  /*0cd0*/  IADD3 R2, -R22, RZ, RZ ;  /* 0x000000ff16027210 */ /* 0x000fc60007ffe1ff */
[----:B------:R-:W-:Y:S01]  /*0ce0*/  @!P4 IMAD.IADD R18, R18, 0x1, -R13 ;  /* 0x000000011212c824 */ /* 0x000fe200078e0a0d */
[----:B------:R-:W-:Y:S01]  /*0cf0*/  ISETP.GT.U32.AND P3, PT, R11, R24, PT ;  /* 0x000000180b00720c */ /* 0x000fe20003f64070 */
[----:B------:R-:W-:Y:S01]  /*0d00*/  IMAD R19, R10, R2, R19 ;  /* 0x000000020a137224 */ /* 0x000fe200078e0213 */
[-C--:B------:R-:W-:Y:S01]  /*0d10*/  LOP3.LUT R2, R21, R13.reuse, RZ, 0x3c, !PT ;  /* 0x0000000d15027212 */ /* 0x080fe200078e3cff */
[----:B------:R-:W-:Y:S01]  /*0d20*/  @!P4 VIADD R20, R20, 0x1 ;  /* 0x000000011414c836 */ /* 0x000fe20000000000 */
[----:B------:R-:W-:Y:S02]  /*0d30*/  ISETP.GE.U32.AND P2, PT, R18, R13, PT ;  /* 0x0000000d1200720c */ /* 0x000fe40003f46070 */
[----:B------:R-:W-:Y:S02]  /*0d40*/  ISETP.GT.U32.AND P0, PT, R10, R19, PT ;  /* 0x000000130a00720c */ /* 0x000fe40003f04070 */
[----:B------:R-:W-:Y:S02]  /*0d50*/  ISETP.GE.AND P1, PT, R2, RZ, PT ;  /* 0x000000ff0200720c */ /* 0x000fe40003f26270 */
[----:B------:R-:W-:-:S02]  /*0d60*/  LOP3.LUT R2, R4, R11, RZ, 0x3c, !PT ;  /* 0x0000000b04027212 */ /* 0x000fc400078e3cff */
[----:B------:R-:W-:Y:S01]  /*0d70*/  LOP3.LUT R21, R21, R8, RZ, 0x3c, !PT ;  /* 0x0000000815157212 */ /* 0x000fe200078e3cff */
[----:B------:R-:W-:Y:S02]  /*0d80*/  @!P3 IMAD.IADD R24, R24, 0x1, -R11 ;  /* 0x000000011818b824 */ /* 0x000fe400078e0a0b */
[----:B------:R-:W-:Y:S01]  /*0d90*/  @!P3 VIADD R12, R12, 0x1 ;  /* 0x000000010c0cb836 */ /* 0x000fe20000000000 */
[----:B------:R-:W-:Y:S01]  /*0da0*/  ISETP.NE.AND P3, PT, R3, RZ, PT ;  /* 0x000000ff0300720c */ /* 0x000fe20003f65270 */
[----:B------:R-:W-:Y:S01]  /*0db0*/  @P2 VIADD R20, R20, 0x1 ;  /* 0x0000000114142836 */ /* 0x000fe20000000000 */
[----:B------:R-:W-:Y:S01]  /*0dc0*/  ISETP.GE.U32.AND P6, PT, R24, R11, PT ;  /* 0x0000000b1800720c */ /* 0x000fe20003fc6070 */
[----:B------:R-:W-:Y:S01]  /*0dd0*/  @!P0 IMAD.IADD R19, R19, 0x1, -R10 ;  /* 0x0000000113138824 */ /* 0x000fe200078e0a0a */
[----:B------:R-:W-:Y:S01]  /*0de0*/  ISETP.GE.AND P2, PT, R2, RZ, PT ;  /* 0x000000ff0200720c */ /* 0x000fe20003f46270 */
[----:B------:R-:W-:Y:S01]  /*0df0*/  @!P1 IMAD.MOV R20, RZ, RZ, -R20 ;  /* 0x000000ffff149224 */ /* 0x000fe200078e0a14 */
[----:B------:R-:W-:Y:S01]  /*0e00*/  @!P5 LOP3.LUT R20, RZ, R13, RZ, 0x33, !PT ;  /* 0x0000000dff14d212 */ /* 0x000fe200078e33ff */
[----:B------:R-:W-:Y:S01]  /*0e10*/  @!P0 VIADD R22, R22, 0x1 ;  /* 0x0000000116168836 */ /* 0x000fe20000000000 */
[----:B------:R-:W-:-:S02]  /*0e20*/  ISETP.GE.U32.AND P4, PT, R19, R10, PT ;  /* 0x0000000a1300720c */ /* 0x000fc40003f86070 */
[----:B------:R-:W-:Y:S02]  /*0e30*/  ISETP.LT.U32.AND P0, PT, R6, R20, PT ;  /* 0x000000140600720c */ /* 0x000fe40003f01070 */
[----:B------:R-:W-:Y:S02]  /*0e40*/  SHF.R.S32.HI R13, RZ, 0x1f, R20 ;  /* 0x0000001fff0d7819 */ /* 0x000fe40000011414 */
[----:B------:R-:W-:Y:S02]  /*0e50*/  ISETP.GE.AND P1, PT, R21, RZ, PT ;  /* 0x000000ff1500720c */ /* 0x000fe40003f26270 */
[CC--:B------:R-:W-:Y:S02]  /*0e60*/  ISETP.LT.AND.EX P0, PT, R7.reuse, R13.reuse, PT, P0 ;  /* 0x0000000d0700720c */ /* 0x0c0fe40003f01300 */
[----:B------:R-:W-:Y:S02]  /*0e70*/  @P6 IADD3 R12, R12, 0x1, RZ ;  /* 0x000000010c0c6810 */ /* 0x000fe40007ffe0ff */
[----:B------:R-:W-:Y:S01]  /*0e80*/  SEL R10, R7, R13, P0 ;  /* 0x0000000d070a7207 */ /* 0x000fe20000000000 */
[----:B------:R-:W-:Y:S01]  /*0e90*/  @P4 VIADD R22, R22, 0x1 ;  /* 0x0000000116164836 */ /* 0x000fe20000000000 */
[----:B------:R-:W-:Y:S01]  /*0ea0*/  ISETP.GT.AND P5, PT, R9, RZ, PT ;  /* 0x000000ff0900720c */ /* 0x000fe20003fa4270 */
[----:B------:R-:W-:Y:S01]  /*0eb0*/  @!P2 IMAD.MOV R12, RZ, RZ, -R12 ;  /* 0x000000ffff0ca224 */ /* 0x000fe200078e0a0c */
[----:B------:R-:W-:-:S02]  /*0ec0*/  ISETP.NE.AND P2, PT, R8, RZ, PT ;  /* 0x000000ff0800720c */ /* 0x000fc40003f45270 */
[----:B------:R-:W-:Y:S01]  /*0ed0*/  @!P3 LOP3.LUT R12, RZ, R11, RZ, 0x33, !PT ;  /* 0x0000000bff0cb212 */ /* 0x000fe200078e33ff */
[----:B------:R-:W-:Y:S01]  /*0ee0*/  @!P1 IMAD.MOV R22, RZ, RZ, -R22 ;  /* 0x000000ffff169224 */ /* 0x000fe200078e0a16 */
[----:B------:R-:W-:Y:S02]  /*0ef0*/  LOP3.LUT R11, R7, R10, RZ, 0xfc, !PT ;  /* 0x0000000a070b7212 */ /* 0x000fe400078efcff */
[----:B------:R-:W-:Y:S02]  /*0f00*/  SHF.R.S32.HI R2, RZ, 0x1f, R9 ;  /* 0x0000001fff027819 */ /* 0x000fe40000011409 */
[----:B------:R-:W-:Y:S02]  /*0f10*/  ISETP.NE.U32.AND P1, PT, R11, RZ, PT ;  /* 0x000000ff0b00720c */ /* 0x000fe40003f25070 */
[----:B------:R-:W-:Y:S01]  /*0f20*/  LEA.HI.SX32 R13, R9, 0x1, 0x1 ;  /* 0x00000001090d7811 */ /* 0x000fe200078f0aff */
[----:B------:R-:W-:Y:S01]  /*0f30*/  @!P5 IMAD.MOV R13, RZ, RZ, R2 ;  /* 0x000000ffff0dd224 */ /* 0x000fe200078e0202 */
[----:B------:R-:W-:-:S02]  /*0f40*/  ISETP.LT.U32.AND P3, PT, R30, R12, PT ;  /* 0x0000000c1e00720c */ /* 0x000fc40003f61070 */
[----:B------:R-:W-:Y:S02]  /*0f50*/  SHF.R.S32.HI R9, RZ, 0x1f, R12 ;  /* 0x0000001fff097819 */ /* 0x000fe4000001140c */
[----:B------:R-:W-:Y:S02]  /*0f60*/  @!P2 LOP3.LUT R22, RZ, R8, RZ, 0x33, !PT ;  /* 0x00000008ff16a212 */ /* 0x000fe400078e33ff */
[C---:B------:R-:W-:Y:S02]  /*0f70*/  ISETP.LT.AND.EX P3, PT, R31.reuse, R9, PT, P3 ;  /* 0x000000091f00720c */ /* 0x040fe40003f61330 */
        /* <DEDUP_REMOVED lines=14> */
.L_x_101:
[----:B------:R-:W0:Y:S01]  /*1060*/  I2F.U32.RP R15, R11 ;  /* 0x0000000b000f7306 */ /* 0x000e220000209000 */
[----:B------:R-:W-:Y:S01]  /*1070*/  IMAD.MOV.U32 R8, RZ, RZ, RZ ;  /* 0x000000ffff087224 */ /* 0x000fe200078e00ff */
[----:B------:R-:W-:-:S06]  /*1080*/  ISETP.NE.U32.AND P0, PT, R11, RZ, PT ;  /* 0x000000ff0b00720c */ /* 0x000fcc0003f05070 */
        /* <DEDUP_REMOVED lines=8> */
[----:B------:R-:W-:Y:S02]  /*1110*/  IMAD R6, R11, R7, R6 ;  /* 0x000000070b067224 */ /* 0x000fe400078e0206 */
[----:B------:R-:W-:-:S03]  /*1120*/  IMAD.MOV.U32 R7, RZ, RZ, RZ ;  /* 0x000000ffff077224 */ /* 0x000fc600078e00ff */
[----:B------:R-:W-:-:S13]  /*1130*/  ISETP.GE.U32.AND P2, PT, R6, R11, PT ;  /* 0x0000000b0600720c */ /* 0x000fda0003f46070 */
[----:B------:R-:W-:Y:S01]  /*1140*/  @P2 IMAD.IADD R6, R6, 0x1, -R11 ;  /* 0x0000000106062824 */ /* 0x000fe200078e0a0b */
[----:B------:R-:W-:-:S04]  /*1150*/  @P2 IADD3 R8, R8, 0x1, RZ ;  /* 0x0000000108082810 */ /* 0x000fc80007ffe0ff */
[----:B------:R-:W-:-:S13]  /*1160*/  ISETP.GE.U32.AND P1, PT, R6, R11, PT ;  /* 0x0000000b0600720c */ /* 0x000fda0003f26070 */
[----:B------:R-:W-:Y:S01]  /*1170*/  @P1 VIADD R8, R8, 0x1 ;  /* 0x0000000108081836 */ /* 0x000fe20000000000 */
[----:B------:R-:W-:-:S04]  /*1180*/  @!P0 LOP3.LUT R8, RZ, R11, RZ, 0x33, !PT ;  /* 0x0000000bff088212 */ /* 0x000fc800078e33ff */
[----:B------:R-:W-:Y:S02]  /*1190*/  MOV R6, R8 ;  /* 0x0000000800067202 */ /* 0x000fe40000000f00 */
.L_x_102:
[----:B------:R-:W-:Y:S05]  /*11a0*/  BSYNC B0 ;  /* 0x0000000000007941 */ /* 0x000fea0003800000 */
.L_x_100:
        /* <DEDUP_REMOVED lines=23> */
[----:B------:R-:W-:Y:S01]  /*1320*/  @!P5 IMAD.MOV.U32 R38, RZ, RZ, R40 ;  /* 0x000000ffff26d224 */ /* 0x000fe200078e0028 */
[----:B------:R-:W-:Y:S01]  /*1330*/  @!P5 SHF.R.S32.HI R33, RZ, 0x1f, R27 ;  /* 0x0000001fff21d819 */ /* 0x000fe2000001141b */
[----:B------:R-:W-:Y:S01]  /*1340*/  @!P5 IMAD.MOV.U32 R39, RZ, RZ, R41 ;  /* 0x000000ffff27d224 */ /* 0x000fe200078e0029 */
[----:B------:R-:W-:Y:S01]  /*1350*/  @!P4 SHF.R.S32.HI R37, RZ, 0x1f, R35 ;  /* 0x0000001fff25c819 */ /* 0x000fe20000011423 */
[-C--:B------:R-:W-:Y:S02]  /*1360*/  @!P1 IMAD R29, R29, R28.reuse, RZ ;  /* 0x0000001c1d1d9224 */ /* 0x080fe400078e02ff */
[----:B------:R-:W1:Y:S01]  /*1370*/  @!P3 LDC.64 R8, c[0x0][0x2b8] ;  /* 0x0000ae00ff08bb82 */ /* 0x000e620000000a00 */
[----:B------:R-:W-:Y:S01]  /*1380*/  @!P5 IMAD R26, R33, R28, RZ ;  /* 0x0000001c211ad224 */ /* 0x000fe200078e02ff */
[----:B------:R-:W-:Y:S01]  /*1390*/  @!P3 SHF.R.S32.HI R33, RZ, 0x1f, R32 ;  /* 0x0000001fff21b819 */ /* 0x000fe20000011420 */
[----:B------:R-:W-:-:S04]  /*13a0*/  @!P5 IMAD.WIDE.U32 R38, R28, R27, R38 ;  /* 0x0000001b1c26d225 */ /* 0x000fc800078e0026 */
[----:B------:R-:W-:Y:S01]  /*13b0*/  @!P1 IMAD.WIDE.U32 R42, R28, R24, R40 ;  /* 0x000000181c2a9225 */ /* 0x000fe200078e0028 */
[----:B------:R-:W2:Y:S03]  /*13c0*/  @!P4 LDC.64 R18, c[0x0][0x2b8] ;  /* 0x0000ae00ff12cb82 */ /* 0x000ea60000000a00 */
[-C--:B------:R-:W-:Y:S02]  /*13d0*/  @!P1 IMAD R29, R24, R5.reuse, R29 ;  /* 0x00000005181d9224 */ /* 0x080fe400078e021d */
[----:B------:R-:W-:Y:S02]  /*13e0*/  @!P5 IMAD R27, R27, R5, R26 ;  /* 0x000000051b1bd224 */ /* 0x000fe400078e021a */
[----:B------:R-:W-:Y:S01]  /*13f0*/  @!P4 IMAD R26, R37, R28, RZ ;  /* 0x0000001c251ac224 */ /* 0x000fe200078e02ff */
[----:B------:R-:W3:Y:S01]  /*1400*/  @!P5 LDC.64 R20, c[0x0][0x2b8] ;  /* 0x0000ae00ff14db82 */ /* 0x000ee20000000a00 */
[----:B------:R-:W-:Y:S01]  /*1410*/  @!P4 IMAD.MOV.U32 R44, RZ, RZ, R40 ;  /* 0x000000ffff2cc224 */ /* 0x000fe200078e0028 */
[----:B0-----:R-:W-:Y:S01]  /*1420*/  @!P1 LEA R22, P0, R42, R22, 0x2 ;  /* 0x000000162a169211 */ /* 0x001fe200078010ff */
[----:B------:R-:W-:-:S02]  /*1430*/  @!P4 IMAD.MOV.U32 R45, RZ, RZ, R41 ;  /* 0x000000ffff2dc224 */ /* 0x000fc400078e0029 */
[----:B------:R-:W-:Y:S02]  /*1440*/  @!P1 IMAD.IADD R29, R43, 0x1, R29 ;  /* 0x000000012b1d9824 */ /* 0x000fe400078e021d */
[----:B------:R-:W-:-:S03]  /*1450*/  @!P4 IMAD.WIDE.U32 R44, R28, R35, R44 ;  /* 0x000000231c2cc225 */ /* 0x000fc600078e002c */
[----:B------:R-:W-:Y:S01]  /*1460*/  @!P1 LEA.HI.X R23, R42, R23, R29, 0x2, P0 ;  /* 0x000000172a179211 */ /* 0x000fe200000f141d */
[----:B------:R-:W-:Y:S02]  /*1470*/  @!P4 IMAD R26, R35, R5, R26 ;  /* 0x00000005231ac224 */ /* 0x000fe400078e021a */
[----:B------:R-:W-:Y:S02]  /*1480*/  @!P3 IMAD R33, R33, R28, RZ ;  /* 0x0000001c2121b224 */ /* 0x000fe400078e02ff */
[----:B------:R-:W-:Y:S02]  /*1490*/  @!P3 IMAD.MOV.U32 R34, RZ, RZ, R40 ;  /* 0x000000ffff22b224 */ /* 0x000fe400078e0028 */
[----:B------:R-:W-:Y:S02]  /*14a0*/  @!P3 IMAD.MOV.U32 R35, RZ, RZ, R41 ;  /* 0x000000ffff23b224 */ /* 0x000fe400078e0029 */
[----:B------:R-:W-:Y:S02]  /*14b0*/  IMAD.MOV.U32 R29, RZ, RZ, -0x800000 ;  /* 0xff800000ff1d7424 */ /* 0x000fe400078e00ff */
[----:B------:R-:W-:-:S04]  /*14c0*/  @!P3 IMAD.WIDE.U32 R34, R28, R32, R34 ;  /* 0x000000201c22b225 */ /* 0x000fc800078e0022 */
[----:B------:R-:W-:Y:S01]  /*14d0*/  @!P3 IMAD R33, R32, R5, R33 ;  /* 0x000000052021b224 */ /* 0x000fe200078e0221 */
[----:B-1----:R-:W-:Y:S01]  /*14e0*/  @!P3 LEA R8, P0, R34, R8, 0x2 ;  /* 0x000000082208b211 */ /* 0x002fe200078010ff */
[----:B------:R0:W4:Y:S01]  /*14f0*/  @!P1 LDG.E R29, desc[UR8][R22.64] ;  /* 0x00000008161d9981 */ /* 0x000122000c1e1900 */
[----:B------:R-:W-:Y:S01]  /*1500*/  @!P4 IMAD.IADD R26, R45, 0x1, R26 ;  /* 0x000000012d1ac824 */ /* 0x000fe200078e021a */
[----:B--2---:R-:W-:Y:S01]  /*1510*/  @!P4 LEA R18, P1, R44, R18, 0x2 ;  /* 0x000000122c12c211 */ /* 0x004fe200078210ff */
[----:B------:R-:W-:Y:S01]  /*1520*/  @!P5 IMAD.IADD R27, R39, 0x1, R27 ;  /* 0x00000001271bd824 */ /* 0x000fe200078e021b */
[----:B------:R-:W-:Y:S02]  /*1530*/  @!P3 IADD3 R33, R35, R33, RZ ;  /* 0x000000212321b210 */ /* 0x000fe40007ffe0ff */
[----:B---3--:R-:W-:Y:S02]  /*1540*/  @!P5 LEA R20, P2, R38, R20, 0x2 ;  /* 0x000000142614d211 */ /* 0x008fe400078410ff */
[----:B------:R-:W-:-:S02]  /*1550*/  @!P3 LEA.HI.X R9, R34, R9, R33, 0x2, P0 ;  /* 0x000000092209b211 */ /* 0x000fc400000f1421 */
[----:B------:R-:W-:Y:S01]  /*1560*/  @!P4 LEA.HI.X R19, R44, R19, R26, 0x2, P1 ;  /* 0x000000132c13c211 */ /* 0x000fe200008f141a */
[----:B------:R-:W-:Y:S01]  /*1570*/  IMAD.MOV.U32 R26, RZ, RZ, -0x800000 ;  /* 0xff800000ff1a7424 */ /* 0x000fe200078e00ff */
[----:B------:R-:W-:Y:S02]  /*1580*/  @!P5 LEA.HI.X R21, R38, R21, R27, 0x2, P2 ;  /* 0x000000152615d211 */ /* 0x000fe400010f141b */
[----:B------:R-:W1:Y:S03]  /*1590*/  LDC R27, c[0x0][0x270] ;  /* 0x00009c00ff1b7b82 */ /* 0x000e660000000800 */
[----:B------:R2:W3:Y:S01]  /*15a0*/  @!P5 LDG.E R26, desc[UR8][R20.64] ;  /* 0x00000008141ad981 */ /* 0x0004e2000c1e1900 */
[----:B0-----:R-:W-:Y:S02]  /*15b0*/  IMAD.MOV.U32 R22, RZ, RZ, -0x800000 ;  /* 0xff800000ff167424 */ /* 0x001fe400078e00ff */
[----:B------:R-:W-:-:S04]  /*15c0*/  IMAD.MOV.U32 R23, RZ, RZ, -0x800000 ;  /* 0xff800000ff177424 */ /* 0x000fc800078e00ff */
[----:B------:R0:W5:Y:S04]  /*15d0*/  @!P3 LDG.E R22, desc[UR8][R8.64] ;  /* 0x000000080816b981 */ /* 0x000168000c1e1900 */
[----:B------:R0:W5:Y:S01]  /*15e0*/  @!P4 LDG.E R23, desc[UR8][R18.64] ;  /* 0x000000081217c981 */ /* 0x000162000c1e1900 */
[----:B-1----:R-:W-:-:S04]  /*15f0*/  IABS R32, R27 ;  /* 0x0000001b00207213 */ /* 0x002fc80000000000 */
[----:B------:R-:W1:Y:S08]  /*1600*/  I2F.U32.RP R37, R32 ;  /* 0x0000002000257306 */ /* 0x000e700000209000 */
[----:B-1----:R-:W1:Y:S01]  /*1610*/  MUFU.RCP R34, R37 ;  /* 0x0000002500227308 */ /* 0x002e620000001000 */
[----:B--2---:R-:W2:Y:S01]  /*1620*/  S2R R20, SR_CgaCtaId ;  /* 0x0000000000147919 */ /* 0x004ea20000008800 */
[----:B-1----:R-:W-:-:S06]  /*1630*/  VIADD R34, R34, 0xffffffe ;  /* 0x0ffffffe22227836 */ /* 0x002fcc0000000000 */
[----:B------:R-:W1:Y:S01]  /*1640*/  F2I.FTZ.U32.TRUNC.NTZ R35, R34 ;  /* 0x0000002200237305 */ /* 0x000e62000021f000 */
[----:B0-----:R-:W-:Y:S02]  /*1650*/  IABS R9, R4 ;  /* 0x0000000400097213 */ /* 0x001fe40000000000 */
[----:B------:R-:W-:Y:S01]  /*1660*/  IABS R18, R27 ;  /* 0x0000001b00127213 */ /* 0x000fe20000000000 */
[----:B-1----:R-:W-:Y:S02]  /*1670*/  IMAD.MOV R33, RZ, RZ, -R35 ;  /* 0x000000ffff217224 */ /* 0x002fe400078e0a23 */
[----:B------:R-:W-:Y:S02]  /*1680*/  IMAD.MOV.U32 R34, RZ, RZ, RZ ;  /* 0x000000ffff227224 */ /* 0x000fe400078e00ff */
[----:B------:R-:W-:-:S04]  /*1690*/  IMAD R8, R33, R32, RZ ;  /* 0x0000002021087224 */ /* 0x000fc800078e02ff */
[----:B------:R-:W-:-:S04]  /*16a0*/  IMAD.HI.U32 R8, R35, R8, R34 ;  /* 0x0000000823087227 */ /* 0x000fc800078e0022 */
[----:B------:R-:W-:Y:S02]  /*16b0*/  IMAD.MOV R18, RZ, RZ, -R18 ;  /* 0x000000ffff127224 */ /* 0x000fe400078e0a12 */
[----:B------:R-:W-:-:S04]  /*16c0*/  IMAD.HI.U32 R8, R8, R9, RZ ;  /* 0x0000000908087227 */ /* 0x000fc800078e00ff */
[----:B------:R-:W-:Y:S01]  /*16d0*/  IMAD R19, R8, R18, R9 ;  /* 0x0000001208137224 */ /* 0x000fe200078e0209 */
[----:B------:R-:W-:-:S04]  /*16e0*/  MOV R9, 0x400 ;  /* 0x0000040000097802 */ /* 0x000fc80000000f00 */
[----:B------:R-:W-:Y:S02]  /*16f0*/  ISETP.GT.U32.AND P3, PT, R32, R19, PT ;  /* 0x000000132000720c */ /* 0x000fe40003f64070 */
[----:B--2---:R-:W-:Y:S02]  /*1700*/  LEA R9, R20, R9, 0x18 ;  /* 0x0000000914097211 */ /* 0x004fe400078ec0ff */
[C---:B------:R-:W-:Y:S02]  /*1710*/  ISETP.GT.AND P6, PT, R36.reuse, 0x7f, PT ;  /* 0x0000007f2400780c */ /* 0x040fe40003fc4270 */
[----:B------:R-:W-:Y:S01]  /*1720*/  ISETP.GT.AND P1, PT, R36, 0x17f, PT ;  /* 0x0000017f2400780c */ /* 0x000fe20003f24270 */
[----:B------:R-:W-:Y:S01]  /*1730*/  IMAD R24, R24, 0x44, R9 ;  /* 0x0000004418187824 */ /* 0x000fe200078e0209 */
[C---:B------:R-:W-:Y:S02]  /*1740*/  ISETP.GT.AND P2, PT, R36.reuse, 0x1ff, PT ;  /* 0x000001ff2400780c */ /* 0x040fe40003f44270 */
[----:B------:R-:W-:Y:S01]  /*1750*/  ISETP.GT.AND P0, PT, R36, 0xff, PT ;  /* 0x000000ff2400780c */ /* 0x000fe20003f04270 */
[----:B------:R-:W-:-:S02]  /*1760*/  IMAD R24, R17, 0x4, R24 ;  /* 0x0000000411187824 */ /* 0x000fc400078e0218 */
[----:B------:R-:W-:-:S04]  /*1770*/  @!P3 IADD3 R19, R19, -R32, RZ ;  /* 0x800000201313b210 */ /* 0x000fc80007ffe0ff */
[----:B------:R-:W-:Y:S02]  /*1780*/  ISETP.GE.U32.AND P4, PT, R19, R32, PT ;  /* 0x000000201300720c */ /* 0x000fe40003f86070 */
[----:B------:R-:W-:Y:S02]  /*1790*/  LOP3.LUT R17, R31, R12, RZ, 0xfc, !PT ;  /* 0x0000000c1f117212 */ /* 0x000fe400078efcff */
[----:B------:R-:W-:Y:S01]  /*17a0*/  LOP3.LUT R4, R4, R27, RZ, 0x3c, !PT ;  /* 0x0000001b04047212 */ /* 0x000fe200078e3cff */
[----:B------:R-:W-:Y:S01]  /*17b0*/  @!P3 VIADD R8, R8, 0x1 ;  /* 0x000000010808b836 */ /* 0x000fe20000000000 */
[----:B------:R-:W-:Y:S07]  /*17c0*/  BSSY B0, `(.L_x_103) ;  /* 0x0000029000007945 */ /* 0x000fee0003800000 */
[----:B------:R-:W-:Y:S01]  /*17d0*/  @P4 VIADD R8, R8, 0x1 ;  /* 0x0000000108084836 */ /* 0x000fe20000000000 */
[----:B----4-:R0:W-:Y:S01]  /*17e0*/  @!P2 STS [R24], R29 ;  /* 0x0000001d1800a388 */ /* 0x0101e20000000800 */
[----:B------:R-:W-:-:S02]  /*17f0*/  ISETP.GE.AND P2, PT, R4, RZ, PT ;  /* 0x000000ff0400720c */ /* 0x000fc40003f46270 */
[----:B------:R-:W-:Y:S01]  /*1800*/  IMAD.MOV.U32 R4, RZ, RZ, R8 ;  /* 0x000000ffff047224 */ /* 0x000fe200078e0008 */
[----:B---3--:R0:W-:Y:S01]  /*1810*/  @!P1 STS [R24+0x220], R26 ;  /* 0x0002201a18009388 */ /* 0x0081e20000000800 */
[----:B------:R-:W-:-:S03]  /*1820*/  ISETP.NE.U32.AND P1, PT, R17, RZ, PT ;  /* 0x000000ff1100720c */ /* 0x000fc60003f25070 */
[----:B-----5:R0:W-:Y:S04]  /*1830*/  @!P6 STS [R24+0x660], R22 ;  /* 0x000660161800e388 */ /* 0x0201e80000000800 */
[----:B------:R0:W-:Y:S01]  /*1840*/  @!P0 STS [R24+0x440], R23 ;  /* 0x0004401718008388 */ /* 0x0001e20000000800 */
[----:B------:R-:W-:Y:S01]  /*1850*/  ISETP.NE.AND P0, PT, R27, RZ, PT ;  /* 0x000000ff1b00720c */ /* 0x000fe20003f05270 */
[----:B------:R-:W-:-:S12]  /*1860*/  @!P2 IMAD.MOV R4, RZ, RZ, -R4 ;  /* 0x000000ffff04a224 */ /* 0x000fd800078e0a04 */
[----:B------:R-:W-:Y:S01]  /*1870*/  @!P0 LOP3.LUT R4, RZ, R27, RZ, 0x33, !PT ;  /* 0x0000001bff048212 */ /* 0x000fe200078e33ff */
[----:B------:R-:W-:Y:S06]  /*1880*/  @!P1 BRA `(.L_x_104) ;  /* 0x0000000000249947 */ /* 0x000fec0003800000 */
[----:B------:R-:W-:Y:S01]  /*1890*/  IMAD.MOV.U32 R18, RZ, RZ, R30 ;  /* 0x000000ffff127224 */ /* 0x000fe200078e001e */
[----:B0-----:R-:W-:Y:S01]  /*18a0*/  MOV R26, R13 ;  /* 0x0000000d001a7202 */ /* 0x001fe20000000f00 */
[----:B------:R-:W-:Y:S01]  /*18b0*/  IMAD.MOV.U32 R17, RZ, RZ, R31 ;  /* 0x000000ffff117224 */ /* 0x000fe200078e001f */
[----:B------:R-:W-:Y:S02]  /*18c0*/  MOV R23, R12 ;  /* 0x0000000c00177202 */ /* 0x000fe40000000f00 */
[----:B------:R-:W-:Y:S02]  /*18d0*/  MOV R24, 0x18f0 ;  /* 0x000018f000187802 */ /* 0x000fe40000000f00 */
[----:B------:R-:W-:Y:S05]  /*18e0*/  CALL.REL.NOINC `($__internal_2_$__cuda_sm20_div_s64) ;  /* 0x0000003000bc7944 */ /* 0x000fea0003c00000 */
[----:B------:R-:W-:Y:S02]  /*18f0*/  MOV R40, R20 ;  /* 0x0000001400287202 */ /* 0x000fe40000000f00 */
[----:B------:R-:W-:Y:S01]  /*1900*/  MOV R41, R21 ;  /* 0x0000001500297202 */ /* 0x000fe20000000f00 */
[----:B------:R-:W-:Y:S05]  /*1910*/  BRA `(.L_x_105) ;  /* 0x00000000004c7947 */ /* 0x000fea0003800000 */
.L_x_104:
[----:B------:R-:W1:Y:S01]  /*1920*/  I2F.U32.RP R17, R13 ;  /* 0x0000000d00117306 */ /* 0x000e620000209000 */
[----:B------:R-:W-:Y:S02]  /*1930*/  ISETP.NE.U32.AND P0, PT, R13, RZ, PT ;  /* 0x000000ff0d00720c */ /* 0x000fe40003f05070 */
[----:B------:R-:W-:-:S05]  /*1940*/  MOV R41, RZ ;  /* 0x000000ff00297202 */ /* 0x000fca0000000f00 */
[----:B-1----:R-:W1:Y:S02]  /*1950*/  MUFU.RCP R18, R17 ;  /* 0x0000001100127308 */ /* 0x002e640000001000 */
[----:B-1----:R-:W-:-:S06]  /*1960*/  VIADD R18, R18, 0xffffffe ;  /* 0x0ffffffe12127836 */ /* 0x002fcc0000000000 */
[----:B------:R1:W2:Y:S02]  /*1970*/  F2I.FTZ.U32.TRUNC.NTZ R19, R18 ;  /* 0x0000001200137305 */ /* 0x0002a4000021f000 */
[----:B-1----:R-:W-:Y:S01]  /*1980*/  HFMA2.MMA R18, -RZ, RZ, 0, 0 ;  /* 0x00000000ff127435 */ /* 0x002fe200000001ff */
        /* <DEDUP_REMOVED lines=12> */
.L_x_105:
[----:B------:R-:W-:Y:S05]  /*1a50*/  BSYNC B0 ;  /* 0x0000000000007941 */ /* 0x000fea0003800000 */
.L_x_103:
        /* <DEDUP_REMOVED lines=8> */
[----:B------:R-:W-:Y:S01]  /*1ae0*/  BSSY B1, `(.L_x_106) ;  /* 0x000023c000017945 */ /* 0x000fe20003800000 */
[----:B0-----:R-:W-:Y:S01]  /*1af0*/  IABS R23, R2 ;  /* 0x0000000200177213 */ /* 0x001fe20000000000 */
[----:B------:R-:W-:-:S02]  /*1b00*/  IMAD.IADD R36, R36, 0x1, -R17 ;  /* 0x0000000124247824 */ /* 0x000fc400078e0a11 */
[----:B------:R-:W0:Y:S01]  /*1b10*/  LDC R17, c[0x0][0x270] ;  /* 0x00009c00ff117b82 */ /* 0x000e220000000800 */
[----:B------:R-:W1:Y:S01]  /*1b20*/  I2F.RP R19, R23 ;  /* 0x0000001700137306 */ /* 0x000e620000209400 */
[----:B------:R-:W-:-:S04]  /*1b30*/  IMAD R34, R36, 0x44, R9 ;  /* 0x0000004424227824 */ /* 0x000fc800078e0209 */
[----:B------:R-:W-:-:S05]  /*1b40*/  IMAD R34, R15, 0x4, R34 ;  /* 0x000000040f227824 */ /* 0x000fca00078e0222 */
[----:B------:R-:W-:Y:S04]  /*1b50*/  @!P6 LDS R35, [R34] ;  /* 0x000000002223e984 */ /* 0x000fe80000000800 */
[----:B------:R-:W2:Y:S01]  /*1b60*/  @!P6 LDS R32, [R34+0x220] ;  /* 0x000220002220e984 */ /* 0x000ea20000000800 */
[----:B-1----:R-:W1:Y:S03]  /*1b70*/  MUFU.RCP R19, R19 ;  /* 0x0000001300137308 */ /* 0x002e660000001000 */
[----:B------:R-:W3:Y:S04]  /*1b80*/  @!P6 LDS R31, [R34+0x440] ;  /* 0x00044000221fe984 */ /* 0x000ee80000000800 */
[----:B------:R-:W4:Y:S01]  /*1b90*/  @!P6 LDS R33, [R34+0x660] ;  /* 0x000660002221e984 */ /* 0x000f220000000800 */
[----:B0-----:R-:W-:Y:S01]  /*1ba0*/  IABS R21, R17 ;  /* 0x0000001100157213 */ /* 0x001fe20000000000 */
[----:B-1----:R-:W-:-:S04]  /*1bb0*/  VIADD R42, R19, 0xffffffe ;  /* 0x0ffffffe132a7836 */ /* 0x002fc80000000000 */
[----:B------:R0:W-:Y:S02]  /*1bc0*/  F2I.FTZ.U32.TRUNC.NTZ R43, R42 ;  /* 0x0000002a002b7305 */ /* 0x0001e4000021f000 */
[----:B0-----:R-:W-:Y:S01]  /*1bd0*/  IMAD.MOV.U32 R42, RZ, RZ, RZ ;  /* 0x000000ffff2a7224 */ /* 0x001fe200078e00ff */
[----:B--2---:R-:W-:-:S04]  /*1be0*/  FMNMX.FTZ R8, R35, R32, !PT ;  /* 0x0000002023087209 */ /* 0x004fc80007810000 */
[----:B---3--:R-:W-:-:S04]  /*1bf0*/  FMNMX.FTZ R8, R8, R31, !PT ;  /* 0x0000001f08087209 */ /* 0x008fc80007810000 */
[----:B----4-:R-:W-:-:S05]  /*1c00*/  FMNMX.FTZ R9, R8, R33, !PT ;  /* 0x0000002108097209 */ /* 0x010fca0007810000 */
[----:B------:R-:W0:Y:S02]  /*1c10*/  SHFL.BFLY PT, R8, R9, 0x4, 0x1f ;  /* 0x0c801f0009087f89 */ /* 0x000e2400000e0000 */
[----:B0-----:R-:W-:Y:S02]  /*1c20*/  FMNMX.FTZ R8, R9, R8, !PT ;  /* 0x0000000809087209 */ /* 0x001fe40007810000 */
[----:B------:R-:W0:Y:S03]  /*1c30*/  I2F.U32.RP R9, R21 ;  /* 0x0000001500097306 */ /* 0x000e260000209000 */
[----:B------:R-:W1:Y:S05]  /*1c40*/  SHFL.BFLY PT, R27, R8, 0x2, 0x1f ;  /* 0x0c401f00081b7f89 */ /* 0x000e6a00000e0000 */
[----:B0-----:R-:W0:Y:S01]  /*1c50*/  MUFU.RCP R9, R9 ;  /* 0x0000000900097308 */ /* 0x001e220000001000 */
[----:B-1----:R-:W-:-:S05]  /*1c60*/  FMNMX.FTZ R27, R8, R27, !PT ;  /* 0x0000001b081b7209 */ /* 0x002fca0007810000 */
[----:B------:R-:W1:Y:S01]  /*1c70*/  SHFL.BFLY PT, R18, R27, 0x1, 0x1f ;  /* 0x0c201f001b127f89 */ /* 0x000e6200000e0000 */
[----:B0-----:R-:W-:Y:S01]  /*1c80*/  VIADD R38, R9, 0xffffffe ;  /* 0x0ffffffe09267836 */ /* 0x001fe20000000000 */
[----:B------:R-:W-:-:S03]  /*1c90*/  IABS R9, R2 ;  /* 0x0000000200097213 */ /* 0x000fc60000000000 */
[----:B------:R0:W-:Y:S01]  /*1ca0*/  F2I.FTZ.U32.TRUNC.NTZ R39, R38 ;  /* 0x0000002600277305 */ /* 0x0001e2000021f000 */
[----:B------:R-:W-:Y:S01]  /*1cb0*/  IADD3 R9, RZ, -R9, RZ ;  /* 0x80000009ff097210 */ /* 0x000fe20007ffe0ff */
[----:B0-----:R-:W-:Y:S01]  /*1cc0*/  IMAD.MOV.U32 R38, RZ, RZ, RZ ;  /* 0x000000ffff267224 */ /* 0x001fe200078e00ff */
[----:B-1----:R-:W-:-:S04]  /*1cd0*/  FMNMX.FTZ R18, R27, R18, !PT ;  /* 0x000000121b127209 */ /* 0x002fc80007810000 */
        /* <DEDUP_REMOVED lines=10> */
[----:B------:R-:W-:Y:S02]  /*1d80*/  FMUL.FTZ R24, R24, 1.4426950216293334961 ;  /* 0x3fb8aa3b18187820 */ /* 0x000fe40000410000 */
[----:B------:R0:W-:Y:S08]  /*1d90*/  MUFU.EX2 R27, R26 ;  /* 0x0000001a001b7308 */ /* 0x0001f00000000800 */
[----:B------:R-:W1:Y:S08]  /*1da0*/  MUFU.EX2 R22, R22 ;  /* 0x0000001600167308 */ /* 0x000e700000000800 */
[----:B------:R-:W2:Y:S01]  /*1db0*/  MUFU.EX2 R20, R20 ;  /* 0x0000001400147308 */ /* 0x000ea20000000800 */
[----:B0-----:R-:W-:-:S05]  /*1dc0*/  IADD3 R26, RZ, -R43, RZ ;  /* 0x8000002bff1a7210 */ /* 0x001fca0007ffe0ff */
[----:B------:R-:W-:Y:S02]  /*1dd0*/  IMAD R26, R26, R23, RZ ;  /* 0x000000171a1a7224 */ /* 0x000fe400078e02ff */
[----:B------:R-:W0:Y:S01]  /*1de0*/  MUFU.EX2 R8, R24 ;  /* 0x0000001800087308 */ /* 0x000e220000000800 */
[----:B-1----:R-:W-:Y:S01]  /*1df0*/  FADD.FTZ R27, R27, R22 ;  /* 0x000000161b1b7221 */ /* 0x002fe20000010000 */
[----:B------:R-:W-:Y:S01]  /*1e00*/  VIADD R22, R23, UR4 ;  /* 0x0000000417167c36 */ /* 0x000fe20008000000 */
[----:B------:R-:W-:Y:S01]  /*1e10*/  ULDC.U8 UR4, c[0x0][0x3d9] ;  /* 0x0000f64000047ab9 */ /* 0x000fe20000000000 */
[----:B------:R-:W-:-:S03]  /*1e20*/  IMAD.HI.U32 R26, R43, R26, R42 ;  /* 0x0000001a2b1a7227 */ /* 0x000fc600078e002a */
[----:B------:R-:W-:Y:S01]  /*1e30*/  IABS R19, R22 ;  /* 0x0000001600137213 */ /* 0x000fe20000000000 */
[----:B--2---:R-:W-:Y:S01]  /*1e40*/  FADD.FTZ R27, R27, R20 ;  /* 0x000000141b1b7221 */ /* 0x004fe20000010000 */
[----:B------:R-:W-:-:S03]  /*1e50*/  IMAD.MOV R20, RZ, RZ, -R39 ;  /* 0x000000ffff147224 */ /* 0x000fc600078e0a27 */
[----:B------:R-:W-:-:S04]  /*1e60*/  IMAD.HI.U32 R26, R26, R19, RZ ;  /* 0x000000131a1a7227 */ /* 0x000fc800078e00ff */
[----:B------:R-:W-:Y:S02]  /*1e70*/  IMAD R20, R20, R21, RZ ;  /* 0x0000001514147224 */ /* 0x000fe400078e02ff */
[----:B0-----:R-:W-:Y:S01]  /*1e80*/  FADD.FTZ R8, R27, R8 ;  /* 0x000000081b087221 */ /* 0x001fe20000010000 */
[----:B------:R-:W-:Y:S01]  /*1e90*/  IMAD R30, R26, R9, R19 ;  /* 0x000000091a1e7224 */ /* 0x000fe200078e0213 */
[C---:B------:R-:W-:Y:S01]  /*1ea0*/  LOP3.LUT R9, R22.reuse, R23, RZ, 0x3c, !PT ;  /* 0x0000001716097212 */ /* 0x040fe200078e3cff */
[----:B------:R-:W-:Y:S01]  /*1eb0*/  IMAD.HI.U32 R20, R39, R20, R38 ;  /* 0x0000001427147227 */ /* 0x000fe200078e0026 */
[----:B------:R-:W-:Y:S01]  /*1ec0*/  LOP3.LUT R22, R22, R17, RZ, 0x3c, !PT ;  /* 0x0000001116167212 */ /* 0x000fe200078e3cff */
[----:B------:R-:W0:Y:S01]  /*1ed0*/  SHFL.BFLY PT, R27, R8, 0x4, 0x1f ;  /* 0x0c801f00081b7f89 */ /* 0x000e2200000e0000 */
[----:B------:R-:W-:Y:S02]  /*1ee0*/  ISETP.GT.U32.AND P4, PT, R23, R30, PT ;  /* 0x0000001e1700720c */ /* 0x000fe40003f84070 */
[----:B------:R-:W-:Y:S01]  /*1ef0*/  ISETP.GE.AND P3, PT, R9, RZ, PT ;  /* 0x000000ff0900720c */ /* 0x000fe20003f66270 */
[----:B------:R-:W-:Y:S01]  /*1f00*/  IMAD.HI.U32 R20, R20, R19, RZ ;  /* 0x0000001314147227 */ /* 0x000fe200078e00ff */
[----:B------:R-:W1:Y:S09]  /*1f10*/  LDC R9, c[0x0][0x2c4] ;  /* 0x0000b100ff097b82 */ /* 0x000e720000000800 */
[----:B------:R-:W-:-:S02]  /*1f20*/  @!P4 IMAD.IADD R30, R30, 0x1, -R23 ;  /* 0x000000011e1ec824 */ /* 0x000fc400078e0a17 */
[----:B------:R-:W-:Y:S01]  /*1f30*/  @!P4 VIADD R26, R26, 0x1 ;  /* 0x000000011a1ac836 */ /* 0x000fe20000000000 */
[----:B------:R-:W-:Y:S02]  /*1f40*/  ISETP.GT.AND P4, PT, R3, RZ, PT ;  /* 0x000000ff0300720c */ /* 0x000fe40003f84270 */
[----:B------:R-:W-:Y:S01]  /*1f50*/  ISETP.GE.U32.AND P2, PT, R30, R23, PT ;  /* 0x000000171e00720c */ /* 0x000fe20003f46070 */
[----:B------:R-:W-:Y:S02]  /*1f60*/  IMAD.MOV.U32 R30, RZ, RZ, 0x7f800000 ;  /* 0x7f800000ff1e7424 */ /* 0x000fe400078e00ff */
[----:B0-----:R-:W-:Y:S01]  /*1f70*/  FADD.FTZ R27, R8, R27 ;  /* 0x0000001b081b7221 */ /* 0x001fe20000010000 */
[----:B------:R-:W-:-:S04]  /*1f80*/  IABS R8, R17 ;  /* 0x0000001100087213 */ /* 0x000fc80000000000 */
[----:B------:R-:W0:Y:S01]  /*1f90*/  SHFL.BFLY PT, R24, R27, 0x2, 0x1f ;  /* 0x0c401f001b187f89 */ /* 0x000e2200000e0000 */
[----:B------:R-:W-:-:S04]  /*1fa0*/  IMAD.MOV R8, RZ, RZ, -R8 ;  /* 0x000000ffff087224 */ /* 0x000fc800078e0a08 */
[----:B------:R-:W-:Y:S01]  /*1fb0*/  @P2 VIADD R26, R26, 0x1 ;  /* 0x000000011a1a2836 */ /* 0x000fe20000000000 */
[----:B------:R-:W-:Y:S01]  /*1fc0*/  ISETP.GE.AND P2, PT, R22, RZ, PT ;  /* 0x000000ff1600720c */ /* 0x000fe20003f46270 */
[----:B------:R-:W-:Y:S01]  /*1fd0*/  IMAD R38, R20, R8, R19 ;  /* 0x0000000814267224 */ /* 0x000fe200078e0213 */
[----:B------:R-:W-:Y:S01]  /*1fe0*/  SHF.R.S32.HI R22, RZ, 0x1f, R3 ;  /* 0x0000001fff167819 */ /* 0x000fe20000011403 */
[----:B------:R-:W2:Y:S01]  /*1ff0*/  S2R R8, SR_TID.X ;  /* 0x0000000000087919 */ /* 0x000ea20000002100 */
[----:B------:R-:W-:Y:S01]  /*2000*/  LEA.HI.SX32 R19, R2, 0x1, 0x1 ;  /* 0x0000000102137811 */ /* 0x000fe200078f0aff */
[----:B------:R-:W-:Y:S01]  /*2010*/  @!P3 IMAD.MOV R26, RZ, RZ, -R26 ;  /* 0x000000ffff1ab224 */ /* 0x000fe200078e0a1a */
[----:B------:R-:W-:Y:S02]  /*2020*/  ISETP.GT.U32.AND P1, PT, R21, R38, PT ;  /* 0x000000261500720c */ /* 0x000fe40003f24070 */
[----:B------:R-:W-:-:S04]  /*2030*/  ISETP.NE.AND P3, PT, RZ, UR4, PT ;  /* 0x00000004ff007c0c */ /* 0x000fc8000bf65270 */
[----:B-1----:R-:W-:-:S05]  /*2040*/  SEL R9, R9, 0x1, !P3 ;  /* 0x0000000109097807 */ /* 0x002fca0005800000 */
[----:B------:R-:W-:Y:S02]  /*2050*/  IMAD R4, R4, R9, RZ ;  /* 0x0000000904047224 */ /* 0x000fe400078e02ff */
[-C--:B------:R-:W-:Y:S01]  /*2060*/  @!P1 IADD3 R38, R38, -R21.reuse, RZ ;  /* 0x8000001526269210 */ /* 0x080fe20007ffe0ff */
[----:B0-----:R-:W-:Y:S01]  /*2070*/  FADD.FTZ R24, R27, R24 ;  /* 0x000000181b187221 */ /* 0x001fe20000010000 */
[----:B------:R-:W-:Y:S02]  /*2080*/  @!P1 VIADD R20, R20, 0x1 ;  /* 0x0000000114149836 */ /* 0x000fe40000000000 */
[----:B------:R-:W-:Y:S02]  /*2090*/  ISETP.GE.U32.AND P5, PT, R38, R21, PT ;  /* 0x000000152600720c */ /* 0x000fe40003fa6070 */
[----:B------:R-:W0:Y:S01]  /*20a0*/  SHFL.BFLY PT, R27, R24, 0x1, 0x1f ;  /* 0x0c201f00181b7f89 */ /* 0x000e2200000e0000 */
[----:B------:R-:W-:Y:S01]  /*20b0*/  LEA.HI.SX32 R21, R3, 0x1, 0x1 ;  /* 0x0000000103157811 */ /* 0x000fe200078f0aff */
[----:B------:R-:W-:Y:S01]  /*20c0*/  @!P4 IMAD.MOV R21, RZ, RZ, R22 ;  /* 0x000000ffff15c224 */ /* 0x000fe200078e0216 */
[----:B--2---:R-:W-:-:S08]  /*20d0*/  LOP3.LUT P4, RZ, R8, 0x7, RZ, 0xc0, !PT ;  /* 0x0000000708ff7812 */ /* 0x004fd0000788c0ff */
[----:B------:R-:W-:Y:S02]  /*20e0*/  @P5 IADD3 R20, R20, 0x1, RZ ;  /* 0x0000000114145810 */ /* 0x000fe40007ffe0ff */
[----:B------:R-:W-:Y:S02]  /*20f0*/  ISETP.NE.AND P5, PT, R2, RZ, PT ;  /* 0x000000ff0200720c */ /* 0x000fe40003fa5270 */
[----:B------:R-:W-:Y:S02]  /*2100*/  ISETP.GT.OR P4, PT, R8, 0x7f, P4 ;  /* 0x0000007f0800780c */ /* 0x000fe40002784670 */
[----:B------:R-:W-:Y:S01]  /*2110*/  @!P2 IADD3 R20, -R20, RZ, RZ ;  /* 0x000000ff1414a210 */ /* 0x000fe20007ffe1ff */
[----:B0-----:R-:W-:Y:S01]  /*2120*/  FADD.FTZ R27, R24, R27 ;  /* 0x0000001b181b7221 */ /* 0x001fe20000010000 */
[----:B------:R-:W-:-:S07]  /*2130*/  SHF.R.S32.HI R24, RZ, 0x1f, R2 ;  /* 0x0000001fff187819 */ /* 0x000fce0000011402 */
[----:B------:R-:W-:Y:S02]  /*2140*/  @!P5 LOP3.LUT R26, RZ, R23, RZ, 0x33, !PT ;  /* 0x00000017ff1ad212 */ /* 0x000fe400078e33ff */
[----:B------:R-:W-:Y:S01]  /*2150*/  FSETP.NE.FTZ.AND P1, PT, R27, RZ, PT ;  /* 0x000000ff1b00720b */ /* 0x000fe20003f35000 */
[----:B------:R-:W-:Y:S01]  /*2160*/  @!P0 IMAD.MOV R19, RZ, RZ, R24 ;  /* 0x000000ffff138224 */ /* 0x000fe200078e0218 */
[----:B------:R-:W-:Y:S02]  /*2170*/  ISETP.NE.AND P0, PT, R17, RZ, PT ;  /* 0x000000ff1100720c */ /* 0x000fe40003f05270 */
[----:B------:R-:W-:Y:S02]  /*2180*/  ISETP.LT.U32.AND P2, PT, R6, R26, PT ;  /* 0x0000001a0600720c */ /* 0x000fe40003f41070 */
[----:B------:R-:W-:-:S04]  /*2190*/  SHF.R.S32.HI R23, RZ, 0x1f, R26 ;  /* 0x0000001fff177819 */ /* 0x000fc8000001141a */
[----:B------:R-:W-:-:S03]  /*21a0*/  ISETP.LT.AND.EX P2, PT, R7, R23, PT, P2 ;  /* 0x000000170700720c */ /* 0x000fc60003f41320 */
[----:B------:R-:W0:Y:S01]  /*21b0*/  @P1 MUFU.LG2 R27, R27 ;  /* 0x0000001b001b1308 */ /* 0x000e220000000c00 */
[----:B------:R-:W-:Y:S02]  /*21c0*/  SEL R8, R7, R23, P2 ;  /* 0x0000001707087207 */ /* 0x000fe40001000000 */
[----:B------:R-:W-:-:S05]  /*21d0*/  @!P0 LOP3.LUT R20, RZ, R17, RZ, 0x33, !PT ;  /* 0x00000011ff148212 */ /* 0x000fca00078e33ff */
[----:B------:R-:W-:Y:S01]  /*21e0*/  IMAD R20, R20, R9, RZ ;  /* 0x0000000914147224 */ /* 0x000fe200078e02ff */
[----:B------:R-:W-:Y:S01]  /*21f0*/  SEL R9, R6, R26, P2 ;  /* 0x0000001a06097207 */ /* 0x000fe20001000000 */
[----:B------:R-:W-:Y:S02]  /*2200*/  IMAD R6, R4, R21, RZ ;  /* 0x0000001504067224 */ /* 0x000fe400078e02ff */
[----:B------:R-:W-:Y:S02]  /*2210*/  IMAD R7, R19, R20, RZ ;  /* 0x0000001413077224 */ /* 0x000fe400078e02ff */
[----:B0-----:R-:W-:Y:S01]  /*2220*/  @P1 FFMA.FTZ R30, R27, 0.69314718246459960938, R18 ;  /* 0x3f3172181b1e1823 */ /* 0x001fe20000010012 */
        /* <DEDUP_REMOVED lines=36> */
[----:B------:R-:W-:Y:S05]  /*2470*/  CALL.REL.NOINC `($__internal_2_$__cuda_sm20_div_s64) ;  /* 0x0000002400d87944 */ /* 0x000fea0003c00000 */
        /* <DEDUP_REMOVED lines=10> */
.L_x_110:
        /* <DEDUP_REMOVED lines=22> */
.L_x_111:
[----:B------:R-:W-:Y:S05]  /*2680*/  BSYNC B0 ;  /* 0x0000000000007941 */ /* 0x000fea0003800000 */
.L_x_109:
[----:B------:R-:W-:Y:S01]  /*2690*/  LOP3.LUT R19, R17, R0, RZ, 0xfc, !PT ;  /* 0x0000000011137212 */ /* 0x000fe200078efcff */
[----:B------:R-:W-:Y:S03]  /*26a0*/  BSSY B0, `(.L_x_112) ;  /* 0x0000028000007945 */ /* 0x000fe60003800000 */
[----:B------:R-:W-:-:S13]  /*26b0*/  ISETP.NE.U32.AND P0, PT, R19, RZ, PT ;  /* 0x000000ff1300720c */ /* 0x000fda0003f05070 */
[----:B------:R-:W-:Y:S05]  /*26c0*/  @!P0 BRA `(.L_x_113) ;  /* 0x00000000003c8947 */ /* 0x000fea0003800000 */
[----:B------:R-:W-:Y:S01]  /*26d0*/  IMAD.MOV.U32 R26, RZ, RZ, R25 ;  /* 0x000000ffff1a7224 */ /* 0x000fe200078e0019 */
[----:B------:R-:W-:Y:S02]  /*26e0*/  MOV R23, R0 ;  /* 0x0000000000177202 */ /* 0x000fe40000000f00 */
[----:B------:R-:W-:Y:S02]  /*26f0*/  MOV R24, 0x2710 ;  /* 0x0000271000187802 */ /* 0x000fe40000000f00 */
[----:B------:R-:W-:Y:S05]  /*2700*/  CALL.REL.NOINC `($__internal_2_$__cuda_sm20_div_s64) ;  /* 0x0000002400347944 */ /* 0x000fea0003c00000 */
[----:B------:R-:W-:Y:S01]  /*2710*/  IADD3 R19, P0, RZ, -R20, RZ ;  /* 0x80000014ff137210 */ /* 0x000fe20007f1e0ff */
[----:B------:R-:W-:Y:S01]  /*2720*/  IMAD.MOV.U32 R43, RZ, RZ, R21 ;  /* 0x000000ffff2b7224 */ /* 0x000fe200078e0015 */
[----:B------:R-:W-:Y:S02]  /*2730*/  MOV R38, R18 ;  /* 0x0000001200267202 */ /* 0x000fe40000000f00 */
[----:B------:R-:W-:Y:S02]  /*2740*/  IADD3.X R22, RZ, ~R21, RZ, P0, !PT ;  /* 0x80000015ff167210 */ /* 0x000fe400007fe4ff */
[----:B------:R-:W-:Y:S02]  /*2750*/  MOV R39, R17 ;  /* 0x0000001100277202 */ /* 0x000fe40000000f00 */
[----:B------:R-:W-:Y:S01]  /*2760*/  MOV R42, R20 ;  /* 0x00000014002a7202 */ /* 0x000fe20000000f00 */
[----:B------:R-:W-:Y:S02]  /*2770*/  IMAD R22, R22, R25, RZ ;  /* 0x0000001916167224 */ /* 0x000fe400078e02ff */
[----:B------:R-:W-:-:S04]  /*2780*/  IMAD.WIDE.U32 R38, R25, R19, R38 ;  /* 0x0000001319267225 */ /* 0x000fc800078e0026 */
[----:B------:R-:W-:-:S04]  /*2790*/  IMAD R0, R0, R19, R22 ;  /* 0x0000001300007224 */ /* 0x000fc800078e0216 */
[----:B------:R-:W-:Y:S01]  /*27a0*/  IMAD.IADD R0, R39, 0x1, R0 ;  /* 0x0000000127007824 */ /* 0x000fe200078e0200 */
[----:B------:R-:W-:Y:S05]  /*27b0*/  BRA `(.L_x_114) ;  /* 0x0000000000587947 */ /* 0x000fea0003800000 */
.L_x_113:
        /* <DEDUP_REMOVED lines=22> */
.L_x_114:
[----:B------:R-:W-:Y:S05]  /*2920*/  BSYNC B0 ;  /* 0x0000000000007941 */ /* 0x000fea0003800000 */
.L_x_112:
        /* <DEDUP_REMOVED lines=11> */
[----:B------:R-:W-:Y:S05]  /*29e0*/  CALL.REL.NOINC `($__internal_2_$__cuda_sm20_div_s64) ;  /* 0x00000020007c7944 */ /* 0x000fea0003c00000 */
[----:B------:R-:W-:-:S04]  /*29f0*/  IADD3 R17, P0, RZ, -R20, RZ ;  /* 0x80000014ff117210 */ /* 0x000fc80007f1e0ff */
[----:B------:R-:W-:Y:S01]  /*2a00*/  IADD3.X R18, RZ, ~R21, RZ, P0, !PT ;  /* 0x80000015ff127210 */ /* 0x000fe200007fe4ff */
[----:B------:R-:W-:-:S04]  /*2a10*/  IMAD.WIDE.U32 R42, R5, R17, R42 ;  /* 0x00000011052a7225 */ /* 0x000fc800078e002a */
[----:B------:R-:W-:-:S04]  /*2a20*/  IMAD R18, R18, R5, RZ ;  /* 0x0000000512127224 */ /* 0x000fc800078e02ff */
[----:B------:R-:W-:-:S05]  /*2a30*/  IMAD R4, R4, R17, R18 ;  /* 0x0000001104047224 */ /* 0x000fca00078e0212 */
[----:B------:R-:W-:Y:S01]  /*2a40*/  IADD3 R4, R43, R4, RZ ;  /* 0x000000042b047210 */ /* 0x000fe20007ffe0ff */
[----:B------:R-:W-:Y:S05]  /*2a50*/  BRA `(.L_x_117) ;  /* 0x0000000000587947 */ /* 0x000fea0003800000 */
.L_x_116:
        /* <DEDUP_REMOVED lines=22> */
.L_x_117:
[----:B------:R-:W-:Y:S05]  /*2bc0*/  BSYNC B0 ;  /* 0x0000000000007941 */ /* 0x000fea0003800000 */
.L_x_115:
[-C--:B------:R-:W-:Y:S01]  /*2bd0*/  IMAD R5, R41, R16.reuse, RZ ;  /* 0x0000001029057224 */ /* 0x080fe200078e02ff */
[----:B------:R-:W-:Y:S01]  /*2be0*/  SHF.R.S32.HI R17, RZ, 0x1f, R25 ;  /* 0x0000001fff117819 */ /* 0x000fe20000011419 */
[C---:B------:R-:W-:Y:S01]  /*2bf0*/  IMAD.WIDE.U32 R46, R40.reuse, R16, RZ ;  /* 0x00000010282e7225 */ /* 0x040fe200078e00ff */
[----:B------:R-:W-:Y:S01]  /*2c00*/  ULDC.U8 UR10, c[0x0][0x3d9] ;  /* 0x0000f640000a7ab9 */ /* 0x000fe20000000000 */
[----:B------:R-:W-:Y:S01]  /*2c10*/  ULDC.64 UR4, c[0x0][0x2c0] ;  /* 0x0000b00000047ab9 */ /* 0x000fe20000000a00 */
[----:B------:R-:W-:Y:S01]  /*2c20*/  UISETP.NE.AND UP0, UPT, UR10, URZ, UPT ;  /* 0x0000003f0a00728c */ /* 0x000fe2000bf05270 */
[----:B------:R-:W-:Y:S01]  /*2c30*/  IMAD R5, R40, R14, R5 ;  /* 0x0000000e28057224 */ /* 0x000fe200078e0205 */
[----:B------:R-:W-:Y:S01]  /*2c40*/  UIMAD UR4, UR4, UR5, URZ ;  /* 0x00000005040472a4 */ /* 0x000fe2000f8e023f */
[----:B------:R-:W-:Y:S01]  /*2c50*/  IMAD R0, R0, R25, RZ ;  /* 0x0000001900007224 */ /* 0x000fe200078e02ff */
[----:B------:R-:W-:Y:S01]  /*2c60*/  USEL UR5, UR5, 0x1, !UP0 ;  /* 0x0000000105057887 */ /* 0x000fe2000c000000 */
[----:B------:R-:W-:Y:S01]  /*2c70*/  BSSY B0, `(.L_x_118) ;  /* 0x0000040000007945 */ /* 0x000fe20003800000 */
[----:B------:R-:W-:Y:S01]  /*2c80*/  IADD3 R18, R47, R5, RZ ;  /* 0x000000052f127210 */ /* 0x000fe20007ffe0ff */
[----:B------:R-:W-:Y:S01]  /*2c90*/  IMAD R17, R17, R38, R0 ;  /* 0x0000002611117224 */ /* 0x000fe200078e0200 */
[----:B------:R-:W-:Y:S01]  /*2ca0*/  USHF.R.S32.HI UR11, URZ, 0x1f, UR4 ;  /* 0x0000001f3f0b7899 */ /* 0x000fe20008011404 */
[----:B------:R-:W-:Y:S01]  /*2cb0*/  IMAD R19, R4, UR4, RZ ;  /* 0x0000000404137c24 */ /* 0x000fe2000f8e02ff */
[----:B------:R-:W-:Y:S01]  /*2cc0*/  USHF.R.S32.HI UR10, URZ, 0x1f, UR5 ;  /* 0x0000001f3f0a7899 */ /* 0x000fe20008011405 */
[----:B------:R-:W-:-:S02]  /*2cd0*/  IMAD R23, R18, R13, RZ ;  /* 0x0000000d12177224 */ /* 0x000fc400078e02ff */
[----:B------:R-:W-:Y:S02]  /*2ce0*/  IMAD R5, R21, UR5, RZ ;  /* 0x0000000515057c24 */ /* 0x000fe4000f8e02ff */
[----:B------:R-:W-:Y:S02]  /*2cf0*/  IMAD R23, R12, R46, R23 ;  /* 0x0000002e0c177224 */ /* 0x000fe400078e0217 */
[----:B------:R-:W-:-:S04]  /*2d00*/  IMAD.WIDE.U32 R46, R46, R13, RZ ;  /* 0x0000000d2e2e7225 */ /* 0x000fc800078e00ff */
[----:B------:R-:W-:Y:S01]  /*2d10*/  IMAD R19, R42, UR11, R19 ;  /* 0x0000000b2a137c24 */ /* 0x000fe2000f8e0213 */
[----:B------:R-:W-:Y:S01]  /*2d20*/  IADD3 R23, R47, R23, RZ ;  /* 0x000000172f177210 */ /* 0x000fe20007ffe0ff */
[----:B------:R-:W-:-:S03]  /*2d30*/  IMAD.WIDE.U32 R38, R38, R25, RZ ;  /* 0x0000001926267225 */ /* 0x000fc600078e00ff */
[----:B------:R-:W-:Y:S01]  /*2d40*/  LOP3.LUT R0, R49, R23, RZ, 0xfc, !PT ;  /* 0x0000001731007212 */ /* 0x000fe200078efcff */
[----:B------:R-:W-:-:S03]  /*2d50*/  IMAD.WIDE.U32 R42, R42, UR4, RZ ;  /* 0x000000042a2a7c25 */ /* 0x000fc6000f8e00ff */
[----:B------:R-:W-:Y:S01]  /*2d60*/  ISETP.NE.U32.AND P0, PT, R0, RZ, PT ;  /* 0x000000ff0000720c */ /* 0x000fe20003f05070 */
[C---:B------:R-:W-:Y:S01]  /*2d70*/  IMAD R5, R20.reuse, UR10, R5 ;  /* 0x0000000a14057c24 */ /* 0x040fe2000f8e0205 */
[----:B------:R-:W-:Y:S01]  /*2d80*/  IADD3 R0, R39, R17, RZ ;  /* 0x0000001127007210 */ /* 0x000fe20007ffe0ff */
[----:B------:R-:W-:Y:S01]  /*2d90*/  IMAD.WIDE.U32 R40, R20, UR5, RZ ;  /* 0x0000000514287c25 */ /* 0x000fe2000f8e00ff */
[----:B------:R-:W-:-:S03]  /*2da0*/  IADD3 R4, R43, R19, RZ ;  /* 0x000000132b047210 */ /* 0x000fc60007ffe0ff */
        /* <DEDUP_REMOVED lines=8> */
[----:B------:R-:W-:Y:S05]  /*2e30*/  CALL.REL.NOINC `($__internal_2_$__cuda_sm20_div_s64) ;  /* 0x0000001c00687944 */ /* 0x000fea0003c00000 */
        /* <DEDUP_REMOVED lines=12> */
.L_x_119:
        /* <DEDUP_REMOVED lines=23> */
.L_x_120:
[----:B------:R-:W-:Y:S05]  /*3070*/  BSYNC B0 ;  /* 0x0000000000007941 */ /* 0x000fea0003800000 */
.L_x_118:
        /* <DEDUP_REMOVED lines=19> */
.L_x_122:
[----:B------:R-:W0:Y:S01]  /*31b0*/  I2F.U32.RP R20, R16 ;  /* 0x0000001000147306 */ /* 0x000e220000209000 */
[----:B------:R-:W-:Y:S01]  /*31c0*/  HFMA2.MMA R22, -RZ, RZ, 0, 0 ;  /* 0x00000000ff167435 */ /* 0x000fe200000001ff */
[----:B------:R-:W-:Y:S01]  /*31d0*/  ISETP.NE.U32.AND P0, PT, R16, RZ, PT ;  /* 0x000000ff1000720c */ /* 0x000fe20003f05070 */
[----:B------:R-:W-:-:S05]  /*31e0*/  HFMA2.MMA R49, -RZ, RZ, 0, 0 ;  /* 0x00000000ff317435 */ /* 0x000fca00000001ff */
[----:B0-----:R-:W0:Y:S02]  /*31f0*/  MUFU.RCP R19, R20 ;  /* 0x0000001400137308 */ /* 0x001e240000001000 */
[----:B0-----:R-:W-:-:S06]  /*3200*/  IADD3 R19, R19, 0xffffffe, RZ ;  /* 0x0ffffffe13137810 */ /* 0x001fcc0007ffe0ff */
[----:B------:R-:W0:Y:S02]  /*3210*/  F2I.FTZ.U32.TRUNC.NTZ R23, R19 ;  /* 0x0000001300177305 */ /* 0x000e24000021f000 */
[----:B0-----:R-:W-:-:S04]  /*3220*/  IMAD.MOV R14, RZ, RZ, -R23 ;  /* 0x000000ffff0e7224 */ /* 0x001fc800078e0a17 */
[----:B------:R-:W-:-:S04]  /*3230*/  IMAD R14, R14, R16, RZ ;  /* 0x000000100e0e7224 */ /* 0x000fc800078e02ff */
[----:B------:R-:W-:Y:S01]  /*3240*/  IMAD.HI.U32 R17, R23, R14, R22 ;  /* 0x0000000e17117227 */ /* 0x000fe200078e0016 */
[----:B------:R-:W-:-:S05]  /*3250*/  MOV R14, RZ ;  /* 0x000000ff000e7202 */ /* 0x000fca0000000f00 */
        /* <DEDUP_REMOVED lines=11> */
.L_x_123:
[----:B------:R-:W-:Y:S05]  /*3310*/  BSYNC B0 ;  /* 0x0000000000007941 */ /* 0x000fea0003800000 */
.L_x_121:
        /* <DEDUP_REMOVED lines=10> */
[----:B------:R-:W-:Y:S02]  /*33c0*/  IADD3 R17, P0, RZ, -R20, RZ ;  /* 0x80000014ff117210 */ /* 0x000fe40007f1e0ff */
[----:B------:R-:W-:Y:S02]  /*33d0*/  MOV R54, R48 ;  /* 0x0000003000367202 */ /* 0x000fe40000000f00 */
[----:B------:R-:W-:Y:S02]  /*33e0*/  IADD3.X R18, RZ, ~R21, RZ, P0, !PT ;  /* 0x80000015ff127210 */ /* 0x000fe400007fe4ff */
[----:B------:R-:W-:-:S03]  /*33f0*/  MOV R55, R49 ;  /* 0x0000003100377202 */ /* 0x000fc60000000f00 */
[----:B------:R-:W-:Y:S02]  /*3400*/  IMAD R18, R18, R13, RZ ;  /* 0x0000000d12127224 */ /* 0x000fe400078e02ff */
[----:B------:R-:W-:-:S04]  /*3410*/  IMAD.WIDE.U32 R54, R13, R17, R54 ;  /* 0x000000110d367225 */ /* 0x000fc800078e0036 */
[----:B------:R-:W-:-:S05]  /*3420*/  IMAD R12, R12, R17, R18 ;  /* 0x000000110c0c7224 */ /* 0x000fca00078e0212 */
[----:B------:R-:W-:Y:S01]  /*3430*/  IADD3 R12, R55, R12, RZ ;  /* 0x0000000c370c7210 */ /* 0x000fe20007ffe0ff */
[----:B------:R-:W-:Y:S05]  /*3440*/  BRA `(.L_x_126) ;  /* 0x00000000005c7947 */ /* 0x000fea0003800000 */
.L_x_125:
        /* <DEDUP_REMOVED lines=23> */
.L_x_126:
[----:B------:R-:W-:Y:S05]  /*35c0*/  BSYNC B0 ;  /* 0x0000000000007941 */ /* 0x000fea0003800000 */
.L_x_124:
[----:B------:R-:W-:Y:S01]  /*35d0*/  SHF.R.S32.HI R18, RZ, 0x1f, R6 ;  /* 0x0000001fff127819 */ /* 0x000fe20000011406 */
[-C--:B------:R-:W-:Y:S01]  /*35e0*/  IMAD R13, R21, R6.reuse, RZ ;  /* 0x00000006150d7224 */ /* 0x080fe200078e02ff */
[----:B------:R-:W-:Y:S01]  /*35f0*/  ULDC UR4, c[0x0][0x2c4] ;  /* 0x0000b10000047ab9 */ /* 0x000fe20000000800 */
[----:B------:R-:W-:Y:S01]  /*3600*/  IMAD.WIDE.U32 R48, R20, R6, RZ ;  /* 0x0000000614307225 */ /* 0x000fe200078e00ff */
[----:B------:R-:W-:Y:S01]  /*3610*/  LOP3.LUT R6, R47, R10, RZ, 0xfc, !PT ;  /* 0x0000000a2f067212 */ /* 0x000fe200078efcff */
[----:B------:R-:W-:Y:S01]  /*3620*/  BSSY B0, `(.L_x_127) ;  /* 0x0000039000007945 */ /* 0x000fe20003800000 */
[----:B------:R-:W-:Y:S01]  /*3630*/  SHF.R.S32.HI R17, RZ, 0x1f, R3 ;  /* 0x0000001fff117819 */ /* 0x000fe20000011403 */
[----:B------:R-:W-:Y:S01]  /*3640*/  IMAD R57, R25, UR4, RZ ;  /* 0x0000000419397c24 */ /* 0x000fe2000f8e02ff */
[----:B------:R-:W-:Y:S01]  /*3650*/  ISETP.NE.U32.AND P0, PT, R6, RZ, PT ;  /* 0x000000ff0600720c */ /* 0x000fe20003f05070 */
[----:B------:R-:W-:Y:S02]  /*3660*/  IMAD R12, R12, R3, RZ ;  /* 0x000000030c0c7224 */ /* 0x000fe400078e02ff */
[----:B------:R-:W-:Y:S01]  /*3670*/  IMAD R14, R14, R57, RZ ;  /* 0x000000390e0e7224 */ /* 0x000fe200078e02ff */
[----:B------:R-:W-:Y:S01]  /*3680*/  SHF.R.S32.HI R19, RZ, 0x1f, R57 ;  /* 0x0000001fff137819 */ /* 0x000fe20000011439 */
[----:B------:R-:W-:-:S02]  /*3690*/  IMAD R17, R17, R54, R12 ;  /* 0x0000003611117224 */ /* 0x000fc400078e020c */
[----:B------:R-:W-:-:S04]  /*36a0*/  IMAD.WIDE.U32 R54, R54, R3, RZ ;  /* 0x0000000336367225 */ /* 0x000fc800078e00ff */
[----:B------:R-:W-:Y:S01]  /*36b0*/  IMAD R13, R18, R20, R13 ;  /* 0x00000014120d7224 */ /* 0x000fe200078e020d */
[----:B------:R-:W-:Y:S01]  /*36c0*/  IADD3 R12, R55, R17, RZ ;  /* 0x00000011370c7210 */ /* 0x000fe20007ffe0ff */
[----:B------:R-:W-:Y:S02]  /*36d0*/  IMAD R3, R19, R16, R14 ;  /* 0x0000001013037224 */ /* 0x000fe400078e020e */
[----:B------:R-:W-:Y:S01]  /*36e0*/  IMAD.WIDE.U32 R56, R16, R57, RZ ;  /* 0x0000003910387225 */ /* 0x000fe200078e00ff */
[----:B------:R-:W-:-:S04]  /*36f0*/  IADD3 R6, R49, R13, RZ ;  /* 0x0000000d31067210 */ /* 0x000fc80007ffe0ff */
[----:B------:R-:W-:Y:S01]  /*3700*/  IADD3 R3, R57, R3, RZ ;  /* 0x0000000339037210 */ /* 0x000fe20007ffe0ff */
[----:B------:R-:W-:Y:S06]  /*3710*/  @!P0 BRA `(.L_x_128) ;  /* 0x0000000000488947 */ /* 0x000fec0003800000 */
[----:B------:R-:W-:Y:S01]  /*3720*/  IMAD.MOV.U32 R18, RZ, RZ, R46 ;  /* 0x000000ffff127224 */ /* 0x000fe200078e002e */
[----:B------:R-:W-:Y:S01]  /*3730*/  MOV R26, R11 ;  /* 0x0000000b001a7202 */ /* 0x000fe20000000f00 */
        /* <DEDUP_REMOVED lines=8> */
[----:B------:R-:W-:Y:S01]  /*37c0*/  MOV R46, R20 ;  /* 0x00000014002e7202 */ /* 0x000fe20000000f00 */
[----:B------:R-:W-:Y:S01]  /*37d0*/  IMAD.WIDE.U32 R16, R11, R13, R16 ;  /* 0x0000000d0b107225 */ /* 0x000fe200078e0010 */
[----:B------:R-:W-:-:S03]  /*37e0*/  MOV R47, R21 ;  /* 0x00000015002f7202 */ /* 0x000fc60000000f00 */
[----:B------:R-:W-:-:S04]  /*37f0*/  IMAD R14, R14, R11, RZ ;  /* 0x0000000b0e0e7224 */ /* 0x000fc800078e02ff */
[----:B------:R-:W-:Y:S01]  /*3800*/  IMAD R10, R10, R13, R14 ;  /* 0x0000000d0a0a7224 */ /* 0x000fe200078e020e */
[----:B------:R-:W-:-:S03]  /*3810*/  MOV R14, R16 ;  /* 0x00000010000e7202 */ /* 0x000fc60000000f00 */
[----:B------:R-:W-:Y:S01]  /*3820*/  IMAD.IADD R10, R17, 0x1, R10 ;  /* 0x00000001110a7824 */ /* 0x000fe200078e020a */
[----:B------:R-:W-:Y:S05]  /*3830*/  BRA `(.L_x_129) ;  /* 0x00000000005c7947 */ /* 0x000fea0003800000 */
.L_x_128:
        /* <DEDUP_REMOVED lines=23> */
.L_x_129:
[----:B------:R-:W-:Y:S05]  /*39b0*/  BSYNC B0 ;  /* 0x0000000000007941 */ /* 0x000fea0003800000 */
.L_x_127:
        /* <DEDUP_REMOVED lines=25> */
[----:B------:R-:W-:Y:S01]  /*3b50*/  IMAD R10, R8, R13, R10 ;  /* 0x0000000d080a7224 */ /* 0x000fe200078e020a */
[----:B------:R-:W-:-:S04]  /*3b60*/  MOV R8, R16 ;  /* 0x0000001000087202 */ /* 0x000fc80000000f00 */
[----:B------:R-:W-:Y:S01]  /*3b70*/  IADD3 R13, R17, R10, RZ ;  /* 0x0000000a110d7210 */ /* 0x000fe20007ffe0ff */
[----:B------:R-:W-:Y:S05]  /*3b80*/  BRA `(.L_x_132) ;  /* 0x00000000005c7947 */ /* 0x000fea0003800000 */
.L_x_131:
        /* <DEDUP_REMOVED lines=10> */
[----:B------:R-:W-:-:S04]  /*3c30*/  IMAD.HI.U32 R10, R13, R46, RZ ;  /* 0x0000002e0d0a7227 */ /* 0x000fc800078e00ff */
[----:B------:R-:W-:Y:S01]  /*3c40*/  IMAD.MOV.U32 R13, RZ, RZ, RZ ;  /* 0x000000ffff0d7224 */ /* 0x000fe200078e00ff */
        /* <DEDUP_REMOVED lines=11> */
.L_x_132:
[----:B------:R-:W-:Y:S05]  /*3d00*/  BSYNC B0 ;  /* 0x0000000000007941 */ /* 0x000fea0003800000 */
.L_x_130:
[----:B------:R-:W-:Y:S01]  /*3d10*/  IADD3 R39, P1, P0, R42, R40, R38 ;  /* 0x000000282a277210 */ /* 0x000fe2000783e026 */
[----:B------:R-:W-:Y:S01]  /*3d20*/  IMAD R13, R13, R2, RZ ;  /* 0x000000020d0d7224 */ /* 0x000fe200078e02ff */
[----:B------:R-:W-:Y:S02]  /*3d30*/  ULDC.64 UR4, c[0x0][0x2b0] ;  /* 0x0000ac0000047ab9 */ /* 0x000fe40000000a00 */
[----:B------:R-:W-:Y:S02]  /*3d40*/  IADD3 R39, P3, P2, R48, R39, R56 ;  /* 0x0000002730277210 */ /* 0x000fe40007a7e038 */
[----:B------:R-:W-:Y:S02]  /*3d50*/  IADD3.X R0, R4, R5, R0, P1, P0 ;  /* 0x0000000504007210 */ /* 0x000fe40000fe0400 */
[----:B------:R-:W-:Y:S02]  /*3d60*/  IADD3 R54, P1, P0, R58, R39, R54 ;  /* 0x000000273a367210 */ /* 0x000fe4000783e036 */
[----:B------:R-:W-:Y:S01]  /*3d70*/  IADD3.X R0, R6, R0, R3, P3, P2 ;  /* 0x0000000006007210 */ /* 0x000fe20001fe4403 */
[----:B------:R-:W-:Y:S01]  /*3d80*/  IMAD R3, R21, R7, RZ ;  /* 0x0000000715037224 */ /* 0x000fe200078e02ff */
[----:B------:R-:W-:-:S02]  /*3d90*/  SHF.R.S32.HI R4, RZ, 0x1f, R7 ;  /* 0x0000001fff047819 */ /* 0x000fc40000011407 */
        /* <DEDUP_REMOVED lines=12> */
.L_x_108:
[----:B------:R-:W-:Y:S02]  /*3e60*/  ULDC.64 UR4, c[0x0][0x2b0] ;  /* 0x0000ac0000047ab9 */ /* 0x000fe40000000a00 */
[----:B------:R-:W-:-:S04]  /*3e70*/  LEA R2, P0, R38, UR4, 0x2 ;  /* 0x0000000426027c11 */ /* 0x000fc8000f8010ff */
[----:B------:R-:W-:-:S05]  /*3e80*/  LEA.HI.X R3, R38, UR5, R39, 0x2, P0 ;  /* 0x0000000526037c11 */ /* 0x000fca00080f1427 */
[----:B------:R0:W-:Y:S04]  /*3e90*/  STG.E desc[UR8][R2.64], R30 ;  /* 0x0000001e02007986 */ /* 0x0001e8000c101908 */
.L_x_107:
[----:B------:R-:W-:Y:S05]  /*3ea0*/  BSYNC B1 ;  /* 0x0000000000017941 */ /* 0x000fea0003800000 */
.L_x_106:
[----:B0-----:R-:W0:Y:S01]  /*3eb0*/  LDC R3, c[0x0][0x3c4] ;  /* 0x0000f100ff037b82 */ /* 0x001e220000000800 */
[----:B------:R-:W-:Y:S01]  /*3ec0*/  VIADD R0, R36, 0x8 ;  /* 0x0000000824007836 */ /* 0x000fe20000000000 */
[----:B------:R-:W-:Y:S01]  /*3ed0*/  HFMA2.MMA R13, -RZ, RZ, 0, 0 ;  /* 0x00000000ff0d7435 */ /* 0x000fe200000001ff */
[----:B------:R-:W-:Y:S02]  /*3ee0*/  CS2R R10, SRZ ;  /* 0x00000000000a7805 */ /* 0x000fe4000001ff00 */
[----:B------:R-:W-:Y:S02]  /*3ef0*/  CS2R R8, SRZ ;  /* 0x0000000000087805 */ /* 0x000fe4000001ff00 */
[-C--:B0-----:R-:W-:Y:S01]  /*3f00*/  ISETP.GE.OR P1, PT, R0, R3.reuse, P6 ;  /* 0x000000030000720c */ /* 0x081fe20003726670 */
[C---:B------:R-:W-:Y:S01]  /*3f10*/  VIADD R0, R36.reuse, 0x10 ;  /* 0x0000001024007836 */ /* 0x040fe20000000000 */
[----:B------:R-:W-:-:S04]  /*3f20*/  ISETP.GE.OR P2, PT, R36, R3, P6 ;  /* 0x000000032400720c */ /* 0x000fc80003746670 */
[----:B------:R-:W-:Y:S02]  /*3f30*/  ISETP.GE.OR P0, PT, R0, R3, P6 ;  /* 0x000000030000720c */ /* 0x000fe40003706670 */
[C---:B------:R-:W-:Y:S01]  /*3f40*/  IADD3 R0, R36.reuse, 0x18, RZ ;  /* 0x0000001824007810 */ /* 0x040fe20007ffe0ff */
[----:B------:R-:W-:-:S03]  /*3f50*/  IMAD.SHL.U32 R36, R36, 0x4, RZ ;  /* 0x0000000424247824 */ /* 0x000fc600078e00ff */
[----:B------:R-:W-:Y:S01]  /*3f60*/  ISETP.GE.OR P6, PT, R0, R3, P6 ;  /* 0x000000030000720c */ /* 0x000fe200037c6670 */
[C---:B------:R-:W-:Y:S01]  /*3f70*/  @!P1 FADD.FTZ R32, -R30.reuse, R32 ;  /* 0x000000201e209221 */ /* 0x040fe20000010100 */
[----:B------:R-:W-:Y:S02]  /*3f80*/  IMAD.MOV.U32 R0, RZ, RZ, RZ ;  /* 0x000000ffff007224 */ /* 0x000fe400078e00ff */
[----:B------:R-:W-:Y:S01]  /*3f90*/  @!P2 FADD.FTZ R35, -R30, R35 ;  /* 0x000000231e23a221 */ /* 0x000fe20000010100 */
[----:B------:R-:W-:Y:S02]  /*3fa0*/  VIADD R29, R36, 0x40 ;  /* 0x00000040241d7836 */ /* 0x000fe40000000000 */
[----:B------:R-:W-:Y:S01]  /*3fb0*/  @!P1 FMUL.FTZ R32, R32, 1.4426950216293334961 ;  /* 0x3fb8aa3b20209820 */ /* 0x000fe20000410000 */
[C---:B------:R-:W-:Y:S01]  /*3fc0*/  @!P0 FADD.FTZ R31, -R30.reuse, R31 ;  /* 0x0000001f1e1f8221 */ /* 0x040fe20000010100 */
[----:B------:R-:W-:Y:S02]  /*3fd0*/  @!P2 FMUL.FTZ R35, R35, 1.4426950216293334961 ;  /* 0x3fb8aa3b2323a820 */ /* 0x000fe40000410000 */
[----:B-1----:R-:W0:Y:S01]  /*3fe0*/  @!P1 MUFU.EX2 R5, R32 ;  /* 0x0000002000059308 */ /* 0x002e220000000800 */
[----:B------:R-:W-:Y:S01]  /*3ff0*/  @!P0 FMUL.FTZ R31, R31, 1.4426950216293334961 ;  /* 0x3fb8aa3b1f1f8820 */ /* 0x000fe20000410000 */
[----:B------:R-:W-:-:S06]  /*4000*/  @!P6 FADD.FTZ R30, -R30, R33 ;  /* 0x000000211e1ee221 */ /* 0x000fcc0000010100 */
[----:B------:R-:W1:Y:S01]  /*4010*/  @!P0 MUFU.EX2 R31, R31 ;  /* 0x0000001f001f8308 */ /* 0x000e620000000800 */
[----:B------:R-:W-:Y:S01]  /*4020*/  @!P6 FMUL.FTZ R7, R30, 1.4426950216293334961 ;  /* 0x3fb8aa3b1e07e820 */ /* 0x000fe20000410000 */
[----:B------:R-:W-:-:S06]  /*4030*/  IADD3 R30, R36, 0x20, RZ ;  /* 0x00000020241e7810 */ /* 0x000fcc0007ffe0ff */
[----:B------:R-:W2:Y:S01]  /*4040*/  @!P2 MUFU.EX2 R35, R35 ;  /* 0x000000230023a308 */ /* 0x000ea20000000800 */
[----:B0-----:R0:W-:Y:S07]  /*4050*/  @!P1 STS [R34+0x220], R5 ;  /* 0x0002200522009388 */ /* 0x0011ee0000000800 */
[----:B------:R-:W3:Y:S01]  /*4060*/  @!P6 MUFU.EX2 R7, R7 ;  /* 0x000000070007e308 */ /* 0x000ee20000000800 */
[----:B-1----:R-:W-:Y:S01]  /*4070*/  @!P0 STS [R34+0x440], R31 ;  /* 0x0004401f22008388 */ /* 0x002fe20000000800 */
[----:B------:R-:W-:-:S02]  /*4080*/  ISETP.GE.AND P0, PT, R3, 0x1, PT ;  /* 0x000000010300780c */ /* 0x000fc40003f06270 */
[----:B------:R-:W-:Y:S01]  /*4090*/  CS2R R2, SRZ ;  /* 0x0000000000027805 */ /* 0x000fe2000001ff00 */
[----:B--2---:R-:W-:Y:S04]  /*40a0*/  @!P2 STS [R34], R35 ;  /* 0x000000232200a388 */ /* 0x004fe80000000800 */
[----:B---3--:R1:W-:Y:S01]  /*40b0*/  @!P6 STS [R34+0x660], R7 ;  /* 0x000660072200e388 */ /* 0x0083e20000000800 */
[----:B0-----:R-:W-:Y:S02]  /*40c0*/  CS2R R4, SRZ ;  /* 0x0000000000047805 */ /* 0x001fe4000001ff00 */
        /* <DEDUP_REMOVED lines=31> */
.L_x_136:
[----:B------:R-:W-:Y:S01]  /*42c0*/  MOV R32, R34 ;  /* 0x0000002200207202 */ /* 0x000fe20000000f00 */
[----:B------:R-:W0:Y:S01]  /*42d0*/  LDC R31, c[0x0][0x3c4] ;  /* 0x0000f100ff1f7b82 */ /* 0x000e220000000800 */
[----:B------:R1:W2:Y:S01]  /*42e0*/  LDS R12, [R14] ;  /* 0x000000000e0c7984 */ /* 0x0002a20000000800 */
[----:B------:R-:W-:Y:S01]  /*42f0*/  UIADD3 UR5, UR5, 0x1, URZ ;  /* 0x0000000105057890 */ /* 0x000fe2000fffe03f */
[----:B------:R-:W-:Y:S01]  /*4300*/  IADD3 R34, P0, R38, R32, RZ ;  /* 0x0000002026227210 */ /* 0x000fe20007f1e0ff */
[----:B------:R-:W-:Y:S04]  /*4310*/  BSSY B0, `(.L_x_134) ;  /* 0x000000e000007945 */ /* 0x000fe80003800000 */
[----:B------:R-:W-:Y:S08]  /*4320*/  @P4 BRA `(.L_x_135) ;  /* 0x0000000000304947 */ /* 0x000ff00003800000 */
        /* <DEDUP_REMOVED lines=12> */
.L_x_135:
[----:B------:R-:W-:Y:S05]  /*43f0*/  BSYNC B0 ;  /* 0x0000000000007941 */ /* 0x000fea0003800000 */
.L_x_134:
[----:B---3--:R-:W-:Y:S01]  /*4400*/  IADD3.X R33, R39, R33, RZ, P0, !PT ;  /* 0x0000002127217210 */ /* 0x008fe200007fe4ff */
        /* <DEDUP_REMOVED lines=15> */
.L_x_133:
        /* <DEDUP_REMOVED lines=110> */
        .weak           $__internal_2_$__cuda_sm20_div_s64
        .type           $__internal_2_$__cuda_sm20_div_s64,@function
        .size           $__internal_2_$__cuda_sm20_div_s64,(.L_x_6396 - $__internal_2_$__cuda_sm20_div_s64)
$__internal_2_$__cuda_sm20_div_s64:
        /* <DEDUP_REMOVED lines=17> */
[C---:B------:R-:W-:Y:S02]  /*4cf0*/  IMAD R19, R53.reuse, R20, RZ ;  /* 0x0000001435137224 */ /* 0x040fe400078e02ff */
[----:B------:R-:W-:-:S04]  /*4d00*/  IMAD.HI.U32 R22, P1, R53, R22, R50 ;  /* 0x0000001635167227 */ /* 0x000fc80007820032 */
[----:B------:R-:W-:Y:S01]  /*4d10*/  IMAD.HI.U32 R20, R53, R20, RZ ;  /* 0x0000001435147227 */ /* 0x000fe200078e00ff */
[----:B------:R-:W-:-:S03]  /*4d20*/  IADD3 R51, P0, R19, R22, RZ ;  /* 0x0000001613337210 */ /* 0x000fc60007f1e0ff */
[----:B------:R-:W-:Y:S02]  /*4d30*/  IMAD.X R20, R20, 0x1, R53, P2 ;  /* 0x0000000114147824 */ /* 0x000fe400010e0635 */
[----:B------:R-:W-:-:S03]  /*4d40*/  IMAD.WIDE.U32 R60, R51, R44, RZ ;  /* 0x0000002c333c7225 */ /* 0x000fc600078e00ff */
[----:B------:R-:W-:Y:S01]  /*4d50*/  IADD3.X R27, RZ, RZ, R20, P0, P1 ;  /* 0x000000ffff1b7210 */ /* 0x000fe200007e2414 */
[----:B------:R-:W-:Y:S01]  /*4d60*/  IMAD R52, R51, R45, R61 ;  /* 0x0000002d33347224 */ /* 0x000fe200078e023d */
[----:B------:R-:W-:Y:S01]  /*4d70*/  IADD3 R20, P0, RZ, -R60, RZ ;  /* 0x8000003cff147210 */ /* 0x000fe20007f1e0ff */
[----:B------:R-:W-:Y:S01]  /*4d80*/  IMAD.MOV.U32 R53, RZ, RZ, RZ ;  /* 0x000000ffff357224 */ /* 0x000fe200078e00ff */
[----:B------:R-:W-:Y:S01]  /*4d90*/  ISETP.GE.AND P1, PT, R17, RZ, PT ;  /* 0x000000ff1100720c */ /* 0x000fe20003f26270 */
[----:B------:R-:W-:Y:S02]  /*4da0*/  IMAD R52, R27, R44, R52 ;  /* 0x0000002c1b347224 */ /* 0x000fe400078e0234 */
[----:B------:R-:W-:-:S04]  /*4db0*/  IMAD.HI.U32 R50, R51, R20, RZ ;  /* 0x0000001433327227 */ /* 0x000fc800078e00ff */
[----:B------:R-:W-:-:S04]  /*4dc0*/  IMAD.X R52, RZ, RZ, ~R52, P0 ;  /* 0x000000ffff347224 */ /* 0x000fc800000e0e34 */
[----:B------:R-:W-:-:S04]  /*4dd0*/  IMAD.WIDE.U32 R50, P5, R51, R52, R50 ;  /* 0x0000003433327225 */ /* 0x000fc800078a0032 */
[C---:B------:R-:W-:Y:S02]  /*4de0*/  IMAD R22, R27.reuse, R52, RZ ;  /* 0x000000341b167224 */ /* 0x040fe400078e02ff */
[----:B------:R-:W-:Y:S01]  /*4df0*/  IMAD.HI.U32 R19, P4, R27, R20, R50 ;  /* 0x000000141b137227 */ /* 0x000fe20007880032 */
[----:B------:R-:W-:-:S03]  /*4e00*/  IADD3 R20, P0, RZ, -R18, RZ ;  /* 0x80000012ff147210 */ /* 0x000fc60007f1e0ff */
[----:B------:R-:W-:Y:S01]  /*4e10*/  IMAD.HI.U32 R21, R27, R52, RZ ;  /* 0x000000341b157227 */ /* 0x000fe200078e00ff */
[----:B------:R-:W-:Y:S02]  /*4e20*/  SEL R20, R20, R18, !P1 ;  /* 0x0000001214147207 */ /* 0x000fe40004800000 */
[----:B------:R-:W-:Y:S01]  /*4e30*/  IADD3 R22, P2, R22, R19, RZ ;  /* 0x0000001316167210 */ /* 0x000fe20007f5e0ff */
[----:B------:R-:W-:Y:S01]  /*4e40*/  IMAD.X R21, R21, 0x1, R27, P5 ;  /* 0x0000000115157824 */ /* 0x000fe200028e061b */
[----:B------:R-:W-:-:S03]  /*4e50*/  IADD3.X R50, RZ, ~R17, RZ, P0, !PT ;  /* 0x80000011ff327210 */ /* 0x000fc600007fe4ff */
[----:B------:R-:W-:Y:S01]  /*4e60*/  IMAD.HI.U32 R52, R22, R20, RZ ;  /* 0x0000001416347227 */ /* 0x000fe200078e00ff */
[----:B------:R-:W-:Y:S02]  /*4e70*/  SEL R19, R50, R17, !P1 ;  /* 0x0000001132137207 */ /* 0x000fe40004800000 */
[----:B------:R-:W-:-:S03]  /*4e80*/  IADD3.X R50, RZ, RZ, R21, P2, P4 ;  /* 0x000000ffff327210 */ /* 0x000fc600017e8415 */
[----:B------:R-:W-:-:S04]  /*4e90*/  IMAD.WIDE.U32 R52, R22, R19, R52 ;  /* 0x0000001316347225 */ /* 0x000fc800078e0034 */
[C---:B------:R-:W-:Y:S02]  /*4ea0*/  IMAD R29, R50.reuse, R19, RZ ;  /* 0x00000013321d7224 */ /* 0x040fe400078e02ff */
[----:B------:R-:W-:-:S04]  /*4eb0*/  IMAD.HI.U32 R22, P1, R50, R20, R52 ;  /* 0x0000001432167227 */ /* 0x000fc80007820034 */
[----:B------:R-:W-:Y:S01]  /*4ec0*/  IMAD.HI.U32 R21, R50, R19, RZ ;  /* 0x0000001332157227 */ /* 0x000fe200078e00ff */
[----:B------:R-:W-:-:S03]  /*4ed0*/  IADD3 R29, P0, R29, R22, RZ ;  /* 0x000000161d1d7210 */ /* 0x000fc60007f1e0ff */
[----:B------:R-:W-:Y:S02]  /*4ee0*/  IMAD.X R21, RZ, RZ, R21, P1 ;  /* 0x000000ffff157224 */ /* 0x000fe400008e0615 */
[----:B------:R-:W-:-:S04]  /*4ef0*/  IMAD.WIDE.U32 R50, R29, R44, RZ ;  /* 0x0000002c1d327225 */ /* 0x000fc800078e00ff */
[----:B------:R-:W-:Y:S01]  /*4f00*/  IMAD.X R27, RZ, RZ, R21, P0 ;  /* 0x000000ffff1b7224 */ /* 0x000fe200000e0615 */
[----:B------:R-:W-:Y:S01]  /*4f10*/  IADD3 R20, P0, -R50, R20, RZ ;  /* 0x0000001432147210 */ /* 0x000fe20007f1e1ff */
[----:B------:R-:W-:-:S03]  /*4f20*/  IMAD R21, R29, R45, R51 ;  /* 0x0000002d1d157224 */ /* 0x000fc600078e0233 */
[CC--:B------:R-:W-:Y:S01]  /*4f30*/  ISETP.GE.U32.AND P2, PT, R20.reuse, R44.reuse, PT ;  /* 0x0000002c1400720c */ /* 0x0c0fe20003f46070 */
[-C--:B------:R-:W-:Y:S01]  /*4f40*/  IMAD R22, R27, R44.reuse, R21 ;  /* 0x0000002c1b167224 */ /* 0x080fe200078e0215 */
[----:B------:R-:W-:-:S04]  /*4f50*/  IADD3 R21, P1, R20, -R44, RZ ;  /* 0x8000002c14157210 */ /* 0x000fc80007f3e0ff */
[----:B------:R-:W-:Y:S02]  /*4f60*/  IADD3.X R19, ~R22, R19, RZ, P0, !PT ;  /* 0x0000001316137210 */ /* 0x000fe400007fe5ff */
[----:B------:R-:W-:Y:S02]  /*4f70*/  IADD3 R22, P0, R29, 0x1, RZ ;  /* 0x000000011d167810 */ /* 0x000fe40007f1e0ff */
[----:B------:R-:W-:-:S04]  /*4f80*/  ISETP.GE.U32.AND.EX P2, PT, R19, R45, PT, P2 ;  /* 0x0000002d1300720c */ /* 0x000fc80003f46120 */
[----:B------:R-:W-:Y:S01]  /*4f90*/  SEL R21, R21, R20, P2 ;  /* 0x0000001415157207 */ /* 0x000fe20001000000 */
[----:B------:R-:W-:Y:S01]  /*4fa0*/  IMAD.X R20, R19, 0x1, ~R45, P1 ;  /* 0x0000000113147824 */ /* 0x000fe200008e0e2d */
[----:B------:R-:W-:Y:S01]  /*4fb0*/  SEL R29, R22, R29, P2 ;  /* 0x0000001d161d7207 */ /* 0x000fe20001000000 */
[----:B------:R-:W-:Y:S01]  /*4fc0*/  IMAD.X R22, RZ, RZ, R27, P0 ;  /* 0x000000ffff167224 */ /* 0x000fe200000e061b */
[----:B------:R-:W-:Y:S01]  /*4fd0*/  ISETP.GE.U32.AND P0, PT, R21, R44, PT ;  /* 0x0000002c1500720c */ /* 0x000fe20003f06070 */
[----:B------:R-:W-:Y:S01]  /*4fe0*/  IMAD.MOV.U32 R44, RZ, RZ, R24 ;  /* 0x000000ffff2c7224 */ /* 0x000fe200078e0018 */
[----:B------:R-:W-:Y:S02]  /*4ff0*/  SEL R19, R20, R19, P2 ;  /* 0x0000001314137207 */ /* 0x000fe40001000000 */
[----:B------:R-:W-:Y:S02]  /*5000*/  SEL R22, R22, R27, P2 ;  /* 0x0000001b16167207 */ /* 0x000fe40001000000 */
[----:B------:R-:W-:-:S02]  /*5010*/  IADD3 R20, P1, R29, 0x1, RZ ;  /* 0x000000011d147810 */ /* 0x000fc40007f3e0ff */
[----:B------:R-:W-:Y:S01]  /*5020*/  ISETP.GE.U32.AND.EX P0, PT, R19, R45, PT, P0 ;  /* 0x0000002d1300720c */ /* 0x000fe20003f06100 */
[----:B------:R-:W-:Y:S01]  /*5030*/  IMAD.MOV.U32 R45, RZ, RZ, 0x0 ;  /* 0x00000000ff2d7424 */ /* 0x000fe200078e00ff */
[----:B------:R-:W-:Y:S01]  /*5040*/  LOP3.LUT R21, R23, R17, RZ, 0x3c, !PT ;  /* 0x0000001117157212 */ /* 0x000fe200078e3cff */
[----:B------:R-:W-:Y:S01]  /*5050*/  IMAD.X R19, RZ, RZ, R22, P1 ;  /* 0x000000ffff137224 */ /* 0x000fe200008e0616 */
[----:B------:R-:W-:Y:S02]  /*5060*/  SEL R20, R20, R29, P0 ;  /* 0x0000001d14147207 */ /* 0x000fe40000000000 */
[----:B------:R-:W-:Y:S02]  /*5070*/  ISETP.GE.AND P2, PT, R21, RZ, PT ;  /* 0x000000ff1500720c */ /* 0x000fe40003f46270 */
[----:B------:R-:W-:Y:S02]  /*5080*/  SEL R22, R19, R22, P0 ;  /* 0x0000001613167207 */ /* 0x000fe40000000000 */
[----:B------:R-:W-:-:S02]  /*5090*/  IADD3 R19, P1, RZ, -R20, RZ ;  /* 0x80000014ff137210 */ /* 0x000fc40007f3e0ff */
[----:B------:R-:W-:Y:S02]  /*50a0*/  ISETP.NE.U32.AND P0, PT, R26, RZ, PT ;  /* 0x000000ff1a00720c */ /* 0x000fe40003f05070 */
[----:B------:R-:W-:Y:S02]  /*50b0*/  IADD3.X R21, RZ, ~R22, RZ, P1, !PT ;  /* 0x80000016ff157210 */ /* 0x000fe40000ffe4ff */
[----:B------:R-:W-:Y:S02]  /*50c0*/  ISETP.NE.AND.EX P0, PT, R23, RZ, PT, P0 ;  /* 0x000000ff1700720c */ /* 0x000fe40003f05300 */
[----:B------:R-:W-:Y:S02]  /*50d0*/  SEL R19, R19, R20, !P2 ;  /* 0x0000001413137207 */ /* 0x000fe40005000000 */
[----:B------:R-:W-:Y:S02]  /*50e0*/  SEL R21, R21, R22, !P2 ;  /* 0x0000001615157207 */ /* 0x000fe40005000000 */
[----:B------:R-:W-:-:S02]  /*50f0*/  SEL R20, R19, 0xffffffff, P0 ;  /* 0xffffffff13147807 */ /* 0x000fc40000000000 */
[----:B------:R-:W-:Y:S01]  /*5100*/  SEL R21, R21, 0xffffffff, P0 ;  /* 0xffffffff15157807 */ /* 0x000fe20000000000 */
[----:B------:R-:W-:Y:S06]  /*5110*/  RET.REL.NODEC R44 `(_ZN5flash32flash_fwd_splitkv_combine_kernelI23Flash_fwd_kernel_traitsILi96ELi64ELi128ELi4ELb0ELb0EN7cutlass10bfloat16_tE19Flash_kernel_traitsILi96ELi64ELi128ELi4ES3_EELi16ELi5ELb0EEEvNS_16Flash_fwd_paramsE) ;  /* 0xffffffac2cb87950 */ /* 0x000fec0003c3ffff */
.L_x_137:
        /* <DEDUP_REMOVED lines=14> */
.L_x_6396:


//--------------------- .text._ZN5flash32flash_fwd_splitkv_combine_kernelI23Flash_fwd_kernel_traitsILi96ELi64ELi128ELi4ELb0ELb0EN7cutlass10bfloat16_tE19Flash_kernel_traitsILi96ELi64ELi128ELi4ES3_EELi16ELi4ELb0EEEvNS_16Flash_fwd_paramsE --------------------------
	.section	.text._ZN5flash32flash_fwd_splitkv_combine_kernelI23Flash_fwd_kernel_traitsILi96ELi64ELi128ELi4ELb0ELb0EN7cutlass10bfloat16_tE19Flash_kernel_traitsILi96ELi64ELi128ELi4ES3_EELi16ELi4ELb0EEEvNS_16Flash_fwd_paramsE,"ax",@progbits
	.align	128
        .global         _ZN5flash32flash_fwd_splitkv_combine_kernelI23Flash_fwd_kernel_traitsILi96ELi64ELi128ELi4ELb0ELb0EN7cutlass10bfloat16_tE19Flash_kernel_traitsILi96ELi64ELi128ELi4ES3_EELi16ELi4ELb0EEEvNS_16Flash_fwd_paramsE
        .type           _ZN5flash32flash_fwd_splitkv_combine_kernelI23Flash_fwd_kernel_traitsILi96ELi64ELi128ELi4ELb0ELb0EN7cutlass10bfloat16_tE19Flash_kernel_traitsILi96ELi64ELi128ELi4ES3_EELi16ELi4ELb0EEEvNS_16Flash_fwd_paramsE,@function
        .size           _ZN5flash32flash_fwd_splitkv_combine_kernelI23Flash_fwd_kernel_traitsILi96ELi64ELi128ELi4ELb0ELb0EN7cutlass10bfloat16_tE19Flash_kernel_traitsILi96ELi64ELi128ELi4ES3_EELi16ELi4ELb0EEEvNS_16Flash_fwd_paramsE,(.L_x_6397 - _ZN5flash32flash_fwd_splitkv_combine_kernelI23Flash_fwd_kernel_traitsILi96ELi64ELi128ELi4ELb0ELb0EN7cutlass10bfloat16_tE19Flash_kernel_traitsILi96ELi64ELi128ELi4ES3_EELi16ELi4ELb0EEEvNS_16Flash_fwd_paramsE)
        .other          _ZN5flash32flash_fwd_splitkv_combine_kernelI23Flash_fwd_kernel_traitsILi96ELi64ELi128ELi4ELb0ELb0EN7cutlass10bfloat16_tE19Flash_kernel_traitsILi96ELi64ELi128ELi4ES3_EELi16ELi4ELb0EEEvNS_16Flash_fwd_paramsE,@"STO_CUDA_ENTRY STV_DEFAULT"
_ZN5flash32flash_fwd_splitkv_combine_kernelI23Flash_fwd_kernel_traitsILi96ELi64ELi128ELi4ELb0ELb0EN7cutlass10bfloat16_tE19Flash_kernel_traitsILi96ELi64ELi128ELi4ES3_EELi16ELi4ELb0EEEvNS_16Flash_fwd_paramsE:
.text._ZN5flash32flash_fwd_splitkv_combine_kernelI23Flash_fwd_kernel_traitsILi96ELi64ELi128ELi4ELb0ELb0EN7cutlass10bfloat16_tE19Flash_kernel_traitsILi96ELi64ELi128ELi4ES3_EELi16ELi4ELb0EEEvNS_16Flash_fwd_paramsE:
        /* <DEDUP_REMOVED lines=23> */
[----:B------:R-:W-:Y:S05]  /*0170*/  CALL.REL.NOINC `($__internal_3_$__cuda_sm20_div_s64) ;  /* 0x0000004400b07944 */ /* 0x000fea0003c00000 */
[----:B------:R-:W-:Y:S05]  /*0180*/  BRA `(.L_x_139) ;  /* 0x00000000004c7947 */ /* 0x000fea0003800000 */
.L_x_138:
        /* <DEDUP_REMOVED lines=19> */
.L_x_139:
        /* <DEDUP_REMOVED lines=12> */
[----:B------:R-:W-:Y:S05]  /*0380*/  CALL.REL.NOINC `($__internal_3_$__cuda_sm20_div_s64) ;  /* 0x00000044002c7944 */ /* 0x000fea0003c00000 */
[----:B------:R-:W-:Y:S02]  /*0390*/  MOV R8, R20 ;  /* 0x0000001400087202 */ /* 0x000fe40000000f00 */
[----:B------:R-:W-:Y:S01]  /*03a0*/  MOV R9, R21 ;  /* 0x0000001500097202 */ /* 0x000fe20000000f00 */
[----:B------:R-:W-:Y:S05]  /*03b0*/  BRA `(.L_x_142) ;  /* 0x00000000004c7947 */ /* 0x000fea0003800000 */
.L_x_141:
        /* <DEDUP_REMOVED lines=19> */
.L_x_142:
[----:B------:R-:W-:Y:S05]  /*04f0*/  BSYNC B0 ;  /* 0x0000000000007941 */ /* 0x000fea0003800000 */
.L_x_140:
[----:B------:R-:W0:Y:S01]  /*0500*/  LDC R4, c[0x0][0x2c4] ;  /* 0x0000b100ff047b82 */ /* 0x000e220000000800 */
[----:B------:R-:W-:Y:S01]  /*0510*/  IMAD.MOV.U32 R12, RZ, RZ, RZ ;  /* 0x000000ffff0c7224 */ /* 0x000fe200078e00ff */
[----:B------:R-:W-:Y:S01]  /*0520*/  BSSY B0, `(.L_x_143) ;  /* 0x000003b000007945 */ /* 0x000fe20003800000 */
[----:B0-----:R-:W-:Y:S01]  /*0530*/  IABS R11, R4 ;  /* 0x00000004000b7213 */ /* 0x001fe20000000000 */
[----:B------:R-:W-:-:S03]  /*0540*/  VIADD R6, R4, 0xffffffff ;  /* 0xffffffff04067836 */ /* 0x000fc60000000000 */
[----:B------:R-:W0:Y:S01]  /*0550*/  I2F.RP R14, R11 ;  /* 0x0000000b000e7306 */ /* 0x000e220000209400 */
[----:B------:R-:W-:-:S05]  /*0560*/  IMAD.IADD R2, R6, 0x1, R11 ;  /* 0x0000000106027824 */ /* 0x000fca00078e020b */
[----:B------:R-:W-:Y:S02]  /*0570*/  IABS R3, R2 ;  /* 0x0000000200037213 */ /* 0x000fe40000000000 */
[----:B0-----:R-:W0:Y:S02]  /*0580*/  MUFU.RCP R13, R14 ;  /* 0x0000000e000d7308 */ /* 0x001e240000001000 */
[----:B0-----:R-:W-:-:S06]  /*0590*/  VIADD R13, R13, 0xffffffe ;  /* 0x0ffffffe0d0d7836 */ /* 0x001fcc0000000000 */
[----:B------:R-:W0:Y:S02]  /*05a0*/  F2I.FTZ.U32.TRUNC.NTZ R13, R13 ;  /* 0x0000000d000d7305 */ /* 0x000e24000021f000 */
[----:B0-----:R-:W-:-:S04]  /*05b0*/  IMAD.MOV R10, RZ, RZ, -R13 ;  /* 0x000000ffff0a7224 */ /* 0x001fc800078e0a0d */
[----:B------:R-:W-:-:S04]  /*05c0*/  IMAD R7, R10, R11, RZ ;  /* 0x0000000b0a077224 */ /* 0x000fc800078e02ff */
[----:B------:R-:W-:-:S06]  /*05d0*/  IMAD.HI.U32 R12, R13, R7, R12 ;  /* 0x000000070d0c7227 */ /* 0x000fcc00078e000c */
[----:B------:R-:W-:-:S04]  /*05e0*/  IMAD.HI.U32 R7, R12, R3, RZ ;  /* 0x000000030c077227 */ /* 0x000fc800078e00ff */
[----:B------:R-:W-:-:S04]  /*05f0*/  IMAD.MOV R10, RZ, RZ, -R7 ;  /* 0x000000ffff0a7224 */ /* 0x000fc800078e0a07 */
[----:B------:R-:W-:Y:S01]  /*0600*/  IMAD R10, R11, R10, R3 ;  /* 0x0000000a0b0a7224 */ /* 0x000fe200078e0203 */
[----:B------:R-:W-:-:S04]  /*0610*/  LOP3.LUT R3, R2, R11, RZ, 0x3c, !PT ;  /* 0x0000000b02037212 */ /* 0x000fc800078e3cff */
[----:B------:R-:W-:Y:S02]  /*0620*/  ISETP.GT.U32.AND P1, PT, R11, R10, PT ;  /* 0x0000000a0b00720c */ /* 0x000fe40003f24070 */
[----:B------:R-:W-:-:S11]  /*0630*/  ISETP.GE.AND P0, PT, R3, RZ, PT ;  /* 0x000000ff0300720c */ /* 0x000fd60003f06270 */
[----:B------:R-:W-:Y:S02]  /*0640*/  @!P1 IMAD.IADD R10, R10, 0x1, -R11 ;  /* 0x000000010a0a9824 */ /* 0x000fe400078e0a0b */
[----:B------:R-:W-:Y:S01]  /*0650*/  @!P1 VIADD R7, R7, 0x1 ;  /* 0x0000000107079836 */ /* 0x000fe20000000000 */
[----:B------:R-:W-:Y:S02]  /*0660*/  ISETP.NE.AND P1, PT, R4, RZ, PT ;  /* 0x000000ff0400720c */ /* 0x000fe40003f25270 */
[----:B------:R-:W-:-:S13]  /*0670*/  ISETP.GE.U32.AND P2, PT, R10, R11, PT ;  /* 0x0000000b0a00720c */ /* 0x000fda0003f46070 */
[----:B------:R-:W-:-:S04]  /*0680*/  @P2 VIADD R7, R7, 0x1 ;  /* 0x0000000107072836 */ /* 0x000fc80000000000 */
[----:B------:R-:W-:Y:S01]  /*0690*/  @!P0 IMAD.MOV R7, RZ, RZ, -R7 ;  /* 0x000000ffff078224 */ /* 0x000fe200078e0a07 */
[----:B------:R-:W-:-:S04]  /*06a0*/  @!P1 LOP3.LUT R7, RZ, R11, RZ, 0x33, !PT ;  /* 0x0000000bff079212 */ /* 0x000fc800078e33ff */
[----:B------:R-:W-:Y:S02]  /*06b0*/  ISETP.LT.U32.AND P0, PT, R26, R7, PT ;  /* 0x000000071a00720c */ /* 0x000fe40003f01070 */
[----:B------:R-:W-:-:S04]  /*06c0*/  SHF.R.S32.HI R14, RZ, 0x1f, R7 ;  /* 0x0000001fff0e7819 */ /* 0x000fc80000011407 */
        /* <DEDUP_REMOVED lines=13> */
.L_x_144:
        /* <DEDUP_REMOVED lines=19> */
.L_x_145:
[----:B------:R-:W-:Y:S05]  /*08d0*/  BSYNC B0 ;  /* 0x0000000000007941 */ /* 0x000fea0003800000 */
.L_x_143:
[----:B------:R-:W0:Y:S01]  /*08e0*/  LDC R7, c[0x0][0x2c4] ;  /* 0x0000b100ff077b82 */ /* 0x000e220000000800 */
[----:B------:R-:W-:Y:S01]  /*08f0*/  ULDC UR5, c[0x0][0x270] ;  /* 0x00009c0000057ab9 */ /* 0x000fe20000000800 */
[----:B------:R-:W-:Y:S01]  /*0900*/  BSSY B0, `(.L_x_146) ;  /* 0x000005d000007945 */ /* 0x000fe20003800000 */
[----:B------:R-:W-:Y:S01]  /*0910*/  UIADD3 UR4, UR5, -0x1, URZ ;  /* 0xffffffff05047890 */ /* 0x000fe2000fffe03f */
[----:B0-----:R-:W-:Y:S02]  /*0920*/  IABS R10, R7 ;  /* 0x00000007000a7213 */ /* 0x001fe40000000000 */
[----:B------:R-:W-:Y:S02]  /*0930*/  ISETP.GT.AND P3, PT, R7, RZ, PT ;  /* 0x000000ff0700720c */ /* 0x000fe40003f64270 */
[----:B------:R-:W0:Y:S08]  /*0940*/  I2F.RP R15, R10 ;  /* 0x0000000a000f7306 */ /* 0x000e300000209400 */
[----:B0-----:R-:W0:Y:S02]  /*0950*/  MUFU.RCP R12, R15 ;  /* 0x0000000f000c7308 */ /* 0x001e240000001000 */
[----:B0-----:R-:W-:-:S06]  /*0960*/  VIADD R12, R12, 0xffffffe ;  /* 0x0ffffffe0c0c7836 */ /* 0x001fcc0000000000 */
[----:B------:R-:W0:Y:S02]  /*0970*/  F2I.FTZ.U32.TRUNC.NTZ R13, R12 ;  /* 0x0000000c000d7305 */ /* 0x000e24000021f000 */
[--C-:B0-----:R-:W-:Y:S02]  /*0980*/  IMAD.MOV R3, RZ, RZ, -R13.reuse ;  /* 0x000000ffff037224 */ /* 0x101fe400078e0a0d */
[----:B------:R-:W-:Y:S02]  /*0990*/  IMAD.MOV.U32 R12, RZ, RZ, RZ ;  /* 0x000000ffff0c7224 */ /* 0x000fe400078e00ff */
[----:B------:R-:W-:Y:S01]  /*09a0*/  IMAD R4, R3, R10, RZ ;  /* 0x0000000a03047224 */ /* 0x000fe200078e02ff */
[----:B------:R-:W-:Y:S02]  /*09b0*/  IABS R3, R2 ;  /* 0x0000000200037213 */ /* 0x000fe40000000000 */
[----:B------:R-:W-:Y:S01]  /*09c0*/  LOP3.LUT R2, R2, R7, RZ, 0x3c, !PT ;  /* 0x0000000702027212 */ /* 0x000fe200078e3cff */
[----:B------:R-:W-:-:S03]  /*09d0*/  IMAD.HI.U32 R4, R13, R4, R12 ;  /* 0x000000040d047227 */ /* 0x000fc600078e000c */
[----:B------:R-:W-:Y:S01]  /*09e0*/  ISETP.GE.AND P1, PT, R2, RZ, PT ;  /* 0x000000ff0200720c */ /* 0x000fe20003f26270 */
[----:B------:R-:W-:Y:S01]  /*09f0*/  IMAD.MOV.U32 R11, RZ, RZ, R3 ;  /* 0x000000ffff0b7224 */ /* 0x000fe200078e0003 */
[----:B------:R-:W-:-:S03]  /*0a00*/  SHF.R.S32.HI R2, RZ, 0x1f, R7 ;  /* 0x0000001fff027819 */ /* 0x000fc60000011407 */
        /* <DEDUP_REMOVED lines=8> */
[----:B------:R-:W-:Y:S02]  /*0a90*/  LEA.HI.SX32 R3, R7, 0x1, 0x1 ;  /* 0x0000000107037811 */ /* 0x000fe400078f0aff */
[----:B------:R-:W-:-:S09]  /*0aa0*/  @!P3 IADD3 R3, R2, RZ, RZ ;  /* 0x000000ff0203b210 */ /* 0x000fd20007ffe0ff */
[----:B------:R-:W-:-:S04]  /*0ab0*/  @P0 VIADD R4, R4, 0x1 ;  /* 0x0000000104040836 */ /* 0x000fc80000000000 */
[----:B------:R-:W-:Y:S01]  /*0ac0*/  @!P1 IMAD.MOV R4, RZ, RZ, -R4 ;  /* 0x000000ffff049224 */ /* 0x000fe200078e0a04 */
[----:B------:R-:W-:-:S05]  /*0ad0*/  @!P2 LOP3.LUT R4, RZ, R7, RZ, 0x33, !PT ;  /* 0x00000007ff04a212 */ /* 0x000fca00078e33ff */
[----:B------:R-:W-:-:S05]  /*0ae0*/  IMAD R3, R3, R4, RZ ;  /* 0x0000000403037224 */ /* 0x000fca00078e02ff */
[-C--:B------:R-:W-:Y:S02]  /*0af0*/  IABS R13, R3.reuse ;  /* 0x00000003000d7213 */ /* 0x080fe40000000000 */
[----:B------:R-:W-:Y:S02]  /*0b00*/  IABS R2, R3 ;  /* 0x0000000300027213 */ /* 0x000fe40000000000 */
[----:B------:R-:W0:Y:S01]  /*0b10*/  I2F.RP R12, R13 ;  /* 0x0000000d000c7306 */ /* 0x000e220000209400 */
[----:B------:R-:W-:Y:S02]  /*0b20*/  VIADD R4, R13, UR4 ;  /* 0x000000040d047c36 */ /* 0x000fe40008000000 */
[----:B------:R-:W-:-:S05]  /*0b30*/  IMAD.MOV R2, RZ, RZ, -R2 ;  /* 0x000000ffff027224 */ /* 0x000fca00078e0a02 */
[----:B0-----:R-:W0:Y:S02]  /*0b40*/  MUFU.RCP R18, R12 ;  /* 0x0000000c00127308 */ /* 0x001e240000001000 */
[----:B0-----:R-:W-:-:S06]  /*0b50*/  VIADD R18, R18, 0xffffffe ;  /* 0x0ffffffe12127836 */ /* 0x001fcc0000000000 */
[----:B------:R-:W0:Y:S02]  /*0b60*/  F2I.FTZ.U32.TRUNC.NTZ R19, R18 ;  /* 0x0000001200137305 */ /* 0x000e24000021f000 */
[----:B0-----:R-:W-:Y:S02]  /*0b70*/  IMAD.MOV R10, RZ, RZ, -R19 ;  /* 0x000000ffff0a7224 */ /* 0x001fe400078e0a13 */
[----:B------:R-:W-:Y:S02]  /*0b80*/  IMAD.MOV.U32 R18, RZ, RZ, RZ ;  /* 0x000000ffff127224 */ /* 0x000fe400078e00ff */
[----:B------:R-:W-:Y:S01]  /*0b90*/  IMAD R11, R10, R13, RZ ;  /* 0x0000000d0a0b7224 */ /* 0x000fe200078e02ff */
[----:B------:R-:W-:-:S03]  /*0ba0*/  IABS R10, R4 ;  /* 0x00000004000a7213 */ /* 0x000fc60000000000 */
[----:B------:R-:W-:-:S06]  /*0bb0*/  IMAD.HI.U32 R11, R19, R11, R18 ;  /* 0x0000000b130b7227 */ /* 0x000fcc00078e0012 */
[----:B------:R-:W-:-:S04]  /*0bc0*/  IMAD.HI.U32 R11, R11, R10, RZ ;  /* 0x0000000a0b0b7227 */ /* 0x000fc800078e00ff */
[----:B------:R-:W-:-:S05]  /*0bd0*/  IMAD R2, R11, R2, R10 ;  /* 0x000000020b027224 */ /* 0x000fca00078e020a */
[----:B------:R-:W-:-:S13]  /*0be0*/  ISETP.GT.U32.AND P1, PT, R13, R2, PT ;  /* 0x000000020d00720c */ /* 0x000fda0003f24070 */
[-C--:B------:R-:W-:Y:S01]  /*0bf0*/  @!P1 IADD3 R2, R2, -R13.reuse, RZ ;  /* 0x8000000d02029210 */ /* 0x080fe20007ffe0ff */
[----:B------:R-:W-:Y:S01]  /*0c00*/  @!P1 VIADD R11, R11, 0x1 ;  /* 0x000000010b0b9836 */ /* 0x000fe20000000000 */
[----:B------:R-:W-:Y:S02]  /*0c10*/  ISETP.NE.AND P1, PT, R3, RZ, PT ;  /* 0x000000ff0300720c */ /* 0x000fe40003f25270 */
[-C--:B------:R-:W-:Y:S02]  /*0c20*/  ISETP.GE.U32.AND P2, PT, R2, R13.reuse, PT ;  /* 0x0000000d0200720c */ /* 0x080fe40003f46070 */
[----:B------:R-:W-:-:S04]  /*0c30*/  LOP3.LUT R2, R4, R13, RZ, 0x3c, !PT ;  /* 0x0000000d04027212 */ /* 0x000fc800078e3cff */
[----:B------:R-:W-:-:S07]  /*0c40*/  ISETP.GE.AND P0, PT, R2, RZ, PT ;  /* 0x000000ff0200720c */ /* 0x000fce0003f06270 */
[----:B------:R-:W-:-:S06]  /*0c50*/  @P2 VIADD R11, R11, 0x1 ;  /* 0x000000010b0b2836 */ /* 0x000fcc0000000000 */
        /* <DEDUP_REMOVED lines=8> */
[----:B------:R-:W-:Y:S01]  /*0ce0*/  ISETP.NE.U32.AND P1, PT, R2, RZ, PT ;  /* 0x000000ff0200720c */ /* 0x000fe20003f25070 */
[----:B------:R-:W-:-:S12]  /*0cf0*/  IMAD R2, R7, UR5, RZ ;  /* 0x0000000507027c24 */ /* 0x000fd8000f8e02ff */
[----:B------:R-:W-:Y:S05]  /*0d00*/  @!P1 BRA `(.L_x_147) ;  /* 0x0000000000249947 */ /* 0x000fea0003800000 */
[----:B------:R-:W-:Y:S01]  /*0d10*/  IMAD.MOV.U32 R18, RZ, RZ, R20 ;  /* 0x000000ffff127224 */ /* 0x000fe200078e0014 */
[----:B------:R-:W-:Y:S01]  /*0d20*/  MOV R26, R13 ;  /* 0x0000000d001a7202 */ /* 0x000fe20000000f00 */
[----:B------:R-:W-:Y:S01]  /*0d30*/  IMAD.MOV.U32 R17, RZ, RZ, R21 ;  /* 0x000000ffff117224 */ /* 0x000fe200078e0015 */
[----:B------:R-:W-:Y:S02]  /*0d40*/  MOV R25, R12 ;  /* 0x0000000c00197202 */ /* 0x000fe40000000f00 */
[----:B------:R-:W-:Y:S02]  /*0d50*/  MOV R24, 0xd70 ;  /* 0x00000d7000187802 */ /* 0x000fe40000000f00 */
[----:B------:R-:W-:Y:S05]  /*0d60*/  CALL.REL.NOINC `($__internal_3_$__cuda_sm20_div_s64) ;  /* 0x0000003800b47944 */ /* 0x000fea0003c00000 */
[----:B------:R-:W-:Y:S02]  /*0d70*/  MOV R38, R20 ;  /* 0x0000001400267202 */ /* 0x000fe40000000f00 */
[----:B------:R-:W-:Y:S01]  /*0d80*/  MOV R39, R21 ;  /* 0x0000001500277202 */ /* 0x000fe20000000f00 */
[----:B------:R-:W-:Y:S05]  /*0d90*/  BRA `(.L_x_148) ;  /* 0x00000000004c7947 */ /* 0x000fea0003800000 */
.L_x_147:
        /* <DEDUP_REMOVED lines=19> */
.L_x_148:
[----:B------:R-:W-:Y:S05]  /*0ed0*/  BSYNC B0 ;  /* 0x0000000000007941 */ /* 0x000fea0003800000 */
.L_x_146:
[-C--:B------:R-:W-:Y:S01]  /*0ee0*/  IABS R7, R2.reuse ;  /* 0x0000000200077213 */ /* 0x080fe20000000000 */
[----:B------:R-:W-:Y:S01]  /*0ef0*/  BSSY B0, `(.L_x_149) ;  /* 0x000003b000007945 */ /* 0x000fe20003800000 */
[----:B------:R-:W-:Y:S02]  /*0f00*/  IABS R10, R2 ;  /* 0x00000002000a7213 */ /* 0x000fe40000000000 */
[----:B------:R-:W0:Y:S01]  /*0f10*/  I2F.RP R17, R7 ;  /* 0x0000000700117306 */ /* 0x000e220000209400 */
[----:B------:R-:W-:Y:S02]  /*0f20*/  IMAD.IADD R6, R6, 0x1, R7 ;  /* 0x0000000106067824 */ /* 0x000fe400078e0207 */
[----:B------:R-:W-:-:S03]  /*0f30*/  IMAD.MOV R10, RZ, RZ, -R10 ;  /* 0x000000ffff0a7224 */ /* 0x000fc600078e0a0a */
[----:B------:R-:W-:Y:S02]  /*0f40*/  IABS R11, R6 ;  /* 0x00000006000b7213 */ /* 0x000fe40000000000 */
[----:B0-----:R-:W0:Y:S02]  /*0f50*/  MUFU.RCP R19, R17 ;  /* 0x0000001100137308 */ /* 0x001e240000001000 */
[----:B0-----:R-:W-:-:S06]  /*0f60*/  VIADD R19, R19, 0xffffffe ;  /* 0x0ffffffe13137836 */ /* 0x001fcc0000000000 */
[----:B------:R-:W0:Y:S02]  /*0f70*/  F2I.FTZ.U32.TRUNC.NTZ R19, R19 ;  /* 0x0000001300137305 */ /* 0x000e24000021f000 */
[----:B0-----:R-:W-:-:S04]  /*0f80*/  IMAD.MOV R18, RZ, RZ, -R19 ;  /* 0x000000ffff127224 */ /* 0x001fc800078e0a13 */
[----:B------:R-:W-:Y:S02]  /*0f90*/  IMAD R15, R18, R7, RZ ;  /* 0x00000007120f7224 */ /* 0x000fe400078e02ff */
[----:B------:R-:W-:-:S04]  /*0fa0*/  IMAD.MOV.U32 R18, RZ, RZ, RZ ;  /* 0x000000ffff127224 */ /* 0x000fc800078e00ff */
[----:B------:R-:W-:-:S06]  /*0fb0*/  IMAD.HI.U32 R15, R19, R15, R18 ;  /* 0x0000000f130f7227 */ /* 0x000fcc00078e0012 */
[----:B------:R-:W-:-:S04]  /*0fc0*/  IMAD.HI.U32 R15, R15, R11, RZ ;  /* 0x0000000b0f0f7227 */ /* 0x000fc800078e00ff */
[----:B------:R-:W-:-:S05]  /*0fd0*/  IMAD R10, R15, R10, R11 ;  /* 0x0000000a0f0a7224 */ /* 0x000fca00078e020b */
[----:B------:R-:W-:-:S13]  /*0fe0*/  ISETP.GT.U32.AND P1, PT, R7, R10, PT ;  /* 0x0000000a0700720c */ /* 0x000fda0003f24070 */
[----:B------:R-:W-:Y:S02]  /*0ff0*/  @!P1 IMAD.IADD R10, R10, 0x1, -R7 ;  /* 0x000000010a0a9824 */ /* 0x000fe400078e0a07 */
        /* <DEDUP_REMOVED lines=23> */
.L_x_150:
        /* <DEDUP_REMOVED lines=19> */
.L_x_151:
[----:B------:R-:W-:Y:S05]  /*12a0*/  BSYNC B0 ;  /* 0x0000000000007941 */ /* 0x000fea0003800000 */
.L_x_149:
[----:B------:R-:W0:Y:S01]  /*12b0*/  S2R R7, SR_TID.X ;  /* 0x0000000000077919 */ /* 0x000e220000002100 */
[----:B------:R-:W-:Y:S01]  /*12c0*/  IADD3 R18, P0, R28, -UR7, RZ ;  /* 0x800000071c127c10 */ /* 0x000fe2000ff1e0ff */
[----:B------:R-:W-:Y:S01]  /*12d0*/  ULDC UR5, c[0x0][0x3c4] ;  /* 0x0000f10000057ab9 */ /* 0x000fe20000000800 */
[----:B------:R-:W-:Y:S01]  /*12e0*/  ULDC.64 UR8, c[0x0][0x208] ;  /* 0x0000820000087ab9 */ /* 0x000fe20000000a00 */
[----:B0-----:R-:W-:-:S04]  /*12f0*/  SHF.R.S32.HI R22, RZ, 0x1f, R7 ;  /* 0x0000001fff167819 */ /* 0x001fc80000011407 */
[----:B------:R-:W-:-:S04]  /*1300*/  LEA.HI R15, R22, R7, RZ, 0x4 ;  /* 0x00000007160f7211 */ /* 0x000fc800078f20ff */
[----:B------:R-:W-:Y:S02]  /*1310*/  LOP3.LUT R8, R15, 0xfffffff0, RZ, 0xc0, !PT ;  /* 0xfffffff00f087812 */ /* 0x000fe400078ec0ff */
[----:B------:R-:W-:-:S03]  /*1320*/  SHF.R.S32.HI R15, RZ, 0x4, R15 ;  /* 0x00000004ff0f7819 */ /* 0x000fc6000001140f */
[----:B------:R-:W-:Y:S01]  /*1330*/  IMAD.IADD R17, R7, 0x1, -R8 ;  /* 0x0000000107117824 */ /* 0x000fe200078e0a08 */
[----:B------:R-:W-:Y:S01]  /*1340*/  IADD3.X R8, R5, ~UR6, RZ, P0, !PT ;  /* 0x8000000605087c10 */ /* 0x000fe200087fe4ff */
[----:B------:R-:W-:-:S03]  /*1350*/  VIADD R25, R15, 0x8 ;  /* 0x000000080f197836 */ /* 0x000fc60000000000 */
[----:B------:R-:W-:Y:S02]  /*1360*/  ISETP.GT.U32.AND P2, PT, R18, R17, PT ;  /* 0x000000111200720c */ /* 0x000fe40003f44070 */
[----:B------:R-:W-:Y:S02]  /*1370*/  SHF.R.S32.HI R23, RZ, 0x1f, R17 ;  /* 0x0000001fff177819 */ /* 0x000fe40000011411 */
[----:B------:R-:W-:Y:S02]  /*1380*/  IADD3 R32, P0, R17, UR7, RZ ;  /* 0x0000000711207c10 */ /* 0x000fe4000ff1e0ff */
[----:B------:R-:W-:Y:S02]  /*1390*/  ISETP.GT.AND.EX P2, PT, R8, R23, PT, P2 ;  /* 0x000000170800720c */ /* 0x000fe40003f44320 */
[----:B------:R-:W-:Y:S02]  /*13a0*/  IADD3.X R33, R23, UR6, RZ, P0, !PT ;  /* 0x0000000617217c10 */ /* 0x000fe400087fe4ff */
[----:B------:R-:W-:-:S02]  /*13b0*/  ISETP.GE.OR P3, PT, R15, UR5, !P2 ;  /* 0x000000050f007c0c */ /* 0x000fc4000d766670 */
[----:B------:R-:W-:-:S11]  /*13c0*/  ISETP.GE.OR P2, PT, R25, UR5, !P2 ;  /* 0x0000000519007c0c */ /* 0x000fd6000d746670 */
[----:B------:R-:W0:Y:S01]  /*13d0*/  @!P3 LDC.64 R18, c[0x0][0x2b8] ;  /* 0x0000ae00ff12bb82 */ /* 0x000e220000000a00 */
[----:B------:R-:W-:Y:S01]  /*13e0*/  @!P3 SHF.R.S32.HI R29, RZ, 0x1f, R15 ;  /* 0x0000001fff1db819 */ /* 0x000fe2000001140f */
[--C-:B------:R-:W-:Y:S01]  /*13f0*/  @!P2 IMAD.MOV.U32 R30, RZ, RZ, R32.reuse ;  /* 0x000000ffff1ea224 */ /* 0x100fe200078e0020 */
[----:B------:R-:W-:Y:S01]  /*1400*/  @!P2 SHF.R.S32.HI R23, RZ, 0x1f, R25 ;  /* 0x0000001fff17a819 */ /* 0x000fe20000011419 */
[--C-:B------:R-:W-:Y:S02]  /*1410*/  @!P2 IMAD.MOV.U32 R31, RZ, RZ, R33.reuse ;  /* 0x000000ffff1fa224 */ /* 0x100fe400078e0021 */
[-C--:B------:R-:W-:Y:S02]  /*1420*/  @!P3 IMAD R26, R29, R28.reuse, RZ ;  /* 0x0000001c1d1ab224 */ /* 0x080fe400078e02ff */
[----:B------:R-:W1:Y:S01]  /*1430*/  @!P2 LDC.64 R8, c[0x0][0x2b8] ;  /* 0x0000ae00ff08ab82 */ /* 0x000e620000000a00 */
[----:B------:R-:W-:Y:S02]  /*1440*/  @!P2 IMAD R24, R23, R28, RZ ;  /* 0x0000001c1718a224 */ /* 0x000fe400078e02ff */
[----:B------:R-:W-:-:S04]  /*1450*/  @!P3 IMAD.WIDE.U32 R32, R28, R15, R32 ;  /* 0x0000000f1c20b225 */ /* 0x000fc800078e0020 */
[----:B------:R-:W-:Y:S02]  /*1460*/  @!P3 IMAD R23, R15, R5, R26 ;  /* 0x000000050f17b224 */ /* 0x000fe400078e021a */
[----:B------:R-:W-:-:S04]  /*1470*/  @!P2 IMAD.WIDE.U32 R30, R28, R25, R30 ;  /* 0x000000191c1ea225 */ /* 0x000fc800078e001e */
[----:B------:R-:W-:Y:S02]  /*1480*/  @!P2 IMAD R24, R25, R5, R24 ;  /* 0x000000051918a224 */ /* 0x000fe400078e0218 */
[----:B------:R-:W-:Y:S01]  /*1490*/  @!P3 IMAD.IADD R23, R33, 0x1, R23 ;  /* 0x000000012117b824 */ /* 0x000fe200078e0217 */
[----:B0-----:R-:W-:Y:S01]  /*14a0*/  @!P3 LEA R18, P1, R32, R18, 0x2 ;  /* 0x000000122012b211 */ /* 0x001fe200078210ff */
[----:B------:R-:W-:-:S03]  /*14b0*/  @!P2 IMAD.IADD R24, R31, 0x1, R24 ;  /* 0x000000011f18a824 */ /* 0x000fc600078e0218 */
[----:B------:R-:W-:Y:S01]  /*14c0*/  @!P3 LEA.HI.X R19, R32, R19, R23, 0x2, P1 ;  /* 0x000000132013b211 */ /* 0x000fe200008f1417 */
[----:B------:R-:W-:Y:S01]  /*14d0*/  IMAD.MOV.U32 R23, RZ, RZ, -0x800000 ;  /* 0xff800000ff177424 */ /* 0x000fe200078e00ff */
[----:B-1----:R-:W-:Y:S01]  /*14e0*/  @!P2 LEA R34, P0, R30, R8, 0x2 ;  /* 0x000000081e22a211 */ /* 0x002fe200078010ff */
[----:B------:R-:W-:-:S04]  /*14f0*/  IMAD.MOV.U32 R8, RZ, RZ, -0x800000 ;  /* 0xff800000ff087424 */ /* 0x000fc800078e00ff */
[----:B------:R0:W2:Y:S01]  /*1500*/  @!P3 LDG.E R23, desc[UR8][R18.64] ;  /* 0x000000081217b981 */ /* 0x0000a2000c1e1900 */
[----:B------:R-:W-:Y:S02]  /*1510*/  @!P2 LEA.HI.X R35, R30, R9, R24, 0x2, P0 ;  /* 0x000000091e23a211 */ /* 0x000fe400000f1418 */
[----:B------:R-:W1:Y:S03]  /*1520*/  LDC R9, c[0x0][0x2c4] ;  /* 0x0000b100ff097b82 */ /* 0x000e660000000800 */
[----:B------:R3:W4:Y:S01]  /*1530*/  @!P2 LDG.E R8, desc[UR8][R34.64] ;  /* 0x000000082208a981 */ /* 0x000722000c1e1900 */
[----:B------:R-:W5:Y:S01]  /*1540*/  S2R R26, SR_CgaCtaId ;  /* 0x00000000001a7919 */ /* 0x000f620000008800 */
[----:B------:R-:W-:Y:S02]  /*1550*/  MOV R29, 0x400 ;  /* 0x00000400001d7802 */ /* 0x000fe40000000f00 */
[----:B------:R-:W-:-:S02]  /*1560*/  ISETP.GT.AND P0, PT, R7, 0xff, PT ;  /* 0x000000ff0700780c */ /* 0x000fc40003f04270 */
[----:B------:R-:W-:Y:S02]  /*1570*/  ISETP.GT.AND P3, PT, R7, 0x7f, PT ;  /* 0x0000007f0700780c */ /* 0x000fe40003f64270 */
[----:B------:R-:W-:-:S04]  /*1580*/  LEA.HI R25, R22, R7, RZ, 0x3 ;  /* 0x0000000716197211 */ /* 0x000fc800078f18ff */
[----:B------:R-:W-:Y:S02]  /*1590*/  LOP3.LUT R30, R25, 0xfffffff8, RZ, 0xc0, !PT ;  /* 0xfffffff8191e7812 */ /* 0x000fe400078ec0ff */
[----:B-----5:R-:W-:-:S05]  /*15a0*/  LEA R26, R26, R29, 0x18 ;  /* 0x0000001d1a1a7211 */ /* 0x020fca00078ec0ff */
[----:B0-----:R-:W-:-:S04]  /*15b0*/  IMAD R18, R15, 0x44, R26 ;  /* 0x000000440f127824 */ /* 0x001fc800078e021a */
[----:B------:R-:W-:Y:S01]  /*15c0*/  IMAD R18, R17, 0x4, R18 ;  /* 0x0000000411127824 */ /* 0x000fe200078e0212 */
[----:B-1----:R-:W-:Y:S01]  /*15d0*/  IABS R24, R9 ;  /* 0x0000000900187213 */ /* 0x002fe20000000000 */
[----:B---3--:R-:W-:-:S03]  /*15e0*/  IMAD.IADD R35, R7, 0x1, -R30 ;  /* 0x0000000107237824 */ /* 0x008fc600078e0a1e */
[----:B------:R-:W0:Y:S01]  /*15f0*/  I2F.RP R22, R24 ;  /* 0x0000001800167306 */ /* 0x000e220000209400 */
[----:B------:R-:W-:Y:S01]  /*1600*/  SHF.R.S32.HI R15, RZ, 0x3, R25 ;  /* 0x00000003ff0f7819 */ /* 0x000fe20000011419 */
[----:B------:R-:W-:Y:S02]  /*1610*/  IMAD R34, R35, 0x44, R26 ;  /* 0x0000004423227824 */ /* 0x000fe400078e021a */
[----:B------:R-:W-:Y:S02]  /*1620*/  IMAD.MOV.U32 R32, RZ, RZ, -0x800000 ;  /* 0xff800000ff207424 */ /* 0x000fe400078e00ff */
[----:B------:R-:W-:Y:S02]  /*1630*/  IMAD.MOV.U32 R33, RZ, RZ, -0x800000 ;  /* 0xff800000ff217424 */ /* 0x000fe400078e00ff */
[----:B------:R-:W-:Y:S01]  /*1640*/  IMAD R34, R15, 0x4, R34 ;  /* 0x000000040f227824 */ /* 0x000fe200078e0222 */
[----:B0-----:R-:W0:Y:S02]  /*1650*/  MUFU.RCP R17, R22 ;  /* 0x0000001600117308 */ /* 0x001e240000001000 */
[----:B0-----:R-:W-:-:S06]  /*1660*/  VIADD R30, R17, 0xffffffe ;  /* 0x0ffffffe111e7836 */ /* 0x001fcc0000000000 */
[----:B------:R-:W0:Y:S02]  /*1670*/  F2I.FTZ.U32.TRUNC.NTZ R31, R30 ;  /* 0x0000001e001f7305 */ /* 0x000e24000021f000 */
[----:B0-----:R-:W-:Y:S02]  /*1680*/  IMAD.MOV R17, RZ, RZ, -R31 ;  /* 0x000000ffff117224 */ /* 0x001fe400078e0a1f */
[----:B------:R-:W-:Y:S02]  /*1690*/  IMAD.MOV.U32 R30, RZ, RZ, RZ ;  /* 0x000000ffff1e7224 */ /* 0x000fe400078e00ff */
[----:B------:R-:W-:Y:S01]  /*16a0*/  IMAD R19, R17, R24, RZ ;  /* 0x0000001811137224 */ /* 0x000fe200078e02ff */
[----:B------:R-:W-:Y:S02]  /*16b0*/  IABS R17, R6 ;  /* 0x0000000600117213 */ /* 0x000fe40000000000 */
[----:B------:R-:W-:-:S04]  /*16c0*/  LOP3.LUT R6, R6, R9, RZ, 0x3c, !PT ;  /* 0x0000000906067212 */ /* 0x000fc800078e3cff */
[----:B------:R-:W-:Y:S02]  /*16d0*/  ISETP.GE.AND P1, PT, R6, RZ, PT ;  /* 0x000000ff0600720c */ /* 0x000fe40003f26270 */
[----:B------:R-:W-:Y:S01]  /*16e0*/  ISETP.GT.AND P4, PT, R2, RZ, PT ;  /* 0x000000ff0200720c */ /* 0x000fe20003f84270 */
[----:B--2---:R-:W-:Y:S04]  /*16f0*/  @!P0 STS [R18], R23 ;  /* 0x0000001712008388 */ /* 0x004fe80000000800 */
[----:B----4-:R0:W-:Y:S01]  /*1700*/  @!P3 STS [R18+0x220], R8 ;  /* 0x000220081200b388 */ /* 0x0101e20000000800 */
[----:B------:R-:W-:Y:S06]  /*1710*/  BAR.SYNC.DEFER_BLOCKING 0x0 ;  /* 0x0000000000007b1d */ /* 0x000fec0000010000 */
[----:B------:R-:W-:Y:S04]  /*1720*/  @!P3 LDS R32, [R34] ;  /* 0x000000002220b984 */ /* 0x000fe80000000800 */
[----:B------:R-:W1:Y:S01]  /*1730*/  @!P3 LDS R33, [R34+0x220] ;  /* 0x000220002221b984 */ /* 0x000e620000000800 */
[----:B0-----:R-:W-:-:S06]  /*1740*/  IMAD.HI.U32 R8, R31, R19, R30 ;  /* 0x000000131f087227 */ /* 0x001fcc00078e001e */
[----:B------:R-:W-:-:S04]  /*1750*/  IMAD.HI.U32 R8, R8, R17, RZ ;  /* 0x0000001108087227 */ /* 0x000fc800078e00ff */
[----:B------:R-:W-:Y:S01]  /*1760*/  IMAD.MOV R18, RZ, RZ, -R8 ;  /* 0x000000ffff127224 */ /* 0x000fe200078e0a08 */
[----:B-1----:R-:W-:-:S05]  /*1770*/  FMNMX.FTZ R22, R32, R33, !PT ;  /* 0x0000002120167209 */ /* 0x002fca0007810000 */
[----:B------:R-:W0:Y:S01]  /*1780*/  SHFL.BFLY PT, R19, R22, 0x4, 0x1f ;  /* 0x0c801f0016137f89 */ /* 0x000e2200000e0000 */
[----:B------:R-:W-:Y:S01]  /*1790*/  IMAD R17, R24, R18, R17 ;  /* 0x0000001218117224 */ /* 0x000fe200078e0211 */
[----:B0-----:R-:W-:-:S05]  /*17a0*/  FMNMX.FTZ R19, R22, R19, !PT ;  /* 0x0000001316137209 */ /* 0x001fca0007810000 */
[----:B------:R-:W0:Y:S01]  /*17b0*/  SHFL.BFLY PT, R18, R19, 0x2, 0x1f ;  /* 0x0c401f0013127f89 */ /* 0x000e2200000e0000 */
[----:B------:R-:W-:-:S13]  /*17c0*/  ISETP.GT.U32.AND P0, PT, R24, R17, PT ;  /* 0x000000111800720c */ /* 0x000fda0003f04070 */
[----:B------:R-:W-:Y:S01]  /*17d0*/  @!P0 IMAD.IADD R17, R17, 0x1, -R24 ;  /* 0x0000000111118824 */ /* 0x000fe200078e0a18 */
[----:B0-----:R-:W-:-:S05]  /*17e0*/  FMNMX.FTZ R6, R19, R18, !PT ;  /* 0x0000001213067209 */ /* 0x001fca0007810000 */
[----:B------:R-:W0:Y:S01]  /*17f0*/  SHFL.BFLY PT, R19, R6, 0x1, 0x1f ;  /* 0x0c201f0006137f89 */ /* 0x000e2200000e0000 */
[----:B------:R-:W-:Y:S01]  /*1800*/  ISETP.GE.U32.AND P2, PT, R17, R24, PT ;  /* 0x000000181100720c */ /* 0x000fe20003f46070 */
[----:B------:R-:W-:Y:S01]  /*1810*/  @!P0 VIADD R8, R8, 0x1 ;  /* 0x0000000108088836 */ /* 0x000fe20000000000 */
[----:B------:R-:W-:Y:S01]  /*1820*/  ISETP.NE.AND P0, PT, R9, RZ, PT ;  /* 0x000000ff0900720c */ /* 0x000fe20003f05270 */
[----:B------:R-:W1:Y:S01]  /*1830*/  LDC R17, c[0x0][0x270] ;  /* 0x00009c00ff117b82 */ /* 0x000e620000000800 */
[----:B------:R-:W-:Y:S02]  /*1840*/  SHF.R.S32.HI R18, RZ, 0x1f, R2 ;  /* 0x0000001fff127819 */ /* 0x000fe40000011402 */
[----:B------:R-:W-:-:S07]  /*1850*/  LEA.HI.SX32 R23, R2, 0x1, 0x1 ;  /* 0x0000000102177811 */ /* 0x000fce00078f0aff */
[----:B------:R-:W-:-:S04]  /*1860*/  @P2 VIADD R8, R8, 0x1 ;  /* 0x0000000108082836 */ /* 0x000fc80000000000 */
[----:B------:R-:W-:Y:S01]  /*1870*/  @!P1 IMAD.MOV R8, RZ, RZ, -R8 ;  /* 0x000000ffff089224 */ /* 0x000fe200078e0a08 */
[----:B------:R-:W-:Y:S02]  /*1880*/  @!P0 LOP3.LUT R8, RZ, R9, RZ, 0x33, !PT ;  /* 0x00000009ff088212 */ /* 0x000fe400078e33ff */
[----:B0-----:R-:W-:Y:S01]  /*1890*/  FMNMX.FTZ R19, R6, R19, !PT ;  /* 0x0000001306137209 */ /* 0x001fe20007810000 */
[----:B------:R-:W-:-:S03]  /*18a0*/  @!P4 IMAD.MOV R23, RZ, RZ, R18 ;  /* 0x000000ffff17c224 */ /* 0x000fc600078e0212 */
[----:B------:R-:W-:Y:S01]  /*18b0*/  FSETP.NEU.FTZ.AND P0, PT, R19, -INF , PT ;  /* 0xff8000001300780b */ /* 0x000fe20003f1d000 */
[----:B------:R-:W-:-:S03]  /*18c0*/  IMAD R2, R23, R8, RZ ;  /* 0x0000000817027224 */ /* 0x000fc600078e02ff */
[----:B------:R-:W-:Y:S02]  /*18d0*/  FSEL R6, R19, RZ, P0 ;  /* 0x000000ff13067208 */ /* 0x000fe40000000000 */
[----:B------:R-:W-:-:S03]  /*18e0*/  IABS R29, R2 ;  /* 0x00000002001d7213 */ /* 0x000fc60000000000 */
[C---:B------:R-:W-:Y:S01]  /*18f0*/  FADD.FTZ R19, -R6.reuse, R32 ;  /* 0x0000002006137221 */ /* 0x040fe20000010100 */
[----:B------:R-:W-:Y:S01]  /*1900*/  FADD.FTZ R24, -R6, R33 ;  /* 0x0000002106187221 */ /* 0x000fe20000010100 */
[----:B------:R-:W0:Y:S02]  /*1910*/  I2F.RP R18, R29 ;  /* 0x0000001d00127306 */ /* 0x000e240000209400 */
[----:B------:R-:W-:Y:S01]  /*1920*/  FMUL.FTZ R19, R19, 1.4426950216293334961 ;  /* 0x3fb8aa3b13137820 */ /* 0x000fe20000410000 */
[----:B------:R-:W-:Y:S01]  /*1930*/  FMUL.FTZ R24, R24, 1.4426950216293334961 ;  /* 0x3fb8aa3b18187820 */ /* 0x000fe20000410000 */
[----:B-1----:R-:W-:-:S04]  /*1940*/  IABS R23, R17 ;  /* 0x0000001100177213 */ /* 0x002fc80000000000 */
[----:B------:R-:W-:Y:S08]  /*1950*/  MUFU.EX2 R19, R19 ;  /* 0x0000001300137308 */ /* 0x000ff00000000800 */
[----:B------:R-:W1:Y:S08]  /*1960*/  MUFU.EX2 R8, R24 ;  /* 0x0000001800087308 */ /* 0x000e700000000800 */
[----:B------:R-:W2:Y:S08]  /*1970*/  I2F.U32.RP R22, R23 ;  /* 0x0000001700167306 */ /* 0x000eb00000209000 */
[----:B0-----:R-:W0:Y:S01]  /*1980*/  MUFU.RCP R40, R18 ;  /* 0x0000001200287308 */ /* 0x001e220000001000 */
[----:B-1----:R-:W-:-:S07]  /*1990*/  FADD.FTZ R8, R19, R8 ;  /* 0x0000000813087221 */ /* 0x002fce0000010000 */
[----:B--2---:R-:W1:Y:S01]  /*19a0*/  MUFU.RCP R36, R22 ;  /* 0x0000001600247308 */ /* 0x004e620000001000 */
[----:B------:R-:W2:Y:S01]  /*19b0*/  SHFL.BFLY PT, R31, R8, 0x4, 0x1f ;  /* 0x0c801f00081f7f89 */ /* 0x000ea200000e0000 */
[----:B0-----:R-:W-:-:S06]  /*19c0*/  VIADD R40, R40, 0xffffffe ;  /* 0x0ffffffe28287836 */ /* 0x001fcc0000000000 */
[----:B------:R-:W0:Y:S01]  /*19d0*/  F2I.FTZ.U32.TRUNC.NTZ R41, R40 ;  /* 0x0000002800297305 */ /* 0x000e22000021f000 */
[----:B-1----:R-:W-:-:S07]  /*19e0*/  VIADD R36, R36, 0xffffffe ;  /* 0x0ffffffe24247836 */ /* 0x002fce0000000000 */
[----:B------:R-:W1:Y:S01]  /*19f0*/  F2I.FTZ.U32.TRUNC.NTZ R37, R36 ;  /* 0x0000002400257305 */ /* 0x000e62000021f000 */
[----:B--2---:R-:W-:Y:S01]  /*1a00*/  FADD.FTZ R31, R8, R31 ;  /* 0x0000001f081f7221 */ /* 0x004fe20000010000 */
[----:B0-----:R-:W-:Y:S02]  /*1a10*/  IMAD.MOV R30, RZ, RZ, -R41 ;  /* 0x000000ffff1e7224 */ /* 0x001fe400078e0a29 */
[----:B------:R-:W-:Y:S02]  /*1a20*/  VIADD R22, R29, UR4 ;  /* 0x000000041d167c36 */ /* 0x000fe40008000000 */
[----:B------:R-:W0:Y:S01]  /*1a30*/  SHFL.BFLY PT, R26, R31, 0x2, 0x1f ;  /* 0x0c401f001f1a7f89 */ /* 0x000e2200000e0000 */
[----:B------:R-:W-:Y:S02]  /*1a40*/  IMAD R30, R30, R29, RZ ;  /* 0x0000001d1e1e7224 */ /* 0x000fe400078e02ff */
[----:B------:R-:W-:Y:S01]  /*1a50*/  IMAD.MOV.U32 R40, RZ, RZ, RZ ;  /* 0x000000ffff287224 */ /* 0x000fe200078e00ff */
[----:B------:R-:W-:Y:S01]  /*1a60*/  IABS R24, R2 ;  /* 0x0000000200187213 */ /* 0x000fe20000000000 */
[----:B-1----:R-:W-:Y:S01]  /*1a70*/  IMAD.MOV R18, RZ, RZ, -R37 ;  /* 0x000000ffff127224 */ /* 0x002fe200078e0a25 */
[----:B------:R-:W-:Y:S01]  /*1a80*/  IABS R25, R22 ;  /* 0x0000001600197213 */ /* 0x000fe20000000000 */
[----:B------:R-:W-:-:S04]  /*1a90*/  IMAD.HI.U32 R30, R41, R30, R40 ;  /* 0x0000001e291e7227 */ /* 0x000fc800078e0028 */
[----:B------:R-:W-:Y:S02]  /*1aa0*/  IMAD R19, R18, R23, RZ ;  /* 0x0000001712137224 */ /* 0x000fe400078e02ff */
[----:B------:R-:W-:Y:S02]  /*1ab0*/  IMAD.MOV.U32 R36, RZ, RZ, RZ ;  /* 0x000000ffff247224 */ /* 0x000fe400078e00ff */
[----:B------:R-:W-:Y:S02]  /*1ac0*/  IMAD.MOV R24, RZ, RZ, -R24 ;  /* 0x000000ffff187224 */ /* 0x000fe400078e0a18 */
[----:B------:R-:W-:Y:S01]  /*1ad0*/  IMAD.HI.U32 R30, R30, R25, RZ ;  /* 0x000000191e1e7227 */ /* 0x000fe200078e00ff */
[----:B------:R-:W-:Y:S02]  /*1ae0*/  IABS R8, R4 ;  /* 0x0000000400087213 */ /* 0x000fe40000000000 */
[----:B------:R-:W-:Y:S01]  /*1af0*/  IABS R18, R17 ;  /* 0x0000001100127213 */ /* 0x000fe20000000000 */
[----:B------:R-:W-:-:S04]  /*1b00*/  IMAD.HI.U32 R36, R37, R19, R36 ;  /* 0x0000001325247227 */ /* 0x000fc800078e0024 */
[----:B------:R-:W-:Y:S02]  /*1b10*/  IMAD R24, R30, R24, R25 ;  /* 0x000000181e187224 */ /* 0x000fe400078e0219 */
[----:B------:R-:W-:Y:S02]  /*1b20*/  IMAD.MOV R18, RZ, RZ, -R18 ;  /* 0x000000ffff127224 */ /* 0x000fe400078e0a12 */
[----:B------:R-:W-:Y:S01]  /*1b30*/  IMAD.HI.U32 R19, R36, R8, RZ ;  /* 0x0000000824137227 */ /* 0x000fe200078e00ff */
[----:B------:R-:W-:-:S03]  /*1b40*/  ISETP.GT.U32.AND P4, PT, R29, R24, PT ;  /* 0x000000181d00720c */ /* 0x000fc60003f84070 */
[----:B------:R-:W-:-:S04]  /*1b50*/  IMAD.HI.U32 R36, R36, R25, RZ ;  /* 0x0000001924247227 */ /* 0x000fc800078e00ff */
[----:B0-----:R-:W-:Y:S01]  /*1b60*/  FADD.FTZ R26, R31, R26 ;  /* 0x0000001a1f1a7221 */ /* 0x001fe20000010000 */
[-C--:B------:R-:W-:Y:S02]  /*1b70*/  IMAD R8, R19, R18.reuse, R8 ;  /* 0x0000001213087224 */ /* 0x080fe400078e0208 */
[----:B------:R-:W-:-:S03]  /*1b80*/  IMAD R18, R36, R18, R25 ;  /* 0x0000001224127224 */ /* 0x000fc600078e0219 */
[C---:B------:R-:W-:Y:S01]  /*1b90*/  ISETP.GT.U32.AND P1, PT, R23.reuse, R8, PT ;  /* 0x000000081700720c */ /* 0x040fe20003f24070 */
[----:B------:R-:W0:Y:S01]  /*1ba0*/  SHFL.BFLY PT, R25, R26, 0x1, 0x1f ;  /* 0x0c201f001a197f89 */ /* 0x000e2200000e0000 */
[----:B------:R-:W-:Y:S01]  /*1bb0*/  ISETP.GT.U32.AND P5, PT, R23, R18, PT ;  /* 0x000000121700720c */ /* 0x000fe20003fa4070 */
[----:B------:R-:W-:-:S05]  /*1bc0*/  @!P4 IMAD.IADD R24, R24, 0x1, -R29 ;  /* 0x000000011818c824 */ /* 0x000fca00078e0a1d */
[----:B------:R-:W-:Y:S01]  /*1bd0*/  ISETP.GE.U32.AND P0, PT, R24, R29, PT ;  /* 0x0000001d1800720c */ /* 0x000fe20003f06070 */
[----:B------:R-:W-:-:S04]  /*1be0*/  @!P4 VIADD R30, R30, 0x1 ;  /* 0x000000011e1ec836 */ /* 0x000fc80000000000 */
[--C-:B------:R-:W-:Y:S02]  /*1bf0*/  @!P1 IMAD.IADD R8, R8, 0x1, -R23.reuse ;  /* 0x0000000108089824 */ /* 0x100fe400078e0a17 */
[----:B------:R-:W-:Y:S01]  /*1c00*/  @!P5 IMAD.IADD R18, R18, 0x1, -R23 ;  /* 0x000000011212d824 */ /* 0x000fe200078e0a17 */
[----:B------:R-:W-:Y:S02]  /*1c10*/  LOP3.LUT R24, R22, R29, RZ, 0x3c, !PT ;  /* 0x0000001d16187212 */ /* 0x000fe400078e3cff */
[----:B------:R-:W-:Y:S02]  /*1c20*/  ISETP.GE.U32.AND P4, PT, R8, R23, PT ;  /* 0x000000170800720c */ /* 0x000fe40003f86070 */
[----:B------:R-:W-:Y:S02]  /*1c30*/  LOP3.LUT R4, R4, R17, RZ, 0x3c, !PT ;  /* 0x0000001104047212 */ /* 0x000fe400078e3cff */
[----:B------:R-:W-:Y:S02]  /*1c40*/  ISETP.GE.U32.AND P6, PT, R18, R23, PT ;  /* 0x000000171200720c */ /* 0x000fe40003fc6070 */
[----:B------:R-:W-:Y:S01]  /*1c50*/  LOP3.LUT R22, R22, R17, RZ, 0x3c, !PT ;  /* 0x0000001116167212 */ /* 0x000fe200078e3cff */
[----:B------:R-:W-:Y:S01]  /*1c60*/  @P0 VIADD R30, R30, 0x1 ;  /* 0x000000011e1e0836 */ /* 0x000fe20000000000 */
[----:B------:R-:W-:Y:S01]  /*1c70*/  ISETP.GE.AND P0, PT, R4, RZ, PT ;  /* 0x000000ff0400720c */ /* 0x000fe20003f06270 */
[----:B------:R-:W-:Y:S01]  /*1c80*/  @!P5 VIADD R36, R36, 0x1 ;  /* 0x000000012424d836 */ /* 0x000fe20000000000 */
[----:B------:R-:W-:Y:S01]  /*1c90*/  ISETP.GT.AND P5, PT, R3, RZ, PT ;  /* 0x000000ff0300720c */ /* 0x000fe20003fa4270 */
[----:B------:R-:W-:Y:S01]  /*1ca0*/  @!P1 VIADD R19, R19, 0x1 ;  /* 0x0000000113139836 */ /* 0x000fe20000000000 */
[----:B------:R-:W1:Y:S01]  /*1cb0*/  LDC.U8 R8, c[0x0][0x3d9] ;  /* 0x0000f640ff087b82 */ /* 0x000e620000000000 */
[----:B------:R-:W-:Y:S01]  /*1cc0*/  ISETP.GE.AND P1, PT, R22, RZ, PT ;  /* 0x000000ff1600720c */ /* 0x000fe20003f26270 */
[----:B0-----:R-:W-:Y:S01]  /*1cd0*/  FADD.FTZ R25, R26, R25 ;  /* 0x000000191a197221 */ /* 0x001fe20000010000 */
[----:B------:R-:W-:Y:S01]  /*1ce0*/  @P4 VIADD R19, R19, 0x1 ;  /* 0x0000000113134836 */ /* 0x000fe20000000000 */
[----:B------:R-:W-:-:S02]  /*1cf0*/  ISETP.GE.AND P2, PT, R24, RZ, PT ;  /* 0x000000ff1800720c */ /* 0x000fc40003f46270 */
[----:B------:R-:W-:Y:S02]  /*1d00*/  SHF.R.S32.HI R18, RZ, 0x1f, R3 ;  /* 0x0000001fff127819 */ /* 0x000fe40000011403 */
[----:B------:R-:W-:Y:S01]  /*1d10*/  FSETP.NE.FTZ.AND P4, PT, R25, RZ, PT ;  /* 0x000000ff1900720b */ /* 0x000fe20003f95000 */
[----:B------:R-:W-:Y:S01]  /*1d20*/  @P6 VIADD R36, R36, 0x1 ;  /* 0x0000000124246836 */ /* 0x000fe20000000000 */
[----:B------:R-:W-:Y:S01]  /*1d30*/  LEA.HI.SX32 R4, R3, 0x1, 0x1 ;  /* 0x0000000103047811 */ /* 0x000fe200078f0aff */
[----:B------:R-:W-:Y:S01]  /*1d40*/  @!P5 IMAD.MOV R4, RZ, RZ, R18 ;  /* 0x000000ffff04d224 */ /* 0x000fe200078e0212 */
[----:B------:R-:W-:Y:S01]  /*1d50*/  ISETP.NE.AND P6, PT, R2, RZ, PT ;  /* 0x000000ff0200720c */ /* 0x000fe20003fc5270 */
[----:B------:R-:W-:Y:S01]  /*1d60*/  @!P0 IMAD.MOV R19, RZ, RZ, -R19 ;  /* 0x000000ffff138224 */ /* 0x000fe200078e0a13 */
[----:B------:R-:W-:Y:S01]  /*1d70*/  ISETP.NE.AND P5, PT, R17, RZ, PT ;  /* 0x000000ff1100720c */ /* 0x000fe20003fa5270 */
[----:B------:R-:W-:Y:S01]  /*1d80*/  @!P1 IMAD.MOV R36, RZ, RZ, -R36 ;  /* 0x000000ffff249224 */ /* 0x000fe200078e0a24 */
[----:B------:R-:W-:Y:S01]  /*1d90*/  LOP3.LUT R22, RZ, R17, RZ, 0x33, !PT ;  /* 0x00000011ff167212 */ /* 0x000fe200078e33ff */
[----:B------:R-:W-:-:S03]  /*1da0*/  @!P2 IMAD.MOV R30, RZ, RZ, -R30 ;  /* 0x000000ffff1ea224 */ /* 0x000fc600078e0a1e */
[C---:B------:R-:W-:Y:S02]  /*1db0*/  SEL R19, R22.reuse, R19, !P5 ;  /* 0x0000001316137207 */ /* 0x040fe40006800000 */
[----:B------:R-:W-:Y:S01]  /*1dc0*/  SEL R22, R22, R36, !P5 ;  /* 0x0000002416167207 */ /* 0x000fe20006800000 */
[----:B------:R-:W0:Y:S01]  /*1dd0*/  @P4 MUFU.LG2 R25, R25 ;  /* 0x0000001900194308 */ /* 0x000e220000000c00 */
[C---:B------:R-:W-:Y:S02]  /*1de0*/  LOP3.LUT P5, RZ, R7.reuse, 0x7, RZ, 0xc0, !PT ;  /* 0x0000000707ff7812 */ /* 0x040fe400078ac0ff */
[----:B------:R-:W-:Y:S02]  /*1df0*/  ISETP.GT.AND P2, PT, R2, RZ, PT ;  /* 0x000000ff0200720c */ /* 0x000fe40003f44270 */
[----:B------:R-:W-:Y:S02]  /*1e00*/  ISETP.GT.OR P5, PT, R7, 0x7f, P5 ;  /* 0x0000007f0700780c */ /* 0x000fe40002fa4670 */
[----:B-1----:R-:W-:-:S02]  /*1e10*/  ISETP.NE.AND P0, PT, R8, RZ, PT ;  /* 0x000000ff0800720c */ /* 0x002fc40003f05270 */
[----:B------:R-:W-:Y:S02]  /*1e20*/  @!P6 LOP3.LUT R30, RZ, R29, RZ, 0x33, !PT ;  /* 0x0000001dff1ee212 */ /* 0x000fe400078e33ff */
[----:B------:R-:W-:Y:S02]  /*1e30*/  SEL R9, R9, 0x1, !P0 ;  /* 0x0000000109097807 */ /* 0x000fe40004000000 */
[----:B------:R-:W-:Y:S02]  /*1e40*/  SHF.R.S32.HI R8, RZ, 0x1f, R2 ;  /* 0x0000001fff087819 */ /* 0x000fe40000011402 */
[----:B------:R-:W-:Y:S02]  /*1e50*/  ISETP.LT.U32.AND P1, PT, R20, R30, PT ;  /* 0x0000001e1400720c */ /* 0x000fe40003f21070 */
[----:B------:R-:W-:Y:S01]  /*1e60*/  SHF.R.S32.HI R23, RZ, 0x1f, R30 ;  /* 0x0000001fff177819 */ /* 0x000fe2000001141e */
[----:B------:R-:W-:Y:S01]  /*1e70*/  IMAD R7, R19, R9, RZ ;  /* 0x0000000913077224 */ /* 0x000fe200078e02ff */
[----:B------:R-:W-:Y:S01]  /*1e80*/  LEA.HI.SX32 R18, R2, 0x1, 0x1 ;  /* 0x0000000102127811 */ /* 0x000fe200078f0aff */
[----:B------:R-:W-:Y:S01]  /*1e90*/  @!P2 IMAD.MOV R18, RZ, RZ, R8 ;  /* 0x000000ffff12a224 */ /* 0x000fe200078e0208 */
[----:B------:R-:W-:Y:S01]  /*1ea0*/  ISETP.LT.AND.EX P1, PT, R21, R23, PT, P1 ;  /* 0x000000171500720c */ /* 0x000fe20003f21310 */
[----:B------:R-:W-:Y:S01]  /*1eb0*/  IMAD R19, R22, R9, RZ ;  /* 0x0000000916137224 */ /* 0x000fe200078e02ff */
[----:B------:R-:W-:Y:S01]  /*1ec0*/  BSSY B1, `(.L_x_152) ;  /* 0x00001ce000017945 */ /* 0x000fe20003800000 */
[----:B------:R-:W-:-:S02]  /*1ed0*/  IMAD.MOV.U32 R31, RZ, RZ, 0x7f800000 ;  /* 0x7f800000ff1f7424 */ /* 0x000fc400078e00ff */
[----:B0-----:R-:W-:Y:S01]  /*1ee0*/  @P4 FFMA.FTZ R31, R25, 0.69314718246459960938, R6 ;  /* 0x3f317218191f4823 */ /* 0x001fe20000010006 */
        /* <DEDUP_REMOVED lines=40> */
[----:B------:R-:W-:Y:S05]  /*2170*/  CALL.REL.NOINC `($__internal_3_$__cuda_sm20_div_s64) ;  /* 0x0000002400b07944 */ /* 0x000fea0003c00000 */
        /* <DEDUP_REMOVED lines=10> */
.L_x_156:
        /* <DEDUP_REMOVED lines=22> */
.L_x_157:
[----:B------:R-:W-:Y:S05]  /*2380*/  BSYNC B0 ;  /* 0x0000000000007941 */ /* 0x000fea0003800000 */
.L_x_155:
[----:B------:R-:W-:Y:S01]  /*2390*/  LOP3.LUT R19, R17, R0, RZ, 0xfc, !PT ;  /* 0x0000000011137212 */ /* 0x000fe200078efcff */
[----:B------:R-:W-:Y:S03]  /*23a0*/  BSSY B0, `(.L_x_158) ;  /* 0x0000028000007945 */ /* 0x000fe60003800000 */
[----:B------:R-:W-:-:S13]  /*23b0*/  ISETP.NE.U32.AND P1, PT, R19, RZ, PT ;  /* 0x000000ff1300720c */ /* 0x000fda0003f25070 */
[----:B------:R-:W-:Y:S05]  /*23c0*/  @!P1 BRA `(.L_x_159) ;  /* 0x00000000003c9947 */ /* 0x000fea0003800000 */
[----:B------:R-:W-:Y:S01]  /*23d0*/  IMAD.MOV.U32 R26, RZ, RZ, R27 ;  /* 0x000000ffff1a7224 */ /* 0x000fe200078e001b */
[----:B------:R-:W-:Y:S02]  /*23e0*/  MOV R25, R0 ;  /* 0x0000000000197202 */ /* 0x000fe40000000f00 */
[----:B------:R-:W-:Y:S02]  /*23f0*/  MOV R24, 0x2410 ;  /* 0x0000241000187802 */ /* 0x000fe40000000f00 */
[----:B------:R-:W-:Y:S05]  /*2400*/  CALL.REL.NOINC `($__internal_3_$__cuda_sm20_div_s64) ;  /* 0x00000024000c7944 */ /* 0x000fea0003c00000 */
        /* <DEDUP_REMOVED lines=11> */
.L_x_159:
        /* <DEDUP_REMOVED lines=22> */
.L_x_160:
[----:B------:R-:W-:Y:S05]  /*2620*/  BSYNC B0 ;  /* 0x0000000000007941 */ /* 0x000fea0003800000 */
.L_x_158:
        /* <DEDUP_REMOVED lines=11> */
[----:B------:R-:W-:Y:S05]  /*26e0*/  CALL.REL.NOINC `($__internal_3_$__cuda_sm20_div_s64) ;  /* 0x0000002000547944 */ /* 0x000fea0003c00000 */
[----:B------:R-:W-:-:S04]  /*26f0*/  IADD3 R17, P0, RZ, -R20, RZ ;  /* 0x80000014ff117210 */ /* 0x000fc80007f1e0ff */
[----:B------:R-:W-:Y:S01]  /*2700*/  IADD3.X R18, RZ, ~R21, RZ, P0, !PT ;  /* 0x80000015ff127210 */ /* 0x000fe200007fe4ff */
[----:B------:R-:W-:-:S04]  /*2710*/  IMAD.WIDE.U32 R40, R5, R17, R40 ;  /* 0x0000001105287225 */ /* 0x000fc800078e0028 */
[----:B------:R-:W-:-:S04]  /*2720*/  IMAD R18, R18, R5, RZ ;  /* 0x0000000512127224 */ /* 0x000fc800078e02ff */
[----:B------:R-:W-:-:S05]  /*2730*/  IMAD R4, R4, R17, R18 ;  /* 0x0000001104047224 */ /* 0x000fca00078e0212 */
[----:B------:R-:W-:Y:S01]  /*2740*/  IADD3 R4, R41, R4, RZ ;  /* 0x0000000429047210 */ /* 0x000fe20007ffe0ff */
[----:B------:R-:W-:Y:S05]  /*2750*/  BRA `(.L_x_163) ;  /* 0x0000000000587947 */ /* 0x000fea0003800000 */
.L_x_162:
        /* <DEDUP_REMOVED lines=22> */
.L_x_163:
[----:B------:R-:W-:Y:S05]  /*28c0*/  BSYNC B0 ;  /* 0x0000000000007941 */ /* 0x000fea0003800000 */
.L_x_161:
        /* <DEDUP_REMOVED lines=38> */
[----:B------:R-:W-:Y:S05]  /*2b30*/  CALL.REL.NOINC `($__internal_3_$__cuda_sm20_div_s64) ;  /* 0x0000001c00407944 */ /* 0x000fea0003c00000 */
        /* <DEDUP_REMOVED lines=12> */
.L_x_165:
        /* <DEDUP_REMOVED lines=23> */
.L_x_166:
[----:B------:R-:W-:Y:S05]  /*2d70*/  BSYNC B0 ;  /* 0x0000000000007941 */ /* 0x000fea0003800000 */
.L_x_164:
        /* <DEDUP_REMOVED lines=19> */
.L_x_168:
        /* <DEDUP_REMOVED lines=22> */
.L_x_169:
[----:B------:R-:W-:Y:S05]  /*3010*/  BSYNC B0 ;  /* 0x0000000000007941 */ /* 0x000fea0003800000 */
.L_x_167:
        /* <DEDUP_REMOVED lines=19> */
.L_x_171:
        /* <DEDUP_REMOVED lines=23> */
.L_x_172:
[----:B------:R-:W-:Y:S05]  /*32c0*/  BSYNC B0 ;  /* 0x0000000000007941 */ /* 0x000fea0003800000 */
.L_x_170:
[----:B------:R-:W-:Y:S01]  /*32d0*/  SHF.R.S32.HI R18, RZ, 0x1f, R7 ;  /* 0x0000001fff127819 */ /* 0x000fe20000011407 */
[-C--:B------:R-:W-:Y:S01]  /*32e0*/  IMAD R13, R21, R7.reuse, RZ ;  /* 0x00000007150d7224 */ /* 0x080fe200078e02ff */
[----:B------:R-:W-:Y:S01]  /*32f0*/  ULDC UR4, c[0x0][0x2c4] ;  /* 0x0000b10000047ab9 */ /* 0x000fe20000000800 */
[----:B------:R-:W-:Y:S01]  /*3300*/  IMAD.WIDE.U32 R46, R20, R7, RZ ;  /* 0x00000007142e7225 */ /* 0x000fe200078e00ff */
[----:B------:R-:W-:Y:S01]  /*3310*/  SHF.R.S32.HI R7, RZ, 0x1f, R3 ;  /* 0x0000001fff077819 */ /* 0x000fe20000011403 */
[----:B------:R-:W-:Y:S02]  /*3320*/  BSSY B0, `(.L_x_173) ;  /* 0x0000039000007945 */ /* 0x000fe40003800000 */
[----:B------:R-:W-:Y:S02]  /*3330*/  IMAD R13, R18, R20, R13 ;  /* 0x00000014120d7224 */ /* 0x000fe400078e020d */
[----:B------:R-:W-:Y:S01]  /*3340*/  IMAD R18, R12, R3, RZ ;  /* 0x000000030c127224 */ /* 0x000fe200078e02ff */
[----:B------:R-:W-:Y:S01]  /*3350*/  LOP3.LUT R12, R45, R10, RZ, 0xfc, !PT ;  /* 0x0000000a2d0c7212 */ /* 0x000fe200078efcff */
[----:B------:R-:W-:-:S02]  /*3360*/  IMAD R51, R27, UR4, RZ ;  /* 0x000000041b337c24 */ /* 0x000fc4000f8e02ff */
[----:B------:R-:W-:Y:S01]  /*3370*/  IMAD R7, R7, R48, R18 ;  /* 0x0000003007077224 */ /* 0x000fe200078e0212 */
[----:B------:R-:W-:Y:S01]  /*3380*/  ISETP.NE.U32.AND P0, PT, R12, RZ, PT ;  /* 0x000000ff0c00720c */ /* 0x000fe20003f05070 */
[----:B------:R-:W-:Y:S01]  /*3390*/  IMAD R14, R14, R51, RZ ;  /* 0x000000330e0e7224 */ /* 0x000fe200078e02ff */
[----:B------:R-:W-:Y:S01]  /*33a0*/  SHF.R.S32.HI R17, RZ, 0x1f, R51 ;  /* 0x0000001fff117819 */ /* 0x000fe20000011433 */
[----:B------:R-:W-:Y:S01]  /*33b0*/  IMAD.WIDE.U32 R48, R48, R3, RZ ;  /* 0x0000000330307225 */ /* 0x000fe200078e00ff */
[----:B------:R-:W-:-:S03]  /*33c0*/  IADD3 R12, R47, R13, RZ ;  /* 0x0000000d2f0c7210 */ /* 0x000fc60007ffe0ff */
        /* <DEDUP_REMOVED lines=23> */
.L_x_174:
        /* <DEDUP_REMOVED lines=23> */
.L_x_175:
[----:B------:R-:W-:Y:S05]  /*36b0*/  BSYNC B0 ;  /* 0x0000000000007941 */ /* 0x000fea0003800000 */
.L_x_173:
        /* <DEDUP_REMOVED lines=29> */
.L_x_177:
        /* <DEDUP_REMOVED lines=23> */
.L_x_178:
[----:B------:R-:W-:Y:S05]  /*3a00*/  BSYNC B0 ;  /* 0x0000000000007941 */ /* 0x000fea0003800000 */
.L_x_176:
        /* <DEDUP_REMOVED lines=21> */
.L_x_154:
[----:B------:R-:W-:Y:S02]  /*3b60*/  ULDC.64 UR4, c[0x0][0x2b0] ;  /* 0x0000ac0000047ab9 */ /* 0x000fe40000000a00 */
[----:B------:R-:W-:-:S04]  /*3b70*/  LEA R2, P0, R36, UR4, 0x2 ;  /* 0x0000000424027c11 */ /* 0x000fc8000f8010ff */
[----:B------:R-:W-:-:S05]  /*3b80*/  LEA.HI.X R3, R36, UR5, R37, 0x2, P0 ;  /* 0x0000000524037c11 */ /* 0x000fca00080f1425 */
[----:B------:R0:W-:Y:S04]  /*3b90*/  STG.E desc[UR8][R2.64], R31 ;  /* 0x0000001f02007986 */ /* 0x0001e8000c101908 */
.L_x_153:
[----:B------:R-:W-:Y:S05]  /*3ba0*/  BSYNC B1 ;  /* 0x0000000000017941 */ /* 0x000fea0003800000 */
.L_x_152:
[----:B------:R-:W2:Y:S01]  /*3bb0*/  LDC R0, c[0x0][0x3c4] ;  /* 0x0000f100ff007b82 */ /* 0x000ea20000000800 */
[C---:B0-----:R-:W-:Y:S01]  /*3bc0*/  VIADD R3, R35.reuse, 0x8 ;  /* 0x0000000823037836 */ /* 0x041fe20000000000 */
[----:B------:R-:W-:Y:S01]  /*3bd0*/  CS2R R10, SRZ ;  /* 0x00000000000a7805 */ /* 0x000fe2000001ff00 */
[----:B------:R-:W-:Y:S01]  /*3be0*/  IMAD.MOV.U32 R13, RZ, RZ, RZ ;  /* 0x000000ffff0d7224 */ /* 0x000fe200078e00ff */
[----:B------:R-:W-:Y:S02]  /*3bf0*/  CS2R R8, SRZ ;  /* 0x0000000000087805 */ /* 0x000fe4000001ff00 */
[----:B------:R-:W-:Y:S02]  /*3c00*/  CS2R R6, SRZ ;  /* 0x0000000000067805 */ /* 0x000fe4000001ff00 */
[-C--:B--2---:R-:W-:Y:S02]  /*3c10*/  ISETP.GE.OR P0, PT, R35, R0.reuse, P3 ;  /* 0x000000002300720c */ /* 0x084fe40001f06670 */
[----:B------:R-:W-:-:S11]  /*3c20*/  ISETP.GE.OR P3, PT, R3, R0, P3 ;  /* 0x000000000300720c */ /* 0x000fd60001f66670 */
[----:B------:R-:W-:Y:S01]  /*3c30*/  @!P0 FADD.FTZ R2, -R31, R32 ;  /* 0x000000201f028221 */ /* 0x000fe20000010100 */
[----:B------:R-:W-:Y:S02]  /*3c40*/  IMAD.SHL.U32 R32, R35, 0x4, RZ ;  /* 0x0000000423207824 */ /* 0x000fe400078e00ff */
[----:B-1----:R-:W-:Y:S01]  /*3c50*/  @!P3 FADD.FTZ R31, -R31, R33 ;  /* 0x000000211f1fb221 */ /* 0x002fe20000010100 */
[----:B------:R-:W-:Y:S01]  /*3c60*/  @!P0 FMUL.FTZ R2, R2, 1.4426950216293334961 ;  /* 0x3fb8aa3b02028820 */ /* 0x000fe20000410000 */
[C---:B------:R-:W-:Y:S02]  /*3c70*/  VIADD R30, R32.reuse, 0x20 ;  /* 0x00000020201e7836 */ /* 0x040fe40000000000 */
[----:B------:R-:W-:Y:S01]  /*3c80*/  @!P3 FMUL.FTZ R5, R31, 1.4426950216293334961 ;  /* 0x3fb8aa3b1f05b820 */ /* 0x000fe20000410000 */
[----:B------:R-:W-:Y:S01]  /*3c90*/  IADD3 R29, R32, 0x40, RZ ;  /* 0x00000040201d7810 */ /* 0x000fe20007ffe0ff */
[----:B------:R-:W0:Y:S08]  /*3ca0*/  @!P0 MUFU.EX2 R3, R2 ;  /* 0x0000000200038308 */ /* 0x000e300000000800 */
[----:B------:R-:W1:Y:S01]  /*3cb0*/  @!P3 MUFU.EX2 R5, R5 ;  /* 0x000000050005b308 */ /* 0x000e620000000800 */
[----:B0-----:R0:W-:Y:S01]  /*3cc0*/  @!P0 STS [R34], R3 ;  /* 0x0000000322008388 */ /* 0x0011e20000000800 */
[----:B------:R-:W-:Y:S01]  /*3cd0*/  ISETP.GE.AND P0, PT, R0, 0x1, PT ;  /* 0x000000010000780c */ /* 0x000fe20003f06270 */
[----:B------:R-:W-:-:S02]  /*3ce0*/  HFMA2.MMA R0, -RZ, RZ, 0, 0 ;  /* 0x00000000ff007435 */ /* 0x000fc400000001ff */
[----:B-1----:R1:W-:Y:S01]  /*3cf0*/  @!P3 STS [R34+0x220], R5 ;  /* 0x000220052200b388 */ /* 0x0023e20000000800 */
        /* <DEDUP_REMOVED lines=32> */
.L_x_182:
        /* <DEDUP_REMOVED lines=21> */
.L_x_181:
[----:B------:R-:W-:Y:S05]  /*4050*/  BSYNC B0 ;  /* 0x0000000000007941 */ /* 0x000fea0003800000 */
.L_x_180:
        /* <DEDUP_REMOVED lines=16> */
.L_x_179:
        /* <DEDUP_REMOVED lines=110> */
        .weak           $__internal_3_$__cuda_sm20_div_s64
        .type           $__internal_3_$__cuda_sm20_div_s64,@function
        .size           $__internal_3_$__cuda_sm20_div_s64,(.L_x_6397 - $__internal_3_$__cuda_sm20_div_s64)
$__internal_3_$__cuda_sm20_div_s64:
        /* <DEDUP_REMOVED lines=25> */
[----:B------:R-:W-:Y:S02]  /*49d0*/  IADD3 R21, P1, RZ, -R56, RZ ;  /* 0x80000038ff157210 */ /* 0x000fe40007f3e0ff */
[----:B------:R-:W-:Y:S01]  /*49e0*/  ISETP.GE.AND P2, PT, R17, RZ, PT ;  /* 0x000000ff1100720c */ /* 0x000fe20003f46270 */
[----:B------:R-:W-:Y:S02]  /*49f0*/  IMAD R19, R22, R42, R19 ;  /* 0x0000002a16137224 */ /* 0x000fe400078e0213 */
[----:B------:R-:W-:-:S04]  /*4a00*/  IMAD.HI.U32 R54, R55, R21, RZ ;  /* 0x0000001537367227 */ /* 0x000fc800078e00ff */
[----:B------:R-:W-:Y:S01]  /*4a10*/  IMAD.X R19, RZ, RZ, ~R19, P1 ;  /* 0x000000ffff137224 */ /* 0x000fe200008e0e13 */
[----:B------:R-:W-:-:S03]  /*4a20*/  IADD3 R20, P1, RZ, -R18, RZ ;  /* 0x80000012ff147210 */ /* 0x000fc60007f3e0ff */
[----:B------:R-:W-:Y:S01]  /*4a30*/  IMAD.WIDE.U32 R54, P6, R55, R19, R54 ;  /* 0x0000001337367225 */ /* 0x000fe200078c0036 */
[----:B------:R-:W-:-:S03]  /*4a40*/  SEL R20, R20, R18, !P2 ;  /* 0x0000001214147207 */ /* 0x000fc60005000000 */
[----:B------:R-:W-:-:S04]  /*4a50*/  IMAD.HI.U32 R30, P5, R22, R21, R54 ;  /* 0x00000015161e7227 */ /* 0x000fc800078a0036 */
[CC--:B------:R-:W-:Y:S02]  /*4a60*/  IMAD R21, R22.reuse, R19.reuse, RZ ;  /* 0x0000001316157224 */ /* 0x0c0fe400078e02ff */
[----:B------:R-:W-:-:S03]  /*4a70*/  IMAD.HI.U32 R19, R22, R19, RZ ;  /* 0x0000001316137227 */ /* 0x000fc600078e00ff */
[----:B------:R-:W-:Y:S01]  /*4a80*/  IADD3 R21, P4, R21, R30, RZ ;  /* 0x0000001e15157210 */ /* 0x000fe20007f9e0ff */
[----:B------:R-:W-:Y:S01]  /*4a90*/  IMAD.X R22, R19, 0x1, R22, P6 ;  /* 0x0000000113167824 */ /* 0x000fe200030e0616 */
[-C--:B------:R-:W-:Y:S01]  /*4aa0*/  IADD3.X R30, RZ, ~R17.reuse, RZ, P1, !PT ;  /* 0x80000011ff1e7210 */ /* 0x080fe20000ffe4ff */
[----:B------:R-:W-:Y:S02]  /*4ab0*/  IMAD.MOV.U32 R55, RZ, RZ, RZ ;  /* 0x000000ffff377224 */ /* 0x000fe400078e00ff */
        /* <DEDUP_REMOVED lines=18> */
[C---:B------:R-:W-:Y:S01]  /*4be0*/  ISETP.GE.U32.AND.EX P4, PT, R19.reuse, R43, PT, P4 ;  /* 0x0000002b1300720c */ /* 0x040fe20003f86140 */
[----:B------:R-:W-:-:S03]  /*4bf0*/  IMAD.X R22, R19, 0x1, ~R43, P2 ;  /* 0x0000000113167824 */ /* 0x000fc600010e0e2b */
[----:B------:R-:W-:Y:S01]  /*4c00*/  SEL R21, R21, R20, P4 ;  /* 0x0000001415157207 */ /* 0x000fe20002000000 */
[----:B------:R-:W-:Y:S01]  /*4c10*/  IMAD.X R20, RZ, RZ, R29, P1 ;  /* 0x000000ffff147224 */ /* 0x000fe200008e061d */
[----:B------:R-:W-:Y:S02]  /*4c20*/  SEL R23, R23, R30, P4 ;  /* 0x0000001e17177207 */ /* 0x000fe40002000000 */
[----:B------:R-:W-:Y:S02]  /*4c30*/  SEL R19, R22, R19, P4 ;  /* 0x0000001316137207 */ /* 0x000fe40002000000 */
[----:B------:R-:W-:Y:S02]  /*4c40*/  ISETP.GE.U32.AND P1, PT, R21, R42, PT ;  /* 0x0000002a1500720c */ /* 0x000fe40003f26070 */
[----:B------:R-:W-:Y:S02]  /*4c50*/  SEL R20, R20, R29, P4 ;  /* 0x0000001d14147207 */ /* 0x000fe40002000000 */
[----:B------:R-:W-:-:S02]  /*4c60*/  IADD3 R22, P2, R23, 0x1, RZ ;  /* 0x0000000117167810 */ /* 0x000fc40007f5e0ff */
[----:B------:R-:W-:Y:S02]  /*4c70*/  ISETP.GE.U32.AND.EX P1, PT, R19, R43, PT, P1 ;  /* 0x0000002b1300720c */ /* 0x000fe40003f26110 */
[----:B------:R-:W-:Y:S01]  /*4c80*/  LOP3.LUT R21, R25, R17, RZ, 0x3c, !PT ;  /* 0x0000001119157212 */ /* 0x000fe200078e3cff */
[----:B------:R-:W-:Y:S01]  /*4c90*/  IMAD.X R19, RZ, RZ, R20, P2 ;  /* 0x000000ffff137224 */ /* 0x000fe200010e0614 */
[----:B------:R-:W-:Y:S01]  /*4ca0*/  SEL R22, R22, R23, P1 ;  /* 0x0000001716167207 */ /* 0x000fe20000800000 */
[----:B------:R-:W-:Y:S01]  /*4cb0*/  IMAD.MOV.U32 R23, RZ, RZ, 0x0 ;  /* 0x00000000ff177424 */ /* 0x000fe200078e00ff */
[----:B------:R-:W-:Y:S02]  /*4cc0*/  ISETP.GE.AND P4, PT, R21, RZ, PT ;  /* 0x000000ff1500720c */ /* 0x000fe40003f86270 */
[----:B------:R-:W-:Y:S02]  /*4cd0*/  SEL R20, R19, R20, P1 ;  /* 0x0000001413147207 */ /* 0x000fe40000800000 */
[----:B------:R-:W-:-:S02]  /*4ce0*/  IADD3 R19, P2, RZ, -R22, RZ ;  /* 0x80000016ff137210 */ /* 0x000fc40007f5e0ff */
[----:B------:R-:W-:Y:S02]  /*4cf0*/  ISETP.NE.U32.AND P1, PT, R26, RZ, PT ;  /* 0x000000ff1a00720c */ /* 0x000fe40003f25070 */
[----:B------:R-:W-:Y:S02]  /*4d00*/  IADD3.X R21, RZ, ~R20, RZ, P2, !PT ;  /* 0x80000014ff157210 */ /* 0x000fe400017fe4ff */
[----:B------:R-:W-:Y:S01]  /*4d10*/  SEL R19, R19, R22, !P4 ;  /* 0x0000001613137207 */ /* 0x000fe20006000000 */
[----:B------:R-:W-:Y:S01]  /*4d20*/  IMAD.MOV.U32 R22, RZ, RZ, R24 ;  /* 0x000000ffff167224 */ /* 0x000fe200078e0018 */
[----:B------:R-:W-:Y:S02]  /*4d30*/  ISETP.NE.AND.EX P1, PT, R25, RZ, PT, P1 ;  /* 0x000000ff1900720c */ /* 0x000fe40003f25310 */
[----:B------:R-:W-:Y:S02]  /*4d40*/  SEL R21, R21, R20, !P4 ;  /* 0x0000001415157207 */ /* 0x000fe40006000000 */
[----:B------:R-:W-:-:S02]  /*4d50*/  SEL R20, R19, 0xffffffff, P1 ;  /* 0xffffffff13147807 */ /* 0x000fc40000800000 */
[----:B------:R-:W-:Y:S01]  /*4d60*/  SEL R21, R21, 0xffffffff, P1 ;  /* 0xffffffff15157807 */ /* 0x000fe20000800000 */
[----:B------:R-:W-:Y:S06]  /*4d70*/  RET.REL.NODEC R22 `(_ZN5flash32flash_fwd_splitkv_combine_kernelI23Flash_fwd_kernel_traitsILi96ELi64ELi128ELi4ELb0ELb0EN7cutlass10bfloat16_tE19Flash_kernel_traitsILi96ELi64ELi128ELi4ES3_EELi16ELi4ELb0EEEvNS_16Flash_fwd_paramsE) ;  /* 0xffffffb016a07950 */ /* 0x000fec0003c3ffff */
.L_x_183:
        /* <DEDUP_REMOVED lines=16> */
.L_x_6397:


//--------------------- .text._ZN5flash32flash_fwd_splitkv_combine_kernelI23Flash_fwd_kernel_traitsILi96ELi64ELi128ELi4ELb0ELb0EN7cutlass10bfloat16_tE19Flash_kernel_traitsILi96ELi64ELi128ELi4ES3_EELi16ELi3ELb0EEEvNS_16Flash_fwd_paramsE --------------------------
	.section	.text._ZN5flash32flash_fwd_splitkv_combine_kernelI23Flash_fwd_kernel_traitsILi96ELi64ELi128ELi4ELb0ELb0EN7cutlass10bfloat16_tE19Flash_kernel_traitsILi96ELi64ELi128ELi4ES3_EELi16ELi3ELb0EEEvNS_16Flash_fwd_paramsE,"ax",@progbits
	.align	128
        .global         _ZN5flash32flash_fwd_splitkv_combine_kernelI23Flash_fwd_kernel_traitsILi96ELi64ELi128ELi4ELb0ELb0EN7cutlass10bfloat16_tE19Flash_kernel_traitsILi96ELi64ELi128ELi4ES3_EELi16ELi3ELb0EEEvNS_16Flash_fwd_paramsE
        .type           _ZN5flash32flash_fwd_splitkv_combine_kernelI23Flash_fwd_kernel_traitsILi96ELi64ELi128ELi4ELb0ELb0EN7cutlass10bfloat16_tE19Flash_kernel_traitsILi96ELi64ELi128ELi4ES3_EELi16ELi3ELb0EEEvNS_16Flash_fwd_paramsE,@function
        .size           _ZN5flash32flash_fwd_splitkv_combine_kernelI23Flash_fwd_kernel_traitsILi96ELi64ELi128ELi4ELb0ELb0EN7cutlass10bfloat16_tE19Flash_kernel_traitsILi96ELi64ELi128ELi4ES3_EELi16ELi3ELb0EEEvNS_16Flash_fwd_paramsE,(.L_x_6398 - _ZN5flash32flash_fwd_splitkv_combine_kernelI23Flash_fwd_kernel_traitsILi96ELi64ELi128ELi4ELb0ELb0EN7cutlass10bfloat16_tE19Flash_kernel_traitsILi96ELi64ELi128ELi4ES3_EELi16ELi3ELb0EEEvNS_16Flash_fwd_paramsE)
        .other          _ZN5flash32flash_fwd_splitkv_combine_kernelI23Flash_fwd_kernel_traitsILi96ELi64ELi128ELi4ELb0ELb0EN7cutlass10bfloat16_tE19Flash_kernel_traitsILi96ELi64ELi128ELi4ES3_EELi16ELi3ELb0EEEvNS_16Flash_fwd_paramsE,@"STO_CUDA_ENTRY STV_DEFAULT"
_ZN5flash32flash_fwd_splitkv_combine_kernelI23Flash_fwd_kernel_traitsILi96ELi64ELi128ELi4ELb0ELb0EN7cutlass10bfloat16_tE19Flash_kernel_traitsILi96ELi64ELi128ELi4ES3_EELi16ELi3ELb0EEEvNS_16Flash_fwd_paramsE:
.text._ZN5flash32flash_fwd_splitkv_combine_kernelI23Flash_fwd_kernel_traitsILi96ELi64ELi128ELi4ELb0ELb0EN7cutlass10bfloat16_tE19Flash_kernel_traitsILi96ELi64ELi128ELi4ES3_EELi16ELi3ELb0EEEvNS_16Flash_fwd_paramsE:
        /* <DEDUP_REMOVED lines=23> */
[----:B------:R-:W-:Y:S05]  /*0170*/  CALL.REL.NOINC `($__internal_4_$__cuda_sm20_div_s64) ;  /* 0x0000004400ac7944 */ /* 0x000fea0003c00000 */
[----:B------:R-:W-:Y:S05]  /*0180*/  BRA `(.L_x_185) ;  /* 0x00000000004c7947 */ /* 0x000fea0003800000 */
.L_x_184:
        /* <DEDUP_REMOVED lines=19> */
.L_x_185:
        /* <DEDUP_REMOVED lines=12> */
[----:B------:R-:W-:Y:S05]  /*0380*/  CALL.REL.NOINC `($__internal_4_$__cuda_sm20_div_s64) ;  /* 0x0000004400287944 */ /* 0x000fea0003c00000 */
[----:B------:R-:W-:Y:S02]  /*0390*/  MOV R8, R18 ;  /* 0x0000001200087202 */ /* 0x000fe40000000f00 */
[----:B------:R-:W-:Y:S01]  /*03a0*/  MOV R9, R19 ;  /* 0x0000001300097202 */ /* 0x000fe20000000f00 */
[----:B------:R-:W-:Y:S05]  /*03b0*/  BRA `(.L_x_188) ;  /* 0x00000000004c7947 */ /* 0x000fea0003800000 */
.L_x_187:
        /* <DEDUP_REMOVED lines=19> */
.L_x_188:
[----:B------:R-:W-:Y:S05]  /*04f0*/  BSYNC B0 ;  /* 0x0000000000007941 */ /* 0x000fea0003800000 */
.L_x_186:
        /* <DEDUP_REMOVED lines=42> */
.L_x_190:
        /* <DEDUP_REMOVED lines=19> */
.L_x_191:
[----:B------:R-:W-:Y:S05]  /*08d0*/  BSYNC B0 ;  /* 0x0000000000007941 */ /* 0x000fea0003800000 */
.L_x_189:
[----:B------:R-:W0:Y:S01]  /*08e0*/  LDC R3, c[0x0][0x2c4] ;  /* 0x0000b100ff037b82 */ /* 0x000e220000000800 */
[----:B------:R-:W-:Y:S01]  /*08f0*/  IMAD.MOV.U32 R12, RZ, RZ, RZ ;  /* 0x000000ffff0c7224 */ /* 0x000fe200078e00ff */
        /* <DEDUP_REMOVED lines=9> */
[----:B0-----:R-:W-:-:S04]  /*0990*/  IMAD.MOV R4, RZ, RZ, -R13 ;  /* 0x000000ffff047224 */ /* 0x001fc800078e0a0d */
        /* <DEDUP_REMOVED lines=11> */
[----:B------:R-:W-:Y:S01]  /*0a50*/  @!P2 IMAD.IADD R7, R7, 0x1, -R10 ;  /* 0x000000010707a824 */ /* 0x000fe200078e0a0a */
[----:B------:R-:W-:Y:S02]  /*0a60*/  @!P2 IADD3 R4, R4, 0x1, RZ ;  /* 0x000000010404a810 */ /* 0x000fe40007ffe0ff */
[----:B------:R-:W-:Y:S02]  /*0a70*/  ISETP.NE.AND P2, PT, R3, RZ, PT ;  /* 0x000000ff0300720c */ /* 0x000fe40003f45270 */
[----:B------:R-:W-:Y:S02]  /*0a80*/  ISETP.GE.U32.AND P0, PT, R7, R10, PT ;  /* 0x0000000a0700720c */ /* 0x000fe40003f06070 */
[----:B------:R-:W-:Y:S01]  /*0a90*/  LEA.HI.SX32 R7, R3, 0x1, 0x1 ;  /* 0x0000000103077811 */ /* 0x000fe200078f0aff */
[----:B------:R-:W-:-:S10]  /*0aa0*/  @!P3 IMAD.MOV R7, RZ, RZ, R2 ;  /* 0x000000ffff07b224 */ /* 0x000fd400078e0202 */
[----:B------:R-:W-:-:S04]  /*0ab0*/  @P0 VIADD R4, R4, 0x1 ;  /* 0x0000000104040836 */ /* 0x000fc80000000000 */
[----:B------:R-:W-:Y:S01]  /*0ac0*/  @!P1 IMAD.MOV R4, RZ, RZ, -R4 ;  /* 0x000000ffff049224 */ /* 0x000fe200078e0a04 */
[----:B------:R-:W-:Y:S01]  /*0ad0*/  @!P2 LOP3.LUT R4, RZ, R3, RZ, 0x33, !PT ;  /* 0x00000003ff04a212 */ /* 0x000fe200078e33ff */
[----:B------:R-:W-:-:S04]  /*0ae0*/  IMAD R3, R3, UR5, RZ ;  /* 0x0000000503037c24 */ /* 0x000fc8000f8e02ff */
        /* <DEDUP_REMOVED lines=9> */
[----:B0-----:R-:W-:Y:S01]  /*0b80*/  IADD3 R10, RZ, -R17, RZ ;  /* 0x80000011ff0a7210 */ /* 0x001fe20007ffe0ff */
[----:B------:R-:W-:-:S04]  /*0b90*/  IMAD.MOV.U32 R16, RZ, RZ, RZ ;  /* 0x000000ffff107224 */ /* 0x000fc800078e00ff */
[----:B------:R-:W-:Y:S01]  /*0ba0*/  IMAD R11, R10, R13, RZ ;  /* 0x0000000d0a0b7224 */ /* 0x000fe200078e02ff */
[----:B------:R-:W-:-:S03]  /*0bb0*/  IABS R10, R4 ;  /* 0x00000004000a7213 */ /* 0x000fc60000000000 */
[----:B------:R-:W-:-:S06]  /*0bc0*/  IMAD.HI.U32 R11, R17, R11, R16 ;  /* 0x0000000b110b7227 */ /* 0x000fcc00078e0010 */
[----:B------:R-:W-:-:S04]  /*0bd0*/  IMAD.HI.U32 R11, R11, R10, RZ ;  /* 0x0000000a0b0b7227 */ /* 0x000fc800078e00ff */
[----:B------:R-:W-:Y:S01]  /*0be0*/  IMAD R10, R11, R7, R10 ;  /* 0x000000070b0a7224 */ /* 0x000fe200078e020a */
[----:B------:R-:W-:-:S04]  /*0bf0*/  LOP3.LUT R7, R4, R13, RZ, 0x3c, !PT ;  /* 0x0000000d04077212 */ /* 0x000fc800078e3cff */
[----:B------:R-:W-:Y:S02]  /*0c00*/  ISETP.GT.U32.AND P1, PT, R13, R10, PT ;  /* 0x0000000a0d00720c */ /* 0x000fe40003f24070 */
[----:B------:R-:W-:-:S11]  /*0c10*/  ISETP.GE.AND P0, PT, R7, RZ, PT ;  /* 0x000000ff0700720c */ /* 0x000fd60003f06270 */
[----:B------:R-:W-:Y:S01]  /*0c20*/  @!P1 IMAD.IADD R10, R10, 0x1, -R13 ;  /* 0x000000010a0a9824 */ /* 0x000fe200078e0a0d */
[----:B------:R-:W-:Y:S02]  /*0c30*/  @!P1 IADD3 R11, R11, 0x1, RZ ;  /* 0x000000010b0b9810 */ /* 0x000fe40007ffe0ff */
[----:B------:R-:W-:Y:S02]  /*0c40*/  ISETP.NE.AND P1, PT, R2, RZ, PT ;  /* 0x000000ff0200720c */ /* 0x000fe40003f25270 */
[----:B------:R-:W-:-:S13]  /*0c50*/  ISETP.GE.U32.AND P2, PT, R10, R13, PT ;  /* 0x0000000d0a00720c */ /* 0x000fda0003f46070 */
[----:B------:R-:W-:-:S04]  /*0c60*/  @P2 VIADD R11, R11, 0x1 ;  /* 0x000000010b0b2836 */ /* 0x000fc80000000000 */
[----:B------:R-:W-:-:S04]  /*0c70*/  IMAD.MOV.U32 R7, RZ, RZ, R11 ;  /* 0x000000ffff077224 */ /* 0x000fc800078e000b */
        /* <DEDUP_REMOVED lines=16> */
[----:B------:R-:W-:Y:S02]  /*0d80*/  MOV R34, R18 ;  /* 0x0000001200227202 */ /* 0x000fe40000000f00 */
[----:B------:R-:W-:Y:S01]  /*0d90*/  MOV R35, R19 ;  /* 0x0000001300237202 */ /* 0x000fe20000000f00 */
[----:B------:R-:W-:Y:S05]  /*0da0*/  BRA `(.L_x_194) ;  /* 0x00000000004c7947 */ /* 0x000fea0003800000 */
.L_x_193:
        /* <DEDUP_REMOVED lines=19> */
.L_x_194:
[----:B------:R-:W-:Y:S05]  /*0ee0*/  BSYNC B0 ;  /* 0x0000000000007941 */ /* 0x000fea0003800000 */
.L_x_192:
        /* <DEDUP_REMOVED lines=43> */
.L_x_196:
        /* <DEDUP_REMOVED lines=19> */
.L_x_197:
[----:B------:R-:W-:Y:S05]  /*12d0*/  BSYNC B0 ;  /* 0x0000000000007941 */ /* 0x000fea0003800000 */
.L_x_195:
[----:B------:R-:W0:Y:S01]  /*12e0*/  LDC R9, c[0x0][0x2c4] ;  /* 0x0000b100ff097b82 */ /* 0x000e220000000800 */
[----:B------:R-:W1:Y:S01]  /*12f0*/  S2R R16, SR_TID.X ;  /* 0x0000000000107919 */ /* 0x000e620000002100 */
[----:B------:R-:W-:Y:S01]  /*1300*/  ISETP.GT.AND P4, PT, R3, RZ, PT ;  /* 0x000000ff0300720c */ /* 0x000fe20003f84270 */
[----:B------:R-:W-:Y:S01]  /*1310*/  ULDC UR5, c[0x0][0x3c4] ;  /* 0x0000f10000057ab9 */ /* 0x000fe20000000800 */
[----:B------:R-:W-:Y:S01]  /*1320*/  ULDC.64 UR8, c[0x0][0x208] ;  /* 0x0000820000087ab9 */ /* 0x000fe20000000a00 */
[----:B------:R-:W-:Y:S01]  /*1330*/  BSSY B0, `(.L_x_198) ;  /* 0x000003e000007945 */ /* 0x000fe20003800000 */
[----:B------:R-:W-:Y:S01]  /*1340*/  IMAD.MOV.U32 R30, RZ, RZ, -0x800000 ;  /* 0xff800000ff1e7424 */ /* 0x000fe200078e00ff */
[----:B0-----:R-:W-:-:S04]  /*1350*/  IABS R8, R9 ;  /* 0x0000000900087213 */ /* 0x001fc80000000000 */
[----:B------:R-:W0:Y:S01]  /*1360*/  I2F.RP R17, R8 ;  /* 0x0000000800117306 */ /* 0x000e220000209400 */
[----:B-1----:R-:W-:-:S07]  /*1370*/  ISETP.GT.AND P1, PT, R16, 0x7f, PT ;  /* 0x0000007f1000780c */ /* 0x002fce0003f24270 */
        /* <DEDUP_REMOVED lines=9> */
[----:B------:R-:W-:Y:S02]  /*1410*/  ISETP.GE.AND P2, PT, R6, RZ, PT ;  /* 0x000000ff0600720c */ /* 0x000fe40003f46270 */
[----:B------:R-:W-:Y:S01]  /*1420*/  SHF.R.S32.HI R6, RZ, 0x1f, R3 ;  /* 0x0000001fff067819 */ /* 0x000fe20000011403 */
[----:B------:R-:W-:-:S04]  /*1430*/  IMAD.HI.U32 R17, R18, R7, RZ ;  /* 0x0000000712117227 */ /* 0x000fc800078e00ff */
[----:B------:R-:W-:-:S04]  /*1440*/  IMAD.MOV R18, RZ, RZ, -R17 ;  /* 0x000000ffff127224 */ /* 0x000fc800078e0a11 */
[C---:B------:R-:W-:Y:S01]  /*1450*/  IMAD R19, R8.reuse, R18, R7 ;  /* 0x0000001208137224 */ /* 0x040fe200078e0207 */
[----:B------:R-:W-:Y:S01]  /*1460*/  LEA.HI.SX32 R18, R3, 0x1, 0x1 ;  /* 0x0000000103127811 */ /* 0x000fe200078f0aff */
[----:B------:R-:W0:Y:S01]  /*1470*/  @!P1 S2R R7, SR_CgaCtaId ;  /* 0x0000000000079919 */ /* 0x000e220000008800 */
[----:B------:R-:W-:Y:S02]  /*1480*/  @!P4 IMAD.MOV R18, RZ, RZ, R6 ;  /* 0x000000ffff12c224 */ /* 0x000fe400078e0206 */
[----:B------:R-:W-:-:S13]  /*1490*/  ISETP.GT.U32.AND P0, PT, R8, R19, PT ;  /* 0x000000130800720c */ /* 0x000fda0003f04070 */
[----:B------:R-:W-:Y:S02]  /*14a0*/  @!P0 IMAD.IADD R19, R19, 0x1, -R8 ;  /* 0x0000000113138824 */ /* 0x000fe400078e0a08 */
[----:B------:R-:W-:Y:S01]  /*14b0*/  @!P0 VIADD R17, R17, 0x1 ;  /* 0x0000000111118836 */ /* 0x000fe20000000000 */
[----:B------:R-:W-:Y:S02]  /*14c0*/  ISETP.NE.AND P0, PT, R9, RZ, PT ;  /* 0x000000ff0900720c */ /* 0x000fe40003f05270 */
[----:B------:R-:W-:Y:S02]  /*14d0*/  ISETP.GE.U32.AND P3, PT, R19, R8, PT ;  /* 0x000000081300720c */ /* 0x000fe40003f66070 */
[----:B------:R-:W-:Y:S02]  /*14e0*/  SHF.R.S32.HI R19, RZ, 0x1f, R16 ;  /* 0x0000001fff137819 */ /* 0x000fe40000011410 */
[----:B------:R-:W-:Y:S02]  /*14f0*/  @!P1 MOV R8, 0x400 ;  /* 0x0000040000089802 */ /* 0x000fe40000000f00 */
[----:B------:R-:W-:-:S04]  /*1500*/  LEA.HI R6, R19, R16, RZ, 0x4 ;  /* 0x0000001013067211 */ /* 0x000fc800078f20ff */
[----:B------:R-:W-:-:S03]  /*1510*/  SHF.R.S32.HI R24, RZ, 0x4, R6 ;  /* 0x00000004ff187819 */ /* 0x000fc60000011406 */
[----:B------:R-:W-:-:S04]  /*1520*/  @P3 VIADD R17, R17, 0x1 ;  /* 0x0000000111113836 */ /* 0x000fc80000000000 */
[----:B------:R-:W-:Y:S01]  /*1530*/  @!P2 IMAD.MOV R17, RZ, RZ, -R17 ;  /* 0x000000ffff11a224 */ /* 0x000fe200078e0a11 */
[----:B------:R-:W-:Y:S02]  /*1540*/  @!P0 LOP3.LUT R17, RZ, R9, RZ, 0x33, !PT ;  /* 0x00000009ff118212 */ /* 0x000fe400078e33ff */
[----:B------:R-:W-:-:S03]  /*1550*/  ISETP.GE.AND P0, PT, R24, UR5, PT ;  /* 0x0000000518007c0c */ /* 0x000fc6000bf06270 */
[----:B------:R-:W-:Y:S01]  /*1560*/  IMAD R3, R18, R17, RZ ;  /* 0x0000001112037224 */ /* 0x000fe200078e02ff */
[----:B0-----:R-:W-:Y:S01]  /*1570*/  @!P1 LEA R17, R7, R8, 0x18 ;  /* 0x0000000807119211 */ /* 0x001fe200078ec0ff */
[----:B------:R-:W-:Y:S01]  /*1580*/  IMAD.MOV.U32 R18, RZ, RZ, -0x800000 ;  /* 0xff800000ff127424 */ /* 0x000fe200078e00ff */
[----:B------:R-:W-:Y:S02]  /*1590*/  LOP3.LUT R7, R6, 0xfffffff0, RZ, 0xc0, !PT ;  /* 0xfffffff006077812 */ /* 0x000fe400078ec0ff */
[----:B------:R-:W-:Y:S01]  /*15a0*/  IABS R27, R3 ;  /* 0x00000003001b7213 */ /* 0x000fe20000000000 */
[----:B------:R-:W-:Y:S02]  /*15b0*/  @!P1 IMAD R17, R24, 0x44, R17 ;  /* 0x0000004418119824 */ /* 0x000fe400078e0211 */
[----:B------:R-:W-:Y:S02]  /*15c0*/  IMAD.IADD R8, R16, 0x1, -R7 ;  /* 0x0000000110087824 */ /* 0x000fe400078e0a07 */
[----:B------:R-:W-:-:S02]  /*15d0*/  VIADD R22, R27, UR4 ;  /* 0x000000041b167c36 */ /* 0x000fc40008000000 */
[----:B------:R-:W-:Y:S01]  /*15e0*/  @!P1 IMAD R17, R8, 0x4, R17 ;  /* 0x0000000408119824 */ /* 0x000fe200078e0211 */
[----:B------:R-:W-:Y:S06]  /*15f0*/  @P0 BRA `(.L_x_199) ;  /* 0x0000000000440947 */ /* 0x000fec0003800000 */
[----:B------:R-:W-:Y:S02]  /*1600*/  IADD3 R25, P2, R28, -UR7, RZ ;  /* 0x800000071c197c10 */ /* 0x000fe4000ff5e0ff */
[----:B------:R-:W-:Y:S02]  /*1610*/  SHF.R.S32.HI R7, RZ, 0x1f, R8 ;  /* 0x0000001fff077819 */ /* 0x000fe40000011408 */
[----:B------:R-:W-:Y:S02]  /*1620*/  ISETP.GT.U32.AND P0, PT, R25, R8, PT ;  /* 0x000000081900720c */ /* 0x000fe40003f04070 */
[----:B------:R-:W-:-:S04]  /*1630*/  IADD3.X R6, R5, ~UR6, RZ, P2, !PT ;  /* 0x8000000605067c10 */ /* 0x000fc800097fe4ff */
[----:B------:R-:W-:-:S13]  /*1640*/  ISETP.GT.AND.EX P0, PT, R6, R7, PT, P0 ;  /* 0x000000070600720c */ /* 0x000fda0003f04300 */
[----:B------:R-:W-:Y:S05]  /*1650*/  @!P0 BRA `(.L_x_199) ;  /* 0x00000000002c8947 */ /* 0x000fea0003800000 */
[----:B------:R-:W-:Y:S01]  /*1660*/  IADD3 R32, P0, R8, UR7, RZ ;  /* 0x0000000708207c10 */ /* 0x000fe2000ff1e0ff */
[----:B------:R-:W-:Y:S01]  /*1670*/  IMAD R25, R5, R24, RZ ;  /* 0x0000001805197224 */ /* 0x000fe200078e02ff */
[----:B------:R-:W-:Y:S01]  /*1680*/  SHF.R.S32.HI R6, RZ, 0x1f, R24 ;  /* 0x0000001fff067819 */ /* 0x000fe20000011418 */
[----:B------:R-:W-:Y:S01]  /*1690*/  ULDC.64 UR4, c[0x0][0x2b8] ;  /* 0x0000ae0000047ab9 */ /* 0x000fe20000000a00 */
[----:B------:R-:W-:-:S03]  /*16a0*/  IADD3.X R33, R7, UR6, RZ, P0, !PT ;  /* 0x0000000607217c10 */ /* 0x000fc600087fe4ff */
[C---:B------:R-:W-:Y:S02]  /*16b0*/  IMAD R6, R28.reuse, R6, R25 ;  /* 0x000000061c067224 */ /* 0x040fe400078e0219 */
[----:B------:R-:W-:-:S04]  /*16c0*/  IMAD.WIDE.U32 R32, R28, R24, R32 ;  /* 0x000000181c207225 */ /* 0x000fc800078e0020 */
[----:B------:R-:W-:Y:S01]  /*16d0*/  IMAD.IADD R6, R33, 0x1, R6 ;  /* 0x0000000121067824 */ /* 0x000fe200078e0206 */
[----:B------:R-:W-:-:S04]  /*16e0*/  LEA R24, P0, R32, UR4, 0x2 ;  /* 0x0000000420187c11 */ /* 0x000fc8000f8010ff */
[----:B------:R-:W-:-:S05]  /*16f0*/  LEA.HI.X R25, R32, UR5, R6, 0x2, P0 ;  /* 0x0000000520197c11 */ /* 0x000fca00080f1406 */
[----:B------:R0:W5:Y:S04]  /*1700*/  LDG.E R18, desc[UR8][R24.64] ;  /* 0x0000000818127981 */ /* 0x000168000c1e1900 */
.L_x_199:
[----:B------:R-:W-:Y:S05]  /*1710*/  BSYNC B0 ;  /* 0x0000000000007941 */ /* 0x000fea0003800000 */
.L_x_198:
[----:B-----5:R1:W-:Y:S01]  /*1720*/  @!P1 STS [R17], R18 ;  /* 0x0000001211009388 */ /* 0x0203e20000000800 */
[----:B------:R-:W-:Y:S01]  /*1730*/  BSSY B0, `(.L_x_200) ;  /* 0x000000d000007945 */ /* 0x000fe20003800000 */
[----:B------:R-:W-:Y:S06]  /*1740*/  BAR.SYNC.DEFER_BLOCKING 0x0 ;  /* 0x0000000000007b1d */ /* 0x000fec0000010000 */
[----:B------:R-:W-:Y:S05]  /*1750*/  @P1 BRA `(.L_x_201) ;  /* 0x0000000000281947 */ /* 0x000fea0003800000 */
[----:B------:R-:W2:Y:S01]  /*1760*/  S2R R6, SR_CgaCtaId ;  /* 0x0000000000067919 */ /* 0x000ea20000008800 */
[----:B------:R-:W-:Y:S02]  /*1770*/  LEA.HI R8, R19, R16, RZ, 0x3 ;  /* 0x0000001013087211 */ /* 0x000fe400078f18ff */
[----:B------:R-:W-:Y:S02]  /*1780*/  MOV R7, 0x400 ;  /* 0x0000040000077802 */ /* 0x000fe40000000f00 */
[----:B-1----:R-:W-:-:S05]  /*1790*/  LOP3.LUT R17, R8, 0xfffffff8, RZ, 0xc0, !PT ;  /* 0xfffffff808117812 */ /* 0x002fca00078ec0ff */
[----:B------:R-:W-:Y:S01]  /*17a0*/  IMAD.IADD R17, R16, 0x1, -R17 ;  /* 0x0000000110117824 */ /* 0x000fe200078e0a11 */
[----:B--2---:R-:W-:Y:S02]  /*17b0*/  LEA R6, R6, R7, 0x18 ;  /* 0x0000000706067211 */ /* 0x004fe400078ec0ff */
[----:B------:R-:W-:-:S03]  /*17c0*/  SHF.R.S32.HI R7, RZ, 0x3, R8 ;  /* 0x00000003ff077819 */ /* 0x000fc60000011408 */
[----:B------:R-:W-:-:S04]  /*17d0*/  IMAD R6, R17, 0x44, R6 ;  /* 0x0000004411067824 */ /* 0x000fc800078e0206 */
[----:B------:R-:W-:-:S05]  /*17e0*/  IMAD R6, R7, 0x4, R6 ;  /* 0x0000000407067824 */ /* 0x000fca00078e0206 */
[----:B------:R2:W3:Y:S02]  /*17f0*/  LDS R30, [R6] ;  /* 0x00000000061e7984 */ /* 0x0004e40000000800 */
.L_x_201:
[----:B------:R-:W-:Y:S05]  /*1800*/  BSYNC B0 ;  /* 0x0000000000007941 */ /* 0x000fea0003800000 */
.L_x_200:
[----:B0--3--:R-:W0:Y:S01]  /*1810*/  SHFL.BFLY PT, R25, R30, 0x4, 0x1f ;  /* 0x0c801f001e197f89 */ /* 0x009e2200000e0000 */
[----:B-1----:R-:W1:Y:S01]  /*1820*/  LDC R17, c[0x0][0x270] ;  /* 0x00009c00ff117b82 */ /* 0x002e620000000800 */
[----:B------:R-:W3:Y:S01]  /*1830*/  I2F.RP R18, R27 ;  /* 0x0000001b00127306 */ /* 0x000ee20000209400 */
[----:B------:R-:W-:Y:S01]  /*1840*/  ISETP.GT.AND P5, PT, R3, RZ, PT ;  /* 0x000000ff0300720c */ /* 0x000fe20003fa4270 */
[----:B------:R-:W-:Y:S06]  /*1850*/  BSSY B1, `(.L_x_202) ;  /* 0x000022c000017945 */ /* 0x000fec0003800000 */
[----:B---3--:R-:W3:Y:S01]  /*1860*/  MUFU.RCP R18, R18 ;  /* 0x0000001200127308 */ /* 0x008ee20000001000 */
[----:B0-----:R-:W-:-:S02]  /*1870*/  FMNMX.FTZ R25, R25, R30, !PT ;  /* 0x0000001e19197209 */ /* 0x001fc40007810000 */
[----:B-1----:R-:W-:-:S03]  /*1880*/  IABS R26, R17 ;  /* 0x00000011001a7213 */ /* 0x002fc60000000000 */
[----:B--2---:R-:W0:Y:S02]  /*1890*/  SHFL.BFLY PT, R6, R25, 0x2, 0x1f ;  /* 0x0c401f0019067f89 */ /* 0x004e2400000e0000 */
[----:B------:R-:W1:Y:S01]  /*18a0*/  I2F.U32.RP R24, R26 ;  /* 0x0000001a00187306 */ /* 0x000e620000209000 */
[----:B---3--:R-:W-:Y:S01]  /*18b0*/  VIADD R32, R18, 0xffffffe ;  /* 0x0ffffffe12207836 */ /* 0x008fe20000000000 */
[----:B------:R-:W-:-:S06]  /*18c0*/  IABS R18, R22 ;  /* 0x0000001600127213 */ /* 0x000fcc0000000000 */
[----:B------:R2:W-:Y:S01]  /*18d0*/  F2I.FTZ.U32.TRUNC.NTZ R33, R32 ;  /* 0x0000002000217305 */ /* 0x0005e2000021f000 */
[----:B0-----:R-:W-:Y:S01]  /*18e0*/  FMNMX.FTZ R6, R25, R6, !PT ;  /* 0x0000000619067209 */ /* 0x001fe20007810000 */
[----:B--2---:R-:W-:-:S04]  /*18f0*/  IMAD.MOV.U32 R32, RZ, RZ, RZ ;  /* 0x000000ffff207224 */ /* 0x004fc800078e00ff */
[----:B------:R-:W0:Y:S02]  /*1900*/  SHFL.BFLY PT, R7, R6, 0x1, 0x1f ;  /* 0x0c201f0006077f89 */ /* 0x000e2400000e0000 */
[----:B0-----:R-:W-:Y:S02]  /*1910*/  FMNMX.FTZ R7, R6, R7, !PT ;  /* 0x0000000706077209 */ /* 0x001fe40007810000 */
[----:B-1----:R-:W0:Y:S02]  /*1920*/  MUFU.RCP R6, R24 ;  /* 0x0000001800067308 */ /* 0x002e240000001000 */
[----:B------:R-:W-:-:S04]  /*1930*/  FSETP.NEU.FTZ.AND P0, PT, R7, -INF , PT ;  /* 0xff8000000700780b */ /* 0x000fc80003f1d000 */
[----:B------:R-:W-:Y:S02]  /*1940*/  FSEL R7, R7, RZ, P0 ;  /* 0x000000ff07077208 */ /* 0x000fe40000000000 */
[----:B------:R-:W-:-:S03]  /*1950*/  ISETP.GT.AND P0, PT, R2, RZ, PT ;  /* 0x000000ff0200720c */ /* 0x000fc60003f04270 */
[----:B------:R-:W-:-:S04]  /*1960*/  FADD.FTZ R31, -R7, R30 ;  /* 0x0000001e071f7221 */ /* 0x000fc80000010100 */
[----:B------:R-:W-:Y:S01]  /*1970*/  FMUL.FTZ R31, R31, 1.4426950216293334961 ;  /* 0x3fb8aa3b1f1f7820 */ /* 0x000fe20000410000 */
[----:B0-----:R-:W-:Y:S01]  /*1980*/  VIADD R38, R6, 0xffffffe ;  /* 0x0ffffffe06267836 */ /* 0x001fe20000000000 */
[----:B------:R-:W-:Y:S01]  /*1990*/  IABS R24, R4 ;  /* 0x0000000400187213 */ /* 0x000fe20000000000 */
[----:B------:R-:W-:Y:S01]  /*19a0*/  IMAD.MOV R6, RZ, RZ, -R33 ;  /* 0x000000ffff067224 */ /* 0x000fe200078e0a21 */
[----:B------:R-:W-:Y:S02]  /*19b0*/  LOP3.LUT R4, R4, R17, RZ, 0x3c, !PT ;  /* 0x0000001104047212 */ /* 0x000fe400078e3cff */
[----:B------:R-:W0:Y:S01]  /*19c0*/  MUFU.EX2 R31, R31 ;  /* 0x0000001f001f7308 */ /* 0x000e220000000800 */
[----:B------:R-:W-:Y:S01]  /*19d0*/  IMAD R25, R6, R27, RZ ;  /* 0x0000001b06197224 */ /* 0x000fe200078e02ff */
[----:B------:R-:W-:-:S03]  /*19e0*/  IABS R6, R3 ;  /* 0x0000000300067213 */ /* 0x000fc60000000000 */
[----:B------:R-:W-:Y:S01]  /*19f0*/  IMAD.HI.U32 R25, R33, R25, R32 ;  /* 0x0000001921197227 */ /* 0x000fe200078e0020 */
[----:B------:R-:W-:Y:S02]  /*1a00*/  IABS R33, R17 ;  /* 0x0000001100217213 */ /* 0x000fe40000000000 */
[----:B------:R-:W1:Y:S01]  /*1a10*/  F2I.FTZ.U32.TRUNC.NTZ R39, R38 ;  /* 0x0000002600277305 */ /* 0x000e62000021f000 */
[----:B------:R-:W-:Y:S02]  /*1a20*/  IMAD.MOV R6, RZ, RZ, -R6 ;  /* 0x000000ffff067224 */ /* 0x000fe400078e0a06 */
[----:B------:R-:W-:-:S04]  /*1a30*/  IMAD.HI.U32 R25, R25, R18, RZ ;  /* 0x0000001219197227 */ /* 0x000fc800078e00ff */
[----:B------:R-:W-:Y:S01]  /*1a40*/  IMAD R6, R25, R6, R18 ;  /* 0x0000000619067224 */ /* 0x000fe200078e0212 */
[----:B0-----:R-:W0:Y:S01]  /*1a50*/  SHFL.BFLY PT, R8, R31, 0x4, 0x1f ;  /* 0x0c801f001f087f89 */ /* 0x001e2200000e0000 */
[----:B------:R-:W-:-:S03]  /*1a60*/  IMAD.MOV R33, RZ, RZ, -R33 ;  /* 0x000000ffff217224 */ /* 0x000fc600078e0a21 */
[----:B------:R-:W-:Y:S01]  /*1a70*/  ISETP.GT.U32.AND P1, PT, R27, R6, PT ;  /* 0x000000061b00720c */ /* 0x000fe20003f24070 */
[----:B-1----:R-:W-:Y:S02]  /*1a80*/  IMAD.MOV R37, RZ, RZ, -R39 ;  /* 0x000000ffff257224 */ /* 0x002fe400078e0a27 */
[----:B------:R-:W-:Y:S02]  /*1a90*/  IMAD.MOV.U32 R38, RZ, RZ, RZ ;  /* 0x000000ffff267224 */ /* 0x000fe400078e00ff */
[----:B------:R-:W-:-:S04]  /*1aa0*/  IMAD R37, R37, R26, RZ ;  /* 0x0000001a25257224 */ /* 0x000fc800078e02ff */
[----:B------:R-:W-:-:S04]  /*1ab0*/  IMAD.HI.U32 R37, R39, R37, R38 ;  /* 0x0000002527257227 */ /* 0x000fc800078e0026 */
[----:B------:R-:W-:Y:S02]  /*1ac0*/  @!P1 IMAD.IADD R6, R6, 0x1, -R27 ;  /* 0x0000000106069824 */ /* 0x000fe400078e0a1b */
[----:B------:R-:W-:-:S03]  /*1ad0*/  IMAD.HI.U32 R32, R37, R24, RZ ;  /* 0x0000001825207227 */ /* 0x000fc600078e00ff */
[-C--:B------:R-:W-:Y:S01]  /*1ae0*/  ISETP.GE.U32.AND P4, PT, R6, R27.reuse, PT ;  /* 0x0000001b0600720c */ /* 0x080fe20003f86070 */
[----:B0-----:R-:W-:Y:S01]  /*1af0*/  FADD.FTZ R8, R31, R8 ;  /* 0x000000081f087221 */ /* 0x001fe20000010000 */
[----:B------:R-:W-:Y:S01]  /*1b00*/  IMAD.HI.U32 R36, R37, R18, RZ ;  /* 0x0000001225247227 */ /* 0x000fe200078e00ff */
[----:B------:R-:W-:Y:S02]  /*1b10*/  SHF.R.S32.HI R6, RZ, 0x1f, R2 ;  /* 0x0000001fff067819 */ /* 0x000fe40000011402 */
[----:B------:R-:W-:Y:S01]  /*1b20*/  LOP3.LUT R37, R22, R27, RZ, 0x3c, !PT ;  /* 0x0000001b16257212 */ /* 0x000fe200078e3cff */
[----:B------:R-:W0:Y:S01]  /*1b30*/  SHFL.BFLY PT, R29, R8, 0x2, 0x1f ;  /* 0x0c401f00081d7f89 */ /* 0x000e2200000e0000 */
[----:B------:R-:W-:Y:S01]  /*1b40*/  IMAD R31, R32, R33, R24 ;  /* 0x00000021201f7224 */ /* 0x000fe200078e0218 */
[----:B------:R-:W-:Y:S01]  /*1b50*/  LOP3.LUT R22, R22, R17, RZ, 0x3c, !PT ;  /* 0x0000001116167212 */ /* 0x000fe200078e3cff */
[----:B------:R-:W-:Y:S01]  /*1b60*/  IMAD R33, R36, R33, R18 ;  /* 0x0000002124217224 */ /* 0x000fe200078e0212 */
[----:B------:R-:W-:Y:S01]  /*1b70*/  LEA.HI.SX32 R18, R2, 0x1, 0x1 ;  /* 0x0000000102127811 */ /* 0x000fe200078f0aff */
[----:B------:R-:W-:Y:S01]  /*1b80*/  @!P0 IMAD.MOV R18, RZ, RZ, R6 ;  /* 0x000000ffff128224 */ /* 0x000fe200078e0206 */
[C---:B------:R-:W-:Y:S01]  /*1b90*/  ISETP.GT.U32.AND P3, PT, R26.reuse, R31, PT ;  /* 0x0000001f1a00720c */ /* 0x040fe20003f64070 */
[----:B------:R-:W-:Y:S01]  /*1ba0*/  @!P1 VIADD R25, R25, 0x1 ;  /* 0x0000000119199836 */ /* 0x000fe20000000000 */
[----:B------:R-:W-:Y:S01]  /*1bb0*/  ISETP.GT.U32.AND P2, PT, R26, R33, PT ;  /* 0x000000211a00720c */ /* 0x000fe20003f44070 */
[----:B------:R-:W1:Y:S01]  /*1bc0*/  LDC.U8 R24, c[0x0][0x3d9] ;  /* 0x0000f640ff187b82 */ /* 0x000e620000000000 */
[----:B------:R-:W-:Y:S01]  /*1bd0*/  ISETP.GE.AND P0, PT, R37, RZ, PT ;  /* 0x000000ff2500720c */ /* 0x000fe20003f06270 */
[----:B------:R-:W-:Y:S01]  /*1be0*/  @P4 VIADD R25, R25, 0x1 ;  /* 0x0000000119194836 */ /* 0x000fe20000000000 */
[----:B------:R-:W-:-:S02]  /*1bf0*/  ISETP.NE.AND P1, PT, R3, RZ, PT ;  /* 0x000000ff0300720c */ /* 0x000fc40003f25270 */
[----:B------:R-:W-:-:S05]  /*1c00*/  LEA.HI.SX32 R6, R3, 0x1, 0x1 ;  /* 0x0000000103067811 */ /* 0x000fca00078f0aff */
[--C-:B------:R-:W-:Y:S02]  /*1c10*/  @!P3 IMAD.IADD R31, R31, 0x1, -R26.reuse ;  /* 0x000000011f1fb824 */ /* 0x100fe400078e0a1a */
[----:B------:R-:W-:Y:S02]  /*1c20*/  @!P2 IMAD.IADD R33, R33, 0x1, -R26 ;  /* 0x000000012121a824 */ /* 0x000fe400078e0a1a */
[----:B------:R-:W-:Y:S02]  /*1c30*/  @!P0 IMAD.MOV R25, RZ, RZ, -R25 ;  /* 0x000000ffff198224 */ /* 0x000fe400078e0a19 */
[----:B0-----:R-:W-:Y:S01]  /*1c40*/  FADD.FTZ R29, R8, R29 ;  /* 0x0000001d081d7221 */ /* 0x001fe20000010000 */
[----:B------:R-:W-:Y:S01]  /*1c50*/  ISETP.GE.U32.AND P4, PT, R31, R26, PT ;  /* 0x0000001a1f00720c */ /* 0x000fe20003f86070 */
[----:B------:R-:W-:Y:S01]  /*1c60*/  @!P3 VIADD R32, R32, 0x1 ;  /* 0x000000012020b836 */ /* 0x000fe20000000000 */
[----:B------:R-:W-:Y:S01]  /*1c70*/  @!P1 LOP3.LUT R25, RZ, R27, RZ, 0x33, !PT ;  /* 0x0000001bff199212 */ /* 0x000fe200078e33ff */
[----:B------:R-:W-:Y:S01]  /*1c80*/  @!P2 VIADD R36, R36, 0x1 ;  /* 0x000000012424a836 */ /* 0x000fe20000000000 */
[----:B------:R-:W0:Y:S01]  /*1c90*/  SHFL.BFLY PT, R8, R29, 0x1, 0x1f ;  /* 0x0c201f001d087f89 */ /* 0x000e2200000e0000 */
[----:B------:R-:W-:-:S02]  /*1ca0*/  ISETP.GE.AND P1, PT, R4, RZ, PT ;  /* 0x000000ff0400720c */ /* 0x000fc40003f26270 */
[----:B------:R-:W-:Y:S02]  /*1cb0*/  ISETP.GE.AND P3, PT, R22, RZ, PT ;  /* 0x000000ff1600720c */ /* 0x000fe40003f66270 */
[----:B-1----:R-:W-:Y:S02]  /*1cc0*/  ISETP.NE.AND P2, PT, R24, RZ, PT ;  /* 0x000000ff1800720c */ /* 0x002fe40003f45270 */
[----:B------:R-:W-:Y:S02]  /*1cd0*/  LOP3.LUT R27, RZ, R17, RZ, 0x33, !PT ;  /* 0x00000011ff1b7212 */ /* 0x000fe400078e33ff */
[----:B------:R-:W-:Y:S01]  /*1ce0*/  @P4 VIADD R32, R32, 0x1 ;  /* 0x0000000120204836 */ /* 0x000fe20000000000 */
[C---:B------:R-:W-:Y:S02]  /*1cf0*/  LOP3.LUT P4, RZ, R16.reuse, 0x7, RZ, 0xc0, !PT ;  /* 0x0000000710ff7812 */ /* 0x040fe4000788c0ff */
[----:B------:R-:W-:Y:S02]  /*1d00*/  SEL R9, R9, 0x1, !P2 ;  /* 0x0000000109097807 */ /* 0x000fe40005000000 */
[----:B------:R-:W-:Y:S01]  /*1d10*/  ISETP.GT.OR P4, PT, R16, 0x7f, P4 ;  /* 0x0000007f1000780c */ /* 0x000fe20002784670 */
[----:B------:R-:W-:Y:S01]  /*1d20*/  @!P1 IMAD.MOV R32, RZ, RZ, -R32 ;  /* 0x000000ffff209224 */ /* 0x000fe200078e0a20 */
[----:B------:R-:W-:Y:S01]  /*1d30*/  ISETP.LT.U32.AND P1, PT, R20, R25, PT ;  /* 0x000000191400720c */ /* 0x000fe20003f21070 */
[----:B0-----:R-:W-:Y:S01]  /*1d40*/  FADD.FTZ R8, R29, R8 ;  /* 0x000000081d087221 */ /* 0x001fe20000010000 */
[----:B------:R-:W-:-:S04]  /*1d50*/  SHF.R.S32.HI R29, RZ, 0x1f, R3 ;  /* 0x0000001fff1d7819 */ /* 0x000fc80000011403 */
[----:B------:R-:W-:Y:S01]  /*1d60*/  FSETP.NE.FTZ.AND P0, PT, R8, RZ, PT ;  /* 0x000000ff0800720b */ /* 0x000fe20003f15000 */
[----:B------:R-:W-:Y:S01]  /*1d70*/  @!P5 IMAD.MOV R6, RZ, RZ, R29 ;  /* 0x000000ffff06d224 */ /* 0x000fe200078e021d */
[----:B------:R-:W-:Y:S02]  /*1d80*/  ISETP.GE.U32.AND P5, PT, R33, R26, PT ;  /* 0x0000001a2100720c */ /* 0x000fe40003fa6070 */
[----:B------:R-:W-:-:S04]  /*1d90*/  SHF.R.S32.HI R33, RZ, 0x1f, R25 ;  /* 0x0000001fff217819 */ /* 0x000fc80000011419 */
[----:B------:R-:W-:-:S05]  /*1da0*/  ISETP.LT.AND.EX P1, PT, R21, R33, PT, P1 ;  /* 0x000000211500720c */ /* 0x000fca0003f21310 */
[----:B------:R-:W0:Y:S02]  /*1db0*/  @P0 MUFU.LG2 R4, R8 ;  /* 0x0000000800040308 */ /* 0x000e240000000c00 */
[----:B------:R-:W-:Y:S01]  /*1dc0*/  @P5 VIADD R36, R36, 0x1 ;  /* 0x0000000124245836 */ /* 0x000fe20000000000 */
[----:B------:R-:W-:-:S03]  /*1dd0*/  ISETP.NE.AND P5, PT, R17, RZ, PT ;  /* 0x000000ff1100720c */ /* 0x000fc60003fa5270 */
[----:B------:R-:W-:Y:S01]  /*1de0*/  @!P3 IMAD.MOV R36, RZ, RZ, -R36 ;  /* 0x000000ffff24b224 */ /* 0x000fe200078e0a24 */
[----:B------:R-:W-:-:S04]  /*1df0*/  SEL R32, R27, R32, !P5 ;  /* 0x000000201b207207 */ /* 0x000fc80006800000 */
[----:B------:R-:W-:Y:S01]  /*1e00*/  SEL R36, R27, R36, !P5 ;  /* 0x000000241b247207 */ /* 0x000fe20006800000 */
[-C--:B------:R-:W-:Y:S02]  /*1e10*/  IMAD R31, R32, R9.reuse, RZ ;  /* 0x00000009201f7224 */ /* 0x080fe400078e02ff */
[----:B------:R-:W-:Y:S02]  /*1e20*/  IMAD.MOV.U32 R27, RZ, RZ, 0x7f800000 ;  /* 0x7f800000ff1b7424 */ /* 0x000fe400078e00ff */
[----:B------:R-:W-:Y:S02]  /*1e30*/  IMAD R29, R36, R9, RZ ;  /* 0x00000009241d7224 */ /* 0x000fe400078e02ff */
[----:B0-----:R-:W-:Y:S01]  /*1e40*/  @P0 FFMA.FTZ R27, R4, 0.69314718246459960938, R7 ;  /* 0x3f317218041b0823 */ /* 0x001fe20000010007 */
[----:B------:R-:W-:Y:S01]  /*1e50*/  SEL R9, R20, R25, P1 ;  /* 0x0000001914097207 */ /* 0x000fe20000800000 */
[----:B------:R-:W-:Y:S01]  /*1e60*/  IMAD R7, R18, R31, RZ ;  /* 0x0000001f12077224 */ /* 0x000fe200078e02ff */
[----:B------:R-:W-:Y:S01]  /*1e70*/  SEL R8, R21, R33, P1 ;  /* 0x0000002115087207 */ /* 0x000fe20000800000 */
[----:B------:R-:W-:Y:S01]  /*1e80*/  IMAD R6, R29, R6, RZ ;  /* 0x000000061d067224 */ /* 0x000fe200078e02ff */
[----:B------:R-:W-:Y:S06]  /*1e90*/  @P4 BRA `(.L_x_203) ;  /* 0x0000001c001c4947 */ /* 0x000fec0003800000 */
[----:B------:R-:W-:Y:S01]  /*1ea0*/  ULDC.U8 UR4, c[0x0][0x3d8] ;  /* 0x0000f60000047ab9 */ /* 0x000fe20000000000 */
[----:B------:R-:W-:Y:S02]  /*1eb0*/  LEA.HI R4, R19, R16, RZ, 0x3 ;  /* 0x0000001013047211 */ /* 0x000fe400078f18ff */
[----:B------:R-:W-:Y:S02]  /*1ec0*/  ISETP.NE.AND P1, PT, RZ, UR4, PT ;  /* 0x00000004ff007c0c */ /* 0x000fe4000bf25270 */
[----:B------:R-:W-:-:S04]  /*1ed0*/  SHF.R.S32.HI R4, RZ, 0x3, R4 ;  /* 0x00000003ff047819 */ /* 0x000fc80000011404 */
[----:B------:R-:W-:-:S04]  /*1ee0*/  IADD3 R32, P0, R4, UR7, RZ ;  /* 0x0000000704207c10 */ /* 0x000fc8000ff1e0ff */
[----:B------:R-:W-:-:S03]  /*1ef0*/  LEA.HI.X.SX32 R33, R4, UR6, 0x1, P0 ;  /* 0x0000000604217c11 */ /* 0x000fc600080f0eff */
[----:B------:R-:W-:Y:S06]  /*1f00*/  @!P1 BRA `(.L_x_204) ;  /* 0x0000001800f09947 */ /* 0x000fec0003800000 */
        /* <DEDUP_REMOVED lines=30> */
[----:B------:R-:W-:Y:S05]  /*20f0*/  CALL.REL.NOINC `($__internal_4_$__cuda_sm20_div_s64) ;  /* 0x0000002400cc7944 */ /* 0x000fea0003c00000 */
        /* <DEDUP_REMOVED lines=9> */
.L_x_206:
        /* <DEDUP_REMOVED lines=22> */
.L_x_207:
[----:B------:R-:W-:Y:S05]  /*22f0*/  BSYNC B0 ;  /* 0x0000000000007941 */ /* 0x000fea0003800000 */
.L_x_205:
        /* <DEDUP_REMOVED lines=11> */
[-C--:B------:R-:W-:Y:S02]  /*23b0*/  IADD3.X R16, RZ, ~R19.reuse, RZ, P0, !PT ;  /* 0x80000013ff107210 */ /* 0x080fe400007fe4ff */
[----:B------:R-:W-:Y:S01]  /*23c0*/  MOV R36, R18 ;  /* 0x0000001200247202 */ /* 0x000fe20000000f00 */
[----:B------:R-:W-:Y:S01]  /*23d0*/  IMAD.WIDE.U32 R32, R23, R20, R32 ;  /* 0x0000001417207225 */ /* 0x000fe200078e0020 */
[----:B------:R-:W-:-:S03]  /*23e0*/  MOV R37, R19 ;  /* 0x0000001300257202 */ /* 0x000fc60000000f00 */
[----:B------:R-:W-:-:S04]  /*23f0*/  IMAD R21, R16, R23, RZ ;  /* 0x0000001710157224 */ /* 0x000fc800078e02ff */
[----:B------:R-:W-:-:S05]  /*2400*/  IMAD R0, R0, R20, R21 ;  /* 0x0000001400007224 */ /* 0x000fca00078e0215 */
[----:B------:R-:W-:Y:S01]  /*2410*/  IADD3 R0, R33, R0, RZ ;  /* 0x0000000021007210 */ /* 0x000fe20007ffe0ff */
[----:B------:R-:W-:Y:S05]  /*2420*/  BRA `(.L_x_210) ;  /* 0x0000000000587947 */ /* 0x000fea0003800000 */
.L_x_209:
        /* <DEDUP_REMOVED lines=22> */
.L_x_210:
[----:B------:R-:W-:Y:S05]  /*2590*/  BSYNC B0 ;  /* 0x0000000000007941 */ /* 0x000fea0003800000 */
.L_x_208:
        /* <DEDUP_REMOVED lines=11> */
[----:B------:R-:W-:Y:S05]  /*2650*/  CALL.REL.NOINC `($__internal_4_$__cuda_sm20_div_s64) ;  /* 0x0000002000747944 */ /* 0x000fea0003c00000 */
[----:B------:R-:W-:-:S04]  /*2660*/  IADD3 R17, P0, RZ, -R18, RZ ;  /* 0x80000012ff117210 */ /* 0x000fc80007f1e0ff */
[----:B------:R-:W-:Y:S01]  /*2670*/  IADD3.X R16, RZ, ~R19, RZ, P0, !PT ;  /* 0x80000013ff107210 */ /* 0x000fe200007fe4ff */
[----:B------:R-:W-:-:S04]  /*2680*/  IMAD.WIDE.U32 R36, R5, R17, R36 ;  /* 0x0000001105247225 */ /* 0x000fc800078e0024 */
[----:B------:R-:W-:-:S04]  /*2690*/  IMAD R16, R16, R5, RZ ;  /* 0x0000000510107224 */ /* 0x000fc800078e02ff */
[----:B------:R-:W-:-:S05]  /*26a0*/  IMAD R4, R4, R17, R16 ;  /* 0x0000001104047224 */ /* 0x000fca00078e0210 */
[----:B------:R-:W-:Y:S01]  /*26b0*/  IADD3 R4, R37, R4, RZ ;  /* 0x0000000425047210 */ /* 0x000fe20007ffe0ff */
[----:B------:R-:W-:Y:S05]  /*26c0*/  BRA `(.L_x_213) ;  /* 0x0000000000587947 */ /* 0x000fea0003800000 */
.L_x_212:
[----:B------:R-:W0:Y:S01]  /*26d0*/  I2F.U32.RP R19, R5 ;  /* 0x0000000500137306 */ /* 0x000e220000209000 */
[----:B------:R-:W-:-:S07]  /*26e0*/  ISETP.NE.U32.AND P0, PT, R5, RZ, PT ;  /* 0x000000ff0500720c */ /* 0x000fce0003f05070 */
[----:B0-----:R-:W0:Y:S02]  /*26f0*/  MUFU.RCP R16, R19 ;  /* 0x0000001300107308 */ /* 0x001e240000001000 */
[----:B0-----:R-:W-:Y:S01]  /*2700*/  IADD3 R16, R16, 0xffffffe, RZ ;  /* 0x0ffffffe10107810 */ /* 0x001fe20007ffe0ff */
[----:B------:R-:W-:-:S05]  /*2710*/  HFMA2.MMA R19, -RZ, RZ, 0, 0 ;  /* 0x00000000ff137435 */ /* 0x000fca00000001ff */
        /* <DEDUP_REMOVED lines=17> */
.L_x_213:
[----:B------:R-:W-:Y:S05]  /*2830*/  BSYNC B0 ;  /* 0x0000000000007941 */ /* 0x000fea0003800000 */
.L_x_211:
        /* <DEDUP_REMOVED lines=38> */
[----:B------:R-:W-:Y:S05]  /*2aa0*/  CALL.REL.NOINC `($__internal_4_$__cuda_sm20_div_s64) ;  /* 0x0000001c00607944 */ /* 0x000fea0003c00000 */
        /* <DEDUP_REMOVED lines=12> */
.L_x_215:
        /* <DEDUP_REMOVED lines=23> */
.L_x_216:
[----:B------:R-:W-:Y:S05]  /*2ce0*/  BSYNC B0 ;  /* 0x0000000000007941 */ /* 0x000fea0003800000 */
.L_x_214:
        /* <DEDUP_REMOVED lines=18> */
.L_x_218:
        /* <DEDUP_REMOVED lines=22> */
.L_x_219:
[----:B------:R-:W-:Y:S05]  /*2f70*/  BSYNC B0 ;  /* 0x0000000000007941 */ /* 0x000fea0003800000 */
.L_x_217:
        /* <DEDUP_REMOVED lines=20> */
.L_x_221:
[----:B------:R-:W0:Y:S01]  /*30c0*/  I2F.U32.RP R19, R13 ;  /* 0x0000000d00137306 */ /* 0x000e220000209000 */
[----:B------:R-:W-:Y:S01]  /*30d0*/  IMAD.MOV.U32 R20, RZ, RZ, RZ ;  /* 0x000000ffff147224 */ /* 0x000fe200078e00ff */
[----:B------:R-:W-:-:S06]  /*30e0*/  ISETP.NE.U32.AND P0, PT, R13, RZ, PT ;  /* 0x000000ff0d00720c */ /* 0x000fcc0003f05070 */
        /* <DEDUP_REMOVED lines=20> */
.L_x_222:
[----:B------:R-:W-:Y:S05]  /*3230*/  BSYNC B0 ;  /* 0x0000000000007941 */ /* 0x000fea0003800000 */
.L_x_220:
[----:B------:R-:W-:Y:S01]  /*3240*/  SHF.R.S32.HI R17, RZ, 0x1f, R7 ;  /* 0x0000001fff117819 */ /* 0x000fe20000011407 */
[-C--:B------:R-:W-:Y:S01]  /*3250*/  IMAD R12, R19, R7.reuse, RZ ;  /* 0x00000007130c7224 */ /* 0x080fe200078e02ff */
[----:B------:R-:W-:Y:S01]  /*3260*/  ULDC UR4, c[0x0][0x2c4] ;  /* 0x0000b10000047ab9 */ /* 0x000fe20000000800 */
[----:B------:R-:W-:Y:S01]  /*3270*/  IMAD.WIDE.U32 R42, R18, R7, RZ ;  /* 0x00000007122a7225 */ /* 0x000fe200078e00ff */
[----:B------:R-:W-:Y:S03]  /*3280*/  BSSY B0, `(.L_x_223) ;  /* 0x000003a000007945 */ /* 0x000fe60003800000 */
[----:B------:R-:W-:Y:S01]  /*3290*/  IMAD R7, R17, R18, R12 ;  /* 0x0000001211077224 */ /* 0x000fe200078e020c */
[----:B------:R-:W-:Y:S01]  /*32a0*/  SHF.R.S32.HI R18, RZ, 0x1f, R2 ;  /* 0x0000001fff127819 */ /* 0x000fe20000011402 */
[----:B------:R-:W-:Y:S01]  /*32b0*/  IMAD R17, R15, R2, RZ ;  /* 0x000000020f117224 */ /* 0x000fe200078e02ff */
[----:B------:R-:W-:Y:S01]  /*32c0*/  LOP3.LUT R15, R41, R10, RZ, 0xfc, !PT ;  /* 0x0000000a290f7212 */ /* 0x000fe200078efcff */
[----:B------:R-:W-:Y:S01]  /*32d0*/  IMAD R45, R23, UR4, RZ ;  /* 0x00000004172d7c24 */ /* 0x000fe2000f8e02ff */
[----:B------:R-:W-:Y:S01]  /*32e0*/  IADD3 R7, R43, R7, RZ ;  /* 0x000000072b077210 */ /* 0x000fe20007ffe0ff */
[----:B------:R-:W-:Y:S01]  /*32f0*/  IMAD R17, R18, R13, R17 ;  /* 0x0000000d12117224 */ /* 0x000fe200078e0211 */
[----:B------:R-:W-:Y:S01]  /*3300*/  ISETP.NE.U32.AND P0, PT, R15, RZ, PT ;  /* 0x000000ff0f00720c */ /* 0x000fe20003f05070 */
[----:B------:R-:W-:Y:S01]  /*3310*/  IMAD R12, R14, R45, RZ ;  /* 0x0000002d0e0c7224 */ /* 0x000fe200078e02ff */
[----:B------:R-:W-:Y:S01]  /*3320*/  SHF.R.S32.HI R19, RZ, 0x1f, R45 ;  /* 0x0000001fff137819 */ /* 0x000fe2000001142d */
        /* <DEDUP_REMOVED lines=11> */
[----:B------:R-:W-:Y:S05]  /*33e0*/  CALL.REL.NOINC `($__internal_4_$__cuda_sm20_div_s64) ;  /* 0x0000001400107944 */ /* 0x000fea0003c00000 */
        /* <DEDUP_REMOVED lines=12> */
.L_x_224:
        /* <DEDUP_REMOVED lines=23> */
.L_x_225:
[----:B------:R-:W-:Y:S05]  /*3620*/  BSYNC B0 ;  /* 0x0000000000007941 */ /* 0x000fea0003800000 */
.L_x_223:
        /* <DEDUP_REMOVED lines=29> */
.L_x_227:
        /* <DEDUP_REMOVED lines=23> */
.L_x_228:
[----:B------:R-:W-:Y:S05]  /*3970*/  BSYNC B0 ;  /* 0x0000000000007941 */ /* 0x000fea0003800000 */
.L_x_226:
[----:B------:R-:W-:Y:S01]  /*3980*/  IADD3 R33, P1, P0, R36, R34, R32 ;  /* 0x0000002224217210 */ /* 0x000fe2000783e020 */
[----:B------:R-:W-:-:S03]  /*3990*/  ULDC.64 UR4, c[0x0][0x2b0] ;  /* 0x0000ac0000047ab9 */ /* 0x000fc60000000a00 */
[----:B------:R-:W-:Y:S02]  /*39a0*/  IADD3 R33, P3, P2, R42, R33, R44 ;  /* 0x000000212a217210 */ /* 0x000fe40007a7e02c */
[----:B------:R-:W-:Y:S01]  /*39b0*/  IADD3.X R0, R4, R5, R0, P1, P0 ;  /* 0x0000000504007210 */ /* 0x000fe20000fe0400 */
[----:B------:R-:W-:Y:S01]  /*39c0*/  IMAD R5, R19, R6, RZ ;  /* 0x0000000613057224 */ /* 0x000fe200078e02ff */
[----:B------:R-:W-:Y:S02]  /*39d0*/  IADD3 R14, P1, P0, R46, R33, R14 ;  /* 0x000000212e0e7210 */ /* 0x000fe4000783e00e */
[----:B------:R-:W-:Y:S02]  /*39e0*/  IADD3.X R0, R7, R0, R2, P3, P2 ;  /* 0x0000000007007210 */ /* 0x000fe40001fe4402 */
[----:B------:R-:W-:Y:S02]  /*39f0*/  SHF.R.S32.HI R2, RZ, 0x1f, R6 ;  /* 0x0000001fff027819 */ /* 0x000fe40000011406 */
[----:B------:R-:W-:-:S02]  /*3a00*/  IADD3.X R15, R11, R0, R12, P1, P0 ;  /* 0x000000000b0f7210 */ /* 0x000fc40000fe040c */
[----:B------:R-:W-:Y:S01]  /*3a10*/  SHF.R.S32.HI R0, RZ, 0x1f, R3 ;  /* 0x0000001fff007819 */ /* 0x000fe20000011403 */
[-C--:B------:R-:W-:Y:S02]  /*3a20*/  IMAD R2, R2, R18.reuse, R5 ;  /* 0x0000001202027224 */ /* 0x080fe400078e0205 */
[----:B------:R-:W-:-:S04]  /*3a30*/  IMAD.WIDE.U32 R14, R6, R18, R14 ;  /* 0x00000012060e7225 */ /* 0x000fc800078e000e */
[----:B------:R-:W-:Y:S02]  /*3a40*/  IMAD R5, R8, R3, RZ ;  /* 0x0000000308057224 */ /* 0x000fe400078e02ff */
        /* <DEDUP_REMOVED lines=8> */
.L_x_204:
[----:B------:R-:W-:Y:S02]  /*3ad0*/  ULDC.64 UR4, c[0x0][0x2b0] ;  /* 0x0000ac0000047ab9 */ /* 0x000fe40000000a00 */
[----:B------:R-:W-:-:S04]  /*3ae0*/  LEA R2, P0, R32, UR4, 0x2 ;  /* 0x0000000420027c11 */ /* 0x000fc8000f8010ff */
[----:B------:R-:W-:-:S05]  /*3af0*/  LEA.HI.X R3, R32, UR5, R33, 0x2, P0 ;  /* 0x0000000520037c11 */ /* 0x000fca00080f1421 */
[----:B------:R0:W-:Y:S04]  /*3b00*/  STG.E desc[UR8][R2.64], R27 ;  /* 0x0000001b02007986 */ /* 0x0001e8000c101908 */
.L_x_203:
[----:B------:R-:W-:Y:S05]  /*3b10*/  BSYNC B1 ;  /* 0x0000000000017941 */ /* 0x000fea0003800000 */
.L_x_202:
[----:B01----:R-:W0:Y:S01]  /*3b20*/  S2R R2, SR_TID.X ;  /* 0x0000000000027919 */ /* 0x003e220000002100 */
[----:B------:R-:W1:Y:S01]  /*3b30*/  LDC R0, c[0x0][0x3c4] ;  /* 0x0000f100ff007b82 */ /* 0x000e620000000800 */
[----:B------:R-:W-:Y:S01]  /*3b40*/  BSSY B0, `(.L_x_229) ;  /* 0x0000012000007945 */ /* 0x000fe20003800000 */
[----:B0-----:R-:W-:-:S04]  /*3b50*/  SHF.R.S32.HI R3, RZ, 0x1f, R2 ;  /* 0x0000001fff037819 */ /* 0x001fc80000011402 */
[----:B------:R-:W-:-:S04]  /*3b60*/  LEA.HI R32, R3, R2, RZ, 0x3 ;  /* 0x0000000203207211 */ /* 0x000fc800078f18ff */
[----:B------:R-:W-:-:S05]  /*3b70*/  LOP3.LUT R31, R32, 0xfffffff8, RZ, 0xc0, !PT ;  /* 0xfffffff8201f7812 */ /* 0x000fca00078ec0ff */
[----:B------:R-:W-:-:S05]  /*3b80*/  IMAD.IADD R31, R2, 0x1, -R31 ;  /* 0x00000001021f7824 */ /* 0x000fca00078e0a1f */
[----:B-1----:R-:W-:-:S04]  /*3b90*/  ISETP.GE.AND P0, PT, R31, R0, PT ;  /* 0x000000001f00720c */ /* 0x002fc80003f06270 */
[----:B------:R-:W-:-:S13]  /*3ba0*/  ISETP.LT.AND P0, PT, R2, 0x80, !P0 ;  /* 0x000000800200780c */ /* 0x000fda0004701270 */
[----:B------:R-:W-:Y:S05]  /*3bb0*/  @!P0 BRA `(.L_x_230) ;  /* 0x0000000000288947 */ /* 0x000fea0003800000 */
[----:B------:R-:W0:Y:S01]  /*3bc0*/  S2R R2, SR_CgaCtaId ;  /* 0x0000000000027919 */ /* 0x000e220000008800 */
[----:B------:R-:W-:Y:S01]  /*3bd0*/  FADD.FTZ R4, -R27, R30 ;  /* 0x0000001e1b047221 */ /* 0x000fe20000010100 */
[----:B------:R-:W-:-:S03]  /*3be0*/  MOV R3, 0x400 ;  /* 0x0000040000037802 */ /* 0x000fc60000000f00 */
[----:B------:R-:W-:-:S06]  /*3bf0*/  FMUL.FTZ R4, R4, 1.4426950216293334961 ;  /* 0x3fb8aa3b04047820 */ /* 0x000fcc0000410000 */
[----:B------:R-:W1:Y:S01]  /*3c00*/  MUFU.EX2 R4, R4 ;  /* 0x0000000400047308 */ /* 0x000e620000000800 */
[----:B0-----:R-:W-:Y:S02]  /*3c10*/  LEA R2, R2, R3, 0x18 ;  /* 0x0000000302027211 */ /* 0x001fe400078ec0ff */
[----:B------:R-:W-:-:S03]  /*3c20*/  SHF.R.S32.HI R3, RZ, 0x3, R32 ;  /* 0x00000003ff037819 */ /* 0x000fc60000011420 */
[----:B------:R-:W-:-:S05]  /*3c30*/  IMAD R2, R31, 0x44, R2 ;  /* 0x000000441f027824 */ /* 0x000fca00078e0202 */
[----:B------:R-:W-:-:S05]  /*3c40*/  LEA R3, R3, R2, 0x2 ;  /* 0x0000000203037211 */ /* 0x000fca00078e10ff */
[----:B-1----:R0:W-:Y:S02]  /*3c50*/  STS [R3], R4 ;  /* 0x0000000403007388 */ /* 0x0021e40000000800 */
.L_x_230:
[----:B------:R-:W-:Y:S05]  /*3c60*/  BSYNC B0 ;  /* 0x0000000000007941 */ /* 0x000fea0003800000 */
.L_x_229:
[----:B------:R-:W-:Y:S01]  /*3c70*/  ISETP.GE.AND P0, PT, R0, 0x1, PT ;  /* 0x000000010000780c */ /* 0x000fe20003f06270 */
[----:B------:R-:W-:Y:S01]  /*3c80*/  IMAD.SHL.U32 R31, R31, 0x4, RZ ;  /* 0x000000041f1f7824 */ /* 0x000fe200078e00ff */
[----:B------:R-:W-:Y:S01]  /*3c90*/  BAR.SYNC.DEFER_BLOCKING 0x0 ;  /* 0x0000000000007b1d */ /* 0x000fe20000010000 */
[----:B------:R-:W-:Y:S01]  /*3ca0*/  CS2R R10, SRZ ;  /* 0x00000000000a7805 */ /* 0x000fe2000001ff00 */
[----:B------:R-:W-:Y:S01]  /*3cb0*/  IMAD.MOV.U32 R13, RZ, RZ, RZ ;  /* 0x000000ffff0d7224 */ /* 0x000fe200078e00ff */
[----:B------:R-:W-:Y:S02]  /*3cc0*/  CS2R R8, SRZ ;  /* 0x0000000000087805 */ /* 0x000fe4000001ff00 */
[----:B------:R-:W-:Y:S02]  /*3cd0*/  CS2R R6, SRZ ;  /* 0x0000000000067805 */ /* 0x000fe4000001ff00 */
[----:B0-----:R-:W-:Y:S02]  /*3ce0*/  CS2R R4, SRZ ;  /* 0x0000000000047805 */ /* 0x001fe4000001ff00 */
[----:B------:R-:W-:Y:S01]  /*3cf0*/  CS2R R2, SRZ ;  /* 0x0000000000027805 */ /* 0x000fe2000001ff00 */
[----:B------:R-:W-:Y:S01]  /*3d00*/  IMAD.MOV.U32 R0, RZ, RZ, RZ ;  /* 0x000000ffff007224 */ /* 0x000fe200078e00ff */
[----:B------:R-:W-:Y:S01]  /*3d10*/  SHF.R.S32.HI R32, RZ, 0x3, R32 ;  /* 0x00000003ff207819 */ /* 0x000fe20000011420 */
[----:B------:R-:W-:-:S02]  /*3d20*/  VIADD R30, R31, 0x20 ;  /* 0x000000201f1e7836 */ /* 0x000fc40000000000 */
[----:B------:R-:W-:Y:S01]  /*3d30*/  VIADD R29, R31, 0x40 ;  /* 0x000000401f1d7836 */ /* 0x000fe20000000000 */
[----:B------:R-:W-:Y:S06]  /*3d40*/  @!P0 BRA `(.L_x_231) ;  /* 0x0000000400008947 */ /* 0x000fec0003800000 */
        /* <DEDUP_REMOVED lines=28> */
.L_x_234:
[----:B------:R-:W-:Y:S01]  /*3f10*/  MOV R35, R33 ;  /* 0x0000002100237202 */ /* 0x000fe20000000f00 */
[----:B------:R-:W-:Y:S04]  /*3f20*/  BSSY B0, `(.L_x_232) ;  /* 0x000000e000007945 */ /* 0x000fe80003800000 */
[----:B------:R-:W-:Y:S05]  /*3f30*/  @P3 BRA `(.L_x_233) ;  /* 0x0000000000303947 */ /* 0x000fea0003800000 */
        /* <DEDUP_REMOVED lines=12> */
.L_x_233:
[----:B------:R-:W-:Y:S05]  /*4000*/  BSYNC B0 ;  /* 0x0000000000007941 */ /* 0x000fea0003800000 */
.L_x_232:
[----:B------:R1:W2:Y:S01]  /*4010*/  LDS R12, [R14] ;  /* 0x000000000e0c7984 */ /* 0x0002a20000000800 */
[----:B------:R-:W3:Y:S01]  /*4020*/  LDC R15, c[0x0][0x3c4] ;  /* 0x0000f100ff0f7b82 */ /* 0x000ee20000000800 */
[----:B------:R-:W-:Y:S01]  /*4030*/  UIADD3 UR5, UR5, 0x1, URZ ;  /* 0x0000000105057890 */ /* 0x000fe2000fffe03f */
[----:B0-----:R-:W-:Y:S04]  /*4040*/  IADD3 R34, P0, R36, R34, RZ ;  /* 0x0000002224227210 */ /* 0x001fe80007f1e0ff */
[----:B------:R-:W-:Y:S02]  /*4050*/  IADD3.X R33, R37, R35, RZ, P0, !PT ;  /* 0x0000002325217210 */ /* 0x000fe400007fe4ff */
[----:B-1----:R-:W-:Y:S01]  /*4060*/  IADD3 R14, R14, 0x44, RZ ;  /* 0x000000440e0e7810 */ /* 0x002fe20007ffe0ff */
[C---:B--2--5:R-:W-:Y:S01]  /*4070*/  FFMA.FTZ R3, R12.reuse, R16, R3 ;  /* 0x000000100c037223 */ /* 0x064fe20000010003 */
[----:B---3--:R-:W-:Y:S01]  /*4080*/  ISETP.LE.AND P0, PT, R15, UR5, PT ;  /* 0x000000050f007c0c */ /* 0x008fe2000bf03270 */
        /* <DEDUP_REMOVED lines=10> */
[----:B------:R-:W-:Y:S02]  /*4130*/  FFMA.FTZ R10, R12, R27, R10 ;  /* 0x0000001b0c0a7223 */ /* 0x000fe4000001000a */
[----:B------:R-:W-:Y:S05]  /*4140*/  @!P0 BRA `(.L_x_234) ;  /* 0xfffffffc00708947 */ /* 0x000fea000383ffff */
.L_x_231:
        /* <DEDUP_REMOVED lines=89> */
[CC--:B------:R-:W-:Y:S02]  /*46e0*/  @!P2 IADD3 R18, P0, R31.reuse, R20.reuse, RZ ;  /* 0x000000141f12a210 */ /* 0x0c0fe40007f1e0ff */
[----:B------:R-:W-:Y:S02]  /*46f0*/  @!P1 IADD3 R0, P3, R30, R20, RZ ;  /* 0x000000141e009210 */ /* 0x000fe40007f7e0ff */
[----:B------:R-:W-:Y:S02]  /*4700*/  @!P2 LEA.HI.X.SX32 R31, R31, R12, 0x1, P0 ;  /* 0x0000000c1f1fa211 */ /* 0x000fe400000f0eff */
        /* <DEDUP_REMOVED lines=18> */
        .weak           $__internal_4_$__cuda_sm20_div_s64
        .type           $__internal_4_$__cuda_sm20_div_s64,@function
        .size           $__internal_4_$__cuda_sm20_div_s64,(.L_x_6398 - $__internal_4_$__cuda_sm20_div_s64)
$__internal_4_$__cuda_sm20_div_s64:
        /* <DEDUP_REMOVED lines=29> */
[----:B------:R-:W-:-:S04]  /*4a00*/  IMAD.X R18, RZ, RZ, ~R18, P0 ;  /* 0x000000ffff127224 */ /* 0x000fc800000e0e12 */
[----:B------:R-:W-:-:S04]  /*4a10*/  IMAD.WIDE.U32 R48, P5, R49, R18, R48 ;  /* 0x0000001231307225 */ /* 0x000fc800078a0030 */
[----:B------:R-:W-:-:S04]  /*4a20*/  IMAD.HI.U32 R19, P4, R25, R20, R48 ;  /* 0x0000001419137227 */ /* 0x000fc80007880030 */
[CC--:B------:R-:W-:Y:S02]  /*4a30*/  IMAD R20, R25.reuse, R18.reuse, RZ ;  /* 0x0000001219147224 */ /* 0x0c0fe400078e02ff */
[----:B------:R-:W-:-:S03]  /*4a40*/  IMAD.HI.U32 R18, R25, R18, RZ ;  /* 0x0000001219127227 */ /* 0x000fc600078e00ff */
[----:B------:R-:W-:Y:S01]  /*4a50*/  IADD3 R20, P3, R20, R19, RZ ;  /* 0x0000001314147210 */ /* 0x000fe20007f7e0ff */
[----:B------:R-:W-:Y:S01]  /*4a60*/  IMAD.X R25, R18, 0x1, R25, P5 ;  /* 0x0000000112197824 */ /* 0x000fe200028e0619 */
[----:B------:R-:W-:Y:S01]  /*4a70*/  IADD3 R19, P0, RZ, -R26, RZ ;  /* 0x8000001aff137210 */ /* 0x000fe20007f1e0ff */
[----:B------:R-:W-:-:S03]  /*4a80*/  IMAD.MOV.U32 R49, RZ, RZ, RZ ;  /* 0x000000ffff317224 */ /* 0x000fc600078e00ff */
[----:B------:R-:W-:Y:S02]  /*4a90*/  SEL R19, R19, R26, !P1 ;  /* 0x0000001a13137207 */ /* 0x000fe40004800000 */
[----:B------:R-:W-:Y:S02]  /*4aa0*/  IADD3.X R26, RZ, ~R17, RZ, P0, !PT ;  /* 0x80000011ff1a7210 */ /* 0x000fe400007fe4ff */
[----:B------:R-:W-:Y:S01]  /*4ab0*/  IADD3.X R25, RZ, RZ, R25, P3, P4 ;  /* 0x000000ffff197210 */ /* 0x000fe20001fe8419 */
[----:B------:R-:W-:Y:S01]  /*4ac0*/  IMAD.HI.U32 R48, R20, R19, RZ ;  /* 0x0000001314307227 */ /* 0x000fe200078e00ff */
[----:B------:R-:W-:-:S05]  /*4ad0*/  SEL R18, R26, R17, !P1 ;  /* 0x000000111a127207 */ /* 0x000fca0004800000 */
[----:B------:R-:W-:-:S04]  /*4ae0*/  IMAD.WIDE.U32 R48, R20, R18, R48 ;  /* 0x0000001214307225 */ /* 0x000fc800078e0030 */
[C---:B------:R-:W-:Y:S02]  /*4af0*/  IMAD R26, R25.reuse, R18, RZ ;  /* 0x00000012191a7224 */ /* 0x040fe400078e02ff */
[----:B------:R-:W-:-:S04]  /*4b00*/  IMAD.HI.U32 R29, P0, R25, R19, R48 ;  /* 0x00000013191d7227 */ /* 0x000fc80007800030 */
[----:B------:R-:W-:Y:S01]  /*4b10*/  IMAD.HI.U32 R25, R25, R18, RZ ;  /* 0x0000001219197227 */ /* 0x000fe200078e00ff */
[----:B------:R-:W-:-:S03]  /*4b20*/  IADD3 R26, P1, R26, R29, RZ ;  /* 0x0000001d1a1a7210 */ /* 0x000fc60007f3e0ff */
[----:B------:R-:W-:Y:S02]  /*4b30*/  IMAD.X R25, RZ, RZ, R25, P0 ;  /* 0x000000ffff197224 */ /* 0x000fe400000e0619 */
[----:B------:R-:W-:-:S04]  /*4b40*/  IMAD.WIDE.U32 R48, R26, R38, RZ ;  /* 0x000000261a307225 */ /* 0x000fc800078e00ff */
[----:B------:R-:W-:Y:S01]  /*4b50*/  IMAD R20, R26, R39, R49 ;  /* 0x000000271a147224 */ /* 0x000fe200078e0231 */
[----:B------:R-:W-:Y:S01]  /*4b60*/  IADD3 R19, P0, -R48, R19, RZ ;  /* 0x0000001330137210 */ /* 0x000fe20007f1e1ff */
[----:B------:R-:W-:-:S03]  /*4b70*/  IMAD.X R25, RZ, RZ, R25, P1 ;  /* 0x000000ffff197224 */ /* 0x000fc600008e0619 */
[-C--:B------:R-:W-:Y:S01]  /*4b80*/  ISETP.GE.U32.AND P4, PT, R19, R38.reuse, PT ;  /* 0x000000261300720c */ /* 0x080fe20003f86070 */
[-C--:B------:R-:W-:Y:S01]  /*4b90*/  IMAD R29, R25, R38.reuse, R20 ;  /* 0x00000026191d7224 */ /* 0x080fe200078e0214 */
[----:B------:R-:W-:-:S04]  /*4ba0*/  IADD3 R20, P3, R19, -R38, RZ ;  /* 0x8000002613147210 */ /* 0x000fc80007f7e0ff */
[----:B------:R-:W-:Y:S02]  /*4bb0*/  IADD3.X R18, ~R29, R18, RZ, P0, !PT ;  /* 0x000000121d127210 */ /* 0x000fe400007fe5ff */
[----:B------:R-:W-:Y:S02]  /*4bc0*/  IADD3 R29, P1, R26, 0x1, RZ ;  /* 0x000000011a1d7810 */ /* 0x000fe40007f3e0ff */
[----:B------:R-:W-:-:S04]  /*4bd0*/  ISETP.GE.U32.AND.EX P4, PT, R18, R39, PT, P4 ;  /* 0x000000271200720c */ /* 0x000fc80003f86140 */
[----:B------:R-:W-:Y:S01]  /*4be0*/  SEL R20, R20, R19, P4 ;  /* 0x0000001314147207 */ /* 0x000fe20002000000 */
[----:B------:R-:W-:Y:S01]  /*4bf0*/  IMAD.X R19, R18, 0x1, ~R39, P3 ;  /* 0x0000000112137824 */ /* 0x000fe200018e0e27 */
[----:B------:R-:W-:Y:S02]  /*4c00*/  SEL R29, R29, R26, P4 ;  /* 0x0000001a1d1d7207 */ /* 0x000fe40002000000 */
[----:B------:R-:W-:Y:S01]  /*4c10*/  ISETP.GE.U32.AND P0, PT, R20, R38, PT ;  /* 0x000000261400720c */ /* 0x000fe20003f06070 */
[----:B------:R-:W-:Y:S01]  /*4c20*/  IMAD.X R20, RZ, RZ, R25, P1 ;  /* 0x000000ffff147224 */ /* 0x000fe200008e0619 */
[----:B------:R-:W-:Y:S01]  /*4c30*/  SEL R19, R19, R18, P4 ;  /* 0x0000001213137207 */ /* 0x000fe20002000000 */
[----:B------:R-:W-:Y:S01]  /*4c40*/  IMAD.MOV.U32 R38, RZ, RZ, R22 ;  /* 0x000000ffff267224 */ /* 0x000fe200078e0016 */
[----:B------:R-:W-:Y:S02]  /*4c50*/  IADD3 R18, P1, R29, 0x1, RZ ;  /* 0x000000011d127810 */ /* 0x000fe40007f3e0ff */
[----:B------:R-:W-:-:S02]  /*4c60*/  SEL R20, R20, R25, P4 ;  /* 0x0000001914147207 */ /* 0x000fc40002000000 */
        /* <DEDUP_REMOVED lines=15> */
[----:B------:R-:W-:Y:S06]  /*4d60*/  RET.REL.NODEC R38 `(_ZN5flash32flash_fwd_splitkv_combine_kernelI23Flash_fwd_kernel_traitsILi96ELi64ELi128ELi4ELb0ELb0EN7cutlass10bfloat16_tE19Flash_kernel_traitsILi96ELi64ELi128ELi4ES3_EELi16ELi3ELb0EEEvNS_16Flash_fwd_paramsE) ;  /* 0xffffffb026a47950 */ /* 0x000fec0003c3ffff */
.L_x_235:
        /* <DEDUP_REMOVED lines=9> */
.L_x_6398:


//--------------------- .text._ZN5flash32flash_fwd_splitkv_combine_kernelI23Flash_fwd_kernel_traitsILi96ELi64ELi128ELi4ELb0ELb0EN7cutlass10bfloat16_tE19Flash_kernel_traitsILi96ELi64ELi128ELi4ES3_EELi16ELi2ELb0EEEvNS_16Flash_fwd_paramsE --------------------------
	.section	.text._ZN5flash32flash_fwd_splitkv_combine_kernelI23Flash_fwd_kernel_traitsILi96ELi64ELi128ELi4ELb0ELb0EN7cutlass10bfloat16_tE19Flash_kernel_traitsILi96ELi64ELi128ELi4ES3_EELi16ELi2ELb0EEEvNS_16Flash_fwd_paramsE,"ax",@progbits
	.align	128
        .global         _ZN5flash32flash_fwd_splitkv_combine_kernelI23Flash_fwd_kernel_traitsILi96ELi64ELi128ELi4ELb0ELb0EN7cutlass10bfloat16_tE19Flash_kernel_traitsILi96ELi64ELi128ELi4ES3_EELi16ELi2ELb0EEEvNS_16Flash_fwd_paramsE
        .type           _ZN5flash32flash_fwd_splitkv_combine_kernelI23Flash_fwd_kernel_traitsILi96ELi64ELi128ELi4ELb0ELb0EN7cutlass10bfloat16_tE19Flash_kernel_traitsILi96ELi64ELi128ELi4ES3_EELi16ELi2ELb0EEEvNS_16Flash_fwd_paramsE,@function
        .size           _ZN5flash32flash_fwd_splitkv_combine_kernelI23Flash_fwd_kernel_traitsILi96ELi64ELi128ELi4ELb0ELb0EN7cutlass10bfloat16_tE19Flash_kernel_traitsILi96ELi64ELi128ELi4ES3_EELi16ELi2ELb0EEEvNS_16Flash_fwd_paramsE,(.L_x_6399 - _ZN5flash32flash_fwd_splitkv_combine_kernelI23Flash_fwd_kernel_traitsILi96ELi64ELi128ELi4ELb0ELb0EN7cutlass10bfloat16_tE19Flash_kernel_traitsILi96ELi64ELi128ELi4ES3_EELi16ELi2ELb0EEEvNS_16Flash_fwd_paramsE)
        .other          _ZN5flash32flash_fwd_splitkv_combine_kernelI23Flash_fwd_kernel_traitsILi96ELi64ELi128ELi4ELb0ELb0EN7cutlass10bfloat16_tE19Flash_kernel_traitsILi96ELi64ELi128ELi4ES3_EELi16ELi2ELb0EEEvNS_16Flash_fwd_paramsE,@"STO_CUDA_ENTRY STV_DEFAULT"
_ZN5flash32flash_fwd_splitkv_combine_kernelI23Flash_fwd_kernel_traitsILi96ELi64ELi128ELi4ELb0ELb0EN7cutlass10bfloat16_tE19Flash_kernel_traitsILi96ELi64ELi128ELi4ES3_EELi16ELi2ELb0EEEvNS_16Flash_fwd_paramsE:
.text._ZN5flash32flash_fwd_splitkv_combine_kernelI23Flash_fwd_kernel_traitsILi96ELi64ELi128ELi4ELb0ELb0EN7cutlass10bfloat16_tE19Flash_kernel_traitsILi96ELi64ELi128ELi4ES3_EELi16ELi2ELb0EEEvNS_16Flash_fwd_paramsE:
        /* <DEDUP_REMOVED lines=23> */
[----:B------:R-:W-:Y:S05]  /*0170*/  CALL.REL.NOINC `($__internal_5_$__cuda_sm20_div_s64) ;  /* 0x00000044009c7944 */ /* 0x000fea0003c00000 */
[----:B------:R-:W-:Y:S05]  /*0180*/  BRA `(.L_x_237) ;  /* 0x00000000004c7947 */ /* 0x000fea0003800000 */
.L_x_236:
        /* <DEDUP_REMOVED lines=19> */
.L_x_237:
        /* <DEDUP_REMOVED lines=12> */
[----:B------:R-:W-:Y:S05]  /*0380*/  CALL.REL.NOINC `($__internal_5_$__cuda_sm20_div_s64) ;  /* 0x0000004400187944 */ /* 0x000fea0003c00000 */
[----:B------:R-:W-:Y:S02]  /*0390*/  MOV R8, R18 ;  /* 0x0000001200087202 */ /* 0x000fe40000000f00 */
[----:B------:R-:W-:Y:S01]  /*03a0*/  MOV R9, R19 ;  /* 0x0000001300097202 */ /* 0x000fe20000000f00 */
[----:B------:R-:W-:Y:S05]  /*03b0*/  BRA `(.L_x_240) ;  /* 0x00000000004c7947 */ /* 0x000fea0003800000 */
.L_x_239:
        /* <DEDUP_REMOVED lines=19> */
.L_x_240:
[----:B------:R-:W-:Y:S05]  /*04f0*/  BSYNC B0 ;  /* 0x0000000000007941 */ /* 0x000fea0003800000 */
.L_x_238:
[----:B------:R-:W0:Y:S01]  /*0500*/  LDC R4, c[0x0][0x2c4] ;  /* 0x0000b100ff047b82 */ /* 0x000e220000000800 */
[----:B------:R-:W-:Y:S01]  /*0510*/  IMAD.MOV.U32 R10, RZ, RZ, RZ ;  /* 0x000000ffff0a7224 */ /* 0x000fe200078e00ff */
[----:B------:R-:W-:Y:S01]  /*0520*/  BSSY B0, `(.L_x_241) ;  /* 0x000003a000007945 */ /* 0x000fe20003800000 */
[----:B0-----:R-:W-:-:S04]  /*0530*/  IABS R7, R4 ;  /* 0x0000000400077213 */ /* 0x001fc80000000000 */
[----:B------:R-:W0:Y:S01]  /*0540*/  I2F.RP R12, R7 ;  /* 0x00000007000c7306 */ /* 0x000e220000209400 */
[----:B------:R-:W-:-:S04]  /*0550*/  IADD3 R2, R7, -0x1, R4 ;  /* 0xffffffff07027810 */ /* 0x000fc80007ffe004 */
[----:B------:R-:W-:-:S03]  /*0560*/  IABS R3, R2 ;  /* 0x0000000200037213 */ /* 0x000fc60000000000 */
        /* <DEDUP_REMOVED lines=34> */
.L_x_242:
        /* <DEDUP_REMOVED lines=19> */
.L_x_243:
[----:B------:R-:W-:Y:S05]  /*08c0*/  BSYNC B0 ;  /* 0x0000000000007941 */ /* 0x000fea0003800000 */
.L_x_241:
        /* <DEDUP_REMOVED lines=25> */
[C---:B------:R-:W-:Y:S02]  /*0a60*/  ISETP.NE.AND P2, PT, R3.reuse, RZ, PT ;  /* 0x000000ff0300720c */ /* 0x040fe40003f45270 */
[----:B------:R-:W-:Y:S02]  /*0a70*/  ISETP.GE.U32.AND P0, PT, R4, R7, PT ;  /* 0x000000070400720c */ /* 0x000fe40003f06070 */
[----:B------:R-:W-:Y:S02]  /*0a80*/  LEA.HI.SX32 R7, R3, 0x1, 0x1 ;  /* 0x0000000103077811 */ /* 0x000fe400078f0aff */
[----:B------:R-:W-:-:S09]  /*0a90*/  @!P3 IADD3 R7, R2, RZ, RZ ;  /* 0x000000ff0207b210 */ /* 0x000fd20007ffe0ff */
        /* <DEDUP_REMOVED lines=44> */
[----:B------:R-:W-:Y:S02]  /*0d60*/  MOV R34, R18 ;  /* 0x0000001200227202 */ /* 0x000fe40000000f00 */
[----:B------:R-:W-:Y:S01]  /*0d70*/  MOV R35, R19 ;  /* 0x0000001300237202 */ /* 0x000fe20000000f00 */
[----:B------:R-:W-:Y:S05]  /*0d80*/  BRA `(.L_x_246) ;  /* 0x00000000004c7947 */ /* 0x000fea0003800000 */
.L_x_245:
        /* <DEDUP_REMOVED lines=19> */
.L_x_246:
[----:B------:R-:W-:Y:S05]  /*0ec0*/  BSYNC B0 ;  /* 0x0000000000007941 */ /* 0x000fea0003800000 */
.L_x_244:
[-C--:B------:R-:W-:Y:S01]  /*0ed0*/  IABS R17, R3.reuse ;  /* 0x0000000300117213 */ /* 0x080fe20000000000 */
[----:B------:R-:W0:Y:S01]  /*0ee0*/  LDC R6, c[0x0][0x2c4] ;  /* 0x0000b100ff067b82 */ /* 0x000e220000000800 */
[----:B------:R-:W-:Y:S01]  /*0ef0*/  IABS R7, R3 ;  /* 0x0000000300077213 */ /* 0x000fe20000000000 */
[----:B------:R-:W-:Y:S01]  /*0f00*/  BSSY B0, `(.L_x_247) ;  /* 0x000003c000007945 */ /* 0x000fe20003800000 */
[----:B------:R-:W1:Y:S03]  /*0f10*/  I2F.RP R16, R17 ;  /* 0x0000001100107306 */ /* 0x000e660000209400 */
[----:B------:R-:W-:-:S05]  /*0f20*/  IMAD.MOV R7, RZ, RZ, -R7 ;  /* 0x000000ffff077224 */ /* 0x000fca00078e0a07 */
[----:B-1----:R-:W1:Y:S01]  /*0f30*/  MUFU.RCP R18, R16 ;  /* 0x0000001000127308 */ /* 0x002e620000001000 */
[----:B0-----:R-:W-:Y:S01]  /*0f40*/  IADD3 R6, R17, -0x1, R6 ;  /* 0xffffffff11067810 */ /* 0x001fe20007ffe006 */
[----:B-1----:R-:W-:-:S06]  /*0f50*/  VIADD R18, R18, 0xffffffe ;  /* 0x0ffffffe12127836 */ /* 0x002fcc0000000000 */
[----:B------:R-:W0:Y:S02]  /*0f60*/  F2I.FTZ.U32.TRUNC.NTZ R19, R18 ;  /* 0x0000001200137305 */ /* 0x000e24000021f000 */
[----:B0-----:R-:W-:Y:S02]  /*0f70*/  IMAD.MOV R10, RZ, RZ, -R19 ;  /* 0x000000ffff0a7224 */ /* 0x001fe400078e0a13 */
[----:B------:R-:W-:Y:S02]  /*0f80*/  IMAD.MOV.U32 R18, RZ, RZ, RZ ;  /* 0x000000ffff127224 */ /* 0x000fe400078e00ff */
        /* <DEDUP_REMOVED lines=32> */
.L_x_248:
        /* <DEDUP_REMOVED lines=19> */
.L_x_249:
[----:B------:R-:W-:Y:S05]  /*12c0*/  BSYNC B0 ;  /* 0x0000000000007941 */ /* 0x000fea0003800000 */
.L_x_247:
[----:B------:R-:W0:Y:S01]  /*12d0*/  LDC R9, c[0x0][0x2c4] ;  /* 0x0000b100ff097b82 */ /* 0x000e220000000800 */
[----:B------:R-:W1:Y:S01]  /*12e0*/  S2R R16, SR_TID.X ;  /* 0x0000000000107919 */ /* 0x000e620000002100 */
[----:B------:R-:W-:Y:S01]  /*12f0*/  ISETP.GT.AND P4, PT, R3, RZ, PT ;  /* 0x000000ff0300720c */ /* 0x000fe20003f84270 */
[----:B------:R-:W-:Y:S01]  /*1300*/  ULDC UR5, c[0x0][0x3c4] ;  /* 0x0000f10000057ab9 */ /* 0x000fe20000000800 */
[----:B------:R-:W-:Y:S01]  /*1310*/  ULDC.64 UR8, c[0x0][0x208] ;  /* 0x0000820000087ab9 */ /* 0x000fe20000000a00 */
[----:B------:R-:W-:Y:S01]  /*1320*/  BSSY B0, `(.L_x_250) ;  /* 0x000003f000007945 */ /* 0x000fe20003800000 */
[----:B------:R-:W-:Y:S02]  /*1330*/  MOV R30, 0xff800000 ;  /* 0xff800000001e7802 */ /* 0x000fe40000000f00 */
        /* <DEDUP_REMOVED lines=14> */
[----:B------:R-:W-:Y:S01]  /*1420*/  IMAD.HI.U32 R17, R18, R7, RZ ;  /* 0x0000000712117227 */ /* 0x000fe200078e00ff */
[----:B------:R-:W-:-:S03]  /*1430*/  LEA.HI.SX32 R3, R3, 0x1, 0x1 ;  /* 0x0000000103037811 */ /* 0x000fc600078f0aff */
[----:B------:R-:W-:Y:S02]  /*1440*/  IMAD.MOV R18, RZ, RZ, -R17 ;  /* 0x000000ffff127224 */ /* 0x000fe400078e0a11 */
[----:B------:R-:W-:Y:S01]  /*1450*/  @!P4 IMAD.MOV R3, RZ, RZ, R6 ;  /* 0x000000ffff03c224 */ /* 0x000fe200078e0206 */
[----:B------:R-:W-:Y:S01]  /*1460*/  @!P1 MOV R6, 0x400 ;  /* 0x0000040000069802 */ /* 0x000fe20000000f00 */
[C---:B------:R-:W-:Y:S02]  /*1470*/  IMAD R19, R8.reuse, R18, R7 ;  /* 0x0000001208137224 */ /* 0x040fe400078e0207 */
[----:B------:R-:W0:Y:S03]  /*1480*/  @!P1 S2R R7, SR_CgaCtaId ;  /* 0x0000000000079919 */ /* 0x000e260000008800 */
[----:B------:R-:W-:-:S13]  /*1490*/  ISETP.GT.U32.AND P0, PT, R8, R19, PT ;  /* 0x000000130800720c */ /* 0x000fda0003f04070 */
[----:B------:R-:W-:Y:S02]  /*14a0*/  @!P0 IMAD.IADD R19, R19, 0x1, -R8 ;  /* 0x0000000113138824 */ /* 0x000fe400078e0a08 */
[----:B------:R-:W-:Y:S01]  /*14b0*/  @!P0 VIADD R17, R17, 0x1 ;  /* 0x0000000111118836 */ /* 0x000fe20000000000 */
[----:B------:R-:W-:Y:S02]  /*14c0*/  ISETP.NE.AND P0, PT, R9, RZ, PT ;  /* 0x000000ff0900720c */ /* 0x000fe40003f05270 */
[----:B------:R-:W-:Y:S02]  /*14d0*/  ISETP.GE.U32.AND P3, PT, R19, R8, PT ;  /* 0x000000081300720c */ /* 0x000fe40003f66070 */
[----:B------:R-:W-:Y:S02]  /*14e0*/  SHF.R.S32.HI R19, RZ, 0x1f, R16 ;  /* 0x0000001fff137819 */ /* 0x000fe40000011410 */
[----:B0-----:R-:W-:-:S09]  /*14f0*/  @!P1 LEA R7, R7, R6, 0x18 ;  /* 0x0000000607079211 */ /* 0x001fd200078ec0ff */
[----:B------:R-:W-:-:S05]  /*1500*/  @P3 VIADD R17, R17, 0x1 ;  /* 0x0000000111113836 */ /* 0x000fca0000000000 */
[----:B------:R-:W-:Y:S02]  /*1510*/  MOV R8, R17 ;  /* 0x0000001100087202 */ /* 0x000fe40000000f00 */
[----:B------:R-:W-:-:S03]  /*1520*/  LEA.HI R17, R19, R16, RZ, 0x4 ;  /* 0x0000001013117211 */ /* 0x000fc600078f20ff */
[----:B------:R-:W-:Y:S01]  /*1530*/  @!P2 IMAD.MOV R8, RZ, RZ, -R8 ;  /* 0x000000ffff08a224 */ /* 0x000fe200078e0a08 */
[----:B------:R-:W-:Y:S02]  /*1540*/  SHF.R.S32.HI R18, RZ, 0x4, R17 ;  /* 0x00000004ff127819 */ /* 0x000fe40000011411 */
[----:B------:R-:W-:Y:S02]  /*1550*/  @!P0 LOP3.LUT R8, RZ, R9, RZ, 0x33, !PT ;  /* 0x00000009ff088212 */ /* 0x000fe400078e33ff */
[C---:B------:R-:W-:Y:S01]  /*1560*/  ISETP.GE.AND P0, PT, R18.reuse, UR5, PT ;  /* 0x0000000512007c0c */ /* 0x040fe2000bf06270 */
[----:B------:R-:W-:Y:S01]  /*1570*/  @!P1 IMAD R7, R18, 0x44, R7 ;  /* 0x0000004412079824 */ /* 0x000fe200078e0207 */
[----:B------:R-:W-:Y:S01]  /*1580*/  LOP3.LUT R17, R17, 0xfffffff0, RZ, 0xc0, !PT ;  /* 0xfffffff011117812 */ /* 0x000fe200078ec0ff */
[----:B------:R-:W-:-:S04]  /*1590*/  IMAD R3, R3, R8, RZ ;  /* 0x0000000803037224 */ /* 0x000fc800078e02ff */
[----:B------:R-:W-:Y:S01]  /*15a0*/  IMAD.IADD R24, R16, 0x1, -R17 ;  /* 0x0000000110187824 */ /* 0x000fe200078e0a11 */
[----:B------:R-:W-:Y:S01]  /*15b0*/  IABS R27, R3 ;  /* 0x00000003001b7213 */ /* 0x000fe20000000000 */
[----:B------:R-:W-:Y:S02]  /*15c0*/  IMAD.MOV.U32 R17, RZ, RZ, -0x800000 ;  /* 0xff800000ff117424 */ /* 0x000fe400078e00ff */
[----:B------:R-:W-:Y:S02]  /*15d0*/  @!P1 IMAD R8, R24, 0x4, R7 ;  /* 0x0000000418089824 */ /* 0x000fe400078e0207 */
[----:B------:R-:W-:Y:S01]  /*15e0*/  VIADD R22, R27, UR4 ;  /* 0x000000041b167c36 */ /* 0x000fe20008000000 */
        /* <DEDUP_REMOVED lines=18> */
.L_x_251:
[----:B------:R-:W-:Y:S05]  /*1710*/  BSYNC B0 ;  /* 0x0000000000007941 */ /* 0x000fea0003800000 */
.L_x_250:
[----:B-----5:R1:W-:Y:S01]  /*1720*/  @!P1 STS [R8], R17 ;  /* 0x0000001108009388 */ /* 0x0203e20000000800 */
[----:B------:R-:W-:Y:S01]  /*1730*/  BSSY B0, `(.L_x_252) ;  /* 0x000000c000007945 */ /* 0x000fe20003800000 */
[----:B------:R-:W-:Y:S06]  /*1740*/  BAR.SYNC.DEFER_BLOCKING 0x0 ;  /* 0x0000000000007b1d */ /* 0x000fec0000010000 */
[----:B------:R-:W-:Y:S05]  /*1750*/  @P1 BRA `(.L_x_253) ;  /* 0x0000000000241947 */ /* 0x000fea0003800000 */
[----:B------:R-:W2:Y:S01]  /*1760*/  S2R R6, SR_CgaCtaId ;  /* 0x0000000000067919 */ /* 0x000ea20000008800 */
[----:B-1----:R-:W-:Y:S02]  /*1770*/  LEA.HI R17, R19, R16, RZ, 0x2 ;  /* 0x0000001013117211 */ /* 0x002fe400078f10ff */
[----:B------:R-:W-:Y:S02]  /*1780*/  MOV R7, 0x400 ;  /* 0x0000040000077802 */ /* 0x000fe40000000f00 */
[----:B------:R-:W-:Y:S02]  /*1790*/  LOP3.LUT R17, R17, 0xfffffffc, RZ, 0xc0, !PT ;  /* 0xfffffffc11117812 */ /* 0x000fe400078ec0ff */
[----:B--2---:R-:W-:-:S03]  /*17a0*/  LEA R6, R6, R7, 0x18 ;  /* 0x0000000706067211 */ /* 0x004fc600078ec0ff */
[----:B------:R-:W-:-:S04]  /*17b0*/  IMAD.IADD R7, R16, 0x1, -R17 ;  /* 0x0000000110077824 */ /* 0x000fc800078e0a11 */
[----:B------:R-:W-:-:S04]  /*17c0*/  IMAD R6, R7, 0x44, R6 ;  /* 0x0000004407067824 */ /* 0x000fc800078e0206 */
[----:B------:R-:W-:-:S05]  /*17d0*/  IMAD.IADD R6, R17, 0x1, R6 ;  /* 0x0000000111067824 */ /* 0x000fca00078e0206 */
[----:B------:R2:W3:Y:S02]  /*17e0*/  LDS R30, [R6] ;  /* 0x00000000061e7984 */ /* 0x0004e40000000800 */
.L_x_253:
[----:B------:R-:W-:Y:S05]  /*17f0*/  BSYNC B0 ;  /* 0x0000000000007941 */ /* 0x000fea0003800000 */
.L_x_252:
[----:B---3--:R-:W3:Y:S01]  /*1800*/  SHFL.BFLY PT, R7, R30, 0x2, 0x1f ;  /* 0x0c401f001e077f89 */ /* 0x008ee200000e0000 */
[----:B-1----:R-:W1:Y:S01]  /*1810*/  LDC R17, c[0x0][0x270] ;  /* 0x00009c00ff117b82 */ /* 0x002e620000000800 */
[----:B--2---:R-:W2:Y:S01]  /*1820*/  I2F.RP R6, R27 ;  /* 0x0000001b00067306 */ /* 0x004ea20000209400 */
[----:B------:R-:W-:Y:S01]  /*1830*/  ISETP.GT.AND P5, PT, R3, RZ, PT ;  /* 0x000000ff0300720c */ /* 0x000fe20003fa4270 */
[----:B------:R-:W-:Y:S06]  /*1840*/  BSSY B1, `(.L_x_254) ;  /* 0x0000228000017945 */ /* 0x000fec0003800000 */
[----:B--2---:R-:W0:Y:S01]  /*1850*/  MUFU.RCP R6, R6 ;  /* 0x0000000600067308 */ /* 0x004e220000001000 */
[----:B---3--:R-:W-:-:S02]  /*1860*/  FMNMX.FTZ R24, R7, R30, !PT ;  /* 0x0000001e07187209 */ /* 0x008fc40007810000 */
[----:B-1----:R-:W-:-:S03]  /*1870*/  IABS R26, R17 ;  /* 0x00000011001a7213 */ /* 0x002fc60000000000 */
[----:B------:R-:W1:Y:S02]  /*1880*/  SHFL.BFLY PT, R7, R24, 0x1, 0x1f ;  /* 0x0c201f0018077f89 */ /* 0x000e6400000e0000 */
[----:B------:R-:W2:Y:S01]  /*1890*/  I2F.U32.RP R18, R26 ;  /* 0x0000001a00127306 */ /* 0x000ea20000209000 */
[----:B0-----:R-:W-:-:S07]  /*18a0*/  VIADD R32, R6, 0xffffffe ;  /* 0x0ffffffe06207836 */ /* 0x001fce0000000000 */
[----:B------:R-:W0:Y:S08]  /*18b0*/  F2I.FTZ.U32.TRUNC.NTZ R33, R32 ;  /* 0x0000002000217305 */ /* 0x000e30000021f000 */
[----:B--2---:R2:W3:Y:S01]  /*18c0*/  MUFU.RCP R38, R18 ;  /* 0x0000001200267308 */ /* 0x0044e20000001000 */
[----:B-1----:R-:W-:Y:S01]  /*18d0*/  FMNMX.FTZ R7, R24, R7, !PT ;  /* 0x0000000718077209 */ /* 0x002fe20007810000 */
[----:B0-----:R-:W-:Y:S01]  /*18e0*/  IMAD.MOV R6, RZ, RZ, -R33 ;  /* 0x000000ffff067224 */ /* 0x001fe200078e0a21 */
[----:B------:R-:W-:Y:S01]  /*18f0*/  IABS R24, R4 ;  /* 0x0000000400187213 */ /* 0x000fe20000000000 */
[----:B------:R-:W-:Y:S01]  /*1900*/  IMAD.MOV.U32 R32, RZ, RZ, RZ ;  /* 0x000000ffff207224 */ /* 0x000fe200078e00ff */
[----:B------:R-:W-:Y:S01]  /*1910*/  FSETP.NEU.FTZ.AND P0, PT, R7, -INF , PT ;  /* 0xff8000000700780b */ /* 0x000fe20003f1d000 */
[----:B------:R-:W-:Y:S01]  /*1920*/  IMAD R25, R6, R27, RZ ;  /* 0x0000001b06197224 */ /* 0x000fe200078e02ff */
[----:B------:R-:W-:-:S02]  /*1930*/  IABS R6, R3 ;  /* 0x0000000300067213 */ /* 0x000fc40000000000 */
[----:B------:R-:W-:Y:S01]  /*1940*/  FSEL R7, R7, RZ, P0 ;  /* 0x000000ff07077208 */ /* 0x000fe20000000000 */
[----:B------:R-:W-:Y:S01]  /*1950*/  IMAD.HI.U32 R25, R33, R25, R32 ;  /* 0x0000001921197227 */ /* 0x000fe200078e0020 */
[----:B--2---:R-:W-:Y:S02]  /*1960*/  IABS R18, R22 ;  /* 0x0000001600127213 */ /* 0x004fe40000000000 */
[-C--:B------:R-:W-:Y:S01]  /*1970*/  IABS R33, R17.reuse ;  /* 0x0000001100217213 */ /* 0x080fe20000000000 */
[----:B------:R-:W-:Y:S01]  /*1980*/  FADD.FTZ R8, -R7, R30 ;  /* 0x0000001e07087221 */ /* 0x000fe20000010100 */
[----:B---3--:R-:W-:Y:S01]  /*1990*/  VIADD R38, R38, 0xffffffe ;  /* 0x0ffffffe26267836 */ /* 0x008fe20000000000 */
[----:B------:R-:W-:Y:S01]  /*19a0*/  ISETP.GT.AND P0, PT, R2, RZ, PT ;  /* 0x000000ff0200720c */ /* 0x000fe20003f04270 */
[----:B------:R-:W-:Y:S02]  /*19b0*/  IMAD.MOV R6, RZ, RZ, -R6 ;  /* 0x000000ffff067224 */ /* 0x000fe400078e0a06 */
[----:B------:R-:W-:Y:S01]  /*19c0*/  FMUL.FTZ R8, R8, 1.4426950216293334961 ;  /* 0x3fb8aa3b08087820 */ /* 0x000fe20000410000 */
[----:B------:R-:W0:Y:S01]  /*19d0*/  F2I.FTZ.U32.TRUNC.NTZ R39, R38 ;  /* 0x0000002600277305 */ /* 0x000e22000021f000 */
[----:B------:R-:W-:Y:S01]  /*19e0*/  IMAD.HI.U32 R25, R25, R18, RZ ;  /* 0x0000001219197227 */ /* 0x000fe200078e00ff */
[----:B------:R-:W-:-:S03]  /*19f0*/  LOP3.LUT R4, R4, R17, RZ, 0x3c, !PT ;  /* 0x0000001104047212 */ /* 0x000fc600078e3cff */
[----:B------:R-:W-:Y:S02]  /*1a00*/  IMAD R6, R25, R6, R18 ;  /* 0x0000000619067224 */ /* 0x000fe400078e0212 */
[----:B------:R-:W-:Y:S01]  /*1a10*/  IMAD.MOV R33, RZ, RZ, -R33 ;  /* 0x000000ffff217224 */ /* 0x000fe200078e0a21 */
[----:B------:R-:W1:Y:S02]  /*1a20*/  MUFU.EX2 R8, R8 ;  /* 0x0000000800087308 */ /* 0x000e640000000800 */
[----:B------:R-:W-:Y:S01]  /*1a30*/  ISETP.GT.U32.AND P1, PT, R27, R6, PT ;  /* 0x000000061b00720c */ /* 0x000fe20003f24070 */
[----:B0-----:R-:W-:Y:S02]  /*1a40*/  IMAD.MOV R37, RZ, RZ, -R39 ;  /* 0x000000ffff257224 */ /* 0x001fe400078e0a27 */
[----:B------:R-:W-:Y:S02]  /*1a50*/  IMAD.MOV.U32 R38, RZ, RZ, RZ ;  /* 0x000000ffff267224 */ /* 0x000fe400078e00ff */
[----:B------:R-:W-:-:S04]  /*1a60*/  IMAD R37, R37, R26, RZ ;  /* 0x0000001a25257224 */ /* 0x000fc800078e02ff */
[----:B------:R-:W-:Y:S01]  /*1a70*/  IMAD.HI.U32 R37, R39, R37, R38 ;  /* 0x0000002527257227 */ /* 0x000fe200078e0026 */
[----:B-1----:R-:W0:Y:S03]  /*1a80*/  SHFL.BFLY PT, R29, R8, 0x2, 0x1f ;  /* 0x0c401f00081d7f89 */ /* 0x002e2600000e0000 */
[----:B------:R-:W-:Y:S02]  /*1a90*/  @!P1 IMAD.IADD R6, R6, 0x1, -R27 ;  /* 0x0000000106069824 */ /* 0x000fe400078e0a1b */
[----:B------:R-:W-:-:S03]  /*1aa0*/  IMAD.HI.U32 R32, R37, R24, RZ ;  /* 0x0000001825207227 */ /* 0x000fc600078e00ff */
[-C--:B------:R-:W-:Y:S01]  /*1ab0*/  ISETP.GE.U32.AND P4, PT, R6, R27.reuse, PT ;  /* 0x0000001b0600720c */ /* 0x080fe20003f86070 */
[----:B------:R-:W-:Y:S01]  /*1ac0*/  IMAD.HI.U32 R36, R37, R18, RZ ;  /* 0x0000001225247227 */ /* 0x000fe200078e00ff */
[----:B------:R-:W-:Y:S02]  /*1ad0*/  SHF.R.S32.HI R6, RZ, 0x1f, R2 ;  /* 0x0000001fff067819 */ /* 0x000fe40000011402 */
[----:B------:R-:W-:Y:S01]  /*1ae0*/  LOP3.LUT R37, R22, R27, RZ, 0x3c, !PT ;  /* 0x0000001b16257212 */ /* 0x000fe200078e3cff */
        /* <DEDUP_REMOVED lines=11> */
[C---:B------:R-:W-:Y:S01]  /*1ba0*/  ISETP.NE.AND P1, PT, R3.reuse, RZ, PT ;  /* 0x000000ff0300720c */ /* 0x040fe20003f25270 */
[----:B0-----:R-:W-:Y:S01]  /*1bb0*/  FADD.FTZ R29, R8, R29 ;  /* 0x0000001d081d7221 */ /* 0x001fe20000010000 */
[----:B------:R-:W-:-:S04]  /*1bc0*/  LEA.HI.SX32 R6, R3, 0x1, 0x1 ;  /* 0x0000000103067811 */ /* 0x000fc800078f0aff */
[----:B------:R-:W0:Y:S01]  /*1bd0*/  SHFL.BFLY PT, R8, R29, 0x1, 0x1f ;  /* 0x0c201f001d087f89 */ /* 0x000e2200000e0000 */
[--C-:B------:R-:W-:Y:S02]  /*1be0*/  @!P3 IMAD.IADD R31, R31, 0x1, -R26.reuse ;  /* 0x000000011f1fb824 */ /* 0x100fe400078e0a1a */
[----:B------:R-:W-:Y:S02]  /*1bf0*/  @!P2 IMAD.IADD R33, R33, 0x1, -R26 ;  /* 0x000000012121a824 */ /* 0x000fe400078e0a1a */
[----:B------:R-:W-:Y:S01]  /*1c00*/  @!P0 IMAD.MOV R25, RZ, RZ, -R25 ;  /* 0x000000ffff198224 */ /* 0x000fe200078e0a19 */
[----:B------:R-:W-:Y:S01]  /*1c10*/  ISETP.GE.U32.AND P4, PT, R31, R26, PT ;  /* 0x0000001a1f00720c */ /* 0x000fe20003f86070 */
[----:B------:R-:W-:Y:S01]  /*1c20*/  @!P3 VIADD R32, R32, 0x1 ;  /* 0x000000012020b836 */ /* 0x000fe20000000000 */
[----:B------:R-:W-:Y:S01]  /*1c30*/  @!P1 LOP3.LUT R25, RZ, R27, RZ, 0x33, !PT ;  /* 0x0000001bff199212 */ /* 0x000fe200078e33ff */
[----:B------:R-:W-:Y:S01]  /*1c40*/  @!P2 VIADD R36, R36, 0x1 ;  /* 0x000000012424a836 */ /* 0x000fe20000000000 */
[----:B------:R-:W-:-:S02]  /*1c50*/  ISETP.GE.AND P1, PT, R4, RZ, PT ;  /* 0x000000ff0400720c */ /* 0x000fc40003f26270 */
[----:B------:R-:W-:Y:S02]  /*1c60*/  ISETP.GE.AND P3, PT, R22, RZ, PT ;  /* 0x000000ff1600720c */ /* 0x000fe40003f66270 */
[----:B------:R-:W-:Y:S02]  /*1c70*/  LOP3.LUT R27, RZ, R17, RZ, 0x33, !PT ;  /* 0x00000011ff1b7212 */ /* 0x000fe400078e33ff */
[----:B-1----:R-:W-:-:S03]  /*1c80*/  ISETP.NE.AND P2, PT, R24, RZ, PT ;  /* 0x000000ff1800720c */ /* 0x002fc60003f45270 */
[----:B------:R-:W-:Y:S01]  /*1c90*/  @P4 VIADD R32, R32, 0x1 ;  /* 0x0000000120204836 */ /* 0x000fe20000000000 */
[C---:B------:R-:W-:Y:S02]  /*1ca0*/  LOP3.LUT P4, RZ, R16.reuse, 0x3, RZ, 0xc0, !PT ;  /* 0x0000000310ff7812 */ /* 0x040fe4000788c0ff */
[----:B------:R-:W-:Y:S01]  /*1cb0*/  SEL R9, R9, 0x1, !P2 ;  /* 0x0000000109097807 */ /* 0x000fe20005000000 */
[----:B------:R-:W-:Y:S02]  /*1cc0*/  @!P1 IMAD.MOV R32, RZ, RZ, -R32 ;  /* 0x000000ffff209224 */ /* 0x000fe400078e0a20 */
[----:B0-----:R-:W-:Y:S01]  /*1cd0*/  FADD.FTZ R8, R29, R8 ;  /* 0x000000081d087221 */ /* 0x001fe20000010000 */
[----:B------:R-:W-:Y:S02]  /*1ce0*/  SHF.R.S32.HI R29, RZ, 0x1f, R3 ;  /* 0x0000001fff1d7819 */ /* 0x000fe40000011403 */
[----:B------:R-:W-:Y:S02]  /*1cf0*/  ISETP.GT.OR P4, PT, R16, 0x3f, P4 ;  /* 0x0000003f1000780c */ /* 0x000fe40002784670 */
[----:B------:R-:W-:Y:S01]  /*1d00*/  FSETP.NE.FTZ.AND P0, PT, R8, RZ, PT ;  /* 0x000000ff0800720b */ /* 0x000fe20003f15000 */
[----:B------:R-:W-:Y:S01]  /*1d10*/  @!P5 IMAD.MOV R6, RZ, RZ, R29 ;  /* 0x000000ffff06d224 */ /* 0x000fe200078e021d */
[----:B------:R-:W-:-:S02]  /*1d20*/  ISETP.GE.U32.AND P5, PT, R33, R26, PT ;  /* 0x0000001a2100720c */ /* 0x000fc40003fa6070 */
[----:B------:R-:W-:Y:S02]  /*1d30*/  ISETP.LT.U32.AND P1, PT, R20, R25, PT ;  /* 0x000000191400720c */ /* 0x000fe40003f21070 */
[----:B------:R-:W-:-:S04]  /*1d40*/  SHF.R.S32.HI R33, RZ, 0x1f, R25 ;  /* 0x0000001fff217819 */ /* 0x000fc80000011419 */
[----:B------:R-:W-:-:S03]  /*1d50*/  ISETP.LT.AND.EX P1, PT, R21, R33, PT, P1 ;  /* 0x000000211500720c */ /* 0x000fc60003f21310 */
        /* <DEDUP_REMOVED lines=52> */
[----:B------:R-:W-:Y:S05]  /*20a0*/  CALL.REL.NOINC `($__internal_5_$__cuda_sm20_div_s64) ;  /* 0x0000002400d07944 */ /* 0x000fea0003c00000 */
        /* <DEDUP_REMOVED lines=9> */
.L_x_258:
        /* <DEDUP_REMOVED lines=22> */
.L_x_259:
[----:B------:R-:W-:Y:S05]  /*22a0*/  BSYNC B0 ;  /* 0x0000000000007941 */ /* 0x000fea0003800000 */
.L_x_257:
        /* <DEDUP_REMOVED lines=19> */
.L_x_261:
        /* <DEDUP_REMOVED lines=22> */
.L_x_262:
[----:B------:R-:W-:Y:S05]  /*2540*/  BSYNC B0 ;  /* 0x0000000000007941 */ /* 0x000fea0003800000 */
.L_x_260:
        /* <DEDUP_REMOVED lines=11> */
[----:B------:R-:W-:Y:S05]  /*2600*/  CALL.REL.NOINC `($__internal_5_$__cuda_sm20_div_s64) ;  /* 0x0000002000787944 */ /* 0x000fea0003c00000 */
[----:B------:R-:W-:-:S04]  /*2610*/  IADD3 R17, P0, RZ, -R18, RZ ;  /* 0x80000012ff117210 */ /* 0x000fc80007f1e0ff */
[----:B------:R-:W-:Y:S01]  /*2620*/  IADD3.X R16, RZ, ~R19, RZ, P0, !PT ;  /* 0x80000013ff107210 */ /* 0x000fe200007fe4ff */
[----:B------:R-:W-:-:S04]  /*2630*/  IMAD.WIDE.U32 R36, R5, R17, R36 ;  /* 0x0000001105247225 */ /* 0x000fc800078e0024 */
[----:B------:R-:W-:-:S04]  /*2640*/  IMAD R16, R16, R5, RZ ;  /* 0x0000000510107224 */ /* 0x000fc800078e02ff */
[----:B------:R-:W-:-:S05]  /*2650*/  IMAD R4, R4, R17, R16 ;  /* 0x0000001104047224 */ /* 0x000fca00078e0210 */
[----:B------:R-:W-:Y:S01]  /*2660*/  IADD3 R4, R37, R4, RZ ;  /* 0x0000000425047210 */ /* 0x000fe20007ffe0ff */
[----:B------:R-:W-:Y:S05]  /*2670*/  BRA `(.L_x_265) ;  /* 0x0000000000587947 */ /* 0x000fea0003800000 */
.L_x_264:
        /* <DEDUP_REMOVED lines=22> */
.L_x_265:
[----:B------:R-:W-:Y:S05]  /*27e0*/  BSYNC B0 ;  /* 0x0000000000007941 */ /* 0x000fea0003800000 */
.L_x_263:
        /* <DEDUP_REMOVED lines=38> */
[----:B------:R-:W-:Y:S05]  /*2a50*/  CALL.REL.NOINC `($__internal_5_$__cuda_sm20_div_s64) ;  /* 0x0000001c00647944 */ /* 0x000fea0003c00000 */
        /* <DEDUP_REMOVED lines=12> */
.L_x_267:
        /* <DEDUP_REMOVED lines=23> */
.L_x_268:
[----:B------:R-:W-:Y:S05]  /*2c90*/  BSYNC B0 ;  /* 0x0000000000007941 */ /* 0x000fea0003800000 */
.L_x_266:
        /* <DEDUP_REMOVED lines=18> */
.L_x_270:
        /* <DEDUP_REMOVED lines=22> */
.L_x_271:
[----:B------:R-:W-:Y:S05]  /*2f20*/  BSYNC B0 ;  /* 0x0000000000007941 */ /* 0x000fea0003800000 */
.L_x_269:
        /* <DEDUP_REMOVED lines=20> */
.L_x_273:
        /* <DEDUP_REMOVED lines=23> */
.L_x_274:
[----:B------:R-:W-:Y:S05]  /*31e0*/  BSYNC B0 ;  /* 0x0000000000007941 */ /* 0x000fea0003800000 */
.L_x_272:
        /* <DEDUP_REMOVED lines=26> */
[----:B------:R-:W-:Y:S05]  /*3390*/  CALL.REL.NOINC `($__internal_5_$__cuda_sm20_div_s64) ;  /* 0x0000001400147944 */ /* 0x000fea0003c00000 */
        /* <DEDUP_REMOVED lines=12> */
.L_x_276:
        /* <DEDUP_REMOVED lines=23> */
.L_x_277:
[----:B------:R-:W-:Y:S05]  /*35d0*/  BSYNC B0 ;  /* 0x0000000000007941 */ /* 0x000fea0003800000 */
.L_x_275:
        /* <DEDUP_REMOVED lines=29> */
.L_x_279:
        /* <DEDUP_REMOVED lines=23> */
.L_x_280:
[----:B------:R-:W-:Y:S05]  /*3920*/  BSYNC B0 ;  /* 0x0000000000007941 */ /* 0x000fea0003800000 */
.L_x_278:
        /* <DEDUP_REMOVED lines=21> */
.L_x_256:
[----:B------:R-:W-:Y:S02]  /*3a80*/  ULDC.64 UR4, c[0x0][0x2b0] ;  /* 0x0000ac0000047ab9 */ /* 0x000fe40000000a00 */
[----:B------:R-:W-:-:S04]  /*3a90*/  LEA R2, P0, R32, UR4, 0x2 ;  /* 0x0000000420027c11 */ /* 0x000fc8000f8010ff */
[----:B------:R-:W-:-:S05]  /*3aa0*/  LEA.HI.X R3, R32, UR5, R33, 0x2, P0 ;  /* 0x0000000520037c11 */ /* 0x000fca00080f1421 */
[----:B------:R0:W-:Y:S04]  /*3ab0*/  STG.E desc[UR8][R2.64], R27 ;  /* 0x0000001b02007986 */ /* 0x0001e8000c101908 */
.L_x_255:
[----:B------:R-:W-:Y:S05]  /*3ac0*/  BSYNC B1 ;  /* 0x0000000000017941 */ /* 0x000fea0003800000 */
.L_x_254:
[----:B------:R-:W2:Y:S01]  /*3ad0*/  S2R R4, SR_TID.X ;  /* 0x0000000000047919 */ /* 0x000ea20000002100 */
[----:B------:R-:W3:Y:S01]  /*3ae0*/  LDC R5, c[0x0][0x3c4] ;  /* 0x0000f100ff057b82 */ /* 0x000ee20000000800 */
[----:B------:R-:W-:Y:S01]  /*3af0*/  BSSY B0, `(.L_x_281) ;  /* 0x0000014000007945 */ /* 0x000fe20003800000 */
[----:B---3--:R-:W-:Y:S02]  /*3b00*/  ISETP.GE.AND P0, PT, R5, 0x1, PT ;  /* 0x000000010500780c */ /* 0x008fe40003f06270 */
[----:B--2---:R-:W-:-:S04]  /*3b10*/  SHF.R.S32.HI R7, RZ, 0x1f, R4 ;  /* 0x0000001fff077819 */ /* 0x004fc80000011404 */
[CC--:B01----:R-:W-:Y:S02]  /*3b20*/  LEA.HI R3, R7.reuse, R4.reuse, RZ, 0x2 ;  /* 0x0000000407037211 */ /* 0x0c3fe400078f10ff */
[----:B------:R-:W-:Y:S02]  /*3b30*/  LEA.HI R34, R7, R4, RZ, 0x3 ;  /* 0x0000000407227211 */ /* 0x000fe400078f18ff */
[----:B------:R-:W-:Y:S02]  /*3b40*/  LOP3.LUT R3, R3, 0xfffffffc, RZ, 0xc0, !PT ;  /* 0xfffffffc03037812 */ /* 0x000fe400078ec0ff */
[----:B------:R-:W-:-:S03]  /*3b50*/  LOP3.LUT R31, R34, 0x3ffffff8, RZ, 0xc0, !PT ;  /* 0x3ffffff8221f7812 */ /* 0x000fc600078ec0ff */
[----:B------:R-:W-:-:S05]  /*3b60*/  IMAD.IADD R2, R4, 0x1, -R3 ;  /* 0x0000000104027824 */ /* 0x000fca00078e0a03 */
[----:B------:R-:W-:-:S04]  /*3b70*/  ISETP.GE.AND P1, PT, R2, R5, PT ;  /* 0x000000050200720c */ /* 0x000fc80003f26270 */
[----:B------:R-:W-:-:S13]  /*3b80*/  ISETP.GT.OR P1, PT, R4, 0x3f, P1 ;  /* 0x0000003f0400780c */ /* 0x000fda0000f24670 */
[----:B------:R-:W-:Y:S05]  /*3b90*/  @P1 BRA `(.L_x_282) ;  /* 0x0000000000241947 */ /* 0x000fea0003800000 */
[----:B------:R-:W0:Y:S01]  /*3ba0*/  S2R R0, SR_CgaCtaId ;  /* 0x0000000000007919 */ /* 0x000e220000008800 */
[----:B------:R-:W-:Y:S01]  /*3bb0*/  FADD.FTZ R6, -R27, R30 ;  /* 0x0000001e1b067221 */ /* 0x000fe20000010100 */
[----:B------:R-:W-:-:S03]  /*3bc0*/  MOV R5, 0x400 ;  /* 0x0000040000057802 */ /* 0x000fc60000000f00 */
[----:B------:R-:W-:-:S06]  /*3bd0*/  FMUL.FTZ R6, R6, 1.4426950216293334961 ;  /* 0x3fb8aa3b06067820 */ /* 0x000fcc0000410000 */
[----:B------:R-:W1:Y:S01]  /*3be0*/  MUFU.EX2 R6, R6 ;  /* 0x0000000600067308 */ /* 0x000e620000000800 */
[----:B0-----:R-:W-:-:S05]  /*3bf0*/  LEA R5, R0, R5, 0x18 ;  /* 0x0000000500057211 */ /* 0x001fca00078ec0ff */
[----:B------:R-:W-:-:S05]  /*3c00*/  IMAD R2, R2, 0x44, R5 ;  /* 0x0000004402027824 */ /* 0x000fca00078e0205 */
[----:B------:R-:W-:-:S05]  /*3c10*/  IADD3 R3, R3, R2, RZ ;  /* 0x0000000203037210 */ /* 0x000fca0007ffe0ff */
[----:B-1----:R0:W-:Y:S02]  /*3c20*/  STS [R3], R6 ;  /* 0x0000000603007388 */ /* 0x0021e40000000800 */
.L_x_282:
[----:B------:R-:W-:Y:S05]  /*3c30*/  BSYNC B0 ;  /* 0x0000000000007941 */ /* 0x000fea0003800000 */
.L_x_281:
[----:B------:R-:W-:Y:S01]  /*3c40*/  IMAD.IADD R31, R4, 0x1, -R31 ;  /* 0x00000001041f7824 */ /* 0x000fe200078e0a1f */
[----:B------:R-:W-:Y:S01]  /*3c50*/  BAR.SYNC.DEFER_BLOCKING 0x0 ;  /* 0x0000000000007b1d */ /* 0x000fe20000010000 */
[----:B------:R-:W-:Y:S01]  /*3c60*/  CS2R R10, SRZ ;  /* 0x00000000000a7805 */ /* 0x000fe2000001ff00 */
[----:B------:R-:W-:Y:S01]  /*3c70*/  IMAD.MOV.U32 R13, RZ, RZ, RZ ;  /* 0x000000ffff0d7224 */ /* 0x000fe200078e00ff */
[----:B------:R-:W-:Y:S01]  /*3c80*/  CS2R R8, SRZ ;  /* 0x0000000000087805 */ /* 0x000fe2000001ff00 */
[----:B------:R-:W-:Y:S01]  /*3c90*/  IMAD.SHL.U32 R31, R31, 0x4, RZ ;  /* 0x000000041f1f7824 */ /* 0x000fe200078e00ff */
[----:B0-----:R-:W-:Y:S02]  /*3ca0*/  CS2R R6, SRZ ;  /* 0x0000000000067805 */ /* 0x001fe4000001ff00 */
[----:B------:R-:W-:Y:S02]  /*3cb0*/  CS2R R4, SRZ ;  /* 0x0000000000047805 */ /* 0x000fe4000001ff00 */
        /* <DEDUP_REMOVED lines=34> */
.L_x_286:
        /* <DEDUP_REMOVED lines=14> */
.L_x_285:
[----:B------:R-:W-:Y:S05]  /*3fc0*/  BSYNC B0 ;  /* 0x0000000000007941 */ /* 0x000fea0003800000 */
.L_x_284:
        /* <DEDUP_REMOVED lines=20> */
.L_x_283:
        /* <DEDUP_REMOVED lines=110> */
        .weak           $__internal_5_$__cuda_sm20_div_s64
        .type           $__internal_5_$__cuda_sm20_div_s64,@function
        .size           $__internal_5_$__cuda_sm20_div_s64,(.L_x_6399 - $__internal_5_$__cuda_sm20_div_s64)
$__internal_5_$__cuda_sm20_div_s64:
        /* <DEDUP_REMOVED lines=83> */
[----:B------:R-:W-:Y:S06]  /*4d20*/  RET.REL.NODEC R38 `(_ZN5flash32flash_fwd_splitkv_combine_kernelI23Flash_fwd_kernel_traitsILi96ELi64ELi128ELi4ELb0ELb0EN7cutlass10bfloat16_tE19Flash_kernel_traitsILi96ELi64ELi128ELi4ES3_EELi16ELi2ELb0EEEvNS_16Flash_fwd_paramsE) ;  /* 0xffffffb026b47950 */ /* 0x000fec0003c3ffff */
.L_x_287:
        /* <DEDUP_REMOVED lines=13> */
.L_x_6399:


//--------------------- .text._ZN5flash32flash_fwd_splitkv_combine_kernelI23Flash_fwd_kernel_traitsILi96ELi64ELi128ELi4ELb0ELb0EN7cutlass10bfloat16_tE19Flash_kernel_traitsILi96ELi64ELi128ELi4ES3_EELi16ELi1ELb0EEEvNS_16Flash_fwd_paramsE --------------------------
	.section	.text._ZN5flash32flash_fwd_splitkv_combine_kernelI23Flash_fwd_kernel_traitsILi96ELi64ELi128ELi4ELb0ELb0EN7cutlass10bfloat16_tE19Flash_kernel_traitsILi96ELi64ELi128ELi4ES3_EELi16ELi1ELb0EEEvNS_16Flash_fwd_paramsE,"ax",@progbits
	.align	128
        .global         _ZN5flash32flash_fwd_splitkv_combine_kernelI23Flash_fwd_kernel_traitsILi96ELi64ELi128ELi4ELb0ELb0EN7cutlass10bfloat16_tE19Flash_kernel_traitsILi96ELi64ELi128ELi4ES3_EELi16ELi1ELb0EEEvNS_16Flash_fwd_paramsE
        .type           _ZN5flash32flash_fwd_splitkv_combine_kernelI23Flash_fwd_kernel_traitsILi96ELi64ELi128ELi4ELb0ELb0EN7cutlass10bfloat16_tE19Flash_kernel_traitsILi96ELi64ELi128ELi4ES3_EELi16ELi1ELb0EEEvNS_16Flash_fwd_paramsE,@function
        .size           _ZN5flash32flash_fwd_splitkv_combine_kernelI23Flash_fwd_kernel_traitsILi96ELi64ELi128ELi4ELb0ELb0EN7cutlass10bfloat16_tE19Flash_kernel_traitsILi96ELi64ELi128ELi4ES3_EELi16ELi1ELb0EEEvNS_16Flash_fwd_paramsE,(.L_x_6400 - _ZN5flash32flash_fwd_splitkv_combine_kernelI23Flash_fwd_kernel_traitsILi96ELi64ELi128ELi4ELb0ELb0EN7cutlass10bfloat16_tE19Flash_kernel_traitsILi96ELi64ELi128ELi4ES3_EELi16ELi1ELb0EEEvNS_16Flash_fwd_paramsE)
        .other          _ZN5flash32flash_fwd_splitkv_combine_kernelI23Flash_fwd_kernel_traitsILi96ELi64ELi128ELi4ELb0ELb0EN7cutlass10bfloat16_tE19Flash_kernel_traitsILi96ELi64ELi128ELi4ES3_EELi16ELi1ELb0EEEvNS_16Flash_fwd_paramsE,@"STO_CUDA_ENTRY STV_DEFAULT"
_ZN5flash32flash_fwd_splitkv_combine_kernelI23Flash_fwd_kernel_traitsILi96ELi64ELi128ELi4ELb0ELb0EN7cutlass10bfloat16_tE19Flash_kernel_traitsILi96ELi64ELi128ELi4ES3_EELi16ELi1ELb0EEEvNS_16Flash_fwd_paramsE:
.text._ZN5flash32flash_fwd_splitkv_combine_kernelI23Flash_fwd_kernel_traitsILi96ELi64ELi128ELi4ELb0ELb0EN7cutlass10bfloat16_tE19Flash_kernel_traitsILi96ELi64ELi128ELi4ES3_EELi16ELi1ELb0EEEvNS_16Flash_fwd_paramsE:
        /* <DEDUP_REMOVED lines=23> */
[----:B------:R-:W-:Y:S05]  /*0170*/  CALL.REL.NOINC `($__internal_6_$__cuda_sm20_div_s64) ;  /* 0x0000004400947944 */ /* 0x000fea0003c00000 */
[----:B------:R-:W-:Y:S05]  /*0180*/  BRA `(.L_x_289) ;  /* 0x00000000004c7947 */ /* 0x000fea0003800000 */
.L_x_288:
        /* <DEDUP_REMOVED lines=19> */
.L_x_289:
        /* <DEDUP_REMOVED lines=12> */
[----:B------:R-:W-:Y:S05]  /*0380*/  CALL.REL.NOINC `($__internal_6_$__cuda_sm20_div_s64) ;  /* 0x0000004400107944 */ /* 0x000fea0003c00000 */
[----:B------:R-:W-:Y:S02]  /*0390*/  MOV R8, R18 ;  /* 0x0000001200087202 */ /* 0x000fe40000000f00 */
[----:B------:R-:W-:Y:S01]  /*03a0*/  MOV R9, R19 ;  /* 0x0000001300097202 */ /* 0x000fe20000000f00 */
[----:B------:R-:W-:Y:S05]  /*03b0*/  BRA `(.L_x_292) ;  /* 0x00000000004c7947 */ /* 0x000fea0003800000 */
.L_x_291:
        /* <DEDUP_REMOVED lines=19> */
.L_x_292:
[----:B------:R-:W-:Y:S05]  /*04f0*/  BSYNC B0 ;  /* 0x0000000000007941 */ /* 0x000fea0003800000 */
.L_x_290:
        /* <DEDUP_REMOVED lines=41> */
.L_x_294:
        /* <DEDUP_REMOVED lines=19> */
.L_x_295:
[----:B------:R-:W-:Y:S05]  /*08c0*/  BSYNC B0 ;  /* 0x0000000000007941 */ /* 0x000fea0003800000 */
.L_x_293:
        /* <DEDUP_REMOVED lines=73> */
[----:B------:R-:W-:Y:S02]  /*0d60*/  MOV R34, R18 ;  /* 0x0000001200227202 */ /* 0x000fe40000000f00 */
[----:B------:R-:W-:Y:S01]  /*0d70*/  MOV R35, R19 ;  /* 0x0000001300237202 */ /* 0x000fe20000000f00 */
[----:B------:R-:W-:Y:S05]  /*0d80*/  BRA `(.L_x_298) ;  /* 0x00000000004c7947 */ /* 0x000fea0003800000 */
.L_x_297:
        /* <DEDUP_REMOVED lines=19> */
.L_x_298:
[----:B------:R-:W-:Y:S05]  /*0ec0*/  BSYNC B0 ;  /* 0x0000000000007941 */ /* 0x000fea0003800000 */
.L_x_296:
        /* <DEDUP_REMOVED lines=42> */
.L_x_300:
        /* <DEDUP_REMOVED lines=19> */
.L_x_301:
[----:B------:R-:W-:Y:S05]  /*12a0*/  BSYNC B0 ;  /* 0x0000000000007941 */ /* 0x000fea0003800000 */
.L_x_299:
[----:B------:R-:W0:Y:S01]  /*12b0*/  LDC R9, c[0x0][0x2c4] ;  /* 0x0000b100ff097b82 */ /* 0x000e220000000800 */
[----:B------:R-:W-:Y:S01]  /*12c0*/  ISETP.GT.AND P3, PT, R3, RZ, PT ;  /* 0x000000ff0300720c */ /* 0x000fe20003f64270 */
[----:B------:R-:W-:Y:S01]  /*12d0*/  ULDC UR5, c[0x0][0x3c4] ;  /* 0x0000f10000057ab9 */ /* 0x000fe20000000800 */
[----:B------:R-:W-:Y:S01]  /*12e0*/  ULDC.64 UR8, c[0x0][0x208] ;  /* 0x0000820000087ab9 */ /* 0x000fe20000000a00 */
[----:B------:R-:W-:Y:S01]  /*12f0*/  BSSY B0, `(.L_x_302) ;  /* 0x0000045000007945 */ /* 0x000fe20003800000 */
[----:B------:R-:W-:Y:S01]  /*1300*/  IMAD.MOV.U32 R24, RZ, RZ, -0x800000 ;  /* 0xff800000ff187424 */ /* 0x000fe200078e00ff */
[----:B0-----:R-:W-:-:S04]  /*1310*/  IABS R7, R9 ;  /* 0x0000000900077213 */ /* 0x001fc80000000000 */
        /* <DEDUP_REMOVED lines=14> */
[C---:B------:R-:W-:Y:S02]  /*1400*/  IMAD R8, R7.reuse, R16, R8 ;  /* 0x0000001007087224 */ /* 0x040fe400078e0208 */
[----:B------:R-:W0:Y:S03]  /*1410*/  S2R R16, SR_TID.X ;  /* 0x0000000000107919 */ /* 0x000e260000002100 */
[----:B------:R-:W-:-:S13]  /*1420*/  ISETP.GT.U32.AND P0, PT, R7, R8, PT ;  /* 0x000000080700720c */ /* 0x000fda0003f04070 */
[----:B------:R-:W-:Y:S02]  /*1430*/  @!P0 IMAD.IADD R8, R8, 0x1, -R7 ;  /* 0x0000000108088824 */ /* 0x000fe400078e0a07 */
[----:B------:R-:W-:Y:S01]  /*1440*/  @!P0 VIADD R17, R17, 0x1 ;  /* 0x0000000111118836 */ /* 0x000fe20000000000 */
[----:B------:R-:W-:Y:S02]  /*1450*/  ISETP.NE.AND P0, PT, R9, RZ, PT ;  /* 0x000000ff0900720c */ /* 0x000fe40003f05270 */
[----:B------:R-:W-:Y:S02]  /*1460*/  ISETP.GE.U32.AND P2, PT, R8, R7, PT ;  /* 0x000000070800720c */ /* 0x000fe40003f46070 */
[----:B------:R-:W-:Y:S01]  /*1470*/  LEA.HI.SX32 R8, R3, 0x1, 0x1 ;  /* 0x0000000103087811 */ /* 0x000fe200078f0aff */
[----:B------:R-:W-:Y:S01]  /*1480*/  @!P3 IMAD.MOV R8, RZ, RZ, R6 ;  /* 0x000000ffff08b224 */ /* 0x000fe200078e0206 */
[----:B0-----:R-:W-:-:S09]  /*1490*/  SHF.R.S32.HI R27, RZ, 0x1f, R16 ;  /* 0x0000001fff1b7819 */ /* 0x001fd20000011410 */
[----:B------:R-:W-:Y:S01]  /*14a0*/  @P2 VIADD R17, R17, 0x1 ;  /* 0x0000000111112836 */ /* 0x000fe20000000000 */
[----:B------:R-:W-:Y:S02]  /*14b0*/  ISETP.GT.AND P2, PT, R16, 0x1f, PT ;  /* 0x0000001f1000780c */ /* 0x000fe40003f44270 */
[----:B------:R-:W-:Y:S01]  /*14c0*/  LEA.HI R27, R27, R16, RZ, 0x4 ;  /* 0x000000101b1b7211 */ /* 0x000fe200078f20ff */
[----:B------:R-:W-:Y:S01]  /*14d0*/  @!P1 IMAD.MOV R17, RZ, RZ, -R17 ;  /* 0x000000ffff119224 */ /* 0x000fe200078e0a11 */
[----:B------:R-:W-:Y:S02]  /*14e0*/  @!P0 LOP3.LUT R17, RZ, R9, RZ, 0x33, !PT ;  /* 0x00000009ff118212 */ /* 0x000fe400078e33ff */
[----:B------:R-:W-:Y:S02]  /*14f0*/  SHF.R.S32.HI R26, RZ, 0x4, R27 ;  /* 0x00000004ff1a7819 */ /* 0x000fe4000001141b */
[----:B------:R-:W-:Y:S01]  /*1500*/  LOP3.LUT R27, R27, 0xfffffff0, RZ, 0xc0, !PT ;  /* 0xfffffff01b1b7812 */ /* 0x000fe200078ec0ff */
[----:B------:R-:W-:Y:S01]  /*1510*/  IMAD R3, R8, R17, RZ ;  /* 0x0000001108037224 */ /* 0x000fe200078e02ff */
[----:B------:R-:W-:Y:S01]  /*1520*/  ISETP.GE.AND P0, PT, R26, UR5, PT ;  /* 0x000000051a007c0c */ /* 0x000fe2000bf06270 */
[----:B------:R-:W0:Y:S02]  /*1530*/  LDC R17, c[0x0][0x270] ;  /* 0x00009c00ff117b82 */ /* 0x000e240000000800 */
[----:B------:R-:W1:Y:S01]  /*1540*/  @!P2 S2R R7, SR_CgaCtaId ;  /* 0x000000000007a919 */ /* 0x000e620000008800 */
[----:B------:R-:W-:Y:S01]  /*1550*/  IABS R25, R3 ;  /* 0x0000000300197213 */ /* 0x000fe20000000000 */
[----:B------:R-:W-:Y:S01]  /*1560*/  IMAD.IADD R27, R16, 0x1, -R27 ;  /* 0x00000001101b7824 */ /* 0x000fe200078e0a1b */
[----:B------:R-:W-:-:S02]  /*1570*/  @!P2 MOV R8, 0x400 ;  /* 0x000004000008a802 */ /* 0x000fc40000000f00 */
[----:B------:R-:W2:Y:S08]  /*1580*/  I2F.RP R20, R25 ;  /* 0x0000001900147306 */ /* 0x000eb00000209400 */
[----:B--2---:R-:W2:Y:S01]  /*1590*/  MUFU.RCP R32, R20 ;  /* 0x0000001400207308 */ /* 0x004ea20000001000 */
[----:B0-----:R-:W-:-:S07]  /*15a0*/  IABS R22, R17 ;  /* 0x0000001100167213 */ /* 0x001fce0000000000 */
[----:B------:R0:W3:Y:S01]  /*15b0*/  I2F.U32.RP R6, R22 ;  /* 0x0000001600067306 */ /* 0x0000e20000209000 */
[----:B-1----:R-:W-:Y:S01]  /*15c0*/  @!P2 LEA R7, R7, R8, 0x18 ;  /* 0x000000080707a211 */ /* 0x002fe200078ec0ff */
[----:B--2---:R-:W-:-:S04]  /*15d0*/  VIADD R32, R32, 0xffffffe ;  /* 0x0ffffffe20207836 */ /* 0x004fc80000000000 */
[----:B------:R-:W-:Y:S02]  /*15e0*/  @!P2 IMAD R8, R26, 0x44, R7 ;  /* 0x000000441a08a824 */ /* 0x000fe400078e0207 */
[----:B------:R0:W1:Y:S02]  /*15f0*/  F2I.FTZ.U32.TRUNC.NTZ R33, R32 ;  /* 0x0000002000217305 */ /* 0x000064000021f000 */
        /* <DEDUP_REMOVED lines=20> */
.L_x_303:
[----:B------:R-:W-:Y:S05]  /*1740*/  BSYNC B0 ;  /* 0x0000000000007941 */ /* 0x000fea0003800000 */
.L_x_302:
[----:B-----5:R4:W-:Y:S01]  /*1750*/  @!P2 STS [R21], R24 ;  /* 0x000000181500a388 */ /* 0x0209e20000000800 */
[----:B------:R-:W-:Y:S01]  /*1760*/  BSSY B0, `(.L_x_304) ;  /* 0x000000f000007945 */ /* 0x000fe20003800000 */
[----:B------:R-:W-:Y:S01]  /*1770*/  MOV R30, 0xff800000 ;  /* 0xff800000001e7802 */ /* 0x000fe20000000f00 */
[----:B------:R-:W-:Y:S06]  /*1780*/  BAR.SYNC.DEFER_BLOCKING 0x0 ;  /* 0x0000000000007b1d */ /* 0x000fec0000010000 */
[----:B------:R-:W-:Y:S05]  /*1790*/  @P2 BRA `(.L_x_305) ;  /* 0x00000000002c2947 */ /* 0x000fea0003800000 */
[----:B------:R-:W5:Y:S01]  /*17a0*/  S2R R7, SR_CgaCtaId ;  /* 0x0000000000077919 */ /* 0x000f620000008800 */
[----:B----4-:R-:W-:Y:S02]  /*17b0*/  LEA.HI R24, R16, R16, RZ, 0x1 ;  /* 0x0000001010187211 */ /* 0x010fe400078f08ff */
[----:B------:R-:W-:Y:S02]  /*17c0*/  MOV R20, 0x400 ;  /* 0x0000040000147802 */ /* 0x000fe40000000f00 */
[C---:B------:R-:W-:Y:S01]  /*17d0*/  LOP3.LUT R21, R24.reuse, 0xfffffffe, RZ, 0xc0, !PT ;  /* 0xfffffffe18157812 */ /* 0x040fe200078ec0ff */
[----:B------:R-:W-:-:S05]  /*17e0*/  IMAD.SHL.U32 R24, R24, 0x2, RZ ;  /* 0x0000000218187824 */ /* 0x000fca00078e00ff */
[----:B------:R-:W-:Y:S02]  /*17f0*/  LOP3.LUT R24, R24, 0xfffffffc, RZ, 0xc0, !PT ;  /* 0xfffffffc18187812 */ /* 0x000fe400078ec0ff */
[----:B-----5:R-:W-:Y:S01]  /*1800*/  LEA R7, R7, R20, 0x18 ;  /* 0x0000001407077211 */ /* 0x020fe200078ec0ff */
[----:B------:R-:W-:-:S04]  /*1810*/  IMAD.IADD R20, R16, 0x1, -R21 ;  /* 0x0000000110147824 */ /* 0x000fc800078e0a15 */
[----:B------:R-:W-:-:S04]  /*1820*/  IMAD R7, R20, 0x44, R7 ;  /* 0x0000004414077824 */ /* 0x000fc800078e0207 */
[----:B------:R-:W-:-:S05]  /*1830*/  IMAD.IADD R7, R7, 0x1, R24 ;  /* 0x0000000107077824 */ /* 0x000fca00078e0218 */
[----:B------:R4:W0:Y:S02]  /*1840*/  LDS R30, [R7] ;  /* 0x00000000071e7984 */ /* 0x0008240000000800 */
.L_x_305:
[----:B------:R-:W-:Y:S05]  /*1850*/  BSYNC B0 ;  /* 0x0000000000007941 */ /* 0x000fea0003800000 */
.L_x_304:
[----:B0---4-:R-:W0:Y:S01]  /*1860*/  SHFL.BFLY PT, R7, R30, 0x1, 0x1f ;  /* 0x0c201f001e077f89 */ /* 0x011e2200000e0000 */
[----:B---3--:R-:W3:Y:S01]  /*1870*/  MUFU.RCP R6, R6 ;  /* 0x0000000600067308 */ /* 0x008ee20000001000 */
[--C-:B-1----:R-:W-:Y:S01]  /*1880*/  IMAD.MOV R20, RZ, RZ, -R33.reuse ;  /* 0x000000ffff147224 */ /* 0x102fe200078e0a21 */
[----:B------:R-:W-:Y:S01]  /*1890*/  IABS R29, R4 ;  /* 0x00000004001d7213 */ /* 0x000fe20000000000 */
[----:B------:R-:W-:Y:S01]  /*18a0*/  IMAD.MOV.U32 R32, RZ, RZ, RZ ;  /* 0x000000ffff207224 */ /* 0x000fe200078e00ff */
[----:B------:R-:W-:Y:S01]  /*18b0*/  ISETP.NE.AND P4, PT, R3, RZ, PT ;  /* 0x000000ff0300720c */ /* 0x000fe20003f85270 */
[----:B------:R-:W-:Y:S01]  /*18c0*/  IMAD R21, R20, R25, RZ ;  /* 0x0000001914157224 */ /* 0x000fe200078e02ff */
[----:B------:R-:W-:Y:S01]  /*18d0*/  IABS R20, R3 ;  /* 0x0000000300147213 */ /* 0x000fe20000000000 */
[----:B------:R-:W-:Y:S01]  /*18e0*/  BSSY B1, `(.L_x_306) ;  /* 0x000021a000017945 */ /* 0x000fe20003800000 */
[----:B------:R-:W-:Y:S01]  /*18f0*/  ISETP.GT.AND P3, PT, R2, RZ, PT ;  /* 0x000000ff0200720c */ /* 0x000fe20003f64270 */
[----:B------:R-:W-:Y:S01]  /*1900*/  IMAD.HI.U32 R21, R33, R21, R32 ;  /* 0x0000001521157227 */ /* 0x000fe200078e0020 */
[----:B------:R-:W-:-:S02]  /*1910*/  IABS R33, R17 ;  /* 0x0000001100217213 */ /* 0x000fc40000000000 */
[----:B------:R-:W-:Y:S01]  /*1920*/  LOP3.LUT R4, R4, R17, RZ, 0x3c, !PT ;  /* 0x0000001104047212 */ /* 0x000fe200078e3cff */
[----:B------:R-:W-:Y:S02]  /*1930*/  IMAD.MOV R20, RZ, RZ, -R20 ;  /* 0x000000ffff147224 */ /* 0x000fe400078e0a14 */
[----:B------:R-:W-:Y:S02]  /*1940*/  IMAD.MOV R33, RZ, RZ, -R33 ;  /* 0x000000ffff217224 */ /* 0x000fe400078e0a21 */
[----:B---3--:R-:W-:Y:S01]  /*1950*/  VIADD R36, R6, 0xffffffe ;  /* 0x0ffffffe06247836 */ /* 0x008fe20000000000 */
[----:B------:R-:W-:-:S03]  /*1960*/  IABS R6, R8 ;  /* 0x0000000800067213 */ /* 0x000fc60000000000 */
[----:B------:R-:W1:Y:S01]  /*1970*/  F2I.FTZ.U32.TRUNC.NTZ R37, R36 ;  /* 0x0000002400257305 */ /* 0x000e62000021f000 */
[----:B0-----:R-:W-:Y:S01]  /*1980*/  FMNMX.FTZ R7, R7, R30, !PT ;  /* 0x0000001e07077209 */ /* 0x001fe20007810000 */
[----:B------:R-:W-:-:S03]  /*1990*/  IMAD.HI.U32 R21, R21, R6, RZ ;  /* 0x0000000615157227 */ /* 0x000fc600078e00ff */
[----:B------:R-:W-:Y:S01]  /*19a0*/  FSETP.NEU.FTZ.AND P0, PT, R7, -INF , PT ;  /* 0xff8000000700780b */ /* 0x000fe20003f1d000 */
[----:B------:R-:W-:-:S03]  /*19b0*/  IMAD R20, R21, R20, R6 ;  /* 0x0000001415147224 */ /* 0x000fc600078e0206 */
[----:B------:R-:W-:Y:S02]  /*19c0*/  FSEL R7, R7, RZ, P0 ;  /* 0x000000ff07077208 */ /* 0x000fe40000000000 */
[----:B------:R-:W-:-:S03]  /*19d0*/  ISETP.GT.U32.AND P1, PT, R25, R20, PT ;  /* 0x000000141900720c */ /* 0x000fc60003f24070 */
[----:B--2---:R-:W-:Y:S01]  /*19e0*/  FADD.FTZ R27, -R7, R30 ;  /* 0x0000001e071b7221 */ /* 0x004fe20000010100 */
[----:B-1----:R-:W-:Y:S02]  /*19f0*/  IMAD.MOV R31, RZ, RZ, -R37 ;  /* 0x000000ffff1f7224 */ /* 0x002fe400078e0a25 */
[----:B------:R-:W-:Y:S02]  /*1a00*/  IMAD.MOV.U32 R36, RZ, RZ, RZ ;  /* 0x000000ffff247224 */ /* 0x000fe400078e00ff */
[----:B------:R-:W-:Y:S01]  /*1a10*/  FMUL.FTZ R27, R27, 1.4426950216293334961 ;  /* 0x3fb8aa3b1b1b7820 */ /* 0x000fe20000410000 */
[----:B------:R-:W-:Y:S01]  /*1a20*/  IMAD R32, R31, R22, RZ ;  /* 0x000000161f207224 */ /* 0x000fe200078e02ff */
[----:B------:R-:W-:-:S03]  /*1a30*/  SHF.R.S32.HI R31, RZ, 0x1f, R2 ;  /* 0x0000001fff1f7819 */ /* 0x000fc60000011402 */
[----:B------:R-:W-:Y:S01]  /*1a40*/  IMAD.HI.U32 R32, R37, R32, R36 ;  /* 0x0000002025207227 */ /* 0x000fe200078e0024 */
[----:B------:R-:W0:Y:S03]  /*1a50*/  MUFU.EX2 R27, R27 ;  /* 0x0000001b001b7308 */ /* 0x000e260000000800 */
[----:B------:R-:W-:Y:S02]  /*1a60*/  @!P1 IMAD.IADD R20, R20, 0x1, -R25 ;  /* 0x0000000114149824 */ /* 0x000fe400078e0a19 */
[----:B------:R-:W-:-:S03]  /*1a70*/  IMAD.HI.U32 R26, R32, R29, RZ ;  /* 0x0000001d201a7227 */ /* 0x000fc600078e00ff */
[-C--:B------:R-:W-:Y:S01]  /*1a80*/  ISETP.GE.U32.AND P0, PT, R20, R25.reuse, PT ;  /* 0x000000191400720c */ /* 0x080fe20003f06070 */
[----:B------:R-:W-:Y:S01]  /*1a90*/  IMAD.HI.U32 R32, R32, R6, RZ ;  /* 0x0000000620207227 */ /* 0x000fe200078e00ff */
[----:B------:R-:W-:-:S03]  /*1aa0*/  LOP3.LUT R20, R8, R25, RZ, 0x3c, !PT ;  /* 0x0000001908147212 */ /* 0x000fc600078e3cff */
[-C--:B------:R-:W-:Y:S01]  /*1ab0*/  IMAD R29, R26, R33.reuse, R29 ;  /* 0x000000211a1d7224 */ /* 0x080fe200078e021d */
[----:B------:R-:W-:Y:S01]  /*1ac0*/  ISETP.GE.AND P2, PT, R20, RZ, PT ;  /* 0x000000ff1400720c */ /* 0x000fe20003f46270 */
[----:B------:R-:W-:Y:S01]  /*1ad0*/  @!P1 VIADD R21, R21, 0x1 ;  /* 0x0000000115159836 */ /* 0x000fe20000000000 */
[----:B------:R-:W1:Y:S01]  /*1ae0*/  LDC.U8 R20, c[0x0][0x3d9] ;  /* 0x0000f640ff147b82 */ /* 0x000e620000000000 */
[----:B0-----:R-:W0:Y:S01]  /*1af0*/  SHFL.BFLY PT, R24, R27, 0x1, 0x1f ;  /* 0x0c201f001b187f89 */ /* 0x001e2200000e0000 */
[----:B------:R-:W-:Y:S01]  /*1b00*/  IMAD R33, R32, R33, R6 ;  /* 0x0000002120217224 */ /* 0x000fe200078e0206 */
[----:B------:R-:W-:Y:S02]  /*1b10*/  ISETP.GT.U32.AND P1, PT, R22, R29, PT ;  /* 0x0000001d1600720c */ /* 0x000fe40003f24070 */
[----:B------:R-:W-:Y:S01]  /*1b20*/  @P0 VIADD R21, R21, 0x1 ;  /* 0x0000000115150836 */ /* 0x000fe20000000000 */
[----:B------:R-:W-:Y:S01]  /*1b30*/  LEA.HI.SX32 R6, R2, 0x1, 0x1 ;  /* 0x0000000102067811 */ /* 0x000fe200078f0aff */
[----:B------:R-:W-:Y:S01]  /*1b40*/  @!P3 IMAD.MOV R6, RZ, RZ, R31 ;  /* 0x000000ffff06b224 */ /* 0x000fe200078e021f */
[----:B------:R-:W-:-:S03]  /*1b50*/  ISETP.GT.U32.AND P0, PT, R22, R33, PT ;  /* 0x000000211600720c */ /* 0x000fc60003f04070 */
[----:B------:R-:W-:Y:S01]  /*1b60*/  @!P2 IMAD.MOV R21, RZ, RZ, -R21 ;  /* 0x000000ffff15a224 */ /* 0x000fe200078e0a15 */
[----:B------:R-:W-:Y:S02]  /*1b70*/  @!P4 LOP3.LUT R21, RZ, R25, RZ, 0x33, !PT ;  /* 0x00000019ff15c212 */ /* 0x000fe400078e33ff */
[----:B------:R-:W-:Y:S02]  /*1b80*/  LOP3.LUT R25, R8, R17, RZ, 0x3c, !PT ;  /* 0x0000001108197212 */ /* 0x000fe400078e3cff */
[--C-:B------:R-:W-:Y:S01]  /*1b90*/  @!P1 IMAD.IADD R29, R29, 0x1, -R22.reuse ;  /* 0x000000011d1d9824 */ /* 0x100fe200078e0a16 */
[----:B------:R-:W-:Y:S01]  /*1ba0*/  ISETP.GT.AND P4, PT, R3, RZ, PT ;  /* 0x000000ff0300720c */ /* 0x000fe20003f84270 */
[----:B------:R-:W-:Y:S01]  /*1bb0*/  @!P1 VIADD R26, R26, 0x1 ;  /* 0x000000011a1a9836 */ /* 0x000fe20000000000 */
[----:B------:R-:W-:Y:S02]  /*1bc0*/  ISETP.GE.AND P2, PT, R4, RZ, PT ;  /* 0x000000ff0400720c */ /* 0x000fe40003f46270 */
[----:B------:R-:W-:Y:S01]  /*1bd0*/  @!P0 IMAD.IADD R33, R33, 0x1, -R22 ;  /* 0x0000000121218824 */ /* 0x000fe200078e0a16 */
[-C--:B------:R-:W-:Y:S01]  /*1be0*/  ISETP.GE.U32.AND P5, PT, R29, R22.reuse, PT ;  /* 0x000000161d00720c */ /* 0x080fe20003fa6070 */
[----:B------:R-:W-:Y:S01]  /*1bf0*/  @!P0 VIADD R32, R32, 0x1 ;  /* 0x0000000120208836 */ /* 0x000fe20000000000 */
[----:B------:R-:W-:Y:S01]  /*1c00*/  ISETP.GE.AND P3, PT, R25, RZ, PT ;  /* 0x000000ff1900720c */ /* 0x000fe20003f66270 */
[----:B0-----:R-:W-:Y:S01]  /*1c10*/  FADD.FTZ R24, R27, R24 ;  /* 0x000000181b187221 */ /* 0x001fe20000010000 */
[----:B------:R-:W-:Y:S01]  /*1c20*/  ISETP.GE.U32.AND P6, PT, R33, R22, PT ;  /* 0x000000162100720c */ /* 0x000fe20003fc6070 */
[----:B------:R-:W-:Y:S01]  /*1c30*/  IMAD.MOV.U32 R27, RZ, RZ, 0x7f800000 ;  /* 0x7f800000ff1b7424 */ /* 0x000fe200078e00ff */
[----:B------:R-:W-:-:S02]  /*1c40*/  LOP3.LUT R22, R16, 0x1, RZ, 0xc0, !PT ;  /* 0x0000000110167812 */ /* 0x000fc400078ec0ff */
[----:B------:R-:W-:Y:S02]  /*1c50*/  FSETP.NE.FTZ.AND P1, PT, R24, RZ, PT ;  /* 0x000000ff1800720b */ /* 0x000fe40003f35000 */
[----:B------:R-:W-:Y:S02]  /*1c60*/  SHF.R.S32.HI R8, RZ, 0x1f, R3 ;  /* 0x0000001fff087819 */ /* 0x000fe40000011403 */
[----:B------:R-:W-:Y:S01]  /*1c70*/  ISETP.NE.U32.AND P0, PT, R22, 0x1, PT ;  /* 0x000000011600780c */ /* 0x000fe20003f05070 */
[----:B------:R-:W-:Y:S01]  /*1c80*/  @P5 VIADD R26, R26, 0x1 ;  /* 0x000000011a1a5836 */ /* 0x000fe20000000000 */
[----:B------:R-:W-:Y:S01]  /*1c90*/  LEA.HI.SX32 R4, R3, 0x1, 0x1 ;  /* 0x0000000103047811 */ /* 0x000fe200078f0aff */
[----:B------:R-:W-:Y:S01]  /*1ca0*/  @!P4 IMAD.MOV R4, RZ, RZ, R8 ;  /* 0x000000ffff04c224 */ /* 0x000fe200078e0208 */
[----:B------:R-:W-:Y:S01]  /*1cb0*/  ISETP.GT.OR P0, PT, R16, 0x1f, !P0 ;  /* 0x0000001f1000780c */ /* 0x000fe20004704670 */
[----:B------:R-:W-:Y:S01]  /*1cc0*/  @P6 VIADD R32, R32, 0x1 ;  /* 0x0000000120206836 */ /* 0x000fe20000000000 */
[----:B-1----:R-:W-:Y:S01]  /*1cd0*/  ISETP.NE.AND P4, PT, R20, RZ, PT ;  /* 0x000000ff1400720c */ /* 0x002fe20003f85270 */
[----:B------:R-:W-:Y:S01]  /*1ce0*/  @!P2 IMAD.MOV R26, RZ, RZ, -R26 ;  /* 0x000000ffff1aa224 */ /* 0x000fe200078e0a1a */
[----:B------:R-:W-:Y:S01]  /*1cf0*/  ISETP.NE.AND P5, PT, R17, RZ, PT ;  /* 0x000000ff1100720c */ /* 0x000fe20003fa5270 */
[----:B------:R-:W0:Y:S01]  /*1d00*/  @P1 MUFU.LG2 R24, R24 ;  /* 0x0000001800181308 */ /* 0x000e220000000c00 */
[----:B------:R-:W-:Y:S01]  /*1d10*/  LOP3.LUT R25, RZ, R17, RZ, 0x33, !PT ;  /* 0x00000011ff197212 */ /* 0x000fe200078e33ff */
[----:B------:R-:W-:Y:S01]  /*1d20*/  @!P3 IMAD.MOV R32, RZ, RZ, -R32 ;  /* 0x000000ffff20b224 */ /* 0x000fe200078e0a20 */
[----:B------:R-:W-:-:S02]  /*1d30*/  SEL R9, R9, 0x1, !P4 ;  /* 0x0000000109097807 */ /* 0x000fc40006000000 */
[C---:B------:R-:W-:Y:S02]  /*1d40*/  SEL R26, R25.reuse, R26, !P5 ;  /* 0x0000001a191a7207 */ /* 0x040fe40006800000 */
[----:B------:R-:W-:Y:S02]  /*1d50*/  SEL R32, R25, R32, !P5 ;  /* 0x0000002019207207 */ /* 0x000fe40006800000 */
[----:B------:R-:W-:Y:S01]  /*1d60*/  ISETP.LT.U32.AND P2, PT, R18, R21, PT ;  /* 0x000000151200720c */ /* 0x000fe20003f41070 */
[-C--:B------:R-:W-:Y:S01]  /*1d70*/  IMAD R29, R26, R9.reuse, RZ ;  /* 0x000000091a1d7224 */ /* 0x080fe200078e02ff */
[----:B------:R-:W-:Y:S01]  /*1d80*/  SHF.R.S32.HI R31, RZ, 0x1f, R21 ;  /* 0x0000001fff1f7819 */ /* 0x000fe20000011415 */
[----:B------:R-:W-:-:S03]  /*1d90*/  IMAD R25, R32, R9, RZ ;  /* 0x0000000920197224 */ /* 0x000fc600078e02ff */
[----:B------:R-:W-:Y:S01]  /*1da0*/  ISETP.LT.AND.EX P2, PT, R19, R31, PT, P2 ;  /* 0x0000001f1300720c */ /* 0x000fe20003f41320 */
[----:B0-----:R-:W-:Y:S01]  /*1db0*/  @P1 FFMA.FTZ R27, R24, 0.69314718246459960938, R7 ;  /* 0x3f317218181b1823 */ /* 0x001fe20000010007 */
[----:B------:R-:W-:Y:S02]  /*1dc0*/  IMAD R7, R6, R29, RZ ;  /* 0x0000001d06077224 */ /* 0x000fe400078e02ff */
[----:B------:R-:W-:Y:S01]  /*1dd0*/  SEL R9, R18, R21, P2 ;  /* 0x0000001512097207 */ /* 0x000fe20001000000 */
[----:B------:R-:W-:Y:S01]  /*1de0*/  IMAD R6, R25, R4, RZ ;  /* 0x0000000419067224 */ /* 0x000fe200078e02ff */
[----:B------:R-:W-:Y:S01]  /*1df0*/  SEL R8, R19, R31, P2 ;  /* 0x0000001f13087207 */ /* 0x000fe20001000000 */
        /* <DEDUP_REMOVED lines=38> */
[----:B------:R-:W-:Y:S05]  /*2060*/  CALL.REL.NOINC `($__internal_6_$__cuda_sm20_div_s64) ;  /* 0x0000002400d87944 */ /* 0x000fea0003c00000 */
        /* <DEDUP_REMOVED lines=9> */
.L_x_310:
        /* <DEDUP_REMOVED lines=22> */
.L_x_311:
[----:B------:R-:W-:Y:S05]  /*2260*/  BSYNC B0 ;  /* 0x0000000000007941 */ /* 0x000fea0003800000 */
.L_x_309:
        /* <DEDUP_REMOVED lines=19> */
.L_x_313:
        /* <DEDUP_REMOVED lines=22> */
.L_x_314:
[----:B------:R-:W-:Y:S05]  /*2500*/  BSYNC B0 ;  /* 0x0000000000007941 */ /* 0x000fea0003800000 */
.L_x_312:
        /* <DEDUP_REMOVED lines=11> */
[----:B------:R-:W-:Y:S05]  /*25c0*/  CALL.REL.NOINC `($__internal_6_$__cuda_sm20_div_s64) ;  /* 0x0000002000807944 */ /* 0x000fea0003c00000 */
[----:B------:R-:W-:-:S04]  /*25d0*/  IADD3 R17, P0, RZ, -R18, RZ ;  /* 0x80000012ff117210 */ /* 0x000fc80007f1e0ff */
[----:B------:R-:W-:Y:S01]  /*25e0*/  IADD3.X R16, RZ, ~R19, RZ, P0, !PT ;  /* 0x80000013ff107210 */ /* 0x000fe200007fe4ff */
[----:B------:R-:W-:-:S04]  /*25f0*/  IMAD.WIDE.U32 R36, R5, R17, R36 ;  /* 0x0000001105247225 */ /* 0x000fc800078e0024 */
[----:B------:R-:W-:-:S04]  /*2600*/  IMAD R16, R16, R5, RZ ;  /* 0x0000000510107224 */ /* 0x000fc800078e02ff */
[----:B------:R-:W-:-:S05]  /*2610*/  IMAD R4, R4, R17, R16 ;  /* 0x0000001104047224 */ /* 0x000fca00078e0210 */
[----:B------:R-:W-:Y:S01]  /*2620*/  IADD3 R4, R37, R4, RZ ;  /* 0x0000000425047210 */ /* 0x000fe20007ffe0ff */
[----:B------:R-:W-:Y:S05]  /*2630*/  BRA `(.L_x_317) ;  /* 0x0000000000587947 */ /* 0x000fea0003800000 */
.L_x_316:
        /* <DEDUP_REMOVED lines=22> */
.L_x_317:
[----:B------:R-:W-:Y:S05]  /*27a0*/  BSYNC B0 ;  /* 0x0000000000007941 */ /* 0x000fea0003800000 */
.L_x_315:
        /* <DEDUP_REMOVED lines=38> */
[----:B------:R-:W-:Y:S05]  /*2a10*/  CALL.REL.NOINC `($__internal_6_$__cuda_sm20_div_s64) ;  /* 0x0000001c006c7944 */ /* 0x000fea0003c00000 */
        /* <DEDUP_REMOVED lines=12> */
.L_x_319:
        /* <DEDUP_REMOVED lines=23> */
.L_x_320:
[----:B------:R-:W-:Y:S05]  /*2c50*/  BSYNC B0 ;  /* 0x0000000000007941 */ /* 0x000fea0003800000 */
.L_x_318:
        /* <DEDUP_REMOVED lines=18> */
.L_x_322:
        /* <DEDUP_REMOVED lines=22> */
.L_x_323:
[----:B------:R-:W-:Y:S05]  /*2ee0*/  BSYNC B0 ;  /* 0x0000000000007941 */ /* 0x000fea0003800000 */
.L_x_321:
        /* <DEDUP_REMOVED lines=20> */
.L_x_325:
        /* <DEDUP_REMOVED lines=23> */
.L_x_326:
[----:B------:R-:W-:Y:S05]  /*31a0*/  BSYNC B0 ;  /* 0x0000000000007941 */ /* 0x000fea0003800000 */
.L_x_324:
        /* <DEDUP_REMOVED lines=26> */
[----:B------:R-:W-:Y:S05]  /*3350*/  CALL.REL.NOINC `($__internal_6_$__cuda_sm20_div_s64) ;  /* 0x00000014001c7944 */ /* 0x000fea0003c00000 */
        /* <DEDUP_REMOVED lines=12> */
.L_x_328:
        /* <DEDUP_REMOVED lines=23> */
.L_x_329:
[----:B------:R-:W-:Y:S05]  /*3590*/  BSYNC B0 ;  /* 0x0000000000007941 */ /* 0x000fea0003800000 */
.L_x_327:
        /* <DEDUP_REMOVED lines=29> */
.L_x_331:
        /* <DEDUP_REMOVED lines=23> */
.L_x_332:
[----:B------:R-:W-:Y:S05]  /*38e0*/  BSYNC B0 ;  /* 0x0000000000007941 */ /* 0x000fea0003800000 */
.L_x_330:
        /* <DEDUP_REMOVED lines=21> */
.L_x_308:
[----:B------:R-:W-:Y:S02]  /*3a40*/  ULDC.64 UR4, c[0x0][0x2b0] ;  /* 0x0000ac0000047ab9 */ /* 0x000fe40000000a00 */
[----:B------:R-:W-:-:S04]  /*3a50*/  LEA R2, P0, R32, UR4, 0x2 ;  /* 0x0000000420027c11 */ /* 0x000fc8000f8010ff */
[----:B------:R-:W-:-:S05]  /*3a60*/  LEA.HI.X R3, R32, UR5, R33, 0x2, P0 ;  /* 0x0000000520037c11 */ /* 0x000fca00080f1421 */
[----:B------:R0:W-:Y:S04]  /*3a70*/  STG.E desc[UR8][R2.64], R27 ;  /* 0x0000001b02007986 */ /* 0x0001e8000c101908 */
.L_x_307:
[----:B------:R-:W-:Y:S05]  /*3a80*/  BSYNC B1 ;  /* 0x0000000000017941 */ /* 0x000fea0003800000 */
.L_x_306:
[----:B------:R-:W0:Y:S01]  /*3a90*/  S2R R31, SR_TID.X ;  /* 0x00000000001f7919 */ /* 0x000e220000002100 */
[----:B------:R-:W2:Y:S01]  /*3aa0*/  LDC R5, c[0x0][0x3c4] ;  /* 0x0000f100ff057b82 */ /* 0x000ea20000000800 */
[----:B------:R-:W-:Y:S01]  /*3ab0*/  BSSY B0, `(.L_x_333) ;  /* 0x0000016000007945 */ /* 0x000fe20003800000 */
[----:B--2---:R-:W-:Y:S02]  /*3ac0*/  ISETP.GE.AND P0, PT, R5, 0x1, PT ;  /* 0x000000010500780c */ /* 0x004fe40003f06270 */
[-C--:B01----:R-:W-:Y:S02]  /*3ad0*/  LEA.HI R3, R31, R31.reuse, RZ, 0x1 ;  /* 0x0000001f1f037211 */ /* 0x083fe400078f08ff */
[----:B------:R-:W-:Y:S02]  /*3ae0*/  SHF.R.S32.HI R34, RZ, 0x1f, R31 ;  /* 0x0000001fff227819 */ /* 0x000fe4000001141f */
[----:B------:R-:W-:Y:S02]  /*3af0*/  LOP3.LUT R2, R3, 0xfffffffe, RZ, 0xc0, !PT ;  /* 0xfffffffe03027812 */ /* 0x000fe400078ec0ff */
[----:B------:R-:W-:-:S03]  /*3b00*/  LEA.HI R34, R34, R31, RZ, 0x3 ;  /* 0x0000001f22227211 */ /* 0x000fc600078f18ff */
[----:B------:R-:W-:Y:S01]  /*3b10*/  IMAD.IADD R2, R31, 0x1, -R2 ;  /* 0x000000011f027824 */ /* 0x000fe200078e0a02 */
[----:B------:R-:W-:-:S04]  /*3b20*/  LOP3.LUT R4, R34, 0x3ffffff8, RZ, 0xc0, !PT ;  /* 0x3ffffff822047812 */ /* 0x000fc800078ec0ff */
[----:B------:R-:W-:-:S04]  /*3b30*/  ISETP.GE.AND P1, PT, R2, R5, PT ;  /* 0x000000050200720c */ /* 0x000fc80003f26270 */
[----:B------:R-:W-:-:S13]  /*3b40*/  ISETP.GT.OR P1, PT, R31, 0x1f, P1 ;  /* 0x0000001f1f00780c */ /* 0x000fda0000f24670 */
[----:B------:R-:W-:Y:S05]  /*3b50*/  @P1 BRA `(.L_x_334) ;  /* 0x00000000002c1947 */ /* 0x000fea0003800000 */
[----:B------:R-:W0:Y:S01]  /*3b60*/  S2R R0, SR_CgaCtaId ;  /* 0x0000000000007919 */ /* 0x000e220000008800 */
[----:B------:R-:W-:Y:S01]  /*3b70*/  FADD.FTZ R6, -R27, R30 ;  /* 0x0000001e1b067221 */ /* 0x000fe20000010100 */
[----:B------:R-:W-:Y:S02]  /*3b80*/  MOV R5, 0x400 ;  /* 0x0000040000057802 */ /* 0x000fe40000000f00 */
[----:B------:R-:W-:Y:S01]  /*3b90*/  SHF.L.U32 R3, R3, 0x1, RZ ;  /* 0x0000000103037819 */ /* 0x000fe200000006ff */
[----:B------:R-:W-:-:S06]  /*3ba0*/  FMUL.FTZ R6, R6, 1.4426950216293334961 ;  /* 0x3fb8aa3b06067820 */ /* 0x000fcc0000410000 */
[----:B------:R-:W1:Y:S01]  /*3bb0*/  MUFU.EX2 R6, R6 ;  /* 0x0000000600067308 */ /* 0x000e620000000800 */
[----:B0-----:R-:W-:Y:S02]  /*3bc0*/  LEA R5, R0, R5, 0x18 ;  /* 0x0000000500057211 */ /* 0x001fe400078ec0ff */
[----:B------:R-:W-:-:S03]  /*3bd0*/  LOP3.LUT R0, R3, 0xfffffffc, RZ, 0xc0, !PT ;  /* 0xfffffffc03007812 */ /* 0x000fc600078ec0ff */
[----:B------:R-:W-:-:S05]  /*3be0*/  IMAD R5, R2, 0x44, R5 ;  /* 0x0000004402057824 */ /* 0x000fca00078e0205 */
[----:B------:R-:W-:-:S05]  /*3bf0*/  IADD3 R5, R5, R0, RZ ;  /* 0x0000000005057210 */ /* 0x000fca0007ffe0ff */
[----:B-1----:R0:W-:Y:S02]  /*3c00*/  STS [R5], R6 ;  /* 0x0000000605007388 */ /* 0x0021e40000000800 */
.L_x_334:
[----:B------:R-:W-:Y:S05]  /*3c10*/  BSYNC B0 ;  /* 0x0000000000007941 */ /* 0x000fea0003800000 */
.L_x_333:
        /* <DEDUP_REMOVED lines=42> */
.L_x_338:
        /* <DEDUP_REMOVED lines=14> */
.L_x_337:
[----:B------:R-:W-:Y:S05]  /*3fa0*/  BSYNC B0 ;  /* 0x0000000000007941 */ /* 0x000fea0003800000 */
.L_x_336:
        /* <DEDUP_REMOVED lines=20> */
.L_x_335:
        /* <DEDUP_REMOVED lines=110> */
        .weak           $__internal_6_$__cuda_sm20_div_s64
        .type           $__internal_6_$__cuda_sm20_div_s64,@function
        .size           $__internal_6_$__cuda_sm20_div_s64,(.L_x_6400 - $__internal_6_$__cuda_sm20_div_s64)
$__internal_6_$__cuda_sm20_div_s64:
        /* <DEDUP_REMOVED lines=83> */
[----:B------:R-:W-:Y:S06]  /*4d00*/  RET.REL.NODEC R38 `(_ZN5flash32flash_fwd_splitkv_combine_kernelI23Flash_fwd_kernel_traitsILi96ELi64ELi128ELi4ELb0ELb0EN7cutlass10bfloat16_tE19Flash_kernel_traitsILi96ELi64ELi128ELi4ES3_EELi16ELi1ELb0EEEvNS_16Flash_fwd_paramsE) ;  /* 0xffffffb026bc7950 */ /* 0x000fec0003c3ffff */
.L_x_339:
        /* <DEDUP_REMOVED lines=15> */
.L_x_6400:


//--------------------- .text._ZN5flash32flash_fwd_splitkv_combine_kernelI23Flash_fwd_kernel_traitsILi96ELi64ELi128ELi4ELb0ELb0EN7cutlass10bfloat16_tE19Flash_kernel_traitsILi96ELi64ELi128ELi4ES3_EELi16ELi7ELb1EEEvNS_16Flash_fwd_paramsE --------------------------
	.section	.text._ZN5flash32flash_fwd_splitkv_combine_kernelI23Flash_fwd_kernel_traitsILi96ELi64ELi128ELi4ELb0ELb0EN7cutlass10bfloat16_tE19Flash_kernel_traitsILi96ELi64ELi128ELi4ES3_EELi16ELi7ELb1EEEvNS_16Flash_fwd_paramsE,"ax",@progbits
	.align	128
        .global         _ZN5flash32flash_fwd_splitkv_combine_kernelI23Flash_fwd_kernel_traitsILi96ELi64ELi128ELi4ELb0ELb0EN7cutlass10bfloat16_tE19Flash_kernel_traitsILi96ELi64ELi128ELi4ES3_EELi16ELi7ELb1EEEvNS_16Flash_fwd_paramsE
        .type           _ZN5flash32flash_fwd_splitkv_combine_kernelI23Flash_fwd_kernel_traitsILi96ELi64ELi128ELi4ELb0ELb0EN7cutlass10bfloat16_tE19Flash_kernel_traitsILi96ELi64ELi128ELi4ES3_EELi16ELi7ELb1EEEvNS_16Flash_fwd_paramsE,@function
        .size           _ZN5flash32flash_fwd_splitkv_combine_kernelI23Flash_fwd_kernel_traitsILi96ELi64ELi128ELi4ELb0ELb0EN7cutlass10bfloat16_tE19Flash_kernel_traitsILi96ELi64ELi128ELi4ES3_EELi16ELi7ELb1EEEvNS_16Flash_fwd_paramsE,(.L_x_6401 - _ZN5flash32flash_fwd_splitkv_combine_kernelI23Flash_fwd_kernel_traitsILi96ELi64ELi128ELi4ELb0ELb0EN7cutlass10bfloat16_tE19Flash_kernel_traitsILi96ELi64ELi128ELi4ES3_EELi16ELi7ELb1EEEvNS_16Flash_fwd_paramsE)
        .other          _ZN5flash32flash_fwd_splitkv_combine_kernelI23Flash_fwd_kernel_traitsILi96ELi64ELi128ELi4ELb0ELb0EN7cutlass10bfloat16_tE19Flash_kernel_traitsILi96ELi64ELi128ELi4ES3_EELi16ELi7ELb1EEEvNS_16Flash_fwd_paramsE,@"STO_CUDA_ENTRY STV_DEFAULT"
_ZN5flash32flash_fwd_splitkv_combine_kernelI23Flash_fwd_kernel_traitsILi96ELi64ELi128ELi4ELb0ELb0EN7cutlass10bfloat16_tE19Flash_kernel_traitsILi96ELi64ELi128ELi4ES3_EELi16ELi7ELb1EEEvNS_16Flash_fwd_paramsE:
.text._ZN5flash32flash_fwd_splitkv_combine_kernelI23Flash_fwd_kernel_traitsILi96ELi64ELi128ELi4ELb0ELb0EN7cutlass10bfloat16_tE19Flash_kernel_traitsILi96ELi64ELi128ELi4ES3_EELi16ELi7ELb1EEEvNS_16Flash_fwd_paramsE:
        /* <DEDUP_REMOVED lines=23> */
[----:B------:R-:W-:Y:S05]  /*0170*/  CALL.REL.NOINC `($__internal_7_$__cuda_sm20_div_s64) ;  /* 0x0000006400f87944 */ /* 0x000fea0003c00000 */
[----:B------:R-:W-:Y:S02]  /*0180*/  MOV R8, R0 ;  /* 0x0000000000087202 */ /* 0x000fe40000000f00 */
[----:B------:R-:W-:Y:S01]  /*0190*/  MOV R9, R21 ;  /* 0x0000001500097202 */ /* 0x000fe20000000f00 */
[----:B------:R-:W-:Y:S06]  /*01a0*/  BRA `(.L_x_341) ;  /* 0x00000000004c7947 */ /* 0x000fec0003800000 */
.L_x_340:
        /* <DEDUP_REMOVED lines=19> */
.L_x_341:
        /* <DEDUP_REMOVED lines=17> */
[----:B------:R-:W-:Y:S05]  /*03f0*/  BRA `(.L_x_344) ;  /* 0x0000000000507947 */ /* 0x000fea0003800000 */
.L_x_343:
        /* <DEDUP_REMOVED lines=20> */
.L_x_344:
[----:B------:R-:W-:Y:S05]  /*0540*/  BSYNC B0 ;  /* 0x0000000000007941 */ /* 0x000fea0003800000 */
.L_x_342:
        /* <DEDUP_REMOVED lines=57> */
.L_x_346:
        /* <DEDUP_REMOVED lines=19> */
.L_x_347:
[----:B------:R-:W-:Y:S05]  /*0a10*/  BSYNC B0 ;  /* 0x0000000000007941 */ /* 0x000fea0003800000 */
.L_x_345:
        /* <DEDUP_REMOVED lines=105> */
.L_x_349:
        /* <DEDUP_REMOVED lines=20> */
.L_x_350:
[----:B------:R-:W-:Y:S05]  /*11f0*/  BSYNC B0 ;  /* 0x0000000000007941 */ /* 0x000fea0003800000 */
.L_x_348:
        /* <DEDUP_REMOVED lines=305> */
[----:B------:R-:W-:Y:S05]  /*2510*/  CALL.REL.NOINC `($__internal_7_$__cuda_sm20_div_s64) ;  /* 0x0000004400107944 */ /* 0x000fea0003c00000 */
[----:B------:R-:W-:Y:S02]  /*2520*/  MOV R50, R0 ;  /* 0x0000000000327202 */ /* 0x000fe40000000f00 */
[----:B------:R-:W-:Y:S01]  /*2530*/  MOV R51, R21 ;  /* 0x0000001500337202 */ /* 0x000fe20000000f00 */
[----:B------:R-:W-:Y:S05]  /*2540*/  BRA `(.L_x_353) ;  /* 0x00000000004c7947 */ /* 0x000fea0003800000 */
.L_x_352:
        /* <DEDUP_REMOVED lines=19> */
.L_x_353:
[----:B------:R-:W-:Y:S05]  /*2680*/  BSYNC B0 ;  /* 0x0000000000007941 */ /* 0x000fea0003800000 */
.L_x_351:
        /* <DEDUP_REMOVED lines=257> */
.L_x_358:
        /* <DEDUP_REMOVED lines=21> */
.L_x_359:
[----:B------:R-:W-:Y:S05]  /*37f0*/  BSYNC B0 ;  /* 0x0000000000007941 */ /* 0x000fea0003800000 */
.L_x_357:
        /* <DEDUP_REMOVED lines=8> */
[----:B------:R-:W-:Y:S05]  /*3880*/  CALL.REL.NOINC `($__internal_7_$__cuda_sm20_div_s64) ;  /* 0x0000003000347944 */ /* 0x000fea0003c00000 */
        /* <DEDUP_REMOVED lines=12> */
.L_x_361:
        /* <DEDUP_REMOVED lines=22> */
.L_x_362:
[----:B------:R-:W-:Y:S05]  /*3ab0*/  BSYNC B0 ;  /* 0x0000000000007941 */ /* 0x000fea0003800000 */
.L_x_360:
        /* <DEDUP_REMOVED lines=11> */
[----:B------:R-:W-:Y:S05]  /*3b70*/  CALL.REL.NOINC `($__internal_7_$__cuda_sm20_div_s64) ;  /* 0x0000002c00787944 */ /* 0x000fea0003c00000 */
        /* <DEDUP_REMOVED lines=11> */
.L_x_364:
        /* <DEDUP_REMOVED lines=22> */
.L_x_365:
[----:B------:R-:W-:Y:S05]  /*3d90*/  BSYNC B0 ;  /* 0x0000000000007941 */ /* 0x000fea0003800000 */
.L_x_363:
        /* <DEDUP_REMOVED lines=52> */
.L_x_367:
        /* <DEDUP_REMOVED lines=22> */
.L_x_368:
[----:B------:R-:W-:Y:S05]  /*4240*/  BSYNC B0 ;  /* 0x0000000000007941 */ /* 0x000fea0003800000 */
.L_x_366:
        /* <DEDUP_REMOVED lines=22> */
.L_x_370:
        /* <DEDUP_REMOVED lines=22> */
.L_x_371:
[----:B------:R-:W-:Y:S05]  /*4510*/  BSYNC B0 ;  /* 0x0000000000007941 */ /* 0x000fea0003800000 */
.L_x_369:
        /* <DEDUP_REMOVED lines=21> */
.L_x_373:
        /* <DEDUP_REMOVED lines=23> */
.L_x_374:
[----:B------:R-:W-:Y:S05]  /*47e0*/  BSYNC B0 ;  /* 0x0000000000007941 */ /* 0x000fea0003800000 */
.L_x_372:
        /* <DEDUP_REMOVED lines=39> */
.L_x_376:
        /* <DEDUP_REMOVED lines=23> */
.L_x_377:
[----:B------:R-:W-:Y:S05]  /*4bd0*/  BSYNC B0 ;  /* 0x0000000000007941 */ /* 0x000fea0003800000 */
.L_x_375:
        /* <DEDUP_REMOVED lines=31> */
.L_x_379:
        /* <DEDUP_REMOVED lines=23> */
.L_x_380:
[----:B------:R-:W-:Y:S05]  /*4f40*/  BSYNC B0 ;  /* 0x0000000000007941 */ /* 0x000fea0003800000 */
.L_x_378:
        /* <DEDUP_REMOVED lines=21> */
.L_x_356:
[----:B------:R-:W-:Y:S02]  /*50a0*/  ULDC.64 UR4, c[0x0][0x2b0] ;  /* 0x0000ac0000047ab9 */ /* 0x000fe40000000a00 */
[----:B------:R-:W-:-:S04]  /*50b0*/  LEA R2, P0, R52, UR4, 0x2 ;  /* 0x0000000434027c11 */ /* 0x000fc8000f8010ff */
[----:B------:R-:W-:-:S05]  /*50c0*/  LEA.HI.X R3, R52, UR5, R53, 0x2, P0 ;  /* 0x0000000534037c11 */ /* 0x000fca00080f1435 */
[----:B------:R0:W-:Y:S04]  /*50d0*/  STG.E desc[UR8][R2.64], R29 ;  /* 0x0000001d02007986 */ /* 0x0001e8000c101908 */
.L_x_355:
[----:B------:R-:W-:Y:S05]  /*50e0*/  BSYNC B1 ;  /* 0x0000000000017941 */ /* 0x000fea0003800000 */
.L_x_354:
[----:B------:R-:W2:Y:S01]  /*50f0*/  LDC R13, c[0x0][0x3c4] ;  /* 0x0000f100ff0d7b82 */ /* 0x000ea20000000800 */
[----:B------:R-:W-:Y:S02]  /*5100*/  IADD3 R0, R47, 0x8, RZ ;  /* 0x000000082f007810 */ /* 0x000fe40007ffe0ff */
[----:B-1----:R-:W-:Y:S02]  /*5110*/  CS2R R4, SRZ ;  /* 0x0000000000047805 */ /* 0x002fe4000001ff00 */
[----:B------:R-:W-:Y:S02]  /*5120*/  CS2R R6, SRZ ;  /* 0x0000000000067805 */ /* 0x000fe4000001ff00 */
[----:B------:R-:W-:Y:S02]  /*5130*/  CS2R R8, SRZ ;  /* 0x0000000000087805 */ /* 0x000fe4000001ff00 */
[----:B------:R-:W-:Y:S02]  /*5140*/  CS2R R10, SRZ ;  /* 0x00000000000a7805 */ /* 0x000fe4000001ff00 */
[----:B------:R-:W-:-:S02]  /*5150*/  MOV R12, RZ ;  /* 0x000000ff000c7202 */ /* 0x000fc40000000f00 */
[CC--:B--2---:R-:W-:Y:S02]  /*5160*/  ISETP.GE.OR P2, PT, R47.reuse, R13.reuse, P6 ;  /* 0x0000000d2f00720c */ /* 0x0c4fe40003746670 */
[----:B------:R-:W-:Y:S02]  /*5170*/  ISETP.GE.OR P1, PT, R0, R13, P6 ;  /* 0x0000000d0000720c */ /* 0x000fe40003726670 */
[----:B------:R-:W-:-:S04]  /*5180*/  IADD3 R0, R47, 0x10, RZ ;  /* 0x000000102f007810 */ /* 0x000fc80007ffe0ff */
[----:B------:R-:W-:Y:S02]  /*5190*/  ISETP.GE.OR P0, PT, R0, R13, P6 ;  /* 0x0000000d0000720c */ /* 0x000fe40003706670 */
[----:B------:R-:W-:-:S03]  /*51a0*/  IADD3 R0, R47, 0x18, RZ ;  /* 0x000000182f007810 */ /* 0x000fc60007ffe0ff */
[C---:B0-----:R-:W-:Y:S01]  /*51b0*/  @!P2 FADD.FTZ R2, -R29.reuse, R44 ;  /* 0x0000002c1d02a221 */ /* 0x041fe20000010100 */
        /* <DEDUP_REMOVED lines=17> */
[----:B0-----:R0:W-:Y:S01]  /*52d0*/  @!P2 STS [R46], R2 ;  /* 0x000000022e00a388 */ /* 0x0011e20000000800 */
[-C--:B------:R-:W-:Y:S01]  /*52e0*/  ISETP.GE.OR P2, PT, R0, R13.reuse, P6 ;  /* 0x0000000d0000720c */ /* 0x080fe20003746670 */
[----:B------:R-:W-:Y:S02]  /*52f0*/  VIADD R0, R47, 0x38 ;  /* 0x000000382f007836 */ /* 0x000fe40000000000 */
[----:B------:R-:W-:Y:S01]  /*5300*/  @!P4 FMUL.FTZ R40, R40, 1.4426950216293334961 ;  /* 0x3fb8aa3b2828c820 */ /* 0x000fe20000410000 */
[----:B------:R-:W-:Y:S02]  /*5310*/  @!P3 FADD.FTZ R41, -R29, R41 ;  /* 0x000000291d29b221 */ /* 0x000fe40000010100 */
[----:B------:R-:W3:Y:S01]  /*5320*/  @!P5 MUFU.EX2 R43, R43 ;  /* 0x0000002b002bd308 */ /* 0x000ee20000000800 */
        /* <DEDUP_REMOVED lines=12> */
[----:B---3--:R-:W-:Y:S01]  /*53f0*/  @!P5 STS [R46+0x660], R43 ;  /* 0x0006602b2e00d388 */ /* 0x008fe20000000800 */
[-C--:B------:R-:W-:Y:S01]  /*5400*/  ISETP.GE.OR P5, PT, R0, R13.reuse, P6 ;  /* 0x0000000d0000720c */ /* 0x080fe200037a6670 */
[----:B------:R-:W-:Y:S01]  /*5410*/  @!P1 FMUL.FTZ R39, R39, 1.4426950216293334961 ;  /* 0x3fb8aa3b27279820 */ /* 0x000fe20000410000 */
[----:B------:R-:W-:Y:S02]  /*5420*/  IADD3 R0, R47, 0x50, RZ ;  /* 0x000000502f007810 */ /* 0x000fe40007ffe0ff */
[----:B0-----:R-:W-:Y:S01]  /*5430*/  CS2R R2, SRZ ;  /* 0x0000000000027805 */ /* 0x001fe2000001ff00 */
[----:B------:R-:W-:Y:S01]  /*5440*/  @!P0 FADD.FTZ R36, -R29, R36 ;  /* 0x000000241d248221 */ /* 0x000fe20000010100 */
[----:B------:R-:W0:Y:S01]  /*5450*/  @!P2 MUFU.EX2 R38, R38 ;  /* 0x000000260026a308 */ /* 0x000e220000000800 */
[----:B-1----:R-:W-:Y:S01]  /*5460*/  @!P4 STS [R46+0x880], R40 ;  /* 0x000880282e00c388 */ /* 0x002fe20000000800 */
[----:B------:R-:W-:Y:S01]  /*5470*/  ISETP.GE.OR P4, PT, R0, R13, P6 ;  /* 0x0000000d0000720c */ /* 0x000fe20003786670 */
[----:B------:R-:W-:Y:S01]  /*5480*/  @!P0 FMUL.FTZ R36, R36, 1.4426950216293334961 ;  /* 0x3fb8aa3b24248820 */ /* 0x000fe20000410000 */
[----:B------:R-:W-:-:S03]  /*5490*/  VIADD R0, R47, 0x58 ;  /* 0x000000582f007836 */ /* 0x000fc60000000000 */
        /* <DEDUP_REMOVED lines=11> */
[----:B------:R-:W-:-:S03]  /*5550*/  IADD3 R0, R47, 0x68, RZ ;  /* 0x000000682f007810 */ /* 0x000fc60007ffe0ff */
        /* <DEDUP_REMOVED lines=10> */
[C---:B------:R-:W-:Y:S02]  /*5600*/  VIADD R0, R47.reuse, 0x78 ;  /* 0x000000782f007836 */ /* 0x040fe40000000000 */
[----:B------:R-:W-:Y:S01]  /*5610*/  @!P2 FMUL.FTZ R32, R32, 1.4426950216293334961 ;  /* 0x3fb8aa3b2020a820 */ /* 0x000fe20000410000 */
        /* <DEDUP_REMOVED lines=13> */
[----:B--2---:R-:W-:Y:S06]  /*56f0*/  @!P3 STS [R46+0x1760], R35 ;  /* 0x001760232e00b388 */ /* 0x004fec0000000800 */
[----:B------:R-:W2:Y:S01]  /*5700*/  @!P1 MUFU.EX2 R33, R33 ;  /* 0x0000002100219308 */ /* 0x000ea20000000800 */
[----:B0-----:R-:W-:Y:S07]  /*5710*/  @!P2 STS [R46+0x1980], R32 ;  /* 0x001980202e00a388 */ /* 0x001fee0000000800 */
[----:B------:R-:W0:Y:S01]  /*5720*/  @!P6 MUFU.EX2 R0, R0 ;  /* 0x000000000000e308 */ /* 0x000e220000000800 */
[----:B-1----:R-:W-:Y:S01]  /*5730*/  @!P0 STS [R46+0x1dc0], R30 ;  /* 0x001dc01e2e008388 */ /* 0x002fe20000000800 */
[----:B------:R-:W-:-:S03]  /*5740*/  ISETP.GE.AND P0, PT, R13, 0x1, PT ;  /* 0x000000010d00780c */ /* 0x000fc60003f06270 */
[----:B--2---:R-:W-:Y:S04]  /*5750*/  @!P1 STS [R46+0x1ba0], R33 ;  /* 0x001ba0212e009388 */ /* 0x004fe80000000800 */
[----:B0-----:R0:W-:Y:S02]  /*5760*/  @!P6 STS [R46+0x1fe0], R0 ;  /* 0x001fe0002e00e388 */ /* 0x0011e40000000800 */
[----:B0-----:R-:W-:Y:S01]  /*5770*/  HFMA2.MMA R0, -RZ, RZ, 0, 0 ;  /* 0x00000000ff007435 */ /* 0x001fe200000001ff */
[----:B------:R-:W-:Y:S06]  /*5780*/  BAR.SYNC.DEFER_BLOCKING 0x0 ;  /* 0x0000000000007b1d */ /* 0x000fec0000010000 */
[----:B------:R-:W-:Y:S05]  /*5790*/  @!P0 BRA `(.L_x_381) ;  /* 0x0000000800e08947 */ /* 0x000fea0003800000 */
[----:B------:R-:W0:Y:S01]  /*57a0*/  S2UR UR6, SR_CgaCtaId ;  /* 0x00000000000679c3 */ /* 0x000e220000008800 */
[----:B------:R-:W-:Y:S01]  /*57b0*/  ULDC UR10, c[0x0][0x2dc] ;  /* 0x0000b700000a7ab9 */ /* 0x000fe20000000800 */
[----:B------:R-:W-:Y:S01]  /*57c0*/  IMAD R34, R15, 0x60, R47 ;  /* 0x000000600f227824 */ /* 0x000fe200078e022f */
[----:B------:R-:W-:Y:S01]  /*57d0*/  UIMAD UR4, UR7, UR10, URZ ;  /* 0x0000000a070472a4 */ /* 0x000fe2000f8e023f */
[----:B------:R-:W-:Y:S01]  /*57e0*/  ISETP.GT.AND P1, PT, R13, 0x3, PT ;  /* 0x000000030d00780c */ /* 0x000fe20003f24270 */
[C---:B------:R-:W-:Y:S01]  /*57f0*/  IMAD R32, R28.reuse, UR10, RZ ;  /* 0x0000000a1c207c24 */ /* 0x040fe2000f8e02ff */
[----:B------:R-:W-:Y:S01]  /*5800*/  PLOP3.LUT P4, PT, PT, PT, PT, 0x80, 0x0 ;  /* 0x000000000000781c */ /* 0x000fe20003f8f070 */
[----:B------:R-:W-:Y:S01]  /*5810*/  USHF.R.S32.HI UR11, URZ, 0x1f, UR4 ;  /* 0x0000001f3f0b7899 */ /* 0x000fe20008011404 */
[----:B------:R-:W-:Y:S01]  /*5820*/  VIADD R30, R28, -UR7 ;  /* 0x800000071c1e7c36 */ /* 0x000fe20008000000 */
[----:B------:R-:W-:Y:S01]  /*5830*/  IADD3 R0, P0, R34, UR4, RZ ;  /* 0x0000000422007c10 */ /* 0x000fe2000ff1e0ff */
[----:B------:R-:W-:Y:S01]  /*5840*/  ULDC.64 UR4, c[0x0][0x288] ;  /* 0x0000a20000047ab9 */ /* 0x000fe20000000a00 */
[----:B------:R-:W-:-:S02]  /*5850*/  CS2R R16, SRZ ;  /* 0x0000000000107805 */ /* 0x000fc4000001ff00 */
        /* <DEDUP_REMOVED lines=8> */
[----:B------:R-:W-:Y:S01]  /*58e0*/  UMOV UR5, URZ ;  /* 0x0000003f00057c82 */ /* 0x000fe20008000000 */
[----:B------:R-:W-:Y:S01]  /*58f0*/  IADD3 R31, P0, R31, 0x100, RZ ;  /* 0x000001001f1f7810 */ /* 0x000fe20007f1e0ff */
[----:B------:R-:W-:Y:S01]  /*5900*/  IMAD.MOV.U32 R0, RZ, RZ, RZ ;  /* 0x000000ffff007224 */ /* 0x000fe200078e00ff */
[----:B------:R-:W-:Y:S01]  /*5910*/  CS2R R26, SRZ ;  /* 0x00000000001a7805 */ /* 0x000fe2000001ff00 */
[----:B0-----:R-:W-:Y:S01]  /*5920*/  ULEA UR4, UR6, UR4, 0x18 ;  /* 0x0000000406047291 */ /* 0x001fe2000f8ec03f */
[----:B------:R-:W-:-:S04]  /*5930*/  IMAD.WIDE R32, R32, 0x4, RZ ;  /* 0x0000000420207825 */ /* 0x000fc800078e02ff */
[----:B------:R-:W-:Y:S01]  /*5940*/  IMAD.X R34, RZ, RZ, R34, P0 ;  /* 0x000000ffff227224 */ /* 0x000fe200000e0622 */
[----:B------:R-:W-:Y:S01]  /*5950*/  LEA R14, R15, UR4, 0x2 ;  /* 0x000000040f0e7c11 */ /* 0x000fe2000f8e10ff */
[----:B------:R-:W-:Y:S06]  /*5960*/  @!P1 BRA `(.L_x_382) ;  /* 0x00000004004c9947 */ /* 0x000fec0003800000 */
[----:B------:R-:W-:Y:S01]  /*5970*/  PLOP3.LUT P4, PT, PT, PT, PT, 0x8, 0x0 ;  /* 0x000000000000781c */ /* 0x000fe20003f8e170 */
[----:B------:R-:W-:Y:S01]  /*5980*/  VIADD R29, R13, 0xfffffffd ;  /* 0xfffffffd0d1d7836 */ /* 0x000fe20000000000 */
[CC--:B------:R-:W-:Y:S02]  /*5990*/  ISETP.GE.AND P3, PT, R15.reuse, R30.reuse, PT ;  /* 0x0000001e0f00720c */ /* 0x0c0fe40003f66270 */
[----:B------:R-:W-:-:S13]  /*59a0*/  ISETP.GE.AND P0, PT, R15, R30, PT ;  /* 0x0000001e0f00720c */ /* 0x000fda0003f06270 */
.L_x_383:
[----:B------:R-:W0:Y:S01]  /*59b0*/  LDS R13, [R14] ;  /* 0x000000000e0d7984 */ /* 0x000e220000000800 */
[----:B------:R-:W-:Y:S01]  /*59c0*/  MOV R35, R34 ;  /* 0x0000002200237202 */ /* 0x000fe20000000f00 */
[----:B------:R-:W-:Y:S01]  /*59d0*/  UIADD3 UR5, UR5, 0x4, URZ ;  /* 0x0000000405057890 */ /* 0x000fe2000fffe03f */
[----:B------:R-:W-:Y:S05]  /*59e0*/  MOV R34, R31 ;  /* 0x0000001f00227202 */ /* 0x000fea0000000f00 */
[----:B------:R-:W0:Y:S01]  /*59f0*/  @!P3 LDG.E.128 R16, desc[UR8][R34.64+-0x100] ;  /* 0xffff00082210b981 */ /* 0x000e22000c1e1d00 */
[----:B------:R-:W-:Y:S03]  /*5a00*/  ISETP.LE.AND P2, PT, R29, UR5, PT ;  /* 0x000000051d007c0c */ /* 0x000fe6000bf43270 */
[----:B------:R-:W2:Y:S04]  /*5a10*/  @!P3 LDG.E.128 R20, desc[UR8][R34.64+-0x80] ;  /* 0xffff80082214b981 */ /* 0x000ea8000c1e1d00 */
[----:B------:R1:W3:Y:S01]  /*5a20*/  @!P3 LDG.E.128 R24, desc[UR8][R34.64] ;  /* 0x000000082218b981 */ /* 0x0002e2000c1e1d00 */
[----:B------:R-:W-:Y:S02]  /*5a30*/  PLOP3.LUT P3, PT, P0, PT, PT, 0x80, 0x0 ;  /* 0x000000000000781c */ /* 0x000fe4000076f070 */
[C---:B-1----:R-:W-:Y:S04]  /*5a40*/  IADD3 R34, P1, R32.reuse, R34, RZ ;  /* 0x0000002220227210 */ /* 0x042fe80007f3e0ff */
[----:B------:R-:W-:Y:S01]  /*5a50*/  IADD3.X R35, R33, R35, RZ, P1, !PT ;  /* 0x0000002321237210 */ /* 0x000fe20000ffe4ff */
[C---:B0-----:R-:W-:Y:S01]  /*5a60*/  FFMA.FTZ R12, R13.reuse, R16, R12 ;  /* 0x000000100d0c7223 */ /* 0x041fe2000001000c */
[C---:B------:R-:W-:Y:S01]  /*5a70*/  FFMA.FTZ R11, R13.reuse, R17, R11 ;  /* 0x000000110d0b7223 */ /* 0x040fe2000001000b */
[C---:B------:R-:W-:Y:S01]  /*5a80*/  FFMA.FTZ R10, R13.reuse, R18, R10 ;  /* 0x000000120d0a7223 */ /* 0x040fe2000001000a */
[C---:B------:R-:W-:Y:S01]  /*5a90*/  FFMA.FTZ R9, R13.reuse, R19, R9 ;  /* 0x000000130d097223 */ /* 0x040fe20000010009 */
[C---:B--2---:R-:W-:Y:S02]  /*5aa0*/  FFMA.FTZ R8, R13.reuse, R20, R8 ;  /* 0x000000140d087223 */ /* 0x044fe40000010008 */
[----:B------:R-:W2:Y:S01]  /*5ab0*/  @!P3 LDG.E.128 R16, desc[UR8][R34.64+-0x100] ;  /* 0xffff00082210b981 */ /* 0x000ea2000c1e1d00 */
[C---:B------:R-:W-:Y:S01]  /*5ac0*/  FFMA.FTZ R7, R13.reuse, R21, R7 ;  /* 0x000000150d077223 */ /* 0x040fe20000010007 */
[C---:B------:R-:W-:Y:S01]  /*5ad0*/  FFMA.FTZ R6, R13.reuse, R22, R6 ;  /* 0x000000160d067223 */ /* 0x040fe20000010006 */
[C---:B------:R-:W-:Y:S01]  /*5ae0*/  FFMA.FTZ R5, R13.reuse, R23, R5 ;  /* 0x000000170d057223 */ /* 0x040fe20000010005 */
[C---:B---3--:R-:W-:Y:S01]  /*5af0*/  FFMA.FTZ R4, R13.reuse, R24, R4 ;  /* 0x000000180d047223 */ /* 0x048fe20000010004 */
[----:B------:R-:W3:Y:S01]  /*5b00*/  @!P3 LDG.E.128 R20, desc[UR8][R34.64+-0x80] ;  /* 0xffff80082214b981 */ /* 0x000ee2000c1e1d00 */
[C---:B------:R-:W-:Y:S01]  /*5b10*/  FFMA.FTZ R3, R13.reuse, R25, R3 ;  /* 0x000000190d037223 */ /* 0x040fe20000010003 */
[C---:B------:R-:W-:Y:S01]  /*5b20*/  FFMA.FTZ R2, R13.reuse, R26, R2 ;  /* 0x0000001a0d027223 */ /* 0x040fe20000010002 */
[----:B------:R-:W-:Y:S02]  /*5b30*/  FFMA.FTZ R0, R13, R27, R0 ;  /* 0x0000001b0d007223 */ /* 0x000fe40000010000 */
[----:B------:R-:W2:Y:S04]  /*5b40*/  LDS R13, [R14+0x44] ;  /* 0x000044000e0d7984 */ /* 0x000ea80000000800 */
[----:B------:R0:W4:Y:S02]  /*5b50*/  @!P3 LDG.E.128 R24, desc[UR8][R34.64] ;  /* 0x000000082218b981 */ /* 0x000124000c1e1d00 */
[C---:B0-----:R-:W-:Y:S04]  /*5b60*/  IADD3 R34, P1, R32.reuse, R34, RZ ;  /* 0x0000002220227210 */ /* 0x041fe80007f3e0ff */
[----:B------:R-:W-:Y:S01]  /*5b70*/  IADD3.X R35, R33, R35, RZ, P1, !PT ;  /* 0x0000002321237210 */ /* 0x000fe20000ffe4ff */
[C---:B--2---:R-:W-:Y:S01]  /*5b80*/  FFMA.FTZ R12, R13.reuse, R16, R12 ;  /* 0x000000100d0c7223 */ /* 0x044fe2000001000c */
[C---:B------:R-:W-:Y:S01]  /*5b90*/  FFMA.FTZ R11, R13.reuse, R17, R11 ;  /* 0x000000110d0b7223 */ /* 0x040fe2000001000b */
[C---:B------:R-:W-:Y:S01]  /*5ba0*/  FFMA.FTZ R10, R13.reuse, R18, R10 ;  /* 0x000000120d0a7223 */ /* 0x040fe2000001000a */
[C---:B------:R-:W-:Y:S02]  /*5bb0*/  FFMA.FTZ R9, R13.reuse, R19, R9 ;  /* 0x000000130d097223 */ /* 0x040fe40000010009 */
[----:B------:R-:W2:Y:S01]  /*5bc0*/  @!P3 LDG.E.128 R16, desc[UR8][R34.64+-0x100] ;  /* 0xffff00082210b981 */ /* 0x000ea2000c1e1d00 */
[C---:B---3--:R-:W-:Y:S01]  /*5bd0*/  FFMA.FTZ R8, R13.reuse, R20, R8 ;  /* 0x000000140d087223 */ /* 0x048fe20000010008 */
[C---:B------:R-:W-:Y:S01]  /*5be0*/  FFMA.FTZ R7, R13.reuse, R21, R7 ;  /* 0x000000150d077223 */ /* 0x040fe20000010007 */
[C---:B------:R-:W-:Y:S01]  /*5bf0*/  FFMA.FTZ R6, R13.reuse, R22, R6 ;  /* 0x000000160d067223 */ /* 0x040fe20000010006 */
[C---:B------:R-:W-:Y:S02]  /*5c00*/  FFMA.FTZ R5, R13.reuse, R23, R5 ;  /* 0x000000170d057223 */ /* 0x040fe40000010005 */
[----:B------:R-:W3:Y:S01]  /*5c10*/  @!P3 LDG.E.128 R20, desc[UR8][R34.64+-0x80] ;  /* 0xffff80082214b981 */ /* 0x000ee2000c1e1d00 */
[C---:B----4-:R-:W-:Y:S01]  /*5c20*/  FFMA.FTZ R4, R13.reuse, R24, R4 ;  /* 0x000000180d047223 */ /* 0x050fe20000010004 */
[C---:B------:R-:W-:Y:S01]  /*5c30*/  FFMA.FTZ R3, R13.reuse, R25, R3 ;  /* 0x000000190d037223 */ /* 0x040fe20000010003 */
[C---:B------:R-:W-:Y:S01]  /*5c40*/  FFMA.FTZ R2, R13.reuse, R26, R2 ;  /* 0x0000001a0d027223 */ /* 0x040fe20000010002 */
[----:B------:R-:W-:Y:S02]  /*5c50*/  FFMA.FTZ R0, R13, R27, R0 ;  /* 0x0000001b0d007223 */ /* 0x000fe40000010000 */
[----:B------:R0:W4:Y:S04]  /*5c60*/  @!P3 LDG.E.128 R24, desc[UR8][R34.64] ;  /* 0x000000082218b981 */ /* 0x000128000c1e1d00 */
[----:B------:R-:W2:Y:S01]  /*5c70*/  LDS R13, [R14+0x88] ;  /* 0x000088000e0d7984 */ /* 0x000ea20000000800 */
[C---:B0-----:R-:W-:Y:S04]  /*5c80*/  IADD3 R34, P1, R32.reuse, R34, RZ ;  /* 0x0000002220227210 */ /* 0x041fe80007f3e0ff */
[----:B------:R-:W-:Y:S02]  /*5c90*/  IADD3.X R35, R33, R35, RZ, P1, !PT ;  /* 0x0000002321237210 */ /* 0x000fe40000ffe4ff */
[----:B------:R-:W-:Y:S01]  /*5ca0*/  IADD3 R31, P1, R32, R34, RZ ;  /* 0x00000022201f7210 */ /* 0x000fe20007f3e0ff */
        /* <DEDUP_REMOVED lines=15> */
[----:B------:R1:W2:Y:S01]  /*5da0*/  LDS R13, [R14+0xcc] ;  /* 0x0000cc000e0d7984 */ /* 0x0002a20000000800 */
[----:B0-----:R-:W-:Y:S02]  /*5db0*/  IADD3.X R34, R33, R35, RZ, P1, !PT ;  /* 0x0000002321227210 */ /* 0x001fe40000ffe4ff */
[----:B-1----:R-:W-:Y:S01]  /*5dc0*/  IADD3 R14, R14, 0x110, RZ ;  /* 0x000001100e0e7810 */ /* 0x002fe20007ffe0ff */
[C---:B--2---:R-:W-:Y:S01]  /*5dd0*/  FFMA.FTZ R12, R13.reuse, R16, R12 ;  /* 0x000000100d0c7223 */ /* 0x044fe2000001000c */
[C---:B------:R-:W-:Y:S01]  /*5de0*/  FFMA.FTZ R11, R13.reuse, R17, R11 ;  /* 0x000000110d0b7223 */ /* 0x040fe2000001000b */
[C---:B------:R-:W-:Y:S01]  /*5df0*/  FFMA.FTZ R10, R13.reuse, R18, R10 ;  /* 0x000000120d0a7223 */ /* 0x040fe2000001000a */
[C---:B------:R-:W-:Y:S01]  /*5e00*/  FFMA.FTZ R9, R13.reuse, R19, R9 ;  /* 0x000000130d097223 */ /* 0x040fe20000010009 */
[C---:B---3--:R-:W-:Y:S01]  /*5e10*/  FFMA.FTZ R8, R13.reuse, R20, R8 ;  /* 0x000000140d087223 */ /* 0x048fe20000010008 */
[C---:B------:R-:W-:Y:S01]  /*5e20*/  FFMA.FTZ R7, R13.reuse, R21, R7 ;  /* 0x000000150d077223 */ /* 0x040fe20000010007 */
[C---:B------:R-:W-:Y:S01]  /*5e30*/  FFMA.FTZ R6, R13.reuse, R22, R6 ;  /* 0x000000160d067223 */ /* 0x040fe20000010006 */
[C---:B------:R-:W-:Y:S01]  /*5e40*/  FFMA.FTZ R5, R13.reuse, R23, R5 ;  /* 0x000000170d057223 */ /* 0x040fe20000010005 */
[C---:B----4-:R-:W-:Y:S01]  /*5e50*/  FFMA.FTZ R4, R13.reuse, R24, R4 ;  /* 0x000000180d047223 */ /* 0x050fe20000010004 */
[C---:B------:R-:W-:Y:S01]  /*5e60*/  FFMA.FTZ R3, R13.reuse, R25, R3 ;  /* 0x000000190d037223 */ /* 0x040fe20000010003 */
[C---:B------:R-:W-:Y:S01]  /*5e70*/  FFMA.FTZ R2, R13.reuse, R26, R2 ;  /* 0x0000001a0d027223 */ /* 0x040fe20000010002 */
[----:B------:R-:W-:Y:S01]  /*5e80*/  FFMA.FTZ R0, R13, R27, R0 ;  /* 0x0000001b0d007223 */ /* 0x000fe20000010000 */
[----:B------:R-:W-:Y:S09]  /*5e90*/  @!P2 BRA `(.L_x_383) ;  /* 0xfffffff800c4a947 */ /* 0x000ff2000383ffff */
.L_x_382:
[----:B------:R-:W0:Y:S02]  /*5ea0*/  LDC R13, c[0x0][0x3c4] ;  /* 0x0000f100ff0d7b82 */ /* 0x000e240000000800 */
[----:B0-----:R-:W-:-:S04]  /*5eb0*/  IADD3 R29, R13, -UR5, RZ ;  /* 0x800000050d1d7c10 */ /* 0x001fc8000fffe0ff */
[----:B------:R-:W-:-:S13]  /*5ec0*/  ISETP.GT.AND P0, PT, R29, 0x1, PT ;  /* 0x000000011d00780c */ /* 0x000fda0003f04270 */
[----:B------:R-:W-:Y:S05]  /*5ed0*/  @!P0 BRA `(.L_x_384) ;  /* 0x0000000000b08947 */ /* 0x000fea0003800000 */
[----:B------:R-:W-:Y:S01]  /*5ee0*/  ISETP.GE.AND P0, PT, R15, R30, PT ;  /* 0x0000001e0f00720c */ /* 0x000fe20003f06270 */
[----:B------:R-:W0:-:S12]  /*5ef0*/  LDS R29, [R14] ;  /* 0x000000000e1d7984 */ /* 0x000e180000000800 */
[----:B------:R-:W-:Y:S02]  /*5f00*/  @!P0 MOV R36, R31 ;  /* 0x0000001f00248202 */ /* 0x000fe40000000f00 */
[----:B------:R-:W-:-:S05]  /*5f10*/  @!P0 MOV R37, R34 ;  /* 0x0000002200258202 */ /* 0x000fca0000000f00 */
[----:B------:R-:W0:Y:S04]  /*5f20*/  @!P0 LDG.E.128 R16, desc[UR8][R36.64+-0x100] ;  /* 0xffff000824108981 */ /* 0x000e28000c1e1d00 */
[----:B------:R-:W2:Y:S04]  /*5f30*/  @!P0 LDG.E.128 R20, desc[UR8][R36.64+-0x80] ;  /* 0xffff800824148981 */ /* 0x000ea8000c1e1d00 */
[----:B------:R1:W3:Y:S02]  /*5f40*/  @!P0 LDG.E.128 R24, desc[UR8][R36.64] ;  /* 0x0000000824188981 */ /* 0x0002e4000c1e1d00 */
[----:B-1----:R-:W-:-:S04]  /*5f50*/  IADD3 R36, P1, R32, R31, RZ ;  /* 0x0000001f20247210 */ /* 0x002fc80007f3e0ff */
[----:B------:R-:W-:Y:S01]  /*5f60*/  IADD3.X R37, R33, R34, RZ, P1, !PT ;  /* 0x0000002221257210 */ /* 0x000fe20000ffe4ff */
[-C--:B0-----:R-:W-:Y:S01]  /*5f70*/  FFMA.FTZ R12, R16, R29.reuse, R12 ;  /* 0x0000001d100c7223 */ /* 0x081fe2000001000c */
[-C--:B------:R-:W-:Y:S01]  /*5f80*/  FFMA.FTZ R11, R17, R29.reuse, R11 ;  /* 0x0000001d110b7223 */ /* 0x080fe2000001000b */
[-C--:B------:R-:W-:Y:S01]  /*5f90*/  FFMA.FTZ R10, R18, R29.reuse, R10 ;  /* 0x0000001d120a7223 */ /* 0x080fe2000001000a */
[-C--:B------:R-:W-:Y:S01]  /*5fa0*/  FFMA.FTZ R9, R19, R29.reuse, R9 ;  /* 0x0000001d13097223 */ /* 0x080fe20000010009 */
[-C--:B--2---:R-:W-:Y:S01]  /*5fb0*/  FFMA.FTZ R8, R20, R29.reuse, R8 ;  /* 0x0000001d14087223 */ /* 0x084fe20000010008 */
[-C--:B------:R-:W-:Y:S01]  /*5fc0*/  FFMA.FTZ R7, R21, R29.reuse, R7 ;  /* 0x0000001d15077223 */ /* 0x080fe20000010007 */
[-C--:B------:R-:W-:Y:S01]  /*5fd0*/  FFMA.FTZ R6, R22, R29.reuse, R6 ;  /* 0x0000001d16067223 */ /* 0x080fe20000010006 */
[-C--:B------:R-:W-:Y:S01]  /*5fe0*/  FFMA.FTZ R5, R23, R29.reuse, R5 ;  /* 0x0000001d17057223 */ /* 0x080fe20000010005 */
[-C--:B---3--:R-:W-:Y:S01]  /*5ff0*/  FFMA.FTZ R4, R24, R29.reuse, R4 ;  /* 0x0000001d18047223 */ /* 0x088fe20000010004 */
[-C--:B------:R-:W-:Y:S01]  /*6000*/  FFMA.FTZ R3, R25, R29.reuse, R3 ;  /* 0x0000001d19037223 */ /* 0x080fe20000010003 */
[-C--:B------:R-:W-:Y:S01]  /*6010*/  FFMA.FTZ R2, R26, R29.reuse, R2 ;  /* 0x0000001d1a027223 */ /* 0x080fe20000010002 */
[----:B------:R-:W-:Y:S01]  /*6020*/  FFMA.FTZ R0, R27, R29, R0 ;  /* 0x0000001d1b007223 */ /* 0x000fe20000010000 */
[----:B------:R-:W2:Y:S04]  /*6030*/  @!P0 LDG.E.128 R16, desc[UR8][R36.64+-0x100] ;  /* 0xffff000824108981 */ /* 0x000ea8000c1e1d00 */
[----:B------:R-:W3:Y:S04]  /*6040*/  @!P0 LDG.E.128 R20, desc[UR8][R36.64+-0x80] ;  /* 0xffff800824148981 */ /* 0x000ee8000c1e1d00 */
[----:B------:R-:W4:Y:S01]  /*6050*/  @!P0 LDG.E.128 R24, desc[UR8][R36.64] ;  /* 0x0000000824188981 */ /* 0x000f22000c1e1d00 */
[----:B------:R-:W-:Y:S01]  /*6060*/  IADD3 R31, P0, R32, R36, RZ ;  /* 0x00000024201f7210 */ /* 0x000fe20007f1e0ff */
[----:B------:R-:W-:Y:S01]  /*6070*/  UIADD3 UR5, UR5, 0x1, URZ ;  /* 0x0000000105057890 */ /* 0x000fe2000fffe03f */
[----:B------:R-:W-:Y:S01]  /*6080*/  PLOP3.LUT P4, PT, PT, PT, PT, 0x8, 0x0 ;  /* 0x000000000000781c */ /* 0x000fe20003f8e170 */
[----:B------:R0:W2:Y:S01]  /*6090*/  LDS R29, [R14+0x44] ;  /* 0x000044000e1d7984 */ /* 0x0000a20000000800 */
[----:B------:R-:W-:Y:S01]  /*60a0*/  IADD3.X R34, R33, R37, RZ, P0, !PT ;  /* 0x0000002521227210 */ /* 0x000fe200007fe4ff */
[----:B------:R-:W-:Y:S01]  /*60b0*/  UIADD3 UR5, UR5, 0x1, URZ ;  /* 0x0000000105057890 */ /* 0x000fe2000fffe03f */
[----:B0-----:R-:W-:-:S04]  /*60c0*/  IADD3 R14, R14, 0x44, RZ ;  /* 0x000000440e0e7810 */ /* 0x001fc80007ffe0ff */
[----:B------:R-:W-:Y:S01]  /*60d0*/  IADD3 R14, R14, 0x44, RZ ;  /* 0x000000440e0e7810 */ /* 0x000fe20007ffe0ff */
[-C--:B--2---:R-:W-:Y:S01]  /*60e0*/  FFMA.FTZ R12, R16, R29.reuse, R12 ;  /* 0x0000001d100c7223 */ /* 0x084fe2000001000c */
[-C--:B------:R-:W-:Y:S01]  /*60f0*/  FFMA.FTZ R11, R17, R29.reuse, R11 ;  /* 0x0000001d110b7223 */ /* 0x080fe2000001000b */
[-C--:B------:R-:W-:Y:S01]  /*6100*/  FFMA.FTZ R10, R18, R29.reuse, R10 ;  /* 0x0000001d120a7223 */ /* 0x080fe2000001000a */
[-C--:B------:R-:W-:Y:S01]  /*6110*/  FFMA.FTZ R9, R19, R29.reuse, R9 ;  /* 0x0000001d13097223 */ /* 0x080fe20000010009 */
[-C--:B---3--:R-:W-:Y:S01]  /*6120*/  FFMA.FTZ R8, R20, R29.reuse, R8 ;  /* 0x0000001d14087223 */ /* 0x088fe20000010008 */
[-C--:B------:R-:W-:Y:S01]  /*6130*/  FFMA.FTZ R7, R21, R29.reuse, R7 ;  /* 0x0000001d15077223 */ /* 0x080fe20000010007 */
[-C--:B------:R-:W-:Y:S01]  /*6140*/  FFMA.FTZ R6, R22, R29.reuse, R6 ;  /* 0x0000001d16067223 */ /* 0x080fe20000010006 */
[-C--:B------:R-:W-:Y:S01]  /*6150*/  FFMA.FTZ R5, R23, R29.reuse, R5 ;  /* 0x0000001d17057223 */ /* 0x080fe20000010005 */
[-C--:B----4-:R-:W-:Y:S01]  /*6160*/  FFMA.FTZ R4, R24, R29.reuse, R4 ;  /* 0x0000001d18047223 */ /* 0x090fe20000010004 */
[-C--:B------:R-:W-:Y:S01]  /*6170*/  FFMA.FTZ R3, R25, R29.reuse, R3 ;  /* 0x0000001d19037223 */ /* 0x080fe20000010003 */
[-C--:B------:R-:W-:Y:S01]  /*6180*/  FFMA.FTZ R2, R26, R29.reuse, R2 ;  /* 0x0000001d1a027223 */ /* 0x080fe20000010002 */
[----:B------:R-:W-:-:S07]  /*6190*/  FFMA.FTZ R0, R27, R29, R0 ;  /* 0x0000001d1b007223 */ /* 0x000fce0000010000 */
.L_x_384:
[----:B------:R-:W-:Y:S01]  /*61a0*/  ISETP.GT.OR P4, PT, R13, UR5, P4 ;  /* 0x000000050d007c0c */ /* 0x000fe2000a784670 */
[----:B------:R-:W-:Y:S01]  /*61b0*/  IMAD.MOV.U32 R35, RZ, RZ, R34 ;  /* 0x000000ffff237224 */ /* 0x000fe200078e0022 */
[----:B------:R-:W-:-:S11]  /*61c0*/  MOV R34, R31 ;  /* 0x0000001f00227202 */ /* 0x000fd60000000f00 */
[----:B------:R-:W-:Y:S05]  /*61d0*/  @!P4 BRA `(.L_x_381) ;  /* 0x000000000050c947 */ /* 0x000fea0003800000 */
[----:B------:R-:W0:Y:S01]  /*61e0*/  LDS R14, [R14] ;  /* 0x000000000e0e7984 */ /* 0x000e220000000800 */
[----:B------:R-:W-:Y:S01]  /*61f0*/  ISETP.GE.AND P0, PT, R15, R30, PT ;  /* 0x0000001e0f00720c */ /* 0x000fe20003f06270 */
[----:B------:R-:W-:-:S12]  /*6200*/  BSSY B0, `(.L_x_385) ;  /* 0x0000005000007945 */ /* 0x000fd80003800000 */
[----:B------:R-:W-:Y:S05]  /*6210*/  @P0 BRA `(.L_x_386) ;  /* 0x00000000000c0947 */ /* 0x000fea0003800000 */
[----:B------:R1:W5:Y:S04]  /*6220*/  LDG.E.128 R16, desc[UR8][R34.64+-0x100] ;  /* 0xffff000822107981 */ /* 0x000368000c1e1d00 */
[----:B------:R1:W5:Y:S04]  /*6230*/  LDG.E.128 R20, desc[UR8][R34.64+-0x80] ;  /* 0xffff800822147981 */ /* 0x000368000c1e1d00 */
[----:B------:R1:W5:Y:S02]  /*6240*/  LDG.E.128 R24, desc[UR8][R34.64] ;  /* 0x0000000822187981 */ /* 0x000364000c1e1d00 */
.L_x_386:
[----:B------:R-:W-:Y:S05]  /*6250*/  BSYNC B0 ;  /* 0x0000000000007941 */ /* 0x000fea0003800000 */
.L_x_385:
[C---:B0----5:R-:W-:Y:S01]  /*6260*/  FFMA.FTZ R12, R14.reuse, R16, R12 ;  /* 0x000000100e0c7223 */ /* 0x061fe2000001000c */
        /* <DEDUP_REMOVED lines=11> */
.L_x_381:
[----:B------:R-:W-:-:S04]  /*6320*/  IADD3 R15, R15, UR7, RZ ;  /* 0x000000070f0f7c10 */ /* 0x000fc8000fffe0ff */
[----:B------:R-:W-:-:S13]  /*6330*/  ISETP.GE.AND P0, PT, R15, R28, PT ;  /* 0x0000001c0f00720c */ /* 0x000fda0003f06270 */
[----:B------:R-:W-:Y:S05]  /*6340*/  @P0 EXIT ;  /* 0x000000000000094d */ /* 0x000fea0003800000 */
[----:B------:R-:W0:Y:S01]  /*6350*/  LDC R17, c[0x0][0x2c4] ;  /* 0x0000b100ff117b82 */ /* 0x000e220000000800 */
[----:B------:R-:W-:Y:S01]  /*6360*/  ULDC UR4, c[0x0][0x270] ;  /* 0x00009c0000047ab9 */ /* 0x000fe20000000800 */
[----:B------:R-:W-:Y:S02]  /*6370*/  IABS R21, R15 ;  /* 0x0000000f00157213 */ /* 0x000fe40000000000 */
        /* <DEDUP_REMOVED lines=10> */
[----:B------:R-:W2:Y:S08]  /*6420*/  I2F.RP R22, R20 ;  /* 0x0000001400167306 */ /* 0x000eb00000209400 */
[----:B0-----:R-:W0:Y:S08]  /*6430*/  MUFU.RCP R13, R13 ;  /* 0x0000000d000d7308 */ /* 0x001e300000001000 */
[----:B--2---:R-:W2:Y:S01]  /*6440*/  MUFU.RCP R22, R22 ;  /* 0x0000001600167308 */ /* 0x004ea20000001000 */
[----:B0-----:R-:W-:-:S02]  /*6450*/  VIADD R13, R13, 0xffffffe ;  /* 0x0ffffffe0d0d7836 */ /* 0x001fc40000000000 */
[----:B--2---:R-:W-:-:S05]  /*6460*/  VIADD R22, R22, 0xffffffe ;  /* 0x0ffffffe16167836 */ /* 0x004fca0000000000 */
        /* <DEDUP_REMOVED lines=9> */
[----:B------:R-:W-:Y:S01]  /*6500*/  @!P1 IMAD.IADD R14, R14, 0x1, -R20 ;  /* 0x000000010e0e9824 */ /* 0x000fe200078e0a14 */
[----:B------:R-:W-:Y:S02]  /*6510*/  @!P1 IADD3 R19, R19, 0x1, RZ ;  /* 0x0000000113139810 */ /* 0x000fe40007ffe0ff */
        /* <DEDUP_REMOVED lines=8> */
[----:B------:R-:W-:Y:S01]  /*65a0*/  @!P0 IMAD.MOV R19, RZ, RZ, -R19 ;  /* 0x000000ffff138224 */ /* 0x000fe200078e0a13 */
[----:B------:R-:W-:-:S05]  /*65b0*/  @!P1 LOP3.LUT R19, RZ, R18, RZ, 0x33, !PT ;  /* 0x00000012ff139212 */ /* 0x000fca00078e33ff */
[C---:B------:R-:W-:Y:S02]  /*65c0*/  IMAD R18, R19.reuse, R18, RZ ;  /* 0x0000001213127224 */ /* 0x040fe400078e02ff */
[----:B------:R-:W-:-:S03]  /*65d0*/  IMAD.WIDE.U32 R22, R19, UR4, RZ ;  /* 0x0000000413167c25 */ /* 0x000fc6000f8e00ff */
[----:B------:R-:W-:-:S04]  /*65e0*/  IADD3 R20, R15, -R18, RZ ;  /* 0x800000120f147210 */ /* 0x000fc80007ffe0ff */
[----:B------:R-:W-:Y:S02]  /*65f0*/  IABS R13, R20 ;  /* 0x00000014000d7213 */ /* 0x000fe40000000000 */
[----:B------:R-:W-:-:S03]  /*6600*/  LOP3.LUT R20, R20, R17, RZ, 0x3c, !PT ;  /* 0x0000001114147212 */ /* 0x000fc600078e3cff */
[----:B------:R-:W-:Y:S01]  /*6610*/  IMAD.HI.U32 R21, R14, R13, RZ ;  /* 0x0000000d0e157227 */ /* 0x000fe200078e00ff */
[----:B------:R-:W-:-:S03]  /*6620*/  ISETP.GE.AND P1, PT, R20, RZ, PT ;  /* 0x000000ff1400720c */ /* 0x000fc60003f26270 */
        /* <DEDUP_REMOVED lines=8> */
[----:B------:R-:W-:-:S04]  /*66b0*/  IMAD R13, R13, UR4, RZ ;  /* 0x000000040d0d7c24 */ /* 0x000fc8000f8e02ff */
[----:B------:R-:W-:Y:S01]  /*66c0*/  IMAD R13, R19, UR5, R13 ;  /* 0x00000005130d7c24 */ /* 0x000fe2000f8e020d */
[----:B------:R-:W-:Y:S01]  /*66d0*/  ULDC.64 UR4, c[0x0][0x2a0] ;  /* 0x0000a80000047ab9 */ /* 0x000fe20000000a00 */
[----:B------:R-:W-:Y:S02]  /*66e0*/  @P2 VIADD R21, R21, 0x1 ;  /* 0x0000000115152836 */ /* 0x000fe40000000000 */
[----:B------:R-:W-:-:S03]  /*66f0*/  IMAD.IADD R23, R23, 0x1, R13 ;  /* 0x0000000117177824 */ /* 0x000fc600078e020d */
[----:B------:R-:W-:Y:S02]  /*6700*/  @!P1 IADD3 R21, -R21, RZ, RZ ;  /* 0x000000ff15159210 */ /* 0x000fe40007ffe1ff */
[----:B------:R-:W-:-:S04]  /*6710*/  @!P0 LOP3.LUT R21, RZ, R17, RZ, 0x33, !PT ;  /* 0x00000011ff158212 */ /* 0x000fc800078e33ff */
[----:B------:R-:W-:Y:S01]  /*6720*/  SHF.R.S32.HI R14, RZ, 0x1f, R21 ;  /* 0x0000001fff0e7819 */ /* 0x000fe20000011415 */
[C---:B------:R-:W-:Y:S02]  /*6730*/  IMAD R17, R21.reuse, R17, R18 ;  /* 0x0000001115117224 */ /* 0x040fe400078e0212 */
[----:B------:R-:W-:-:S04]  /*6740*/  IMAD.WIDE.U32 R22, R21, UR4, R22 ;  /* 0x0000000415167c25 */ /* 0x000fc8000f8e0016 */
[----:B------:R-:W-:Y:S02]  /*6750*/  IMAD.IADD R17, R15, 0x1, -R17 ;  /* 0x000000010f117824 */ /* 0x000fe400078e0a11 */
[----:B------:R-:W-:Y:S02]  /*6760*/  IMAD R14, R14, UR4, RZ ;  /* 0x000000040e0e7c24 */ /* 0x000fe4000f8e02ff */
[----:B------:R-:W-:Y:S01]  /*6770*/  IMAD.MOV.U32 R20, RZ, RZ, R22 ;  /* 0x000000ffff147224 */ /* 0x000fe200078e0016 */
[----:B------:R-:W-:Y:S01]  /*6780*/  SHF.R.S32.HI R13, RZ, 0x1f, R17 ;  /* 0x0000001fff0d7819 */ /* 0x000fe20000011411 */
[----:B------:R-:W-:Y:S01]  /*6790*/  IMAD R14, R21, UR5, R14 ;  /* 0x00000005150e7c24 */ /* 0x000fe2000f8e020e */
[----:B------:R-:W-:-:S03]  /*67a0*/  ULDC.64 UR4, c[0x0][0x298] ;  /* 0x0000a60000047ab9 */ /* 0x000fc60000000a00 */
[----:B------:R-:W-:Y:S02]  /*67b0*/  IMAD.IADD R21, R23, 0x1, R14 ;  /* 0x0000000117157824 */ /* 0x000fe400078e020e */
[----:B------:R-:W-:Y:S02]  /*67c0*/  IMAD R13, R13, UR4, RZ ;  /* 0x000000040d0d7c24 */ /* 0x000fe4000f8e02ff */
[----:B------:R-:W-:-:S04]  /*67d0*/  IMAD.WIDE.U32 R20, R17, UR4, R20 ;  /* 0x0000000411147c25 */ /* 0x000fc8000f8e0014 */
[----:B------:R-:W-:Y:S01]  /*67e0*/  IMAD R13, R17, UR5, R13 ;  /* 0x00000005110d7c24 */ /* 0x000fe2000f8e020d */
[C---:B------:R-:W-:Y:S01]  /*67f0*/  IADD3 R17, R47.reuse, 0x20, RZ ;  /* 0x000000202f117810 */ /* 0x040fe20007ffe0ff */
[----:B------:R-:W-:Y:S01]  /*6800*/  VIADD R14, R47, 0x40 ;  /* 0x000000402f0e7836 */ /* 0x000fe20000000000 */
[----:B------:R-:W-:Y:S01]  /*6810*/  ULDC.64 UR4, c[0x0][0x280] ;  /* 0x0000a00000047ab9 */ /* 0x000fe20000000a00 */
[----:B------:R-:W-:Y:S01]  /*6820*/  IMAD.IADD R21, R21, 0x1, R13 ;  /* 0x0000000115157824 */ /* 0x000fe200078e020d */
[-C--:B------:R-:W-:Y:S02]  /*6830*/  IADD3 R13, P2, R47, R20.reuse, RZ ;  /* 0x000000142f0d7210 */ /* 0x080fe40007f5e0ff */
[-C--:B------:R-:W-:Y:S02]  /*6840*/  IADD3 R15, P1, R17, R20.reuse, RZ ;  /* 0x00000014110f7210 */ /* 0x080fe40007f3e0ff */
[----:B------:R-:W-:Y:S02]  /*6850*/  IADD3 R20, P0, R14, R20, RZ ;  /* 0x000000140e147210 */ /* 0x000fe40007f1e0ff */
[----:B------:R-:W-:-:S02]  /*6860*/  LEA.HI.X.SX32 R47, R47, R21, 0x1, P2 ;  /* 0x000000152f2f7211 */ /* 0x000fc400010f0eff */
[----:B------:R-:W-:Y:S02]  /*6870*/  LEA R18, P2, R13, UR4, 0x1 ;  /* 0x000000040d127c11 */ /* 0x000fe4000f8408ff */
[-C--:B------:R-:W-:Y:S02]  /*6880*/  LEA.HI.X.SX32 R17, R17, R21.reuse, 0x1, P1 ;  /* 0x0000001511117211 */ /* 0x080fe400008f0eff */
[----:B------:R-:W-:Y:S02]  /*6890*/  LEA.HI.X.SX32 R21, R14, R21, 0x1, P0 ;  /* 0x000000150e157211 */ /* 0x000fe400000f0eff */
[----:B------:R-:W-:Y:S02]  /*68a0*/  LEA R16, P1, R15, UR4, 0x1 ;  /* 0x000000040f107c11 */ /* 0x000fe4000f8208ff */
[----:B------:R-:W-:Y:S02]  /*68b0*/  LEA R14, P0, R20, UR4, 0x1 ;  /* 0x00000004140e7c11 */ /* 0x000fe4000f8008ff */
[----:B------:R-:W-:-:S02]  /*68c0*/  LEA.HI.X R19, R13, UR5, R47, 0x1, P2 ;  /* 0x000000050d137c11 */ /* 0x000fc400090f0c2f */
[----:B------:R-:W-:Y:S02]  /*68d0*/  F2FP.BF16.F32.PACK_AB R13, R9, R10 ;  /* 0x0000000a090d723e */ /* 0x000fe400000010ff */
[----:B------:R-:W-:Y:S02]  /*68e0*/  LEA.HI.X R17, R15, UR5, R17, 0x1, P1 ;  /* 0x000000050f117c11 */ /* 0x000fe400088f0c11 */
[----:B------:R-:W-:Y:S01]  /*68f0*/  F2FP.BF16.F32.PACK_AB R9, R5, R6 ;  /* 0x000000060509723e */ /* 0x000fe200000010ff */
[----:B------:R-:W-:Y:S01]  /*6900*/  STG.E.64 desc[UR8][R18.64], R12 ;  /* 0x0000000c12007986 */ /* 0x000fe2000c101b08 */
[----:B------:R-:W-:Y:S02]  /*6910*/  LEA.HI.X R15, R20, UR5, R21, 0x1, P0 ;  /* 0x00000005140f7c11 */ /* 0x000fe400080f0c15 */
[----:B------:R-:W-:Y:S01]  /*6920*/  F2FP.BF16.F32.PACK_AB R5, R0, R2 ;  /* 0x000000020005723e */ /* 0x000fe200000010ff */
[----:B------:R-:W-:Y:S04]  /*6930*/  STG.E.64 desc[UR8][R16.64], R8 ;  /* 0x0000000810007986 */ /* 0x000fe8000c101b08 */
[----:B------:R-:W-:Y:S01]  /*6940*/  STG.E.64 desc[UR8][R14.64], R4 ;  /* 0x000000040e007986 */ /* 0x000fe2000c101b08 */
[----:B------:R-:W-:Y:S05]  /*6950*/  EXIT ;  /* 0x000000000000794d */ /* 0x000fea0003800000 */
        .weak           $__internal_7_$__cuda_sm20_div_s64
        .type           $__internal_7_$__cuda_sm20_div_s64,@function
        .size           $__internal_7_$__cuda_sm20_div_s64,(.L_x_6401 - $__internal_7_$__cuda_sm20_div_s64)
$__internal_7_$__cuda_sm20_div_s64:
        /* <DEDUP_REMOVED lines=82> */
[----:B------:R-:W-:Y:S06]  /*6e80*/  RET.REL.NODEC R22 `(_ZN5flash32flash_fwd_splitkv_combine_kernelI23Flash_fwd_kernel_traitsILi96ELi64ELi128ELi4ELb0ELb0EN7cutlass10bfloat16_tE19Flash_kernel_traitsILi96ELi64ELi128ELi4ES3_EELi16ELi7ELb1EEEvNS_16Flash_fwd_paramsE) ;  /* 0xffffff90165c7950 */ /* 0x000fec0003c3ffff */
.L_x_387:
        /* <DEDUP_REMOVED lines=15> */
.L_x_6401:


//--------------------- .text._ZN5flash32flash_fwd_splitkv_combine_kernelI23Flash_fwd_kernel_traitsILi96ELi64ELi128ELi4ELb0ELb0EN7cutlass10bfloat16_tE19Flash_kernel_traitsILi96ELi64ELi128ELi4ES3_EELi16ELi6ELb1EEEvNS_16Flash_fwd_paramsE --------------------------
	.section	.text._ZN5flash32flash_fwd_splitkv_combine_kernelI23Flash_fwd_kernel_traitsILi96ELi64ELi128ELi4ELb0ELb0EN7cutlass10bfloat16_tE19Flash_kernel_traitsILi96ELi64ELi128ELi4ES3_EELi16ELi6ELb1EEEvNS_16Flash_fwd_paramsE,"ax",@progbits
	.align	128
        .global         _ZN5flash32flash_fwd_splitkv_combine_kernelI23Flash_fwd_kernel_traitsILi96ELi64ELi128ELi4ELb0ELb0EN7cutlass10bfloat16_tE19Flash_kernel_traitsILi96ELi64ELi128ELi4ES3_EELi16ELi6ELb1EEEvNS_16Flash_fwd_paramsE
        .type           _ZN5flash32flash_fwd_splitkv_combine_kernelI23Flash_fwd_kernel_traitsILi96ELi64ELi128ELi4ELb0ELb0EN7cutlass10bfloat16_tE19Flash_kernel_traitsILi96ELi64ELi128ELi4ES3_EELi16ELi6ELb1EEEvNS_16Flash_fwd_paramsE,@function
        .size           _ZN5flash32flash_fwd_splitkv_combine_kernelI23Flash_fwd_kernel_traitsILi96ELi64ELi128ELi4ELb0ELb0EN7cutlass10bfloat16_tE19Flash_kernel_traitsILi96ELi64ELi128ELi4ES3_EELi16ELi6ELb1EEEvNS_16Flash_fwd_paramsE,(.L_x_6402 - _ZN5flash32flash_fwd_splitkv_combine_kernelI23Flash_fwd_kernel_traitsILi96ELi64ELi128ELi4ELb0ELb0EN7cutlass10bfloat16_tE19Flash_kernel_traitsILi96ELi64ELi128ELi4ES3_EELi16ELi6ELb1EEEvNS_16Flash_fwd_paramsE)
        .other          _ZN5flash32flash_fwd_splitkv_combine_kernelI23Flash_fwd_kernel_traitsILi96ELi64ELi128ELi4ELb0ELb0EN7cutlass10bfloat16_tE19Flash_kernel_traitsILi96ELi64ELi128ELi4ES3_EELi16ELi6ELb1EEEvNS_16Flash_fwd_paramsE,@"STO_CUDA_ENTRY STV_DEFAULT"
_ZN5flash32flash_fwd_splitkv_combine_kernelI23Flash_fwd_kernel_traitsILi96ELi64ELi128ELi4ELb0ELb0EN7cutlass10bfloat16_tE19Flash_kernel_traitsILi96ELi64ELi128ELi4ES3_EELi16ELi6ELb1EEEvNS_16Flash_fwd_paramsE:
.text._ZN5flash32flash_fwd_splitkv_combine_kernelI23Flash_fwd_kernel_traitsILi96ELi64ELi128ELi4ELb0ELb0EN7cutlass10bfloat16_tE19Flash_kernel_traitsILi96ELi64ELi128ELi4ES3_EELi16ELi6ELb1EEEvNS_16Flash_fwd_paramsE:
        /* <DEDUP_REMOVED lines=23> */
[----:B------:R-:W-:Y:S05]  /*0170*/  CALL.REL.NOINC `($__internal_8_$__cuda_sm20_div_s64) ;  /* 0x0000005400f07944 */ /* 0x000fea0003c00000 */
[----:B------:R-:W-:Y:S02]  /*0180*/  MOV R18, R0 ;  /* 0x0000000000127202 */ /* 0x000fe40000000f00 */
[----:B------:R-:W-:Y:S01]  /*0190*/  MOV R19, R27 ;  /* 0x0000001b00137202 */ /* 0x000fe20000000f00 */
[----:B------:R-:W-:Y:S06]  /*01a0*/  BRA `(.L_x_389) ;  /* 0x00000000004c7947 */ /* 0x000fec0003800000 */
.L_x_388:
        /* <DEDUP_REMOVED lines=19> */
.L_x_389:
        /* <DEDUP_REMOVED lines=10> */
[----:B------:R-:W-:Y:S05]  /*0380*/  CALL.REL.NOINC `($__internal_8_$__cuda_sm20_div_s64) ;  /* 0x00000054006c7944 */ /* 0x000fea0003c00000 */
[----:B------:R-:W-:Y:S02]  /*0390*/  MOV R8, R0 ;  /* 0x0000000000087202 */ /* 0x000fe40000000f00 */
[----:B------:R-:W-:Y:S01]  /*03a0*/  MOV R9, R27 ;  /* 0x0000001b00097202 */ /* 0x000fe20000000f00 */
[----:B------:R-:W-:Y:S05]  /*03b0*/  BRA `(.L_x_392) ;  /* 0x00000000004c7947 */ /* 0x000fea0003800000 */
.L_x_391:
        /* <DEDUP_REMOVED lines=19> */
.L_x_392:
[----:B------:R-:W-:Y:S05]  /*04f0*/  BSYNC B0 ;  /* 0x0000000000007941 */ /* 0x000fea0003800000 */
.L_x_390:
        /* <DEDUP_REMOVED lines=54> */
[----:B------:R-:W-:Y:S05]  /*0860*/  BRA `(.L_x_395) ;  /* 0x00000000004c7947 */ /* 0x000fea0003800000 */
.L_x_394:
        /* <DEDUP_REMOVED lines=19> */
.L_x_395:
[----:B------:R-:W-:Y:S05]  /*09a0*/  BSYNC B0 ;  /* 0x0000000000007941 */ /* 0x000fea0003800000 */
.L_x_393:
        /* <DEDUP_REMOVED lines=105> */
.L_x_397:
        /* <DEDUP_REMOVED lines=20> */
.L_x_398:
[----:B------:R-:W-:Y:S05]  /*1180*/  BSYNC B0 ;  /* 0x0000000000007941 */ /* 0x000fea0003800000 */
.L_x_396:
        /* <DEDUP_REMOVED lines=177> */
[----:B------:R-:W-:Y:S05]  /*1ca0*/  CALL.REL.NOINC `($__internal_8_$__cuda_sm20_div_s64) ;  /* 0x0000003c00247944 */ /* 0x000fea0003c00000 */
[----:B------:R-:W-:Y:S02]  /*1cb0*/  MOV R46, R0 ;  /* 0x00000000002e7202 */ /* 0x000fe40000000f00 */
[----:B------:R-:W-:Y:S01]  /*1cc0*/  MOV R47, R27 ;  /* 0x0000001b002f7202 */ /* 0x000fe20000000f00 */
[----:B------:R-:W-:Y:S05]  /*1cd0*/  BRA `(.L_x_401) ;  /* 0x00000000004c7947 */ /* 0x000fea0003800000 */
.L_x_400:
        /* <DEDUP_REMOVED lines=19> */
.L_x_401:
[----:B------:R-:W-:Y:S05]  /*1e10*/  BSYNC B0 ;  /* 0x0000000000007941 */ /* 0x000fea0003800000 */
.L_x_399:
        /* <DEDUP_REMOVED lines=189> */
[----:B------:R-:W-:Y:S05]  /*29f0*/  CALL.REL.NOINC `($__internal_8_$__cuda_sm20_div_s64) ;  /* 0x0000002c00d07944 */ /* 0x000fea0003c00000 */
        /* <DEDUP_REMOVED lines=10> */
.L_x_406:
        /* <DEDUP_REMOVED lines=22> */
.L_x_407:
[----:B------:R-:W-:Y:S05]  /*2c00*/  BSYNC B0 ;  /* 0x0000000000007941 */ /* 0x000fea0003800000 */
.L_x_405:
[----:B------:R-:W-:Y:S01]  /*2c10*/  LOP3.LUT R0, R19, R2, RZ, 0xfc, !PT ;  /* 0x0000000213007212 */ /* 0x000fe200078efcff */
[----:B------:R-:W-:Y:S03]  /*2c20*/  BSSY B0, `(.L_x_408) ;  /* 0x0000026000007945 */ /* 0x000fe60003800000 */
[----:B------:R-:W-:-:S13]  /*2c30*/  ISETP.NE.U32.AND P0, PT, R0, RZ, PT ;  /* 0x000000ff0000720c */ /* 0x000fda0003f05070 */
[----:B------:R-:W-:Y:S05]  /*2c40*/  @!P0 BRA `(.L_x_409) ;  /* 0x0000000000348947 */ /* 0x000fea0003800000 */
[----:B------:R-:W-:Y:S01]  /*2c50*/  IMAD.MOV.U32 R24, RZ, RZ, R25 ;  /* 0x000000ffff187224 */ /* 0x000fe200078e0019 */
[----:B------:R-:W-:Y:S02]  /*2c60*/  MOV R23, R2 ;  /* 0x0000000200177202 */ /* 0x000fe40000000f00 */
        /* <DEDUP_REMOVED lines=11> */
.L_x_409:
        /* <DEDUP_REMOVED lines=22> */
.L_x_410:
[----:B------:R-:W-:Y:S05]  /*2e80*/  BSYNC B0 ;  /* 0x0000000000007941 */ /* 0x000fea0003800000 */
.L_x_408:
        /* <DEDUP_REMOVED lines=11> */
[----:B------:R-:W-:Y:S05]  /*2f40*/  CALL.REL.NOINC `($__internal_8_$__cuda_sm20_div_s64) ;  /* 0x00000028007c7944 */ /* 0x000fea0003c00000 */
        /* <DEDUP_REMOVED lines=8> */
.L_x_412:
        /* <DEDUP_REMOVED lines=22> */
.L_x_413:
[----:B------:R-:W-:Y:S05]  /*3130*/  BSYNC B0 ;  /* 0x0000000000007941 */ /* 0x000fea0003800000 */
.L_x_411:
        /* <DEDUP_REMOVED lines=38> */
[----:B------:R-:W-:Y:S05]  /*33a0*/  CALL.REL.NOINC `($__internal_8_$__cuda_sm20_div_s64) ;  /* 0x0000002400647944 */ /* 0x000fea0003c00000 */
        /* <DEDUP_REMOVED lines=12> */
.L_x_415:
        /* <DEDUP_REMOVED lines=23> */
.L_x_416:
[----:B------:R-:W-:Y:S05]  /*35e0*/  BSYNC B0 ;  /* 0x0000000000007941 */ /* 0x000fea0003800000 */
.L_x_414:
        /* <DEDUP_REMOVED lines=17> */
.L_x_418:
        /* <DEDUP_REMOVED lines=22> */
.L_x_419:
[----:B------:R-:W-:Y:S05]  /*3860*/  BSYNC B0 ;  /* 0x0000000000007941 */ /* 0x000fea0003800000 */
.L_x_417:
        /* <DEDUP_REMOVED lines=21> */
.L_x_421:
        /* <DEDUP_REMOVED lines=23> */
.L_x_422:
[----:B------:R-:W-:Y:S05]  /*3b30*/  BSYNC B0 ;  /* 0x0000000000007941 */ /* 0x000fea0003800000 */
.L_x_420:
        /* <DEDUP_REMOVED lines=39> */
.L_x_424:
        /* <DEDUP_REMOVED lines=23> */
.L_x_425:
[----:B------:R-:W-:Y:S05]  /*3f20*/  BSYNC B0 ;  /* 0x0000000000007941 */ /* 0x000fea0003800000 */
.L_x_423:
        /* <DEDUP_REMOVED lines=30> */
.L_x_427:
        /* <DEDUP_REMOVED lines=23> */
.L_x_428:
[----:B------:R-:W-:Y:S05]  /*4280*/  BSYNC B0 ;  /* 0x0000000000007941 */ /* 0x000fea0003800000 */
.L_x_426:
        /* <DEDUP_REMOVED lines=21> */
.L_x_404:
[----:B------:R-:W-:Y:S02]  /*43e0*/  ULDC.64 UR4, c[0x0][0x2b0] ;  /* 0x0000ac0000047ab9 */ /* 0x000fe40000000a00 */
[----:B------:R-:W-:-:S04]  /*43f0*/  LEA R2, P0, R44, UR4, 0x2 ;  /* 0x000000042c027c11 */ /* 0x000fc8000f8010ff */
[----:B------:R-:W-:-:S05]  /*4400*/  LEA.HI.X R3, R44, UR5, R45, 0x2, P0 ;  /* 0x000000052c037c11 */ /* 0x000fca00080f142d */
[----:B------:R0:W-:Y:S04]  /*4410*/  STG.E desc[UR8][R2.64], R29 ;  /* 0x0000001d02007986 */ /* 0x0001e8000c101908 */
.L_x_403:
[----:B------:R-:W-:Y:S05]  /*4420*/  BSYNC B1 ;  /* 0x0000000000017941 */ /* 0x000fea0003800000 */
.L_x_402:
[----:B------:R-:W2:Y:S01]  /*4430*/  LDC R12, c[0x0][0x3c4] ;  /* 0x0000f100ff0c7b82 */ /* 0x000ea20000000800 */
[C---:B01----:R-:W-:Y:S02]  /*4440*/  IADD3 R3, R35.reuse, 0x8, RZ ;  /* 0x0000000823037810 */ /* 0x043fe40007ffe0ff */
[----:B------:R-:W-:Y:S02]  /*4450*/  CS2R R4, SRZ ;  /* 0x0000000000047805 */ /* 0x000fe4000001ff00 */
[----:B------:R-:W-:Y:S02]  /*4460*/  CS2R R6, SRZ ;  /* 0x0000000000067805 */ /* 0x000fe4000001ff00 */
[----:B------:R-:W-:Y:S02]  /*4470*/  CS2R R10, SRZ ;  /* 0x00000000000a7805 */ /* 0x000fe4000001ff00 */
[----:B------:R-:W-:Y:S02]  /*4480*/  MOV R13, RZ ;  /* 0x000000ff000d7202 */ /* 0x000fe40000000f00 */
[----:B--2---:R-:W-:-:S02]  /*4490*/  ISETP.GE.OR P0, PT, R35, R12, P6 ;  /* 0x0000000c2300720c */ /* 0x004fc40003706670 */
        /* <DEDUP_REMOVED lines=35> */
[----:B--2---:R-:W-:Y:S01]  /*46d0*/  @!P4 STS [R33+0x440], R38 ;  /* 0x000440262100c388 */ /* 0x004fe20000000800 */
[----:B------:R-:W-:Y:S02]  /*46e0*/  IMAD.SHL.U32 R32, R35, 0x4, RZ ;  /* 0x0000000423207824 */ /* 0x000fe400078e00ff */
[----:B------:R-:W-:Y:S01]  /*46f0*/  @!P6 FMUL.FTZ R8, R29, 1.4426950216293334961 ;  /* 0x3fb8aa3b1d08e820 */ /* 0x000fe20000410000 */
[----:B0-----:R-:W-:Y:S02]  /*4700*/  HFMA2.MMA R0, -RZ, RZ, 0, 0 ;  /* 0x00000000ff007435 */ /* 0x001fe400000001ff */
[----:B------:R-:W0:Y:S01]  /*4710*/  @!P0 MUFU.EX2 R30, R30 ;  /* 0x0000001e001e8308 */ /* 0x000e220000000800 */
[----:B---3--:R-:W-:Y:S01]  /*4720*/  @!P3 STS [R33+0x660], R40 ;  /* 0x000660282100b388 */ /* 0x008fe20000000800 */
[----:B-1----:R-:W-:-:S06]  /*4730*/  CS2R R2, SRZ ;  /* 0x0000000000027805 */ /* 0x002fcc000001ff00 */
[----:B------:R-:W1:Y:S01]  /*4740*/  @!P1 MUFU.EX2 R36, R36 ;  /* 0x0000002400249308 */ /* 0x000e620000000800 */
[----:B----4-:R-:W-:Y:S07]  /*4750*/  @!P2 STS [R33+0x880], R34 ;  /* 0x000880222100a388 */ /* 0x010fee0000000800 */
[----:B------:R-:W2:Y:S01]  /*4760*/  @!P6 MUFU.EX2 R8, R8 ;  /* 0x000000080008e308 */ /* 0x000ea20000000800 */
[----:B0-----:R-:W-:Y:S01]  /*4770*/  @!P0 STS [R33+0xcc0], R30 ;  /* 0x000cc01e21008388 */ /* 0x001fe20000000800 */
[----:B------:R-:W-:-:S03]  /*4780*/  ISETP.GE.AND P0, PT, R12, 0x1, PT ;  /* 0x000000010c00780c */ /* 0x000fc60003f06270 */
[----:B-1----:R-:W-:Y:S04]  /*4790*/  @!P1 STS [R33+0xaa0], R36 ;  /* 0x000aa02421009388 */ /* 0x002fe80000000800 */
[----:B--2---:R0:W-:Y:S02]  /*47a0*/  @!P6 STS [R33+0xee0], R8 ;  /* 0x000ee0082100e388 */ /* 0x0041e40000000800 */
[----:B0-----:R-:W-:Y:S01]  /*47b0*/  CS2R R8, SRZ ;  /* 0x0000000000087805 */ /* 0x001fe2000001ff00 */
        /* <DEDUP_REMOVED lines=35> */
.L_x_431:
[----:B------:R-:W2:Y:S01]  /*49f0*/  @!P3 LDG.E.128 R16, desc[UR8][R38.64+-0x100] ;  /* 0xffff00082610b981 */ /* 0x000ea2000c1e1d00 */
[C---:B------:R-:W-:Y:S01]  /*4a00*/  IADD3 R36, P1, R34.reuse, R38, RZ ;  /* 0x0000002622247210 */ /* 0x040fe20007f3e0ff */
[----:B------:R-:W-:Y:S02]  /*4a10*/  UIADD3 UR5, UR5, 0x4, URZ ;  /* 0x0000000405057890 */ /* 0x000fe4000fffe03f */
[----:B------:R-:W2:Y:S01]  /*4a20*/  LDS R12, [R14] ;  /* 0x000000000e0c7984 */ /* 0x000ea20000000800 */
[----:B------:R-:W-:Y:S03]  /*4a30*/  IADD3.X R37, R35, R39, RZ, P1, !PT ;  /* 0x0000002723257210 */ /* 0x000fe60000ffe4ff */
[----:B------:R-:W3:Y:S01]  /*4a40*/  @!P3 LDG.E.128 R20, desc[UR8][R38.64+-0x80] ;  /* 0xffff80082614b981 */ /* 0x000ee2000c1e1d00 */
[----:B------:R-:W-:Y:S03]  /*4a50*/  ISETP.LE.AND P2, PT, R29, UR5, PT ;  /* 0x000000051d007c0c */ /* 0x000fe6000bf43270 */
[----:B------:R0:W4:Y:S01]  /*4a60*/  @!P3 LDG.E.128 R24, desc[UR8][R38.64] ;  /* 0x000000082618b981 */ /* 0x000122000c1e1d00 */
[----:B------:R-:W-:Y:S02]  /*4a70*/  PLOP3.LUT P3, PT, P0, PT, PT, 0x80, 0x0 ;  /* 0x000000000000781c */ /* 0x000fe4000076f070 */
[----:B0-----:R-:W-:Y:S04]  /*4a80*/  IADD3 R38, P1, R34, R36, RZ ;  /* 0x0000002422267210 */ /* 0x001fe80007f3e0ff */
[C---:B------:R-:W-:Y:S01]  /*4a90*/  IADD3.X R39, R35.reuse, R37, RZ, P1, !PT ;  /* 0x0000002523277210 */ /* 0x040fe20000ffe4ff */
[C---:B--2---:R-:W-:Y:S01]  /*4aa0*/  FFMA.FTZ R13, R12.reuse, R16, R13 ;  /* 0x000000100c0d7223 */ /* 0x044fe2000001000d */
[C---:B------:R-:W-:Y:S01]  /*4ab0*/  FFMA.FTZ R10, R12.reuse, R17, R10 ;  /* 0x000000110c0a7223 */ /* 0x040fe2000001000a */
[C---:B------:R-:W-:Y:S01]  /*4ac0*/  FFMA.FTZ R11, R12.reuse, R18, R11 ;  /* 0x000000120c0b7223 */ /* 0x040fe2000001000b */
[C---:B------:R-:W-:Y:S03]  /*4ad0*/  FFMA.FTZ R8, R12.reuse, R19, R8 ;  /* 0x000000130c087223 */ /* 0x040fe60000010008 */
[----:B------:R-:W2:Y:S01]  /*4ae0*/  @!P3 LDG.E.128 R16, desc[UR8][R36.64+-0x100] ;  /* 0xffff00082410b981 */ /* 0x000ea2000c1e1d00 */
[C---:B---3--:R-:W-:Y:S01]  /*4af0*/  FFMA.FTZ R9, R12.reuse, R20, R9 ;  /* 0x000000140c097223 */ /* 0x048fe20000010009 */
[C---:B------:R-:W-:Y:S01]  /*4b00*/  FFMA.FTZ R6, R12.reuse, R21, R6 ;  /* 0x000000150c067223 */ /* 0x040fe20000010006 */
[C---:B------:R-:W-:Y:S01]  /*4b10*/  FFMA.FTZ R7, R12.reuse, R22, R7 ;  /* 0x000000160c077223 */ /* 0x040fe20000010007 */
[C---:B------:R-:W-:Y:S01]  /*4b20*/  FFMA.FTZ R4, R12.reuse, R23, R4 ;  /* 0x000000170c047223 */ /* 0x040fe20000010004 */
[C---:B----4-:R-:W-:Y:S01]  /*4b30*/  FFMA.FTZ R5, R12.reuse, R24, R5 ;  /* 0x000000180c057223 */ /* 0x050fe20000010005 */
[----:B------:R-:W3:Y:S01]  /*4b40*/  @!P3 LDG.E.128 R20, desc[UR8][R36.64+-0x80] ;  /* 0xffff80082414b981 */ /* 0x000ee2000c1e1d00 */
[C---:B------:R-:W-:Y:S01]  /*4b50*/  FFMA.FTZ R2, R12.reuse, R25, R2 ;  /* 0x000000190c027223 */ /* 0x040fe20000010002 */
[C---:B------:R-:W-:Y:S01]  /*4b60*/  FFMA.FTZ R3, R12.reuse, R26, R3 ;  /* 0x0000001a0c037223 */ /* 0x040fe20000010003 */
[----:B------:R-:W-:Y:S02]  /*4b70*/  FFMA.FTZ R0, R12, R27, R0 ;  /* 0x0000001b0c007223 */ /* 0x000fe40000010000 */
[----:B------:R-:W2:Y:S04]  /*4b80*/  LDS R12, [R14+0x44] ;  /* 0x000044000e0c7984 */ /* 0x000ea80000000800 */
[----:B------:R0:W4:Y:S02]  /*4b90*/  @!P3 LDG.E.128 R24, desc[UR8][R36.64] ;  /* 0x000000082418b981 */ /* 0x000124000c1e1d00 */
[----:B0-----:R-:W-:Y:S04]  /*4ba0*/  IADD3 R36, P1, R34, R38, RZ ;  /* 0x0000002622247210 */ /* 0x001fe80007f3e0ff */
[C---:B------:R-:W-:Y:S01]  /*4bb0*/  IADD3.X R37, R35.reuse, R39, RZ, P1, !PT ;  /* 0x0000002723257210 */ /* 0x040fe20000ffe4ff */
        /* <DEDUP_REMOVED lines=16> */
[----:B0-----:R-:W-:Y:S04]  /*4cc0*/  IADD3 R38, P1, R34, R36, RZ ;  /* 0x0000002422267210 */ /* 0x001fe80007f3e0ff */
        /* <DEDUP_REMOVED lines=15> */
[----:B------:R-:W4:Y:S04]  /*4dc0*/  @!P3 LDG.E.128 R24, desc[UR8][R36.64] ;  /* 0x000000082418b981 */ /* 0x000f28000c1e1d00 */
[----:B------:R0:W2:Y:S02]  /*4dd0*/  LDS R12, [R14+0xcc] ;  /* 0x0000cc000e0c7984 */ /* 0x0000a40000000800 */
[----:B0-----:R-:W-:Y:S01]  /*4de0*/  IADD3 R14, R14, 0x110, RZ ;  /* 0x000001100e0e7810 */ /* 0x001fe20007ffe0ff */
        /* <DEDUP_REMOVED lines=13> */
.L_x_430:
[----:B------:R-:W0:Y:S02]  /*4ec0*/  LDC R12, c[0x0][0x3c4] ;  /* 0x0000f100ff0c7b82 */ /* 0x000e240000000800 */
[----:B0-----:R-:W-:-:S04]  /*4ed0*/  IADD3 R29, R12, -UR5, RZ ;  /* 0x800000050c1d7c10 */ /* 0x001fc8000fffe0ff */
[----:B------:R-:W-:-:S13]  /*4ee0*/  ISETP.GT.AND P0, PT, R29, 0x1, PT ;  /* 0x000000011d00780c */ /* 0x000fda0003f04270 */
[----:B------:R-:W-:Y:S05]  /*4ef0*/  @!P0 BRA `(.L_x_432) ;  /* 0x0000000000a88947 */ /* 0x000fea0003800000 */
[----:B------:R-:W-:Y:S01]  /*4f00*/  ISETP.GE.AND P0, PT, R15, R30, PT ;  /* 0x0000001e0f00720c */ /* 0x000fe20003f06270 */
[----:B------:R-:W0:-:S12]  /*4f10*/  LDS R29, [R14] ;  /* 0x000000000e1d7984 */ /* 0x000e180000000800 */
[----:B------:R-:W0:Y:S04]  /*4f20*/  @!P0 LDG.E.128 R16, desc[UR8][R38.64+-0x100] ;  /* 0xffff000826108981 */ /* 0x000e28000c1e1d00 */
[----:B------:R-:W2:Y:S04]  /*4f30*/  @!P0 LDG.E.128 R20, desc[UR8][R38.64+-0x80] ;  /* 0xffff800826148981 */ /* 0x000ea8000c1e1d00 */
[----:B------:R-:W3:Y:S01]  /*4f40*/  @!P0 LDG.E.128 R24, desc[UR8][R38.64] ;  /* 0x0000000826188981 */ /* 0x000ee2000c1e1d00 */
[----:B------:R-:W-:-:S04]  /*4f50*/  IADD3 R36, P1, R34, R38, RZ ;  /* 0x0000002622247210 */ /* 0x000fc80007f3e0ff */
        /* <DEDUP_REMOVED lines=18> */
[----:B------:R-:W-:Y:S01]  /*5080*/  IADD3 R31, R14, 0x44, RZ ;  /* 0x000000440e1f7810 */ /* 0x000fe20007ffe0ff */
[----:B------:R0:W2:Y:S01]  /*5090*/  LDS R29, [R14+0x44] ;  /* 0x000044000e1d7984 */ /* 0x0000a20000000800 */
[----:B------:R-:W-:Y:S01]  /*50a0*/  IADD3.X R39, R35, R37, RZ, P0, !PT ;  /* 0x0000002523277210 */ /* 0x000fe200007fe4ff */
[----:B------:R-:W-:Y:S01]  /*50b0*/  UIADD3 UR5, UR5, 0x1, URZ ;  /* 0x0000000105057890 */ /* 0x000fe2000fffe03f */
[----:B------:R-:W-:-:S02]  /*50c0*/  PLOP3.LUT P4, PT, PT, PT, PT, 0x8, 0x0 ;  /* 0x000000000000781c */ /* 0x000fc40003f8e170 */
[----:B0-----:R-:W-:Y:S01]  /*50d0*/  IADD3 R14, R31, 0x44, RZ ;  /* 0x000000441f0e7810 */ /* 0x001fe20007ffe0ff */
        /* <DEDUP_REMOVED lines=12> */
.L_x_432:
[----:B------:R-:W-:-:S13]  /*51a0*/  ISETP.GT.OR P4, PT, R12, UR5, P4 ;  /* 0x000000050c007c0c */ /* 0x000fda000a784670 */
        /* <DEDUP_REMOVED lines=8> */
.L_x_434:
[----:B------:R-:W-:Y:S05]  /*5230*/  BSYNC B0 ;  /* 0x0000000000007941 */ /* 0x000fea0003800000 */
.L_x_433:
        /* <DEDUP_REMOVED lines=12> */
.L_x_429:
        /* <DEDUP_REMOVED lines=8> */
[----:B------:R-:W-:Y:S02]  /*5380*/  F2FP.BF16.F32.PACK_AB R6, R6, R9 ;  /* 0x000000090606723e */ /* 0x000fe400000010ff */
[----:B------:R-:W-:-:S02]  /*5390*/  F2FP.BF16.F32.PACK_AB R7, R4, R7 ;  /* 0x000000070407723e */ /* 0x000fc400000010ff */
[----:B------:R-:W-:Y:S02]  /*53a0*/  F2FP.BF16.F32.PACK_AB R2, R2, R5 ;  /* 0x000000050202723e */ /* 0x000fe400000010ff */
[----:B------:R-:W-:Y:S01]  /*53b0*/  F2FP.BF16.F32.PACK_AB R3, R0, R3 ;  /* 0x000000030003723e */ /* 0x000fe200000010ff */
[----:B0-----:R-:W-:Y:S01]  /*53c0*/  IMAD R18, R17, UR4, RZ ;  /* 0x0000000411127c24 */ /* 0x001fe2000f8e02ff */
[----:B------:R-:W-:-:S04]  /*53d0*/  ULDC.64 UR4, c[0x0][0x290] ;  /* 0x0000a40000047ab9 */ /* 0x000fc80000000a00 */
[-C--:B------:R-:W-:Y:S02]  /*53e0*/  IABS R20, R18.reuse ;  /* 0x0000001200147213 */ /* 0x080fe40000000000 */
[----:B------:R-:W-:Y:S02]  /*53f0*/  IABS R14, R18 ;  /* 0x00000012000e7213 */ /* 0x000fe40000000000 */
[----:B------:R-:W0:Y:S03]  /*5400*/  I2F.RP R16, R20 ;  /* 0x0000001400107306 */ /* 0x000e260000209400 */
[----:B------:R-:W-:-:S05]  /*5410*/  IMAD.MOV R14, RZ, RZ, -R14 ;  /* 0x000000ffff0e7224 */ /* 0x000fca00078e0a0e */
        /* <DEDUP_REMOVED lines=15> */
[----:B------:R-:W-:Y:S01]  /*5510*/  @!P1 IMAD.IADD R21, R21, 0x1, -R20 ;  /* 0x0000000115159824 */ /* 0x000fe200078e0a14 */
[----:B------:R-:W-:-:S02]  /*5520*/  @!P1 IADD3 R19, R19, 0x1, RZ ;  /* 0x0000000113139810 */ /* 0x000fc40007ffe0ff */
[----:B------:R-:W-:Y:S02]  /*5530*/  ISETP.NE.AND P1, PT, R18, RZ, PT ;  /* 0x000000ff1200720c */ /* 0x000fe40003f25270 */
[----:B------:R-:W-:Y:S01]  /*5540*/  ISETP.GE.U32.AND P2, PT, R21, R20, PT ;  /* 0x000000141500720c */ /* 0x000fe20003f46070 */
[----:B0-----:R-:W-:-:S04]  /*5550*/  VIADD R22, R12, 0xffffffe ;  /* 0x0ffffffe0c167836 */ /* 0x001fc80000000000 */
[----:B------:R-:W0:Y:S08]  /*5560*/  F2I.FTZ.U32.TRUNC.NTZ R23, R22 ;  /* 0x0000001600177305 */ /* 0x000e30000021f000 */
[----:B------:R-:W-:-:S04]  /*5570*/  @P2 VIADD R19, R19, 0x1 ;  /* 0x0000000113132836 */ /* 0x000fc80000000000 */
[----:B------:R-:W-:Y:S01]  /*5580*/  @!P0 IMAD.MOV R19, RZ, RZ, -R19 ;  /* 0x000000ffff138224 */ /* 0x000fe200078e0a13 */
[----:B------:R-:W-:-:S05]  /*5590*/  @!P1 LOP3.LUT R19, RZ, R18, RZ, 0x33, !PT ;  /* 0x00000012ff139212 */ /* 0x000fca00078e33ff */
[----:B------:R-:W-:Y:S02]  /*55a0*/  IMAD R18, R19, R18, RZ ;  /* 0x0000001213127224 */ /* 0x000fe400078e02ff */
[----:B0-----:R-:W-:Y:S02]  /*55b0*/  IMAD.MOV R21, RZ, RZ, -R23 ;  /* 0x000000ffff157224 */ /* 0x001fe400078e0a17 */
[----:B------:R-:W-:Y:S01]  /*55c0*/  IMAD.MOV.U32 R22, RZ, RZ, RZ ;  /* 0x000000ffff167224 */ /* 0x000fe200078e00ff */
[----:B------:R-:W-:Y:S01]  /*55d0*/  IADD3 R20, R15, -R18, RZ ;  /* 0x800000120f147210 */ /* 0x000fe20007ffe0ff */
[----:B------:R-:W-:-:S03]  /*55e0*/  IMAD R14, R21, R16, RZ ;  /* 0x00000010150e7224 */ /* 0x000fc600078e02ff */
[----:B------:R-:W-:Y:S01]  /*55f0*/  IABS R12, R20 ;  /* 0x00000014000c7213 */ /* 0x000fe20000000000 */
[----:B------:R-:W-:Y:S01]  /*5600*/  IMAD.HI.U32 R14, R23, R14, R22 ;  /* 0x0000000e170e7227 */ /* 0x000fe200078e0016 */
[----:B------:R-:W-:Y:S02]  /*5610*/  LOP3.LUT R20, R20, R17, RZ, 0x3c, !PT ;  /* 0x0000001114147212 */ /* 0x000fe400078e3cff */
[----:B------:R-:W-:Y:S02]  /*5620*/  IADD3 R22, R32, 0x20, RZ ;  /* 0x0000002020167810 */ /* 0x000fe40007ffe0ff */
[----:B------:R-:W-:Y:S01]  /*5630*/  ISETP.GE.AND P1, PT, R20, RZ, PT ;  /* 0x000000ff1400720c */ /* 0x000fe20003f26270 */
[----:B------:R-:W-:-:S04]  /*5640*/  IMAD.HI.U32 R14, R14, R12, RZ ;  /* 0x0000000c0e0e7227 */ /* 0x000fc800078e00ff */
[----:B------:R-:W-:-:S04]  /*5650*/  IMAD.MOV R21, RZ, RZ, -R14 ;  /* 0x000000ffff157224 */ /* 0x000fc800078e0a0e */
[----:B------:R-:W-:Y:S01]  /*5660*/  IMAD R21, R16, R21, R12 ;  /* 0x0000001510157224 */ /* 0x000fe200078e020c */
[----:B------:R-:W-:-:S04]  /*5670*/  SHF.R.S32.HI R12, RZ, 0x1f, R19 ;  /* 0x0000001fff0c7819 */ /* 0x000fc80000011413 */
[----:B------:R-:W-:Y:S01]  /*5680*/  ISETP.GT.U32.AND P0, PT, R16, R21, PT ;  /* 0x000000151000720c */ /* 0x000fe20003f04070 */
[----:B------:R-:W-:-:S04]  /*5690*/  IMAD R12, R12, UR4, RZ ;  /* 0x000000040c0c7c24 */ /* 0x000fc8000f8e02ff */
[----:B------:R-:W-:-:S08]  /*56a0*/  IMAD R12, R19, UR5, R12 ;  /* 0x00000005130c7c24 */ /* 0x000fd0000f8e020c */
[----:B------:R-:W-:Y:S02]  /*56b0*/  @!P0 IMAD.IADD R21, R21, 0x1, -R16 ;  /* 0x0000000115158824 */ /* 0x000fe400078e0a10 */
[----:B------:R-:W-:Y:S01]  /*56c0*/  @!P0 VIADD R14, R14, 0x1 ;  /* 0x000000010e0e8836 */ /* 0x000fe20000000000 */
[----:B------:R-:W-:Y:S02]  /*56d0*/  ISETP.NE.AND P0, PT, R17, RZ, PT ;  /* 0x000000ff1100720c */ /* 0x000fe40003f05270 */
[----:B------:R-:W-:Y:S01]  /*56e0*/  ISETP.GE.U32.AND P2, PT, R21, R16, PT ;  /* 0x000000101500720c */ /* 0x000fe20003f46070 */
[----:B------:R-:W-:Y:S01]  /*56f0*/  IMAD.WIDE.U32 R20, R19, UR4, RZ ;  /* 0x0000000413147c25 */ /* 0x000fe2000f8e00ff */
[----:B------:R-:W-:-:S03]  /*5700*/  ULDC.64 UR4, c[0x0][0x2a0] ;  /* 0x0000a80000047ab9 */ /* 0x000fc60000000a00 */
[----:B------:R-:W-:-:S08]  /*5710*/  IMAD.IADD R21, R21, 0x1, R12 ;  /* 0x0000000115157824 */ /* 0x000fd000078e020c */
[----:B------:R-:W-:-:S05]  /*5720*/  @P2 IADD3 R14, R14, 0x1, RZ ;  /* 0x000000010e0e2810 */ /* 0x000fca0007ffe0ff */
[----:B------:R-:W-:Y:S01]  /*5730*/  @!P1 IMAD.MOV R14, RZ, RZ, -R14 ;  /* 0x000000ffff0e9224 */ /* 0x000fe200078e0a0e */
[----:B------:R-:W-:-:S04]  /*5740*/  @!P0 LOP3.LUT R14, RZ, R17, RZ, 0x33, !PT ;  /* 0x00000011ff0e8212 */ /* 0x000fc800078e33ff */
[----:B------:R-:W-:Y:S01]  /*5750*/  SHF.R.S32.HI R16, RZ, 0x1f, R14 ;  /* 0x0000001fff107819 */ /* 0x000fe2000001140e */
[C---:B------:R-:W-:Y:S02]  /*5760*/  IMAD R18, R14.reuse, R17, R18 ;  /* 0x000000110e127224 */ /* 0x040fe400078e0212 */
[----:B------:R-:W-:-:S04]  /*5770*/  IMAD.WIDE.U32 R20, R14, UR4, R20 ;  /* 0x000000040e147c25 */ /* 0x000fc8000f8e0014 */
[----:B------:R-:W-:Y:S02]  /*5780*/  IMAD.IADD R18, R15, 0x1, -R18 ;  /* 0x000000010f127824 */ /* 0x000fe400078e0a12 */
[----:B------:R-:W-:-:S03]  /*5790*/  IMAD R17, R16, UR4, RZ ;  /* 0x0000000410117c24 */ /* 0x000fc6000f8e02ff */
[----:B------:R-:W-:Y:S01]  /*57a0*/  SHF.R.S32.HI R15, RZ, 0x1f, R18 ;  /* 0x0000001fff0f7819 */ /* 0x000fe20000011412 */
[----:B------:R-:W-:Y:S01]  /*57b0*/  IMAD R17, R14, UR5, R17 ;  /* 0x000000050e117c24 */ /* 0x000fe2000f8e0211 */
[----:B------:R-:W-:Y:S01]  /*57c0*/  ULDC.64 UR4, c[0x0][0x298] ;  /* 0x0000a60000047ab9 */ /* 0x000fe20000000a00 */
[----:B------:R-:W-:Y:S02]  /*57d0*/  VIADD R14, R32, 0x40 ;  /* 0x00000040200e7836 */ /* 0x000fe40000000000 */
[----:B------:R-:W-:Y:S02]  /*57e0*/  IMAD.IADD R21, R21, 0x1, R17 ;  /* 0x0000000115157824 */ /* 0x000fe400078e0211 */
[----:B------:R-:W-:Y:S02]  /*57f0*/  IMAD R15, R15, UR4, RZ ;  /* 0x000000040f0f7c24 */ /* 0x000fe4000f8e02ff */
[----:B------:R-:W-:-:S04]  /*5800*/  IMAD.WIDE.U32 R20, R18, UR4, R20 ;  /* 0x0000000412147c25 */ /* 0x000fc8000f8e0014 */
[----:B------:R-:W-:Y:S01]  /*5810*/  IMAD R15, R18, UR5, R15 ;  /* 0x00000005120f7c24 */ /* 0x000fe2000f8e020f */
[-C--:B------:R-:W-:Y:S01]  /*5820*/  IADD3 R12, P2, R32, R20.reuse, RZ ;  /* 0x00000014200c7210 */ /* 0x080fe20007f5e0ff */
[----:B------:R-:W-:Y:S02]  /*5830*/  ULDC.64 UR4, c[0x0][0x280] ;  /* 0x0000a00000047ab9 */ /* 0x000fe40000000a00 */
[----:B------:R-:W-:Y:S01]  /*5840*/  IMAD.IADD R21, R21, 0x1, R15 ;  /* 0x0000000115157824 */ /* 0x000fe200078e020f */
[-C--:B------:R-:W-:Y:S02]  /*5850*/  IADD3 R15, P1, R22, R20.reuse, RZ ;  /* 0x00000014160f7210 */ /* 0x080fe40007f3e0ff */
[----:B------:R-:W-:Y:S02]  /*5860*/  IADD3 R20, P0, R14, R20, RZ ;  /* 0x000000140e147210 */ /* 0x000fe40007f1e0ff */
[-C--:B------:R-:W-:Y:S02]  /*5870*/  LEA.HI.X.SX32 R17, R32, R21.reuse, 0x1, P2 ;  /* 0x0000001520117211 */ /* 0x080fe400010f0eff */
[----:B------:R-:W-:-:S02]  /*5880*/  LEA.HI.X.SX32 R22, R22, R21, 0x1, P1 ;  /* 0x0000001516167211 */ /* 0x000fc400008f0eff */
[----:B------:R-:W-:Y:S02]  /*5890*/  LEA R18, P2, R12, UR4, 0x1 ;  /* 0x000000040c127c11 */ /* 0x000fe4000f8408ff */
[----:B------:R-:W-:Y:S02]  /*58a0*/  LEA.HI.X.SX32 R21, R14, R21, 0x1, P0 ;  /* 0x000000150e157211 */ /* 0x000fe400000f0eff */
[C---:B------:R-:W-:Y:S02]  /*58b0*/  LEA R16, P1, R15.reuse, UR4, 0x1 ;  /* 0x000000040f107c11 */ /* 0x040fe4000f8208ff */
[----:B------:R-:W-:Y:S02]  /*58c0*/  LEA R14, P0, R20, UR4, 0x1 ;  /* 0x00000004140e7c11 */ /* 0x000fe4000f8008ff */
[----:B------:R-:W-:Y:S02]  /*58d0*/  LEA.HI.X R19, R12, UR5, R17, 0x1, P2 ;  /* 0x000000050c137c11 */ /* 0x000fe400090f0c11 */
[----:B------:R-:W-:-:S02]  /*58e0*/  LEA.HI.X R17, R15, UR5, R22, 0x1, P1 ;  /* 0x000000050f117c11 */ /* 0x000fc400088f0c16 */
[----:B------:R-:W-:Y:S01]  /*58f0*/  LEA.HI.X R15, R20, UR5, R21, 0x1, P0 ;  /* 0x00000005140f7c11 */ /* 0x000fe200080f0c15 */
[----:B------:R-:W-:Y:S04]  /*5900*/  STG.E.64 desc[UR8][R18.64], R10 ;  /* 0x0000000a12007986 */ /* 0x000fe8000c101b08 */
[----:B------:R-:W-:Y:S04]  /*5910*/  STG.E.64 desc[UR8][R16.64], R6 ;  /* 0x0000000610007986 */ /* 0x000fe8000c101b08 */
[----:B------:R-:W-:Y:S01]  /*5920*/  STG.E.64 desc[UR8][R14.64], R2 ;  /* 0x000000020e007986 */ /* 0x000fe2000c101b08 */
[----:B------:R-:W-:Y:S05]  /*5930*/  EXIT ;  /* 0x000000000000794d */ /* 0x000fea0003800000 */
        .weak           $__internal_8_$__cuda_sm20_div_s64
        .type           $__internal_8_$__cuda_sm20_div_s64,@function
        .size           $__internal_8_$__cuda_sm20_div_s64,(.L_x_6402 - $__internal_8_$__cuda_sm20_div_s64)
$__internal_8_$__cuda_sm20_div_s64:
        /* <DEDUP_REMOVED lines=83> */
[----:B------:R-:W-:Y:S05]  /*5e70*/  RET.REL.NODEC R20 `(_ZN5flash32flash_fwd_splitkv_combine_kernelI23Flash_fwd_kernel_traitsILi96ELi64ELi128ELi4ELb0ELb0EN7cutlass10bfloat16_tE19Flash_kernel_traitsILi96ELi64ELi128ELi4ES3_EELi16ELi6ELb1EEEvNS_16Flash_fwd_paramsE) ;  /* 0xffffffa014607950 */ /* 0x000fea0003c3ffff */
.L_x_435:
        /* <DEDUP_REMOVED lines=16> */
.L_x_6402:


//--------------------- .text._ZN5flash32flash_fwd_splitkv_combine_kernelI23Flash_fwd_kernel_traitsILi96ELi64ELi128ELi4ELb0ELb0EN7cutlass10bfloat16_tE19Flash_kernel_traitsILi96ELi64ELi128ELi4ES3_EELi16ELi5ELb1EEEvNS_16Flash_fwd_paramsE --------------------------
	.section	.text._ZN5flash32flash_fwd_splitkv_combine_kernelI23Flash_fwd_kernel_traitsILi96ELi64ELi128ELi4ELb0ELb0EN7cutlass10bfloat16_tE19Flash_kernel_traitsILi96ELi64ELi128ELi4ES3_EELi16ELi5ELb1EEEvNS_16Flash_fwd_paramsE,"ax",@progbits
	.align	128
        .global         _ZN5flash32flash_fwd_splitkv_combine_kernelI23Flash_fwd_kernel_traitsILi96ELi64ELi128ELi4ELb0ELb0EN7cutlass10bfloat16_tE19Flash_kernel_traitsILi96ELi64ELi128ELi4ES3_EELi16ELi5ELb1EEEvNS_16Flash_fwd_paramsE
        .type           _ZN5flash32flash_fwd_splitkv_combine_kernelI23Flash_fwd_kernel_traitsILi96ELi64ELi128ELi4ELb0ELb0EN7cutlass10bfloat16_tE19Flash_kernel_traitsILi96ELi64ELi128ELi4ES3_EELi16ELi5ELb1EEEvNS_16Flash_fwd_paramsE,@function
        .size           _ZN5flash32flash_fwd_splitkv_combine_kernelI23Flash_fwd_kernel_traitsILi96ELi64ELi128ELi4ELb0ELb0EN7cutlass10bfloat16_tE19Flash_kernel_traitsILi96ELi64ELi128ELi4ES3_EELi16ELi5ELb1EEEvNS_16Flash_fwd_paramsE,(.L_x_6403 - _ZN5flash32flash_fwd_splitkv_combine_kernelI23Flash_fwd_kernel_traitsILi96ELi64ELi128ELi4ELb0ELb0EN7cutlass10bfloat16_tE19Flash_kernel_traitsILi96ELi64ELi128ELi4ES3_EELi16ELi5ELb1EEEvNS_16Flash_fwd_paramsE)
        .other          _ZN5flash32flash_fwd_splitkv_combine_kernelI23Flash_fwd_kernel_traitsILi96ELi64ELi128ELi4ELb0ELb0EN7cutlass10bfloat16_tE19Flash_kernel_traitsILi96ELi64ELi128ELi4ES3_EELi16ELi5ELb1EEEvNS_16Flash_fwd_paramsE,@"STO_CUDA_ENTRY STV_DEFAULT"
_ZN5flash32flash_fwd_splitkv_combine_kernelI23Flash_fwd_kernel_traitsILi96ELi64ELi128ELi4ELb0ELb0EN7cutlass10bfloat16_tE19Flash_kernel_traitsILi96ELi64ELi128ELi4ES3_EELi16ELi5ELb1EEEvNS_16Flash_fwd_paramsE:
.text._ZN5flash32flash_fwd_splitkv_combine_kernelI23Flash_fwd_kernel_traitsILi96ELi64ELi128ELi4ELb0ELb0EN7cutlass10bfloat16_tE19Flash_kernel_traitsILi96ELi64ELi128ELi4ES3_EELi16ELi5ELb1EEEvNS_16Flash_fwd_paramsE:
        /* <DEDUP_REMOVED lines=23> */
[----:B------:R-:W-:Y:S05]  /*0170*/  CALL.REL.NOINC `($__internal_9_$__cuda_sm20_div_s64) ;  /* 0x0000005000307944 */ /* 0x000fea0003c00000 */
[----:B------:R-:W-:Y:S05]  /*0180*/  BRA `(.L_x_437) ;  /* 0x00000000004c7947 */ /* 0x000fea0003800000 */
.L_x_436:
        /* <DEDUP_REMOVED lines=19> */
.L_x_437:
        /* <DEDUP_REMOVED lines=12> */
[----:B------:R-:W-:Y:S05]  /*0380*/  CALL.REL.NOINC `($__internal_9_$__cuda_sm20_div_s64) ;  /* 0x0000004c00ac7944 */ /* 0x000fea0003c00000 */
[----:B------:R-:W-:Y:S02]  /*0390*/  MOV R6, R20 ;  /* 0x0000001400067202 */ /* 0x000fe40000000f00 */
[----:B------:R-:W-:Y:S01]  /*03a0*/  MOV R7, R21 ;  /* 0x0000001500077202 */ /* 0x000fe20000000f00 */
[----:B------:R-:W-:Y:S05]  /*03b0*/  BRA `(.L_x_440) ;  /* 0x00000000004c7947 */ /* 0x000fea0003800000 */
.L_x_439:
        /* <DEDUP_REMOVED lines=19> */
.L_x_440:
[----:B------:R-:W-:Y:S05]  /*04f0*/  BSYNC B0 ;  /* 0x0000000000007941 */ /* 0x000fea0003800000 */
.L_x_438:
        /* <DEDUP_REMOVED lines=54> */
[----:B------:R-:W-:Y:S02]  /*0860*/  MOV R30, R20 ;  /* 0x00000014001e7202 */ /* 0x000fe40000000f00 */
[----:B------:R-:W-:Y:S01]  /*0870*/  MOV R31, R21 ;  /* 0x00000015001f7202 */ /* 0x000fe20000000f00 */
[----:B------:R-:W-:Y:S05]  /*0880*/  BRA `(.L_x_443) ;  /* 0x00000000004c7947 */ /* 0x000fea0003800000 */
.L_x_442:
        /* <DEDUP_REMOVED lines=19> */
.L_x_443:
[----:B------:R-:W-:Y:S05]  /*09c0*/  BSYNC B0 ;  /* 0x0000000000007941 */ /* 0x000fea0003800000 */
.L_x_441:
        /* <DEDUP_REMOVED lines=105> */
.L_x_445:
        /* <DEDUP_REMOVED lines=20> */
.L_x_446:
[----:B------:R-:W-:Y:S05]  /*11a0*/  BSYNC B0 ;  /* 0x0000000000007941 */ /* 0x000fea0003800000 */
.L_x_444:
        /* <DEDUP_REMOVED lines=115> */
[----:B------:R-:W-:Y:S05]  /*18e0*/  CALL.REL.NOINC `($__internal_9_$__cuda_sm20_div_s64) ;  /* 0x0000003800547944 */ /* 0x000fea0003c00000 */
[----:B------:R-:W-:Y:S02]  /*18f0*/  MOV R40, R20 ;  /* 0x0000001400287202 */ /* 0x000fe40000000f00 */
[----:B------:R-:W-:Y:S01]  /*1900*/  MOV R41, R21 ;  /* 0x0000001500297202 */ /* 0x000fe20000000f00 */
[----:B------:R-:W-:Y:S05]  /*1910*/  BRA `(.L_x_449) ;  /* 0x00000000004c7947 */ /* 0x000fea0003800000 */
.L_x_448:
        /* <DEDUP_REMOVED lines=19> */
.L_x_449:
[----:B------:R-:W-:Y:S05]  /*1a50*/  BSYNC B0 ;  /* 0x0000000000007941 */ /* 0x000fea0003800000 */
.L_x_447:
        /* <DEDUP_REMOVED lines=161> */
[----:B------:R-:W-:Y:S05]  /*2470*/  CALL.REL.NOINC `($__internal_9_$__cuda_sm20_div_s64) ;  /* 0x0000002c00707944 */ /* 0x000fea0003c00000 */
        /* <DEDUP_REMOVED lines=10> */
.L_x_454:
        /* <DEDUP_REMOVED lines=22> */
.L_x_455:
[----:B------:R-:W-:Y:S05]  /*2680*/  BSYNC B0 ;  /* 0x0000000000007941 */ /* 0x000fea0003800000 */
.L_x_453:
[----:B------:R-:W-:Y:S01]  /*2690*/  LOP3.LUT R19, R17, R0, RZ, 0xfc, !PT ;  /* 0x0000000011137212 */ /* 0x000fe200078efcff */
[----:B------:R-:W-:Y:S03]  /*26a0*/  BSSY B0, `(.L_x_456) ;  /* 0x0000028000007945 */ /* 0x000fe60003800000 */
[----:B------:R-:W-:-:S13]  /*26b0*/  ISETP.NE.U32.AND P0, PT, R19, RZ, PT ;  /* 0x000000ff1300720c */ /* 0x000fda0003f05070 */
[----:B------:R-:W-:Y:S05]  /*26c0*/  @!P0 BRA `(.L_x_457) ;  /* 0x00000000003c8947 */ /* 0x000fea0003800000 */
[----:B------:R-:W-:Y:S01]  /*26d0*/  IMAD.MOV.U32 R26, RZ, RZ, R25 ;  /* 0x000000ffff1a7224 */ /* 0x000fe200078e0019 */
[----:B------:R-:W-:Y:S02]  /*26e0*/  MOV R23, R0 ;  /* 0x0000000000177202 */ /* 0x000fe40000000f00 */
[----:B------:R-:W-:Y:S02]  /*26f0*/  MOV R24, 0x2710 ;  /* 0x0000271000187802 */ /* 0x000fe40000000f00 */
[----:B------:R-:W-:Y:S05]  /*2700*/  CALL.REL.NOINC `($__internal_9_$__cuda_sm20_div_s64) ;  /* 0x0000002800cc7944 */ /* 0x000fea0003c00000 */
        /* <DEDUP_REMOVED lines=11> */
.L_x_457:
        /* <DEDUP_REMOVED lines=22> */
.L_x_458:
[----:B------:R-:W-:Y:S05]  /*2920*/  BSYNC B0 ;  /* 0x0000000000007941 */ /* 0x000fea0003800000 */
.L_x_456:
        /* <DEDUP_REMOVED lines=11> */
[----:B------:R-:W-:Y:S05]  /*29e0*/  CALL.REL.NOINC `($__internal_9_$__cuda_sm20_div_s64) ;  /* 0x0000002800147944 */ /* 0x000fea0003c00000 */
[----:B------:R-:W-:-:S04]  /*29f0*/  IADD3 R17, P0, RZ, -R20, RZ ;  /* 0x80000014ff117210 */ /* 0x000fc80007f1e0ff */
[----:B------:R-:W-:Y:S01]  /*2a00*/  IADD3.X R18, RZ, ~R21, RZ, P0, !PT ;  /* 0x80000015ff127210 */ /* 0x000fe200007fe4ff */
[----:B------:R-:W-:-:S04]  /*2a10*/  IMAD.WIDE.U32 R42, R5, R17, R42 ;  /* 0x00000011052a7225 */ /* 0x000fc800078e002a */
[----:B------:R-:W-:-:S04]  /*2a20*/  IMAD R18, R18, R5, RZ ;  /* 0x0000000512127224 */ /* 0x000fc800078e02ff */
[----:B------:R-:W-:-:S05]  /*2a30*/  IMAD R4, R4, R17, R18 ;  /* 0x0000001104047224 */ /* 0x000fca00078e0212 */
[----:B------:R-:W-:Y:S01]  /*2a40*/  IADD3 R4, R43, R4, RZ ;  /* 0x000000042b047210 */ /* 0x000fe20007ffe0ff */
[----:B------:R-:W-:Y:S05]  /*2a50*/  BRA `(.L_x_461) ;  /* 0x0000000000587947 */ /* 0x000fea0003800000 */
.L_x_460:
        /* <DEDUP_REMOVED lines=22> */
.L_x_461:
[----:B------:R-:W-:Y:S05]  /*2bc0*/  BSYNC B0 ;  /* 0x0000000000007941 */ /* 0x000fea0003800000 */
.L_x_459:
        /* <DEDUP_REMOVED lines=38> */
[----:B------:R-:W-:Y:S05]  /*2e30*/  CALL.REL.NOINC `($__internal_9_$__cuda_sm20_div_s64) ;  /* 0x0000002400007944 */ /* 0x000fea0003c00000 */
        /* <DEDUP_REMOVED lines=12> */
.L_x_463:
        /* <DEDUP_REMOVED lines=23> */
.L_x_464:
[----:B------:R-:W-:Y:S05]  /*3070*/  BSYNC B0 ;  /* 0x0000000000007941 */ /* 0x000fea0003800000 */
.L_x_462:
        /* <DEDUP_REMOVED lines=19> */
.L_x_466:
        /* <DEDUP_REMOVED lines=22> */
.L_x_467:
[----:B------:R-:W-:Y:S05]  /*3310*/  BSYNC B0 ;  /* 0x0000000000007941 */ /* 0x000fea0003800000 */
.L_x_465:
        /* <DEDUP_REMOVED lines=19> */
.L_x_469:
        /* <DEDUP_REMOVED lines=23> */
.L_x_470:
[----:B------:R-:W-:Y:S05]  /*35c0*/  BSYNC B0 ;  /* 0x0000000000007941 */ /* 0x000fea0003800000 */
.L_x_468:
        /* <DEDUP_REMOVED lines=39> */
.L_x_472:
        /* <DEDUP_REMOVED lines=23> */
.L_x_473:
[----:B------:R-:W-:Y:S05]  /*39b0*/  BSYNC B0 ;  /* 0x0000000000007941 */ /* 0x000fea0003800000 */
.L_x_471:
        /* <DEDUP_REMOVED lines=29> */
.L_x_475:
        /* <DEDUP_REMOVED lines=23> */
.L_x_476:
[----:B------:R-:W-:Y:S05]  /*3d00*/  BSYNC B0 ;  /* 0x0000000000007941 */ /* 0x000fea0003800000 */
.L_x_474:
        /* <DEDUP_REMOVED lines=21> */
.L_x_452:
[----:B------:R-:W-:Y:S02]  /*3e60*/  ULDC.64 UR4, c[0x0][0x2b0] ;  /* 0x0000ac0000047ab9 */ /* 0x000fe40000000a00 */
[----:B------:R-:W-:-:S04]  /*3e70*/  LEA R2, P0, R38, UR4, 0x2 ;  /* 0x0000000426027c11 */ /* 0x000fc8000f8010ff */
[----:B------:R-:W-:-:S05]  /*3e80*/  LEA.HI.X R3, R38, UR5, R39, 0x2, P0 ;  /* 0x0000000526037c11 */ /* 0x000fca00080f1427 */
[----:B------:R0:W-:Y:S04]  /*3e90*/  STG.E desc[UR8][R2.64], R30 ;  /* 0x0000001e02007986 */ /* 0x0001e8000c101908 */
.L_x_451:
[----:B------:R-:W-:Y:S05]  /*3ea0*/  BSYNC B1 ;  /* 0x0000000000017941 */ /* 0x000fea0003800000 */
.L_x_450:
[----:B------:R-:W2:Y:S01]  /*3eb0*/  LDC R29, c[0x0][0x3c4] ;  /* 0x0000f100ff1d7b82 */ /* 0x000ea20000000800 */
[----:B------:R-:W-:Y:S01]  /*3ec0*/  VIADD R0, R36, 0x8 ;  /* 0x0000000824007836 */ /* 0x000fe20000000000 */
[----:B0-----:R-:W-:Y:S02]  /*3ed0*/  CS2R R2, SRZ ;  /* 0x0000000000027805 */ /* 0x001fe4000001ff00 */
[----:B-1----:R-:W-:Y:S02]  /*3ee0*/  CS2R R4, SRZ ;  /* 0x0000000000047805 */ /* 0x002fe4000001ff00 */
[----:B------:R-:W-:Y:S01]  /*3ef0*/  CS2R R6, SRZ ;  /* 0x0000000000067805 */ /* 0x000fe2000001ff00 */
[----:B------:R-:W-:Y:S01]  /*3f00*/  IMAD.MOV.U32 R13, RZ, RZ, RZ ;  /* 0x000000ffff0d7224 */ /* 0x000fe200078e00ff */
[-C--:B--2---:R-:W-:Y:S01]  /*3f10*/  ISETP.GE.OR P1, PT, R0, R29.reuse, P6 ;  /* 0x0000001d0000720c */ /* 0x084fe20003726670 */
[C---:B------:R-:W-:Y:S01]  /*3f20*/  VIADD R0, R36.reuse, 0x10 ;  /* 0x0000001024007836 */ /* 0x040fe20000000000 */
[----:B------:R-:W-:-:S04]  /*3f30*/  ISETP.GE.OR P2, PT, R36, R29, P6 ;  /* 0x0000001d2400720c */ /* 0x000fc80003746670 */
[----:B------:R-:W-:Y:S02]  /*3f40*/  ISETP.GE.OR P0, PT, R0, R29, P6 ;  /* 0x0000001d0000720c */ /* 0x000fe40003706670 */
[C---:B------:R-:W-:Y:S01]  /*3f50*/  IADD3 R0, R36.reuse, 0x18, RZ ;  /* 0x0000001824007810 */ /* 0x040fe20007ffe0ff */
[----:B------:R-:W-:-:S03]  /*3f60*/  IMAD.SHL.U32 R36, R36, 0x4, RZ ;  /* 0x0000000424247824 */ /* 0x000fc600078e00ff */
[----:B------:R-:W-:Y:S01]  /*3f70*/  ISETP.GE.OR P6, PT, R0, R29, P6 ;  /* 0x0000001d0000720c */ /* 0x000fe200037c6670 */
[C---:B------:R-:W-:Y:S01]  /*3f80*/  @!P1 FADD.FTZ R32, -R30.reuse, R32 ;  /* 0x000000201e209221 */ /* 0x040fe20000010100 */
[----:B------:R-:W-:Y:S01]  /*3f90*/  HFMA2.MMA R0, -RZ, RZ, 0, 0 ;  /* 0x00000000ff007435 */ /* 0x000fe200000001ff */
[----:B------:R-:W-:Y:S02]  /*3fa0*/  @!P2 FADD.FTZ R35, -R30, R35 ;  /* 0x000000231e23a221 */ /* 0x000fe40000010100 */
[----:B------:R-:W-:Y:S02]  /*3fb0*/  @!P1 FMUL.FTZ R32, R32, 1.4426950216293334961 ;  /* 0x3fb8aa3b20209820 */ /* 0x000fe40000410000 */
[----:B------:R-:W-:Y:S01]  /*3fc0*/  @!P0 FADD.FTZ R31, -R30, R31 ;  /* 0x0000001f1e1f8221 */ /* 0x000fe20000010100 */
[----:B------:R-:W-:Y:S01]  /*3fd0*/  @!P2 FMUL.FTZ R35, R35, 1.4426950216293334961 ;  /* 0x3fb8aa3b2323a820 */ /* 0x000fe20000410000 */
[----:B------:R-:W0:Y:S02]  /*3fe0*/  @!P1 MUFU.EX2 R9, R32 ;  /* 0x0000002000099308 */ /* 0x000e240000000800 */
[----:B------:R-:W-:-:S02]  /*3ff0*/  @!P0 FMUL.FTZ R31, R31, 1.4426950216293334961 ;  /* 0x3fb8aa3b1f1f8820 */ /* 0x000fc40000410000 */
[----:B------:R-:W-:-:S04]  /*4000*/  @!P6 FADD.FTZ R30, -R30, R33 ;  /* 0x000000211e1ee221 */ /* 0x000fc80000010100 */
[----:B------:R-:W1:Y:S01]  /*4010*/  @!P0 MUFU.EX2 R31, R31 ;  /* 0x0000001f001f8308 */ /* 0x000e620000000800 */
[----:B------:R-:W-:-:S07]  /*4020*/  @!P6 FMUL.FTZ R11, R30, 1.4426950216293334961 ;  /* 0x3fb8aa3b1e0be820 */ /* 0x000fce0000410000 */
[----:B------:R-:W2:Y:S01]  /*4030*/  @!P2 MUFU.EX2 R35, R35 ;  /* 0x000000230023a308 */ /* 0x000ea20000000800 */
[----:B0-----:R0:W-:Y:S07]  /*4040*/  @!P1 STS [R34+0x220], R9 ;  /* 0x0002200922009388 */ /* 0x0011ee0000000800 */
[----:B------:R-:W3:Y:S01]  /*4050*/  @!P6 MUFU.EX2 R11, R11 ;  /* 0x0000000b000be308 */ /* 0x000ee20000000800 */
[----:B-1----:R-:W-:Y:S01]  /*4060*/  @!P0 STS [R34+0x440], R31 ;  /* 0x0004401f22008388 */ /* 0x002fe20000000800 */
[----:B------:R-:W-:-:S03]  /*4070*/  ISETP.GE.AND P0, PT, R29, 0x1, PT ;  /* 0x000000011d00780c */ /* 0x000fc60003f06270 */
        /* <DEDUP_REMOVED lines=39> */
.L_x_479:
        /* <DEDUP_REMOVED lines=77> */
.L_x_478:
        /* <DEDUP_REMOVED lines=46> */
.L_x_480:
        /* <DEDUP_REMOVED lines=9> */
.L_x_482:
[----:B------:R-:W-:Y:S05]  /*4b30*/  BSYNC B0 ;  /* 0x0000000000007941 */ /* 0x000fea0003800000 */
.L_x_481:
        /* <DEDUP_REMOVED lines=12> */
.L_x_477:
        /* <DEDUP_REMOVED lines=100> */
        .weak           $__internal_9_$__cuda_sm20_div_s64
        .type           $__internal_9_$__cuda_sm20_div_s64,@function
        .size           $__internal_9_$__cuda_sm20_div_s64,(.L_x_6403 - $__internal_9_$__cuda_sm20_div_s64)
$__internal_9_$__cuda_sm20_div_s64:
        /* <DEDUP_REMOVED lines=83> */
[----:B------:R-:W-:Y:S06]  /*5770*/  RET.REL.NODEC R44 `(_ZN5flash32flash_fwd_splitkv_combine_kernelI23Flash_fwd_kernel_traitsILi96ELi64ELi128ELi4ELb0ELb0EN7cutlass10bfloat16_tE19Flash_kernel_traitsILi96ELi64ELi128ELi4ES3_EELi16ELi5ELb1EEEvNS_16Flash_fwd_paramsE) ;  /* 0xffffffa82c207950 */ /* 0x000fec0003c3ffff */
.L_x_483:
        /* <DEDUP_REMOVED lines=16> */
.L_x_6403:


//--------------------- .text._ZN5flash32flash_fwd_splitkv_combine_kernelI23Flash_fwd_kernel_traitsILi96ELi64ELi128ELi4ELb0ELb0EN7cutlass10bfloat16_tE19Flash_kernel_traitsILi96ELi64ELi128ELi4ES3_EELi16ELi4ELb1EEEvNS_16Flash_fwd_paramsE --------------------------
	.section	.text._ZN5flash32flash_fwd_splitkv_combine_kernelI23Flash_fwd_kernel_traitsILi96ELi64ELi128ELi4ELb0ELb0EN7cutlass10bfloat16_tE19Flash_kernel_traitsILi96ELi64ELi128ELi4ES3_EELi16ELi4ELb1EEEvNS_16Flash_fwd_paramsE,"ax",@progbits
	.align	128
        .global         _ZN5flash32flash_fwd_splitkv_combine_kernelI23Flash_fwd_kernel_traitsILi96ELi64ELi128ELi4ELb0ELb0EN7cutlass10bfloat16_tE19Flash_kernel_traitsILi96ELi64ELi128ELi4ES3_EELi16ELi4ELb1EEEvNS_16Flash_fwd_paramsE
        .type           _ZN5flash32flash_fwd_splitkv_combine_kernelI23Flash_fwd_kernel_traitsILi96ELi64ELi128ELi4ELb0ELb0EN7cutlass10bfloat16_tE19Flash_kernel_traitsILi96ELi64ELi128ELi4ES3_EELi16ELi4ELb1EEEvNS_16Flash_fwd_paramsE,@function
        .size           _ZN5flash32flash_fwd_splitkv_combine_kernelI23Flash_fwd_kernel_traitsILi96ELi64ELi128ELi4ELb0ELb0EN7cutlass10bfloat16_tE19Flash_kernel_traitsILi96ELi64ELi128ELi4ES3_EELi16ELi4ELb1EEEvNS_16Flash_fwd_paramsE,(.L_x_6404 - _ZN5flash32flash_fwd_splitkv_combine_kernelI23Flash_fwd_kernel_traitsILi96ELi64ELi128ELi4ELb0ELb0EN7cutlass10bfloat16_tE19Flash_kernel_traitsILi96ELi64ELi128ELi4ES3_EELi16ELi4ELb1EEEvNS_16Flash_fwd_paramsE)
        .other          _ZN5flash32flash_fwd_splitkv_combine_kernelI23Flash_fwd_kernel_traitsILi96ELi64ELi128ELi4ELb0ELb0EN7cutlass10bfloat16_tE19Flash_kernel_traitsILi96ELi64ELi128ELi4ES3_EELi16ELi4ELb1EEEvNS_16Flash_fwd_paramsE,@"STO_CUDA_ENTRY STV_DEFAULT"
_ZN5flash32flash_fwd_splitkv_combine_kernelI23Flash_fwd_kernel_traitsILi96ELi64ELi128ELi4ELb0ELb0EN7cutlass10bfloat16_tE19Flash_kernel_traitsILi96ELi64ELi128ELi4ES3_EELi16ELi4ELb1EEEvNS_16Flash_fwd_paramsE:
.text._ZN5flash32flash_fwd_splitkv_combine_kernelI23Flash_fwd_kernel_traitsILi96ELi64ELi128ELi4ELb0ELb0EN7cutlass10bfloat16_tE19Flash_kernel_traitsILi96ELi64ELi128ELi4ES3_EELi16ELi4ELb1EEEvNS_16Flash_fwd_paramsE:
        /* <DEDUP_REMOVED lines=23> */
[----:B------:R-:W-:Y:S05]  /*0170*/  CALL.REL.NOINC `($__internal_10_$__cuda_sm20_div_s64) ;  /* 0x0000004c00407944 */ /* 0x000fea0003c00000 */
[----:B------:R-:W-:Y:S05]  /*0180*/  BRA `(.L_x_485) ;  /* 0x00000000004c7947 */ /* 0x000fea0003800000 */
.L_x_484:
        /* <DEDUP_REMOVED lines=19> */
.L_x_485:
        /* <DEDUP_REMOVED lines=12> */
[----:B------:R-:W-:Y:S05]  /*0380*/  CALL.REL.NOINC `($__internal_10_$__cuda_sm20_div_s64) ;  /* 0x0000004800bc7944 */ /* 0x000fea0003c00000 */
[----:B------:R-:W-:Y:S02]  /*0390*/  MOV R8, R20 ;  /* 0x0000001400087202 */ /* 0x000fe40000000f00 */
[----:B------:R-:W-:Y:S01]  /*03a0*/  MOV R9, R21 ;  /* 0x0000001500097202 */ /* 0x000fe20000000f00 */
[----:B------:R-:W-:Y:S05]  /*03b0*/  BRA `(.L_x_488) ;  /* 0x00000000004c7947 */ /* 0x000fea0003800000 */
.L_x_487:
        /* <DEDUP_REMOVED lines=19> */
.L_x_488:
[----:B------:R-:W-:Y:S05]  /*04f0*/  BSYNC B0 ;  /* 0x0000000000007941 */ /* 0x000fea0003800000 */
.L_x_486:
        /* <DEDUP_REMOVED lines=42> */
.L_x_490:
        /* <DEDUP_REMOVED lines=19> */
.L_x_491:
[----:B------:R-:W-:Y:S05]  /*08d0*/  BSYNC B0 ;  /* 0x0000000000007941 */ /* 0x000fea0003800000 */
.L_x_489:
        /* <DEDUP_REMOVED lines=72> */
[----:B------:R-:W-:Y:S05]  /*0d60*/  CALL.REL.NOINC `($__internal_10_$__cuda_sm20_div_s64) ;  /* 0x0000004000447944 */ /* 0x000fea0003c00000 */
[----:B------:R-:W-:Y:S02]  /*0d70*/  MOV R38, R20 ;  /* 0x0000001400267202 */ /* 0x000fe40000000f00 */
[----:B------:R-:W-:Y:S01]  /*0d80*/  MOV R39, R21 ;  /* 0x0000001500277202 */ /* 0x000fe20000000f00 */
[----:B------:R-:W-:Y:S05]  /*0d90*/  BRA `(.L_x_494) ;  /* 0x00000000004c7947 */ /* 0x000fea0003800000 */
.L_x_493:
        /* <DEDUP_REMOVED lines=19> */
.L_x_494:
[----:B------:R-:W-:Y:S05]  /*0ed0*/  BSYNC B0 ;  /* 0x0000000000007941 */ /* 0x000fea0003800000 */
.L_x_492:
        /* <DEDUP_REMOVED lines=41> */
.L_x_496:
        /* <DEDUP_REMOVED lines=19> */
.L_x_497:
[----:B------:R-:W-:Y:S05]  /*12a0*/  BSYNC B0 ;  /* 0x0000000000007941 */ /* 0x000fea0003800000 */
.L_x_495:
        /* <DEDUP_REMOVED lines=236> */
[----:B------:R-:W-:Y:S05]  /*2170*/  CALL.REL.NOINC `($__internal_10_$__cuda_sm20_div_s64) ;  /* 0x0000002c00407944 */ /* 0x000fea0003c00000 */
        /* <DEDUP_REMOVED lines=10> */
.L_x_502:
        /* <DEDUP_REMOVED lines=22> */
.L_x_503:
[----:B------:R-:W-:Y:S05]  /*2380*/  BSYNC B0 ;  /* 0x0000000000007941 */ /* 0x000fea0003800000 */
.L_x_501:
[----:B------:R-:W-:Y:S01]  /*2390*/  LOP3.LUT R19, R17, R0, RZ, 0xfc, !PT ;  /* 0x0000000011137212 */ /* 0x000fe200078efcff */
[----:B------:R-:W-:Y:S03]  /*23a0*/  BSSY B0, `(.L_x_504) ;  /* 0x0000028000007945 */ /* 0x000fe60003800000 */
[----:B------:R-:W-:-:S13]  /*23b0*/  ISETP.NE.U32.AND P1, PT, R19, RZ, PT ;  /* 0x000000ff1300720c */ /* 0x000fda0003f25070 */
[----:B------:R-:W-:Y:S05]  /*23c0*/  @!P1 BRA `(.L_x_505) ;  /* 0x00000000003c9947 */ /* 0x000fea0003800000 */
[----:B------:R-:W-:Y:S01]  /*23d0*/  IMAD.MOV.U32 R26, RZ, RZ, R27 ;  /* 0x000000ffff1a7224 */ /* 0x000fe200078e001b */
[----:B------:R-:W-:Y:S02]  /*23e0*/  MOV R25, R0 ;  /* 0x0000000000197202 */ /* 0x000fe40000000f00 */
[----:B------:R-:W-:Y:S02]  /*23f0*/  MOV R24, 0x2410 ;  /* 0x0000241000187802 */ /* 0x000fe40000000f00 */
[----:B------:R-:W-:Y:S05]  /*2400*/  CALL.REL.NOINC `($__internal_10_$__cuda_sm20_div_s64) ;  /* 0x00000028009c7944 */ /* 0x000fea0003c00000 */
        /* <DEDUP_REMOVED lines=11> */
.L_x_505:
        /* <DEDUP_REMOVED lines=22> */
.L_x_506:
[----:B------:R-:W-:Y:S05]  /*2620*/  BSYNC B0 ;  /* 0x0000000000007941 */ /* 0x000fea0003800000 */
.L_x_504:
        /* <DEDUP_REMOVED lines=11> */
[----:B------:R-:W-:Y:S05]  /*26e0*/  CALL.REL.NOINC `($__internal_10_$__cuda_sm20_div_s64) ;  /* 0x0000002400e47944 */ /* 0x000fea0003c00000 */
[----:B------:R-:W-:-:S04]  /*26f0*/  IADD3 R17, P0, RZ, -R20, RZ ;  /* 0x80000014ff117210 */ /* 0x000fc80007f1e0ff */
[----:B------:R-:W-:Y:S01]  /*2700*/  IADD3.X R18, RZ, ~R21, RZ, P0, !PT ;  /* 0x80000015ff127210 */ /* 0x000fe200007fe4ff */
[----:B------:R-:W-:-:S04]  /*2710*/  IMAD.WIDE.U32 R40, R5, R17, R40 ;  /* 0x0000001105287225 */ /* 0x000fc800078e0028 */
[----:B------:R-:W-:-:S04]  /*2720*/  IMAD R18, R18, R5, RZ ;  /* 0x0000000512127224 */ /* 0x000fc800078e02ff */
[----:B------:R-:W-:-:S05]  /*2730*/  IMAD R4, R4, R17, R18 ;  /* 0x0000001104047224 */ /* 0x000fca00078e0212 */
[----:B------:R-:W-:Y:S01]  /*2740*/  IADD3 R4, R41, R4, RZ ;  /* 0x0000000429047210 */ /* 0x000fe20007ffe0ff */
[----:B------:R-:W-:Y:S05]  /*2750*/  BRA `(.L_x_509) ;  /* 0x0000000000587947 */ /* 0x000fea0003800000 */
.L_x_508:
        /* <DEDUP_REMOVED lines=22> */
.L_x_509:
[----:B------:R-:W-:Y:S05]  /*28c0*/  BSYNC B0 ;  /* 0x0000000000007941 */ /* 0x000fea0003800000 */
.L_x_507:
        /* <DEDUP_REMOVED lines=38> */
[----:B------:R-:W-:Y:S05]  /*2b30*/  CALL.REL.NOINC `($__internal_10_$__cuda_sm20_div_s64) ;  /* 0x0000002000d07944 */ /* 0x000fea0003c00000 */
        /* <DEDUP_REMOVED lines=12> */
.L_x_511:
        /* <DEDUP_REMOVED lines=23> */
.L_x_512:
[----:B------:R-:W-:Y:S05]  /*2d70*/  BSYNC B0 ;  /* 0x0000000000007941 */ /* 0x000fea0003800000 */
.L_x_510:
        /* <DEDUP_REMOVED lines=19> */
.L_x_514:
        /* <DEDUP_REMOVED lines=22> */
.L_x_515:
[----:B------:R-:W-:Y:S05]  /*3010*/  BSYNC B0 ;  /* 0x0000000000007941 */ /* 0x000fea0003800000 */
.L_x_513:
        /* <DEDUP_REMOVED lines=19> */
.L_x_517:
        /* <DEDUP_REMOVED lines=23> */
.L_x_518:
[----:B------:R-:W-:Y:S05]  /*32c0*/  BSYNC B0 ;  /* 0x0000000000007941 */ /* 0x000fea0003800000 */
.L_x_516:
        /* <DEDUP_REMOVED lines=39> */
.L_x_520:
        /* <DEDUP_REMOVED lines=23> */
.L_x_521:
[----:B------:R-:W-:Y:S05]  /*36b0*/  BSYNC B0 ;  /* 0x0000000000007941 */ /* 0x000fea0003800000 */
.L_x_519:
        /* <DEDUP_REMOVED lines=29> */
.L_x_523:
        /* <DEDUP_REMOVED lines=23> */
.L_x_524:
[----:B------:R-:W-:Y:S05]  /*3a00*/  BSYNC B0 ;  /* 0x0000000000007941 */ /* 0x000fea0003800000 */
.L_x_522:
        /* <DEDUP_REMOVED lines=21> */
.L_x_500:
[----:B------:R-:W-:Y:S02]  /*3b60*/  ULDC.64 UR4, c[0x0][0x2b0] ;  /* 0x0000ac0000047ab9 */ /* 0x000fe40000000a00 */
[----:B------:R-:W-:-:S04]  /*3b70*/  LEA R2, P0, R36, UR4, 0x2 ;  /* 0x0000000424027c11 */ /* 0x000fc8000f8010ff */
[----:B------:R-:W-:-:S05]  /*3b80*/  LEA.HI.X R3, R36, UR5, R37, 0x2, P0 ;  /* 0x0000000524037c11 */ /* 0x000fca00080f1425 */
[----:B------:R0:W-:Y:S04]  /*3b90*/  STG.E desc[UR8][R2.64], R31 ;  /* 0x0000001f02007986 */ /* 0x0001e8000c101908 */
.L_x_499:
[----:B------:R-:W-:Y:S05]  /*3ba0*/  BSYNC B1 ;  /* 0x0000000000017941 */ /* 0x000fea0003800000 */
.L_x_498:
[----:B------:R-:W2:Y:S01]  /*3bb0*/  LDC R12, c[0x0][0x3c4] ;  /* 0x0000f100ff0c7b82 */ /* 0x000ea20000000800 */
[C---:B0-----:R-:W-:Y:S01]  /*3bc0*/  VIADD R3, R35.reuse, 0x8 ;  /* 0x0000000823037836 */ /* 0x041fe20000000000 */
[----:B------:R-:W-:Y:S01]  /*3bd0*/  CS2R R6, SRZ ;  /* 0x0000000000067805 */ /* 0x000fe2000001ff00 */
[----:B------:R-:W-:Y:S02]  /*3be0*/  IMAD.MOV.U32 R0, RZ, RZ, RZ ;  /* 0x000000ffff007224 */ /* 0x000fe400078e00ff */
[----:B------:R-:W-:Y:S01]  /*3bf0*/  IMAD.MOV.U32 R13, RZ, RZ, RZ ;  /* 0x000000ffff0d7224 */ /* 0x000fe200078e00ff */
[-C--:B--2---:R-:W-:Y:S02]  /*3c00*/  ISETP.GE.OR P0, PT, R35, R12.reuse, P3 ;  /* 0x0000000c2300720c */ /* 0x084fe40001f06670 */
[----:B------:R-:W-:Y:S02]  /*3c10*/  ISETP.GE.OR P3, PT, R3, R12, P3 ;  /* 0x0000000c0300720c */ /* 0x000fe40001f66670 */
[----:B------:R-:W-:-:S09]  /*3c20*/  CS2R R2, SRZ ;  /* 0x0000000000027805 */ /* 0x000fd2000001ff00 */
[----:B-1----:R-:W-:Y:S01]  /*3c30*/  @!P0 FADD.FTZ R4, -R31, R32 ;  /* 0x000000201f048221 */ /* 0x002fe20000010100 */
[----:B------:R-:W-:Y:S02]  /*3c40*/  IMAD.SHL.U32 R32, R35, 0x4, RZ ;  /* 0x0000000423207824 */ /* 0x000fe400078e00ff */
[----:B------:R-:W-:Y:S01]  /*3c50*/  @!P3 FADD.FTZ R31, -R31, R33 ;  /* 0x000000211f1fb221 */ /* 0x000fe20000010100 */
[----:B------:R-:W-:-:S03]  /*3c60*/  @!P0 FMUL.FTZ R4, R4, 1.4426950216293334961 ;  /* 0x3fb8aa3b04048820 */ /* 0x000fc60000410000 */
[----:B------:R-:W-:Y:S01]  /*3c70*/  @!P3 FMUL.FTZ R11, R31, 1.4426950216293334961 ;  /* 0x3fb8aa3b1f0bb820 */ /* 0x000fe20000410000 */
[----:B------:R-:W0:Y:S08]  /*3c80*/  @!P0 MUFU.EX2 R9, R4 ;  /* 0x0000000400098308 */ /* 0x000e300000000800 */
[----:B------:R-:W1:Y:S01]  /*3c90*/  @!P3 MUFU.EX2 R11, R11 ;  /* 0x0000000b000bb308 */ /* 0x000e620000000800 */
[----:B0-----:R0:W-:Y:S01]  /*3ca0*/  @!P0 STS [R34], R9 ;  /* 0x0000000922008388 */ /* 0x0011e20000000800 */
[----:B------:R-:W-:-:S02]  /*3cb0*/  ISETP.GE.AND P0, PT, R12, 0x1, PT ;  /* 0x000000010c00780c */ /* 0x000fc40003f06270 */
[----:B------:R-:W-:Y:S01]  /*3cc0*/  CS2R R4, SRZ ;  /* 0x0000000000047805 */ /* 0x000fe2000001ff00 */
        /* <DEDUP_REMOVED lines=38> */
.L_x_527:
        /* <DEDUP_REMOVED lines=77> */
.L_x_526:
        /* <DEDUP_REMOVED lines=46> */
.L_x_528:
        /* <DEDUP_REMOVED lines=9> */
.L_x_530:
[----:B------:R-:W-:Y:S05]  /*4770*/  BSYNC B0 ;  /* 0x0000000000007941 */ /* 0x000fea0003800000 */
.L_x_529:
        /* <DEDUP_REMOVED lines=12> */
.L_x_525:
        /* <DEDUP_REMOVED lines=100> */
        .weak           $__internal_10_$__cuda_sm20_div_s64
        .type           $__internal_10_$__cuda_sm20_div_s64,@function
        .size           $__internal_10_$__cuda_sm20_div_s64,(.L_x_6404 - $__internal_10_$__cuda_sm20_div_s64)
$__internal_10_$__cuda_sm20_div_s64:
        /* <DEDUP_REMOVED lines=83> */
[----:B------:R-:W-:Y:S06]  /*53b0*/  RET.REL.NODEC R22 `(_ZN5flash32flash_fwd_splitkv_combine_kernelI23Flash_fwd_kernel_traitsILi96ELi64ELi128ELi4ELb0ELb0EN7cutlass10bfloat16_tE19Flash_kernel_traitsILi96ELi64ELi128ELi4ES3_EELi16ELi4ELb1EEEvNS_16Flash_fwd_paramsE) ;  /* 0xffffffac16107950 */ /* 0x000fec0003c3ffff */
.L_x_531:
        /* <DEDUP_REMOVED lines=12> */
.L_x_6404:


//--------------------- .text._ZN5flash32flash_fwd_splitkv_combine_kernelI23Flash_fwd_kernel_traitsILi96ELi64ELi128ELi4ELb0ELb0EN7cutlass10bfloat16_tE19Flash_kernel_traitsILi96ELi64ELi128ELi4ES3_EELi16ELi3ELb1EEEvNS_16Flash_fwd_paramsE --------------------------
	.section	.text._ZN5flash32flash_fwd_splitkv_combine_kernelI23Flash_fwd_kernel_traitsILi96ELi64ELi128ELi4ELb0ELb0EN7cutlass10bfloat16_tE19Flash_kernel_traitsILi96ELi64ELi128ELi4ES3_EELi16ELi3ELb1EEEvNS_16Flash_fwd_paramsE,"ax",@progbits
	.align	128
        .global         _ZN5flash32flash_fwd_splitkv_combine_kernelI23Flash_fwd_kernel_traitsILi96ELi64ELi128ELi4ELb0ELb0EN7cutlass10bfloat16_tE19Flash_kernel_traitsILi96ELi64ELi128ELi4ES3_EELi16ELi3ELb1EEEvNS_16Flash_fwd_paramsE
        .type           _ZN5flash32flash_fwd_splitkv_combine_kernelI23Flash_fwd_kernel_traitsILi96ELi64ELi128ELi4ELb0ELb0EN7cutlass10bfloat16_tE19Flash_kernel_traitsILi96ELi64ELi128ELi4ES3_EELi16ELi3ELb1EEEvNS_16Flash_fwd_paramsE,@function
        .size           _ZN5flash32flash_fwd_splitkv_combine_kernelI23Flash_fwd_kernel_traitsILi96ELi64ELi128ELi4ELb0ELb0EN7cutlass10bfloat16_tE19Flash_kernel_traitsILi96ELi64ELi128ELi4ES3_EELi16ELi3ELb1EEEvNS_16Flash_fwd_paramsE,(.L_x_6405 - _ZN5flash32flash_fwd_splitkv_combine_kernelI23Flash_fwd_kernel_traitsILi96ELi64ELi128ELi4ELb0ELb0EN7cutlass10bfloat16_tE19Flash_kernel_traitsILi96ELi64ELi128ELi4ES3_EELi16ELi3ELb1EEEvNS_16Flash_fwd_paramsE)
        .other          _ZN5flash32flash_fwd_splitkv_combine_kernelI23Flash_fwd_kernel_traitsILi96ELi64ELi128ELi4ELb0ELb0EN7cutlass10bfloat16_tE19Flash_kernel_traitsILi96ELi64ELi128ELi4ES3_EELi16ELi3ELb1EEEvNS_16Flash_fwd_paramsE,@"STO_CUDA_ENTRY STV_DEFAULT"
_ZN5flash32flash_fwd_splitkv_combine_kernelI23Flash_fwd_kernel_traitsILi96ELi64ELi128ELi4ELb0ELb0EN7cutlass10bfloat16_tE19Flash_kernel_traitsILi96ELi64ELi128ELi4ES3_EELi16ELi3ELb1EEEvNS_16Flash_fwd_paramsE:
.text._ZN5flash32flash_fwd_splitkv_combine_kernelI23Flash_fwd_kernel_traitsILi96ELi64ELi128ELi4ELb0ELb0EN7cutlass10bfloat16_tE19Flash_kernel_traitsILi96ELi64ELi128ELi4ES3_EELi16ELi3ELb1EEEvNS_16Flash_fwd_paramsE:
        /* <DEDUP_REMOVED lines=23> */
[----:B------:R-:W-:Y:S05]  /*0170*/  CALL.REL.NOINC `($__internal_11_$__cuda_sm20_div_s64) ;  /* 0x0000004c00447944 */ /* 0x000fea0003c00000 */
[----:B------:R-:W-:Y:S05]  /*0180*/  BRA `(.L_x_533) ;  /* 0x00000000004c7947 */ /* 0x000fea0003800000 */
.L_x_532:
        /* <DEDUP_REMOVED lines=19> */
.L_x_533:
        /* <DEDUP_REMOVED lines=12> */
[----:B------:R-:W-:Y:S05]  /*0380*/  CALL.REL.NOINC `($__internal_11_$__cuda_sm20_div_s64) ;  /* 0x0000004800c07944 */ /* 0x000fea0003c00000 */
[----:B------:R-:W-:Y:S02]  /*0390*/  MOV R8, R18 ;  /* 0x0000001200087202 */ /* 0x000fe40000000f00 */
[----:B------:R-:W-:Y:S01]  /*03a0*/  MOV R9, R19 ;  /* 0x0000001300097202 */ /* 0x000fe20000000f00 */
[----:B------:R-:W-:Y:S05]  /*03b0*/  BRA `(.L_x_536) ;  /* 0x00000000004c7947 */ /* 0x000fea0003800000 */
.L_x_535:
        /* <DEDUP_REMOVED lines=19> */
.L_x_536:
[----:B------:R-:W-:Y:S05]  /*04f0*/  BSYNC B0 ;  /* 0x0000000000007941 */ /* 0x000fea0003800000 */
.L_x_534:
        /* <DEDUP_REMOVED lines=42> */
.L_x_538:
        /* <DEDUP_REMOVED lines=19> */
.L_x_539:
[----:B------:R-:W-:Y:S05]  /*08d0*/  BSYNC B0 ;  /* 0x0000000000007941 */ /* 0x000fea0003800000 */
.L_x_537:
        /* <DEDUP_REMOVED lines=74> */
[----:B------:R-:W-:Y:S02]  /*0d80*/  MOV R34, R18 ;  /* 0x0000001200227202 */ /* 0x000fe40000000f00 */
[----:B------:R-:W-:Y:S01]  /*0d90*/  MOV R35, R19 ;  /* 0x0000001300237202 */ /* 0x000fe20000000f00 */
[----:B------:R-:W-:Y:S05]  /*0da0*/  BRA `(.L_x_542) ;  /* 0x00000000004c7947 */ /* 0x000fea0003800000 */
.L_x_541:
        /* <DEDUP_REMOVED lines=19> */
.L_x_542:
[----:B------:R-:W-:Y:S05]  /*0ee0*/  BSYNC B0 ;  /* 0x0000000000007941 */ /* 0x000fea0003800000 */
.L_x_540:
        /* <DEDUP_REMOVED lines=43> */
.L_x_544:
        /* <DEDUP_REMOVED lines=19> */
.L_x_545:
[----:B------:R-:W-:Y:S05]  /*12d0*/  BSYNC B0 ;  /* 0x0000000000007941 */ /* 0x000fea0003800000 */
.L_x_543:
        /* <DEDUP_REMOVED lines=67> */
.L_x_547:
[----:B------:R-:W-:Y:S05]  /*1710*/  BSYNC B0 ;  /* 0x0000000000007941 */ /* 0x000fea0003800000 */
.L_x_546:
        /* <DEDUP_REMOVED lines=14> */
.L_x_549:
[----:B------:R-:W-:Y:S05]  /*1800*/  BSYNC B0 ;  /* 0x0000000000007941 */ /* 0x000fea0003800000 */
.L_x_548:
        /* <DEDUP_REMOVED lines=142> */
[----:B------:R-:W-:Y:S05]  /*20f0*/  CALL.REL.NOINC `($__internal_11_$__cuda_sm20_div_s64) ;  /* 0x0000002c00647944 */ /* 0x000fea0003c00000 */
        /* <DEDUP_REMOVED lines=9> */
.L_x_554:
        /* <DEDUP_REMOVED lines=22> */
.L_x_555:
[----:B------:R-:W-:Y:S05]  /*22f0*/  BSYNC B0 ;  /* 0x0000000000007941 */ /* 0x000fea0003800000 */
.L_x_553:
        /* <DEDUP_REMOVED lines=19> */
.L_x_557:
        /* <DEDUP_REMOVED lines=22> */
.L_x_558:
[----:B------:R-:W-:Y:S05]  /*2590*/  BSYNC B0 ;  /* 0x0000000000007941 */ /* 0x000fea0003800000 */
.L_x_556:
        /* <DEDUP_REMOVED lines=11> */
[----:B------:R-:W-:Y:S05]  /*2650*/  CALL.REL.NOINC `($__internal_11_$__cuda_sm20_div_s64) ;  /* 0x00000028000c7944 */ /* 0x000fea0003c00000 */
[----:B------:R-:W-:-:S04]  /*2660*/  IADD3 R17, P0, RZ, -R18, RZ ;  /* 0x80000012ff117210 */ /* 0x000fc80007f1e0ff */
[----:B------:R-:W-:Y:S01]  /*2670*/  IADD3.X R16, RZ, ~R19, RZ, P0, !PT ;  /* 0x80000013ff107210 */ /* 0x000fe200007fe4ff */
[----:B------:R-:W-:-:S04]  /*2680*/  IMAD.WIDE.U32 R36, R5, R17, R36 ;  /* 0x0000001105247225 */ /* 0x000fc800078e0024 */
[----:B------:R-:W-:-:S04]  /*2690*/  IMAD R16, R16, R5, RZ ;  /* 0x0000000510107224 */ /* 0x000fc800078e02ff */
[----:B------:R-:W-:-:S05]  /*26a0*/  IMAD R4, R4, R17, R16 ;  /* 0x0000001104047224 */ /* 0x000fca00078e0210 */
[----:B------:R-:W-:Y:S01]  /*26b0*/  IADD3 R4, R37, R4, RZ ;  /* 0x0000000425047210 */ /* 0x000fe20007ffe0ff */
[----:B------:R-:W-:Y:S05]  /*26c0*/  BRA `(.L_x_561) ;  /* 0x0000000000587947 */ /* 0x000fea0003800000 */
.L_x_560:
        /* <DEDUP_REMOVED lines=22> */
.L_x_561:
[----:B------:R-:W-:Y:S05]  /*2830*/  BSYNC B0 ;  /* 0x0000000000007941 */ /* 0x000fea0003800000 */
.L_x_559:
        /* <DEDUP_REMOVED lines=38> */
[----:B------:R-:W-:Y:S05]  /*2aa0*/  CALL.REL.NOINC `($__internal_11_$__cuda_sm20_div_s64) ;  /* 0x0000002000f87944 */ /* 0x000fea0003c00000 */
        /* <DEDUP_REMOVED lines=12> */
.L_x_563:
        /* <DEDUP_REMOVED lines=23> */
.L_x_564:
[----:B------:R-:W-:Y:S05]  /*2ce0*/  BSYNC B0 ;  /* 0x0000000000007941 */ /* 0x000fea0003800000 */
.L_x_562:
        /* <DEDUP_REMOVED lines=18> */
.L_x_566:
        /* <DEDUP_REMOVED lines=22> */
.L_x_567:
[----:B------:R-:W-:Y:S05]  /*2f70*/  BSYNC B0 ;  /* 0x0000000000007941 */ /* 0x000fea0003800000 */
.L_x_565:
        /* <DEDUP_REMOVED lines=20> */
.L_x_569:
        /* <DEDUP_REMOVED lines=23> */
.L_x_570:
[----:B------:R-:W-:Y:S05]  /*3230*/  BSYNC B0 ;  /* 0x0000000000007941 */ /* 0x000fea0003800000 */
.L_x_568:
        /* <DEDUP_REMOVED lines=26> */
[----:B------:R-:W-:Y:S05]  /*33e0*/  CALL.REL.NOINC `($__internal_11_$__cuda_sm20_div_s64) ;  /* 0x0000001800a87944 */ /* 0x000fea0003c00000 */
        /* <DEDUP_REMOVED lines=12> */
.L_x_572:
        /* <DEDUP_REMOVED lines=23> */
.L_x_573:
[----:B------:R-:W-:Y:S05]  /*3620*/  BSYNC B0 ;  /* 0x0000000000007941 */ /* 0x000fea0003800000 */
.L_x_571:
        /* <DEDUP_REMOVED lines=29> */
.L_x_575:
        /* <DEDUP_REMOVED lines=23> */
.L_x_576:
[----:B------:R-:W-:Y:S05]  /*3970*/  BSYNC B0 ;  /* 0x0000000000007941 */ /* 0x000fea0003800000 */
.L_x_574:
        /* <DEDUP_REMOVED lines=21> */
.L_x_552:
[----:B------:R-:W-:Y:S02]  /*3ad0*/  ULDC.64 UR4, c[0x0][0x2b0] ;  /* 0x0000ac0000047ab9 */ /* 0x000fe40000000a00 */
[----:B------:R-:W-:-:S04]  /*3ae0*/  LEA R2, P0, R32, UR4, 0x2 ;  /* 0x0000000420027c11 */ /* 0x000fc8000f8010ff */
[----:B------:R-:W-:-:S05]  /*3af0*/  LEA.HI.X R3, R32, UR5, R33, 0x2, P0 ;  /* 0x0000000520037c11 */ /* 0x000fca00080f1421 */
[----:B------:R0:W-:Y:S04]  /*3b00*/  STG.E desc[UR8][R2.64], R27 ;  /* 0x0000001b02007986 */ /* 0x0001e8000c101908 */
.L_x_551:
[----:B------:R-:W-:Y:S05]  /*3b10*/  BSYNC B1 ;  /* 0x0000000000017941 */ /* 0x000fea0003800000 */
.L_x_550:
[----:B------:R-:W2:Y:S01]  /*3b20*/  S2R R0, SR_TID.X ;  /* 0x0000000000007919 */ /* 0x000ea20000002100 */
[----:B------:R-:W3:Y:S01]  /*3b30*/  LDC R29, c[0x0][0x3c4] ;  /* 0x0000f100ff1d7b82 */ /* 0x000ee20000000800 */
[----:B------:R-:W-:Y:S01]  /*3b40*/  BSSY B0, `(.L_x_577) ;  /* 0x0000012000007945 */ /* 0x000fe20003800000 */
[----:B--2---:R-:W-:-:S04]  /*3b50*/  SHF.R.S32.HI R15, RZ, 0x1f, R0 ;  /* 0x0000001fff0f7819 */ /* 0x004fc80000011400 */
[----:B------:R-:W-:-:S04]  /*3b60*/  LEA.HI R15, R15, R0, RZ, 0x3 ;  /* 0x000000000f0f7211 */ /* 0x000fc800078f18ff */
[----:B01----:R-:W-:-:S05]  /*3b70*/  LOP3.LUT R3, R15, 0xfffffff8, RZ, 0xc0, !PT ;  /* 0xfffffff80f037812 */ /* 0x003fca00078ec0ff */
[----:B------:R-:W-:-:S05]  /*3b80*/  IMAD.IADD R32, R0, 0x1, -R3 ;  /* 0x0000000100207824 */ /* 0x000fca00078e0a03 */
[----:B---3--:R-:W-:-:S04]  /*3b90*/  ISETP.GE.AND P0, PT, R32, R29, PT ;  /* 0x0000001d2000720c */ /* 0x008fc80003f06270 */
[----:B------:R-:W-:-:S13]  /*3ba0*/  ISETP.LT.AND P0, PT, R0, 0x80, !P0 ;  /* 0x000000800000780c */ /* 0x000fda0004701270 */
[----:B------:R-:W-:Y:S05]  /*3bb0*/  @!P0 BRA `(.L_x_578) ;  /* 0x0000000000288947 */ /* 0x000fea0003800000 */
[----:B------:R-:W0:Y:S01]  /*3bc0*/  S2R R0, SR_CgaCtaId ;  /* 0x0000000000007919 */ /* 0x000e220000008800 */
[----:B------:R-:W-:Y:S01]  /*3bd0*/  FADD.FTZ R2, -R27, R30 ;  /* 0x0000001e1b027221 */ /* 0x000fe20000010100 */
[----:B------:R-:W-:-:S03]  /*3be0*/  MOV R3, 0x400 ;  /* 0x0000040000037802 */ /* 0x000fc60000000f00 */
[----:B------:R-:W-:-:S06]  /*3bf0*/  FMUL.FTZ R2, R2, 1.4426950216293334961 ;  /* 0x3fb8aa3b02027820 */ /* 0x000fcc0000410000 */
[----:B------:R-:W1:Y:S01]  /*3c00*/  MUFU.EX2 R2, R2 ;  /* 0x0000000200027308 */ /* 0x000e620000000800 */
[----:B0-----:R-:W-:-:S05]  /*3c10*/  LEA R3, R0, R3, 0x18 ;  /* 0x0000000300037211 */ /* 0x001fca00078ec0ff */
[----:B------:R-:W-:Y:S01]  /*3c20*/  IMAD R0, R32, 0x44, R3 ;  /* 0x0000004420007824 */ /* 0x000fe200078e0203 */
[----:B------:R-:W-:-:S04]  /*3c30*/  SHF.R.S32.HI R3, RZ, 0x3, R15 ;  /* 0x00000003ff037819 */ /* 0x000fc8000001140f */
[----:B------:R-:W-:-:S05]  /*3c40*/  LEA R3, R3, R0, 0x2 ;  /* 0x0000000003037211 */ /* 0x000fca00078e10ff */
[----:B-1----:R0:W-:Y:S02]  /*3c50*/  STS [R3], R2 ;  /* 0x0000000203007388 */ /* 0x0021e40000000800 */
.L_x_578:
[----:B------:R-:W-:Y:S05]  /*3c60*/  BSYNC B0 ;  /* 0x0000000000007941 */ /* 0x000fea0003800000 */
.L_x_577:
[----:B------:R-:W-:Y:S01]  /*3c70*/  ISETP.GE.AND P0, PT, R29, 0x1, PT ;  /* 0x000000011d00780c */ /* 0x000fe20003f06270 */
[----:B------:R-:W-:Y:S01]  /*3c80*/  BAR.SYNC.DEFER_BLOCKING 0x0 ;  /* 0x0000000000007b1d */ /* 0x000fe20000010000 */
[----:B------:R-:W-:Y:S01]  /*3c90*/  IMAD.MOV.U32 R0, RZ, RZ, RZ ;  /* 0x000000ffff007224 */ /* 0x000fe200078e00ff */
[----:B0-----:R-:W-:Y:S02]  /*3ca0*/  CS2R R2, SRZ ;  /* 0x0000000000027805 */ /* 0x001fe4000001ff00 */
[----:B------:R-:W-:Y:S02]  /*3cb0*/  CS2R R4, SRZ ;  /* 0x0000000000047805 */ /* 0x000fe4000001ff00 */
[----:B------:R-:W-:Y:S02]  /*3cc0*/  CS2R R6, SRZ ;  /* 0x0000000000067805 */ /* 0x000fe4000001ff00 */
[----:B------:R-:W-:Y:S02]  /*3cd0*/  CS2R R8, SRZ ;  /* 0x0000000000087805 */ /* 0x000fe4000001ff00 */
[----:B------:R-:W-:Y:S01]  /*3ce0*/  CS2R R10, SRZ ;  /* 0x00000000000a7805 */ /* 0x000fe2000001ff00 */
[----:B------:R-:W-:Y:S01]  /*3cf0*/  IMAD.MOV.U32 R13, RZ, RZ, RZ ;  /* 0x000000ffff0d7224 */ /* 0x000fe200078e00ff */
[----:B------:R-:W-:Y:S01]  /*3d00*/  SHF.R.S32.HI R15, RZ, 0x3, R15 ;  /* 0x00000003ff0f7819 */ /* 0x000fe2000001140f */
[----:B------:R-:W-:Y:S01]  /*3d10*/  IMAD.SHL.U32 R32, R32, 0x4, RZ ;  /* 0x0000000420207824 */ /* 0x000fe200078e00ff */
[----:B------:R-:W-:Y:S06]  /*3d20*/  @!P0 BRA `(.L_x_579) ;  /* 0x0000000800c88947 */ /* 0x000fec0003800000 */
        /* <DEDUP_REMOVED lines=33> */
.L_x_581:
        /* <DEDUP_REMOVED lines=77> */
.L_x_580:
        /* <DEDUP_REMOVED lines=46> */
.L_x_582:
        /* <DEDUP_REMOVED lines=9> */
.L_x_584:
[----:B------:R-:W-:Y:S05]  /*4780*/  BSYNC B0 ;  /* 0x0000000000007941 */ /* 0x000fea0003800000 */
.L_x_583:
        /* <DEDUP_REMOVED lines=12> */
.L_x_579:
        /* <DEDUP_REMOVED lines=100> */
        .weak           $__internal_11_$__cuda_sm20_div_s64
        .type           $__internal_11_$__cuda_sm20_div_s64,@function
        .size           $__internal_11_$__cuda_sm20_div_s64,(.L_x_6405 - $__internal_11_$__cuda_sm20_div_s64)
$__internal_11_$__cuda_sm20_div_s64:
        /* <DEDUP_REMOVED lines=83> */
[----:B------:R-:W-:Y:S06]  /*53c0*/  RET.REL.NODEC R38 `(_ZN5flash32flash_fwd_splitkv_combine_kernelI23Flash_fwd_kernel_traitsILi96ELi64ELi128ELi4ELb0ELb0EN7cutlass10bfloat16_tE19Flash_kernel_traitsILi96ELi64ELi128ELi4ES3_EELi16ELi3ELb1EEEvNS_16Flash_fwd_paramsE) ;  /* 0xffffffac260c7950 */ /* 0x000fec0003c3ffff */
.L_x_585:
        /* <DEDUP_REMOVED lines=11> */
.L_x_6405:


//--------------------- .text._ZN5flash32flash_fwd_splitkv_combine_kernelI23Flash_fwd_kernel_traitsILi96ELi64ELi128ELi4ELb0ELb0EN7cutlass10bfloat16_tE19Flash_kernel_traitsILi96ELi64ELi128ELi4ES3_EELi16ELi2ELb1EEEvNS_16Flash_fwd_paramsE --------------------------
	.section	.text._ZN5flash32flash_fwd_splitkv_combine_kernelI23Flash_fwd_kernel_traitsILi96ELi64ELi128ELi4ELb0ELb0EN7cutlass10bfloat16_tE19Flash_kernel_traitsILi96ELi64ELi128ELi4ES3_EELi16ELi2ELb1EEEvNS_16Flash_fwd_paramsE,"ax",@progbits
	.align	128
        .global         _ZN5flash32flash_fwd_splitkv_combine_kernelI23Flash_fwd_kernel_traitsILi96ELi64ELi128ELi4ELb0ELb0EN7cutlass10bfloat16_tE19Flash_kernel_traitsILi96ELi64ELi128ELi4ES3_EELi16ELi2ELb1EEEvNS_16Flash_fwd_paramsE
        .type           _ZN5flash32flash_fwd_splitkv_combine_kernelI23Flash_fwd_kernel_traitsILi96ELi64ELi128ELi4ELb0ELb0EN7cutlass10bfloat16_tE19Flash_kernel_traitsILi96ELi64ELi128ELi4ES3_EELi16ELi2ELb1EEEvNS_16Flash_fwd_paramsE,@function
        .size           _ZN5flash32flash_fwd_splitkv_combine_kernelI23Flash_fwd_kernel_traitsILi96ELi64ELi128ELi4ELb0ELb0EN7cutlass10bfloat16_tE19Flash_kernel_traitsILi96ELi64ELi128ELi4ES3_EELi16ELi2ELb1EEEvNS_16Flash_fwd_paramsE,(.L_x_6406 - _ZN5flash32flash_fwd_splitkv_combine_kernelI23Flash_fwd_kernel_traitsILi96ELi64ELi128ELi4ELb0ELb0EN7cutlass10bfloat16_tE19Flash_kernel_traitsILi96ELi64ELi128ELi4ES3_EELi16ELi2ELb1EEEvNS_16Flash_fwd_paramsE)
        .other          _ZN5flash32flash_fwd_splitkv_combine_kernelI23Flash_fwd_kernel_traitsILi96ELi64ELi128ELi4ELb0ELb0EN7cutlass10bfloat16_tE19Flash_kernel_traitsILi96ELi64ELi128ELi4ES3_EELi16ELi2ELb1EEEvNS_16Flash_fwd_paramsE,@"STO_CUDA_ENTRY STV_DEFAULT"
_ZN5flash32flash_fwd_splitkv_combine_kernelI23Flash_fwd_kernel_traitsILi96ELi64ELi128ELi4ELb0ELb0EN7cutlass10bfloat16_tE19Flash_kernel_traitsILi96ELi64ELi128ELi4ES3_EELi16ELi2ELb1EEEvNS_16Flash_fwd_paramsE:
.text._ZN5flash32flash_fwd_splitkv_combine_kernelI23Flash_fwd_kernel_traitsILi96ELi64ELi128ELi4ELb0ELb0EN7cutlass10bfloat16_tE19Flash_kernel_traitsILi96ELi64ELi128ELi4ES3_EELi16ELi2ELb1EEEvNS_16Flash_fwd_paramsE:
        /* <DEDUP_REMOVED lines=23> */
[----:B------:R-:W-:Y:S05]  /*0170*/  CALL.REL.NOINC `($__internal_12_$__cuda_sm20_div_s64) ;  /* 0x0000004c00387944 */ /* 0x000fea0003c00000 */
[----:B------:R-:W-:Y:S05]  /*0180*/  BRA `(.L_x_587) ;  /* 0x00000000004c7947 */ /* 0x000fea0003800000 */
.L_x_586:
        /* <DEDUP_REMOVED lines=19> */
.L_x_587:
        /* <DEDUP_REMOVED lines=12> */
[----:B------:R-:W-:Y:S05]  /*0380*/  CALL.REL.NOINC `($__internal_12_$__cuda_sm20_div_s64) ;  /* 0x0000004800b47944 */ /* 0x000fea0003c00000 */
[----:B------:R-:W-:Y:S02]  /*0390*/  MOV R8, R18 ;  /* 0x0000001200087202 */ /* 0x000fe40000000f00 */
[----:B------:R-:W-:Y:S01]  /*03a0*/  MOV R9, R19 ;  /* 0x0000001300097202 */ /* 0x000fe20000000f00 */
[----:B------:R-:W-:Y:S05]  /*03b0*/  BRA `(.L_x_590) ;  /* 0x00000000004c7947 */ /* 0x000fea0003800000 */
.L_x_589:
        /* <DEDUP_REMOVED lines=19> */
.L_x_590:
[----:B------:R-:W-:Y:S05]  /*04f0*/  BSYNC B0 ;  /* 0x0000000000007941 */ /* 0x000fea0003800000 */
.L_x_588:
        /* <DEDUP_REMOVED lines=41> */
.L_x_592:
        /* <DEDUP_REMOVED lines=19> */
.L_x_593:
[----:B------:R-:W-:Y:S05]  /*08c0*/  BSYNC B0 ;  /* 0x0000000000007941 */ /* 0x000fea0003800000 */
.L_x_591:
        /* <DEDUP_REMOVED lines=73> */
[----:B------:R-:W-:Y:S02]  /*0d60*/  MOV R34, R18 ;  /* 0x0000001200227202 */ /* 0x000fe40000000f00 */
[----:B------:R-:W-:Y:S01]  /*0d70*/  MOV R35, R19 ;  /* 0x0000001300237202 */ /* 0x000fe20000000f00 */
[----:B------:R-:W-:Y:S05]  /*0d80*/  BRA `(.L_x_596) ;  /* 0x00000000004c7947 */ /* 0x000fea0003800000 */
.L_x_595:
        /* <DEDUP_REMOVED lines=19> */
.L_x_596:
[----:B------:R-:W-:Y:S05]  /*0ec0*/  BSYNC B0 ;  /* 0x0000000000007941 */ /* 0x000fea0003800000 */
.L_x_594:
        /* <DEDUP_REMOVED lines=44> */
.L_x_598:
        /* <DEDUP_REMOVED lines=19> */
.L_x_599:
[----:B------:R-:W-:Y:S05]  /*12c0*/  BSYNC B0 ;  /* 0x0000000000007941 */ /* 0x000fea0003800000 */
.L_x_597:
        /* <DEDUP_REMOVED lines=68> */
.L_x_601:
[----:B------:R-:W-:Y:S05]  /*1710*/  BSYNC B0 ;  /* 0x0000000000007941 */ /* 0x000fea0003800000 */
.L_x_600:
        /* <DEDUP_REMOVED lines=13> */
.L_x_603:
[----:B------:R-:W-:Y:S05]  /*17f0*/  BSYNC B0 ;  /* 0x0000000000007941 */ /* 0x000fea0003800000 */
.L_x_602:
        /* <DEDUP_REMOVED lines=138> */
[----:B------:R-:W-:Y:S05]  /*20a0*/  CALL.REL.NOINC `($__internal_12_$__cuda_sm20_div_s64) ;  /* 0x0000002c006c7944 */ /* 0x000fea0003c00000 */
        /* <DEDUP_REMOVED lines=9> */
.L_x_608:
        /* <DEDUP_REMOVED lines=22> */
.L_x_609:
[----:B------:R-:W-:Y:S05]  /*22a0*/  BSYNC B0 ;  /* 0x0000000000007941 */ /* 0x000fea0003800000 */
.L_x_607:
        /* <DEDUP_REMOVED lines=19> */
.L_x_611:
        /* <DEDUP_REMOVED lines=22> */
.L_x_612:
[----:B------:R-:W-:Y:S05]  /*2540*/  BSYNC B0 ;  /* 0x0000000000007941 */ /* 0x000fea0003800000 */
.L_x_610:
        /* <DEDUP_REMOVED lines=11> */
[----:B------:R-:W-:Y:S05]  /*2600*/  CALL.REL.NOINC `($__internal_12_$__cuda_sm20_div_s64) ;  /* 0x0000002800147944 */ /* 0x000fea0003c00000 */
[----:B------:R-:W-:-:S04]  /*2610*/  IADD3 R17, P0, RZ, -R18, RZ ;  /* 0x80000012ff117210 */ /* 0x000fc80007f1e0ff */
[----:B------:R-:W-:Y:S01]  /*2620*/  IADD3.X R16, RZ, ~R19, RZ, P0, !PT ;  /* 0x80000013ff107210 */ /* 0x000fe200007fe4ff */
[----:B------:R-:W-:-:S04]  /*2630*/  IMAD.WIDE.U32 R36, R5, R17, R36 ;  /* 0x0000001105247225 */ /* 0x000fc800078e0024 */
[----:B------:R-:W-:-:S04]  /*2640*/  IMAD R16, R16, R5, RZ ;  /* 0x0000000510107224 */ /* 0x000fc800078e02ff */
[----:B------:R-:W-:-:S05]  /*2650*/  IMAD R4, R4, R17, R16 ;  /* 0x0000001104047224 */ /* 0x000fca00078e0210 */
[----:B------:R-:W-:Y:S01]  /*2660*/  IADD3 R4, R37, R4, RZ ;  /* 0x0000000425047210 */ /* 0x000fe20007ffe0ff */
[----:B------:R-:W-:Y:S05]  /*2670*/  BRA `(.L_x_615) ;  /* 0x0000000000587947 */ /* 0x000fea0003800000 */
.L_x_614:
        /* <DEDUP_REMOVED lines=22> */
.L_x_615:
[----:B------:R-:W-:Y:S05]  /*27e0*/  BSYNC B0 ;  /* 0x0000000000007941 */ /* 0x000fea0003800000 */
.L_x_613:
        /* <DEDUP_REMOVED lines=38> */
[----:B------:R-:W-:Y:S05]  /*2a50*/  CALL.REL.NOINC `($__internal_12_$__cuda_sm20_div_s64) ;  /* 0x0000002400007944 */ /* 0x000fea0003c00000 */
        /* <DEDUP_REMOVED lines=12> */
.L_x_617:
        /* <DEDUP_REMOVED lines=23> */
.L_x_618:
[----:B------:R-:W-:Y:S05]  /*2c90*/  BSYNC B0 ;  /* 0x0000000000007941 */ /* 0x000fea0003800000 */
.L_x_616:
        /* <DEDUP_REMOVED lines=18> */
.L_x_620:
        /* <DEDUP_REMOVED lines=22> */
.L_x_621:
[----:B------:R-:W-:Y:S05]  /*2f20*/  BSYNC B0 ;  /* 0x0000000000007941 */ /* 0x000fea0003800000 */
.L_x_619:
        /* <DEDUP_REMOVED lines=20> */
.L_x_623:
        /* <DEDUP_REMOVED lines=23> */
.L_x_624:
[----:B------:R-:W-:Y:S05]  /*31e0*/  BSYNC B0 ;  /* 0x0000000000007941 */ /* 0x000fea0003800000 */
.L_x_622:
        /* <DEDUP_REMOVED lines=26> */
[----:B------:R-:W-:Y:S05]  /*3390*/  CALL.REL.NOINC `($__internal_12_$__cuda_sm20_div_s64) ;  /* 0x0000001800b07944 */ /* 0x000fea0003c00000 */
        /* <DEDUP_REMOVED lines=12> */
.L_x_626:
        /* <DEDUP_REMOVED lines=23> */
.L_x_627:
[----:B------:R-:W-:Y:S05]  /*35d0*/  BSYNC B0 ;  /* 0x0000000000007941 */ /* 0x000fea0003800000 */
.L_x_625:
        /* <DEDUP_REMOVED lines=29> */
.L_x_629:
        /* <DEDUP_REMOVED lines=23> */
.L_x_630:
[----:B------:R-:W-:Y:S05]  /*3920*/  BSYNC B0 ;  /* 0x0000000000007941 */ /* 0x000fea0003800000 */
.L_x_628:
        /* <DEDUP_REMOVED lines=21> */
.L_x_606:
[----:B------:R-:W-:Y:S02]  /*3a80*/  ULDC.64 UR4, c[0x0][0x2b0] ;  /* 0x0000ac0000047ab9 */ /* 0x000fe40000000a00 */
[----:B------:R-:W-:-:S04]  /*3a90*/  LEA R2, P0, R32, UR4, 0x2 ;  /* 0x0000000420027c11 */ /* 0x000fc8000f8010ff */
[----:B------:R-:W-:-:S05]  /*3aa0*/  LEA.HI.X R3, R32, UR5, R33, 0x2, P0 ;  /* 0x0000000520037c11 */ /* 0x000fca00080f1421 */
[----:B------:R0:W-:Y:S04]  /*3ab0*/  STG.E desc[UR8][R2.64], R27 ;  /* 0x0000001b02007986 */ /* 0x0001e8000c101908 */
.L_x_605:
[----:B------:R-:W-:Y:S05]  /*3ac0*/  BSYNC B1 ;  /* 0x0000000000017941 */ /* 0x000fea0003800000 */
.L_x_604:
[----:B------:R-:W2:Y:S01]  /*3ad0*/  S2R R31, SR_TID.X ;  /* 0x00000000001f7919 */ /* 0x000ea20000002100 */
[----:B------:R-:W3:Y:S01]  /*3ae0*/  LDC R15, c[0x0][0x3c4] ;  /* 0x0000f100ff0f7b82 */ /* 0x000ee20000000800 */
[----:B------:R-:W-:Y:S01]  /*3af0*/  BSSY B0, `(.L_x_631) ;  /* 0x0000013000007945 */ /* 0x000fe20003800000 */
[----:B--2---:R-:W-:-:S04]  /*3b00*/  SHF.R.S32.HI R12, RZ, 0x1f, R31 ;  /* 0x0000001fff0c7819 */ /* 0x004fc8000001141f */
[CC--:B------:R-:W-:Y:S02]  /*3b10*/  LEA.HI R6, R12.reuse, R31.reuse, RZ, 0x2 ;  /* 0x0000001f0c067211 */ /* 0x0c0fe400078f10ff */
[----:B------:R-:W-:Y:S02]  /*3b20*/  LEA.HI R12, R12, R31, RZ, 0x3 ;  /* 0x0000001f0c0c7211 */ /* 0x000fe400078f18ff */
[----:B------:R-:W-:Y:S02]  /*3b30*/  LOP3.LUT R6, R6, 0xfffffffc, RZ, 0xc0, !PT ;  /* 0xfffffffc06067812 */ /* 0x000fe400078ec0ff */
[----:B01----:R-:W-:-:S03]  /*3b40*/  LOP3.LUT R2, R12, 0x3ffffff8, RZ, 0xc0, !PT ;  /* 0x3ffffff80c027812 */ /* 0x003fc600078ec0ff */
[----:B------:R-:W-:-:S05]  /*3b50*/  IMAD.IADD R4, R31, 0x1, -R6 ;  /* 0x000000011f047824 */ /* 0x000fca00078e0a06 */
[----:B---3--:R-:W-:-:S04]  /*3b60*/  ISETP.GE.AND P0, PT, R4, R15, PT ;  /* 0x0000000f0400720c */ /* 0x008fc80003f06270 */
        /* <DEDUP_REMOVED lines=11> */
.L_x_632:
[----:B------:R-:W-:Y:S05]  /*3c20*/  BSYNC B0 ;  /* 0x0000000000007941 */ /* 0x000fea0003800000 */
.L_x_631:
[----:B------:R-:W-:Y:S01]  /*3c30*/  ISETP.GE.AND P0, PT, R15, 0x1, PT ;  /* 0x000000010f00780c */ /* 0x000fe20003f06270 */
[----:B------:R-:W-:Y:S01]  /*3c40*/  IMAD.IADD R31, R31, 0x1, -R2 ;  /* 0x000000011f1f7824 */ /* 0x000fe200078e0a02 */
[----:B------:R-:W-:Y:S01]  /*3c50*/  BAR.SYNC.DEFER_BLOCKING 0x0 ;  /* 0x0000000000007b1d */ /* 0x000fe20000010000 */
[----:B------:R-:W-:Y:S01]  /*3c60*/  IMAD.MOV.U32 R0, RZ, RZ, RZ ;  /* 0x000000ffff007224 */ /* 0x000fe200078e00ff */
[----:B------:R-:W-:Y:S02]  /*3c70*/  CS2R R2, SRZ ;  /* 0x0000000000027805 */ /* 0x000fe4000001ff00 */
[----:B0-----:R-:W-:Y:S02]  /*3c80*/  CS2R R4, SRZ ;  /* 0x0000000000047805 */ /* 0x001fe4000001ff00 */
[----:B------:R-:W-:Y:S02]  /*3c90*/  CS2R R6, SRZ ;  /* 0x0000000000067805 */ /* 0x000fe4000001ff00 */
[----:B------:R-:W-:-:S02]  /*3ca0*/  CS2R R8, SRZ ;  /* 0x0000000000087805 */ /* 0x000fc4000001ff00 */
        /* <DEDUP_REMOVED lines=38> */
.L_x_635:
        /* <DEDUP_REMOVED lines=77> */
.L_x_634:
        /* <DEDUP_REMOVED lines=46> */
.L_x_636:
        /* <DEDUP_REMOVED lines=9> */
.L_x_638:
[----:B------:R-:W-:Y:S05]  /*4750*/  BSYNC B0 ;  /* 0x0000000000007941 */ /* 0x000fea0003800000 */
.L_x_637:
        /* <DEDUP_REMOVED lines=12> */
.L_x_633:
        /* <DEDUP_REMOVED lines=49> */
[----:B------:R-:W-:-:S04]  /*4b30*/  LOP3.LUT R20, R20, R17, RZ, 0x3c, !PT ;  /* 0x0000001114147212 */ /* 0x000fc800078e3cff */
        /* <DEDUP_REMOVED lines=25> */
[----:B------:R-:W-:-:S03]  /*4cd0*/  ULDC.64 UR4, c[0x0][0x298] ;  /* 0x0000a60000047ab9 */ /* 0x000fc60000000a00 */
[----:B------:R-:W-:Y:S02]  /*4ce0*/  IMAD R15, R15, UR4, RZ ;  /* 0x000000040f0f7c24 */ /* 0x000fe4000f8e02ff */
[----:B------:R-:W-:Y:S01]  /*4cf0*/  IMAD.IADD R21, R21, 0x1, R17 ;  /* 0x0000000115157824 */ /* 0x000fe200078e0211 */
[----:B------:R-:W-:Y:S01]  /*4d00*/  IADD3 R17, R31, 0x20, RZ ;  /* 0x000000201f117810 */ /* 0x000fe20007ffe0ff */
[C---:B------:R-:W-:Y:S02]  /*4d10*/  IMAD R15, R18.reuse, UR5, R15 ;  /* 0x00000005120f7c24 */ /* 0x040fe4000f8e020f */
[----:B------:R-:W-:Y:S01]  /*4d20*/  IMAD.WIDE.U32 R18, R18, UR4, R20 ;  /* 0x0000000412127c25 */ /* 0x000fe2000f8e0014 */
[----:B------:R-:W-:-:S03]  /*4d30*/  ULDC.64 UR4, c[0x0][0x280] ;  /* 0x0000a00000047ab9 */ /* 0x000fc60000000a00 */
[C---:B------:R-:W-:Y:S01]  /*4d40*/  VIADD R21, R31.reuse, 0x40 ;  /* 0x000000401f157836 */ /* 0x040fe20000000000 */
[-C--:B------:R-:W-:Y:S01]  /*4d50*/  IADD3 R12, P2, R31, R18.reuse, RZ ;  /* 0x000000121f0c7210 */ /* 0x080fe20007f5e0ff */
[----:B------:R-:W-:Y:S01]  /*4d60*/  IMAD.IADD R14, R19, 0x1, R15 ;  /* 0x00000001130e7824 */ /* 0x000fe200078e020f */
[-C--:B------:R-:W-:Y:S02]  /*4d70*/  IADD3 R15, P1, R17, R18.reuse, RZ ;  /* 0x00000012110f7210 */ /* 0x080fe40007f3e0ff */
[----:B------:R-:W-:Y:S02]  /*4d80*/  IADD3 R20, P0, R21, R18, RZ ;  /* 0x0000001215147210 */ /* 0x000fe40007f1e0ff */
[-C--:B------:R-:W-:Y:S02]  /*4d90*/  LEA.HI.X.SX32 R31, R31, R14.reuse, 0x1, P2 ;  /* 0x0000000e1f1f7211 */ /* 0x080fe400010f0eff */
[----:B------:R-:W-:Y:S02]  /*4da0*/  LEA.HI.X.SX32 R22, R17, R14, 0x1, P1 ;  /* 0x0000000e11167211 */ /* 0x000fe400008f0eff */
[----:B------:R-:W-:-:S02]  /*4db0*/  LEA R18, P2, R12, UR4, 0x1 ;  /* 0x000000040c127c11 */ /* 0x000fc4000f8408ff */
[----:B------:R-:W-:Y:S02]  /*4dc0*/  LEA.HI.X.SX32 R21, R21, R14, 0x1, P0 ;  /* 0x0000000e15157211 */ /* 0x000fe400000f0eff */
[C---:B------:R-:W-:Y:S02]  /*4dd0*/  LEA R16, P1, R15.reuse, UR4, 0x1 ;  /* 0x000000040f107c11 */ /* 0x040fe4000f8208ff */
[----:B------:R-:W-:Y:S02]  /*4de0*/  LEA R14, P0, R20, UR4, 0x1 ;  /* 0x00000004140e7c11 */ /* 0x000fe4000f8008ff */
[----:B------:R-:W-:Y:S02]  /*4df0*/  LEA.HI.X R19, R12, UR5, R31, 0x1, P2 ;  /* 0x000000050c137c11 */ /* 0x000fe400090f0c1f */
[----:B------:R-:W-:Y:S02]  /*4e00*/  LEA.HI.X R17, R15, UR5, R22, 0x1, P1 ;  /* 0x000000050f117c11 */ /* 0x000fe400088f0c16 */
[----:B------:R-:W-:Y:S01]  /*4e10*/  LEA.HI.X R15, R20, UR5, R21, 0x1, P0 ;  /* 0x00000005140f7c11 */ /* 0x000fe200080f0c15 */
[----:B------:R-:W-:Y:S04]  /*4e20*/  STG.E.64 desc[UR8][R18.64], R10 ;  /* 0x0000000a12007986 */ /* 0x000fe8000c101b08 */
[----:B------:R-:W-:Y:S04]  /*4e30*/  STG.E.64 desc[UR8][R16.64], R6 ;  /* 0x0000000610007986 */ /* 0x000fe8000c101b08 */
[----:B------:R-:W-:Y:S01]  /*4e40*/  STG.E.64 desc[UR8][R14.64], R2 ;  /* 0x000000020e007986 */ /* 0x000fe2000c101b08 */
[----:B------:R-:W-:Y:S05]  /*4e50*/  EXIT ;  /* 0x000000000000794d */ /* 0x000fea0003800000 */
        .weak           $__internal_12_$__cuda_sm20_div_s64
        .type           $__internal_12_$__cuda_sm20_div_s64,@function
        .size           $__internal_12_$__cuda_sm20_div_s64,(.L_x_6406 - $__internal_12_$__cuda_sm20_div_s64)
$__internal_12_$__cuda_sm20_div_s64:
        /* <DEDUP_REMOVED lines=83> */
[----:B------:R-:W-:Y:S06]  /*5390*/  RET.REL.NODEC R38 `(_ZN5flash32flash_fwd_splitkv_combine_kernelI23Flash_fwd_kernel_traitsILi96ELi64ELi128ELi4ELb0ELb0EN7cutlass10bfloat16_tE19Flash_kernel_traitsILi96ELi64ELi128ELi4ES3_EELi16ELi2ELb1EEEvNS_16Flash_fwd_paramsE) ;  /* 0xffffffac26187950 */ /* 0x000fec0003c3ffff */
.L_x_639:
        /* <DEDUP_REMOVED lines=14> */
.L_x_6406:


//--------------------- .text._ZN5flash32flash_fwd_splitkv_combine_kernelI23Flash_fwd_kernel_traitsILi96ELi64ELi128ELi4ELb0ELb0EN7cutlass10bfloat16_tE19Flash_kernel_traitsILi96ELi64ELi128ELi4ES3_EELi16ELi1ELb1EEEvNS_16Flash_fwd_paramsE --------------------------
	.section	.text._ZN5flash32flash_fwd_splitkv_combine_kernelI23Flash_fwd_kernel_traitsILi96ELi64ELi128ELi4ELb0ELb0EN7cutlass10bfloat16_tE19Flash_kernel_traitsILi96ELi64ELi128ELi4ES3_EELi16ELi1ELb1EEEvNS_16Flash_fwd_paramsE,"ax",@progbits
	.align	128
        .global         _ZN5flash32flash_fwd_splitkv_combine_kernelI23Flash_fwd_kernel_traitsILi96ELi64ELi128ELi4ELb0ELb0EN7cutlass10bfloat16_tE19Flash_kernel_traitsILi96ELi64ELi128ELi4ES3_EELi16ELi1ELb1EEEvNS_16Flash_fwd_paramsE
        .type           _ZN5flash32flash_fwd_splitkv_combine_kernelI23Flash_fwd_kernel_traitsILi96ELi64ELi128ELi4ELb0ELb0EN7cutlass10bfloat16_tE19Flash_kernel_traitsILi96ELi64ELi128ELi4ES3_EELi16ELi1ELb1EEEvNS_16Flash_fwd_paramsE,@function
        .size           _ZN5flash32flash_fwd_splitkv_combine_kernelI23Flash_fwd_kernel_traitsILi96ELi64ELi128ELi4ELb0ELb0EN7cutlass10bfloat16_tE19Flash_kernel_traitsILi96ELi64ELi128ELi4ES3_EELi16ELi1ELb1EEEvNS_16Flash_fwd_paramsE,(.L_x_6407 - _ZN5flash32flash_fwd_splitkv_combine_kernelI23Flash_fwd_kernel_traitsILi96ELi64ELi128ELi4ELb0ELb0EN7cutlass10bfloat16_tE19Flash_kernel_traitsILi96ELi64ELi128ELi4ES3_EELi16ELi1ELb1EEEvNS_16Flash_fwd_paramsE)
        .other          _ZN5flash32flash_fwd_splitkv_combine_kernelI23Flash_fwd_kernel_traitsILi96ELi64ELi128ELi4ELb0ELb0EN7cutlass10bfloat16_tE19Flash_kernel_traitsILi96ELi64ELi128ELi4ES3_EELi16ELi1ELb1EEEvNS_16Flash_fwd_paramsE,@"STO_CUDA_ENTRY STV_DEFAULT"
_ZN5flash32flash_fwd_splitkv_combine_kernelI23Flash_fwd_kernel_traitsILi96ELi64ELi128ELi4ELb0ELb0EN7cutlass10bfloat16_tE19Flash_kernel_traitsILi96ELi64ELi128ELi4ES3_EELi16ELi1ELb1EEEvNS_16Flash_fwd_paramsE:
.text._ZN5flash32flash_fwd_splitkv_combine_kernelI23Flash_fwd_kernel_traitsILi96ELi64ELi128ELi4ELb0ELb0EN7cutlass10bfloat16_tE19Flash_kernel_traitsILi96ELi64ELi128ELi4ES3_EELi16ELi1ELb1EEEvNS_16Flash_fwd_paramsE:
        /* <DEDUP_REMOVED lines=23> */
[----:B------:R-:W-:Y:S05]  /*0170*/  CALL.REL.NOINC `($__internal_13_$__cuda_sm20_div_s64) ;  /* 0x0000004c00487944 */ /* 0x000fea0003c00000 */
[----:B------:R-:W-:Y:S05]  /*0180*/  BRA `(.L_x_641) ;  /* 0x00000000004c7947 */ /* 0x000fea0003800000 */
.L_x_640:
        /* <DEDUP_REMOVED lines=19> */
.L_x_641:
        /* <DEDUP_REMOVED lines=12> */
[----:B------:R-:W-:Y:S02]  /*0380*/  MOV R20, 0x3a0 ;  /* 0x000003a000147802 */ /* 0x000fe40000000f00 */
[----:B------:R-:W-:Y:S05]  /*0390*/  CALL.REL.NOINC `($__internal_13_$__cuda_sm20_div_s64) ;  /* 0x0000004800c07944 */ /* 0x000fea0003c00000 */
[----:B------:R-:W-:Y:S02]  /*03a0*/  MOV R26, R18 ;  /* 0x00000012001a7202 */ /* 0x000fe40000000f00 */
[----:B------:R-:W-:Y:S01]  /*03b0*/  MOV R27, R19 ;  /* 0x00000013001b7202 */ /* 0x000fe20000000f00 */
[----:B------:R-:W-:Y:S05]  /*03c0*/  BRA `(.L_x_644) ;  /* 0x00000000004c7947 */ /* 0x000fea0003800000 */
.L_x_643:
        /* <DEDUP_REMOVED lines=19> */
.L_x_644:
[----:B------:R-:W-:Y:S05]  /*0500*/  BSYNC B0 ;  /* 0x0000000000007941 */ /* 0x000fea0003800000 */
.L_x_642:
[----:B------:R-:W0:Y:S01]  /*0510*/  LDC R8, c[0x0][0x2c4] ;  /* 0x0000b100ff087b82 */ /* 0x000e220000000800 */
[----:B------:R-:W-:Y:S01]  /*0520*/  BSSY B0, `(.L_x_645) ;  /* 0x000003c000007945 */ /* 0x000fe20003800000 */
[----:B0-----:R-:W-:-:S04]  /*0530*/  IABS R11, R8 ;  /* 0x00000008000b7213 */ /* 0x001fc80000000000 */
[----:B------:R-:W0:Y:S01]  /*0540*/  I2F.RP R14, R11 ;  /* 0x0000000b000e7306 */ /* 0x000e220000209400 */
[----:B------:R-:W-:-:S07]  /*0550*/  IADD3 R0, R11, -0x1, R8 ;  /* 0xffffffff0b007810 */ /* 0x000fce0007ffe008 */
[----:B0-----:R-:W0:Y:S02]  /*0560*/  MUFU.RCP R12, R14 ;  /* 0x0000000e000c7308 */ /* 0x001e240000001000 */
[----:B0-----:R-:W-:-:S06]  /*0570*/  VIADD R12, R12, 0xffffffe ;  /* 0x0ffffffe0c0c7836 */ /* 0x001fcc0000000000 */
[----:B------:R-:W0:Y:S02]  /*0580*/  F2I.FTZ.U32.TRUNC.NTZ R13, R12 ;  /* 0x0000000c000d7305 */ /* 0x000e24000021f000 */
[----:B0-----:R-:W-:Y:S02]  /*0590*/  IMAD.MOV R2, RZ, RZ, -R13 ;  /* 0x000000ffff027224 */ /* 0x001fe400078e0a0d */
[----:B------:R-:W-:Y:S02]  /*05a0*/  IMAD.MOV.U32 R12, RZ, RZ, RZ ;  /* 0x000000ffff0c7224 */ /* 0x000fe400078e00ff */
[----:B------:R-:W-:Y:S01]  /*05b0*/  IMAD R9, R2, R11, RZ ;  /* 0x0000000b02097224 */ /* 0x000fe200078e02ff */
[----:B------:R-:W-:-:S03]  /*05c0*/  IABS R2, R0 ;  /* 0x0000000000027213 */ /* 0x000fc60000000000 */
[----:B------:R-:W-:-:S04]  /*05d0*/  IMAD.HI.U32 R10, R13, R9, R12 ;  /* 0x000000090d0a7227 */ /* 0x000fc800078e000c */
[----:B------:R-:W-:-:S04]  /*05e0*/  IMAD.MOV.U32 R9, RZ, RZ, R2 ;  /* 0x000000ffff097224 */ /* 0x000fc800078e0002 */
        /* <DEDUP_REMOVED lines=28> */
.L_x_646:
[----:B------:R-:W0:Y:S01]  /*07b0*/  I2F.U32.RP R4, R16 ;  /* 0x0000001000047306 */ /* 0x000e220000209000 */
[----:B------:R-:W-:Y:S01]  /*07c0*/  HFMA2.MMA R8, -RZ, RZ, 0, 0 ;  /* 0x00000000ff087435 */ /* 0x000fe200000001ff */
[----:B------:R-:W-:Y:S02]  /*07d0*/  ISETP.NE.U32.AND P0, PT, R16, RZ, PT ;  /* 0x000000ff1000720c */ /* 0x000fe40003f05070 */
[----:B------:R-:W-:-:S04]  /*07e0*/  MOV R19, RZ ;  /* 0x000000ff00137202 */ /* 0x000fc80000000f00 */
        /* <DEDUP_REMOVED lines=15> */
.L_x_647:
[----:B------:R-:W-:Y:S05]  /*08e0*/  BSYNC B0 ;  /* 0x0000000000007941 */ /* 0x000fea0003800000 */
.L_x_645:
        /* <DEDUP_REMOVED lines=47> */
[----:B------:R-:W-:Y:S01]  /*0be0*/  IMAD R13, R11, R0, R4 ;  /* 0x000000000b0d7224 */ /* 0x000fe200078e0204 */
[----:B------:R-:W-:-:S04]  /*0bf0*/  LOP3.LUT R0, R7, R10, RZ, 0x3c, !PT ;  /* 0x0000000a07007212 */ /* 0x000fc800078e3cff */
[----:B------:R-:W-:Y:S02]  /*0c00*/  ISETP.GT.U32.AND P1, PT, R10, R13, PT ;  /* 0x0000000d0a00720c */ /* 0x000fe40003f24070 */
[----:B------:R-:W-:-:S11]  /*0c10*/  ISETP.GE.AND P0, PT, R0, RZ, PT ;  /* 0x000000ff0000720c */ /* 0x000fd60003f06270 */
[-C--:B------:R-:W-:Y:S01]  /*0c20*/  @!P1 IADD3 R13, R13, -R10.reuse, RZ ;  /* 0x8000000a0d0d9210 */ /* 0x080fe20007ffe0ff */
        /* <DEDUP_REMOVED lines=20> */
[----:B------:R-:W-:Y:S05]  /*0d70*/  CALL.REL.NOINC `($__internal_13_$__cuda_sm20_div_s64) ;  /* 0x0000004000487944 */ /* 0x000fea0003c00000 */
[----:B------:R-:W-:Y:S02]  /*0d80*/  MOV R32, R18 ;  /* 0x0000001200207202 */ /* 0x000fe40000000f00 */
[----:B------:R-:W-:Y:S01]  /*0d90*/  MOV R33, R19 ;  /* 0x0000001300217202 */ /* 0x000fe20000000f00 */
[----:B------:R-:W-:Y:S05]  /*0da0*/  BRA `(.L_x_650) ;  /* 0x00000000004c7947 */ /* 0x000fea0003800000 */
.L_x_649:
        /* <DEDUP_REMOVED lines=19> */
.L_x_650:
[----:B------:R-:W-:Y:S05]  /*0ee0*/  BSYNC B0 ;  /* 0x0000000000007941 */ /* 0x000fea0003800000 */
.L_x_648:
[-C--:B------:R-:W-:Y:S01]  /*0ef0*/  IABS R11, R0.reuse ;  /* 0x00000000000b7213 */ /* 0x080fe20000000000 */
[----:B------:R-:W0:Y:S01]  /*0f00*/  LDC R8, c[0x0][0x2c4] ;  /* 0x0000b100ff087b82 */ /* 0x000e220000000800 */
[----:B------:R-:W-:Y:S01]  /*0f10*/  IABS R4, R0 ;  /* 0x0000000000047213 */ /* 0x000fe20000000000 */
[----:B------:R-:W-:Y:S01]  /*0f20*/  BSSY B0, `(.L_x_651) ;  /* 0x000003c000007945 */ /* 0x000fe20003800000 */
[----:B------:R-:W1:Y:S03]  /*0f30*/  I2F.RP R12, R11 ;  /* 0x0000000b000c7306 */ /* 0x000e660000209400 */
[----:B------:R-:W-:-:S05]  /*0f40*/  IMAD.MOV R4, RZ, RZ, -R4 ;  /* 0x000000ffff047224 */ /* 0x000fca00078e0a04 */
[----:B-1----:R-:W1:Y:S01]  /*0f50*/  MUFU.RCP R18, R12 ;  /* 0x0000000c00127308 */ /* 0x002e620000001000 */
[----:B0-----:R-:W-:-:S04]  /*0f60*/  IADD3 R8, R11, -0x1, R8 ;  /* 0xffffffff0b087810 */ /* 0x001fc80007ffe008 */
[----:B------:R-:W-:Y:S01]  /*0f70*/  IABS R9, R8 ;  /* 0x0000000800097213 */ /* 0x000fe20000000000 */
[----:B-1----:R-:W-:-:S04]  /*0f80*/  VIADD R18, R18, 0xffffffe ;  /* 0x0ffffffe12127836 */ /* 0x002fc80000000000 */
        /* <DEDUP_REMOVED lines=34> */
.L_x_652:
        /* <DEDUP_REMOVED lines=19> */
.L_x_653:
[----:B------:R-:W-:Y:S05]  /*12e0*/  BSYNC B0 ;  /* 0x0000000000007941 */ /* 0x000fea0003800000 */
.L_x_651:
[----:B------:R-:W0:Y:S01]  /*12f0*/  LDC R9, c[0x0][0x2c4] ;  /* 0x0000b100ff097b82 */ /* 0x000e220000000800 */
[----:B------:R-:W-:Y:S01]  /*1300*/  IMAD.MOV.U32 R18, RZ, RZ, RZ ;  /* 0x000000ffff127224 */ /* 0x000fe200078e00ff */
        /* <DEDUP_REMOVED lines=15> */
[----:B------:R-:W-:-:S03]  /*1400*/  ISETP.GE.AND P1, PT, R8, RZ, PT ;  /* 0x000000ff0800720c */ /* 0x000fc60003f26270 */
        /* <DEDUP_REMOVED lines=9> */
[----:B------:R-:W-:Y:S02]  /*14a0*/  SHF.R.S32.HI R4, RZ, 0x1f, R0 ;  /* 0x0000001fff047819 */ /* 0x000fe40000011400 */
[----:B------:R-:W-:-:S03]  /*14b0*/  LEA.HI.SX32 R19, R0, 0x1, 0x1 ;  /* 0x0000000100137811 */ /* 0x000fc600078f0aff */
[----:B------:R-:W-:Y:S02]  /*14c0*/  @!P3 IMAD.MOV R19, RZ, RZ, R4 ;  /* 0x000000ffff13b224 */ /* 0x000fe400078e0204 */
[----:B------:R-:W1:Y:S01]  /*14d0*/  LDC R4, c[0x0][0x270] ;  /* 0x00009c00ff047b82 */ /* 0x000e620000000800 */
[----:B0-----:R-:W-:-:S03]  /*14e0*/  SHF.R.S32.HI R10, RZ, 0x1f, R17 ;  /* 0x0000001fff0a7819 */ /* 0x001fc60000011411 */
        /* <DEDUP_REMOVED lines=8> */
[----:B------:R-:W-:-:S03]  /*1570*/  ISETP.GE.AND P0, PT, R26, UR5, PT ;  /* 0x000000051a007c0c */ /* 0x000fc6000bf06270 */
[----:B------:R-:W0:Y:S01]  /*1580*/  @!P2 S2R R19, SR_CgaCtaId ;  /* 0x000000000013a919 */ /* 0x000e220000008800 */
[----:B------:R-:W-:Y:S01]  /*1590*/  IABS R24, R0 ;  /* 0x0000000000187213 */ /* 0x000fe20000000000 */
[----:B------:R-:W-:Y:S01]  /*15a0*/  IMAD.IADD R27, R17, 0x1, -R10 ;  /* 0x00000001111b7824 */ /* 0x000fe200078e0a0a */
[----:B------:R-:W-:Y:S02]  /*15b0*/  @!P2 MOV R18, 0x400 ;  /* 0x000004000012a802 */ /* 0x000fe40000000f00 */
[----:B------:R-:W2:Y:S01]  /*15c0*/  I2F.RP R23, R24 ;  /* 0x0000001800177306 */ /* 0x000ea20000209400 */
[----:B-1----:R-:W-:-:S07]  /*15d0*/  IABS R22, R4 ;  /* 0x0000000400167213 */ /* 0x002fce0000000000 */
[----:B------:R-:W-:Y:S08]  /*15e0*/  I2F.U32.RP R8, R22 ;  /* 0x0000001600087306 */ /* 0x000ff00000209000 */
[----:B--2---:R-:W1:Y:S01]  /*15f0*/  MUFU.RCP R30, R23 ;  /* 0x00000017001e7308 */ /* 0x004e620000001000 */
[----:B0-----:R-:W-:-:S05]  /*1600*/  @!P2 LEA R19, R19, R18, 0x18 ;  /* 0x000000121313a211 */ /* 0x001fca00078ec0ff */
[----:B------:R-:W-:Y:S02]  /*1610*/  @!P2 IMAD R18, R26, 0x44, R19 ;  /* 0x000000441a12a824 */ /* 0x000fe400078e0213 */
[----:B-1----:R-:W-:Y:S02]  /*1620*/  VIADD R30, R30, 0xffffffe ;  /* 0x0ffffffe1e1e7836 */ /* 0x002fe40000000000 */
[----:B------:R-:W-:Y:S02]  /*1630*/  @!P2 IMAD R18, R27, 0x4, R18 ;  /* 0x000000041b12a824 */ /* 0x000fe400078e0212 */
[----:B------:R0:W1:Y:S01]  /*1640*/  F2I.FTZ.U32.TRUNC.NTZ R31, R30 ;  /* 0x0000001e001f7305 */ /* 0x000062000021f000 */
        /* <DEDUP_REMOVED lines=19> */
.L_x_655:
[----:B------:R-:W-:Y:S05]  /*1780*/  BSYNC B0 ;  /* 0x0000000000007941 */ /* 0x000fea0003800000 */
.L_x_654:
[----:B-----5:R3:W-:Y:S01]  /*1790*/  @!P2 STS [R18], R25 ;  /* 0x000000191200a388 */ /* 0x0207e20000000800 */
[----:B------:R-:W-:Y:S01]  /*17a0*/  BSSY B0, `(.L_x_656) ;  /* 0x000000f000007945 */ /* 0x000fe20003800000 */
[----:B--2---:R-:W-:Y:S01]  /*17b0*/  MOV R27, 0xff800000 ;  /* 0xff800000001b7802 */ /* 0x004fe20000000f00 */
[----:B------:R-:W-:Y:S06]  /*17c0*/  BAR.SYNC.DEFER_BLOCKING 0x0 ;  /* 0x0000000000007b1d */ /* 0x000fec0000010000 */
[----:B------:R-:W-:Y:S05]  /*17d0*/  @P2 BRA `(.L_x_657) ;  /* 0x00000000002c2947 */ /* 0x000fea0003800000 */
[----:B------:R-:W2:Y:S01]  /*17e0*/  S2R R10, SR_CgaCtaId ;  /* 0x00000000000a7919 */ /* 0x000ea20000008800 */
[----:B---3--:R-:W-:Y:S02]  /*17f0*/  LEA.HI R25, R17, R17, RZ, 0x1 ;  /* 0x0000001111197211 */ /* 0x008fe400078f08ff */
[----:B------:R-:W-:Y:S02]  /*1800*/  MOV R19, 0x400 ;  /* 0x0000040000137802 */ /* 0x000fe40000000f00 */
[C---:B------:R-:W-:Y:S01]  /*1810*/  LOP3.LUT R18, R25.reuse, 0xfffffffe, RZ, 0xc0, !PT ;  /* 0xfffffffe19127812 */ /* 0x040fe200078ec0ff */
[----:B------:R-:W-:-:S05]  /*1820*/  IMAD.SHL.U32 R25, R25, 0x2, RZ ;  /* 0x0000000219197824 */ /* 0x000fca00078e00ff */
[----:B------:R-:W-:Y:S02]  /*1830*/  LOP3.LUT R25, R25, 0xfffffffc, RZ, 0xc0, !PT ;  /* 0xfffffffc19197812 */ /* 0x000fe400078ec0ff */
[----:B--2---:R-:W-:Y:S01]  /*1840*/  LEA R10, R10, R19, 0x18 ;  /* 0x000000130a0a7211 */ /* 0x004fe200078ec0ff */
[----:B------:R-:W-:-:S04]  /*1850*/  IMAD.IADD R19, R17, 0x1, -R18 ;  /* 0x0000000111137824 */ /* 0x000fc800078e0a12 */
[----:B------:R-:W-:-:S04]  /*1860*/  IMAD R10, R19, 0x44, R10 ;  /* 0x00000044130a7824 */ /* 0x000fc800078e020a */
[----:B------:R-:W-:-:S05]  /*1870*/  IMAD.IADD R10, R10, 0x1, R25 ;  /* 0x000000010a0a7824 */ /* 0x000fca00078e0219 */
[----:B------:R2:W4:Y:S02]  /*1880*/  LDS R27, [R10] ;  /* 0x000000000a1b7984 */ /* 0x0005240000000800 */
.L_x_657:
[----:B------:R-:W-:Y:S05]  /*1890*/  BSYNC B0 ;  /* 0x0000000000007941 */ /* 0x000fea0003800000 */
.L_x_656:
[----:B---34-:R-:W3:Y:S01]  /*18a0*/  SHFL.BFLY PT, R18, R27, 0x1, 0x1f ;  /* 0x0c201f001b127f89 */ /* 0x018ee200000e0000 */
[----:B------:R-:W4:Y:S01]  /*18b0*/  MUFU.RCP R8, R8 ;  /* 0x0000000800087308 */ /* 0x000f220000001000 */
[----:B-12---:R-:W-:Y:S01]  /*18c0*/  IMAD.MOV R10, RZ, RZ, -R31 ;  /* 0x000000ffff0a7224 */ /* 0x006fe200078e0a1f */
[----:B------:R-:W-:Y:S01]  /*18d0*/  IABS R25, R0 ;  /* 0x0000000000197213 */ /* 0x000fe20000000000 */
[----:B0-----:R-:W-:Y:S01]  /*18e0*/  IMAD.MOV.U32 R30, RZ, RZ, RZ ;  /* 0x000000ffff1e7224 */ /* 0x001fe200078e00ff */
[----:B------:R-:W-:Y:S01]  /*18f0*/  IABS R35, R4 ;  /* 0x0000000400237213 */ /* 0x000fe20000000000 */
[----:B------:R-:W-:Y:S01]  /*1900*/  IMAD R19, R10, R24, RZ ;  /* 0x000000180a137224 */ /* 0x000fe200078e02ff */
[----:B------:R-:W-:Y:S01]  /*1910*/  IABS R10, R23 ;  /* 0x00000017000a7213 */ /* 0x000fe20000000000 */
[----:B------:R-:W-:Y:S01]  /*1920*/  IMAD.MOV R25, RZ, RZ, -R25 ;  /* 0x000000ffff197224 */ /* 0x000fe200078e0a19 */
[----:B------:R-:W-:Y:S01]  /*1930*/  IABS R29, R7 ;  /* 0x00000007001d7213 */ /* 0x000fe20000000000 */
[----:B------:R-:W-:Y:S01]  /*1940*/  IMAD.HI.U32 R19, R31, R19, R30 ;  /* 0x000000131f137227 */ /* 0x000fe200078e001e */
[----:B------:R-:W-:Y:S01]  /*1950*/  ISETP.NE.AND P4, PT, R0, RZ, PT ;  /* 0x000000ff0000720c */ /* 0x000fe20003f85270 */
[----:B------:R-:W-:Y:S01]  /*1960*/  BSSY B1, `(.L_x_658) ;  /* 0x0000218000017945 */ /* 0x000fe20003800000 */
[----:B------:R-:W-:Y:S01]  /*1970*/  ISETP.GT.AND P3, PT, R2, RZ, PT ;  /* 0x000000ff0200720c */ /* 0x000fe20003f64270 */
[----:B------:R-:W-:Y:S01]  /*1980*/  IMAD.MOV R35, RZ, RZ, -R35 ;  /* 0x000000ffff237224 */ /* 0x000fe200078e0a23 */
[----:B------:R-:W-:Y:S01]  /*1990*/  LOP3.LUT R7, R7, R4, RZ, 0x3c, !PT ;  /* 0x0000000407077212 */ /* 0x000fe200078e3cff */
[----:B------:R-:W-:-:S04]  /*19a0*/  IMAD.HI.U32 R19, R19, R10, RZ ;  /* 0x0000000a13137227 */ /* 0x000fc800078e00ff */
[----:B----4-:R-:W-:Y:S02]  /*19b0*/  VIADD R36, R8, 0xffffffe ;  /* 0x0ffffffe08247836 */ /* 0x010fe40000000000 */
[----:B------:R-:W-:Y:S01]  /*19c0*/  IMAD R25, R19, R25, R10 ;  /* 0x0000001913197224 */ /* 0x000fe200078e020a */
[----:B---3--:R-:W-:Y:S01]  /*19d0*/  FMNMX.FTZ R18, R18, R27, !PT ;  /* 0x0000001b12127209 */ /* 0x008fe20007810000 */
[----:B------:R-:W0:Y:S03]  /*19e0*/  F2I.FTZ.U32.TRUNC.NTZ R37, R36 ;  /* 0x0000002400257305 */ /* 0x000e26000021f000 */
[----:B------:R-:W-:Y:S02]  /*19f0*/  ISETP.GT.U32.AND P1, PT, R24, R25, PT ;  /* 0x000000191800720c */ /* 0x000fe40003f24070 */
[----:B------:R-:W-:-:S04]  /*1a00*/  FSETP.NEU.FTZ.AND P0, PT, R18, -INF , PT ;  /* 0xff8000001200780b */ /* 0x000fc80003f1d000 */
[----:B------:R-:W-:Y:S02]  /*1a10*/  FSEL R8, R18, RZ, P0 ;  /* 0x000000ff12087208 */ /* 0x000fe40000000000 */
[----:B------:R-:W-:-:S03]  /*1a20*/  LOP3.LUT R18, R23, R24, RZ, 0x3c, !PT ;  /* 0x0000001817127212 */ /* 0x000fc600078e3cff */
[----:B------:R-:W-:Y:S01]  /*1a30*/  FADD.FTZ R26, -R8, R27 ;  /* 0x0000001b081a7221 */ /* 0x000fe20000010100 */
[----:B------:R-:W-:Y:S01]  /*1a40*/  ISETP.GE.AND P2, PT, R18, RZ, PT ;  /* 0x000000ff1200720c */ /* 0x000fe20003f46270 */
[--C-:B0-----:R-:W-:Y:S01]  /*1a50*/  IMAD.MOV R31, RZ, RZ, -R37.reuse ;  /* 0x000000ffff1f7224 */ /* 0x101fe200078e0a25 */
[----:B------:R-:W-:Y:S01]  /*1a60*/  LEA.HI.SX32 R18, R2, 0x1, 0x1 ;  /* 0x0000000102127811 */ /* 0x000fe200078f0aff */
[----:B------:R-:W-:Y:S01]  /*1a70*/  FMUL.FTZ R26, R26, 1.4426950216293334961 ;  /* 0x3fb8aa3b1a1a7820 */ /* 0x000fe20000410000 */
[----:B------:R-:W-:Y:S02]  /*1a80*/  IMAD.MOV.U32 R36, RZ, RZ, RZ ;  /* 0x000000ffff247224 */ /* 0x000fe400078e00ff */
[----:B------:R-:W-:Y:S01]  /*1a90*/  IMAD R34, R31, R22, RZ ;  /* 0x000000161f227224 */ /* 0x000fe200078e02ff */
[----:B------:R-:W-:Y:S01]  /*1aa0*/  SHF.R.S32.HI R31, RZ, 0x1f, R2 ;  /* 0x0000001fff1f7819 */ /* 0x000fe20000011402 */
[----:B------:R-:W-:Y:S01]  /*1ab0*/  @!P1 IMAD.IADD R25, R25, 0x1, -R24 ;  /* 0x0000000119199824 */ /* 0x000fe200078e0a18 */
[----:B------:R-:W0:Y:S01]  /*1ac0*/  MUFU.EX2 R26, R26 ;  /* 0x0000001a001a7308 */ /* 0x000e220000000800 */
[----:B------:R-:W-:-:S03]  /*1ad0*/  IMAD.HI.U32 R34, R37, R34, R36 ;  /* 0x0000002225227227 */ /* 0x000fc600078e0024 */
[----:B------:R-:W-:Y:S01]  /*1ae0*/  ISETP.GE.U32.AND P0, PT, R25, R24, PT ;  /* 0x000000181900720c */ /* 0x000fe20003f06070 */
[----:B------:R-:W-:Y:S02]  /*1af0*/  @!P1 VIADD R19, R19, 0x1 ;  /* 0x0000000113139836 */ /* 0x000fe40000000000 */
[----:B------:R-:W-:-:S04]  /*1b00*/  IMAD.HI.U32 R30, R34, R29, RZ ;  /* 0x0000001d221e7227 */ /* 0x000fc800078e00ff */
[----:B------:R-:W-:-:S04]  /*1b10*/  IMAD.HI.U32 R34, R34, R10, RZ ;  /* 0x0000000a22227227 */ /* 0x000fc800078e00ff */
[-C--:B------:R-:W-:Y:S01]  /*1b20*/  IMAD R29, R30, R35.reuse, R29 ;  /* 0x000000231e1d7224 */ /* 0x080fe200078e021d */
[----:B0-----:R-:W0:Y:S01]  /*1b30*/  SHFL.BFLY PT, R25, R26, 0x1, 0x1f ;  /* 0x0c201f001a197f89 */ /* 0x001e2200000e0000 */
[----:B------:R-:W-:Y:S02]  /*1b40*/  IMAD R35, R34, R35, R10 ;  /* 0x0000002322237224 */ /* 0x000fe400078e020a */
[----:B------:R-:W-:Y:S01]  /*1b50*/  @P0 VIADD R19, R19, 0x1 ;  /* 0x0000000113130836 */ /* 0x000fe20000000000 */
[C---:B------:R-:W-:Y:S01]  /*1b60*/  ISETP.GT.U32.AND P1, PT, R22.reuse, R29, PT ;  /* 0x0000001d1600720c */ /* 0x040fe20003f24070 */
[----:B------:R-:W1:Y:S01]  /*1b70*/  LDC.U8 R10, c[0x0][0x3d9] ;  /* 0x0000f640ff0a7b82 */ /* 0x000e620000000000 */
[----:B------:R-:W-:Y:S01]  /*1b80*/  ISETP.GT.U32.AND P0, PT, R22, R35, PT ;  /* 0x000000231600720c */ /* 0x000fe20003f04070 */
[----:B------:R-:W-:Y:S01]  /*1b90*/  @!P2 IMAD.MOV R19, RZ, RZ, -R19 ;  /* 0x000000ffff13a224 */ /* 0x000fe200078e0a13 */
[----:B------:R-:W-:Y:S01]  /*1ba0*/  @!P4 LOP3.LUT R19, RZ, R24, RZ, 0x33, !PT ;  /* 0x00000018ff13c212 */ /* 0x000fe200078e33ff */
[----:B------:R-:W-:Y:S01]  /*1bb0*/  @!P3 IMAD.MOV R18, RZ, RZ, R31 ;  /* 0x000000ffff12b224 */ /* 0x000fe200078e021f */
[----:B------:R-:W-:-:S02]  /*1bc0*/  LOP3.LUT R24, R23, R4, RZ, 0x3c, !PT ;  /* 0x0000000417187212 */ /* 0x000fc400078e3cff */
[----:B------:R-:W-:Y:S02]  /*1bd0*/  ISETP.GT.AND P4, PT, R0, RZ, PT ;  /* 0x000000ff0000720c */ /* 0x000fe40003f84270 */
[----:B------:R-:W-:Y:S02]  /*1be0*/  ISETP.GE.AND P2, PT, R7, RZ, PT ;  /* 0x000000ff0700720c */ /* 0x000fe40003f46270 */
[----:B------:R-:W-:Y:S01]  /*1bf0*/  ISETP.GE.AND P3, PT, R24, RZ, PT ;  /* 0x000000ff1800720c */ /* 0x000fe20003f66270 */
[----:B------:R-:W-:Y:S01]  /*1c00*/  @!P1 IMAD.IADD R29, R29, 0x1, -R22 ;  /* 0x000000011d1d9824 */ /* 0x000fe200078e0a16 */
[----:B------:R-:W-:Y:S01]  /*1c10*/  SHF.R.S32.HI R23, RZ, 0x1f, R0 ;  /* 0x0000001fff177819 */ /* 0x000fe20000011400 */
[----:B------:R-:W-:Y:S01]  /*1c20*/  @!P0 IMAD.IADD R35, R35, 0x1, -R22 ;  /* 0x0000000123238824 */ /* 0x000fe200078e0a16 */
[----:B------:R-:W-:Y:S01]  /*1c30*/  LEA.HI.SX32 R7, R0, 0x1, 0x1 ;  /* 0x0000000100077811 */ /* 0x000fe200078f0aff */
[----:B------:R-:W-:Y:S01]  /*1c40*/  @!P1 VIADD R30, R30, 0x1 ;  /* 0x000000011e1e9836 */ /* 0x000fe20000000000 */
[----:B------:R-:W-:Y:S01]  /*1c50*/  ISETP.GE.U32.AND P5, PT, R29, R22, PT ;  /* 0x000000161d00720c */ /* 0x000fe20003fa6070 */
[----:B------:R-:W-:-:S02]  /*1c60*/  @!P0 VIADD R34, R34, 0x1 ;  /* 0x0000000122228836 */ /* 0x000fc40000000000 */
[----:B0-----:R-:W-:Y:S01]  /*1c70*/  FADD.FTZ R25, R26, R25 ;  /* 0x000000191a197221 */ /* 0x001fe20000010000 */
[----:B------:R-:W-:Y:S01]  /*1c80*/  ISETP.GE.U32.AND P6, PT, R35, R22, PT ;  /* 0x000000162300720c */ /* 0x000fe20003fc6070 */
[----:B------:R-:W-:Y:S01]  /*1c90*/  @!P4 IMAD.MOV R7, RZ, RZ, R23 ;  /* 0x000000ffff07c224 */ /* 0x000fe200078e0217 */
[----:B------:R-:W-:Y:S01]  /*1ca0*/  LOP3.LUT R22, R17, 0x1, RZ, 0xc0, !PT ;  /* 0x0000000111167812 */ /* 0x000fe200078ec0ff */
[----:B------:R-:W-:Y:S01]  /*1cb0*/  IMAD.MOV.U32 R26, RZ, RZ, 0x7f800000 ;  /* 0x7f800000ff1a7424 */ /* 0x000fe200078e00ff */
[----:B------:R-:W-:Y:S02]  /*1cc0*/  FSETP.NE.FTZ.AND P1, PT, R25, RZ, PT ;  /* 0x000000ff1900720b */ /* 0x000fe40003f35000 */
[----:B------:R-:W-:Y:S02]  /*1cd0*/  ISETP.NE.U32.AND P0, PT, R22, 0x1, PT ;  /* 0x000000011600780c */ /* 0x000fe40003f05070 */
[----:B-1----:R-:W-:Y:S01]  /*1ce0*/  ISETP.NE.AND P4, PT, R10, RZ, PT ;  /* 0x000000ff0a00720c */ /* 0x002fe20003f85270 */
[----:B------:R-:W-:Y:S01]  /*1cf0*/  @P5 VIADD R30, R30, 0x1 ;  /* 0x000000011e1e5836 */ /* 0x000fe20000000000 */
[----:B------:R-:W-:-:S03]  /*1d00*/  ISETP.GT.OR P0, PT, R17, 0x1f, !P0 ;  /* 0x0000001f1100780c */ /* 0x000fc60004704670 */
[----:B------:R-:W-:Y:S01]  /*1d10*/  @P6 VIADD R34, R34, 0x1 ;  /* 0x0000000122226836 */ /* 0x000fe20000000000 */
[----:B------:R-:W-:Y:S01]  /*1d20*/  ISETP.NE.AND P5, PT, R4, RZ, PT ;  /* 0x000000ff0400720c */ /* 0x000fe20003fa5270 */
[----:B------:R-:W-:Y:S01]  /*1d30*/  @!P2 IMAD.MOV R30, RZ, RZ, -R30 ;  /* 0x000000ffff1ea224 */ /* 0x000fe200078e0a1e */
[----:B------:R-:W-:Y:S01]  /*1d40*/  LOP3.LUT R23, RZ, R4, RZ, 0x33, !PT ;  /* 0x00000004ff177212 */ /* 0x000fe200078e33ff */
[----:B------:R-:W0:Y:S01]  /*1d50*/  @P1 MUFU.LG2 R25, R25 ;  /* 0x0000001900191308 */ /* 0x000e220000000c00 */
[----:B------:R-:W-:Y:S01]  /*1d60*/  @!P3 IMAD.MOV R34, RZ, RZ, -R34 ;  /* 0x000000ffff22b224 */ /* 0x000fe200078e0a22 */
[----:B------:R-:W-:Y:S02]  /*1d70*/  SEL R22, R9, 0x1, !P4 ;  /* 0x0000000109167807 */ /* 0x000fe40006000000 */
[C---:B------:R-:W-:Y:S02]  /*1d80*/  SEL R29, R23.reuse, R30, !P5 ;  /* 0x0000001e171d7207 */ /* 0x040fe40006800000 */
[----:B------:R-:W-:-:S02]  /*1d90*/  SEL R31, R23, R34, !P5 ;  /* 0x00000022171f7207 */ /* 0x000fc40006800000 */
[----:B------:R-:W-:Y:S01]  /*1da0*/  ISETP.LT.U32.AND P2, PT, R20, R19, PT ;  /* 0x000000131400720c */ /* 0x000fe20003f41070 */
[-C--:B------:R-:W-:Y:S01]  /*1db0*/  IMAD R23, R29, R22.reuse, RZ ;  /* 0x000000161d177224 */ /* 0x080fe200078e02ff */
[----:B------:R-:W-:Y:S01]  /*1dc0*/  SHF.R.S32.HI R9, RZ, 0x1f, R19 ;  /* 0x0000001fff097819 */ /* 0x000fe20000011413 */
[----:B------:R-:W-:-:S03]  /*1dd0*/  IMAD R22, R31, R22, RZ ;  /* 0x000000161f167224 */ /* 0x000fc600078e02ff */
[----:B------:R-:W-:Y:S01]  /*1de0*/  ISETP.LT.AND.EX P2, PT, R21, R9, PT, P2 ;  /* 0x000000091500720c */ /* 0x000fe20003f41320 */
[----:B------:R-:W-:Y:S02]  /*1df0*/  IMAD R7, R22, R7, RZ ;  /* 0x0000000716077224 */ /* 0x000fe400078e02ff */
[----:B0-----:R-:W-:Y:S01]  /*1e00*/  @P1 FFMA.FTZ R26, R25, 0.69314718246459960938, R8 ;  /* 0x3f317218191a1823 */ /* 0x001fe20000010008 */
        /* <DEDUP_REMOVED lines=51> */
.L_x_662:
        /* <DEDUP_REMOVED lines=22> */
.L_x_663:
[----:B------:R-:W-:Y:S05]  /*22a0*/  BSYNC B0 ;  /* 0x0000000000007941 */ /* 0x000fea0003800000 */
.L_x_661:
        /* <DEDUP_REMOVED lines=11> */
[----:B------:R-:W-:Y:S02]  /*2360*/  IADD3.X R4, RZ, ~R19, RZ, P0, !PT ;  /* 0x80000013ff047210 */ /* 0x000fe400007fe4ff */
[----:B------:R-:W-:Y:S01]  /*2370*/  MOV R36, R18 ;  /* 0x0000001200247202 */ /* 0x000fe20000000f00 */
[----:B------:R-:W-:Y:S01]  /*2380*/  IMAD.WIDE.U32 R30, R5, R17, R30 ;  /* 0x00000011051e7225 */ /* 0x000fe200078e001e */
[----:B------:R-:W-:-:S03]  /*2390*/  MOV R37, R19 ;  /* 0x0000001300257202 */ /* 0x000fc60000000f00 */
[----:B------:R-:W-:-:S04]  /*23a0*/  IMAD R4, R4, R5, RZ ;  /* 0x0000000504047224 */ /* 0x000fc800078e02ff */
[----:B------:R-:W-:-:S05]  /*23b0*/  IMAD R4, R6, R17, R4 ;  /* 0x0000001106047224 */ /* 0x000fca00078e0204 */
[----:B------:R-:W-:Y:S01]  /*23c0*/  IADD3 R6, R31, R4, RZ ;  /* 0x000000041f067210 */ /* 0x000fe20007ffe0ff */
[----:B------:R-:W-:Y:S05]  /*23d0*/  BRA `(.L_x_666) ;  /* 0x0000000000587947 */ /* 0x000fea0003800000 */
.L_x_665:
        /* <DEDUP_REMOVED lines=22> */
.L_x_666:
[----:B------:R-:W-:Y:S05]  /*2540*/  BSYNC B0 ;  /* 0x0000000000007941 */ /* 0x000fea0003800000 */
.L_x_664:
[----:B------:R-:W0:Y:S01]  /*2550*/  LDC.64 R4, c[0x0][0x2c0] ;  /* 0x0000b000ff047b82 */ /* 0x000e220000000a00 */
[----:B------:R-:W-:Y:S01]  /*2560*/  LOP3.LUT R17, R37, R3, RZ, 0xfc, !PT ;  /* 0x0000000325117212 */ /* 0x000fe200078efcff */
[----:B------:R-:W-:Y:S03]  /*2570*/  BSSY B0, `(.L_x_667) ;  /* 0x0000028000007945 */ /* 0x000fe60003800000 */
[----:B------:R-:W-:Y:S01]  /*2580*/  ISETP.NE.U32.AND P0, PT, R17, RZ, PT ;  /* 0x000000ff1100720c */ /* 0x000fe20003f05070 */
[C---:B0-----:R-:W-:Y:S01]  /*2590*/  IMAD R5, R4.reuse, R5, RZ ;  /* 0x0000000504057224 */ /* 0x041fe200078e02ff */
[----:B------:R-:W-:-:S11]  /*25a0*/  SEL R23, R4, 0x1, P4 ;  /* 0x0000000104177807 */ /* 0x000fd60002000000 */
[----:B------:R-:W-:Y:S05]  /*25b0*/  @!P0 BRA `(.L_x_668) ;  /* 0x0000000000348947 */ /* 0x000fea0003800000 */
[----:B------:R-:W-:Y:S01]  /*25c0*/  IMAD.MOV.U32 R34, RZ, RZ, R36 ;  /* 0x000000ffff227224 */ /* 0x000fe200078e0024 */
[----:B------:R-:W-:Y:S01]  /*25d0*/  MOV R22, R29 ;  /* 0x0000001d00167202 */ /* 0x000fe20000000f00 */
[----:B------:R-:W-:Y:S01]  /*25e0*/  IMAD.MOV.U32 R21, RZ, RZ, R37 ;  /* 0x000000ffff157224 */ /* 0x000fe200078e0025 */
[----:B------:R-:W-:Y:S02]  /*25f0*/  MOV R4, R3 ;  /* 0x0000000300047202 */ /* 0x000fe40000000f00 */
[----:B------:R-:W-:Y:S02]  /*2600*/  MOV R20, 0x2620 ;  /* 0x0000262000147802 */ /* 0x000fe40000000f00 */
[----:B------:R-:W-:Y:S05]  /*2610*/  CALL.REL.NOINC `($__internal_13_$__cuda_sm20_div_s64) ;  /* 0x0000002800207944 */ /* 0x000fea0003c00000 */
[----:B------:R-:W-:-:S04]  /*2620*/  IADD3 R20, P0, RZ, -R18, RZ ;  /* 0x80000012ff147210 */ /* 0x000fc80007f1e0ff */
[----:B------:R-:W-:Y:S01]  /*2630*/  IADD3.X R4, RZ, ~R19, RZ, P0, !PT ;  /* 0x80000013ff047210 */ /* 0x000fe200007fe4ff */
[----:B------:R-:W-:-:S04]  /*2640*/  IMAD.WIDE.U32 R36, R29, R20, R36 ;  /* 0x000000141d247225 */ /* 0x000fc800078e0024 */
[----:B------:R-:W-:-:S04]  /*2650*/  IMAD R4, R4, R29, RZ ;  /* 0x0000001d04047224 */ /* 0x000fc800078e02ff */
[----:B------:R-:W-:-:S05]  /*2660*/  IMAD R4, R3, R20, R4 ;  /* 0x0000001403047224 */ /* 0x000fca00078e0204 */
[----:B------:R-:W-:Y:S01]  /*2670*/  IADD3 R4, R37, R4, RZ ;  /* 0x0000000425047210 */ /* 0x000fe20007ffe0ff */
[----:B------:R-:W-:Y:S05]  /*2680*/  BRA `(.L_x_669) ;  /* 0x0000000000587947 */ /* 0x000fea0003800000 */
.L_x_668:
        /* <DEDUP_REMOVED lines=22> */
.L_x_669:
[----:B------:R-:W-:Y:S05]  /*27f0*/  BSYNC B0 ;  /* 0x0000000000007941 */ /* 0x000fea0003800000 */
.L_x_667:
[-C--:B------:R-:W-:Y:S01]  /*2800*/  IMAD R3, R33, R16.reuse, RZ ;  /* 0x0000001021037224 */ /* 0x080fe200078e02ff */
[----:B------:R-:W-:Y:S01]  /*2810*/  ULDC.U8 UR5, c[0x0][0x3d9] ;  /* 0x0000f64000057ab9 */ /* 0x000fe20000000000 */
[C---:B------:R-:W-:Y:S01]  /*2820*/  IMAD.WIDE.U32 R24, R32.reuse, R16, RZ ;  /* 0x0000001020187225 */ /* 0x040fe200078e00ff */
[----:B------:R-:W-:Y:S01]  /*2830*/  UISETP.NE.AND UP0, UPT, UR5, URZ, UPT ;  /* 0x0000003f0500728c */ /* 0x000fe2000bf05270 */
[----:B------:R-:W-:Y:S01]  /*2840*/  SHF.R.S32.HI R17, RZ, 0x1f, R23 ;  /* 0x0000001fff117819 */ /* 0x000fe20000011417 */
[----:B------:R-:W-:Y:S01]  /*2850*/  ULDC UR4, c[0x0][0x2c4] ;  /* 0x0000b10000047ab9 */ /* 0x000fe20000000800 */
[----:B------:R-:W-:Y:S01]  /*2860*/  IMAD R3, R32, R15, R3 ;  /* 0x0000000f20037224 */ /* 0x000fe200078e0203 */
[----:B------:R-:W-:Y:S01]  /*2870*/  USEL UR4, UR4, 0x1, !UP0 ;  /* 0x0000000104047887 */ /* 0x000fe2000c000000 */
[----:B------:R-:W-:Y:S01]  /*2880*/  IMAD.WIDE.U32 R32, R24, R14, RZ ;  /* 0x0000000e18207225 */ /* 0x000fe200078e00ff */
[----:B------:R-:W-:Y:S02]  /*2890*/  BSSY B0, `(.L_x_670) ;  /* 0x000003f000007945 */ /* 0x000fe40003800000 */
[----:B------:R-:W-:Y:S01]  /*28a0*/  IADD3 R3, R25, R3, RZ ;  /* 0x0000000319037210 */ /* 0x000fe20007ffe0ff */
[----:B------:R-:W-:Y:S01]  /*28b0*/  IMAD R21, R4, R5, RZ ;  /* 0x0000000504157224 */ /* 0x000fe200078e02ff */
[----:B------:R-:W-:Y:S01]  /*28c0*/  USHF.R.S32.HI UR5, URZ, 0x1f, UR4 ;  /* 0x0000001f3f057899 */ /* 0x000fe20008011404 */
[----:B------:R-:W-:-:S02]  /*28d0*/  IMAD R6, R6, R23, RZ ;  /* 0x0000001706067224 */ /* 0x000fc400078e02ff */
[----:B------:R-:W-:Y:S01]  /*28e0*/  IMAD R20, R3, R14, RZ ;  /* 0x0000000e03147224 */ /* 0x000fe200078e02ff */
[----:B------:R-:W-:Y:S01]  /*28f0*/  SHF.R.S32.HI R3, RZ, 0x1f, R5 ;  /* 0x0000001fff037819 */ /* 0x000fe20000011405 */
[----:B------:R-:W-:Y:S02]  /*2900*/  IMAD R19, R19, UR4, RZ ;  /* 0x0000000413137c24 */ /* 0x000fe4000f8e02ff */
[----:B------:R-:W-:Y:S02]  /*2910*/  IMAD R25, R13, R24, R20 ;  /* 0x000000180d197224 */ /* 0x000fe400078e0214 */
[----:B------:R-:W-:Y:S02]  /*2920*/  IMAD R21, R3, R36, R21 ;  /* 0x0000002403157224 */ /* 0x000fe400078e0215 */
[----:B------:R-:W-:Y:S01]  /*2930*/  IMAD R17, R17, R30, R6 ;  /* 0x0000001e11117224 */ /* 0x000fe200078e0206 */
[----:B------:R-:W-:Y:S01]  /*2940*/  IADD3 R4, R33, R25, RZ ;  /* 0x0000001921047210 */ /* 0x000fe20007ffe0ff */
[----:B------:R-:W-:-:S03]  /*2950*/  IMAD.WIDE.U32 R38, R36, R5, RZ ;  /* 0x0000000524267225 */ /* 0x000fc600078e00ff */
[----:B------:R-:W-:Y:S01]  /*2960*/  LOP3.LUT R3, R43, R4, RZ, 0xfc, !PT ;  /* 0x000000042b037212 */ /* 0x000fe200078efcff */
[----:B------:R-:W-:Y:S01]  /*2970*/  IMAD.WIDE.U32 R30, R30, R23, RZ ;  /* 0x000000171e1e7225 */ /* 0x000fe200078e00ff */
[----:B------:R-:W-:Y:S02]  /*2980*/  IADD3 R6, R39, R21, RZ ;  /* 0x0000001527067210 */ /* 0x000fe40007ffe0ff */
[----:B------:R-:W-:Y:S01]  /*2990*/  ISETP.NE.U32.AND P0, PT, R3, RZ, PT ;  /* 0x000000ff0300720c */ /* 0x000fe20003f05070 */
[C---:B------:R-:W-:Y:S02]  /*29a0*/  IMAD R19, R18.reuse, UR5, R19 ;  /* 0x0000000512137c24 */ /* 0x040fe4000f8e0213 */
[----:B------:R-:W-:-:S04]  /*29b0*/  IMAD.WIDE.U32 R36, R18, UR4, RZ ;  /* 0x0000000412247c25 */ /* 0x000fc8000f8e00ff */
[----:B------:R-:W-:Y:S01]  /*29c0*/  IMAD R3, R0, R5, RZ ;  /* 0x0000000500037224 */ /* 0x000fe200078e02ff */
[----:B------:R-:W-:Y:S01]  /*29d0*/  IADD3 R0, R31, R17, RZ ;  /* 0x000000111f007210 */ /* 0x000fe20007ffe0ff */
[----:B------:R-:W-:Y:S01]  /*29e0*/  IMAD R2, R2, R5, RZ ;  /* 0x0000000502027224 */ /* 0x000fe200078e02ff */
[----:B------:R-:W-:-:S03]  /*29f0*/  IADD3 R5, R37, R19, RZ ;  /* 0x0000001325057210 */ /* 0x000fc60007ffe0ff */
[----:B------:R-:W-:Y:S05]  /*2a00*/  @!P0 BRA `(.L_x_671) ;  /* 0x0000000000408947 */ /* 0x000fea0003800000 */
[----:B------:R-:W-:Y:S01]  /*2a10*/  IMAD.MOV.U32 R34, RZ, RZ, R42 ;  /* 0x000000ffff227224 */ /* 0x000fe200078e002a */
[----:B------:R-:W-:Y:S01]  /*2a20*/  MOV R21, R43 ;  /* 0x0000002b00157202 */ /* 0x000fe20000000f00 */
[----:B------:R-:W-:Y:S01]  /*2a30*/  IMAD.MOV.U32 R22, RZ, RZ, R32 ;  /* 0x000000ffff167224 */ /* 0x000fe200078e0020 */
[----:B------:R-:W-:Y:S02]  /*2a40*/  MOV R20, 0x2a60 ;  /* 0x00002a6000147802 */ /* 0x000fe40000000f00 */
[----:B------:R-:W-:Y:S05]  /*2a50*/  CALL.REL.NOINC `($__internal_13_$__cuda_sm20_div_s64) ;  /* 0x0000002400107944 */ /* 0x000fea0003c00000 */
[----:B------:R-:W-:Y:S02]  /*2a60*/  IADD3 R21, P0, RZ, -R18, RZ ;  /* 0x80000012ff157210 */ /* 0x000fe40007f1e0ff */
[----:B------:R-:W-:Y:S02]  /*2a70*/  MOV R24, R42 ;  /* 0x0000002a00187202 */ /* 0x000fe40000000f00 */
[----:B------:R-:W-:Y:S02]  /*2a80*/  IADD3.X R17, RZ, ~R19, RZ, P0, !PT ;  /* 0x80000013ff117210 */ /* 0x000fe400007fe4ff */
[----:B------:R-:W-:Y:S01]  /*2a90*/  MOV R25, R43 ;  /* 0x0000002b00197202 */ /* 0x000fe20000000f00 */
[----:B------:R-:W-:Y:S01]  /*2aa0*/  IMAD.MOV.U32 R43, RZ, RZ, R19 ;  /* 0x000000ffff2b7224 */ /* 0x000fe200078e0013 */
[----:B------:R-:W-:Y:S01]  /*2ab0*/  MOV R42, R18 ;  /* 0x00000012002a7202 */ /* 0x000fe20000000f00 */
[-C--:B------:R-:W-:Y:S02]  /*2ac0*/  IMAD R17, R17, R32.reuse, RZ ;  /* 0x0000002011117224 */ /* 0x080fe400078e02ff */
[----:B------:R-:W-:-:S04]  /*2ad0*/  IMAD.WIDE.U32 R32, R21, R32, R24 ;  /* 0x0000002015207225 */ /* 0x000fc800078e0018 */
[----:B------:R-:W-:-:S04]  /*2ae0*/  IMAD R17, R4, R21, R17 ;  /* 0x0000001504117224 */ /* 0x000fc800078e0211 */
[----:B------:R-:W-:Y:S01]  /*2af0*/  IMAD.IADD R21, R33, 0x1, R17 ;  /* 0x0000000121157824 */ /* 0x000fe200078e0211 */
[----:B------:R-:W-:Y:S05]  /*2b00*/  BRA `(.L_x_672) ;  /* 0x00000000005c7947 */ /* 0x000fea0003800000 */
.L_x_671:
        /* <DEDUP_REMOVED lines=22> */
[----:B------:R-:W-:Y:S02]  /*2c70*/  MOV R42, R4 ;  /* 0x00000004002a7202 */ /* 0x000fe40000000f00 */
.L_x_672:
[----:B------:R-:W-:Y:S05]  /*2c80*/  BSYNC B0 ;  /* 0x0000000000007941 */ /* 0x000fea0003800000 */
.L_x_670:
        /* <DEDUP_REMOVED lines=9> */
[----:B------:R-:W-:Y:S01]  /*2d20*/  IADD3 R4, P0, RZ, -R18, RZ ;  /* 0x80000012ff047210 */ /* 0x000fe20007f1e0ff */
[----:B------:R-:W-:Y:S01]  /*2d30*/  IMAD.MOV.U32 R33, RZ, RZ, R19 ;  /* 0x000000ffff217224 */ /* 0x000fe200078e0013 */
[----:B------:R-:W-:Y:S02]  /*2d40*/  MOV R20, R32 ;  /* 0x0000002000147202 */ /* 0x000fe40000000f00 */
[----:B------:R-:W-:Y:S02]  /*2d50*/  IADD3.X R17, RZ, ~R19, RZ, P0, !PT ;  /* 0x80000013ff117210 */ /* 0x000fe400007fe4ff */
[----:B------:R-:W-:Y:S01]  /*2d60*/  MOV R32, R18 ;  /* 0x0000001200207202 */ /* 0x000fe20000000f00 */
[----:B------:R-:W-:-:S04]  /*2d70*/  IMAD.WIDE.U32 R20, R16, R4, R20 ;  /* 0x0000000410147225 */ /* 0x000fc800078e0014 */
[----:B------:R-:W-:Y:S01]  /*2d80*/  IMAD R17, R17, R16, RZ ;  /* 0x0000001011117224 */ /* 0x000fe200078e02ff */
[----:B------:R-:W-:-:S03]  /*2d90*/  MOV R16, R20 ;  /* 0x0000001400107202 */ /* 0x000fc60000000f00 */
[----:B------:R-:W-:-:S04]  /*2da0*/  IMAD R15, R15, R4, R17 ;  /* 0x000000040f0f7224 */ /* 0x000fc800078e0211 */
[----:B------:R-:W-:Y:S01]  /*2db0*/  IMAD.IADD R15, R21, 0x1, R15 ;  /* 0x00000001150f7824 */ /* 0x000fe200078e020f */
[----:B------:R-:W-:Y:S05]  /*2dc0*/  BRA `(.L_x_675) ;  /* 0x00000000005c7947 */ /* 0x000fea0003800000 */
.L_x_674:
        /* <DEDUP_REMOVED lines=23> */
.L_x_675:
[----:B------:R-:W-:Y:S05]  /*2f40*/  BSYNC B0 ;  /* 0x0000000000007941 */ /* 0x000fea0003800000 */
.L_x_673:
        /* <DEDUP_REMOVED lines=20> */
.L_x_677:
        /* <DEDUP_REMOVED lines=23> */
.L_x_678:
[----:B------:R-:W-:Y:S05]  /*3200*/  BSYNC B0 ;  /* 0x0000000000007941 */ /* 0x000fea0003800000 */
.L_x_676:
        /* <DEDUP_REMOVED lines=10> */
[----:B------:R-:W-:Y:S01]  /*32b0*/  IMAD R17, R4, R18, R17 ;  /* 0x0000001204117224 */ /* 0x000fe200078e0211 */
[----:B------:R-:W-:Y:S01]  /*32c0*/  SHF.R.S32.HI R19, RZ, 0x1f, R44 ;  /* 0x0000001fff137819 */ /* 0x000fe2000001142c */
[----:B------:R-:W-:-:S02]  /*32d0*/  IMAD R4, R15, R44, RZ ;  /* 0x0000002c0f047224 */ /* 0x000fc400078e02ff */
[----:B------:R-:W-:Y:S02]  /*32e0*/  IMAD R13, R21, R14, R13 ;  /* 0x0000000e150d7224 */ /* 0x000fe400078e020d */
[----:B------:R-:W-:-:S04]  /*32f0*/  IMAD.WIDE.U32 R14, R14, R2, RZ ;  /* 0x000000020e0e7225 */ /* 0x000fc800078e00ff */
[----:B------:R-:W-:Y:S01]  /*3300*/  IMAD R19, R19, R16, R4 ;  /* 0x0000001013137224 */ /* 0x000fe200078e0204 */
[----:B------:R-:W-:Y:S01]  /*3310*/  IADD3 R8, R15, R13, RZ ;  /* 0x0000000d0f087210 */ /* 0x000fe20007ffe0ff */
        /* <DEDUP_REMOVED lines=9> */
[----:B------:R-:W-:Y:S05]  /*33b0*/  CALL.REL.NOINC `($__internal_13_$__cuda_sm20_div_s64) ;  /* 0x0000001800b87944 */ /* 0x000fea0003c00000 */
        /* <DEDUP_REMOVED lines=12> */
.L_x_680:
        /* <DEDUP_REMOVED lines=23> */
.L_x_681:
[----:B------:R-:W-:Y:S05]  /*35f0*/  BSYNC B0 ;  /* 0x0000000000007941 */ /* 0x000fea0003800000 */
.L_x_679:
        /* <DEDUP_REMOVED lines=29> */
.L_x_683:
        /* <DEDUP_REMOVED lines=23> */
.L_x_684:
[----:B------:R-:W-:Y:S05]  /*3940*/  BSYNC B0 ;  /* 0x0000000000007941 */ /* 0x000fea0003800000 */
.L_x_682:
        /* <DEDUP_REMOVED lines=21> */
.L_x_660:
[----:B------:R-:W-:Y:S02]  /*3aa0*/  ULDC.64 UR4, c[0x0][0x2b0] ;  /* 0x0000ac0000047ab9 */ /* 0x000fe40000000a00 */
[----:B------:R-:W-:-:S04]  /*3ab0*/  LEA R2, P0, R30, UR4, 0x2 ;  /* 0x000000041e027c11 */ /* 0x000fc8000f8010ff */
[----:B------:R-:W-:-:S05]  /*3ac0*/  LEA.HI.X R3, R30, UR5, R31, 0x2, P0 ;  /* 0x000000051e037c11 */ /* 0x000fca00080f141f */
[----:B------:R0:W-:Y:S04]  /*3ad0*/  STG.E desc[UR8][R2.64], R26 ;  /* 0x0000001a02007986 */ /* 0x0001e8000c101908 */
.L_x_659:
[----:B------:R-:W-:Y:S05]  /*3ae0*/  BSYNC B1 ;  /* 0x0000000000017941 */ /* 0x000fea0003800000 */
.L_x_658:
[----:B------:R-:W0:Y:S01]  /*3af0*/  S2R R31, SR_TID.X ;  /* 0x00000000001f7919 */ /* 0x000e220000002100 */
[----:B------:R-:W2:Y:S01]  /*3b00*/  LDC R15, c[0x0][0x3c4] ;  /* 0x0000f100ff0f7b82 */ /* 0x000ea20000000800 */
[----:B------:R-:W-:Y:S01]  /*3b10*/  BSSY B0, `(.L_x_685) ;  /* 0x0000015000007945 */ /* 0x000fe20003800000 */
[-C--:B01----:R-:W-:Y:S02]  /*3b20*/  LEA.HI R3, R31, R31.reuse, RZ, 0x1 ;  /* 0x0000001f1f037211 */ /* 0x083fe400078f08ff */
[----:B------:R-:W-:Y:S02]  /*3b30*/  SHF.R.S32.HI R30, RZ, 0x1f, R31 ;  /* 0x0000001fff1e7819 */ /* 0x000fe4000001141f */
[----:B------:R-:W-:Y:S02]  /*3b40*/  LOP3.LUT R4, R3, 0xfffffffe, RZ, 0xc0, !PT ;  /* 0xfffffffe03047812 */ /* 0x000fe400078ec0ff */
[----:B------:R-:W-:-:S03]  /*3b50*/  LEA.HI R30, R30, R31, RZ, 0x3 ;  /* 0x0000001f1e1e7211 */ /* 0x000fc600078f18ff */
[----:B------:R-:W-:Y:S01]  /*3b60*/  IMAD.IADD R4, R31, 0x1, -R4 ;  /* 0x000000011f047824 */ /* 0x000fe200078e0a04 */
[----:B------:R-:W-:-:S04]  /*3b70*/  LOP3.LUT R2, R30, 0x3ffffff8, RZ, 0xc0, !PT ;  /* 0x3ffffff81e027812 */ /* 0x000fc800078ec0ff */
[----:B--2---:R-:W-:-:S04]  /*3b80*/  ISETP.GE.AND P0, PT, R4, R15, PT ;  /* 0x0000000f0400720c */ /* 0x004fc80003f06270 */
        /* <DEDUP_REMOVED lines=13> */
.L_x_686:
[----:B------:R-:W-:Y:S05]  /*3c60*/  BSYNC B0 ;  /* 0x0000000000007941 */ /* 0x000fea0003800000 */
.L_x_685:
        /* <DEDUP_REMOVED lines=46> */
.L_x_689:
        /* <DEDUP_REMOVED lines=77> */
.L_x_688:
        /* <DEDUP_REMOVED lines=46> */
.L_x_690:
        /* <DEDUP_REMOVED lines=9> */
.L_x_692:
[----:B------:R-:W-:Y:S05]  /*4790*/  BSYNC B0 ;  /* 0x0000000000007941 */ /* 0x000fea0003800000 */
.L_x_691:
        /* <DEDUP_REMOVED lines=12> */
.L_x_687:
        /* <DEDUP_REMOVED lines=100> */
        .weak           $__internal_13_$__cuda_sm20_div_s64
        .type           $__internal_13_$__cuda_sm20_div_s64,@function
        .size           $__internal_13_$__cuda_sm20_div_s64,(.L_x_6407 - $__internal_13_$__cuda_sm20_div_s64)
$__internal_13_$__cuda_sm20_div_s64:
[----:B------:R-:W-:Y:S01]  /*4ea0*/  IADD3 R41, P0, RZ, -R22, RZ ;  /* 0x80000016ff297210 */ /* 0x000fe20007f1e0ff */
[----:B------:R-:W-:Y:S01]  /*4eb0*/  IMAD.MOV.U32 R35, RZ, RZ, RZ ;  /* 0x000000ffff237224 */ /* 0x000fe200078e00ff */
        /* <DEDUP_REMOVED lines=30> */
[C---:B------:R-:W-:Y:S02]  /*50a0*/  IMAD R19, R25.reuse, R24, RZ ;  /* 0x0000001819137224 */ /* 0x040fe400078e02ff */
[----:B------:R-:W-:-:S04]  /*50b0*/  IMAD.HI.U32 R18, P3, R25, R18, R48 ;  /* 0x0000001219127227 */ /* 0x000fc80007860030 */
[----:B------:R-:W-:Y:S01]  /*50c0*/  IMAD.HI.U32 R17, R25, R24, RZ ;  /* 0x0000001819117227 */ /* 0x000fe200078e00ff */
[----:B------:R-:W-:Y:S02]  /*50d0*/  IADD3 R19, P2, R19, R18, RZ ;  /* 0x0000001213137210 */ /* 0x000fe40007f5e0ff */
[----:B------:R-:W-:Y:S01]  /*50e0*/  IADD3 R18, P0, RZ, -R34, RZ ;  /* 0x80000022ff127210 */ /* 0x000fe20007f1e0ff */
[----:B------:R-:W-:-:S03]  /*50f0*/  IMAD.X R25, R17, 0x1, R25, P5 ;  /* 0x0000000111197824 */ /* 0x000fc600028e0619 */
[----:B------:R-:W-:Y:S02]  /*5100*/  SEL R18, R18, R34, !P1 ;  /* 0x0000002212127207 */ /* 0x000fe40004800000 */
        /* <DEDUP_REMOVED lines=25> */
[----:B------:R-:W-:Y:S02]  /*52a0*/  SEL R17, R18, R17, P3 ;  /* 0x0000001112117207 */ /* 0x000fe40001800000 */
[----:B------:R-:W-:Y:S02]  /*52b0*/  IADD3 R25, P1, R34, 0x1, RZ ;  /* 0x0000000122197810 */ /* 0x000fe40007f3e0ff */
[----:B------:R-:W-:Y:S01]  /*52c0*/  SEL R19, R19, R24, P3 ;  /* 0x0000001813137207 */ /* 0x000fe20001800000 */
[----:B------:R-:W-:Y:S01]  /*52d0*/  IMAD.MOV.U32 R24, RZ, RZ, R20 ;  /* 0x000000ffff187224 */ /* 0x000fe200078e0014 */
[----:B------:R-:W-:-:S02]  /*52e0*/  ISETP.GE.U32.AND.EX P0, PT, R17, R41, PT, P0 ;  /* 0x000000291100720c */ /* 0x000fc40003f06100 */
[----:B------:R-:W-:Y:S01]  /*52f0*/  LOP3.LUT R17, R4, R21, RZ, 0x3c, !PT ;  /* 0x0000001504117212 */ /* 0x000fe200078e3cff */
[----:B------:R-:W-:Y:S01]  /*5300*/  IMAD.X R18, RZ, RZ, R19, P1 ;  /* 0x000000ffff127224 */ /* 0x000fe200008e0613 */
[----:B------:R-:W-:Y:S02]  /*5310*/  SEL R25, R25, R34, P0 ;  /* 0x0000002219197207 */ /* 0x000fe40000000000 */
[----:B------:R-:W-:Y:S02]  /*5320*/  ISETP.GE.AND P2, PT, R17, RZ, PT ;  /* 0x000000ff1100720c */ /* 0x000fe40003f46270 */
[----:B------:R-:W-:Y:S02]  /*5330*/  SEL R19, R18, R19, P0 ;  /* 0x0000001312137207 */ /* 0x000fe40000000000 */
[----:B------:R-:W-:Y:S02]  /*5340*/  IADD3 R18, P1, RZ, -R25, RZ ;  /* 0x80000019ff127210 */ /* 0x000fe40007f3e0ff */
[----:B------:R-:W-:-:S02]  /*5350*/  ISETP.NE.U32.AND P0, PT, R22, RZ, PT ;  /* 0x000000ff1600720c */ /* 0x000fc40003f05070 */
[----:B------:R-:W-:Y:S02]  /*5360*/  IADD3.X R22, RZ, ~R19, RZ, P1, !PT ;  /* 0x80000013ff167210 */ /* 0x000fe40000ffe4ff */
[----:B------:R-:W-:Y:S01]  /*5370*/  SEL R18, R18, R25, !P2 ;  /* 0x0000001912127207 */ /* 0x000fe20005000000 */
[----:B------:R-:W-:Y:S01]  /*5380*/  IMAD.MOV.U32 R25, RZ, RZ, 0x0 ;  /* 0x00000000ff197424 */ /* 0x000fe200078e00ff */
[----:B------:R-:W-:Y:S02]  /*5390*/  ISETP.NE.AND.EX P0, PT, R4, RZ, PT, P0 ;  /* 0x000000ff0400720c */ /* 0x000fe40003f05300 */
[----:B------:R-:W-:Y:S02]  /*53a0*/  SEL R22, R22, R19, !P2 ;  /* 0x0000001316167207 */ /* 0x000fe40005000000 */
[----:B------:R-:W-:Y:S02]  /*53b0*/  SEL R18, R18, 0xffffffff, P0 ;  /* 0xffffffff12127807 */ /* 0x000fe40000000000 */
[----:B------:R-:W-:Y:S01]  /*53c0*/  SEL R19, R22, 0xffffffff, P0 ;  /* 0xffffffff16137807 */ /* 0x000fe20000000000 */
[----:B------:R-:W-:Y:S06]  /*53d0*/  RET.REL.NODEC R24 `(_ZN5flash32flash_fwd_splitkv_combine_kernelI23Flash_fwd_kernel_traitsILi96ELi64ELi128ELi4ELb0ELb0EN7cutlass10bfloat16_tE19Flash_kernel_traitsILi96ELi64ELi128ELi4ES3_EELi16ELi1ELb1EEEvNS_16Flash_fwd_paramsE) ;  /* 0xffffffac18087950 */ /* 0x000fec0003c3ffff */
.L_x_693:
        /* <DEDUP_REMOVED lines=10> */
.L_x_6407:


//--------------------- .text._ZN5flash24flash_fwd_splitkv_kernelI23Flash_fwd_kernel_traitsILi96ELi64ELi128ELi4ELb0ELb0EN7cutlass10bfloat16_tE19Flash_kernel_traitsILi96ELi64ELi128ELi4ES3_EELb1ELb0ELb0ELb0ELb0ELb0ELb0ELb0EEEvNS_16Flash_fwd_paramsE --------------------------
	.section	.text._ZN5flash24flash_fwd_splitkv_kernelI23Flash_fwd_kernel_traitsILi96ELi64ELi128ELi4ELb0ELb0EN7cutlass10bfloat16_tE19Flash_kernel_traitsILi96ELi64ELi128ELi4ES3_EELb1ELb0ELb0ELb0ELb0ELb0ELb0ELb0EEEvNS_16Flash_fwd_paramsE,"ax",@progbits
	.align	128
        .global         _ZN5flash24flash_fwd_splitkv_kernelI23Flash_fwd_kernel_traitsILi96ELi64ELi128ELi4ELb0ELb0EN7cutlass10bfloat16_tE19Flash_kernel_traitsILi96ELi64ELi128ELi4ES3_EELb1ELb0ELb0ELb0ELb0ELb0ELb0ELb0EEEvNS_16Flash_fwd_paramsE
        .type           _ZN5flash24flash_fwd_splitkv_kernelI23Flash_fwd_kernel_traitsILi96ELi64ELi128ELi4ELb0ELb0EN7cutlass10bfloat16_tE19Flash_kernel_traitsILi96ELi64ELi128ELi4ES3_EELb1ELb0ELb0ELb0ELb0ELb0ELb0ELb0EEEvNS_16Flash_fwd_paramsE,@function
        .size           _ZN5flash24flash_fwd_splitkv_kernelI23Flash_fwd_kernel_traitsILi96ELi64ELi128ELi4ELb0ELb0EN7cutlass10bfloat16_tE19Flash_kernel_traitsILi96ELi64ELi128ELi4ES3_EELb1ELb0ELb0ELb0ELb0ELb0ELb0ELb0EEEvNS_16Flash_fwd_paramsE,(.L_x_6444 - _ZN5flash24flash_fwd_splitkv_kernelI23Flash_fwd_kernel_traitsILi96ELi64ELi128ELi4ELb0ELb0EN7cutlass10bfloat16_tE19Flash_kernel_traitsILi96ELi64ELi128ELi4ES3_EELb1ELb0ELb0ELb0ELb0ELb0ELb0ELb0EEEvNS_16Flash_fwd_paramsE)
        .other          _ZN5flash24flash_fwd_splitkv_kernelI23Flash_fwd_kernel_traitsILi96ELi64ELi128ELi4ELb0ELb0EN7cutlass10bfloat16_tE19Flash_kernel_traitsILi96ELi64ELi128ELi4ES3_EELb1ELb0ELb0ELb0ELb0ELb0ELb0ELb0EEEvNS_16Flash_fwd_paramsE,@"STO_CUDA_ENTRY STV_DEFAULT"
_ZN5flash24flash_fwd_splitkv_kernelI23Flash_fwd_kernel_traitsILi96ELi64ELi128ELi4ELb0ELb0EN7cutlass10bfloat16_tE19Flash_kernel_traitsILi96ELi64ELi128ELi4ES3_EELb1ELb0ELb0ELb0ELb0ELb0ELb0ELb0EEEvNS_16Flash_fwd_paramsE:
.text._ZN5flash24flash_fwd_splitkv_kernelI23Flash_fwd_kernel_traitsILi96ELi64ELi128ELi4ELb0ELb0EN7cutlass10bfloat16_tE19Flash_kernel_traitsILi96ELi64ELi128ELi4ES3_EELb1ELb0ELb0ELb0ELb0ELb0ELb0ELb0EEEvNS_16Flash_fwd_paramsE:
[----:B------:R-:W-:Y:S08]  /*0000*/  LDC R1, c[0x0][0x28] ;  /* 0x00000a00ff017b82 */ /* 0x000ff00000000800 */
[----:B------:R-:W1:Y:S01]  /*0010*/  LDC.64 R4, c[0x0][0x2f0] ;  /* 0x0000bc00ff047b82 */ /* 0x000e620000000a00 */
[----:B------:R-:W2:Y:S01]  /*0020*/  S2R R11, SR_CTAID.Y ;  /* 0x00000000000b7919 */ /* 0x000ea20000002600 */
[----:B------:R-:W-:Y:S01]  /*0030*/  IMAD.MOV.U32 R180, RZ, RZ, -0x1 ;  /* 0xffffffffffb47424 */ /* 0x000fe200078e00ff */
[----:B------:R-:W-:-:S05]  /*0040*/  ULDC.64 UR10, c[0x0][0x208] ;  /* 0x00008200000a7ab9 */ /* 0x000fca0000000a00 */
[----:B------:R-:W3:Y:S08]  /*0050*/  LDC.64 R2, c[0x0][0x300] ;  /* 0x0000c000ff027b82 */ /* 0x000ef00000000a00 */
[----:B------:R-:W2:Y:S01]  /*0060*/  LDC.64 R6, c[0x0][0x2f0] ;  /* 0x0000bc00ff067b82 */ /* 0x000ea20000000a00 */
[----:B-1----:R-:W-:-:S07]  /*0070*/  ISETP.NE.U32.AND P2, PT, R4, RZ, PT ;  /* 0x000000ff0400720c */ /* 0x002fce0003f45070 */
[----:B------:R-:W1:Y:S01]  /*0080*/  LDC.U8 R0, c[0x0][0x3c2] ;  /* 0x0000f080ff007b82 */ /* 0x000e620000000000 */
[----:B------:R-:W-:Y:S02]  /*0090*/  ISETP.NE.AND.EX P2, PT, R5, RZ, PT, P2 ;  /* 0x000000ff0500720c */ /* 0x000fe40003f45320 */
[----:B---3--:R-:W-:-:S04]  /*00a0*/  ISETP.NE.U32.AND P1, PT, R2, RZ, PT ;  /* 0x000000ff0200720c */ /* 0x008fc80003f25070 */
[----:B------:R-:W-:Y:S01]  /*00b0*/  ISETP.NE.AND.EX P1, PT, R3, RZ, PT, P1 ;  /* 0x000000ff0300720c */ /* 0x000fe20003f25310 */
[----:B------:R-:W-:Y:S01]  /*00c0*/  IMAD.MOV.U32 R12, RZ, RZ, RZ ;  /* 0x000000ffff0c7224 */ /* 0x000fe200078e00ff */
[----:B------:R-:W3:Y:S01]  /*00d0*/  LDC.64 R2, c[0x0][0x2f8] ;  /* 0x0000be00ff027b82 */ /* 0x000ee20000000a00 */
[----:B--2---:R-:W-:-:S05]  /*00e0*/  IMAD.WIDE R8, R11, 0x4, R6 ;  /* 0x000000040b087825 */ /* 0x004fca00078e0206 */
[----:B------:R-:W2:Y:S02]  /*00f0*/  @P2 LDG.E R180, desc[UR10][R8.64] ;  /* 0x0000000a08b42981 */ /* 0x000ea4000c1e1900 */
[----:B------:R-:W4:Y:S02]  /*0100*/  LDC.64 R6, c[0x0][0x2f8] ;  /* 0x0000be00ff067b82 */ /* 0x000f240000000a00 */
[----:B------:R-:W2:Y:S06]  /*0110*/  @P2 LDG.E R183, desc[UR10][R8.64+0x4] ;  /* 0x0000040a08b72981 */ /* 0x000eac000c1e1900 */
[----:B------:R-:W1:Y:S02]  /*0120*/  @P1 LDC.64 R4, c[0x0][0x300] ;  /* 0x0000c000ff041b82 */ /* 0x000e640000000a00 */
[----:B-1----:R-:W-:-:S05]  /*0130*/  @P1 IMAD.WIDE R4, R11, 0x4, R4 ;  /* 0x000000040b041825 */ /* 0x002fca00078e0204 */
[----:B------:R1:W5:Y:S01]  /*0140*/  @P1 LDG.E R12, desc[UR10][R4.64] ;  /* 0x0000000a040c1981 */ /* 0x000362000c1e1900 */
[----:B------:R-:W-:Y:S02]  /*0150*/  ISETP.NE.AND P3, PT, R0, RZ, PT ;  /* 0x000000ff0000720c */ /* 0x000fe40003f65270 */
[----:B---3--:R-:W-:-:S04]  /*0160*/  ISETP.EQ.U32.AND P0, PT, R2, RZ, PT ;  /* 0x000000ff0200720c */ /* 0x008fc80003f02070 */
[----:B------:R-:W-:Y:S01]  /*0170*/  ISETP.EQ.OR.EX P0, PT, R3, RZ, !P3, P0 ;  /* 0x000000ff0300720c */ /* 0x000fe20005f02700 */
[----:B------:R-:W-:Y:S02]  /*0180*/  IMAD.MOV.U32 R17, RZ, RZ, -0x1 ;  /* 0xffffffffff117424 */ /* 0x000fe400078e00ff */
[----:B----4-:R-:W-:Y:S01]  /*0190*/  IMAD.WIDE R6, R11, 0x4, R6 ;  /* 0x000000040b067825 */ /* 0x010fe200078e0206 */
[----:B------:R-:W3:Y:S01]  /*01a0*/  S2R R19, SR_CTAID.X ;  /* 0x0000000000137919 */ /* 0x000ee20000002500 */
[----:B------:R-:W4:Y:S08]  /*01b0*/  S2R R24, SR_CTAID.Z ;  /* 0x0000000000187919 */ /* 0x000f300000002700 */
[----:B------:R1:W5:Y:S01]  /*01c0*/  @!P0 LDG.E R17, desc[UR10][R6.64] ;  /* 0x0000000a06118981 */ /* 0x000362000c1e1900 */
[----:B------:R-:W-:-:S04]  /*01d0*/  ISETP.NE.U32.AND P0, PT, R2, RZ, PT ;  /* 0x000000ff0200720c */ /* 0x000fc80003f05070 */
[----:B------:R-:W-:Y:S01]  /*01e0*/  ISETP.NE.AND.EX P0, PT, R3, RZ, PT, P0 ;  /* 0x000000ff0300720c */ /* 0x000fe20003f05300 */
[----:B--2---:R-:W-:-:S06]  /*01f0*/  @P2 IMAD.IADD R183, R183, 0x1, -R180 ;  /* 0x00000001b7b72824 */ /* 0x004fcc00078e0ab4 */
[----:B------:R-:W2:Y:S06]  /*0200*/  @!P2 LDC R183, c[0x0][0x2c4] ;  /* 0x0000b100ffb7ab82 */ /* 0x000eac0000000800 */
[----:B-1-34-:R-:W-:Y:S05]  /*0210*/  @!P0 BRA `(.L_x_694) ;  /* 0x0000000000108947 */ /* 0x01afea0003800000 */
[----:B------:R-:W3:Y:S02]  /*0220*/  @P3 LDG.E R0, desc[UR10][R6.64+0x4] ;  /* 0x0000040a06003981 */ /* 0x000ee4000c1e1900 */
[----:B---3-5:R-:W-:-:S06]  /*0230*/  @P3 IADD3 R5, R0, -R17, RZ ;  /* 0x8000001100053210 */ /* 0x028fcc0007ffe0ff */
[----:B------:R3:W5:Y:S01]  /*0240*/  @!P3 LDG.E R5, desc[UR10][R6.64] ;  /* 0x0000000a0605b981 */ /* 0x000762000c1e1900 */
[----:B------:R-:W-:Y:S05]  /*0250*/  BRA `(.L_x_695) ;  /* 0x0000000000047947 */ /* 0x000fea0003800000 */
.L_x_694:
[----:B------:R-:W1:Y:S02]  /*0260*/  LDC R5, c[0x0][0x2c8] ;  /* 0x0000b200ff057b82 */ /* 0x000e640000000800 */
.L_x_695:
[----:B------:R-:W4:Y:S02]  /*0270*/  LDC.64 R2, c[0x0][0x308] ;  /* 0x0000c200ff027b82 */ /* 0x000f240000000a00 */
[----:B----4-:R-:W-:-:S04]  /*0280*/  ISETP.NE.U32.AND P1, PT, R2, RZ, PT ;  /* 0x000000ff0200720c */ /* 0x010fc80003f25070 */
[----:B------:R-:W-:-:S13]  /*0290*/  ISETP.NE.AND.EX P1, PT, R3, RZ, PT, P1 ;  /* 0x000000ff0300720c */ /* 0x000fda0003f25310 */
[----:B------:R-:W3:Y:S01]  /*02a0*/  @P1 LDC.64 R2, c[0x0][0x308] ;  /* 0x0000c200ff021b82 */ /* 0x000ee20000000a00 */
[----:B------:R-:W-:-:S07]  /*02b0*/  IMAD.SHL.U32 R126, R19, 0x40, RZ ;  /* 0x00000040137e7824 */ /* 0x000fce00078e00ff */
[----:B------:R-:W4:Y:S01]  /*02c0*/  @!P1 LDC R0, c[0x0][0x2cc] ;  /* 0x0000b300ff009b82 */ /* 0x000f220000000800 */
[----:B---3--:R-:W-:-:S07]  /*02d0*/  @P1 IMAD.WIDE R6, R11, 0x4, R2 ;  /* 0x000000040b061825 */ /* 0x008fce00078e0202 */
[----:B------:R-:W3:Y:S01]  /*02e0*/  @!P1 LDC.64 R2, c[0x0][0x318] ;  /* 0x0000c600ff029b82 */ /* 0x000ee20000000a00 */
[----:B------:R1:W5:Y:S01]  /*02f0*/  @P1 LDG.E R117, desc[UR10][R6.64] ;  /* 0x0000000a06751981 */ /* 0x000362000c1e1900 */
[----:B--2---:R-:W-:-:S13]  /*0300*/  ISETP.GT.AND P0, PT, R183, R126, PT ;  /* 0x0000007eb700720c */ /* 0x004fda0003f04270 */
[----:B----4-:R-:W-:Y:S05]  /*0310*/  @!P0 EXIT ;  /* 0x000000000000894d */ /* 0x010fea0003800000 */
[----:B------:R-:W2:Y:S01]  /*0320*/  LDC R120, c[0x0][0x398] ;  /* 0x0000e600ff787b82 */ /* 0x000ea20000000800 */
[----:B---3--:R-:W-:Y:S01]  /*0330*/  @!P1 ISETP.NE.U32.AND P0, PT, R2, RZ, PT ;  /* 0x000000ff0200920c */ /* 0x008fe20003f05070 */
[----:B-----5:R-:W-:Y:S01]  /*0340*/  @P1 IMAD.IADD R117, R117, 0x1, -R12 ;  /* 0x0000000175751824 */ /* 0x020fe200078e0a0c */
[----:B------:R-:W-:Y:S01]  /*0350*/  ULDC UR5, c[0x0][0x2c8] ;  /* 0x0000b20000057ab9 */ /* 0x000fe20000000800 */
[----:B------:R-:W3:Y:S01]  /*0360*/  S2R R121, SR_TID.X ;  /* 0x0000000000797919 */ /* 0x000ee20000002100 */
[----:B------:R-:W-:Y:S01]  /*0370*/  @!P1 ISETP.NE.AND.EX P0, PT, R3, RZ, PT, P0 ;  /* 0x000000ff0300920c */ /* 0x000fe20003f05300 */
[----:B------:R-:W-:Y:S01]  /*0380*/  UIADD3 UR5, UR5, 0x7f, URZ ;  /* 0x0000007f05057890 */ /* 0x000fe2000fffe03f */
[----:B------:R-:W-:Y:S02]  /*0390*/  IADD3 R3, -R183, 0xbf, R126 ;  /* 0x000000bfb7037810 */ /* 0x000fe40007ffe17e */
[----:B------:R-:W-:Y:S01]  /*03a0*/  @!P1 SEL R0, R0, RZ, P0 ;  /* 0x000000ff00009207 */ /* 0x000fe20000000000 */
[----:B------:R-:W-:-:S03]  /*03b0*/  USHF.R.S32.HI UR4, URZ, 0x1f, UR5 ;  /* 0x0000001f3f047899 */ /* 0x000fc60008011405 */
[----:B-1----:R-:W-:Y:S01]  /*03c0*/  @!P1 IADD3 R117, R0, R5, -R12 ;  /* 0x0000000500759210 */ /* 0x002fe20007ffe80c */
[----:B------:R-:W-:-:S04]  /*03d0*/  ULEA.HI UR4, UR4, UR5, URZ, 0x7 ;  /* 0x0000000504047291 */ /* 0x000fc8000f8f383f */
[----:B------:R-:W-:Y:S01]  /*03e0*/  VIADD R5, R117, 0x7f ;  /* 0x0000007f75057836 */ /* 0x000fe20000000000 */
[----:B------:R-:W-:-:S04]  /*03f0*/  USHF.R.S32.HI UR4, URZ, 0x7, UR4 ;  /* 0x000000073f047899 */ /* 0x000fc80008011404 */
[----:B------:R-:W-:Y:S02]  /*0400*/  SHF.R.S32.HI R2, RZ, 0x1f, R5 ;  /* 0x0000001fff027819 */ /* 0x000fe40000011405 */
[----:B--2---:R-:W-:Y:S02]  /*0410*/  IADD3 R3, R3, R120, R117 ;  /* 0x0000007803037210 */ /* 0x004fe40007ffe075 */
[----:B------:R-:W-:Y:S02]  /*0420*/  LEA.HI R2, R2, R5, RZ, 0x7 ;  /* 0x0000000502027211 */ /* 0x000fe400078f38ff */
[----:B------:R-:W-:Y:S02]  /*0430*/  SHF.R.S32.HI R0, RZ, 0x1f, R3 ;  /* 0x0000001fff007819 */ /* 0x000fe40000011403 */
[----:B------:R-:W-:Y:S02]  /*0440*/  SHF.R.S32.HI R2, RZ, 0x7, R2 ;  /* 0x00000007ff027819 */ /* 0x000fe40000011402 */
[----:B------:R-:W-:-:S04]  /*0450*/  LEA.HI R0, R0, R3, RZ, 0x7 ;  /* 0x0000000300007211 */ /* 0x000fc800078f38ff */
[----:B------:R-:W-:-:S04]  /*0460*/  SHF.R.S32.HI R3, RZ, 0x7, R0 ;  /* 0x00000007ff037819 */ /* 0x000fc80000011400 */
[----:B------:R-:W-:-:S04]  /*0470*/  VIMNMX3 R136, R2, UR4, R3, PT ;  /* 0x0000000402887c0f */ /* 0x000fc8000b800103 */
[----:B------:R-:W-:-:S13]  /*0480*/  ISETP.GT.AND P0, PT, R136, RZ, PT ;  /* 0x000000ff8800720c */ /* 0x000fda0003f04270 */
[----:B---3--:R-:W-:Y:S05]  /*0490*/  @P0 BRA `(.L_x_696) ;  /* 0x0000000400780947 */ /* 0x008fea0003800000 */
[----:B------:R-:W-:Y:S01]  /*04a0*/  ISETP.NE.AND P0, PT, R180, -0x1, PT ;  /* 0xffffffffb400780c */ /* 0x000fe20003f05270 */
[----:B------:R-:W1:Y:S01]  /*04b0*/  LDC.64 R4, c[0x0][0x298] ;  /* 0x0000a600ff047b82 */ /* 0x000e620000000a00 */
[----:B------:R-:W-:Y:S01]  /*04c0*/  SHF.R.S32.HI R0, RZ, 0x1f, R121 ;  /* 0x0000001fff007819 */ /* 0x000fe20000011479 */
[----:B------:R-:W-:Y:S01]  /*04d0*/  ULDC UR4, c[0x0][0x270] ;  /* 0x00009c0000047ab9 */ /* 0x000fe20000000800 */
[----:B------:R-:W-:Y:S01]  /*04e0*/  IMAD.IADD R183, R183, 0x1, -R126 ;  /* 0x00000001b7b77824 */ /* 0x000fe200078e0a7e */
[----:B------:R-:W-:Y:S01]  /*04f0*/  BSSY B0, `(.L_x_697) ;  /* 0x0000038000007945 */ /* 0x000fe20003800000 */
[----:B------:R-:W-:-:S04]  /*0500*/  LEA.HI R0, R0, R121, RZ, 0x2 ;  /* 0x0000007900007211 */ /* 0x000fc800078f10ff */
[----:B------:R-:W-:Y:S02]  /*0510*/  LOP3.LUT R10, R0, 0xfffffffc, RZ, 0xc0, !PT ;  /* 0xfffffffc000a7812 */ /* 0x000fe400078ec0ff */
[----:B------:R-:W-:Y:S01]  /*0520*/  SHF.R.S32.HI R0, RZ, 0x2, R0 ;  /* 0x00000002ff007819 */ /* 0x000fe20000011400 */
[----:B------:R-:W2:Y:S01]  /*0530*/  @!P0 LDC.64 R2, c[0x0][0x290] ;  /* 0x0000a400ff028b82 */ /* 0x000ea20000000a00 */
[----:B------:R-:W-:Y:S01]  /*0540*/  @!P0 SHF.R.S32.HI R7, RZ, 0x1f, R11 ;  /* 0x0000001fff078819 */ /* 0x000fe2000001140b */
[----:B------:R-:W-:Y:S01]  /*0550*/  IMAD.IADD R121, R121, 0x1, -R10 ;  /* 0x0000000179797824 */ /* 0x000fe200078e0a0a */
[----:B------:R-:W-:-:S04]  /*0560*/  ISETP.GE.AND P1, PT, R0, R183, PT ;  /* 0x000000b70000720c */ /* 0x000fc80003f26270 */
[----:B------:R-:W-:Y:S01]  /*0570*/  ISETP.NE.AND P6, PT, R121, RZ, PT ;  /* 0x000000ff7900720c */ /* 0x000fe20003fc5270 */
[----:B-1----:R-:W-:-:S04]  /*0580*/  @P0 IMAD.WIDE.U32 R8, R180, R4, RZ ;  /* 0x00000004b4080225 */ /* 0x002fc800078e00ff */
[----:B------:R-:W-:Y:S02]  /*0590*/  @P0 IMAD R180, R180, R5, R9 ;  /* 0x00000005b4b40224 */ /* 0x000fe400078e0209 */
[-C--:B--2---:R-:W-:Y:S01]  /*05a0*/  @!P0 IMAD R6, R7, R2.reuse, RZ ;  /* 0x0000000207068224 */ /* 0x084fe200078e02ff */
[----:B------:R-:W-:Y:S01]  /*05b0*/  SHF.R.S32.HI R7, RZ, 0x1f, R126 ;  /* 0x0000001fff077819 */ /* 0x000fe2000001147e */
[----:B------:R-:W-:Y:S01]  /*05c0*/  @!P0 IMAD.WIDE.U32 R12, R11, R2, RZ ;  /* 0x000000020b0c8225 */ /* 0x000fe200078e00ff */
[----:B------:R-:W-:-:S03]  /*05d0*/  SHF.R.S32.HI R2, RZ, 0x1f, R24 ;  /* 0x0000001fff027819 */ /* 0x000fc60000011418 */
[----:B------:R-:W-:Y:S02]  /*05e0*/  @!P0 IMAD R3, R11, R3, R6 ;  /* 0x000000030b038224 */ /* 0x000fe400078e0206 */
[----:B------:R-:W-:Y:S01]  /*05f0*/  @P0 IMAD.MOV.U32 R6, RZ, RZ, R8 ;  /* 0x000000ffff060224 */ /* 0x000fe200078e0008 */
[----:B------:R-:W-:Y:S01]  /*0600*/  SHF.L.U32 R8, R121, 0x3, RZ ;  /* 0x0000000379087819 */ /* 0x000fe200000006ff */
[----:B------:R-:W-:Y:S01]  /*0610*/  IMAD R11, R11, UR4, R24 ;  /* 0x000000040b0b7c24 */ /* 0x000fe2000f8e0218 */
[----:B------:R-:W-:Y:S01]  /*0620*/  ULDC UR4, c[0x0][0x2c4] ;  /* 0x0000b10000047ab9 */ /* 0x000fe20000000800 */
[----:B------:R-:W-:Y:S01]  /*0630*/  IMAD R7, R7, R4, RZ ;  /* 0x0000000407077224 */ /* 0x000fe200078e02ff */
[----:B------:R-:W-:Y:S01]  /*0640*/  SHF.R.S32.HI R9, RZ, 0x1f, R8 ;  /* 0x0000001fff097819 */ /* 0x000fe20000011408 */
[----:B------:R-:W-:Y:S01]  /*0650*/  IMAD R11, R11, UR4, R126 ;  /* 0x000000040b0b7c24 */ /* 0x000fe2000f8e027e */
[----:B------:R-:W-:Y:S01]  /*0660*/  @!P0 MOV R6, R12 ;  /* 0x0000000c00068202 */ /* 0x000fe20000000f00 */
[C---:B------:R-:W-:Y:S01]  /*0670*/  IMAD R7, R126.reuse, R5, R7 ;  /* 0x000000057e077224 */ /* 0x040fe200078e0207 */
[----:B------:R-:W-:Y:S01]  /*0680*/  ULDC.64 UR4, c[0x0][0x2a0] ;  /* 0x0000a80000047ab9 */ /* 0x000fe20000000a00 */
[----:B------:R-:W-:Y:S01]  /*0690*/  IMAD.WIDE.U32 R126, R126, R4, R8 ;  /* 0x000000047e7e7225 */ /* 0x000fe200078e0008 */
[----:B------:R-:W-:-:S03]  /*06a0*/  IADD3 R10, R8, 0x40, RZ ;  /* 0x00000040080a7810 */ /* 0x000fc60007ffe0ff */
[----:B------:R-:W-:Y:S01]  /*06b0*/  @!P0 IMAD.IADD R180, R13, 0x1, R3 ;  /* 0x000000010db48824 */ /* 0x000fe200078e0203 */
[----:B------:R-:W-:Y:S01]  /*06c0*/  IADD3 R12, P0, R6, R126, RZ ;  /* 0x0000007e060c7210 */ /* 0x000fe20007f1e0ff */
[----:B------:R-:W-:Y:S01]  /*06d0*/  IMAD R15, R2, UR4, RZ ;  /* 0x00000004020f7c24 */ /* 0x000fe2000f8e02ff */
[----:B------:R-:W-:Y:S02]  /*06e0*/  IADD3 R6, R0, 0x20, RZ ;  /* 0x0000002000067810 */ /* 0x000fe40007ffe0ff */
[----:B------:R-:W-:Y:S01]  /*06f0*/  IADD3.X R13, R180, R127, R7, P0, !PT ;  /* 0x0000007fb40d7210 */ /* 0x000fe200007fe407 */
[----:B------:R-:W-:Y:S01]  /*0700*/  IMAD R15, R24, UR5, R15 ;  /* 0x00000005180f7c24 */ /* 0x000fe2000f8e020f */
[----:B------:R-:W-:Y:S02]  /*0710*/  IADD3 R2, P3, R11, R0, RZ ;  /* 0x000000000b027210 */ /* 0x000fe40007f7e0ff */
[----:B------:R-:W-:Y:S01]  /*0720*/  ISETP.GE.AND P0, PT, R6, R183, PT ;  /* 0x000000b70600720c */ /* 0x000fe20003f06270 */
[----:B------:R-:W-:Y:S01]  /*0730*/  IMAD.WIDE.U32 R24, R24, UR4, R12 ;  /* 0x0000000418187c25 */ /* 0x000fe2000f8e000c */
[----:B------:R-:W-:-:S03]  /*0740*/  SHF.R.S32.HI R7, RZ, 0x1f, R0 ;  /* 0x0000001fff077819 */ /* 0x000fc60000011400 */
[----:B------:R-:W-:Y:S02]  /*0750*/  VIADD R12, R8, 0x20 ;  /* 0x00000020080c7836 */ /* 0x000fe40000000000 */
[----:B------:R-:W-:Y:S01]  /*0760*/  IMAD.IADD R15, R25, 0x1, R15 ;  /* 0x00000001190f7824 */ /* 0x000fe200078e020f */
[----:B------:R-:W-:Y:S06]  /*0770*/  @P1 BRA `(.L_x_698) ;  /* 0x00000000003c1947 */ /* 0x000fec0003800000 */
[-C--:B------:R-:W-:Y:S01]  /*0780*/  IMAD R3, R7, R4.reuse, RZ ;  /* 0x0000000407037224 */ /* 0x080fe200078e02ff */
[----:B------:R-:W-:Y:S01]  /*0790*/  ULDC UR6, c[0x0][0x2d0] ;  /* 0x0000b40000067ab9 */ /* 0x000fe20000000800 */
[----:B------:R-:W-:Y:S01]  /*07a0*/  IMAD.MOV.U32 R14, RZ, RZ, R24 ;  /* 0x000000ffff0e7224 */ /* 0x000fe200078e0018 */
[----:B------:R-:W-:Y:S01]  /*07b0*/  ISETP.GE.AND P5, PT, R8, UR6, PT ;  /* 0x0000000608007c0c */ /* 0x000fe2000bfa6270 */
[----:B------:R-:W-:Y:S01]  /*07c0*/  IMAD R3, R0, R5, R3 ;  /* 0x0000000500037224 */ /* 0x000fe200078e0203 */
[----:B------:R-:W-:Y:S01]  /*07d0*/  ISETP.GE.AND P4, PT, R12, UR6, PT ;  /* 0x000000060c007c0c */ /* 0x000fe2000bf86270 */
[----:B------:R-:W-:Y:S01]  /*07e0*/  IMAD.WIDE.U32 R16, R0, R4, R14 ;  /* 0x0000000400107225 */ /* 0x000fe200078e000e */
[----:B------:R-:W-:Y:S01]  /*07f0*/  ISETP.GE.AND P2, PT, R10, UR6, PT ;  /* 0x000000060a007c0c */ /* 0x000fe2000bf46270 */
[----:B------:R-:W-:Y:S02]  /*0800*/  ULDC.64 UR4, c[0x0][0x280] ;  /* 0x0000a00000047ab9 */ /* 0x000fe40000000a00 */
[----:B------:R-:W-:Y:S01]  /*0810*/  IMAD.IADD R3, R17, 0x1, R3 ;  /* 0x0000000111037824 */ /* 0x000fe200078e0203 */
[----:B------:R-:W-:-:S04]  /*0820*/  LEA R18, P1, R16, UR4, 0x1 ;  /* 0x0000000410127c11 */ /* 0x000fc8000f8208ff */
[----:B------:R-:W-:-:S05]  /*0830*/  LEA.HI.X R19, R16, UR5, R3, 0x1, P1 ;  /* 0x0000000510137c11 */ /* 0x000fca00088f0c03 */
[----:B------:R1:W-:Y:S04]  /*0840*/  @!P5 STG.E.128 desc[UR10][R18.64], RZ ;  /* 0x000000ff1200d986 */ /* 0x0003e8000c101d0a */
[----:B------:R1:W-:Y:S04]  /*0850*/  @!P4 STG.E.128 desc[UR10][R18.64+0x40], RZ ;  /* 0x000040ff1200c986 */ /* 0x0003e8000c101d0a */
[----:B------:R1:W-:Y:S02]  /*0860*/  @!P2 STG.E.128 desc[UR10][R18.64+0x80], RZ ;  /* 0x000080ff1200a986 */ /* 0x0003e4000c101d0a */
.L_x_698:
[----:B------:R-:W-:Y:S05]  /*0870*/  BSYNC B0 ;  /* 0x0000000000007941 */ /* 0x000fea0003800000 */
.L_x_697:
[----:B------:R-:W-:Y:S01]  /*0880*/  BSSY B0, `(.L_x_699) ;  /* 0x0000014000007945 */ /* 0x000fe20003800000 */
[----:B------:R-:W-:-:S03]  /*0890*/  ISETP.GE.OR P5, PT, R0, R183, P6 ;  /* 0x000000b70000720c */ /* 0x000fc600037a6670 */
[----:B------:R-:W-:Y:S10]  /*08a0*/  @P0 BRA `(.L_x_700) ;  /* 0x0000000000440947 */ /* 0x000ff40003800000 */
[----:B------:R-:W-:Y:S01]  /*08b0*/  IADD3 R3, P0, R0, 0x20, RZ ;  /* 0x0000002000037810 */ /* 0x000fe20007f1e0ff */
[----:B------:R-:W-:Y:S01]  /*08c0*/  IMAD.MOV.U32 R14, RZ, RZ, R24 ;  /* 0x000000ffff0e7224 */ /* 0x000fe200078e0018 */
[----:B------:R-:W-:Y:S01]  /*08d0*/  ULDC UR6, c[0x0][0x2d0] ;  /* 0x0000b40000067ab9 */ /* 0x000fe20000000800 */
[----:B------:R-:W-:Y:S01]  /*08e0*/  ULDC.64 UR4, c[0x0][0x280] ;  /* 0x0000a00000047ab9 */ /* 0x000fe20000000a00 */
[----:B------:R-:W-:Y:S01]  /*08f0*/  ISETP.GE.AND P2, PT, R8, UR6, PT ;  /* 0x0000000608007c0c */ /* 0x000fe2000bf46270 */
[----:B------:R-:W-:Y:S01]  /*0900*/  IMAD.X R9, RZ, RZ, R7, P0 ;  /* 0x000000ffff097224 */ /* 0x000fe200000e0607 */
[----:B------:R-:W-:Y:S01]  /*0910*/  ISETP.GE.AND P1, PT, R12, UR6, PT ;  /* 0x000000060c007c0c */ /* 0x000fe2000bf26270 */
[----:B------:R-:W-:Y:S01]  /*0920*/  IMAD.WIDE.U32 R14, R3, R4, R14 ;  /* 0x00000004030e7225 */ /* 0x000fe200078e000e */
[----:B------:R-:W-:-:S03]  /*0930*/  ISETP.GE.AND P0, PT, R10, UR6, PT ;  /* 0x000000060a007c0c */ /* 0x000fc6000bf06270 */
[----:B------:R-:W-:Y:S01]  /*0940*/  IMAD R0, R9, R4, RZ ;  /* 0x0000000409007224 */ /* 0x000fe200078e02ff */
[----:B------:R-:W-:-:S03]  /*0950*/  LEA R4, P4, R14, UR4, 0x1 ;  /* 0x000000040e047c11 */ /* 0x000fc6000f8808ff */
[----:B------:R-:W-:-:S04]  /*0960*/  IMAD R3, R3, R5, R0 ;  /* 0x0000000503037224 */ /* 0x000fc800078e0200 */
[----:B------:R-:W-:-:S05]  /*0970*/  IMAD.IADD R3, R15, 0x1, R3 ;  /* 0x000000010f037824 */ /* 0x000fca00078e0203 */
[----:B------:R-:W-:-:S05]  /*0980*/  LEA.HI.X R5, R14, UR5, R3, 0x1, P4 ;  /* 0x000000050e057c11 */ /* 0x000fca000a0f0c03 */
[----:B------:R2:W-:Y:S04]  /*0990*/  @!P2 STG.E.128 desc[UR10][R4.64], RZ ;  /* 0x000000ff0400a986 */ /* 0x0005e8000c101d0a */
[----:B------:R2:W-:Y:S04]  /*09a0*/  @!P1 STG.E.128 desc[UR10][R4.64+0x40], RZ ;  /* 0x000040ff04009986 */ /* 0x0005e8000c101d0a */
[----:B------:R2:W-:Y:S02]  /*09b0*/  @!P0 STG.E.128 desc[UR10][R4.64+0x80], RZ ;  /* 0x000080ff04008986 */ /* 0x0005e4000c101d0a */
.L_x_700:
[----:B------:R-:W-:Y:S05]  /*09c0*/  BSYNC B0 ;  /* 0x0000000000007941 */ /* 0x000fea0003800000 */
.L_x_699:
[----:B------:R-:W-:Y:S01]  /*09d0*/  ISETP.GE.OR P6, PT, R6, R183, P6 ;  /* 0x000000b70600720c */ /* 0x000fe200037c6670 */
[----:B------:R-:W-:Y:S01]  /*09e0*/  ULDC.64 UR4, c[0x0][0x2b0] ;  /* 0x0000ac0000047ab9 */ /* 0x000fe20000000a00 */
[----:B------:R-:W-:Y:S01]  /*09f0*/  LEA.HI.X.SX32 R7, R11, R7, 0x1, P3 ;  /* 0x000000070b077211 */ /* 0x000fe200018f0eff */
[----:B------:R-:W-:Y:S01]  /*0a00*/  @!P5 IMAD.MOV.U32 R3, RZ, RZ, 0x7f800000 ;  /* 0x7f800000ff03d424 */ /* 0x000fe200078e00ff */
[----:B--2---:R-:W-:-:S04]  /*0a10*/  LEA R4, P0, R2, UR4, 0x2 ;  /* 0x0000000402047c11 */ /* 0x004fc8000f8010ff */
[----:B------:R-:W-:-:S05]  /*0a20*/  LEA.HI.X R5, R2, UR5, R7, 0x2, P0 ;  /* 0x0000000502057c11 */ /* 0x000fca00080f1407 */
[----:B------:R2:W-:Y:S01]  /*0a30*/  @!P5 STG.E desc[UR10][R4.64], R3 ;  /* 0x000000030400d986 */ /* 0x0005e2000c10190a */
[----:B------:R-:W-:Y:S05]  /*0a40*/  @P6 EXIT ;  /* 0x000000000000694d */ /* 0x000fea0003800000 */
[----:B--2---:R-:W-:-:S05]  /*0a50*/  MOV R3, 0x7f800000 ;  /* 0x7f80000000037802 */ /* 0x004fca0000000f00 */
[----:B------:R-:W-:Y:S01]  /*0a60*/  STG.E desc[UR10][R4.64+0x80], R3 ;  /* 0x0000800304007986 */ /* 0x000fe2000c10190a */
[----:B------:R-:W-:Y:S05]  /*0a70*/  EXIT ;  /* 0x000000000000794d */ /* 0x000fea0003800000 */
.L_x_696:
[----:B------:R-:W1:Y:S01]  /*0a80*/  LDC.64 R2, c[0x0][0x368] ;  /* 0x0000da00ff027b82 */ /* 0x000e620000000a00 */
[----:B------:R-:W-:-:S07]  /*0a90*/  IMAD.MOV.U32 R10, RZ, RZ, R11 ;  /* 0x000000ffff0a7224 */ /* 0x000fce00078e000b */
[----:B------:R-:W2:Y:S01]  /*0aa0*/  LDC.64 R4, c[0x0][0x370] ;  /* 0x0000dc00ff047b82 */ /* 0x000ea20000000a00 */
[----:B-1----:R-:W-:-:S04]  /*0ab0*/  ISETP.NE.U32.AND P0, PT, R2, RZ, PT ;  /* 0x000000ff0200720c */ /* 0x002fc80003f05070 */
[----:B------:R-:W-:-:S13]  /*0ac0*/  ISETP.NE.AND.EX P0, PT, R3, RZ, PT, P0 ;  /* 0x000000ff0300720c */ /* 0x000fda0003f05300 */
[----:B------:R-:W1:Y:S02]  /*0ad0*/  @P0 LDC.64 R2, c[0x0][0x368] ;  /* 0x0000da00ff020b82 */ /* 0x000e640000000a00 */
[----:B-1----:R-:W-:-:S05]  /*0ae0*/  @P0 IMAD.WIDE R2, R11, 0x4, R2 ;  /* 0x000000040b020825 */ /* 0x002fca00078e0202 */
[----:B------:R1:W5:Y:S01]  /*0af0*/  @P0 LDG.E R10, desc[UR10][R2.64] ;  /* 0x0000000a020a0981 */ /* 0x000362000c1e1900 */
[----:B--2---:R-:W-:Y:S02]  /*0b00*/  ISETP.NE.U32.AND P0, PT, R4, RZ, PT ;  /* 0x000000ff0400720c */ /* 0x004fe40003f05070 */
[----:B------:R-:W-:Y:S02]  /*0b10*/  CS2R R186, SRZ ;  /* 0x0000000000ba7805 */ /* 0x000fe4000001ff00 */
[----:B------:R-:W-:Y:S02]  /*0b20*/  PLOP3.LUT P6, PT, PT, PT, PT, 0x8, 0x0 ;  /* 0x000000000000781c */ /* 0x000fe40003fce170 */
[----:B------:R-:W-:-:S13]  /*0b30*/  ISETP.NE.AND.EX P0, PT, R5, RZ, PT, P0 ;  /* 0x000000ff0500720c */ /* 0x000fda0003f05300 */
[----:B------:R-:W-:Y:S05]  /*0b40*/  @!P0 BRA `(.L_x_701) ;  /* 0x00000000002c8947 */ /* 0x000fea0003800000 */
[----:B-1----:R-:W1:Y:S01]  /*0b50*/  LDC.64 R2, c[0x0][0x378] ;  /* 0x0000de00ff027b82 */ /* 0x002e620000000a00 */
[----:B------:R-:W-:-:S05]  /*0b60*/  SHF.R.S32.HI R7, RZ, 0x1f, R11 ;  /* 0x0000001fff077819 */ /* 0x000fca000001140b */
[-C--:B-1----:R-:W-:Y:S02]  /*0b70*/  IMAD R0, R7, R2.reuse, RZ ;  /* 0x0000000207007224 */ /* 0x082fe400078e02ff */
[----:B------:R-:W-:-:S04]  /*0b80*/  IMAD.WIDE.U32 R6, R11, R2, RZ ;  /* 0x000000020b067225 */ /* 0x000fc800078e00ff */
[----:B------:R-:W-:Y:S01]  /*0b90*/  IMAD R3, R11, R3, R0 ;  /* 0x000000030b037224 */ /* 0x000fe200078e0200 */
[----:B------:R-:W-:-:S03]  /*0ba0*/  LEA R186, P0, R6, R4, 0x2 ;  /* 0x0000000406ba7211 */ /* 0x000fc600078010ff */
[----:B------:R-:W-:Y:S01]  /*0bb0*/  IMAD.IADD R3, R7, 0x1, R3 ;  /* 0x0000000107037824 */ /* 0x000fe200078e0203 */
[----:B------:R-:W-:-:S04]  /*0bc0*/  ISETP.NE.U32.AND P6, PT, R186, RZ, PT ;  /* 0x000000ffba00720c */ /* 0x000fc80003fc5070 */
[----:B------:R-:W-:-:S05]  /*0bd0*/  SHF.L.U64.HI R6, R6, 0x2, R3 ;  /* 0x0000000206067819 */ /* 0x000fca0000010203 */
[----:B------:R-:W-:-:S05]  /*0be0*/  IMAD.X R187, R6, 0x1, R5, P0 ;  /* 0x0000000106bb7824 */ /* 0x000fca00000e0605 */
[----:B------:R-:W-:-:S13]  /*0bf0*/  ISETP.NE.AND.EX P6, PT, R187, RZ, PT, P6 ;  /* 0x000000ffbb00720c */ /* 0x000fda0003fc5360 */
.L_x_701:
[----:B------:R-:W-:Y:S05]  /*0c00*/  @!P6 BRA `(.L_x_702) ;  /* 0x00000004003ce947 */ /* 0x000fea0003800000 */
[----:B------:R-:W1:Y:S01]  /*0c10*/  LDC R12, c[0x0][0x380] ;  /* 0x0000e000ff0c7b82 */ /* 0x000e620000000800 */
[----:B------:R-:W-:Y:S01]  /*0c20*/  LEA R15, R136, 0xffffff80, 0x7 ;  /* 0xffffff80880f7811 */ /* 0x000fe200078e38ff */
[----:B------:R-:W-:-:S03]  /*0c30*/  ULDC.64 UR4, c[0x0][0x260] ;  /* 0x0000980000047ab9 */ /* 0x000fc60000000a00 */
[----:B------:R-:W-:-:S03]  /*0c40*/  IABS R0, R15 ;  /* 0x0000000f00007213 */ /* 0x000fc60000000000 */
[----:B------:R-:W2:Y:S08]  /*0c50*/  LDC R9, c[0x0][0x278] ;  /* 0x00009e00ff097b82 */ /* 0x000eb00000000800 */
[----:B------:R-:W3:Y:S01]  /*0c60*/  LDC.64 R128, c[0x0][0x248] ;  /* 0x00009200ff807b82 */ /* 0x000ee20000000a00 */
[----:B-1----:R-:W-:-:S04]  /*0c70*/  IABS R3, R12 ;  /* 0x0000000c00037213 */ /* 0x002fc80000000000 */
[----:B------:R-:W1:Y:S08]  /*0c80*/  I2F.RP R6, R3 ;  /* 0x0000000300067306 */ /* 0x000e700000209400 */
[----:B-1----:R-:W1:Y:S02]  /*0c90*/  MUFU.RCP R4, R6 ;  /* 0x0000000600047308 */ /* 0x002e640000001000 */
[----:B-1----:R-:W-:-:S06]  /*0ca0*/  IADD3 R4, R4, 0xffffffe, RZ ;  /* 0x0ffffffe04047810 */ /* 0x002fcc0007ffe0ff */
[----:B------:R-:W1:Y:S02]  /*0cb0*/  F2I.FTZ.U32.TRUNC.NTZ R5, R4 ;  /* 0x0000000400057305 */ /* 0x000e64000021f000 */
[----:B-1----:R-:W-:Y:S01]  /*0cc0*/  IMAD.MOV R2, RZ, RZ, -R5 ;  /* 0x000000ffff027224 */ /* 0x002fe200078e0a05 */
[----:B------:R-:W-:-:S03]  /*0cd0*/  MOV R4, RZ ;  /* 0x000000ff00047202 */ /* 0x000fc60000000f00 */
[----:B------:R-:W-:-:S04]  /*0ce0*/  IMAD R2, R2, R3, RZ ;  /* 0x0000000302027224 */ /* 0x000fc800078e02ff */
[----:B------:R-:W-:-:S04]  /*0cf0*/  IMAD.HI.U32 R5, R5, R2, R4 ;  /* 0x0000000205057227 */ /* 0x000fc800078e0004 */
[----:B------:R-:W-:-:S04]  /*0d00*/  IMAD.MOV.U32 R2, RZ, RZ, R0 ;  /* 0x000000ffff027224 */ /* 0x000fc800078e0000 */
[----:B------:R-:W-:-:S05]  /*0d10*/  IMAD.HI.U32 R13, R5, R2, RZ ;  /* 0x00000002050d7227 */ /* 0x000fca00078e00ff */
[----:B------:R-:W-:-:S05]  /*0d20*/  IADD3 R0, -R13, RZ, RZ ;  /* 0x000000ff0d007210 */ /* 0x000fca0007ffe1ff */
[----:B------:R-:W-:-:S05]  /*0d30*/  IMAD R0, R3, R0, R2 ;  /* 0x0000000003007224 */ /* 0x000fca00078e0202 */
[----:B------:R-:W-:-:S13]  /*0d40*/  ISETP.GT.U32.AND P1, PT, R3, R0, PT ;  /* 0x000000000300720c */ /* 0x000fda0003f24070 */
[----:B------:R-:W-:Y:S01]  /*0d50*/  @!P1 IMAD.IADD R0, R0, 0x1, -R3 ;  /* 0x0000000100009824 */ /* 0x000fe200078e0a03 */
[----:B------:R-:W-:Y:S02]  /*0d60*/  @!P1 IADD3 R13, R13, 0x1, RZ ;  /* 0x000000010d0d9810 */ /* 0x000fe40007ffe0ff */
[----:B------:R-:W-:Y:S02]  /*0d70*/  ISETP.NE.AND P1, PT, R12, RZ, PT ;  /* 0x000000ff0c00720c */ /* 0x000fe40003f25270 */
[----:B------:R-:W-:Y:S02]  /*0d80*/  ISETP.GE.U32.AND P2, PT, R0, R3, PT ;  /* 0x000000030000720c */ /* 0x000fe40003f46070 */
[----:B------:R-:W-:-:S04]  /*0d90*/  LOP3.LUT R0, R15, R12, RZ, 0x3c, !PT ;  /* 0x0000000c0f007212 */ /* 0x000fc800078e3cff */
[----:B------:R-:W-:-:S07]  /*0da0*/  ISETP.GE.AND P0, PT, R0, RZ, PT ;  /* 0x000000ff0000720c */ /* 0x000fce0003f06270 */
[----:B------:R-:W-:-:S06]  /*0db0*/  @P2 VIADD R13, R13, 0x1 ;  /* 0x000000010d0d2836 */ /* 0x000fcc0000000000 */
[----:B------:R-:W-:Y:S02]  /*0dc0*/  @!P0 IADD3 R13, -R13, RZ, RZ ;  /* 0x000000ff0d0d8210 */ /* 0x000fe40007ffe1ff */
[----:B------:R-:W-:-:S05]  /*0dd0*/  @!P1 LOP3.LUT R13, RZ, R12, RZ, 0x33, !PT ;  /* 0x0000000cff0d9212 */ /* 0x000fca00078e33ff */
[----:B------:R-:W-:-:S05]  /*0de0*/  IMAD.WIDE R16, R13, 0x4, R186 ;  /* 0x000000040d107825 */ /* 0x000fca00078e02ba */
[----:B------:R-:W4:Y:S01]  /*0df0*/  LDG.E R0, desc[UR10][R16.64] ;  /* 0x0000000a10007981 */ /* 0x000f22000c1e1900 */
[----:B--2---:R-:W-:Y:S02]  /*0e00*/  IABS R2, R9 ;  /* 0x0000000900027213 */ /* 0x004fe40000000000 */
[----:B-----5:R-:W-:Y:S02]  /*0e10*/  IADD3 R10, -R13, RZ, RZ ;  /* 0x000000ff0d0a7210 */ /* 0x020fe40007ffe1ff */
[----:B------:R-:W1:Y:S03]  /*0e20*/  I2F.RP R5, R2 ;  /* 0x0000000200057306 */ /* 0x000e660000209400 */
[----:B------:R-:W-:-:S05]  /*0e30*/  IMAD R15, R12, R10, R15 ;  /* 0x0000000a0c0f7224 */ /* 0x000fca00078e020f */
[----:B------:R-:W-:Y:S01]  /*0e40*/  SHF.R.S32.HI R13, RZ, 0x1f, R15 ;  /* 0x0000001fff0d7819 */ /* 0x000fe2000001140f */
[----:B-1----:R-:W1:Y:S02]  /*0e50*/  MUFU.RCP R6, R5 ;  /* 0x0000000500067308 */ /* 0x002e640000001000 */
[----:B-1----:R-:W-:-:S06]  /*0e60*/  VIADD R6, R6, 0xffffffe ;  /* 0x0ffffffe06067836 */ /* 0x002fcc0000000000 */
[----:B------:R-:W1:Y:S02]  /*0e70*/  F2I.FTZ.U32.TRUNC.NTZ R7, R6 ;  /* 0x0000000600077305 */ /* 0x000e64000021f000 */
[----:B-1----:R-:W-:Y:S01]  /*0e80*/  IADD3 R3, RZ, -R7, RZ ;  /* 0x80000007ff037210 */ /* 0x002fe20007ffe0ff */
[----:B------:R-:W-:-:S04]  /*0e90*/  IMAD.MOV.U32 R6, RZ, RZ, RZ ;  /* 0x000000ffff067224 */ /* 0x000fc800078e00ff */
[----:B------:R-:W-:Y:S01]  /*0ea0*/  IMAD R4, R3, R2, RZ ;  /* 0x0000000203047224 */ /* 0x000fe200078e02ff */
[----:B------:R-:W-:-:S03]  /*0eb0*/  IABS R3, R24 ;  /* 0x0000001800037213 */ /* 0x000fc60000000000 */
[----:B------:R-:W-:Y:S01]  /*0ec0*/  IMAD.HI.U32 R7, R7, R4, R6 ;  /* 0x0000000407077227 */ /* 0x000fe200078e0006 */
[----:B------:R-:W-:-:S05]  /*0ed0*/  MOV R4, R3 ;  /* 0x0000000300047202 */ /* 0x000fca0000000f00 */
[----:B------:R-:W-:-:S04]  /*0ee0*/  IMAD.HI.U32 R8, R7, R4, RZ ;  /* 0x0000000407087227 */ /* 0x000fc800078e00ff */
[----:B------:R-:W-:-:S04]  /*0ef0*/  IMAD.MOV R3, RZ, RZ, -R8 ;  /* 0x000000ffff037224 */ /* 0x000fc800078e0a08 */
[C---:B------:R-:W-:Y:S02]  /*0f00*/  IMAD R3, R2.reuse, R3, R4 ;  /* 0x0000000302037224 */ /* 0x040fe400078e0204 */
[----:B------:R-:W1:Y:S03]  /*0f10*/  LDC.64 R4, c[0x0][0x230] ;  /* 0x00008c00ff047b82 */ /* 0x000e660000000a00 */
[----:B------:R-:W-:-:S13]  /*0f20*/  ISETP.GT.U32.AND P1, PT, R2, R3, PT ;  /* 0x000000030200720c */ /* 0x000fda0003f24070 */
[-C--:B------:R-:W-:Y:S01]  /*0f30*/  @!P1 IADD3 R3, R3, -R2.reuse, RZ ;  /* 0x8000000203039210 */ /* 0x080fe20007ffe0ff */
[----:B------:R-:W-:Y:S01]  /*0f40*/  @!P1 VIADD R8, R8, 0x1 ;  /* 0x0000000108089836 */ /* 0x000fe20000000000 */
[----:B------:R-:W-:Y:S02]  /*0f50*/  ISETP.NE.AND P1, PT, R9, RZ, PT ;  /* 0x000000ff0900720c */ /* 0x000fe40003f25270 */
[----:B------:R-:W-:Y:S02]  /*0f60*/  ISETP.GE.U32.AND P2, PT, R3, R2, PT ;  /* 0x000000020300720c */ /* 0x000fe40003f46070 */
[----:B------:R-:W-:-:S04]  /*0f70*/  LOP3.LUT R2, R24, R9, RZ, 0x3c, !PT ;  /* 0x0000000918027212 */ /* 0x000fc800078e3cff */
[----:B------:R-:W-:Y:S02]  /*0f80*/  ISETP.GE.AND P0, PT, R2, RZ, PT ;  /* 0x000000ff0200720c */ /* 0x000fe40003f06270 */
[----:B------:R-:W2:Y:S05]  /*0f90*/  LDC.64 R2, c[0x0][0x238] ;  /* 0x00008e00ff027b82 */ /* 0x000eaa0000000a00 */
[----:B------:R-:W-:-:S06]  /*0fa0*/  @P2 VIADD R8, R8, 0x1 ;  /* 0x0000000108082836 */ /* 0x000fcc0000000000 */
[----:B------:R-:W-:Y:S02]  /*0fb0*/  @!P0 IADD3 R8, -R8, RZ, RZ ;  /* 0x000000ff08088210 */ /* 0x000fe40007ffe1ff */
[----:B------:R-:W-:-:S04]  /*0fc0*/  @!P1 LOP3.LUT R8, RZ, R9, RZ, 0x33, !PT ;  /* 0x00000009ff089212 */ /* 0x000fc800078e33ff */
[----:B------:R-:W-:Y:S02]  /*0fd0*/  SHF.R.S32.HI R9, RZ, 0x1f, R8 ;  /* 0x0000001fff097819 */ /* 0x000fe40000011408 */
[----:B----4-:R-:W-:Y:S01]  /*0fe0*/  SHF.R.S32.HI R7, RZ, 0x1f, R0 ;  /* 0x0000001fff077819 */ /* 0x010fe20000011400 */
[----:B-1----:R-:W-:-:S04]  /*0ff0*/  IMAD.WIDE.U32 R16, R0, R4, RZ ;  /* 0x0000000400107225 */ /* 0x002fc800078e00ff */
[----:B------:R-:W-:Y:S02]  /*1000*/  IMAD R6, R7, R4, RZ ;  /* 0x0000000407067224 */ /* 0x000fe400078e02ff */
[----:B---3--:R-:W-:Y:S02]  /*1010*/  IMAD R4, R13, R128, RZ ;  /* 0x000000800d047224 */ /* 0x008fe400078e02ff */
[----:B------:R-:W-:Y:S02]  /*1020*/  IMAD R5, R0, R5, R6 ;  /* 0x0000000500057224 */ /* 0x000fe400078e0206 */
[----:B------:R-:W-:Y:S02]  /*1030*/  IMAD R4, R15, R129, R4 ;  /* 0x000000810f047224 */ /* 0x000fe400078e0204 */
[----:B--2---:R-:W-:Y:S01]  /*1040*/  IMAD R7, R7, R2, RZ ;  /* 0x0000000207077224 */ /* 0x004fe200078e02ff */
[----:B------:R-:W-:Y:S01]  /*1050*/  IADD3 R17, R17, R5, RZ ;  /* 0x0000000511117210 */ /* 0x000fe20007ffe0ff */
[----:B------:R-:W-:-:S02]  /*1060*/  IMAD R5, R9, UR4, RZ ;  /* 0x0000000409057c24 */ /* 0x000fc4000f8e02ff */
[----:B------:R-:W-:Y:S02]  /*1070*/  IMAD R3, R0, R3, R7 ;  /* 0x0000000300037224 */ /* 0x000fe400078e0207 */
[----:B------:R-:W-:-:S04]  /*1080*/  IMAD.WIDE.U32 R16, R15, R128, R16 ;  /* 0x000000800f107225 */ /* 0x000fc800078e0010 */
[----:B------:R-:W-:Y:S02]  /*1090*/  IMAD.IADD R17, R17, 0x1, R4 ;  /* 0x0000000111117824 */ /* 0x000fe400078e0204 */
[----:B------:R-:W-:-:S04]  /*10a0*/  IMAD.WIDE.U32 R20, R0, R2, RZ ;  /* 0x0000000200147225 */ /* 0x000fc800078e00ff */
[C---:B------:R-:W-:Y:S01]  /*10b0*/  IMAD R5, R8.reuse, UR5, R5 ;  /* 0x0000000508057c24 */ /* 0x040fe2000f8e0205 */
[----:B------:R-:W-:Y:S01]  /*10c0*/  IADD3 R6, R21, R3, RZ ;  /* 0x0000000315067210 */ /* 0x000fe20007ffe0ff */
[----:B------:R-:W-:-:S05]  /*10d0*/  IMAD.WIDE.U32 R22, R8, UR4, R16 ;  /* 0x0000000408167c25 */ /* 0x000fca000f8e0010 */
[----:B------:R-:W-:Y:S01]  /*10e0*/  IADD3 R0, R23, R5, RZ ;  /* 0x0000000517007210 */ /* 0x000fe20007ffe0ff */
[----:B------:R-:W-:Y:S06]  /*10f0*/  BRA `(.L_x_703) ;  /* 0x0000000400287947 */ /* 0x000fec0003800000 */
.L_x_702:
[----:B------:R-:W1:Y:S01]  /*1100*/  LDC R9, c[0x0][0x278] ;  /* 0x00009e00ff097b82 */ /* 0x000e620000000800 */
[----:B------:R-:W-:Y:S02]  /*1110*/  ISETP.NE.AND P3, PT, R17, -0x1, PT ;  /* 0xffffffff1100780c */ /* 0x000fe40003f65270 */
[----:B------:R-:W-:-:S04]  /*1120*/  LEA R15, R136, 0xffffff80, 0x7 ;  /* 0xffffff80880f7811 */ /* 0x000fc800078e38ff */
[----:B------:R-:W-:-:S07]  /*1130*/  SHF.R.S32.HI R13, RZ, 0x1f, R15 ;  /* 0x0000001fff0d7819 */ /* 0x000fce000001140f */
[----:B------:R-:W2:Y:S01]  /*1140*/  @P3 LDC.64 R128, c[0x0][0x248] ;  /* 0x00009200ff803b82 */ /* 0x000ea20000000a00 */
[----:B------:R-:W-:Y:S01]  /*1150*/  @P3 IMAD.IADD R20, R12, 0x1, R17 ;  /* 0x000000010c143824 */ /* 0x000fe200078e0211 */
[----:B-1----:R-:W-:-:S04]  /*1160*/  IABS R3, R9 ;  /* 0x0000000900037213 */ /* 0x002fc80000000000 */
[----:B------:R-:W1:Y:S01]  /*1170*/  I2F.RP R6, R3 ;  /* 0x0000000300067306 */ /* 0x000e620000209400 */
[C---:B--2---:R-:W-:Y:S02]  /*1180*/  @P3 IMAD R7, R20.reuse, R129, RZ ;  /* 0x0000008114073224 */ /* 0x044fe400078e02ff */
[----:B------:R-:W-:-:S05]  /*1190*/  @P3 IMAD.WIDE.U32 R20, R20, R128, RZ ;  /* 0x0000008014143225 */ /* 0x000fca00078e00ff */
[----:B-1----:R-:W1:Y:S01]  /*11a0*/  MUFU.RCP R4, R6 ;  /* 0x0000000600047308 */ /* 0x002e620000001000 */
[----:B------:R-:W-:Y:S01]  /*11b0*/  @P3 IADD3 R7, R21, R7, RZ ;  /* 0x0000000715073210 */ /* 0x000fe20007ffe0ff */
[----:B-1----:R-:W-:Y:S01]  /*11c0*/  VIADD R4, R4, 0xffffffe ;  /* 0x0ffffffe04047836 */ /* 0x002fe20000000000 */
[----:B------:R-:W-:-:S05]  /*11d0*/  @P3 MOV R6, R20 ;  /* 0x0000001400063202 */ /* 0x000fca0000000f00 */
[----:B------:R-:W1:Y:S02]  /*11e0*/  F2I.FTZ.U32.TRUNC.NTZ R5, R4 ;  /* 0x0000000400057305 */ /* 0x000e64000021f000 */
[----:B-1----:R-:W-:Y:S01]  /*11f0*/  IMAD.MOV R0, RZ, RZ, -R5 ;  /* 0x000000ffff007224 */ /* 0x002fe200078e0a05 */
[----:B------:R-:W-:-:S03]  /*1200*/  MOV R4, RZ ;  /* 0x000000ff00047202 */ /* 0x000fc60000000f00 */
[----:B------:R-:W-:Y:S01]  /*1210*/  IMAD R2, R0, R3, RZ ;  /* 0x0000000300027224 */ /* 0x000fe200078e02ff */
[----:B------:R-:W-:-:S03]  /*1220*/  IABS R0, R24 ;  /* 0x0000001800007213 */ /* 0x000fc60000000000 */
[----:B------:R-:W-:-:S04]  /*1230*/  IMAD.HI.U32 R5, R5, R2, R4 ;  /* 0x0000000205057227 */ /* 0x000fc800078e0004 */
[----:B------:R-:W-:-:S04]  /*1240*/  IMAD.MOV.U32 R2, RZ, RZ, R0 ;  /* 0x000000ffff027224 */ /* 0x000fc800078e0000 */
[----:B------:R-:W-:Y:S02]  /*1250*/  IMAD.HI.U32 R8, R5, R2, RZ ;  /* 0x0000000205087227 */ /* 0x000fe400078e00ff */
[----:B------:R-:W1:Y:S02]  /*1260*/  @P3 LDC.64 R4, c[0x0][0x250] ;  /* 0x00009400ff043b82 */ /* 0x000e640000000a00 */
[----:B------:R-:W-:-:S04]  /*1270*/  IMAD.MOV R0, RZ, RZ, -R8 ;  /* 0x000000ffff007224 */ /* 0x000fc800078e0a08 */
[----:B------:R-:W-:-:S05]  /*1280*/  IMAD R0, R3, R0, R2 ;  /* 0x0000000003007224 */ /* 0x000fca00078e0202 */
[----:B------:R-:W-:-:S13]  /*1290*/  ISETP.GT.U32.AND P0, PT, R3, R0, PT ;  /* 0x000000000300720c */ /* 0x000fda0003f04070 */
[-C--:B------:R-:W-:Y:S02]  /*12a0*/  @!P0 IADD3 R0, R0, -R3.reuse, RZ ;  /* 0x8000000300008210 */ /* 0x080fe40007ffe0ff */
[----:B------:R-:W-:Y:S02]  /*12b0*/  @!P0 IADD3 R8, R8, 0x1, RZ ;  /* 0x0000000108088810 */ /* 0x000fe40007ffe0ff */
[----:B------:R-:W-:Y:S02]  /*12c0*/  ISETP.GE.U32.AND P2, PT, R0, R3, PT ;  /* 0x000000030000720c */ /* 0x000fe40003f46070 */
[----:B------:R-:W2:Y:S01]  /*12d0*/  LDC.64 R2, c[0x0][0x260] ;  /* 0x00009800ff027b82 */ /* 0x000ea20000000a00 */
[----:B------:R-:W-:Y:S02]  /*12e0*/  LOP3.LUT R0, R24, R9, RZ, 0x3c, !PT ;  /* 0x0000000918007212 */ /* 0x000fe400078e3cff */
[----:B------:R-:W-:Y:S02]  /*12f0*/  ISETP.NE.AND P0, PT, R9, RZ, PT ;  /* 0x000000ff0900720c */ /* 0x000fe40003f05270 */
[----:B------:R-:W-:-:S06]  /*1300*/  ISETP.GE.AND P1, PT, R0, RZ, PT ;  /* 0x000000ff0000720c */ /* 0x000fcc0003f26270 */
[----:B------:R-:W-:-:S07]  /*1310*/  @P2 VIADD R8, R8, 0x1 ;  /* 0x0000000108082836 */ /* 0x000fce0000000000 */
[----:B------:R-:W-:Y:S01]  /*1320*/  @!P1 IMAD.MOV R8, RZ, RZ, -R8 ;  /* 0x000000ffff089224 */ /* 0x000fe200078e0a08 */
[----:B-1----:R-:W-:Y:S06]  /*1330*/  @P3 BRA `(.L_x_704) ;  /* 0x0000000000303947 */ /* 0x002fec0003800000 */
[----:B------:R-:W1:Y:S01]  /*1340*/  LDC.64 R128, c[0x0][0x248] ;  /* 0x00009200ff807b82 */ /* 0x000e620000000a00 */
[----:B------:R-:W-:-:S07]  /*1350*/  SHF.R.S32.HI R21, RZ, 0x1f, R12 ;  /* 0x0000001fff157819 */ /* 0x000fce000001140c */
[----:B------:R-:W3:Y:S01]  /*1360*/  LDC.64 R6, c[0x0][0x230] ;  /* 0x00008c00ff067b82 */ /* 0x000ee20000000a00 */
[-C--:B-1----:R-:W-:Y:S01]  /*1370*/  IMAD R14, R21, R128.reuse, RZ ;  /* 0x00000080150e7224 */ /* 0x082fe200078e02ff */
[----:B-----5:R-:W-:Y:S01]  /*1380*/  SHF.R.S32.HI R21, RZ, 0x1f, R10 ;  /* 0x0000001fff157819 */ /* 0x020fe2000001140a */
[----:B------:R-:W-:-:S04]  /*1390*/  IMAD.WIDE.U32 R22, R12, R128, RZ ;  /* 0x000000800c167225 */ /* 0x000fc800078e00ff */
[----:B------:R-:W-:Y:S02]  /*13a0*/  IMAD R14, R12, R129, R14 ;  /* 0x000000810c0e7224 */ /* 0x000fe400078e020e */
[----:B---3--:R-:W-:-:S03]  /*13b0*/  IMAD R0, R21, R6, RZ ;  /* 0x0000000615007224 */ /* 0x008fc600078e02ff */
[----:B------:R-:W-:Y:S01]  /*13c0*/  IADD3 R23, R23, R14, RZ ;  /* 0x0000000e17177210 */ /* 0x000fe20007ffe0ff */
[C---:B------:R-:W-:Y:S02]  /*13d0*/  IMAD R0, R10.reuse, R7, R0 ;  /* 0x000000070a007224 */ /* 0x040fe400078e0200 */
[----:B------:R-:W-:-:S05]  /*13e0*/  IMAD.WIDE.U32 R6, R10, R6, R22 ;  /* 0x000000060a067225 */ /* 0x000fca00078e0016 */
[----:B------:R-:W-:-:S07]  /*13f0*/  IADD3 R7, R7, R0, RZ ;  /* 0x0000000007077210 */ /* 0x000fce0007ffe0ff */
.L_x_704:
[----:B------:R-:W-:Y:S01]  /*1400*/  IMAD R0, R13, R128, RZ ;  /* 0x000000800d007224 */ /* 0x000fe200078e02ff */
[----:B------:R-:W-:Y:S01]  /*1410*/  @!P0 LOP3.LUT R8, RZ, R9, RZ, 0x33, !PT ;  /* 0x00000009ff088212 */ /* 0x000fe200078e33ff */
[----:B------:R-:W-:Y:S01]  /*1420*/  IMAD.WIDE.U32 R22, R128, R15, R6 ;  /* 0x0000000f80167225 */ /* 0x000fe200078e0006 */
[----:B------:R-:W-:Y:S02]  /*1430*/  @P3 IADD3 R6, R12, R17, RZ ;  /* 0x000000110c063210 */ /* 0x000fe40007ffe0ff */
[----:B------:R-:W-:Y:S01]  /*1440*/  SHF.R.S32.HI R9, RZ, 0x1f, R8 ;  /* 0x0000001fff097819 */ /* 0x000fe20000011408 */
[----:B------:R-:W-:Y:S02]  /*1450*/  IMAD R7, R129, R15, R0 ;  /* 0x0000000f81077224 */ /* 0x000fe400078e0200 */
[----:B------:R-:W-:-:S03]  /*1460*/  @P3 IMAD.WIDE.U32 R20, R6, R4, RZ ;  /* 0x0000000406143225 */ /* 0x000fc600078e00ff */
[----:B------:R-:W-:Y:S01]  /*1470*/  IADD3 R23, R23, R7, RZ ;  /* 0x0000000717177210 */ /* 0x000fe20007ffe0ff */
[-C--:B--2---:R-:W-:Y:S02]  /*1480*/  IMAD R0, R9, R2.reuse, RZ ;  /* 0x0000000209007224 */ /* 0x084fe400078e02ff */
[----:B------:R-:W-:Y:S02]  /*1490*/  @P3 IMAD R6, R6, R5, R21 ;  /* 0x0000000506063224 */ /* 0x000fe400078e0215 */
[----:B------:R-:W-:-:S04]  /*14a0*/  IMAD.WIDE.U32 R22, R8, R2, R22 ;  /* 0x0000000208167225 */ /* 0x000fc800078e0016 */
[----:B------:R-:W-:-:S05]  /*14b0*/  IMAD R0, R8, R3, R0 ;  /* 0x0000000308007224 */ /* 0x000fca00078e0200 */
[----:B------:R-:W-:Y:S01]  /*14c0*/  IADD3 R0, R23, R0, RZ ;  /* 0x0000000017007210 */ /* 0x000fe20007ffe0ff */
[----:B------:R-:W-:Y:S06]  /*14d0*/  @P3 BRA `(.L_x_703) ;  /* 0x0000000000303947 */ /* 0x000fec0003800000 */
[----:B------:R-:W1:Y:S01]  /*14e0*/  LDC.64 R4, c[0x0][0x250] ;  /* 0x00009400ff047b82 */ /* 0x000e620000000a00 */
[----:B------:R-:W-:-:S07]  /*14f0*/  SHF.R.S32.HI R7, RZ, 0x1f, R12 ;  /* 0x0000001fff077819 */ /* 0x000fce000001140c */
[----:B------:R-:W2:Y:S01]  /*1500*/  LDC.64 R2, c[0x0][0x238] ;  /* 0x00008e00ff027b82 */ /* 0x000ea20000000a00 */
[-C--:B-1----:R-:W-:Y:S01]  /*1510*/  IMAD R6, R7, R4.reuse, RZ ;  /* 0x0000000407067224 */ /* 0x082fe200078e02ff */
[----:B-----5:R-:W-:Y:S01]  /*1520*/  SHF.R.S32.HI R7, RZ, 0x1f, R10 ;  /* 0x0000001fff077819 */ /* 0x020fe2000001140a */
[----:B------:R-:W-:-:S04]  /*1530*/  IMAD.WIDE.U32 R16, R12, R4, RZ ;  /* 0x000000040c107225 */ /* 0x000fc800078e00ff */
[----:B------:R-:W-:Y:S02]  /*1540*/  IMAD R5, R12, R5, R6 ;  /* 0x000000050c057224 */ /* 0x000fe400078e0206 */
[----:B--2---:R-:W-:-:S03]  /*1550*/  IMAD R7, R7, R2, RZ ;  /* 0x0000000207077224 */ /* 0x004fc600078e02ff */
[----:B------:R-:W-:Y:S01]  /*1560*/  IADD3 R17, R17, R5, RZ ;  /* 0x0000000511117210 */ /* 0x000fe20007ffe0ff */
[C---:B------:R-:W-:Y:S02]  /*1570*/  IMAD R3, R10.reuse, R3, R7 ;  /* 0x000000030a037224 */ /* 0x040fe400078e0207 */
[----:B------:R-:W-:-:S05]  /*1580*/  IMAD.WIDE.U32 R20, R10, R2, R16 ;  /* 0x000000020a147225 */ /* 0x000fca00078e0010 */
[----:B------:R-:W-:-:S07]  /*1590*/  IADD3 R6, R21, R3, RZ ;  /* 0x0000000315067210 */ /* 0x000fce0007ffe0ff */
.L_x_703:
[----:B------:R-:W-:Y:S01]  /*15a0*/  ISETP.NE.AND P0, PT, R180, -0x1, PT ;  /* 0xffffffffb400780c */ /* 0x000fe20003f05270 */
[----:B------:R-:W1:Y:S01]  /*15b0*/  S2UR UR8, SR_CgaCtaId ;  /* 0x00000000000879c3 */ /* 0x000e620000008800 */
[----:B------:R-:W-:Y:S01]  /*15c0*/  SHF.R.S32.HI R14, RZ, 0x1f, R121 ;  /* 0x0000001fff0e7819 */ /* 0x000fe20000011479 */
[----:B------:R-:W-:Y:S01]  /*15d0*/  IMAD.IADD R23, R183, 0x1, -R126 ;  /* 0x00000001b7177824 */ /* 0x000fe200078e0a7e */
[----:B------:R-:W-:Y:S01]  /*15e0*/  ULDC.64 UR4, c[0x0][0x268] ;  /* 0x00009a0000047ab9 */ /* 0x000fe20000000a00 */
[----:B------:R-:W-:Y:S01]  /*15f0*/  ULDC.64 UR6, c[0x0][0x258] ;  /* 0x0000960000067ab9 */ /* 0x000fe20000000a00 */
[CC--:B------:R-:W-:Y:S01]  /*1600*/  LEA.HI R21, R14.reuse, R121.reuse, RZ, 0x2 ;  /* 0x000000790e157211 */ /* 0x0c0fe200078f10ff */
[----:B------:R-:W-:Y:S01]  /*1610*/  IMAD R9, R9, UR4, RZ ;  /* 0x0000000409097c24 */ /* 0x000fe2000f8e02ff */
[----:B------:R-:W-:Y:S01]  /*1620*/  LEA.HI R12, R14, R121, RZ, 0x3 ;  /* 0x000000790e0c7211 */ /* 0x000fe200078f18ff */
[----:B------:R-:W-:Y:S01]  /*1630*/  VIADD R181, R136, 0xffffffff ;  /* 0xffffffff88b57836 */ /* 0x000fe20000000000 */
[----:B------:R-:W-:Y:S01]  /*1640*/  LOP3.LUT R184, R21, 0xfffffffc, RZ, 0xc0, !PT ;  /* 0xfffffffc15b87812 */ /* 0x000fe200078ec0ff */
[----:B------:R-:W-:Y:S01]  /*1650*/  UMOV UR9, 0x400 ;  /* 0x0000040000097882 */ /* 0x000fe20000000000 */
[----:B------:R-:W-:Y:S01]  /*1660*/  SHF.R.S32.HI R7, RZ, 0x3, R12 ;  /* 0x00000003ff077819 */ /* 0x000fe2000001140c */
[----:B------:R-:W2:Y:S01]  /*1670*/  @!P0 LDC.64 R2, c[0x0][0x228] ;  /* 0x00008a00ff028b82 */ /* 0x000ea20000000a00 */
[----:B------:R-:W-:Y:S01]  /*1680*/  SHF.R.S32.HI R16, RZ, 0x2, R21 ;  /* 0x00000002ff107819 */ /* 0x000fe20000011415 */
[----:B------:R-:W-:Y:S01]  /*1690*/  IMAD.IADD R184, R121, 0x1, -R184 ;  /* 0x0000000179b87824 */ /* 0x000fe200078e0ab8 */
[----:B------:R-:W-:Y:S01]  /*16a0*/  @!P0 SHF.R.S32.HI R25, RZ, 0x1f, R11 ;  /* 0x0000001fff198819 */ /* 0x000fe2000001140b */
[----:B------:R-:W-:Y:S01]  /*16b0*/  IMAD.SHL.U32 R27, R7, 0x40, RZ ;  /* 0x00000040071b7824 */ /* 0x000fe200078e00ff */
[CC--:B------:R-:W-:Y:S01]  /*16c0*/  ISETP.GE.AND P4, PT, R16.reuse, R23.reuse, PT ;  /* 0x000000171000720c */ /* 0x0c0fe20003f86270 */
[----:B-----5:R-:W-:Y:S01]  /*16d0*/  VIADD R10, R16, 0x20 ;  /* 0x00000020100a7836 */ /* 0x020fe20000000000 */
[----:B------:R-:W-:Y:S01]  /*16e0*/  SHF.L.U32 R184, R184, 0x3, RZ ;  /* 0x00000003b8b87819 */ /* 0x000fe200000006ff */
[----:B------:R-:W3:Y:S01]  /*16f0*/  @P0 LDC.64 R4, c[0x0][0x240] ;  /* 0x00009000ff040b82 */ /* 0x000ee20000000a00 */
[----:B------:R-:W-:Y:S01]  /*1700*/  LOP3.LUT R27, R27, 0xc0, RZ, 0xc0, !PT ;  /* 0x000000c01b1b7812 */ /* 0x000fe200078ec0ff */
[----:B------:R-:W-:Y:S01]  /*1710*/  BSSY B0, `(.L_x_705) ;  /* 0x0000050000007945 */ /* 0x000fe20003800000 */
[----:B------:R-:W-:Y:S01]  /*1720*/  ISETP.GE.AND P2, PT, R10, R23, PT ;  /* 0x000000170a00720c */ /* 0x000fe20003f46270 */
[----:B------:R-:W-:Y:S01]  /*1730*/  VIADD R175, R184, 0x20 ;  /* 0x00000020b8af7836 */ /* 0x000fe20000000000 */
[----:B------:R-:W-:-:S02]  /*1740*/  LOP3.LUT R23, R27, 0x18, R184, 0xf8, !PT ;  /* 0x000000181b177812 */ /* 0x000fc400078ef8b8 */
[----:B------:R-:W-:Y:S02]  /*1750*/  SHF.R.U32.HI R182, RZ, 0x3, R27 ;  /* 0x00000003ffb67819 */ /* 0x000fe4000001161b */
[----:B------:R-:W-:Y:S02]  /*1760*/  LEA.HI R21, R21, R16, RZ, 0x1 ;  /* 0x0000001015157211 */ /* 0x000fe400078f08ff */
[----:B------:R-:W-:Y:S02]  /*1770*/  LEA.HI R124, R14, R121, RZ, 0x5 ;  /* 0x000000790e7c7211 */ /* 0x000fe400078f28ff */
[----:B------:R-:W-:Y:S02]  /*1780*/  LOP3.LUT R21, R21, 0x7fffffe, RZ, 0xc0, !PT ;  /* 0x07fffffe15157812 */ /* 0x000fe400078ec0ff */
[----:B------:R-:W-:Y:S01]  /*1790*/  IADD3 R20, P1, R184, R20, RZ ;  /* 0x00000014b8147210 */ /* 0x000fe20007f3e0ff */
[----:B--2---:R-:W-:Y:S01]  /*17a0*/  @!P0 IMAD R26, R25, R2, RZ ;  /* 0x00000002191a8224 */ /* 0x004fe200078e02ff */
[----:B------:R-:W-:-:S02]  /*17b0*/  SHF.R.S32.HI R125, RZ, 0x5, R124 ;  /* 0x00000005ff7d7819 */ /* 0x000fc4000001147c */
[C---:B------:R-:W-:Y:S01]  /*17c0*/  IADD3 R22, P3, R184.reuse, R22, RZ ;  /* 0x00000016b8167210 */ /* 0x040fe20007f7e0ff */
[----:B------:R-:W-:Y:S01]  /*17d0*/  @!P0 IMAD R3, R11, R3, R26 ;  /* 0x000000030b038224 */ /* 0x000fe200078e021a */
[----:B------:R-:W-:Y:S01]  /*17e0*/  LOP3.LUT R182, R23, R182, RZ, 0x3c, !PT ;  /* 0x000000b617b67212 */ /* 0x000fe200078e3cff */
[----:B------:R-:W-:Y:S01]  /*17f0*/  @!P0 IMAD.WIDE.U32 R26, R11, R2, RZ ;  /* 0x000000020b1a8225 */ /* 0x000fe200078e00ff */
[----:B------:R-:W-:Y:S02]  /*1800*/  SHF.R.S32.HI R17, RZ, 0x1f, R16 ;  /* 0x0000001fff117819 */ /* 0x000fe40000011410 */
[----:B------:R-:W-:Y:S01]  /*1810*/  IADD3 R174, R184, 0x40, RZ ;  /* 0x00000040b8ae7810 */ /* 0x000fe20007ffe0ff */
[----:B---3--:R-:W-:-:S04]  /*1820*/  @P0 IMAD.WIDE.U32 R28, R180, R4, RZ ;  /* 0x00000004b41c0225 */ /* 0x008fc800078e00ff */
[----:B------:R-:W-:Y:S02]  /*1830*/  @P0 IMAD R5, R180, R5, R29 ;  /* 0x00000005b4050224 */ /* 0x000fe400078e021d */
[----:B------:R-:W-:Y:S01]  /*1840*/  @P0 IMAD.MOV.U32 R2, RZ, RZ, R28 ;  /* 0x000000ffff020224 */ /* 0x000fe200078e001c */
[----:B------:R-:W-:Y:S01]  /*1850*/  @!P0 MOV R2, R26 ;  /* 0x0000001a00028202 */ /* 0x000fe20000000f00 */
[----:B------:R-:W-:Y:S01]  /*1860*/  @!P0 IMAD.IADD R5, R27, 0x1, R3 ;  /* 0x000000011b058824 */ /* 0x000fe200078e0203 */
[----:B------:R-:W-:Y:S01]  /*1870*/  SHF.R.S32.HI R3, RZ, 0x1f, R184 ;  /* 0x0000001fff037819 */ /* 0x000fe200000114b8 */
[----:B------:R-:W-:Y:S01]  /*1880*/  IMAD.IADD R4, R16, 0x1, -R21 ;  /* 0x0000000110047824 */ /* 0x000fe200078e0a15 */
[----:B------:R-:W-:Y:S01]  /*1890*/  SHF.R.S32.HI R27, RZ, 0x1f, R24 ;  /* 0x0000001fff1b7819 */ /* 0x000fe20000011418 */
[----:B------:R-:W-:Y:S01]  /*18a0*/  IMAD.WIDE R18, R19, 0x40, R16 ;  /* 0x0000004013127825 */ /* 0x000fe200078e0210 */
[----:B------:R-:W-:Y:S02]  /*18b0*/  IADD3 R2, P0, R184, R2, RZ ;  /* 0x00000002b8027210 */ /* 0x000fe40007f1e0ff */
[C---:B------:R-:W-:Y:S01]  /*18c0*/  IADD3.X R23, R3.reuse, R0, RZ, P3, !PT ;  /* 0x0000000003177210 */ /* 0x040fe20001ffe4ff */
[----:B------:R-:W-:Y:S01]  /*18d0*/  IMAD.X R21, R3, 0x1, R6, P1 ;  /* 0x0000000103157824 */ /* 0x000fe200008e0606 */
[----:B------:R-:W-:Y:S01]  /*18e0*/  SHF.L.U32 R0, R181, 0x7, RZ ;  /* 0x00000007b5007819 */ /* 0x000fe200000006ff */
[----:B------:R-:W-:-:S02]  /*18f0*/  IMAD R11, R125, 0x8, R4 ;  /* 0x000000087d0b7824 */ /* 0x000fc400078e0204 */
[----:B------:R-:W-:Y:S02]  /*1900*/  IMAD R27, R27, UR6, RZ ;  /* 0x000000061b1b7c24 */ /* 0x000fe4000f8e02ff */
[----:B------:R-:W-:Y:S02]  /*1910*/  IMAD.X R3, R3, 0x1, R5, P0 ;  /* 0x0000000103037824 */ /* 0x000fe400000e0605 */
[C---:B------:R-:W-:Y:S02]  /*1920*/  IMAD R6, R8.reuse, UR5, R9 ;  /* 0x0000000508067c24 */ /* 0x040fe4000f8e0209 */
[----:B------:R-:W-:Y:S01]  /*1930*/  IMAD.WIDE.U32 R8, R8, UR4, R20 ;  /* 0x0000000408087c25 */ /* 0x000fe2000f8e0014 */
[----:B-1----:R-:W-:-:S03]  /*1940*/  ULEA UR4, UR8, UR9, 0x18 ;  /* 0x0000000908047291 */ /* 0x002fc6000f8ec03f */
[----:B------:R-:W-:Y:S02]  /*1950*/  IMAD.U32 R182, R11, 0x20, R182 ;  /* 0x000000200bb67824 */ /* 0x000fe400078e00b6 */
[C---:B------:R-:W-:Y:S02]  /*1960*/  IMAD R27, R24.reuse, UR7, R27 ;  /* 0x00000007181b7c24 */ /* 0x040fe4000f8e021b */
[----:B------:R-:W-:Y:S01]  /*1970*/  IMAD.WIDE.U32 R24, R24, UR6, R2 ;  /* 0x0000000618187c25 */ /* 0x000fe2000f8e0002 */
[----:B------:R-:W-:-:S03]  /*1980*/  LEA R182, R182, UR4, 0x1 ;  /* 0x00000004b6b67c11 */ /* 0x000fc6000f8e08ff */
[----:B------:R-:W-:Y:S02]  /*1990*/  IMAD.IADD R11, R117, 0x1, -R0 ;  /* 0x00000001750b7824 */ /* 0x000fe400078e0a00 */
[----:B------:R-:W-:Y:S01]  /*19a0*/  IMAD.IADD R27, R25, 0x1, R27 ;  /* 0x00000001191b7824 */ /* 0x000fe200078e021b */
[----:B------:R-:W-:Y:S06]  /*19b0*/  @P4 BRA `(.L_x_706) ;  /* 0x0000000000944947 */ /* 0x000fec0003800000 */
[----:B------:R-:W-:Y:S01]  /*19c0*/  ULDC UR5, c[0x0][0x2d0] ;  /* 0x0000b40000057ab9 */ /* 0x000fe20000000800 */
[----:B------:R-:W-:Y:S01]  /*19d0*/  ULDC.64 UR6, c[0x0][0x240] ;  /* 0x0000900000067ab9 */ /* 0x000fe20000000a00 */
[----:B------:R-:W-:Y:S01]  /*19e0*/  ISETP.GE.AND P5, PT, R184, UR5, PT ;  /* 0x00000005b8007c0c */ /* 0x000fe2000bfa6270 */
[----:B------:R-:W-:Y:S01]  /*19f0*/  IMAD R21, R19, UR6, RZ ;  /* 0x0000000613157c24 */ /* 0x000fe2000f8e02ff */
[----:B------:R-:W-:Y:S01]  /*1a00*/  ISETP.GE.AND P4, PT, R175, UR5, PT ;  /* 0x00000005af007c0c */ /* 0x000fe2000bf86270 */
[----:B------:R-:W-:Y:S01]  /*1a10*/  IMAD.MOV.U32 R26, RZ, RZ, R24 ;  /* 0x000000ffff1a7224 */ /* 0x000fe200078e0018 */
[----:B------:R-:W-:Y:S01]  /*1a20*/  ISETP.GE.AND P3, PT, R174, UR5, PT ;  /* 0x00000005ae007c0c */ /* 0x000fe2000bf66270 */
[C---:B------:R-:W-:Y:S02]  /*1a30*/  IMAD R20, R18.reuse, UR7, R21 ;  /* 0x0000000712147c24 */ /* 0x040fe4000f8e0215 */
[----:B------:R-:W-:-:S04]  /*1a40*/  IMAD.WIDE.U32 R28, R18, UR6, R26 ;  /* 0x00000006121c7c25 */ /* 0x000fc8000f8e001a */
[----:B------:R-:W-:Y:S02]  /*1a50*/  IMAD.IADD R20, R29, 0x1, R20 ;  /* 0x000000011d147824 */ /* 0x000fe400078e0214 */
[----:B------:R-:W1:Y:S01]  /*1a60*/  @!P5 LDC.64 R4, c[0x0][0x210] ;  /* 0x00008400ff04db82 */ /* 0x000e620000000a00 */
[----:B------:R2:W-:Y:S04]  /*1a70*/  @P5 STS [R182], RZ ;  /* 0x000000ffb6005388 */ /* 0x0005e80000000800 */
[----:B------:R2:W-:Y:S03]  /*1a80*/  @P5 STS [R182+0x4], RZ ;  /* 0x000004ffb6005388 */ /* 0x0005e60000000800 */
[----:B------:R-:W3:Y:S01]  /*1a90*/  @!P4 LDC.64 R2, c[0x0][0x210] ;  /* 0x00008400ff02cb82 */ /* 0x000ee20000000a00 */
[----:B------:R2:W-:Y:S01]  /*1aa0*/  @P5 STS.64 [R182+0x8], RZ ;  /* 0x000008ffb6005388 */ /* 0x0005e20000000a00 */
[----:B-1----:R-:W-:-:S04]  /*1ab0*/  @!P5 LEA R4, P1, R28, R4, 0x1 ;  /* 0x000000041c04d211 */ /* 0x002fc800078208ff */
[C---:B------:R-:W-:Y:S02]  /*1ac0*/  @!P5 LEA.HI.X R5, R28.reuse, R5, R20, 0x1, P1 ;  /* 0x000000051c05d211 */ /* 0x040fe400008f0c14 */
[----:B---3--:R-:W-:-:S03]  /*1ad0*/  @!P4 LEA R2, P0, R28, R2, 0x1 ;  /* 0x000000021c02c211 */ /* 0x008fc600078008ff */
[----:B------:R-:W-:Y:S01]  /*1ae0*/  @!PT LDS RZ, [RZ] ;  /* 0x00000000fffff984 */ /* 0x000fe20000000800 */
[----:B------:R-:W-:Y:S01]  /*1af0*/  @!PT LDS RZ, [RZ] ;  /* 0x00000000fffff984 */ /* 0x000fe20000000800 */
[----:B------:R-:W-:Y:S01]  /*1b00*/  @!PT LDS RZ, [RZ] ;  /* 0x00000000fffff984 */ /* 0x000fe20000000800 */
[----:B------:R2:W-:Y:S01]  /*1b10*/  @!P5 LDGSTS.E.BYPASS.LTC128B.128 [R182], desc[UR10][R4.64] ;  /* 0x0000000004b6dfae */ /* 0x0005e2000b901d4a */
[----:B------:R-:W-:-:S03]  /*1b20*/  @!P4 LEA.HI.X R3, R28, R3, R20, 0x1, P0 ;  /* 0x000000031c03c211 */ /* 0x000fc600000f0c14 */
[----:B------:R2:W-:Y:S04]  /*1b30*/  @P4 STS.128 [R182+0x1000], RZ ;  /* 0x001000ffb6004388 */ /* 0x0005e80000000c00 */
[----:B------:R-:W-:Y:S01]  /*1b40*/  @!PT LDS RZ, [RZ] ;  /* 0x00000000fffff984 */ /* 0x000fe20000000800 */
[----:B------:R-:W-:Y:S01]  /*1b50*/  @!PT LDS RZ, [RZ] ;  /* 0x00000000fffff984 */ /* 0x000fe20000000800 */
[----:B------:R-:W-:Y:S01]  /*1b60*/  @!PT LDS RZ, [RZ] ;  /* 0x00000000fffff984 */ /* 0x000fe20000000800 */
[----:B------:R2:W-:Y:S04]  /*1b70*/  @!P4 LDGSTS.E.BYPASS.LTC128B.128 [R182+0x1000], desc[UR10][R2.64+0x40] ;  /* 0x0100004002b6cfae */ /* 0x0005e8000b901d4a */
[----:B------:R2:W-:Y:S01]  /*1b80*/  @P3 STS.128 [R182+0x2000], RZ ;  /* 0x002000ffb6003388 */ /* 0x0005e20000000c00 */
[----:B------:R-:W-:Y:S05]  /*1b90*/  @P3 BRA `(.L_x_706) ;  /* 0x00000000001c3947 */ /* 0x000fea0003800000 */
[----:B------:R-:W-:Y:S02]  /*1ba0*/  ULDC.64 UR6, c[0x0][0x210] ;  /* 0x0000840000067ab9 */ /* 0x000fe40000000a00 */
[----:B--2---:R-:W-:-:S04]  /*1bb0*/  LEA R2, P0, R28, UR6, 0x1 ;  /* 0x000000061c027c11 */ /* 0x004fc8000f8008ff */
[----:B------:R-:W-:-:S05]  /*1bc0*/  LEA.HI.X R3, R28, UR7, R20, 0x1, P0 ;  /* 0x000000071c037c11 */ /* 0x000fca00080f0c14 */
[----:B------:R-:W-:Y:S01]  /*1bd0*/  @!PT LDS RZ, [RZ] ;  /* 0x00000000fffff984 */ /* 0x000fe20000000800 */
[----:B------:R-:W-:Y:S01]  /*1be0*/  @!PT LDS RZ, [RZ] ;  /* 0x00000000fffff984 */ /* 0x000fe20000000800 */
[----:B------:R-:W-:Y:S01]  /*1bf0*/  @!PT LDS RZ, [RZ] ;  /* 0x00000000fffff984 */ /* 0x000fe20000000800 */
[----:B------:R1:W-:Y:S04]  /*1c00*/  LDGSTS.E.BYPASS.LTC128B.128 [R182+0x2000], desc[UR10][R2.64+0x80] ;  /* 0x0200008002b67fae */ /* 0x0003e8000b901d4a */
.L_x_706:
[----:B------:R-:W-:Y:S05]  /*1c10*/  BSYNC B0 ;  /* 0x0000000000007941 */ /* 0x000fea0003800000 */
.L_x_705:
[----:B------:R-:W-:Y:S04]  /*1c20*/  BSSY B0, `(.L_x_707) ;  /* 0x0000028000007945 */ /* 0x000fe80003800000 */
[----:B------:R-:W-:Y:S05]  /*1c30*/  @P2 BRA `(.L_x_708) ;  /* 0x0000000000982947 */ /* 0x000fea0003800000 */
[----:B------:R-:W-:Y:S01]  /*1c40*/  ULDC UR5, c[0x0][0x2d0] ;  /* 0x0000b40000057ab9 */ /* 0x000fe20000000800 */
[----:B------:R-:W-:Y:S01]  /*1c50*/  IADD3 R18, P0, R18, 0x20, RZ ;  /* 0x0000002012127810 */ /* 0x000fe20007f1e0ff */
[----:B------:R-:W-:Y:S01]  /*1c60*/  ULDC.64 UR6, c[0x0][0x240] ;  /* 0x0000900000067ab9 */ /* 0x000fe20000000a00 */
[----:B------:R-:W-:Y:S01]  /*1c70*/  ISETP.GE.AND P3, PT, R184, UR5, PT ;  /* 0x00000005b8007c0c */ /* 0x000fe2000bf66270 */
[----:B------:R-:W-:Y:S01]  /*1c80*/  IMAD.MOV.U32 R20, RZ, RZ, R24 ;  /* 0x000000ffff147224 */ /* 0x000fe200078e0018 */
[----:B------:R-:W-:Y:S01]  /*1c90*/  ISETP.GE.AND P2, PT, R175, UR5, PT ;  /* 0x00000005af007c0c */ /* 0x000fe2000bf46270 */
[----:B------:R-:W-:Y:S01]  /*1ca0*/  IMAD.X R19, RZ, RZ, R19, P0 ;  /* 0x000000ffff137224 */ /* 0x000fe200000e0613 */
[----:B------:R-:W-:Y:S01]  /*1cb0*/  ISETP.GE.AND P0, PT, R174, UR5, PT ;  /* 0x00000005ae007c0c */ /* 0x000fe2000bf06270 */
[----:B------:R-:W-:Y:S02]  /*1cc0*/  IMAD.MOV.U32 R21, RZ, RZ, R27 ;  /* 0x000000ffff157224 */ /* 0x000fe400078e001b */
[----:B------:R-:W-:-:S02]  /*1cd0*/  IMAD R19, R19, UR6, RZ ;  /* 0x0000000613137c24 */ /* 0x000fc4000f8e02ff */
[----:B------:R-:W-:-:S04]  /*1ce0*/  IMAD.WIDE.U32 R20, R18, UR6, R20 ;  /* 0x0000000612147c25 */ /* 0x000fc8000f8e0014 */
[----:B--2---:R-:W2:Y:S01]  /*1cf0*/  @!P3 LDC.64 R4, c[0x0][0x210] ;  /* 0x00008400ff04bb82 */ /* 0x004ea20000000a00 */
[----:B------:R-:W-:Y:S01]  /*1d00*/  IMAD R19, R18, UR7, R19 ;  /* 0x0000000712137c24 */ /* 0x000fe2000f8e0213 */
[----:B------:R3:W-:Y:S06]  /*1d10*/  @P3 STS.128 [R182+0x800], RZ ;  /* 0x000800ffb6003388 */ /* 0x0007ec0000000c00 */
[----:B-1----:R-:W1:Y:S01]  /*1d20*/  @!P2 LDC.64 R2, c[0x0][0x210] ;  /* 0x00008400ff02ab82 */ /* 0x002e620000000a00 */
[----:B--2---:R-:W-:Y:S01]  /*1d30*/  @!P3 LEA R18, P4, R20, R4, 0x1 ;  /* 0x000000041412b211 */ /* 0x004fe200078808ff */
[----:B------:R-:W-:-:S05]  /*1d40*/  IMAD.IADD R4, R21, 0x1, R19 ;  /* 0x0000000115047824 */ /* 0x000fca00078e0213 */
[C---:B------:R-:W-:Y:S02]  /*1d50*/  @!P3 LEA.HI.X R19, R20.reuse, R5, R4, 0x1, P4 ;  /* 0x000000051413b211 */ /* 0x040fe400020f0c04 */
[----:B-1----:R-:W-:-:S03]  /*1d60*/  @!P2 LEA R2, P1, R20, R2, 0x1 ;  /* 0x000000021402a211 */ /* 0x002fc600078208ff */
[----:B------:R-:W-:Y:S01]  /*1d70*/  @!PT LDS RZ, [RZ] ;  /* 0x00000000fffff984 */ /* 0x000fe20000000800 */
[----:B------:R-:W-:Y:S01]  /*1d80*/  @!PT LDS RZ, [RZ] ;  /* 0x00000000fffff984 */ /* 0x000fe20000000800 */
[----:B------:R-:W-:Y:S01]  /*1d90*/  @!PT LDS RZ, [RZ] ;  /* 0x00000000fffff984 */ /* 0x000fe20000000800 */
[----:B------:R3:W-:Y:S01]  /*1da0*/  @!P3 LDGSTS.E.BYPASS.LTC128B.128 [R182+0x800], desc[UR10][R18.64] ;  /* 0x0080000012b6bfae */ /* 0x0007e2000b901d4a */
        /* <DEDUP_REMOVED lines=9> */
[----:B---3--:R-:W-:-:S04]  /*1e40*/  LEA R2, P0, R20, UR6, 0x1 ;  /* 0x0000000614027c11 */ /* 0x008fc8000f8008ff */
[----:B------:R-:W-:-:S05]  /*1e50*/  LEA.HI.X R3, R20, UR7, R4, 0x1, P0 ;  /* 0x0000000714037c11 */ /* 0x000fca00080f0c04 */
[----:B------:R-:W-:Y:S01]  /*1e60*/  @!PT LDS RZ, [RZ] ;  /* 0x00000000fffff984 */ /* 0x000fe20000000800 */
[----:B------:R-:W-:Y:S01]  /*1e70*/  @!PT LDS RZ, [RZ] ;  /* 0x00000000fffff984 */ /* 0x000fe20000000800 */
[----:B------:R-:W-:Y:S01]  /*1e80*/  @!PT LDS RZ, [RZ] ;  /* 0x00000000fffff984 */ /* 0x000fe20000000800 */
[----:B------:R4:W-:Y:S04]  /*1e90*/  LDGSTS.E.BYPASS.LTC128B.128 [R182+0x2800], desc[UR10][R2.64+0x80] ;  /* 0x0280008002b67fae */ /* 0x0009e8000b901d4a */
.L_x_708:
[----:B------:R-:W-:Y:S05]  /*1ea0*/  BSYNC B0 ;  /* 0x0000000000007941 */ /* 0x000fea0003800000 */
.L_x_707:
[CC--:B------:R-:W-:Y:S01]  /*1eb0*/  ISETP.GE.AND P0, PT, R16.reuse, R11.reuse, PT ;  /* 0x0000000b1000720c */ /* 0x0c0fe20003f06270 */
[-C--:B------:R-:W-:Y:S01]  /*1ec0*/  IMAD R137, R17, R128.reuse, RZ ;  /* 0x0000008011897224 */ /* 0x080fe200078e02ff */
[----:B------:R-:W-:Y:S01]  /*1ed0*/  BSSY B0, `(.L_x_709) ;  /* 0x0000029000007945 */ /* 0x000fe20003800000 */
[----:B---3--:R-:W-:Y:S01]  /*1ee0*/  VIADD R18, R16, 0x40 ;  /* 0x0000004010127836 */ /* 0x008fe20000000000 */
[----:B------:R-:W-:Y:S01]  /*1ef0*/  ISETP.GE.AND P5, PT, R10, R11, PT ;  /* 0x0000000b0a00720c */ /* 0x000fe20003fa6270 */
[----:B------:R-:W-:Y:S01]  /*1f00*/  IMAD R137, R16, R129, R137 ;  /* 0x0000008110897224 */ /* 0x000fe200078e0289 */
[----:B------:R-:W-:Y:S01]  /*1f10*/  SHF.L.U64.HI R176, R128, 0x5, R129 ;  /* 0x0000000580b07819 */ /* 0x000fe20000010281 */
[----:B------:R-:W-:Y:S01]  /*1f20*/  IMAD.WIDE.U32 R138, R16, R128, R22 ;  /* 0x00000080108a7225 */ /* 0x000fe200078e0016 */
[----:B------:R-:W-:Y:S02]  /*1f30*/  ISETP.GE.AND P1, PT, R18, R11, PT ;  /* 0x0000000b1200720c */ /* 0x000fe40003f26270 */
[----:B------:R-:W-:Y:S01]  /*1f40*/  SHF.L.U32 R177, R128, 0x5, RZ ;  /* 0x0000000580b17819 */ /* 0x000fe200000006ff */
[----:B------:R-:W-:-:S02]  /*1f50*/  IMAD.IADD R137, R139, 0x1, R137 ;  /* 0x000000018b897824 */ /* 0x000fc400078e0289 */
[----:B------:R-:W-:Y:S08]  /*1f60*/  @P0 BRA `(.L_x_710) ;  /* 0x00000000007c0947 */ /* 0x000ff00003800000 */
[----:B------:R-:W-:Y:S02]  /*1f70*/  ULDC UR5, c[0x0][0x2d0] ;  /* 0x0000b40000057ab9 */ /* 0x000fe40000000800 */
[----:B------:R-:W-:Y:S02]  /*1f80*/  ISETP.GE.AND P4, PT, R184, UR5, PT ;  /* 0x00000005b8007c0c */ /* 0x000fe4000bf86270 */
[----:B------:R-:W-:Y:S02]  /*1f90*/  ISETP.GE.AND P3, PT, R175, UR5, PT ;  /* 0x00000005af007c0c */ /* 0x000fe4000bf66270 */
[----:B------:R-:W-:-:S09]  /*1fa0*/  ISETP.GE.AND P0, PT, R174, UR5, PT ;  /* 0x00000005ae007c0c */ /* 0x000fd2000bf06270 */
[----:B--2---:R-:W2:Y:S01]  /*1fb0*/  @!P4 LDC.64 R4, c[0x0][0x218] ;  /* 0x00008600ff04cb82 */ /* 0x004ea20000000a00 */
[----:B------:R3:W-:Y:S04]  /*1fc0*/  @P4 STS [R182+0x3000], RZ ;  /* 0x003000ffb6004388 */ /* 0x0007e80000000800 */
[----:B------:R3:W-:Y:S03]  /*1fd0*/  @P4 STS [R182+0x3004], RZ ;  /* 0x003004ffb6004388 */ /* 0x0007e60000000800 */
[----:B-1--4-:R-:W1:Y:S01]  /*1fe0*/  @!P3 LDC.64 R2, c[0x0][0x218] ;  /* 0x00008600ff02bb82 */ /* 0x012e620000000a00 */
[----:B------:R3:W-:Y:S01]  /*1ff0*/  @P4 STS.64 [R182+0x3008], RZ ;  /* 0x003008ffb6004388 */ /* 0x0007e20000000a00 */
[----:B--2---:R-:W-:-:S04]  /*2000*/  @!P4 LEA R4, P2, R138, R4, 0x1 ;  /* 0x000000048a04c211 */ /* 0x004fc800078408ff */
        /* <DEDUP_REMOVED lines=21> */
.L_x_710:
[----:B------:R-:W-:Y:S05]  /*2160*/  BSYNC B0 ;  /* 0x0000000000007941 */ /* 0x000fea0003800000 */
.L_x_709:
[----:B------:R-:W-:Y:S04]  /*2170*/  BSSY B0, `(.L_x_711) ;  /* 0x0000021000007945 */ /* 0x000fe80003800000 */
[----:B------:R-:W-:Y:S05]  /*2180*/  @P5 BRA `(.L_x_712) ;  /* 0x00000000007c5947 */ /* 0x000fea0003800000 */
[----:B------:R-:W-:Y:S01]  /*2190*/  ULDC UR5, c[0x0][0x2d0] ;  /* 0x0000b40000057ab9 */ /* 0x000fe20000000800 */
[----:B------:R-:W-:Y:S02]  /*21a0*/  IADD3 R19, P2, R177, R138, RZ ;  /* 0x0000008ab1137210 */ /* 0x000fe40007f5e0ff */
[----:B------:R-:W-:Y:S02]  /*21b0*/  ISETP.GE.AND P4, PT, R184, UR5, PT ;  /* 0x00000005b8007c0c */ /* 0x000fe4000bf86270 */
[----:B------:R-:W-:Y:S01]  /*21c0*/  ISETP.GE.AND P3, PT, R175, UR5, PT ;  /* 0x00000005af007c0c */ /* 0x000fe2000bf66270 */
[----:B------:R-:W-:Y:S01]  /*21d0*/  IMAD.X R20, R176, 0x1, R137, P2 ;  /* 0x00000001b0147824 */ /* 0x000fe200010e0689 */
[----:B------:R-:W-:-:S09]  /*21e0*/  ISETP.GE.AND P0, PT, R174, UR5, PT ;  /* 0x00000005ae007c0c */ /* 0x000fd2000bf06270 */
[----:B--23--:R-:W2:Y:S01]  /*21f0*/  @!P4 LDC.64 R4, c[0x0][0x218] ;  /* 0x00008600ff04cb82 */ /* 0x00cea20000000a00 */
[----:B------:R3:W-:Y:S07]  /*2200*/  @P4 STS.128 [R182+0x3800], RZ ;  /* 0x003800ffb6004388 */ /* 0x0007ee0000000c00 */
[----:B-1--4-:R-:W1:Y:S01]  /*2210*/  @!P3 LDC.64 R2, c[0x0][0x218] ;  /* 0x00008600ff02bb82 */ /* 0x012e620000000a00 */
        /* <DEDUP_REMOVED lines=22> */
.L_x_712:
[----:B------:R-:W-:Y:S05]  /*2380*/  BSYNC B0 ;  /* 0x0000000000007941 */ /* 0x000fea0003800000 */
.L_x_711:
[----:B------:R-:W-:Y:S01]  /*2390*/  BSSY B0, `(.L_x_713) ;  /* 0x0000023000007945 */ /* 0x000fe20003800000 */
[C---:B------:R-:W-:Y:S02]  /*23a0*/  IADD3 R15, P0, R16.reuse, R15, RZ ;  /* 0x0000000f100f7210 */ /* 0x040fe40007f1e0ff */
[----:B------:R-:W-:Y:S01]  /*23b0*/  IADD3 R20, R16, 0x60, RZ ;  /* 0x0000006010147810 */ /* 0x000fe20007ffe0ff */
[----:B------:R-:W-:Y:S05]  /*23c0*/  @P1 BRA `(.L_x_714) ;  /* 0x00000000007c1947 */ /* 0x000fea0003800000 */
[----:B------:R-:W-:Y:S01]  /*23d0*/  ULDC UR5, c[0x0][0x2d0] ;  /* 0x0000b40000057ab9 */ /* 0x000fe20000000800 */
[----:B------:R-:W-:Y:S02]  /*23e0*/  LEA R19, P2, R128, R138, 0x6 ;  /* 0x0000008a80137211 */ /* 0x000fe400078430ff */
[----:B------:R-:W-:Y:S02]  /*23f0*/  ISETP.GE.AND P4, PT, R184, UR5, PT ;  /* 0x00000005b8007c0c */ /* 0x000fe4000bf86270 */
[----:B------:R-:W-:Y:S02]  /*2400*/  ISETP.GE.AND P3, PT, R175, UR5, PT ;  /* 0x00000005af007c0c */ /* 0x000fe4000bf66270 */
[----:B------:R-:W-:Y:S02]  /*2410*/  ISETP.GE.AND P1, PT, R174, UR5, PT ;  /* 0x00000005ae007c0c */ /* 0x000fe4000bf26270 */
[----:B------:R-:W-:-:S07]  /*2420*/  LEA.HI.X R22, R128, R137, R129, 0x6, P2 ;  /* 0x0000008980167211 */ /* 0x000fce00010f3481 */
        /* <DEDUP_REMOVED lines=25> */
.L_x_714:
[----:B------:R-:W-:Y:S05]  /*25c0*/  BSYNC B0 ;  /* 0x0000000000007941 */ /* 0x000fea0003800000 */
.L_x_713:
[----:B------:R-:W-:Y:S01]  /*25d0*/  ISETP.GE.AND P2, PT, R20, R11, PT ;  /* 0x0000000b1400720c */ /* 0x000fe20003f46270 */
[----:B------:R-:W-:Y:S01]  /*25e0*/  BSSY B0, `(.L_x_715) ;  /* 0x0000026000007945 */ /* 0x000fe20003800000 */
[----:B------:R-:W-:Y:S02]  /*25f0*/  LEA.HI R22, R14, R121, RZ, 0x4 ;  /* 0x000000790e167211 */ /* 0x000fe400078f20ff */
[----:B------:R-:W-:Y:S02]  /*2600*/  ISETP.GE.AND P1, PT, R16, R11, PT ;  /* 0x0000000b1000720c */ /* 0x000fe40003f26270 */
[----:B------:R-:W-:-:S07]  /*2610*/  SHF.R.S32.HI R19, RZ, 0x4, R22 ;  /* 0x00000004ff137819 */ /* 0x000fce0000011416 */
[----:B------:R-:W-:Y:S05]  /*2620*/  @P2 BRA `(.L_x_716) ;  /* 0x0000000000842947 */ /* 0x000fea0003800000 */
[----:B------:R-:W-:Y:S01]  /*2630*/  ULDC UR5, c[0x0][0x2d0] ;  /* 0x0000b40000057ab9 */ /* 0x000fe20000000800 */
[----:B------:R-:W-:Y:S01]  /*2640*/  IMAD.MOV.U32 R139, RZ, RZ, R137 ;  /* 0x000000ffff8b7224 */ /* 0x000fe200078e0089 */
[----:B------:R-:W-:Y:S01]  /*2650*/  ISETP.GE.AND P5, PT, R184, UR5, PT ;  /* 0x00000005b8007c0c */ /* 0x000fe2000bfa6270 */
[----:B------:R-:W-:Y:S01]  /*2660*/  IMAD R14, R129, 0x60, RZ ;  /* 0x00000060810e7824 */ /* 0x000fe200078e02ff */
[----:B------:R-:W-:Y:S01]  /*2670*/  ISETP.GE.AND P4, PT, R175, UR5, PT ;  /* 0x00000005af007c0c */ /* 0x000fe2000bf86270 */
[----:B------:R-:W-:Y:S01]  /*2680*/  IMAD.WIDE.U32 R24, R128, 0x60, R138 ;  /* 0x0000006080187825 */ /* 0x000fe200078e008a */
[----:B------:R-:W-:-:S03]  /*2690*/  ISETP.GE.AND P2, PT, R174, UR5, PT ;  /* 0x00000005ae007c0c */ /* 0x000fc6000bf46270 */
[----:B------:R-:W-:-:S06]  /*26a0*/  IMAD.IADD R14, R25, 0x1, R14 ;  /* 0x00000001190e7824 */ /* 0x000fcc00078e020e */
        /* <DEDUP_REMOVED lines=25> */
.L_x_716:
[----:B------:R-:W-:Y:S05]  /*2840*/  BSYNC B0 ;  /* 0x0000000000007941 */ /* 0x000fea0003800000 */
.L_x_715:
[----:B------:R-:W0:Y:S01]  /*2850*/  LDGDEPBAR ;  /* 0x00000000000079af */ /* 0x000e220000000000 */
[C---:B-1234-:R-:W-:Y:S01]  /*2860*/  LEA.HI R3, R22.reuse, R19, RZ, 0x1 ;  /* 0x0000001316037211 */ /* 0x05efe200078f08ff */
[----:B------:R-:W-:Y:S01]  /*2870*/  IMAD.X R13, R17, 0x1, R13, P0 ;  /* 0x00000001110d7824 */ /* 0x000fe200000e060d */
[----:B------:R-:W-:Y:S01]  /*2880*/  LOP3.LUT R22, R22, 0xfffffff0, RZ, 0xc0, !PT ;  /* 0xfffffff016167812 */ /* 0x000fe200078ec0ff */
[----:B------:R-:W1:Y:S01]  /*2890*/  LDC.64 R130, c[0x0][0x250] ;  /* 0x00009400ff827b82 */ /* 0x000e620000000a00 */
[----:B------:R-:W-:Y:S01]  /*28a0*/  LOP3.LUT R2, R12, 0xfffffff8, RZ, 0xc0, !PT ;  /* 0xfffffff80c027812 */ /* 0x000fe200078ec0ff */
[----:B------:R-:W-:Y:S01]  /*28b0*/  IMAD.IADD R9, R9, 0x1, R6 ;  /* 0x0000000109097824 */ /* 0x000fe200078e0206 */
[----:B------:R-:W-:Y:S01]  /*28c0*/  LOP3.LUT R4, R3, 0xfffffffe, RZ, 0xc0, !PT ;  /* 0xfffffffe03047812 */ /* 0x000fe200078ec0ff */
[C---:B------:R-:W-:Y:S01]  /*28d0*/  IMAD.IADD R123, R121.reuse, 0x1, -R22 ;  /* 0x00000001797b7824 */ /* 0x040fe200078e0a16 */
[-C--:B------:R-:W-:Y:S01]  /*28e0*/  ISETP.GE.AND P3, PT, R10, R11.reuse, PT ;  /* 0x0000000b0a00720c */ /* 0x080fe20003f66270 */
[----:B------:R-:W-:Y:S01]  /*28f0*/  IMAD.IADD R2, R121, 0x1, -R2 ;  /* 0x0000000179027824 */ /* 0x000fe200078e0a02 */
[----:B------:R-:W-:Y:S01]  /*2900*/  ISETP.GE.AND P5, PT, R18, R11, PT ;  /* 0x0000000b1200720c */ /* 0x000fe20003fa6270 */
[----:B------:R-:W-:Y:S01]  /*2910*/  IMAD.IADD R19, R19, 0x1, -R4 ;  /* 0x0000000113137824 */ /* 0x000fe200078e0a04 */
[----:B------:R-:W-:Y:S01]  /*2920*/  LEA.HI R12, R123, R123, RZ, 0x1 ;  /* 0x0000007b7b0c7211 */ /* 0x000fe200078f08ff */
[----:B------:R-:W-:Y:S01]  /*2930*/  IMAD.SHL.U32 R10, R7, 0x8, RZ ;  /* 0x00000008070a7824 */ /* 0x000fe200078e00ff */
[----:B------:R-:W-:Y:S01]  /*2940*/  ISETP.GE.AND P4, PT, R20, R11, PT ;  /* 0x0000000b1400720c */ /* 0x000fe20003f86270 */
[----:B------:R-:W-:Y:S01]  /*2950*/  ULDC.64 UR6, c[0x0][0x220] ;  /* 0x0000880000067ab9 */ /* 0x000fe20000000a00 */
[----:B------:R-:W-:Y:S01]  /*2960*/  LEA.HI R11, R2, R2, RZ, 0x1 ;  /* 0x00000002020b7211 */ /* 0x000fe200078f08ff */
[----:B------:R-:W-:Y:S01]  /*2970*/  BSSY B0, `(.L_x_717) ;  /* 0x0000049000007945 */ /* 0x000fe20003800000 */
[----:B------:R-:W-:-:S02]  /*2980*/  SHF.R.S32.HI R17, RZ, 0x1, R12 ;  /* 0x00000001ff117819 */ /* 0x000fc4000001140c */
[----:B------:R-:W-:Y:S02]  /*2990*/  SHF.R.S32.HI R4, RZ, 0x1f, R12 ;  /* 0x0000001fff047819 */ /* 0x000fe4000001140c */
[----:B------:R-:W-:Y:S01]  /*29a0*/  SHF.R.S32.HI R3, RZ, 0x1, R11 ;  /* 0x00000001ff037819 */ /* 0x000fe2000001140b */
[----:B------:R-:W-:-:S04]  /*29b0*/  DEPBAR.LE SB0, 0x0 ;  /* 0x000080000000791a */ /* 0x000fc80000000000 */
[----:B------:R-:W-:Y:S01]  /*29c0*/  BAR.SYNC.DEFER_BLOCKING 0x0 ;  /* 0x0000000000007b1d */ /* 0x000fe20000010000 */
[----:B------:R-:W-:Y:S01]  /*29d0*/  LEA.HI R4, R4, R17, RZ, 0x2 ;  /* 0x0000001104047211 */ /* 0x000fe200078f10ff */
[----:B------:R-:W-:Y:S01]  /*29e0*/  IMAD.SHL.U32 R5, R3, 0x40, RZ ;  /* 0x0000004003057824 */ /* 0x000fe200078e00ff */
[----:B------:R-:W-:Y:S01]  /*29f0*/  SHF.R.S32.HI R14, RZ, 0x1f, R123 ;  /* 0x0000001fff0e7819 */ /* 0x000fe2000001147b */
[-C--:B-1----:R-:W-:Y:S01]  /*2a00*/  IMAD.WIDE.U32 R118, R15, R130.reuse, R8 ;  /* 0x000000820f767225 */ /* 0x082fe200078e0008 */
[----:B------:R-:W-:Y:S02]  /*2a10*/  LOP3.LUT R4, R4, 0xfffffffc, RZ, 0xc0, !PT ;  /* 0xfffffffc04047812 */ /* 0x000fe400078ec0ff */
[----:B------:R-:W-:Y:S01]  /*2a20*/  LOP3.LUT R11, R11, 0x7fffffe, RZ, 0xc0, !PT ;  /* 0x07fffffe0b0b7812 */ /* 0x000fe200078ec0ff */
[----:B------:R-:W-:Y:S01]  /*2a30*/  IMAD.SHL.U32 R179, R130, 0x20, RZ ;  /* 0x0000002082b37824 */ /* 0x000fe200078e00ff */
[----:B------:R-:W-:Y:S01]  /*2a40*/  LOP3.LUT R5, R5, 0xc0, RZ, 0xc0, !PT ;  /* 0x000000c005057812 */ /* 0x000fe200078ec0ff */
[----:B------:R-:W-:Y:S01]  /*2a50*/  IMAD.IADD R4, R17, 0x1, -R4 ;  /* 0x0000000111047824 */ /* 0x000fe200078e0a04 */
[----:B------:R-:W-:Y:S01]  /*2a60*/  LEA.HI R7, R14, R123, RZ, 0x3 ;  /* 0x0000007b0e077211 */ /* 0x000fe200078f18ff */
[----:B------:R-:W-:Y:S01]  /*2a70*/  IMAD.IADD R2, R2, 0x1, -R11 ;  /* 0x0000000102027824 */ /* 0x000fe200078e0a0b */
[----:B------:R-:W-:Y:S01]  /*2a80*/  LOP3.LUT R10, R5, 0x8, R10, 0xf8, !PT ;  /* 0x00000008050a7812 */ /* 0x000fe200078ef80a */
[----:B------:R-:W-:Y:S01]  /*2a90*/  IMAD.SHL.U32 R6, R4, 0x40, RZ ;  /* 0x0000004004067824 */ /* 0x000fe200078e00ff */
[----:B------:R-:W-:Y:S01]  /*2aa0*/  SHF.R.U32.HI R5, RZ, 0x3, R5 ;  /* 0x00000003ff057819 */ /* 0x000fe20000011605 */
[----:B------:R-:W-:Y:S01]  /*2ab0*/  IMAD.SHL.U32 R7, R7, 0x20, RZ ;  /* 0x0000002007077824 */ /* 0x000fe200078e00ff */
[----:B------:R-:W-:Y:S01]  /*2ac0*/  LOP3.LUT R12, R12, 0x7fffffe, RZ, 0xc0, !PT ;  /* 0x07fffffe0c0c7812 */ /* 0x000fe200078ec0ff */
[C---:B------:R-:W-:Y:S01]  /*2ad0*/  IMAD R172, R19.reuse, 0x8, R2 ;  /* 0x0000000813ac7824 */ /* 0x040fe200078e0202 */
[----:B------:R-:W-:Y:S01]  /*2ae0*/  LOP3.LUT R5, R10, R5, RZ, 0x3c, !PT ;  /* 0x000000050a057212 */ /* 0x000fe200078e3cff */
[----:B------:R-:W-:Y:S01]  /*2af0*/  IMAD.SHL.U32 R19, R19, 0x8, RZ ;  /* 0x0000000813137824 */ /* 0x000fe200078e00ff */
[----:B------:R-:W-:Y:S01]  /*2b00*/  LOP3.LUT R2, R6, 0xc0, RZ, 0xc0, !PT ;  /* 0x000000c006027812 */ /* 0x000fe200078ec0ff */
[----:B------:R-:W-:Y:S01]  /*2b10*/  IMAD R6, R13, R130, RZ ;  /* 0x000000820d067224 */ /* 0x000fe200078e02ff */
[----:B------:R-:W-:Y:S01]  /*2b20*/  LOP3.LUT R122, R7, 0xffffff00, RZ, 0xc0, !PT ;  /* 0xffffff00077a7812 */ /* 0x000fe200078ec0ff */
[----:B------:R1:W-:Y:S01]  /*2b30*/  @P1 STS [R182+0x9000], RZ ;  /* 0x009000ffb6001388 */ /* 0x0003e20000000800 */
[----:B------:R-:W-:Y:S01]  /*2b40*/  IMAD.U32 R172, R172, 0x20, R5 ;  /* 0x00000020acac7824 */ /* 0x000fe200078e0005 */
[----:B------:R-:W-:Y:S01]  /*2b50*/  LOP3.LUT R7, R2, 0x8, R19, 0xf8, !PT ;  /* 0x0000000802077812 */ /* 0x000fe200078ef813 */
[----:B------:R-:W-:Y:S01]  /*2b60*/  IMAD R5, R15, R131, R6 ;  /* 0x000000830f057224 */ /* 0x000fe200078e0206 */
[----:B------:R1:W-:Y:S01]  /*2b70*/  @P1 STS [R182+0x9004], RZ ;  /* 0x009004ffb6001388 */ /* 0x0003e20000000800 */
[----:B------:R-:W-:Y:S01]  /*2b80*/  SHF.R.U32.HI R2, RZ, 0x3, R2 ;  /* 0x00000003ff027819 */ /* 0x000fe20000011602 */
[----:B------:R-:W-:Y:S01]  /*2b90*/  IMAD.IADD R123, R123, 0x1, -R12 ;  /* 0x000000017b7b7824 */ /* 0x000fe200078e0a0c */
[----:B------:R-:W-:Y:S01]  /*2ba0*/  LEA R196, P0, R118, UR6, 0x1 ;  /* 0x0000000676c47c11 */ /* 0x000fe2000f8008ff */
[----:B------:R1:W-:Y:S01]  /*2bb0*/  @P1 STS.64 [R182+0x9008], RZ ;  /* 0x009008ffb6001388 */ /* 0x0003e20000000a00 */
[----:B------:R-:W-:Y:S01]  /*2bc0*/  IMAD R6, R125, 0x200, R122 ;  /* 0x000002007d067824 */ /* 0x000fe200078e027a */
[----:B------:R-:W-:Y:S01]  /*2bd0*/  LOP3.LUT R2, R7, R2, RZ, 0x3c, !PT ;  /* 0x0000000207027212 */ /* 0x000fe200078e3cff */
[----:B------:R-:W-:Y:S01]  /*2be0*/  IMAD.IADD R116, R119, 0x1, R5 ;  /* 0x0000000177747824 */ /* 0x000fe200078e0205 */
[----:B------:R1:W-:Y:S01]  /*2bf0*/  @P1 STS.128 [R182+0xb000], RZ ;  /* 0x00b000ffb6001388 */ /* 0x0003e20000000c00 */
[----:B------:R-:W-:Y:S01]  /*2c00*/  IMAD R173, R123, 0x20, R6 ;  /* 0x000000207bad7824 */ /* 0x000fe200078e0206 */
[----:B------:R-:W-:-:S02]  /*2c10*/  SHF.L.U64.HI R178, R130, 0x5, R131 ;  /* 0x0000000582b27819 */ /* 0x000fc40000010283 */
[----:B------:R1:W-:Y:S01]  /*2c20*/  @P1 STS.128 [R182+0xd000], RZ ;  /* 0x00d000ffb6001388 */ /* 0x0003e20000000c00 */
[----:B------:R-:W-:Y:S01]  /*2c30*/  IMAD.IADD R173, R2, 0x1, R173 ;  /* 0x0000000102ad7824 */ /* 0x000fe200078e02ad */
[----:B------:R-:W-:Y:S02]  /*2c40*/  LEA R172, R172, UR4, 0x1 ;  /* 0x00000004acac7c11 */ /* 0x000fe4000f8e08ff */
[----:B------:R-:W-:Y:S02]  /*2c50*/  LEA.HI.X R197, R118, UR7, R116, 0x1, P0 ;  /* 0x0000000776c57c11 */ /* 0x000fe400080f0c74 */
[----:B------:R-:W-:Y:S01]  /*2c60*/  LEA R173, R173, UR4, 0x1 ;  /* 0x00000004adad7c11 */ /* 0x000fe2000f8e08ff */
[----:B------:R-:W-:Y:S06]  /*2c70*/  @P1 BRA `(.L_x_718) ;  /* 0x0000000000601947 */ /* 0x000fec0003800000 */
[----:B------:R-:W-:Y:S02]  /*2c80*/  ULDC UR5, c[0x0][0x2d0] ;  /* 0x0000b40000057ab9 */ /* 0x000fe40000000800 */
[----:B------:R-:W-:Y:S02]  /*2c90*/  ISETP.GE.AND P2, PT, R184, UR5, PT ;  /* 0x00000005b8007c0c */ /* 0x000fe4000bf46270 */
[----:B------:R-:W-:Y:S02]  /*2ca0*/  ISETP.GE.AND P1, PT, R175, UR5, PT ;  /* 0x00000005af007c0c */ /* 0x000fe4000bf26270 */
[----:B------:R-:W-:-:S09]  /*2cb0*/  ISETP.GE.AND P0, PT, R174, UR5, PT ;  /* 0x00000005ae007c0c */ /* 0x000fd2000bf06270 */
[----:B------:R-:W-:Y:S01]  /*2cc0*/  @!P2 IMAD.MOV.U32 R6, RZ, RZ, R196 ;  /* 0x000000ffff06a224 */ /* 0x000fe200078e00c4 */
[----:B------:R2:W-:Y:S01]  /*2cd0*/  @P2 STS [R182+0x9000], RZ ;  /* 0x009000ffb6002388 */ /* 0x0005e20000000800 */
[----:B------:R-:W-:-:S03]  /*2ce0*/  @!P2 IMAD.MOV.U32 R7, RZ, RZ, R197 ;  /* 0x000000ffff07a224 */ /* 0x000fc600078e00c5 */
[----:B------:R2:W-:Y:S04]  /*2cf0*/  @P2 STS [R182+0x9004], RZ ;  /* 0x009004ffb6002388 */ /* 0x0005e80000000800 */
[----:B------:R2:W-:Y:S04]  /*2d00*/  @P2 STS.64 [R182+0x9008], RZ ;  /* 0x009008ffb6002388 */ /* 0x0005e80000000a00 */
[----:B------:R-:W-:Y:S01]  /*2d10*/  @!PT LDS RZ, [RZ] ;  /* 0x00000000fffff984 */ /* 0x000fe20000000800 */
[----:B------:R-:W-:Y:S01]  /*2d20*/  @!PT LDS RZ, [RZ] ;  /* 0x00000000fffff984 */ /* 0x000fe20000000800 */
[----:B------:R-:W-:Y:S01]  /*2d30*/  @!PT LDS RZ, [RZ] ;  /* 0x00000000fffff984 */ /* 0x000fe20000000800 */
[----:B------:R2:W-:Y:S04]  /*2d40*/  @!P2 LDGSTS.E.BYPASS.LTC128B.128 [R182+0x9000], desc[UR10][R6.64] ;  /* 0x0900000006b6afae */ /* 0x0005e8000b901d4a */
[----:B------:R2:W-:Y:S04]  /*2d50*/  @P1 STS.128 [R182+0xb000], RZ ;  /* 0x00b000ffb6001388 */ /* 0x0005e80000000c00 */
[----:B------:R-:W-:Y:S01]  /*2d60*/  @!PT LDS RZ, [RZ] ;  /* 0x00000000fffff984 */ /* 0x000fe20000000800 */
[----:B------:R-:W-:Y:S01]  /*2d70*/  @!PT LDS RZ, [RZ] ;  /* 0x00000000fffff984 */ /* 0x000fe20000000800 */
[----:B------:R-:W-:Y:S01]  /*2d80*/  @!PT LDS RZ, [RZ] ;  /* 0x00000000fffff984 */ /* 0x000fe20000000800 */
[----:B------:R2:W-:Y:S04]  /*2d90*/  @!P1 LDGSTS.E.BYPASS.LTC128B.128 [R182+0xb000], desc[UR10][R196.64+0x40] ;  /* 0x0b000040c4b69fae */ /* 0x0005e8000b901d4a */
[----:B------:R2:W-:Y:S01]  /*2da0*/  @P0 STS.128 [R182+0xd000], RZ ;  /* 0x00d000ffb6000388 */ /* 0x0005e20000000c00 */
[----:B------:R-:W-:Y:S05]  /*2db0*/  @P0 BRA `(.L_x_718) ;  /* 0x0000000000100947 */ /* 0x000fea0003800000 */
[----:B------:R-:W-:Y:S01]  /*2dc0*/  @!PT LDS RZ, [RZ] ;  /* 0x00000000fffff984 */ /* 0x000fe20000000800 */
[----:B------:R-:W-:Y:S01]  /*2dd0*/  @!PT LDS RZ, [RZ] ;  /* 0x00000000fffff984 */ /* 0x000fe20000000800 */
[----:B------:R-:W-:Y:S01]  /*2de0*/  @!PT LDS RZ, [RZ] ;  /* 0x00000000fffff984 */ /* 0x000fe20000000800 */
[----:B------:R3:W-:Y:S02]  /*2df0*/  LDGSTS.E.BYPASS.LTC128B.128 [R182+0xd000], desc[UR10][R196.64+0x80] ;  /* 0x0d000080c4b67fae */ /* 0x0007e4000b901d4a */
.L_x_718:
[----:B------:R-:W-:Y:S05]  /*2e00*/  BSYNC B0 ;  /* 0x0000000000007941 */ /* 0x000fea0003800000 */
.L_x_717:
[----:B------:R4:W-:Y:S01]  /*2e10*/  @P3 STS.128 [R182+0x9800], RZ ;  /* 0x009800ffb6003388 */ /* 0x0009e20000000c00 */
[----:B------:R-:W-:Y:S03]  /*2e20*/  BSSY B0, `(.L_x_719) ;  /* 0x000001e000007945 */ /* 0x000fe60003800000 */
[----:B------:R4:W-:Y:S04]  /*2e30*/  @P3 STS.128 [R182+0xb800], RZ ;  /* 0x00b800ffb6003388 */ /* 0x0009e80000000c00 */
[----:B------:R4:W-:Y:S01]  /*2e40*/  @P3 STS.128 [R182+0xd800], RZ ;  /* 0x00d800ffb6003388 */ /* 0x0009e20000000c00 */
[----:B------:R-:W-:Y:S05]  /*2e50*/  @P3 BRA `(.L_x_720) ;  /* 0x0000000000683947 */ /* 0x000fea0003800000 */
[----:B------:R-:W-:Y:S02]  /*2e60*/  ULDC UR5, c[0x0][0x2d0] ;  /* 0x0000b40000057ab9 */ /* 0x000fe40000000800 */
[----:B------:R-:W-:Y:S02]  /*2e70*/  ISETP.GE.AND P3, PT, R184, UR5, PT ;  /* 0x00000005b8007c0c */ /* 0x000fe4000bf66270 */
[----:B------:R-:W-:Y:S02]  /*2e80*/  ISETP.GE.AND P2, PT, R175, UR5, PT ;  /* 0x00000005af007c0c */ /* 0x000fe4000bf46270 */
[----:B------:R-:W-:-:S09]  /*2e90*/  ISETP.GE.AND P0, PT, R174, UR5, PT ;  /* 0x00000005ae007c0c */ /* 0x000fd2000bf06270 */
[CC--:B------:R-:W-:Y:S01]  /*2ea0*/  @!P3 LEA R8, P1, R179.reuse, R196.reuse, 0x1 ;  /* 0x000000c4b308b211 */ /* 0x0c0fe200078208ff */
[----:B------:R1:W-:Y:S03]  /*2eb0*/  @P3 STS.128 [R182+0x9800], RZ ;  /* 0x009800ffb6003388 */ /* 0x0003e60000000c00 */
[C---:B------:R-:W-:Y:S02]  /*2ec0*/  @!P3 LEA.HI.X R9, R179.reuse, R197, R178, 0x1, P1 ;  /* 0x000000c5b309b211 */ /* 0x040fe400008f0cb2 */
[----:B--2---:R-:W-:-:S03]  /*2ed0*/  @!P2 LEA R6, P1, R179, R196, 0x1 ;  /* 0x000000c4b306a211 */ /* 0x004fc600078208ff */
        /* <DEDUP_REMOVED lines=12> */
[----:B-1----:R-:W-:-:S04]  /*2fa0*/  LEA R6, P0, R179, R196, 0x1 ;  /* 0x000000c4b3067211 */ /* 0x002fc800078008ff */
[----:B------:R-:W-:-:S05]  /*2fb0*/  LEA.HI.X R7, R179, R197, R178, 0x1, P0 ;  /* 0x000000c5b3077211 */ /* 0x000fca00000f0cb2 */
[----:B------:R-:W-:Y:S01]  /*2fc0*/  @!PT LDS RZ, [RZ] ;  /* 0x00000000fffff984 */ /* 0x000fe20000000800 */
[----:B------:R-:W-:Y:S01]  /*2fd0*/  @!PT LDS RZ, [RZ] ;  /* 0x00000000fffff984 */ /* 0x000fe20000000800 */
[----:B------:R-:W-:Y:S01]  /*2fe0*/  @!PT LDS RZ, [RZ] ;  /* 0x00000000fffff984 */ /* 0x000fe20000000800 */
[----:B------:R1:W-:Y:S04]  /*2ff0*/  LDGSTS.E.BYPASS.LTC128B.128 [R182+0xd800], desc[UR10][R6.64+0x80] ;  /* 0x0d80008006b67fae */ /* 0x0003e8000b901d4a */
.L_x_720:
[----:B------:R-:W-:Y:S05]  /*3000*/  BSYNC B0 ;  /* 0x0000000000007941 */ /* 0x000fea0003800000 */
.L_x_719:
[----:B------:R1:W-:Y:S01]  /*3010*/  @P5 STS.128 [R182+0xa000], RZ ;  /* 0x00a000ffb6005388 */ /* 0x0003e20000000c00 */
[----:B------:R-:W-:Y:S03]  /*3020*/  BSSY B0, `(.L_x_721) ;  /* 0x0000020000007945 */ /* 0x000fe60003800000 */
[----:B------:R1:W-:Y:S04]  /*3030*/  @P5 STS.128 [R182+0xc000], RZ ;  /* 0x00c000ffb6005388 */ /* 0x0003e80000000c00 */
[----:B------:R1:W-:Y:S01]  /*3040*/  @P5 STS.128 [R182+0xe000], RZ ;  /* 0x00e000ffb6005388 */ /* 0x0003e20000000c00 */
[----:B------:R-:W-:Y:S05]  /*3050*/  @P5 BRA `(.L_x_722) ;  /* 0x0000000000705947 */ /* 0x000fea0003800000 */
[----:B------:R-:W-:Y:S01]  /*3060*/  ULDC UR5, c[0x0][0x2d0] ;  /* 0x0000b40000057ab9 */ /* 0x000fe20000000800 */
[----:B------:R-:W-:Y:S01]  /*3070*/  IMAD.SHL.U32 R5, R130, 0x40, RZ ;  /* 0x0000004082057824 */ /* 0x000fe200078e00ff */
[----:B------:R-:W-:Y:S02]  /*3080*/  ISETP.GE.AND P3, PT, R184, UR5, PT ;  /* 0x00000005b8007c0c */ /* 0x000fe4000bf66270 */
[----:B------:R-:W-:Y:S02]  /*3090*/  ISETP.GE.AND P2, PT, R175, UR5, PT ;  /* 0x00000005af007c0c */ /* 0x000fe4000bf46270 */
[----:B------:R-:W-:Y:S02]  /*30a0*/  ISETP.GE.AND P0, PT, R174, UR5, PT ;  /* 0x00000005ae007c0c */ /* 0x000fe4000bf06270 */
[----:B-12---:R-:W-:-:S07]  /*30b0*/  SHF.L.U64.HI R6, R130, 0x6, R131 ;  /* 0x0000000682067819 */ /* 0x006fce0000010283 */
[CC--:B------:R-:W-:Y:S01]  /*30c0*/  @!P3 LEA R10, P5, R5.reuse, R196.reuse, 0x1 ;  /* 0x000000c4050ab211 */ /* 0x0c0fe200078a08ff */
[----:B------:R1:W-:Y:S01]  /*30d0*/  @P3 STS.128 [R182+0xa000], RZ ;  /* 0x00a000ffb6003388 */ /* 0x0003e20000000c00 */
[C---:B------:R-:W-:Y:S02]  /*30e0*/  @!P2 LEA R8, P1, R5.reuse, R196, 0x1 ;  /* 0x000000c40508a211 */ /* 0x040fe400078208ff */
[CCC-:B------:R-:W-:Y:S02]  /*30f0*/  @!P3 LEA.HI.X R11, R5.reuse, R197.reuse, R6.reuse, 0x1, P5 ;  /* 0x000000c5050bb211 */ /* 0x1c0fe400028f0c06 */
[----:B------:R-:W-:-:S03]  /*3100*/  @!P2 LEA.HI.X R9, R5, R197, R6, 0x1, P1 ;  /* 0x000000c50509a211 */ /* 0x000fc600008f0c06 */
        /* <DEDUP_REMOVED lines=17> */
.L_x_722:
[----:B------:R-:W-:Y:S05]  /*3220*/  BSYNC B0 ;  /* 0x0000000000007941 */ /* 0x000fea0003800000 */
.L_x_721:
        /* <DEDUP_REMOVED lines=9> */
[----:B-1----:R-:W-:Y:S01]  /*32c0*/  @!P2 MOV R8, R196 ;  /* 0x000000c40008a202 */ /* 0x002fe20000000f00 */
[C---:B--2---:R-:W-:Y:S01]  /*32d0*/  @!P2 IMAD R6, R131.reuse, 0xc0, RZ ;  /* 0x000000c08306a824 */ /* 0x044fe200078e02ff */
[----:B------:R-:W-:Y:S01]  /*32e0*/  @!P2 MOV R9, R197 ;  /* 0x000000c50009a202 */ /* 0x000fe20000000f00 */
[----:B------:R-:W-:Y:S01]  /*32f0*/  @!P1 IMAD R5, R131, 0xc0, RZ ;  /* 0x000000c083059824 */ /* 0x000fe200078e02ff */
[----:B------:R1:W-:Y:S01]  /*3300*/  @P2 STS.128 [R182+0xa800], RZ ;  /* 0x00a800ffb6002388 */ /* 0x0003e20000000c00 */
[----:B------:R-:W-:-:S04]  /*3310*/  @!P2 IMAD.WIDE.U32 R10, R130, 0xc0, R8 ;  /* 0x000000c0820aa825 */ /* 0x000fc800078e0008 */
[----:B------:R-:W-:Y:S01]  /*3320*/  @!P1 IMAD.WIDE.U32 R8, R130, 0xc0, R196 ;  /* 0x000000c082089825 */ /* 0x000fe200078e00c4 */
[----:B------:R-:W-:-:S04]  /*3330*/  @!P2 IADD3 R11, R11, R6, RZ ;  /* 0x000000060b0ba210 */ /* 0x000fc80007ffe0ff */
[----:B------:R-:W-:Y:S01]  /*3340*/  @!P1 IADD3 R9, R9, R5, RZ ;  /* 0x0000000509099210 */ /* 0x000fe20007ffe0ff */
        /* <DEDUP_REMOVED lines=11> */
[----:B------:R-:W-:Y:S02]  /*3400*/  IMAD R5, R131, 0xc0, RZ ;  /* 0x000000c083057824 */ /* 0x000fe400078e02ff */
[----:B------:R-:W-:-:S05]  /*3410*/  IMAD.WIDE.U32 R6, R130, 0xc0, R196 ;  /* 0x000000c082067825 */ /* 0x000fca00078e00c4 */
[----:B------:R-:W-:-:S05]  /*3420*/  IADD3 R7, R7, R5, RZ ;  /* 0x0000000507077210 */ /* 0x000fca0007ffe0ff */
[----:B------:R-:W-:Y:S01]  /*3430*/  @!PT LDS RZ, [RZ] ;  /* 0x00000000fffff984 */ /* 0x000fe20000000800 */
[----:B------:R-:W-:Y:S01]  /*3440*/  @!PT LDS RZ, [RZ] ;  /* 0x00000000fffff984 */ /* 0x000fe20000000800 */
[----:B------:R-:W-:Y:S01]  /*3450*/  @!PT LDS RZ, [RZ] ;  /* 0x00000000fffff984 */ /* 0x000fe20000000800 */
[----:B------:R2:W-:Y:S02]  /*3460*/  LDGSTS.E.BYPASS.LTC128B.128 [R182+0xe800], desc[UR10][R6.64+0x80] ;  /* 0x0e80008006b67fae */ /* 0x0005e4000b901d4a */
.L_x_724:
[----:B------:R-:W-:Y:S05]  /*3470*/  BSYNC B0 ;  /* 0x0000000000007941 */ /* 0x000fea0003800000 */
.L_x_723:
[----:B------:R-:W-:Y:S01]  /*3480*/  LDSM.16.M88.4 R88, [R173] ;  /* 0x00000000ad58783b */ /* 0x000fe20000000200 */
[----:B------:R-:W-:Y:S01]  /*3490*/  IMAD.MOV.U32 R5, RZ, RZ, 0x10 ;  /* 0x00000010ff057424 */ /* 0x000fe200078e00ff */
[----:B------:R-:W-:Y:S01]  /*34a0*/  LOP3.LUT P1, RZ, R4, 0x2, RZ, 0xc0, !PT ;  /* 0x0000000204ff7812 */ /* 0x000fe2000782c0ff */
[----:B------:R-:W-:Y:S01]  /*34b0*/  IMAD R125, R125, 0x10, R126 ;  /* 0x000000107d7d7824 */ /* 0x000fe200078e027e */
[----:B------:R-:W5:Y:S01]  /*34c0*/  LDSM.16.M88.4 R44, [R172+0x3000] ;  /* 0x00300000ac2c783b */ /* 0x000f620000000200 */
[----:B------:R-:W-:Y:S01]  /*34d0*/  LOP3.LUT P0, RZ, R3, 0x2, RZ, 0xc0, !PT ;  /* 0x0000000203ff7812 */ /* 0x000fe2000780c0ff */
[----:B------:R-:W-:Y:S01]  /*34e0*/  IMAD R123, R123, 0x20, R122 ;  /* 0x000000207b7b7824 */ /* 0x000fe200078e027a */
[C---:B------:R-:W-:Y:S01]  /*34f0*/  SEL R3, R5.reuse, 0xfffffff0, !P1 ;  /* 0xfffffff005037807 */ /* 0x040fe20004800000 */
[----:B------:R-:W3:Y:S01]  /*3500*/  LDSM.16.M88.4 R36, [R172+0x3400] ;  /* 0x00340000ac24783b */ /* 0x000ee20000000200 */
[----:B------:R-:W-:Y:S02]  /*3510*/  SEL R5, R5, 0xfffffff0, !P0 ;  /* 0xfffffff005057807 */ /* 0x000fe40004000000 */
[----:B------:R-:W-:Y:S01]  /*3520*/  ISETP.GE.AND P4, PT, R136, 0x2, PT ;  /* 0x000000028800780c */ /* 0x000fe20003f86270 */
[----:B------:R-:W4:Y:S01]  /*3530*/  LDSM.16.M88.4 R28, [R172+0x3800] ;  /* 0x00380000ac1c783b */ /* 0x000f220000000200 */
[----:B------:R-:W-:-:S02]  /*3540*/  IMAD R171, R3, 0x2, R173 ;  /* 0x0000000203ab7824 */ /* 0x000fc400078e02ad */
[----:B------:R-:W-:Y:S01]  /*3550*/  IMAD R169, R5, 0x2, R172 ;  /* 0x0000000205a97824 */ /* 0x000fe200078e02ac */
[----:B------:R-:W1:Y:S04]  /*3560*/  LDSM.16.M88.4 R20, [R172+0x3c00] ;  /* 0x003c0000ac14783b */ /* 0x000e680000000200 */
[----:B------:R-:W2:Y:S04]  /*3570*/  LDSM.16.M88.4 R12, [R172+0x4000] ;  /* 0x00400000ac0c783b */ /* 0x000ea80000000200 */
[----:B------:R-:W2:Y:S04]  /*3580*/  LDSM.16.M88.4 R96, [R172+0x4800] ;  /* 0x00480000ac60783b */ /* 0x000ea80000000200 */
[----:B------:R-:W2:Y:S04]  /*3590*/  LDSM.16.M88.4 R56, [R172+0x4400] ;  /* 0x00440000ac38783b */ /* 0x000ea80000000200 */
[----:B------:R-:W2:Y:S04]  /*35a0*/  LDSM.16.M88.4 R68, [R172+0x4c00] ;  /* 0x004c0000ac44783b */ /* 0x000ea80000000200 */
[----:B------:R-:W-:Y:S04]  /*35b0*/  LDSM.16.M88.4 R64, [R171] ;  /* 0x00000000ab40783b */ /* 0x000fe80000000200 */
[----:B------:R-:W2:Y:S04]  /*35c0*/  LDSM.16.M88.4 R60, [R169+0x3000] ;  /* 0x00300000a93c783b */ /* 0x000ea80000000200 */
[----:B------:R-:W2:Y:S01]  /*35d0*/  LDSM.16.M88.4 R52, [R169+0x3400] ;  /* 0x00340000a934783b */ /* 0x000ea20000000200 */
[C---:B-----5:R-:W-:Y:S03]  /*35e0*/  HMMA.16816.F32.BF16 R48, R88.reuse, R44, RZ ;  /* 0x0000002c5830723c */ /* 0x060fe600000418ff */
[----:B------:R-:W5:Y:S03]  /*35f0*/  LDSM.16.M88.4 R84, [R169+0x3800] ;  /* 0x00380000a954783b */ /* 0x000f660000000200 */
[C---:B---3--:R-:W-:Y:S01]  /*3600*/  HMMA.16816.F32.BF16 R40, R88.reuse, R36, RZ ;  /* 0x000000245828723c */ /* 0x048fe200000418ff */
[----:B------:R-:W3:Y:S04]  /*3610*/  LDSM.16.M88.4 R80, [R169+0x3c00] ;  /* 0x003c0000a950783b */ /* 0x000ee80000000200 */
[----:B------:R-:W-:Y:S01]  /*3620*/  LDSM.16.M88.4 R72, [R169+0x4800] ;  /* 0x00480000a948783b */ /* 0x000fe20000000200 */
[C---:B----4-:R-:W-:Y:S03]  /*3630*/  HMMA.16816.F32.BF16 R32, R88.reuse, R28, RZ ;  /* 0x0000001c5820723c */ /* 0x050fe600000418ff */
[----:B------:R-:W-:Y:S03]  /*3640*/  LDSM.16.M88.4 R76, [R169+0x4400] ;  /* 0x00440000a94c783b */ /* 0x000fe60000000200 */
[C---:B-1----:R-:W-:Y:S01]  /*3650*/  HMMA.16816.F32.BF16 R24, R88.reuse, R20, RZ ;  /* 0x000000145818723c */ /* 0x042fe200000418ff */
[----:B------:R-:W-:Y:S04]  /*3660*/  LDSM.16.M88.4 R108, [R172+0x5400] ;  /* 0x00540000ac6c783b */ /* 0x000fe80000000200 */
[----:B------:R-:W-:Y:S01]  /*3670*/  LDSM.16.M88.4 R104, [R172+0x5c00] ;  /* 0x005c0000ac68783b */ /* 0x000fe20000000200 */
[C---:B--2---:R-:W-:Y:S03]  /*3680*/  HMMA.16816.F32.BF16 R16, R88.reuse, R12, RZ ;  /* 0x0000000c5810723c */ /* 0x044fe600000418ff */
[----:B------:R-:W-:Y:S03]  /*3690*/  LDSM.16.M88.4 R112, [R173+0x2000] ;  /* 0x00200000ad70783b */ /* 0x000fe60000000200 */
[C---:B------:R-:W-:Y:S01]  /*36a0*/  HMMA.16816.F32.BF16 R100, R88.reuse, R96, RZ ;  /* 0x000000605864723c */ /* 0x040fe200000418ff */
[----:B------:R-:W0:Y:S05]  /*36b0*/  LDGDEPBAR ;  /* 0x00000000000079af */ /* 0x000e2a0000000000 */
[C---:B------:R-:W-:Y:S06]  /*36c0*/  HMMA.16816.F32.BF16 R44, R88.reuse, R46, RZ ;  /* 0x0000002e582c723c */ /* 0x040fec00000418ff */
[C---:B------:R-:W-:Y:S06]  /*36d0*/  HMMA.16816.F32.BF16 R36, R88.reuse, R38, RZ ;  /* 0x000000265824723c */ /* 0x040fec00000418ff */
[C---:B------:R-:W-:Y:S06]  /*36e0*/  HMMA.16816.F32.BF16 R28, R88.reuse, R30, RZ ;  /* 0x0000001e581c723c */ /* 0x040fec00000418ff */
[C---:B------:R-:W-:Y:S06]  /*36f0*/  HMMA.16816.F32.BF16 R20, R88.reuse, R22, RZ ;  /* 0x000000165814723c */ /* 0x040fec00000418ff */
[C---:B------:R-:W-:Y:S06]  /*3700*/  HMMA.16816.F32.BF16 R12, R88.reuse, R14, RZ ;  /* 0x0000000e580c723c */ /* 0x040fec00000418ff */
[C---:B------:R-:W-:Y:S06]  /*3710*/  HMMA.16816.F32.BF16 R8, R88.reuse, R56, RZ ;  /* 0x000000385808723c */ /* 0x040fec00000418ff */
[C---:B------:R-:W-:Y:S01]  /*3720*/  HMMA.16816.F32.BF16 R4, R88.reuse, R58, RZ ;  /* 0x0000003a5804723c */ /* 0x040fe200000418ff */
[----:B------:R-:W1:Y:S05]  /*3730*/  LDSM.16.M88.4 R56, [R169+0x4000] ;  /* 0x00400000a938783b */ /* 0x000e6a0000000200 */
[C---:B------:R-:W-:Y:S06]  /*3740*/  HMMA.16816.F32.BF16 R96, R88.reuse, R98, RZ ;  /* 0x000000625860723c */ /* 0x040fec00000418ff */
[C---:B------:R-:W-:Y:S06]  /*3750*/  HMMA.16816.F32.BF16 R92, R88.reuse, R68, RZ ;  /* 0x00000044585c723c */ /* 0x040fec00000418ff */
[----:B------:R-:W-:Y:S01]  /*3760*/  HMMA.16816.F32.BF16 R88, R88, R70, RZ ;  /* 0x000000465858723c */ /* 0x000fe200000418ff */
[----:B------:R-:W2:Y:S05]  /*3770*/  LDSM.16.M88.4 R68, [R169+0x4c00] ;  /* 0x004c0000a944783b */ /* 0x000eaa0000000200 */
[C---:B------:R-:W-:Y:S06]  /*3780*/  HMMA.16816.F32.BF16 R48, R64.reuse, R60, R48 ;  /* 0x0000003c4030723c */ /* 0x040fec0000041830 */
[C---:B------:R-:W-:Y:S01]  /*3790*/  HMMA.16816.F32.BF16 R44, R64.reuse, R62, R44 ;  /* 0x0000003e402c723c */ /* 0x040fe2000004182c */
[----:B------:R-:W-:Y:S05]  /*37a0*/  LDSM.16.M88.4 R60, [R172+0x5000] ;  /* 0x00500000ac3c783b */ /* 0x000fea0000000200 */
[C---:B------:R-:W-:Y:S06]  /*37b0*/  HMMA.16816.F32.BF16 R40, R64.reuse, R52, R40 ;  /* 0x000000344028723c */ /* 0x040fec0000041828 */
[C---:B------:R-:W-:Y:S01]  /*37c0*/  HMMA.16816.F32.BF16 R36, R64.reuse, R54, R36 ;  /* 0x000000364024723c */ /* 0x040fe20000041824 */
[----:B------:R-:W4:Y:S05]  /*37d0*/  LDSM.16.M88.4 R52, [R173+0x1000] ;  /* 0x00100000ad34783b */ /* 0x000f2a0000000200 */
[C---:B-----5:R-:W-:Y:S06]  /*37e0*/  HMMA.16816.F32.BF16 R32, R64.reuse, R84, R32 ;  /* 0x000000544020723c */ /* 0x060fec0000041820 */
[C---:B------:R-:W-:Y:S01]  /*37f0*/  HMMA.16816.F32.BF16 R28, R64.reuse, R86, R28 ;  /* 0x00000056401c723c */ /* 0x040fe2000004181c */
[----:B------:R-:W-:Y:S05]  /*3800*/  LDSM.16.M88.4 R84, [R172+0x6000] ;  /* 0x00600000ac54783b */ /* 0x000fea0000000200 */
[C---:B---3--:R-:W-:Y:S06]  /*3810*/  HMMA.16816.F32.BF16 R24, R64.reuse, R80, R24 ;  /* 0x000000504018723c */ /* 0x048fec0000041818 */
[C---:B------:R-:W-:Y:S01]  /*3820*/  HMMA.16816.F32.BF16 R20, R64.reuse, R82, R20 ;  /* 0x000000524014723c */ /* 0x040fe20000041814 */
[----:B------:R-:W-:Y:S05]  /*3830*/  LDSM.16.M88.4 R80, [R172+0x6400] ;  /* 0x00640000ac50783b */ /* 0x000fea0000000200 */
[C---:B-1----:R-:W-:Y:S06]  /*3840*/  HMMA.16816.F32.BF16 R16, R64.reuse, R56, R16 ;  /* 0x000000384010723c */ /* 0x042fec0000041810 */
[C---:B------:R-:W-:Y:S01]  /*3850*/  HMMA.16816.F32.BF16 R12, R64.reuse, R58, R12 ;  /* 0x0000003a400c723c */ /* 0x040fe2000004180c */
[----:B------:R-:W1:Y:S05]  /*3860*/  LDSM.16.M88.4 R56, [R172+0x5800] ;  /* 0x00580000ac38783b */ /* 0x000e6a0000000200 */
[C---:B------:R-:W-:Y:S06]  /*3870*/  HMMA.16816.F32.BF16 R100, R64.reuse, R72, R100 ;  /* 0x000000484064723c */ /* 0x040fec0000041864 */
[C---:B------:R-:W-:Y:S01]  /*3880*/  HMMA.16816.F32.BF16 R96, R64.reuse, R74, R96 ;  /* 0x0000004a4060723c */ /* 0x040fe20000041860 */
[----:B------:R-:W3:Y:S05]  /*3890*/  LDSM.16.M88.4 R72, [R172+0x6800] ;  /* 0x00680000ac48783b */ /* 0x000eea0000000200 */
[C---:B--2---:R-:W-:Y:S06]  /*38a0*/  HMMA.16816.F32.BF16 R92, R64.reuse, R68, R92 ;  /* 0x00000044405c723c */ /* 0x044fec000004185c */
[C---:B------:R-:W-:Y:S01]  /*38b0*/  HMMA.16816.F32.BF16 R88, R64.reuse, R70, R88 ;  /* 0x000000464058723c */ /* 0x040fe20000041858 */
[----:B------:R-:W2:Y:S05]  /*38c0*/  LDSM.16.M88.4 R68, [R172+0x6c00] ;  /* 0x006c0000ac44783b */ /* 0x000eaa0000000200 */
[C---:B------:R-:W-:Y:S06]  /*38d0*/  HMMA.16816.F32.BF16 R8, R64.reuse, R76, R8 ;  /* 0x0000004c4008723c */ /* 0x040fec0000041808 */
[----:B------:R-:W-:Y:S01]  /*38e0*/  HMMA.16816.F32.BF16 R4, R64, R78, R4 ;  /* 0x0000004e4004723c */ /* 0x000fe20000041804 */
[----:B------:R-:W-:Y:S04]  /*38f0*/  LDSM.16.M88.4 R76, [R171+0x1000] ;  /* 0x00100000ab4c783b */ /* 0x000fe80000000200 */
[----:B------:R-:W-:Y:S01]  /*3900*/  LDSM.16.M88.4 R64, [R169+0x5000] ;  /* 0x00500000a940783b */ /* 0x000fe20000000200 */
[C---:B----4-:R-:W-:Y:S06]  /*3910*/  HMMA.16816.F32.BF16 R48, R52.reuse, R60, R48 ;  /* 0x0000003c3430723c */ /* 0x050fec0000041830 */
[C---:B------:R-:W-:Y:S01]  /*3920*/  HMMA.16816.F32.BF16 R44, R52.reuse, R62, R44 ;  /* 0x0000003e342c723c */ /* 0x040fe2000004182c */
[----:B------:R-:W4:Y:S05]  /*3930*/  LDSM.16.M88.4 R60, [R169+0x5400] ;  /* 0x00540000a93c783b */ /* 0x000f2a0000000200 */
[C---:B------:R-:W-:Y:S06]  /*3940*/  HMMA.16816.F32.BF16 R40, R52.reuse, R108, R40 ;  /* 0x0000006c3428723c */ /* 0x040fec0000041828 */
[C---:B------:R-:W-:Y:S01]  /*3950*/  HMMA.16816.F32.BF16 R36, R52.reuse, R110, R36 ;  /* 0x0000006e3424723c */ /* 0x040fe20000041824 */
[----:B------:R-:W5:Y:S05]  /*3960*/  LDSM.16.M88.4 R108, [R169+0x5c00] ;  /* 0x005c0000a96c783b */ /* 0x000f6a0000000200 */
[C---:B-1----:R-:W-:Y:S06]  /*3970*/  HMMA.16816.F32.BF16 R32, R52.reuse, R56, R32 ;  /* 0x000000383420723c */ /* 0x042fec0000041820 */
[C---:B------:R-:W-:Y:S01]  /*3980*/  HMMA.16816.F32.BF16 R28, R52.reuse, R58, R28 ;  /* 0x0000003a341c723c */ /* 0x040fe2000004181c */
[----:B------:R-:W1:Y:S05]  /*3990*/  LDSM.16.M88.4 R56, [R169+0x5800] ;  /* 0x00580000a938783b */ /* 0x000e6a0000000200 */
[C---:B------:R-:W-:Y:S06]  /*39a0*/  HMMA.16816.F32.BF16 R24, R52.reuse, R104, R24 ;  /* 0x000000683418723c */ /* 0x040fec0000041818 */
[C---:B------:R-:W-:Y:S01]  /*39b0*/  HMMA.16816.F32.BF16 R20, R52.reuse, R106, R20 ;  /* 0x0000006a3414723c */ /* 0x040fe20000041814 */
[----:B------:R-:W-:Y:S05]  /*39c0*/  LDSM.16.M88.4 R104, [R169+0x6000] ;  /* 0x00600000a968783b */ /* 0x000fea0000000200 */
[C---:B------:R-:W-:Y:S06]  /*39d0*/  HMMA.16816.F32.BF16 R16, R52.reuse, R84, R16 ;  /* 0x000000543410723c */ /* 0x040fec0000041810 */
[C---:B------:R-:W-:Y:S01]  /*39e0*/  HMMA.16816.F32.BF16 R12, R52.reuse, R86, R12 ;  /* 0x00000056340c723c */ /* 0x040fe2000004180c */
[----:B------:R-:W-:Y:S05]  /*39f0*/  LDSM.16.M88.4 R84, [R169+0x6800] ;  /* 0x00680000a954783b */ /* 0x000fea0000000200 */
[C---:B------:R-:W-:Y:S06]  /*3a00*/  HMMA.16816.F32.BF16 R8, R52.reuse, R80, R8 ;  /* 0x000000503408723c */ /* 0x040fec0000041808 */
[C---:B------:R-:W-:Y:S01]  /*3a10*/  HMMA.16816.F32.BF16 R4, R52.reuse, R82, R4 ;  /* 0x000000523404723c */ /* 0x040fe20000041804 */
[----:B------:R-:W-:Y:S05]  /*3a20*/  LDSM.16.M88.4 R80, [R169+0x6c00] ;  /* 0x006c0000a950783b */ /* 0x000fea0000000200 */
[C---:B---3--:R-:W-:Y:S06]  /*3a30*/  HMMA.16816.F32.BF16 R100, R52.reuse, R72, R100 ;  /* 0x000000483464723c */ /* 0x048fec0000041864 */
[C---:B------:R-:W-:Y:S01]  /*3a40*/  HMMA.16816.F32.BF16 R96, R52.reuse, R74, R96 ;  /* 0x0000004a3460723c */ /* 0x040fe20000041860 */
[----:B------:R-:W-:Y:S05]  /*3a50*/  LDSM.16.M88.4 R72, [R172+0x7000] ;  /* 0x00700000ac48783b */ /* 0x000fea0000000200 */
[C---:B--2---:R-:W-:Y:S06]  /*3a60*/  HMMA.16816.F32.BF16 R92, R52.reuse, R68, R92 ;  /* 0x00000044345c723c */ /* 0x044fec000004185c */
[----:B------:R-:W-:Y:S01]  /*3a70*/  HMMA.16816.F32.BF16 R88, R52, R70, R88 ;  /* 0x000000463458723c */ /* 0x000fe20000041858 */
[----:B------:R-:W2:Y:S04]  /*3a80*/  LDSM.16.M88.4 R52, [R169+0x6400] ;  /* 0x00640000a934783b */ /* 0x000ea80000000200 */
[----:B------:R-:W-:Y:S01]  /*3a90*/  LDSM.16.M88.4 R68, [R172+0x7400] ;  /* 0x00740000ac44783b */ /* 0x000fe20000000200 */
[C---:B----4-:R-:W-:Y:S06]  /*3aa0*/  HMMA.16816.F32.BF16 R40, R76.reuse, R60, R40 ;  /* 0x0000003c4c28723c */ /* 0x050fec0000041828 */
[C---:B------:R-:W-:Y:S01]  /*3ab0*/  HMMA.16816.F32.BF16 R36, R76.reuse, R62, R36 ;  /* 0x0000003e4c24723c */ /* 0x040fe20000041824 */
[----:B------:R-:W3:Y:S05]  /*3ac0*/  LDSM.16.M88.4 R60, [R172+0x7c00] ;  /* 0x007c0000ac3c783b */ /* 0x000eea0000000200 */
[C---:B-----5:R-:W-:Y:S06]  /*3ad0*/  HMMA.16816.F32.BF16 R24, R76.reuse, R108, R24 ;  /* 0x0000006c4c18723c */ /* 0x060fec0000041818 */
[C---:B------:R-:W-:Y:S01]  /*3ae0*/  HMMA.16816.F32.BF16 R20, R76.reuse, R110, R20 ;  /* 0x0000006e4c14723c */ /* 0x040fe20000041814 */
[----:B------:R-:W-:Y:S05]  /*3af0*/  LDSM.16.M88.4 R108, [R172+0x8800] ;  /* 0x00880000ac6c783b */ /* 0x000fea0000000200 */
[C---:B-1----:R-:W-:Y:S06]  /*3b00*/  HMMA.16816.F32.BF16 R32, R76.reuse, R56, R32 ;  /* 0x000000384c20723c */ /* 0x042fec0000041820 */
[C---:B------:R-:W-:Y:S01]  /*3b10*/  HMMA.16816.F32.BF16 R28, R76.reuse, R58, R28 ;  /* 0x0000003a4c1c723c */ /* 0x040fe2000004181c */
[----:B------:R-:W-:Y:S05]  /*3b20*/  LDSM.16.M88.4 R56, [R172+0x8000] ;  /* 0x00800000ac38783b */ /* 0x000fea0000000200 */
[C---:B--2---:R-:W-:Y:S06]  /*3b30*/  HMMA.16816.F32.BF16 R8, R76.reuse, R52, R8 ;  /* 0x000000344c08723c */ /* 0x044fec0000041808 */
[C---:B------:R-:W-:Y:S01]  /*3b40*/  HMMA.16816.F32.BF16 R4, R76.reuse, R54, R4 ;  /* 0x000000364c04723c */ /* 0x040fe20000041804 */
[----:B------:R-:W1:Y:S05]  /*3b50*/  LDSM.16.M88.4 R52, [R172+0x8400] ;  /* 0x00840000ac34783b */ /* 0x000e6a0000000200 */
[C---:B------:R-:W-:Y:S06]  /*3b60*/  HMMA.16816.F32.BF16 R48, R76.reuse, R64, R48 ;  /* 0x000000404c30723c */ /* 0x040fec0000041830 */
[C---:B------:R-:W-:Y:S01]  /*3b70*/  HMMA.16816.F32.BF16 R44, R76.reuse, R66, R44 ;  /* 0x000000424c2c723c */ /* 0x040fe2000004182c */
[----:B------:R-:W2:Y:S05]  /*3b80*/  LDSM.16.M88.4 R64, [R172+0x7800] ;  /* 0x00780000ac40783b */ /* 0x000eaa0000000200 */
[C---:B------:R-:W-:Y:S06]  /*3b90*/  HMMA.16816.F32.BF16 R100, R76.reuse, R84, R100 ;  /* 0x000000544c64723c */ /* 0x040fec0000041864 */
[----:B------:R-:W-:Y:S01]  /*3ba0*/  HMMA.16816.F32.BF16 R96, R76, R86, R96 ;  /* 0x000000564c60723c */ /* 0x000fe20000041860 */
[----:B------:R-:W-:Y:S05]  /*3bb0*/  LDSM.16.M88.4 R84, [R171+0x2000] ;  /* 0x00200000ab54783b */ /* 0x000fea0000000200 */
[C---:B---3--:R-:W-:Y:S06]  /*3bc0*/  HMMA.16816.F32.BF16 R24, R112.reuse, R60, R24 ;  /* 0x0000003c7018723c */ /* 0x048fec0000041818 */
[----:B------:R-:W-:Y:S01]  /*3bd0*/  HMMA.16816.F32.BF16 R20, R112, R62, R20 ;  /* 0x0000003e7014723c */ /* 0x000fe20000041814 */
[----:B------:R-:W3:Y:S05]  /*3be0*/  LDSM.16.M88.4 R60, [R169+0x8400] ;  /* 0x00840000a93c783b */ /* 0x000eea0000000200 */
[C---:B------:R-:W-:Y:S06]  /*3bf0*/  HMMA.16816.F32.BF16 R16, R76.reuse, R104, R16 ;  /* 0x000000684c10723c */ /* 0x040fec0000041810 */
[----:B------:R-:W-:Y:S01]  /*3c00*/  HMMA.16816.F32.BF16 R12, R76, R106, R12 ;  /* 0x0000006a4c0c723c */ /* 0x000fe2000004180c */
[----:B------:R-:W4:Y:S05]  /*3c10*/  LDSM.16.M88.4 R104, [R172+0x8c00] ;  /* 0x008c0000ac68783b */ /* 0x000f2a0000000200 */
[C---:B-1----:R-:W-:Y:S06]  /*3c20*/  HMMA.16816.F32.BF16 R8, R112.reuse, R52, R8 ;  /* 0x000000347008723c */ /* 0x042fec0000041808 */
[----:B------:R-:W-:Y:S01]  /*3c30*/  HMMA.16816.F32.BF16 R4, R112, R54, R4 ;  /* 0x000000367004723c */ /* 0x000fe20000041804 */
[----:B------:R-:W-:Y:S05]  /*3c40*/  LDSM.16.M88.4 R52, [R169+0x8c00] ;  /* 0x008c0000a934783b */ /* 0x000fea0000000200 */
[C---:B------:R-:W-:Y:S06]  /*3c50*/  HMMA.16816.F32.BF16 R92, R76.reuse, R80, R92 ;  /* 0x000000504c5c723c */ /* 0x040fec000004185c */
[----:B------:R-:W-:Y:S01]  /*3c60*/  HMMA.16816.F32.BF16 R88, R76, R82, R88 ;  /* 0x000000524c58723c */ /* 0x000fe20000041858 */
[----:B------:R-:W-:Y:S04]  /*3c70*/  LDSM.16.M88.4 R80, [R169+0x7000] ;  /* 0x00700000a950783b */ /* 0x000fe80000000200 */
[----:B------:R-:W-:Y:S01]  /*3c80*/  LDSM.16.M88.4 R76, [R169+0x7400] ;  /* 0x00740000a94c783b */ /* 0x000fe20000000200 */
[C---:B------:R-:W-:Y:S06]  /*3c90*/  HMMA.16816.F32.BF16 R16, R112.reuse, R56, R16 ;  /* 0x000000387010723c */ /* 0x040fec0000041810 */
[C---:B------:R-:W-:Y:S01]  /*3ca0*/  HMMA.16816.F32.BF16 R12, R112.reuse, R58, R12 ;  /* 0x0000003a700c723c */ /* 0x040fe2000004180c */
[----:B------:R-:W1:Y:S05]  /*3cb0*/  LDSM.16.M88.4 R56, [R169+0x8800] ;  /* 0x00880000a938783b */ /* 0x000e6a0000000200 */
[C---:B------:R-:W-:Y:S06]  /*3cc0*/  HMMA.16816.F32.BF16 R48, R112.reuse, R72, R48 ;  /* 0x000000487030723c */ /* 0x040fec0000041830 */
[C---:B------:R-:W-:Y:S01]  /*3cd0*/  HMMA.16816.F32.BF16 R44, R112.reuse, R74, R44 ;  /* 0x0000004a702c723c */ /* 0x040fe2000004182c */
[----:B------:R-:W5:Y:S05]  /*3ce0*/  LDSM.16.M88.4 R72, [R169+0x7800] ;  /* 0x00780000a948783b */ /* 0x000f6a0000000200 */
[C---:B------:R-:W-:Y:S06]  /*3cf0*/  HMMA.16816.F32.BF16 R40, R112.reuse, R68, R40 ;  /* 0x000000447028723c */ /* 0x040fec0000041828 */
[C---:B------:R-:W-:Y:S01]  /*3d00*/  HMMA.16816.F32.BF16 R36, R112.reuse, R70, R36 ;  /* 0x000000467024723c */ /* 0x040fe20000041824 */
[----:B------:R-:W5:Y:S05]  /*3d10*/  LDSM.16.M88.4 R68, [R169+0x7c00] ;  /* 0x007c0000a944783b */ /* 0x000f6a0000000200 */
[C---:B--2---:R-:W-:Y:S06]  /*3d20*/  HMMA.16816.F32.BF16 R32, R112.reuse, R64, R32 ;  /* 0x000000407020723c */ /* 0x044fec0000041820 */
[----:B------:R-:W-:Y:S01]  /*3d30*/  HMMA.16816.F32.BF16 R28, R112, R66, R28 ;  /* 0x00000042701c723c */ /* 0x000fe2000004181c */
[----:B------:R-:W2:Y:S01]  /*3d40*/  LDSM.16.M88.4 R64, [R169+0x8000] ;  /* 0x00800000a940783b */ /* 0x000ea20000000200 */
[----:B------:R-:W-:-:S04]  /*3d50*/  DEPBAR.LE SB0, 0x0 ;  /* 0x000080000000791a */ /* 0x000fc80000000000 */
[C---:B---3--:R-:W-:Y:S06]  /*3d60*/  HMMA.16816.F32.BF16 R8, R84.reuse, R60, R8 ;  /* 0x0000003c5408723c */ /* 0x048fec0000041808 */
[----:B------:R-:W-:Y:S06]  /*3d70*/  HMMA.16816.F32.BF16 R60, R84, R62, R4 ;  /* 0x0000003e543c723c */ /* 0x000fec0000041804 */
[----:B------:R-:W-:Y:S01]  /*3d80*/  HMMA.16816.F32.BF16 R96, R112, R110, R96 ;  /* 0x0000006e7060723c */ /* 0x000fe20000041860 */
[----:B------:R-:W-:-:S05]  /*3d90*/  LOP3.LUT R4, R124, 0xffffffe0, RZ, 0xc0, !PT ;  /* 0xffffffe07c047812 */ /* 0x000fca00078ec0ff */
[----:B------:R-:W-:Y:S01]  /*3da0*/  IMAD.IADD R4, R121, 0x1, -R4 ;  /* 0x0000000179047824 */ /* 0x000fe200078e0a04 */
[C---:B------:R-:W-:Y:S04]  /*3db0*/  HMMA.16816.F32.BF16 R100, R112.reuse, R108, R100 ;  /* 0x0000006c7064723c */ /* 0x040fe80000041864 */
[----:B------:R-:W-:Y:S02]  /*3dc0*/  SHF.R.S32.HI R5, RZ, 0x1f, R4 ;  /* 0x0000001fff057819 */ /* 0x000fe40000011404 */
[----:B----4-:R-:W-:Y:S02]  /*3dd0*/  HMMA.16816.F32.BF16 R92, R112, R104, R92 ;  /* 0x00000068705c723c */ /* 0x010fe4000004185c */
[----:B------:R-:W-:-:S04]  /*3de0*/  LEA.HI R5, R5, R4, RZ, 0x2 ;  /* 0x0000000405057211 */ /* 0x000fc800078f10ff */
[----:B------:R-:W-:Y:S01]  /*3df0*/  HMMA.16816.F32.BF16 R88, R112, R106, R88 ;  /* 0x0000006a7058723c */ /* 0x000fe20000041858 */
[----:B------:R-:W-:-:S04]  /*3e00*/  SHF.R.S32.HI R188, RZ, 0x2, R5 ;  /* 0x00000002ffbc7819 */ /* 0x000fc80000011405 */
[----:B------:R-:W-:Y:S01]  /*3e10*/  IADD3 R4, R125, 0x1, R188 ;  /* 0x000000017d047810 */ /* 0x000fe20007ffe0bc */
[C---:B-1----:R-:W-:Y:S03]  /*3e20*/  HMMA.16816.F32.BF16 R96, R84.reuse, R58, R96 ;  /* 0x0000003a5460723c */ /* 0x042fe60000041860 */
[----:B------:R-:W-:Y:S01]  /*3e30*/  IADD3 R5, R117, R4, -R183 ;  /* 0x0000000475057210 */ /* 0x000fe20007ffe8b7 */
[----:B------:R-:W-:Y:S02]  /*3e40*/  IMAD.IADD R4, R2, 0x1, R123 ;  /* 0x0000000102047824 */ /* 0x000fe400078e027b */
[----:B------:R-:W-:Y:S01]  /*3e50*/  HMMA.16816.F32.BF16 R48, R84, R80, R48 ;  /* 0x000000505430723c */ /* 0x000fe20000041830 */
[----:B------:R-:W-:Y:S02]  /*3e60*/  IMAD.SHL.U32 R59, R121, 0x2, RZ ;  /* 0x00000002793b7824 */ /* 0x000fe400078e00ff */
[----:B------:R-:W-:-:S03]  /*3e70*/  IMAD.IADD R120, R5, 0x1, R120 ;  /* 0x0000000105787824 */ /* 0x000fc600078e0278 */
[C---:B------:R-:W-:Y:S01]  /*3e80*/  HMMA.16816.F32.BF16 R44, R84.reuse, R82, R44 ;  /* 0x00000052542c723c */ /* 0x040fe2000004182c */
[----:B------:R-:W-:Y:S02]  /*3e90*/  LOP3.LUT R59, R59, 0x6, RZ, 0xc0, !PT ;  /* 0x000000063b3b7812 */ /* 0x000fe400078ec0ff */
[C---:B------:R-:W-:Y:S02]  /*3ea0*/  VIMNMX R140, R120.reuse, R117, PT ;  /* 0x00000075788c7248 */ /* 0x040fe40003fe0100 */
[----:B------:R-:W-:Y:S01]  /*3eb0*/  VIADDMNMX R139, R120, 0x8, R117, PT ;  /* 0x00000008788b7846 */ /* 0x000fe20003800175 */
[C---:B------:R-:W-:Y:S06]  /*3ec0*/  HMMA.16816.F32.BF16 R40, R84.reuse, R76, R40 ;  /* 0x0000004c5428723c */ /* 0x040fec0000041828 */
[C---:B------:R-:W-:Y:S06]  /*3ed0*/  HMMA.16816.F32.BF16 R36, R84.reuse, R78, R36 ;  /* 0x0000004e5424723c */ /* 0x040fec0000041824 */
[C---:B-----5:R-:W-:Y:S06]  /*3ee0*/  HMMA.16816.F32.BF16 R32, R84.reuse, R72, R32 ;  /* 0x000000485420723c */ /* 0x060fec0000041820 */
[C---:B------:R-:W-:Y:S06]  /*3ef0*/  HMMA.16816.F32.BF16 R28, R84.reuse, R74, R28 ;  /* 0x0000004a541c723c */ /* 0x040fec000004181c */
[C---:B------:R-:W-:Y:S06]  /*3f00*/  HMMA.16816.F32.BF16 R24, R84.reuse, R68, R24 ;  /* 0x000000445418723c */ /* 0x040fec0000041818 */
[C---:B------:R-:W-:Y:S06]  /*3f10*/  HMMA.16816.F32.BF16 R20, R84.reuse, R70, R20 ;  /* 0x000000465414723c */ /* 0x040fec0000041814 */
[C---:B--2---:R-:W-:Y:S06]  /*3f20*/  HMMA.16816.F32.BF16 R16, R84.reuse, R64, R16 ;  /* 0x000000405410723c */ /* 0x044fec0000041810 */
[C---:B------:R-:W-:Y:S06]  /*3f30*/  HMMA.16816.F32.BF16 R12, R84.reuse, R66, R12 ;  /* 0x00000042540c723c */ /* 0x040fec000004180c */
[C---:B------:R-:W-:Y:S06]  /*3f40*/  HMMA.16816.F32.BF16 R100, R84.reuse, R56, R100 ;  /* 0x000000385464723c */ /* 0x040fec0000041864 */
[C---:B------:R-:W-:Y:S06]  /*3f50*/  HMMA.16816.F32.BF16 R92, R84.reuse, R52, R92 ;  /* 0x00000034545c723c */ /* 0x040fec000004185c */
[----:B------:R-:W-:Y:S01]  /*3f60*/  HMMA.16816.F32.BF16 R88, R84, R54, R88 ;  /* 0x000000365458723c */ /* 0x000fe20000041858 */
[----:B------:R-:W-:Y:S06]  /*3f70*/  BAR.SYNC.DEFER_BLOCKING 0x0 ;  /* 0x0000000000007b1d */ /* 0x000fec0000010000 */
[----:B------:R-:W-:-:S02]  /*3f80*/  NOP ;  /* 0x0000000000007918 */ /* 0x000fc40000000000 */
[----:B------:R-:W-:-:S15]  /*3f90*/  @!P4 BRA `(.L_x_725) ;  /* 0x0000000c0020c947 */ /* 0x000fde0003800000 */
[----:B------:R-:W-:Y:S05]  /*3fa0*/  @!P6 BRA `(.L_x_726) ;  /* 0x0000000000ece947 */ /* 0x000fea0003800000 */
[----:B------:R-:W1:Y:S01]  /*3fb0*/  LDC R5, c[0x0][0x380] ;  /* 0x0000e000ff057b82 */ /* 0x000e620000000800 */
[----:B------:R-:W-:Y:S01]  /*3fc0*/  VIADD R56, R0, 0xffffff80 ;  /* 0xffffff8000387836 */ /* 0x000fe20000000000 */
[----:B------:R-:W-:Y:S01]  /*3fd0*/  IABS R52, R0 ;  /* 0x0000000000347213 */ /* 0x000fe20000000000 */
[----:B------:R-:W-:-:S03]  /*3fe0*/  ULDC.64 UR8, c[0x0][0x230] ;  /* 0x00008c0000087ab9 */ /* 0x000fc60000000a00 */
[----:B------:R-:W-:Y:S02]  /*3ff0*/  IABS R6, R56 ;  /* 0x0000003800067213 */ /* 0x000fe40000000000 */
[-C--:B-1----:R-:W-:Y:S02]  /*4000*/  IABS R2, R5.reuse ;  /* 0x0000000500027213 */ /* 0x082fe40000000000 */
[----:B------:R-:W-:Y:S02]  /*4010*/  LOP3.LUT R56, R56, R5, RZ, 0x3c, !PT ;  /* 0x0000000538387212 */ /* 0x000fe400078e3cff */
[----:B------:R-:W1:Y:S08]  /*4020*/  I2F.RP R53, R2 ;  /* 0x0000000200357306 */ /* 0x000e700000209400 */
[----:B-1----:R-:W1:Y:S02]  /*4030*/  MUFU.RCP R54, R53 ;  /* 0x0000003500367308 */ /* 0x002e640000001000 */
[----:B-1----:R-:W-:-:S06]  /*4040*/  VIADD R54, R54, 0xffffffe ;  /* 0x0ffffffe36367836 */ /* 0x002fcc0000000000 */
[----:B------:R-:W1:Y:S02]  /*4050*/  F2I.FTZ.U32.TRUNC.NTZ R55, R54 ;  /* 0x0000003600377305 */ /* 0x000e64000021f000 */
[----:B-1----:R-:W-:Y:S02]  /*4060*/  IADD3 R7, RZ, -R55, RZ ;  /* 0x80000037ff077210 */ /* 0x002fe40007ffe0ff */
[----:B------:R-:W-:-:S03]  /*4070*/  MOV R54, RZ ;  /* 0x000000ff00367202 */ /* 0x000fc60000000f00 */
[----:B------:R-:W-:-:S04]  /*4080*/  IMAD R7, R7, R2, RZ ;  /* 0x0000000207077224 */ /* 0x000fc800078e02ff */
[----:B------:R-:W-:-:S06]  /*4090*/  IMAD.HI.U32 R7, R55, R7, R54 ;  /* 0x0000000737077227 */ /* 0x000fcc00078e0036 */
[----:B------:R-:W-:-:S04]  /*40a0*/  IMAD.HI.U32 R54, R7, R6, RZ ;  /* 0x0000000607367227 */ /* 0x000fc800078e00ff */
[----:B------:R-:W-:Y:S01]  /*40b0*/  IMAD.HI.U32 R55, R7, R52, RZ ;  /* 0x0000003407377227 */ /* 0x000fe200078e00ff */
[----:B------:R-:W-:-:S03]  /*40c0*/  IADD3 R7, -R54, RZ, RZ ;  /* 0x000000ff36077210 */ /* 0x000fc60007ffe1ff */
[----:B------:R-:W-:Y:S02]  /*40d0*/  IMAD.MOV R53, RZ, RZ, -R55 ;  /* 0x000000ffff357224 */ /* 0x000fe400078e0a37 */
[C---:B------:R-:W-:Y:S01]  /*40e0*/  IMAD R7, R2.reuse, R7, R6 ;  /* 0x0000000702077224 */ /* 0x040fe200078e0206 */
[----:B------:R-:W-:Y:S01]  /*40f0*/  LOP3.LUT R6, RZ, R5, RZ, 0x33, !PT ;  /* 0x00000005ff067212 */ /* 0x000fe200078e33ff */
[----:B------:R-:W-:-:S03]  /*4100*/  IMAD R53, R2, R53, R52 ;  /* 0x0000003502357224 */ /* 0x000fc600078e0234 */
[C---:B------:R-:W-:Y:S02]  /*4110*/  ISETP.GT.U32.AND P1, PT, R2.reuse, R7, PT ;  /* 0x000000070200720c */ /* 0x040fe40003f24070 */
[----:B------:R-:W-:-:S11]  /*4120*/  ISETP.GT.U32.AND P0, PT, R2, R53, PT ;  /* 0x000000350200720c */ /* 0x000fd60003f04070 */
[-C--:B------:R-:W-:Y:S02]  /*4130*/  @!P1 IADD3 R7, R7, -R2.reuse, RZ ;  /* 0x8000000207079210 */ /* 0x080fe40007ffe0ff */
[----:B------:R-:W-:Y:S01]  /*4140*/  @!P0 IMAD.IADD R53, R53, 0x1, -R2 ;  /* 0x0000000135358824 */ /* 0x000fe200078e0a02 */
[----:B------:R-:W-:Y:S01]  /*4150*/  @!P1 IADD3 R54, R54, 0x1, RZ ;  /* 0x0000000136369810 */ /* 0x000fe20007ffe0ff */
[----:B------:R-:W-:Y:S01]  /*4160*/  @!P0 VIADD R55, R55, 0x1 ;  /* 0x0000000137378836 */ /* 0x000fe20000000000 */
[-C--:B------:R-:W-:Y:S02]  /*4170*/  ISETP.GE.U32.AND P3, PT, R7, R2.reuse, PT ;  /* 0x000000020700720c */ /* 0x080fe40003f66070 */
[----:B------:R-:W-:Y:S02]  /*4180*/  ISETP.GE.U32.AND P5, PT, R53, R2, PT ;  /* 0x000000023500720c */ /* 0x000fe40003fa6070 */
[----:B------:R-:W-:Y:S02]  /*4190*/  LOP3.LUT R2, R0, R5, RZ, 0x3c, !PT ;  /* 0x0000000500027212 */ /* 0x000fe400078e3cff */
[----:B------:R-:W-:-:S02]  /*41a0*/  ISETP.GE.AND P0, PT, R56, RZ, PT ;  /* 0x000000ff3800720c */ /* 0x000fc40003f06270 */
[----:B------:R-:W-:Y:S02]  /*41b0*/  ISETP.GE.AND P2, PT, R2, RZ, PT ;  /* 0x000000ff0200720c */ /* 0x000fe40003f46270 */
[----:B------:R-:W-:-:S03]  /*41c0*/  ISETP.NE.AND P1, PT, R5, RZ, PT ;  /* 0x000000ff0500720c */ /* 0x000fc60003f25270 */
[----:B------:R-:W-:Y:S02]  /*41d0*/  @P3 IADD3 R54, R54, 0x1, RZ ;  /* 0x0000000136363810 */ /* 0x000fe40007ffe0ff */
[----:B------:R-:W-:-:S04]  /*41e0*/  @P5 VIADD R55, R55, 0x1 ;  /* 0x0000000137375836 */ /* 0x000fc80000000000 */
[----:B------:R-:W-:Y:S02]  /*41f0*/  @!P0 IADD3 R54, -R54, RZ, RZ ;  /* 0x000000ff36368210 */ /* 0x000fe40007ffe1ff */
[----:B------:R-:W-:-:S05]  /*4200*/  @!P2 IMAD.MOV R55, RZ, RZ, -R55 ;  /* 0x000000ffff37a224 */ /* 0x000fca00078e0a37 */
[C---:B------:R-:W-:Y:S02]  /*4210*/  SEL R7, R6.reuse, R55, !P1 ;  /* 0x0000003706077207 */ /* 0x040fe40004800000 */
[----:B------:R-:W-:-:S03]  /*4220*/  SEL R6, R6, R54, !P1 ;  /* 0x0000003606067207 */ /* 0x000fc60004800000 */
[----:B------:R-:W-:-:S04]  /*4230*/  IMAD.WIDE R56, R7, 0x4, R186 ;  /* 0x0000000407387825 */ /* 0x000fc800078e02ba */
[----:B------:R-:W-:Y:S01]  /*4240*/  IMAD.WIDE R54, R6, 0x4, R186 ;  /* 0x0000000406367825 */ /* 0x000fe200078e02ba */
[----:B------:R-:W2:Y:S04]  /*4250*/  LDG.E R53, desc[UR10][R56.64] ;  /* 0x0000000a38357981 */ /* 0x000ea8000c1e1900 */
[----:B------:R-:W2:Y:S01]  /*4260*/  LDG.E R2, desc[UR10][R54.64] ;  /* 0x0000000a36027981 */ /* 0x000ea2000c1e1900 */
[----:B------:R-:W-:-:S04]  /*4270*/  IMAD.IADD R6, R7, 0x1, -R6 ;  /* 0x0000000107067824 */ /* 0x000fc800078e0a06 */
[----:B------:R-:W-:-:S05]  /*4280*/  IMAD R6, R6, R5, -0x80 ;  /* 0xffffff8006067424 */ /* 0x000fca00078e0205 */
[----:B------:R-:W-:-:S05]  /*4290*/  SHF.R.S32.HI R5, RZ, 0x1f, R6 ;  /* 0x0000001fff057819 */ /* 0x000fca0000011406 */
[----:B------:R-:W-:-:S04]  /*42a0*/  IMAD R5, R5, R128, RZ ;  /* 0x0000008005057224 */ /* 0x000fc800078e02ff */
[C---:B------:R-:W-:Y:S01]  /*42b0*/  IMAD R5, R6.reuse, R129, R5 ;  /* 0x0000008106057224 */ /* 0x040fe200078e0205 */
[----:B--2---:R-:W-:Y:S01]  /*42c0*/  IADD3 R2, -R53, R2, RZ ;  /* 0x0000000235027210 */ /* 0x004fe20007ffe1ff */
[----:B------:R-:W-:-:S03]  /*42d0*/  IMAD.WIDE.U32 R52, R6, R128, RZ ;  /* 0x0000008006347225 */ /* 0x000fc600078e00ff */
[----:B------:R-:W-:Y:S01]  /*42e0*/  SHF.R.S32.HI R7, RZ, 0x1f, R2 ;  /* 0x0000001fff077819 */ /* 0x000fe20000011402 */
[----:B------:R-:W-:-:S04]  /*42f0*/  IMAD.IADD R53, R53, 0x1, R5 ;  /* 0x0000000135357824 */ /* 0x000fc800078e0205 */
[----:B------:R-:W-:Y:S02]  /*4300*/  IMAD R7, R7, UR8, RZ ;  /* 0x0000000807077c24 */ /* 0x000fe4000f8e02ff */
[----:B------:R-:W-:-:S04]  /*4310*/  IMAD.WIDE.U32 R52, R2, UR8, R52 ;  /* 0x0000000802347c25 */ /* 0x000fc8000f8e0034 */
[----:B------:R-:W-:Y:S02]  /*4320*/  IMAD R7, R2, UR9, R7 ;  /* 0x0000000902077c24 */ /* 0x000fe4000f8e0207 */
[----:B------:R-:W-:-:S03]  /*4330*/  IMAD.MOV.U32 R5, RZ, RZ, R52 ;  /* 0x000000ffff057224 */ /* 0x000fc600078e0034 */
[----:B------:R-:W-:Y:S01]  /*4340*/  IADD3 R2, R53, R7, RZ ;  /* 0x0000000735027210 */ /* 0x000fe20007ffe0ff */
[----:B------:R-:W-:Y:S06]  /*4350*/  BRA `(.L_x_727) ;  /* 0x0000000000087947 */ /* 0x000fec0003800000 */
.L_x_726:
[----:B------:R-:W-:-:S04]  /*4360*/  LEA R5, -R128, RZ, 0x7 ;  /* 0x000000ff80057211 */ /* 0x000fc800078e39ff */
[----:B------:R-:W-:-:S07]  /*4370*/  SHF.R.S32.HI R2, RZ, 0x1f, R5 ;  /* 0x0000001fff027819 */ /* 0x000fce0000011405 */
.L_x_727:
[----:B------:R-:W-:Y:S01]  /*4380*/  ULDC UR5, c[0x0][0x2d0] ;  /* 0x0000b40000057ab9 */ /* 0x000fe20000000800 */
[----:B------:R-:W-:Y:S01]  /*4390*/  BSSY B0, `(.L_x_728) ;  /* 0x0000085000007945 */ /* 0x000fe20003800000 */
[----:B------:R-:W-:Y:S02]  /*43a0*/  ISETP.GE.AND P3, PT, R184, UR5, PT ;  /* 0x00000005b8007c0c */ /* 0x000fe4000bf66270 */
[----:B------:R-:W-:Y:S02]  /*43b0*/  ISETP.GE.AND P2, PT, R175, UR5, PT ;  /* 0x00000005af007c0c */ /* 0x000fe4000bf46270 */
[----:B------:R-:W-:-:S09]  /*43c0*/  ISETP.GE.AND P1, PT, R174, UR5, PT ;  /* 0x00000005ae007c0c */ /* 0x000fd2000bf26270 */
[----:B------:R-:W1:Y:S01]  /*43d0*/  @!P3 LDC.64 R54, c[0x0][0x218] ;  /* 0x00008600ff36bb82 */ /* 0x000e620000000a00 */
[CC--:B------:R-:W-:Y:S01]  /*43e0*/  @!P3 IADD3 R65, P0, R5.reuse, R138.reuse, RZ ;  /* 0x0000008a0541b210 */ /* 0x0c0fe20007f1e0ff */
[----:B------:R2:W-:Y:S04]  /*43f0*/  @P3 STS [R182+0x3000], RZ ;  /* 0x003000ffb6003388 */ /* 0x0005e80000000800 */
[----:B------:R-:W-:Y:S01]  /*4400*/  @!P3 IMAD.X R58, R2, 0x1, R137, P0 ;  /* 0x00000001023ab824 */ /* 0x000fe200000e0689 */
[----:B------:R-:W-:Y:S01]  /*4410*/  @!P2 IADD3 R64, P0, R5, R138, RZ ;  /* 0x0000008a0540a210 */ /* 0x000fe20007f1e0ff */
[----:B------:R-:W3:Y:S01]  /*4420*/  @!P2 LDC.64 R52, c[0x0][0x218] ;  /* 0x00008600ff34ab82 */ /* 0x000ee20000000a00 */
[----:B------:R2:W-:Y:S04]  /*4430*/  @P3 STS [R182+0x3004], RZ ;  /* 0x003004ffb6003388 */ /* 0x0005e80000000800 */
[----:B------:R2:W-:Y:S03]  /*4440*/  @P3 STS.64 [R182+0x3008], RZ ;  /* 0x003008ffb6003388 */ /* 0x0005e60000000a00 */
[----:B------:R-:W4:Y:S08]  /*4450*/  @!P1 LDC.64 R6, c[0x0][0x218] ;  /* 0x00008600ff069b82 */ /* 0x000f300000000a00 */
[----:B------:R-:W5:Y:S01]  /*4460*/  @!P3 LDC.64 R56, c[0x0][0x218] ;  /* 0x00008600ff38bb82 */ /* 0x000f620000000a00 */
[----:B-1----:R-:W-:-:S04]  /*4470*/  @!P3 LEA R66, P5, R65, R54, 0x1 ;  /* 0x000000364142b211 */ /* 0x002fc800078a08ff */
[----:B------:R-:W-:Y:S01]  /*4480*/  @!P3 LEA.HI.X R67, R65, R55, R58, 0x1, P5 ;  /* 0x000000374143b211 */ /* 0x000fe200028f0c3a */
[----:B------:R-:W-:Y:S01]  /*4490*/  @!P2 IMAD.X R65, R2, 0x1, R137, P0 ;  /* 0x000000010241a824 */ /* 0x000fe200000e0689 */
[----:B------:R-:W-:Y:S01]  /*44a0*/  @!P1 IADD3 R58, P0, R5, R138, RZ ;  /* 0x0000008a053a9210 */ /* 0x000fe20007f1e0ff */
[----:B------:R-:W1:Y:S01]  /*44b0*/  @!P2 LDC.64 R54, c[0x0][0x218] ;  /* 0x00008600ff36ab82 */ /* 0x000e620000000a00 */
[C---:B---3--:R-:W-:Y:S01]  /*44c0*/  @!P2 LEA R70, P5, R64.reuse, R52, 0x1 ;  /* 0x000000344046a211 */ /* 0x048fe200078a08ff */
[----:B------:R-:W-:Y:S01]  /*44d0*/  @!PT LDS RZ, [RZ] ;  /* 0x00000000fffff984 */ /* 0x000fe20000000800 */
[----:B------:R-:W-:Y:S01]  /*44e0*/  @!PT LDS RZ, [RZ] ;  /* 0x00000000fffff984 */ /* 0x000fe20000000800 */
[----:B------:R-:W-:Y:S01]  /*44f0*/  @!PT LDS RZ, [RZ] ;  /* 0x00000000fffff984 */ /* 0x000fe20000000800 */
[----:B------:R3:W-:Y:S03]  /*4500*/  @!P3 LDGSTS.E.BYPASS.LTC128B.128 [R182+0x3000], desc[UR10][R66.64] ;  /* 0x0300000042b6bfae */ /* 0x0007e6000b901d4a */
[----:B------:R-:W-:Y:S01]  /*4510*/  @!P2 LEA.HI.X R71, R64, R53, R65, 0x1, P5 ;  /* 0x000000354047a211 */ /* 0x000fe200028f0c41 */
[----:B------:R-:W-:Y:S01]  /*4520*/  @!P1 IMAD.X R65, R2, 0x1, R137, P0 ;  /* 0x0000000102419824 */ /* 0x000fe200000e0689 */
[----:B------:R-:W-:Y:S01]  /*4530*/  IADD3 R69, P5, R177, R5, RZ ;  /* 0x00000005b1457210 */ /* 0x000fe20007fbe0ff */
[----:B------:R-:W2:Y:S01]  /*4540*/  @!P1 LDC.64 R52, c[0x0][0x218] ;  /* 0x00008600ff349b82 */ /* 0x000ea20000000a00 */
[C---:B----4-:R-:W-:Y:S01]  /*4550*/  @!P1 LEA R64, P0, R58.reuse, R6, 0x1 ;  /* 0x000000063a409211 */ /* 0x050fe200078008ff */
[----:B------:R4:W-:Y:S03]  /*4560*/  @P2 STS.128 [R182+0x5000], RZ ;  /* 0x005000ffb6002388 */ /* 0x0009e60000000c00 */
[----:B------:R-:W-:Y:S01]  /*4570*/  @!P1 LEA.HI.X R65, R58, R7, R65, 0x1, P0 ;  /* 0x000000073a419211 */ /* 0x000fe200000f0c41 */
[----:B------:R-:W-:Y:S01]  /*4580*/  IMAD.X R58, R176, 0x1, R2, P5 ;  /* 0x00000001b03a7824 */ /* 0x000fe200028e0602 */
[----:B------:R-:W-:Y:S01]  /*4590*/  @!P3 IADD3 R73, P0, R69, R138, RZ ;  /* 0x0000008a4549b210 */ /* 0x000fe20007f1e0ff */
[----:B------:R-:W3:Y:S01]  /*45a0*/  @!P3 LDC.64 R6, c[0x0][0x218] ;  /* 0x00008600ff06bb82 */ /* 0x000ee20000000a00 */
[----:B------:R-:W-:Y:S01]  /*45b0*/  @!PT LDS RZ, [RZ] ;  /* 0x00000000fffff984 */ /* 0x000fe20000000800 */
[----:B------:R-:W-:Y:S01]  /*45c0*/  @!PT LDS RZ, [RZ] ;  /* 0x00000000fffff984 */ /* 0x000fe20000000800 */
[----:B------:R-:W-:Y:S01]  /*45d0*/  @!PT LDS RZ, [RZ] ;  /* 0x00000000fffff984 */ /* 0x000fe20000000800 */
[----:B------:R4:W-:Y:S02]  /*45e0*/  @!P2 LDGSTS.E.BYPASS.LTC128B.128 [R182+0x5000], desc[UR10][R70.64+0x40] ;  /* 0x0500004046b6afae */ /* 0x0009e4000b901d4a */
[----:B-----5:R-:W-:Y:S01]  /*45f0*/  @!P3 LEA R72, P5, R73, R56, 0x1 ;  /* 0x000000384948b211 */ /* 0x020fe200078a08ff */
[C-C-:B------:R-:W-:Y:S01]  /*4600*/  @!P3 IMAD.X R68, R58.reuse, 0x1, R137.reuse, P0 ;  /* 0x000000013a44b824 */ /* 0x140fe200000e0689 */
[----:B------:R-:W-:Y:S01]  /*4610*/  @!P2 IADD3 R56, P0, R69, R138, RZ ;  /* 0x0000008a4538a210 */ /* 0x000fe20007f1e0ff */
[----:B------:R1:W-:Y:S03]  /*4620*/  @P1 STS.128 [R182+0x7000], RZ ;  /* 0x007000ffb6001388 */ /* 0x0003e60000000c00 */
[----:B------:R-:W-:Y:S01]  /*4630*/  @!P3 LEA.HI.X R73, R73, R57, R68, 0x1, P5 ;  /* 0x000000394949b211 */ /* 0x000fe200028f0c44 */
[----:B------:R-:W-:Y:S01]  /*4640*/  @!P2 IMAD.X R57, R58, 0x1, R137, P0 ;  /* 0x000000013a39a824 */ /* 0x000fe200000e0689 */
[----:B-1----:R-:W-:Y:S01]  /*4650*/  @!P2 LEA R74, P5, R56, R54, 0x1 ;  /* 0x00000036384aa211 */ /* 0x002fe200078a08ff */
[----:B------:R-:W-:Y:S01]  /*4660*/  @!PT LDS RZ, [RZ] ;  /* 0x00000000fffff984 */ /* 0x000fe20000000800 */
[----:B------:R-:W-:Y:S01]  /*4670*/  @!PT LDS RZ, [RZ] ;  /* 0x00000000fffff984 */ /* 0x000fe20000000800 */
[----:B------:R-:W-:Y:S01]  /*4680*/  @!PT LDS RZ, [RZ] ;  /* 0x00000000fffff984 */ /* 0x000fe20000000800 */
[----:B------:R1:W-:Y:S01]  /*4690*/  @!P1 LDGSTS.E.BYPASS.LTC128B.128 [R182+0x7000], desc[UR10][R64.64+0x80] ;  /* 0x0700008040b69fae */ /* 0x0003e2000b901d4a */
[----:B------:R-:W-:-:S02]  /*46a0*/  @!P1 IADD3 R54, P0, R69, R138, RZ ;  /* 0x0000008a45369210 */ /* 0x000fc40007f1e0ff */
[----:B------:R-:W-:Y:S01]  /*46b0*/  @!P2 LEA.HI.X R75, R56, R55, R57, 0x1, P5 ;  /* 0x00000037384ba211 */ /* 0x000fe200028f0c39 */
[----:B------:R1:W-:Y:S01]  /*46c0*/  @P3 STS.128 [R182+0x3800], RZ ;  /* 0x003800ffb6003388 */ /* 0x0003e20000000c00 */
[----:B------:R-:W5:Y:S01]  /*46d0*/  @!P2 LDC.64 R56, c[0x0][0x218] ;  /* 0x00008600ff38ab82 */ /* 0x000f620000000a00 */
[----:B------:R-:W-:Y:S01]  /*46e0*/  @!P1 IMAD.X R55, R58, 0x1, R137, P0 ;  /* 0x000000013a379824 */ /* 0x000fe200000e0689 */
[C---:B--2---:R-:W-:Y:S01]  /*46f0*/  @!P1 LEA R78, P0, R54.reuse, R52, 0x1 ;  /* 0x00000034364e9211 */ /* 0x044fe200078008ff */
[----:B------:R-:W-:Y:S01]  /*4700*/  @!PT LDS RZ, [RZ] ;  /* 0x00000000fffff984 */ /* 0x000fe20000000800 */
[----:B------:R-:W-:Y:S01]  /*4710*/  @!PT LDS RZ, [RZ] ;  /* 0x00000000fffff984 */ /* 0x000fe20000000800 */
[----:B------:R-:W-:Y:S01]  /*4720*/  @!PT LDS RZ, [RZ] ;  /* 0x00000000fffff984 */ /* 0x000fe20000000800 */
[----:B------:R2:W-:Y:S03]  /*4730*/  @!P3 LDGSTS.E.BYPASS.LTC128B.128 [R182+0x3800], desc[UR10][R72.64] ;  /* 0x0380000048b6bfae */ /* 0x0005e6000b901d4a */
[----:B------:R-:W-:Y:S01]  /*4740*/  @!P1 LEA.HI.X R79, R54, R53, R55, 0x1, P0 ;  /* 0x00000035364f9211 */ /* 0x000fe200000f0c37 */
[----:B------:R2:W-:Y:S01]  /*4750*/  @P2 STS.128 [R182+0x5800], RZ ;  /* 0x005800ffb6002388 */ /* 0x0005e20000000c00 */
[----:B------:R-:W-:Y:S01]  /*4760*/  IADD3 R69, P0, R177, R69, RZ ;  /* 0x00000045b1457210 */ /* 0x000fe20007f1e0ff */
[----:B------:R-:W4:Y:S02]  /*4770*/  @!P1 LDC.64 R54, c[0x0][0x218] ;  /* 0x00008600ff369b82 */ /* 0x000f240000000a00 */
[----:B------:R-:W-:Y:S01]  /*4780*/  @!PT LDS RZ, [RZ] ;  /* 0x00000000fffff984 */ /* 0x000fe20000000800 */
[----:B------:R-:W-:Y:S01]  /*4790*/  @!PT LDS RZ, [RZ] ;  /* 0x00000000fffff984 */ /* 0x000fe20000000800 */
[----:B------:R-:W-:Y:S01]  /*47a0*/  @!PT LDS RZ, [RZ] ;  /* 0x00000000fffff984 */ /* 0x000fe20000000800 */
[----:B------:R2:W-:Y:S01]  /*47b0*/  @!P2 LDGSTS.E.BYPASS.LTC128B.128 [R182+0x5800], desc[UR10][R74.64+0x40] ;  /* 0x058000404ab6afae */ /* 0x0005e2000b901d4a */
[CC--:B------:R-:W-:Y:S01]  /*47c0*/  @!P2 IADD3 R77, P5, R69.reuse, R138.reuse, RZ ;  /* 0x0000008a454da210 */ /* 0x0c0fe20007fbe0ff */
[----:B------:R-:W-:Y:S01]  /*47d0*/  IMAD.X R58, R176, 0x1, R58, P0 ;  /* 0x00000001b03a7824 */ /* 0x000fe200000e063a */
[----:B------:R-:W-:Y:S01]  /*47e0*/  @!P3 IADD3 R68, P0, R69, R138, RZ ;  /* 0x0000008a4544b210 */ /* 0x000fe20007f1e0ff */
[----:B------:R2:W-:Y:S02]  /*47f0*/  @P1 STS.128 [R182+0x7800], RZ ;  /* 0x007800ffb6001388 */ /* 0x0005e40000000c00 */
[----:B------:R-:W1:Y:S02]  /*4800*/  @!P3 LDC.64 R52, c[0x0][0x218] ;  /* 0x00008600ff34bb82 */ /* 0x000e640000000a00 */
[--C-:B------:R-:W-:Y:S01]  /*4810*/  @!P3 IMAD.X R76, R58, 0x1, R137.reuse, P0 ;  /* 0x000000013a4cb824 */ /* 0x100fe200000e0689 */
[C---:B---3--:R-:W-:Y:S01]  /*4820*/  @!P3 LEA R80, P0, R68.reuse, R6, 0x1 ;  /* 0x000000064450b211 */ /* 0x048fe200078008ff */
[----:B------:R-:W-:Y:S01]  /*4830*/  @!PT LDS RZ, [RZ] ;  /* 0x00000000fffff984 */ /* 0x000fe20000000800 */
[----:B------:R-:W-:Y:S01]  /*4840*/  @!PT LDS RZ, [RZ] ;  /* 0x00000000fffff984 */ /* 0x000fe20000000800 */
[----:B------:R-:W-:Y:S01]  /*4850*/  @!PT LDS RZ, [RZ] ;  /* 0x00000000fffff984 */ /* 0x000fe20000000800 */
[----:B------:R2:W-:Y:S03]  /*4860*/  @!P1 LDGSTS.E.BYPASS.LTC128B.128 [R182+0x7800], desc[UR10][R78.64+0x80] ;  /* 0x078000804eb69fae */ /* 0x0005e6000b901d4a */
[----:B------:R-:W-:Y:S01]  /*4870*/  @!P3 LEA.HI.X R81, R68, R7, R76, 0x1, P0 ;  /* 0x000000074451b211 */ /* 0x000fe200000f0c4c */
[----:B------:R-:W-:Y:S01]  /*4880*/  @!P2 IMAD.X R76, R58, 0x1, R137, P5 ;  /* 0x000000013a4ca824 */ /* 0x000fe200028e0689 */
[----:B------:R-:W3:Y:S01]  /*4890*/  @!P2 LDC.64 R6, c[0x0][0x218] ;  /* 0x00008600ff06ab82 */ /* 0x000ee20000000a00 */
[----:B-----5:R-:W-:Y:S01]  /*48a0*/  @!P2 LEA R66, P5, R77, R56, 0x1 ;  /* 0x000000384d42a211 */ /* 0x020fe200078a08ff */
[----:B------:R2:W-:Y:S01]  /*48b0*/  @P3 STS.128 [R182+0x4000], RZ ;  /* 0x004000ffb6003388 */ /* 0x0005e20000000c00 */
[----:B------:R-:W-:-:S02]  /*48c0*/  @!P1 IADD3 R68, P0, R69, R138, RZ ;  /* 0x0000008a45449210 */ /* 0x000fc40007f1e0ff */
[----:B------:R-:W-:Y:S01]  /*48d0*/  @!P2 LEA.HI.X R67, R77, R57, R76, 0x1, P5 ;  /* 0x000000394d43a211 */ /* 0x000fe200028f0c4c */
[----:B------:R-:W-:Y:S01]  /*48e0*/  @!PT LDS RZ, [RZ] ;  /* 0x00000000fffff984 */ /* 0x000fe20000000800 */
[----:B------:R-:W-:Y:S01]  /*48f0*/  @!PT LDS RZ, [RZ] ;  /* 0x00000000fffff984 */ /* 0x000fe20000000800 */
[----:B------:R-:W-:Y:S01]  /*4900*/  @!PT LDS RZ, [RZ] ;  /* 0x00000000fffff984 */ /* 0x000fe20000000800 */
[----:B------:R2:W-:Y:S01]  /*4910*/  @!P3 LDGSTS.E.BYPASS.LTC128B.128 [R182+0x4000], desc[UR10][R80.64] ;  /* 0x0400000050b6bfae */ /* 0x0005e2000b901d4a */
[----:B------:R-:W-:Y:S01]  /*4920*/  IADD3 R69, P5, R177, R69, RZ ;  /* 0x00000045b1457210 */ /* 0x000fe20007fbe0ff */
[----:B------:R-:W-:Y:S01]  /*4930*/  @!P1 IMAD.X R56, R58, 0x1, R137, P0 ;  /* 0x000000013a389824 */ /* 0x000fe200000e0689 */
[----:B----4-:R-:W-:Y:S01]  /*4940*/  @!P1 LEA R70, P0, R68, R54, 0x1 ;  /* 0x0000003644469211 */ /* 0x010fe200078008ff */
[----:B------:R2:W-:Y:S02]  /*4950*/  @P2 STS.128 [R182+0x6000], RZ ;  /* 0x006000ffb6002388 */ /* 0x0005e40000000c00 */
[----:B------:R-:W-:Y:S01]  /*4960*/  IMAD.X R58, R176, 0x1, R58, P5 ;  /* 0x00000001b03a7824 */ /* 0x000fe200028e063a */
[----:B------:R-:W-:Y:S01]  /*4970*/  @!P3 IADD3 R54, P5, R69, R138, RZ ;  /* 0x0000008a4536b210 */ /* 0x000fe20007fbe0ff */
[----:B------:R-:W-:Y:S01]  /*4980*/  @!PT LDS RZ, [RZ] ;  /* 0x00000000fffff984 */ /* 0x000fe20000000800 */
[----:B------:R-:W-:Y:S01]  /*4990*/  @!PT LDS RZ, [RZ] ;  /* 0x00000000fffff984 */ /* 0x000fe20000000800 */
[----:B------:R-:W-:Y:S01]  /*49a0*/  @!PT LDS RZ, [RZ] ;  /* 0x00000000fffff984 */ /* 0x000fe20000000800 */
[----:B------:R2:W-:Y:S01]  /*49b0*/  @!P2 LDGSTS.E.BYPASS.LTC128B.128 [R182+0x6000], desc[UR10][R66.64+0x40] ;  /* 0x0600004042b6afae */ /* 0x0005e2000b901d4a */
[----:B------:R-:W-:-:S02]  /*49c0*/  @!P1 LEA.HI.X R71, R68, R55, R56, 0x1, P0 ;  /* 0x0000003744479211 */ /* 0x000fc400000f0c38 */
[----:B------:R-:W-:Y:S01]  /*49d0*/  @!P2 IADD3 R55, P0, R69, R138, RZ ;  /* 0x0000008a4537a210 */ /* 0x000fe20007f1e0ff */
[--C-:B------:R-:W-:Y:S01]  /*49e0*/  @!P3 IMAD.X R56, R58, 0x1, R137.reuse, P5 ;  /* 0x000000013a38b824 */ /* 0x100fe200028e0689 */
[----:B-1----:R-:W-:Y:S01]  /*49f0*/  @!P3 LEA R64, P5, R54, R52, 0x1 ;  /* 0x000000343640b211 */ /* 0x002fe200078a08ff */
[----:B------:R2:W-:Y:S02]  /*4a00*/  @P1 STS.128 [R182+0x8000], RZ ;  /* 0x008000ffb6001388 */ /* 0x0005e40000000c00 */
[----:B------:R-:W-:Y:S01]  /*4a10*/  @!P2 IMAD.X R52, R58, 0x1, R137, P0 ;  /* 0x000000013a34a824 */ /* 0x000fe200000e0689 */
[----:B------:R-:W-:Y:S01]  /*4a20*/  @!P3 LEA.HI.X R65, R54, R53, R56, 0x1, P5 ;  /* 0x000000353641b211 */ /* 0x000fe200028f0c38 */
[----:B------:R-:W-:Y:S01]  /*4a30*/  @!PT LDS RZ, [RZ] ;  /* 0x00000000fffff984 */ /* 0x000fe20000000800 */
[----:B------:R-:W-:Y:S01]  /*4a40*/  @!PT LDS RZ, [RZ] ;  /* 0x00000000fffff984 */ /* 0x000fe20000000800 */
[----:B------:R-:W-:Y:S01]  /*4a50*/  @!PT LDS RZ, [RZ] ;  /* 0x00000000fffff984 */ /* 0x000fe20000000800 */
[----:B------:R2:W-:Y:S01]  /*4a60*/  @!P1 LDGSTS.E.BYPASS.LTC128B.128 [R182+0x8000], desc[UR10][R70.64+0x80] ;  /* 0x0800008046b69fae */ /* 0x0005e2000b901d4a */
[----:B---3--:R-:W-:-:S03]  /*4a70*/  @!P2 LEA R6, P0, R55, R6, 0x1 ;  /* 0x000000063706a211 */ /* 0x008fc600078008ff */
[----:B------:R2:W-:Y:S01]  /*4a80*/  @P3 STS.128 [R182+0x4800], RZ ;  /* 0x004800ffb6003388 */ /* 0x0005e20000000c00 */
        /* <DEDUP_REMOVED lines=12> */
[----:B------:R-:W-:Y:S01]  /*4b50*/  IADD3 R69, P0, R69, R138, RZ ;  /* 0x0000008a45457210 */ /* 0x000fe20007f1e0ff */
[----:B------:R-:W-:-:S04]  /*4b60*/  ULDC.64 UR8, c[0x0][0x218] ;  /* 0x0000860000087ab9 */ /* 0x000fc80000000a00 */
[----:B------:R-:W-:Y:S01]  /*4b70*/  IMAD.X R58, R58, 0x1, R137, P0 ;  /* 0x000000013a3a7824 */ /* 0x000fe200000e0689 */
[----:B--2---:R-:W-:-:S04]  /*4b80*/  LEA R6, P0, R69, UR8, 0x1 ;  /* 0x0000000845067c11 */ /* 0x004fc8000f8008ff */
[----:B------:R-:W-:-:S05]  /*4b90*/  LEA.HI.X R7, R69, UR9, R58, 0x1, P0 ;  /* 0x0000000945077c11 */ /* 0x000fca00080f0c3a */
[----:B------:R-:W-:Y:S01]  /*4ba0*/  @!PT LDS RZ, [RZ] ;  /* 0x00000000fffff984 */ /* 0x000fe20000000800 */
[----:B------:R-:W-:Y:S01]  /*4bb0*/  @!PT LDS RZ, [RZ] ;  /* 0x00000000fffff984 */ /* 0x000fe20000000800 */
[----:B------:R-:W-:Y:S01]  /*4bc0*/  @!PT LDS RZ, [RZ] ;  /* 0x00000000fffff984 */ /* 0x000fe20000000800 */
[----:B------:R1:W-:Y:S04]  /*4bd0*/  LDGSTS.E.BYPASS.LTC128B.128 [R182+0x8800], desc[UR10][R6.64+0x80] ;  /* 0x0880008006b67fae */ /* 0x0003e8000b901d4a */
.L_x_729:
[----:B------:R-:W-:Y:S05]  /*4be0*/  BSYNC B0 ;  /* 0x0000000000007941 */ /* 0x000fea0003800000 */
.L_x_728:
[----:B------:R-:W0:Y:S01]  /*4bf0*/  LDGDEPBAR ;  /* 0x00000000000079af */ /* 0x000e220000000000 */
[----:B------:R-:W-:-:S04]  /*4c00*/  IADD3 R138, P0, R5, R138, RZ ;  /* 0x0000008a058a7210 */ /* 0x000fc80007f1e0ff */
[----:B------:R-:W-:-:S09]  /*4c10*/  IADD3.X R137, R2, R137, RZ, P0, !PT ;  /* 0x0000008902897210 */ /* 0x000fd200007fe4ff */
.L_x_725:
[----:B------:R-:W-:Y:S01]  /*4c20*/  IMAD.IADD R2, R0, 0x1, R59 ;  /* 0x0000000100027824 */ /* 0x000fe200078e023b */
[----:B------:R-:W-:Y:S01]  /*4c30*/  ULDC UR12, c[0x0][0x2ec] ;  /* 0x0000bb00000c7ab9 */ /* 0x000fe20000000800 */
[----:B------:R-:W-:Y:S01]  /*4c40*/  LEA R170, R4, UR4, 0x1 ;  /* 0x0000000404aa7c11 */ /* 0x000fe2000f8e08ff */
[----:B------:R-:W-:Y:S01]  /*4c50*/  ULDC.64 UR8, c[0x0][0x218] ;  /* 0x0000860000087ab9 */ /* 0x000fe20000000a00 */
[C---:B------:R-:W-:Y:S02]  /*4c60*/  VIADD R0, R2.reuse, 0x8 ;  /* 0x0000000802007836 */ /* 0x040fe40000000000 */
[C---:B------:R-:W-:Y:S01]  /*4c70*/  VIADD R5, R2.reuse, 0x1 ;  /* 0x0000000102057836 */ /* 0x040fe20000000000 */
[----:B------:R-:W-:Y:S01]  /*4c80*/  LDSM.16.MT88.4 R84, [R170+0xb000] ;  /* 0x00b00000aa54783b */ /* 0x000fe20000004200 */
[----:B-12---:R-:W-:Y:S01]  /*4c90*/  VIADD R6, R2, 0x9 ;  /* 0x0000000902067836 */ /* 0x006fe20000000000 */
[-C--:B------:R-:W-:Y:S01]  /*4ca0*/  ISETP.GE.AND P2, PT, R0, R140.reuse, PT ;  /* 0x0000008c0000720c */ /* 0x080fe20003f46270 */
[----:B------:R-:W-:Y:S01]  /*4cb0*/  IMAD R168, R3, 0x2, R170 ;  /* 0x0000000203a87824 */ /* 0x000fe200078e02aa */
[----:B------:R-:W-:-:S02]  /*4cc0*/  ISETP.GE.AND P5, PT, R5, R140, PT ;  /* 0x0000008c0500720c */ /* 0x000fc40003fa6270 */
[-C--:B------:R-:W-:Y:S01]  /*4cd0*/  ISETP.GE.AND P0, PT, R5, R139.reuse, PT ;  /* 0x0000008b0500720c */ /* 0x080fe20003f06270 */
[----:B------:R-:W-:Y:S01]  /*4ce0*/  VIADD R5, R2, 0x10 ;  /* 0x0000001002057836 */ /* 0x000fe20000000000 */
[-C--:B------:R-:W-:Y:S02]  /*4cf0*/  ISETP.GE.AND P3, PT, R0, R139.reuse, PT ;  /* 0x0000008b0000720c */ /* 0x080fe40003f66270 */
[----:B------:R-:W-:Y:S02]  /*4d00*/  FSEL R0, R44, -INF , !P2 ;  /* 0xff8000002c007808 */ /* 0x000fe40005000000 */
[C---:B------:R-:W-:Y:S02]  /*4d10*/  ISETP.GE.AND P1, PT, R6.reuse, R140, PT ;  /* 0x0000008c0600720c */ /* 0x040fe40003f26270 */
[----:B------:R-:W-:Y:S01]  /*4d20*/  ISETP.GE.AND P2, PT, R6, R139, PT ;  /* 0x0000008b0600720c */ /* 0x000fe20003f46270 */
[----:B------:R-:W-:Y:S01]  /*4d30*/  VIADD R6, R2, 0x11 ;  /* 0x0000001102067836 */ /* 0x000fe20000000000 */
[----:B------:R-:W-:-:S02]  /*4d40*/  FSEL R77, R46, -INF , !P3 ;  /* 0xff8000002e4d7808 */ /* 0x000fc40005800000 */
[-C--:B------:R-:W-:Y:S02]  /*4d50*/  ISETP.GE.AND P3, PT, R5, R140.reuse, PT ;  /* 0x0000008c0500720c */ /* 0x080fe40003f66270 */
[----:B------:R-:W-:Y:S02]  /*4d60*/  FSEL R70, R45, -INF , !P1 ;  /* 0xff8000002d467808 */ /* 0x000fe40004800000 */
[----:B------:R-:W-:Y:S01]  /*4d70*/  ISETP.GE.AND P1, PT, R5, R139, PT ;  /* 0x0000008b0500720c */ /* 0x000fe20003f26270 */
[----:B------:R-:W-:Y:S01]  /*4d80*/  VIADD R5, R2, 0x18 ;  /* 0x0000001802057836 */ /* 0x000fe20000000000 */
[----:B------:R-:W-:Y:S02]  /*4d90*/  FSEL R81, R47, -INF , !P2 ;  /* 0xff8000002f517808 */ /* 0x000fe40005000000 */
[----:B------:R-:W-:Y:S02]  /*4da0*/  ISETP.GE.AND P2, PT, R6, R140, PT ;  /* 0x0000008c0600720c */ /* 0x000fe40003f46270 */
[----:B------:R-:W-:-:S02]  /*4db0*/  FSEL R68, R40, -INF , !P3 ;  /* 0xff80000028447808 */ /* 0x000fc40005800000 */
[-C--:B------:R-:W-:Y:S01]  /*4dc0*/  ISETP.GE.AND P3, PT, R6, R139.reuse, PT ;  /* 0x0000008b0600720c */ /* 0x080fe20003f66270 */
[----:B------:R-:W-:Y:S01]  /*4dd0*/  VIADD R6, R2, 0x19 ;  /* 0x0000001902067836 */ /* 0x000fe20000000000 */
[----:B------:R-:W-:Y:S02]  /*4de0*/  FSEL R73, R42, -INF , !P1 ;  /* 0xff8000002a497808 */ /* 0x000fe40004800000 */
[----:B------:R-:W-:Y:S02]  /*4df0*/  FSEL R74, R41, -INF , !P2 ;  /* 0xff800000294a7808 */ /* 0x000fe40005000000 */
[C---:B------:R-:W-:Y:S02]  /*4e00*/  ISETP.GE.AND P1, PT, R5.reuse, R140, PT ;  /* 0x0000008c0500720c */ /* 0x040fe40003f26270 */
[----:B------:R-:W-:Y:S01]  /*4e10*/  ISETP.GE.AND P2, PT, R5, R139, PT ;  /* 0x0000008b0500720c */ /* 0x000fe20003f46270 */
[----:B------:R-:W-:Y:S01]  /*4e20*/  VIADD R5, R2, 0x20 ;  /* 0x0000002002057836 */ /* 0x000fe20000000000 */
[----:B------:R-:W-:-:S02]  /*4e30*/  FSEL R75, R43, -INF , !P3 ;  /* 0xff8000002b4b7808 */ /* 0x000fc40005800000 */
[-C--:B------:R-:W-:Y:S02]  /*4e40*/  ISETP.GE.AND P3, PT, R6, R140.reuse, PT ;  /* 0x0000008c0600720c */ /* 0x080fe40003f66270 */
[----:B------:R-:W-:Y:S01]  /*4e50*/  FSEL R72, R36, -INF , !P1 ;  /* 0xff80000024487808 */ /* 0x000fe20004800000 */
[----:B------:R-:W-:Y:S01]  /*4e60*/  VIADD R36, R2, 0x21 ;  /* 0x0000002102247836 */ /* 0x000fe20000000000 */
[----:B------:R-:W-:Y:S02]  /*4e70*/  FSEL R7, R38, -INF , !P2 ;  /* 0xff80000026077808 */ /* 0x000fe40005000000 */
[-C--:B------:R-:W-:Y:S02]  /*4e80*/  ISETP.GE.AND P1, PT, R6, R139.reuse, PT ;  /* 0x0000008b0600720c */ /* 0x080fe40003f26270 */
[----:B------:R-:W-:Y:S02]  /*4e90*/  ISETP.GE.AND P2, PT, R5, R140, PT ;  /* 0x0000008c0500720c */ /* 0x000fe40003f46270 */
[----:B------:R-:W-:Y:S01]  /*4ea0*/  FSEL R6, R37, -INF , !P3 ;  /* 0xff80000025067808 */ /* 0x000fe20005800000 */
[----:B------:R-:W-:Y:S01]  /*4eb0*/  VIADD R37, R2, 0x28 ;  /* 0x0000002802257836 */ /* 0x000fe20000000000 */
[----:B------:R-:W-:-:S02]  /*4ec0*/  ISETP.GE.AND P3, PT, R5, R139, PT ;  /* 0x0000008b0500720c */ /* 0x000fc40003f66270 */
[----:B------:R-:W-:Y:S02]  /*4ed0*/  FSEL R5, R39, -INF , !P1 ;  /* 0xff80000027057808 */ /* 0x000fe40004800000 */
[----:B------:R-:W-:Y:S01]  /*4ee0*/  FSEL R66, R32, -INF , !P2 ;  /* 0xff80000020427808 */ /* 0x000fe20005000000 */
[----:B------:R-:W-:Y:S01]  /*4ef0*/  VIADD R32, R2, 0x30 ;  /* 0x0000003002207836 */ /* 0x000fe20000000000 */
[C---:B------:R-:W-:Y:S02]  /*4f00*/  ISETP.GE.AND P1, PT, R36.reuse, R140, PT ;  /* 0x0000008c2400720c */ /* 0x040fe40003f26270 */
[----:B------:R-:W-:Y:S01]  /*4f10*/  ISETP.GE.AND P2, PT, R36, R139, PT ;  /* 0x0000008b2400720c */ /* 0x000fe20003f46270 */
[----:B------:R-:W-:Y:S01]  /*4f20*/  VIADD R36, R2, 0x29 ;  /* 0x0000002902247836 */ /* 0x000fe20000000000 */
[----:B------:R-:W-:Y:S02]  /*4f30*/  FSEL R153, R34, -INF , !P3 ;  /* 0xff80000022997808 */ /* 0x000fe40005800000 */
[----:B------:R-:W-:-:S02]  /*4f40*/  FSEL R148, R33, -INF , !P1 ;  /* 0xff80000021947808 */ /* 0x000fc40004800000 */
[----:B------:R-:W-:Y:S02]  /*4f50*/  FSEL R155, R35, -INF , !P2 ;  /* 0xff800000239b7808 */ /* 0x000fe40005000000 */
[CC--:B------:R-:W-:Y:S02]  /*4f60*/  ISETP.GE.AND P3, PT, R37.reuse, R140.reuse, PT ;  /* 0x0000008c2500720c */ /* 0x0c0fe40003f66270 */
[----:B------:R-:W-:Y:S02]  /*4f70*/  ISETP.GE.AND P1, PT, R37, R139, PT ;  /* 0x0000008b2500720c */ /* 0x000fe40003f26270 */
[----:B------:R-:W-:Y:S02]  /*4f80*/  ISETP.GE.AND P2, PT, R36, R140, PT ;  /* 0x0000008c2400720c */ /* 0x000fe40003f46270 */
[----:B------:R-:W-:Y:S01]  /*4f90*/  FSEL R150, R28, -INF , !P3 ;  /* 0xff8000001c967808 */ /* 0x000fe20005800000 */
[----:B------:R-:W-:Y:S01]  /*4fa0*/  VIADD R28, R2, 0x31 ;  /* 0x00000031021c7836 */ /* 0x000fe20000000000 */
[----:B------:R-:W-:-:S02]  /*4fb0*/  FSEL R157, R30, -INF , !P1 ;  /* 0xff8000001e9d7808 */ /* 0x000fc40004800000 */
[----:B------:R-:W-:Y:S01]  /*4fc0*/  FSEL R152, R29, -INF , !P2 ;  /* 0xff8000001d987808 */ /* 0x000fe20005000000 */
[----:B------:R-:W-:Y:S01]  /*4fd0*/  VIADD R29, R2, 0x38 ;  /* 0x00000038021d7836 */ /* 0x000fe20000000000 */
[-C--:B------:R-:W-:Y:S02]  /*4fe0*/  ISETP.GE.AND P3, PT, R36, R139.reuse, PT ;  /* 0x0000008b2400720c */ /* 0x080fe40003f66270 */
[C---:B------:R-:W-:Y:S02]  /*4ff0*/  ISETP.GE.AND P1, PT, R32.reuse, R140, PT ;  /* 0x0000008c2000720c */ /* 0x040fe40003f26270 */
[----:B------:R-:W-:Y:S02]  /*5000*/  ISETP.GE.AND P2, PT, R32, R139, PT ;  /* 0x0000008b2000720c */ /* 0x000fe40003f46270 */
[----:B------:R-:W-:Y:S02]  /*5010*/  FSEL R125, R31, -INF , !P3 ;  /* 0xff8000001f7d7808 */ /* 0x000fe40005800000 */
[----:B------:R-:W-:-:S02]  /*5020*/  FSEL R40, R24, -INF , !P1 ;  /* 0xff80000018287808 */ /* 0x000fc40004800000 */
[----:B------:R-:W-:Y:S01]  /*5030*/  FSEL R121, R26, -INF , !P2 ;  /* 0xff8000001a797808 */ /* 0x000fe20005000000 */
[----:B------:R-:W-:Y:S01]  /*5040*/  VIADD R26, R2, 0x39 ;  /* 0x00000039021a7836 */ /* 0x000fe20000000000 */
[CC--:B------:R-:W-:Y:S02]  /*5050*/  ISETP.GE.AND P3, PT, R28.reuse, R140.reuse, PT ;  /* 0x0000008c1c00720c */ /* 0x0c0fe40003f66270 */
[----:B------:R-:W-:Y:S02]  /*5060*/  ISETP.GE.AND P1, PT, R28, R139, PT ;  /* 0x0000008b1c00720c */ /* 0x000fe40003f26270 */
[----:B------:R-:W-:Y:S02]  /*5070*/  ISETP.GE.AND P2, PT, R29, R140, PT ;  /* 0x0000008c1d00720c */ /* 0x000fe40003f46270 */
[----:B------:R-:W-:Y:S01]  /*5080*/  FSEL R64, R25, -INF , !P3 ;  /* 0xff80000019407808 */ /* 0x000fe20005800000 */
[----:B------:R-:W-:Y:S01]  /*5090*/  VIADD R25, R2, 0x40 ;  /* 0x0000004002197836 */ /* 0x000fe20000000000 */
[----:B------:R-:W-:-:S02]  /*50a0*/  FSEL R149, R27, -INF , !P1 ;  /* 0xff8000001b957808 */ /* 0x000fc40004800000 */
[----:B------:R-:W-:Y:S02]  /*50b0*/  FSEL R24, R49, -INF , !P5 ;  /* 0xff80000031187808 */ /* 0x000fe40006800000 */
[-C--:B------:R-:W-:Y:S02]  /*50c0*/  ISETP.GE.AND P5, PT, R2, R140.reuse, PT ;  /* 0x0000008c0200720c */ /* 0x080fe40003fa6270 */
[----:B------:R-:W-:Y:S02]  /*50d0*/  ISETP.GE.AND P1, PT, R26, R140, PT ;  /* 0x0000008c1a00720c */ /* 0x000fe40003f26270 */
[----:B------:R-:W-:Y:S02]  /*50e0*/  FSEL R144, R20, -INF , !P2 ;  /* 0xff80000014907808 */ /* 0x000fe40005000000 */
[----:B------:R-:W-:Y:S02]  /*50f0*/  FSEL R20, R48, -INF , !P5 ;  /* 0xff80000030147808 */ /* 0x000fe40006800000 */
[----:B------:R-:W-:-:S02]  /*5100*/  FSEL R146, R21, -INF , !P1 ;  /* 0xff80000015927808 */ /* 0x000fc40004800000 */
[C---:B------:R-:W-:Y:S02]  /*5110*/  ISETP.GE.AND P5, PT, R25.reuse, R140, PT ;  /* 0x0000008c1900720c */ /* 0x040fe40003fa6270 */
[-C--:B------:R-:W-:Y:S01]  /*5120*/  ISETP.GE.AND P1, PT, R25, R139.reuse, PT ;  /* 0x0000008b1900720c */ /* 0x080fe20003f26270 */
[----:B------:R-:W-:Y:S01]  /*5130*/  VIADD R25, R2, 0x41 ;  /* 0x0000004102197836 */ /* 0x000fe20000000000 */
[-C--:B------:R-:W-:Y:S02]  /*5140*/  ISETP.GE.AND P2, PT, R26, R139.reuse, PT ;  /* 0x0000008b1a00720c */ /* 0x080fe40003f46270 */
[----:B------:R-:W-:Y:S02]  /*5150*/  FMNMX.FTZ R21, R20, R24, !PT ;  /* 0x0000001814157209 */ /* 0x000fe40007810000 */
[----:B------:R-:W-:Y:S02]  /*5160*/  ISETP.GE.AND P3, PT, R29, R139, PT ;  /* 0x0000008b1d00720c */ /* 0x000fe40003f66270 */
[----:B------:R-:W-:-:S02]  /*5170*/  FSEL R147, R23, -INF , !P2 ;  /* 0xff80000017937808 */ /* 0x000fc40005000000 */
[C---:B------:R-:W-:Y:S02]  /*5180*/  ISETP.GE.AND P2, PT, R25.reuse, R139, PT ;  /* 0x0000008b1900720c */ /* 0x040fe40003f46270 */
[----:B------:R-:W-:Y:S02]  /*5190*/  FMNMX.FTZ R21, R0, R21, !PT ;  /* 0x0000001500157209 */ /* 0x000fe40007810000 */
[----:B------:R-:W-:Y:S01]  /*51a0*/  FSEL R151, R22, -INF , !P3 ;  /* 0xff80000016977808 */ /* 0x000fe20005800000 */
[----:B------:R-:W-:Y:S01]  /*51b0*/  VIADD R22, R2, 0x48 ;  /* 0x0000004802167836 */ /* 0x000fe20000000000 */
[----:B------:R-:W-:Y:S02]  /*51c0*/  ISETP.GE.AND P3, PT, R25, R140, PT ;  /* 0x0000008c1900720c */ /* 0x000fe40003f66270 */
[----:B------:R-:W-:Y:S02]  /*51d0*/  FSEL R143, R19, -INF , !P2 ;  /* 0xff800000138f7808 */ /* 0x000fe40005000000 */
[----:B------:R-:W-:-:S02]  /*51e0*/  FMNMX.FTZ R21, R70, R21, !PT ;  /* 0x0000001546157209 */ /* 0x000fc40007810000 */
[-C--:B------:R-:W-:Y:S02]  /*51f0*/  ISETP.GE.AND P2, PT, R2, R139.reuse, PT ;  /* 0x0000008b0200720c */ /* 0x080fe40003f46270 */
[----:B------:R-:W-:Y:S01]  /*5200*/  FSEL R141, R18, -INF , !P1 ;  /* 0xff800000128d7808 */ /* 0x000fe20004800000 */
[----:B------:R-:W-:Y:S01]  /*5210*/  VIADD R18, R2, 0x50 ;  /* 0x0000005002127836 */ /* 0x000fe20000000000 */
[----:B------:R-:W-:Y:S02]  /*5220*/  ISETP.GE.AND P1, PT, R22, R139, PT ;  /* 0x0000008b1600720c */ /* 0x000fe40003f26270 */
[----:B------:R-:W-:Y:S02]  /*5230*/  FSEL R132, R17, -INF , !P3 ;  /* 0xff80000011847808 */ /* 0x000fe40005800000 */
[----:B------:R-:W-:Y:S02]  /*5240*/  FMNMX.FTZ R21, R68, R21, !PT ;  /* 0x0000001544157209 */ /* 0x000fe40007810000 */
[----:B------:R-:W-:-:S02]  /*5250*/  FSEL R17, R51, -INF , !P0 ;  /* 0xff80000033117808 */ /* 0x000fc40004000000 */
[----:B------:R-:W-:Y:S02]  /*5260*/  FSEL R19, R50, -INF , !P2 ;  /* 0xff80000032137808 */ /* 0x000fe40005000000 */
[----:B------:R-:W-:Y:S02]  /*5270*/  FSEL R145, R14, -INF , !P1 ;  /* 0xff8000000e917808 */ /* 0x000fe40004800000 */
[----:B------:R-:W-:Y:S02]  /*5280*/  FMNMX.FTZ R21, R74, R21, !PT ;  /* 0x000000154a157209 */ /* 0x000fe40007810000 */
[----:B------:R-:W-:Y:S02]  /*5290*/  FMNMX.FTZ R14, R19, R17, !PT ;  /* 0x00000011130e7209 */ /* 0x000fe40007810000 */
[----:B------:R-:W-:Y:S02]  /*52a0*/  FMNMX.FTZ R21, R72, R21, !PT ;  /* 0x0000001548157209 */ /* 0x000fe40007810000 */
[----:B------:R-:W-:-:S02]  /*52b0*/  FMNMX.FTZ R14, R77, R14, !PT ;  /* 0x0000000e4d0e7209 */ /* 0x000fc40007810000 */
[----:B------:R-:W-:Y:S02]  /*52c0*/  FMNMX.FTZ R21, R6, R21, !PT ;  /* 0x0000001506157209 */ /* 0x000fe40007810000 */
[----:B------:R-:W-:Y:S02]  /*52d0*/  FMNMX.FTZ R14, R81, R14, !PT ;  /* 0x0000000e510e7209 */ /* 0x000fe40007810000 */
[----:B------:R-:W-:Y:S01]  /*52e0*/  FSEL R126, R16, -INF , !P5 ;  /* 0xff800000107e7808 */ /* 0x000fe20006800000 */
[----:B------:R-:W-:Y:S01]  /*52f0*/  VIADD R16, R2, 0x49 ;  /* 0x0000004902107836 */ /* 0x000fe20000000000 */
[----:B------:R-:W-:Y:S02]  /*5300*/  FMNMX.FTZ R21, R66, R21, !PT ;  /* 0x0000001542157209 */ /* 0x000fe40007810000 */
[----:B------:R-:W-:Y:S02]  /*5310*/  FMNMX.FTZ R14, R73, R14, !PT ;  /* 0x0000000e490e7209 */ /* 0x000fe40007810000 */
[----:B------:R-:W-:-:S02]  /*5320*/  ISETP.GE.AND P3, PT, R16, R140, PT ;  /* 0x0000008c1000720c */ /* 0x000fc40003f66270 */
[----:B------:R-:W-:Y:S02]  /*5330*/  FMNMX.FTZ R21, R148, R21, !PT ;  /* 0x0000001594157209 */ /* 0x000fe40007810000 */
[----:B------:R-:W-:Y:S02]  /*5340*/  FMNMX.FTZ R14, R75, R14, !PT ;  /* 0x0000000e4b0e7209 */ /* 0x000fe40007810000 */
[----:B------:R-:W-:Y:S01]  /*5350*/  ISETP.GE.AND P0, PT, R16, R139, PT ;  /* 0x0000008b1000720c */ /* 0x000fe20003f06270 */
[----:B------:R-:W-:Y:S01]  /*5360*/  VIADD R16, R2, 0x51 ;  /* 0x0000005102107836 */ /* 0x000fe20000000000 */
[----:B------:R-:W-:Y:S02]  /*5370*/  FSEL R142, R13, -INF , !P3 ;  /* 0xff8000000d8e7808 */ /* 0x000fe40005800000 */
[----:B------:R-:W-:Y:S02]  /*5380*/  FMNMX.FTZ R13, R150, R21, !PT ;  /* 0x00000015960d7209 */ /* 0x000fe40007810000 */
[----:B------:R-:W-:-:S02]  /*5390*/  FMNMX.FTZ R14, R7, R14, !PT ;  /* 0x0000000e070e7209 */ /* 0x000fc40007810000 */
[----:B------:R-:W-:Y:S02]  /*53a0*/  FSEL R135, R15, -INF , !P0 ;  /* 0xff8000000f877808 */ /* 0x000fe40004000000 */
[----:B------:R-:W-:Y:S01]  /*53b0*/  FMNMX.FTZ R15, R152, R13, !PT ;  /* 0x0000000d980f7209 */ /* 0x000fe20007810000 */
[----:B------:R-:W-:Y:S01]  /*53c0*/  VIADD R13, R2, 0x61 ;  /* 0x00000061020d7836 */ /* 0x000fe20000000000 */
[----:B------:R-:W-:Y:S02]  /*53d0*/  FMNMX.FTZ R14, R5, R14, !PT ;  /* 0x0000000e050e7209 */ /* 0x000fe40007810000 */
[----:B------:R-:W-:Y:S02]  /*53e0*/  FMNMX.FTZ R15, R40, R15, !PT ;  /* 0x0000000f280f7209 */ /* 0x000fe40007810000 */
[----:B------:R-:W-:Y:S02]  /*53f0*/  FMNMX.FTZ R14, R153, R14, !PT ;  /* 0x0000000e990e7209 */ /* 0x000fe40007810000 */
[----:B------:R-:W-:-:S02]  /*5400*/  FMNMX.FTZ R15, R64, R15, !PT ;  /* 0x0000000f400f7209 */ /* 0x000fc40007810000 */
[----:B------:R-:W-:Y:S02]  /*5410*/  FMNMX.FTZ R14, R155, R14, !PT ;  /* 0x0000000e9b0e7209 */ /* 0x000fe40007810000 */
[----:B------:R-:W-:Y:S02]  /*5420*/  FMNMX.FTZ R15, R144, R15, !PT ;  /* 0x0000000f900f7209 */ /* 0x000fe40007810000 */
[----:B------:R-:W-:Y:S02]  /*5430*/  FMNMX.FTZ R14, R157, R14, !PT ;  /* 0x0000000e9d0e7209 */ /* 0x000fe40007810000 */
[----:B------:R-:W-:Y:S02]  /*5440*/  FMNMX.FTZ R15, R146, R15, !PT ;  /* 0x0000000f920f7209 */ /* 0x000fe40007810000 */
[----:B------:R-:W-:Y:S02]  /*5450*/  FMNMX.FTZ R14, R125, R14, !PT ;  /* 0x0000000e7d0e7209 */ /* 0x000fe40007810000 */
[----:B------:R-:W-:-:S02]  /*5460*/  ISETP.GE.AND P5, PT, R22, R140, PT ;  /* 0x0000008c1600720c */ /* 0x000fc40003fa6270 */
        /* <DEDUP_REMOVED lines=9> */
[----:B------:R-:W-:Y:S02]  /*5500*/  ISETP.GE.AND P1, PT, R16, R140, PT ;  /* 0x0000008c1000720c */ /* 0x000fe40003f26270 */
[----:B------:R-:W-:Y:S01]  /*5510*/  FSEL R52, R8, -INF , !P2 ;  /* 0xff80000008347808 */ /* 0x000fe20005000000 */
[----:B------:R-:W-:Y:S01]  /*5520*/  VIADD R8, R2, 0x59 ;  /* 0x0000005902087836 */ /* 0x000fe20000000000 */
[----:B------:R-:W-:Y:S02]  /*5530*/  FMNMX.FTZ R15, R142, R15, !PT ;  /* 0x0000000f8e0f7209 */ /* 0x000fe40007810000 */
[----:B------:R-:W-:-:S02]  /*5540*/  FMNMX.FTZ R14, R147, R14, !PT ;  /* 0x0000000e930e7209 */ /* 0x000fc40007810000 */
[----:B------:R-:W-:Y:S02]  /*5550*/  ISETP.GE.AND P5, PT, R18, R139, PT ;  /* 0x0000008b1200720c */ /* 0x000fe40003fa6270 */
[----:B------:R-:W-:Y:S02]  /*5560*/  ISETP.GE.AND P0, PT, R12, R140, PT ;  /* 0x0000008c0c00720c */ /* 0x000fe40003f06270 */
[----:B------:R-:W-:Y:S01]  /*5570*/  FSEL R56, R9, -INF , !P1 ;  /* 0xff80000009387808 */ /* 0x000fe20004800000 */
[----:B------:R-:W-:Y:S01]  /*5580*/  VIADD R9, R2, 0x71 ;  /* 0x0000007102097836 */ /* 0x000fe20000000000 */
[----:B------:R-:W-:Y:S02]  /*5590*/  FMNMX.FTZ R15, R52, R15, !PT ;  /* 0x0000000f340f7209 */ /* 0x000fe40007810000 */
[----:B------:R-:W-:Y:S02]  /*55a0*/  FMNMX.FTZ R14, R141, R14, !PT ;  /* 0x0000000e8d0e7209 */ /* 0x000fe40007810000 */
[----:B------:R-:W-:Y:S01]  /*55b0*/  FSEL R53, R10, -INF , !P5 ;  /* 0xff8000000a357808 */ /* 0x000fe20006800000 */
[----:B------:R-:W-:Y:S01]  /*55c0*/  VIADD R10, R2, 0x70 ;  /* 0x00000070020a7836 */ /* 0x000fe20000000000 */
[----:B------:R-:W-:-:S02]  /*55d0*/  ISETP.GE.AND P5, PT, R8, R140, PT ;  /* 0x0000008c0800720c */ /* 0x000fc40003fa6270 */
[-C--:B------:R-:W-:Y:S01]  /*55e0*/  ISETP.GE.AND P1, PT, R8, R139.reuse, PT ;  /* 0x0000008b0800720c */ /* 0x080fe20003f26270 */
[----:B------:R-:W-:Y:S01]  /*55f0*/  VIADD R8, R2, 0x60 ;  /* 0x0000006002087836 */ /* 0x000fe20000000000 */
[-C--:B------:R-:W-:Y:S02]  /*5600*/  ISETP.GE.AND P3, PT, R16, R139.reuse, PT ;  /* 0x0000008b1000720c */ /* 0x080fe40003f66270 */
[----:B------:R-:W-:Y:S01]  /*5610*/  ISETP.GE.AND P2, PT, R12, R139, PT ;  /* 0x0000008b0c00720c */ /* 0x000fe20003f46270 */
[----:B------:R-:W-:Y:S01]  /*5620*/  VIADD R12, R2, 0x68 ;  /* 0x00000068020c7836 */ /* 0x000fe20000000000 */
[----:B------:R-:W-:Y:S02]  /*5630*/  FSEL R59, R60, -INF , !P0 ;  /* 0xff8000003c3b7808 */ /* 0x000fe40004000000 */
[----:B------:R-:W-:Y:S02]  /*5640*/  FMNMX.FTZ R16, R56, R15, !PT ;  /* 0x0000000f38107209 */ /* 0x000fe40007810000 */
[----:B------:R-:W-:-:S02]  /*5650*/  FMNMX.FTZ R14, R143, R14, !PT ;  /* 0x0000000e8f0e7209 */ /* 0x000fc40007810000 */
[----:B------:R-:W-:Y:S01]  /*5660*/  FSEL R57, R11, -INF , !P3 ;  /* 0xff8000000b397808 */ /* 0x000fe20005800000 */
[----:B------:R-:W-:Y:S01]  /*5670*/  VIADD R11, R2, 0x69 ;  /* 0x00000069020b7836 */ /* 0x000fe20000000000 */
[----:B------:R-:W-:Y:S02]  /*5680*/  FSEL R65, R62, -INF , !P2 ;  /* 0xff8000003e417808 */ /* 0x000fe40005000000 */
[----:B------:R-:W-:Y:S02]  /*5690*/  ISETP.GE.AND P3, PT, R8, R140, PT ;  /* 0x0000008c0800720c */ /* 0x000fe40003f66270 */
[----:B------:R-:W-:Y:S02]  /*56a0*/  FSEL R62, R61, -INF , !P5 ;  /* 0xff8000003d3e7808 */ /* 0x000fe40006800000 */
[----:B------:R-:W-:Y:S02]  /*56b0*/  FMNMX.FTZ R15, R59, R16, !PT ;  /* 0x000000103b0f7209 */ /* 0x000fe40007810000 */
[----:B------:R-:W-:-:S02]  /*56c0*/  FMNMX.FTZ R14, R145, R14, !PT ;  /* 0x0000000e910e7209 */ /* 0x000fc40007810000 */
[----:B------:R-:W-:Y:S02]  /*56d0*/  ISETP.GE.AND P2, PT, R13, R140, PT ;  /* 0x0000008c0d00720c */ /* 0x000fe40003f46270 */
[----:B------:R-:W-:Y:S02]  /*56e0*/  FSEL R42, R100, -INF , !P3 ;  /* 0xff800000642a7808 */ /* 0x000fe40005800000 */
[----:B------:R-:W-:Y:S02]  /*56f0*/  FMNMX.FTZ R15, R62, R15, !PT ;  /* 0x0000000f3e0f7209 */ /* 0x000fe40007810000 */
[----:B------:R-:W-:Y:S02]  /*5700*/  FMNMX.FTZ R14, R135, R14, !PT ;  /* 0x0000000e870e7209 */ /* 0x000fe40007810000 */
[----:B------:R-:W-:Y:S02]  /*5710*/  ISETP.GE.AND P3, PT, R12, R140, PT ;  /* 0x0000008c0c00720c */ /* 0x000fe40003f66270 */
[----:B------:R-:W-:-:S02]  /*5720*/  FSEL R44, R101, -INF , !P2 ;  /* 0xff800000652c7808 */ /* 0x000fc40005000000 */
[----:B------:R-:W-:Y:S02]  /*5730*/  FMNMX.FTZ R15, R42, R15, !PT ;  /* 0x0000000f2a0f7209 */ /* 0x000fe40007810000 */
[----:B------:R-:W-:Y:S02]  /*5740*/  FMNMX.FTZ R14, R53, R14, !PT ;  /* 0x0000000e350e7209 */ /* 0x000fe40007810000 */
[----:B------:R-:W-:Y:S02]  /*5750*/  ISETP.GE.AND P2, PT, R11, R140, PT ;  /* 0x0000008c0b00720c */ /* 0x000fe40003f46270 */
[----:B------:R-:W-:Y:S02]  /*5760*/  FSEL R46, R96, -INF , !P3 ;  /* 0xff800000602e7808 */ /* 0x000fe40005800000 */
[----:B------:R-:W-:Y:S02]  /*5770*/  FMNMX.FTZ R15, R44, R15, !PT ;  /* 0x0000000f2c0f7209 */ /* 0x000fe40007810000 */
[----:B------:R-:W-:-:S02]  /*5780*/  FMNMX.FTZ R14, R57, R14, !PT ;  /* 0x0000000e390e7209 */ /* 0x000fc40007810000 */
[----:B------:R-:W-:Y:S01]  /*5790*/  ISETP.GE.AND P0, PT, R8, R139, PT ;  /* 0x0000008b0800720c */ /* 0x000fe20003f06270 */
[----:B------:R-:W-:Y:S01]  /*57a0*/  VIADD R8, R2, 0x78 ;  /* 0x0000007802087836 */ /* 0x000fe20000000000 */
[----:B------:R-:W-:Y:S01]  /*57b0*/  ISETP.GE.AND P3, PT, R10, R140, PT ;  /* 0x0000008c0a00720c */ /* 0x000fe20003f66270 */
[----:B------:R-:W-:Y:S01]  /*57c0*/  VIADD R2, R2, 0x79 ;  /* 0x0000007902027836 */ /* 0x000fe20000000000 */
[----:B------:R-:W-:Y:S02]  /*57d0*/  FSEL R48, R97, -INF , !P2 ;  /* 0xff80000061307808 */ /* 0x000fe40005000000 */
[----:B------:R-:W-:Y:S02]  /*57e0*/  FMNMX.FTZ R15, R46, R15, !PT ;  /* 0x0000000f2e0f7209 */ /* 0x000fe40007810000 */
[----:B------:R-:W-:Y:S02]  /*57f0*/  FSEL R55, R63, -INF , !P1 ;  /* 0xff8000003f377808 */ /* 0x000fe40004800000 */
[----:B------:R-:W-:-:S02]  /*5800*/  FMNMX.FTZ R14, R65, R14, !PT ;  /* 0x0000000e410e7209 */ /* 0x000fc40007810000 */
[----:B------:R-:W-:Y:S02]  /*5810*/  ISETP.GE.AND P2, PT, R9, R140, PT ;  /* 0x0000008c0900720c */ /* 0x000fe40003f46270 */
[----:B------:R-:W-:Y:S02]  /*5820*/  FSEL R50, R92, -INF , !P3 ;  /* 0xff8000005c327808 */ /* 0x000fe40005800000 */
[----:B------:R-:W-:Y:S02]  /*5830*/  FMNMX.FTZ R15, R48, R15, !PT ;  /* 0x0000000f300f7209 */ /* 0x000fe40007810000 */
[----:B------:R-:W-:Y:S02]  /*5840*/  ISETP.GE.AND P1, PT, R13, R139, PT ;  /* 0x0000008b0d00720c */ /* 0x000fe40003f26270 */
        /* <DEDUP_REMOVED lines=14> */
[----:B------:R-:W-:Y:S02]  /*5930*/  FSEL R58, R89, -INF , !P2 ;  /* 0xff800000593a7808 */ /* 0x000fe40005000000 */
[----:B------:R-:W-:Y:S02]  /*5940*/  FMNMX.FTZ R15, R54, R15, !PT ;  /* 0x0000000f360f7209 */ /* 0x000fe40007810000 */
[----:B------:R-:W-:Y:S02]  /*5950*/  ISETP.GE.AND P0, PT, R10, R139, PT ;  /* 0x0000008b0a00720c */ /* 0x000fe40003f06270 */
[----:B------:R-:W-:Y:S02]  /*5960*/  FSEL R45, R99, -INF , !P1 ;  /* 0xff800000632d7808 */ /* 0x000fe40004800000 */
[----:B------:R-:W-:Y:S01]  /*5970*/  FMNMX.FTZ R14, R41, R14, !PT ;  /* 0x0000000e290e7209 */ /* 0x000fe20007810000 */
[----:B------:R-:W-:Y:S01]  /*5980*/  LDSM.16.MT88.4 R96, [R170+0xd000] ;  /* 0x00d00000aa60783b */ /* 0x000fe20000004200 */
[----:B------:R-:W-:-:S02]  /*5990*/  FMNMX.FTZ R13, R58, R15, !PT ;  /* 0x0000000f3a0d7209 */ /* 0x000fc40007810000 */
[-C--:B------:R-:W-:Y:S02]  /*59a0*/  ISETP.GE.AND P1, PT, R9, R139.reuse, PT ;  /* 0x0000008b0900720c */ /* 0x080fe40003f26270 */
[----:B------:R-:W-:Y:S01]  /*59b0*/  FSEL R31, R94, -INF , !P0 ;  /* 0xff8000005e1f7808 */ /* 0x000fe20004000000 */
[----:B------:R-:W1:Y:S01]  /*59c0*/  SHFL.BFLY PT, R12, R13, 0x2, 0x1f ;  /* 0x0c401f000d0c7f89 */ /* 0x000e6200000e0000 */
[----:B------:R-:W-:Y:S02]  /*59d0*/  FMNMX.FTZ R14, R45, R14, !PT ;  /* 0x0000000e2d0e7209 */ /* 0x000fe40007810000 */
[-C--:B------:R-:W-:Y:S02]  /*59e0*/  ISETP.GE.AND P0, PT, R8, R139.reuse, PT ;  /* 0x0000008b0800720c */ /* 0x080fe40003f06270 */
[----:B------:R-:W-:Y:S02]  /*59f0*/  FSEL R39, R95, -INF , !P1 ;  /* 0xff8000005f277808 */ /* 0x000fe40004800000 */
[----:B------:R-:W-:Y:S01]  /*5a00*/  FMNMX.FTZ R14, R31, R14, !PT ;  /* 0x0000000e1f0e7209 */ /* 0x000fe20007810000 */
[----:B------:R-:W-:Y:S01]  /*5a10*/  LDSM.16.MT88.4 R92, [R168+0xb000] ;  /* 0x00b00000a85c783b */ /* 0x000fe20000004200 */
[----:B------:R-:W-:-:S02]  /*5a20*/  ISETP.GE.AND P1, PT, R2, R139, PT ;  /* 0x0000008b0200720c */ /* 0x000fc40003f26270 */
[----:B------:R-:W-:Y:S02]  /*5a30*/  FSEL R37, R90, -INF , !P0 ;  /* 0xff8000005a257808 */ /* 0x000fe40004000000 */
[----:B------:R-:W-:Y:S02]  /*5a40*/  FMNMX.FTZ R10, R39, R14, !PT ;  /* 0x0000000e270a7209 */ /* 0x000fe40007810000 */
[----:B------:R-:W-:Y:S02]  /*5a50*/  FSEL R35, R91, -INF , !P1 ;  /* 0xff8000005b237808 */ /* 0x000fe40004800000 */
[----:B------:R-:W-:-:S04]  /*5a60*/  FMNMX.FTZ R10, R37, R10, !PT ;  /* 0x0000000a250a7209 */ /* 0x000fc80007810000 */
[----:B------:R-:W-:Y:S02]  /*5a70*/  FMNMX.FTZ R10, R35, R10, !PT ;  /* 0x0000000a230a7209 */ /* 0x000fe40007810000 */
[----:B-1----:R-:W-:-:S03]  /*5a80*/  FMNMX.FTZ R13, R13, R12, !PT ;  /* 0x0000000c0d0d7209 */ /* 0x002fc60007810000 */
[----:B------:R-:W1:Y:S04]  /*5a90*/  SHFL.BFLY PT, R9, R10, 0x2, 0x1f ;  /* 0x0c401f000a097f89 */ /* 0x000e6800000e0000 */
[----:B------:R-:W2:Y:S01]  /*5aa0*/  SHFL.BFLY PT, R2, R13, 0x1, 0x1f ;  /* 0x0c201f000d027f89 */ /* 0x000ea200000e0000 */
[----:B-1----:R-:W-:Y:S02]  /*5ab0*/  FMNMX.FTZ R9, R10, R9, !PT ;  /* 0x000000090a097209 */ /* 0x002fe40007810000 */
[----:B--2---:R-:W-:-:S03]  /*5ac0*/  FMNMX.FTZ R2, R13, R2, !PT ;  /* 0x000000020d027209 */ /* 0x004fc60007810000 */
[----:B------:R-:W1:Y:S01]  /*5ad0*/  SHFL.BFLY PT, R8, R9, 0x1, 0x1f ;  /* 0x0c201f0009087f89 */ /* 0x000e6200000e0000 */
[C---:B------:R-:W-:Y:S01]  /*5ae0*/  FSETP.NEU.FTZ.AND P0, PT, R2.reuse, -INF , PT ;  /* 0xff8000000200780b */ /* 0x040fe20003f1d000 */
[----:B------:R-:W-:Y:S02]  /*5af0*/  FMUL.FTZ R117, R2, UR12 ;  /* 0x0000000c02757c20 */ /* 0x000fe40008410000 */
[----:B------:R-:W-:Y:S03]  /*5b00*/  LDSM.16.MT88.4 R12, [R168+0x9400] ;  /* 0x00940000a80c783b */ /* 0x000fe60000004200 */
[----:B------:R-:W-:-:S05]  /*5b10*/  FSEL R117, R117, RZ, P0 ;  /* 0x000000ff75757208 */ /* 0x000fca0000000000 */
[--C-:B------:R-:W-:Y:S01]  /*5b20*/  FFMA.FTZ R120, R0, UR12, -R117.reuse ;  /* 0x0000000c00787c23 */ /* 0x100fe20008010875 */
[--C-:B------:R-:W-:Y:S01]  /*5b30*/  FFMA.FTZ R127, R20, UR12, -R117.reuse ;  /* 0x0000000c147f7c23 */ /* 0x100fe20008010875 */
[--C-:B------:R-:W-:Y:S01]  /*5b40*/  FFMA.FTZ R122, R24, UR12, -R117.reuse ;  /* 0x0000000c187a7c23 */ /* 0x100fe20008010875 */
[--C-:B------:R-:W-:Y:S01]  /*5b50*/  FFMA.FTZ R67, R70, UR12, -R117.reuse ;  /* 0x0000000c46437c23 */ /* 0x100fe20008010875 */
[--C-:B------:R-:W-:Y:S01]  /*5b60*/  FFMA.FTZ R36, R68, UR12, -R117.reuse ;  /* 0x0000000c44247c23 */ /* 0x100fe20008010875 */
[--C-:B------:R-:W-:Y:S01]  /*5b70*/  FFMA.FTZ R33, R74, UR12, -R117.reuse ;  /* 0x0000000c4a217c23 */ /* 0x100fe20008010875 */
[----:B------:R-:W-:Y:S01]  /*5b80*/  MUFU.EX2 R120, R120 ;  /* 0x0000007800787308 */ /* 0x000fe20000000800 */
[--C-:B------:R-:W-:Y:S01]  /*5b90*/  FFMA.FTZ R29, R72, UR12, -R117.reuse ;  /* 0x0000000c481d7c23 */ /* 0x100fe20008010875 */
[--C-:B------:R-:W-:Y:S01]  /*5ba0*/  FFMA.FTZ R28, R6, UR12, -R117.reuse ;  /* 0x0000000c061c7c23 */ /* 0x100fe20008010875 */
[----:B------:R-:W-:Y:S01]  /*5bb0*/  LDSM.16.MT88.4 R68, [R170+0x9000] ;  /* 0x00900000aa44783b */ /* 0x000fe20000004200 */
[----:B-1----:R-:W-:Y:S01]  /*5bc0*/  FMNMX.FTZ R0, R9, R8, !PT ;  /* 0x0000000809007209 */ /* 0x002fe20007810000 */
[--C-:B------:R-:W-:Y:S01]  /*5bd0*/  FFMA.FTZ R22, R66, UR12, -R117.reuse ;  /* 0x0000000c42167c23 */ /* 0x100fe20008010875 */
[--C-:B------:R-:W-:Y:S01]  /*5be0*/  FFMA.FTZ R21, R148, UR12, -R117.reuse ;  /* 0x0000000c94157c23 */ /* 0x100fe20008010875 */
[----:B------:R-:W-:Y:S01]  /*5bf0*/  LDSM.16.MT88.4 R8, [R170+0xb400] ;  /* 0x00b40000aa08783b */ /* 0x000fe20000004200 */
[C---:B------:R-:W-:Y:S01]  /*5c00*/  FSETP.NEU.FTZ.AND P0, PT, R0.reuse, -INF , PT ;  /* 0xff8000000000780b */ /* 0x040fe20003f1d000 */
[----:B------:R-:W-:Y:S01]  /*5c10*/  FMUL.FTZ R32, R0, UR12 ;  /* 0x0000000c00207c20 */ /* 0x000fe20008410000 */
[----:B------:R-:W-:Y:S01]  /*5c20*/  MUFU.EX2 R127, R127 ;  /* 0x0000007f007f7308 */ /* 0x000fe20000000800 */
[--C-:B------:R-:W-:Y:S01]  /*5c30*/  FFMA.FTZ R25, R150, UR12, -R117.reuse ;  /* 0x0000000c96197c23 */ /* 0x100fe20008010875 */
[--C-:B------:R-:W-:Y:S01]  /*5c40*/  FFMA.FTZ R24, R152, UR12, -R117.reuse ;  /* 0x0000000c98187c23 */ /* 0x100fe20008010875 */
[--C-:B------:R-:W-:Y:S01]  /*5c50*/  FFMA.FTZ R66, R64, UR12, -R117.reuse ;  /* 0x0000000c40427c23 */ /* 0x100fe20008010875 */
[----:B------:R-:W-:Y:S01]  /*5c60*/  FSEL R32, R32, RZ, P0 ;  /* 0x000000ff20207208 */ /* 0x000fe20000000000 */
[--C-:B------:R-:W-:Y:S01]  /*5c70*/  FFMA.FTZ R63, R144, UR12, -R117.reuse ;  /* 0x0000000c903f7c23 */ /* 0x100fe20008010875 */
[--C-:B------:R-:W-:Y:S01]  /*5c80*/  FFMA.FTZ R60, R146, UR12, -R117.reuse ;  /* 0x0000000c923c7c23 */ /* 0x100fe20008010875 */
[--C-:B------:R-:W-:Y:S01]  /*5c90*/  FFMA.FTZ R132, R132, UR12, -R117.reuse ;  /* 0x0000000c84847c23 */ /* 0x100fe20008010875 */
[----:B------:R-:W1:Y:S01]  /*5ca0*/  MUFU.EX2 R122, R122 ;  /* 0x0000007a007a7308 */ /* 0x000e620000000800 */
[--C-:B------:R-:W-:Y:S01]  /*5cb0*/  FFMA.FTZ R133, R19, UR12, -R32.reuse ;  /* 0x0000000c13857c23 */ /* 0x100fe20008010820 */
[--C-:B------:R-:W-:Y:S01]  /*5cc0*/  FFMA.FTZ R124, R17, UR12, -R32.reuse ;  /* 0x0000000c117c7c23 */ /* 0x100fe20008010820 */
[--C-:B------:R-:W-:Y:S01]  /*5cd0*/  FFMA.FTZ R123, R77, UR12, -R32.reuse ;  /* 0x0000000c4d7b7c23 */ /* 0x100fe20008010820 */
[--C-:B------:R-:W-:Y:S01]  /*5ce0*/  FFMA.FTZ R38, R81, UR12, -R32.reuse ;  /* 0x0000000c51267c23 */ /* 0x100fe20008010820 */
[----:B------:R-:W2:Y:S01]  /*5cf0*/  LDSM.16.MT88.4 R76, [R168+0x9000] ;  /* 0x00900000a84c783b */ /* 0x000ea20000004200 */
[--C-:B------:R-:W-:Y:S01]  /*5d00*/  FFMA.FTZ R43, R73, UR12, -R32.reuse ;  /* 0x0000000c492b7c23 */ /* 0x100fe20008010820 */
[--C-:B------:R-:W-:Y:S01]  /*5d10*/  FFMA.FTZ R34, R75, UR12, -R32.reuse ;  /* 0x0000000c4b227c23 */ /* 0x100fe20008010820 */
[----:B------:R-:W3:Y:S01]  /*5d20*/  MUFU.EX2 R67, R67 ;  /* 0x0000004300437308 */ /* 0x000ee20000000800 */
[--C-:B------:R-:W-:Y:S01]  /*5d30*/  FFMA.FTZ R30, R7, UR12, -R32.reuse ;  /* 0x0000000c071e7c23 */ /* 0x100fe20008010820 */
[--C-:B------:R-:W-:Y:S01]  /*5d40*/  FFMA.FTZ R23, R5, UR12, -R32.reuse ;  /* 0x0000000c05177c23 */ /* 0x100fe20008010820 */
[----:B------:R-:W4:Y:S01]  /*5d50*/  LDSM.16.MT88.4 R16, [R170+0x9400] ;  /* 0x00940000aa10783b */ /* 0x000f220000004200 */
[--C-:B------:R-:W-:Y:S01]  /*5d60*/  FFMA.FTZ R20, R153, UR12, -R32.reuse ;  /* 0x0000000c99147c23 */ /* 0x100fe20008010820 */
[--C-:B------:R-:W-:Y:S01]  /*5d70*/  FFMA.FTZ R27, R155, UR12, -R32.reuse ;  /* 0x0000000c9b1b7c23 */ /* 0x100fe20008010820 */
[--C-:B------:R-:W-:Y:S01]  /*5d80*/  FFMA.FTZ R26, R157, UR12, -R32.reuse ;  /* 0x0000000c9d1a7c23 */ /* 0x100fe20008010820 */
[--C-:B------:R-:W-:Y:S01]  /*5d90*/  FFMA.FTZ R3, R125, UR12, -R32.reuse ;  /* 0x0000000c7d037c23 */ /* 0x100fe20008010820 */
[----:B------:R-:W-:Y:S01]  /*5da0*/  MUFU.EX2 R133, R133 ;  /* 0x0000008500857308 */ /* 0x000fe20000000800 */
[----:B-1----:R-:W-:Y:S01]  /*5db0*/  F2FP.BF16.F32.PACK_AB R104, R122, R127 ;  /* 0x0000007f7a68723e */ /* 0x002fe200000010ff */
[--C-:B------:R-:W-:Y:S01]  /*5dc0*/  FFMA.FTZ R125, R40, UR12, -R117.reuse ;  /* 0x0000000c287d7c23 */ /* 0x100fe20008010875 */
[--C-:B------:R-:W-:Y:S01]  /*5dd0*/  FFMA.FTZ R121, R121, UR12, -R32.reuse ;  /* 0x0000000c79797c23 */ /* 0x100fe20008010820 */
[--C-:B------:R-:W-:Y:S01]  /*5de0*/  FFMA.FTZ R64, R149, UR12, -R32.reuse ;  /* 0x0000000c95407c23 */ /* 0x100fe20008010820 */
[--C-:B------:R-:W-:Y:S01]  /*5df0*/  FFMA.FTZ R61, R151, UR12, -R32.reuse ;  /* 0x0000000c973d7c23 */ /* 0x100fe20008010820 */
[--C-:B------:R-:W-:Y:S01]  /*5e00*/  FFMA.FTZ R40, R147, UR12, -R32.reuse ;  /* 0x0000000c93287c23 */ /* 0x100fe20008010820 */
[--C-:B------:R-:W-:Y:S01]  /*5e10*/  FFMA.FTZ R149, R126, UR12, -R117.reuse ;  /* 0x0000000c7e957c23 */ /* 0x100fe20008010875 */
[----:B------:R-:W1:Y:S01]  /*5e20*/  MUFU.EX2 R124, R124 ;  /* 0x0000007c007c7308 */ /* 0x000e620000000800 */
[----:B---3--:R-:W-:Y:S01]  /*5e30*/  F2FP.BF16.F32.PACK_AB R106, R67, R120 ;  /* 0x00000078436a723e */ /* 0x008fe200000010ff */
        /* <DEDUP_REMOVED lines=9> */
[--C-:B------:R-:W-:Y:S01]  /*5ed0*/  FFMA.FTZ R62, R53, UR12, -R32.reuse ;  /* 0x0000000c353e7c23 */ /* 0x100fe20008010820 */
[--C-:B------:R-:W-:Y:S01]  /*5ee0*/  FFMA.FTZ R56, R56, UR12, -R117.reuse ;  /* 0x0000000c38387c23 */ /* 0x100fe20008010875 */
[--C-:B------:R-:W-:Y:S01]  /*5ef0*/  FFMA.FTZ R59, R59, UR12, -R117.reuse ;  /* 0x0000000c3b3b7c23 */ /* 0x100fe20008010875 */
[--C-:B------:R-:W-:Y:S01]  /*5f00*/  FFMA.FTZ R53, R57, UR12, -R32.reuse ;  /* 0x0000000c39357c23 */ /* 0x100fe20008010820 */
[----:B------:R-:W-:Y:S01]  /*5f10*/  FFMA.FTZ R55, R55, UR12, -R32 ;  /* 0x0000000c37377c23 */ /* 0x000fe20008010820 */
[----:B------:R-:W3:Y:S01]  /*5f20*/  MUFU.EX2 R38, R38 ;  /* 0x0000002600267308 */ /* 0x000ee20000000800 */
[----:B-1----:R-:W-:Y:S01]  /*5f30*/  F2FP.BF16.F32.PACK_AB R105, R124, R133 ;  /* 0x000000857c69723e */ /* 0x002fe200000010ff */
[----:B------:R-:W-:Y:S01]  /*5f40*/  FADD.FTZ R127, R127, R122 ;  /* 0x0000007a7f7f7221 */ /* 0x000fe20000010000 */
[--C-:B------:R-:W-:Y:S01]  /*5f50*/  FFMA.FTZ R57, R42, UR12, -R117.reuse ;  /* 0x0000000c2a397c23 */ /* 0x100fe20008010875 */
[--C-:B------:R-:W-:Y:S01]  /*5f60*/  FFMA.FTZ R42, R46, UR12, -R117.reuse ;  /* 0x0000000c2e2a7c23 */ /* 0x100fe20008010875 */
[----:B------:R-:W-:Y:S01]  /*5f70*/  FFMA.FTZ R44, R44, UR12, -R117 ;  /* 0x0000000c2c2c7c23 */ /* 0x000fe20008010875 */
[----:B------:R-:W-:Y:S01]  /*5f80*/  FADD.FTZ R120, R120, R127 ;  /* 0x0000007f78787221 */ /* 0x000fe20000010000 */
[--C-:B------:R-:W-:Y:S01]  /*5f90*/  FFMA.FTZ R46, R49, UR12, -R32.reuse ;  /* 0x0000000c312e7c23 */ /* 0x100fe20008010820 */
[----:B------:R-:W-:Y:S01]  /*5fa0*/  MUFU.EX2 R36, R36 ;  /* 0x0000002400247308 */ /* 0x000fe20000000800 */
[----:B------:R-:W-:Y:S01]  /*5fb0*/  FFMA.FTZ R47, R47, UR12, -R32 ;  /* 0x0000000c2f2f7c23 */ /* 0x000fe20008010820 */
[----:B------:R-:W-:Y:S01]  /*5fc0*/  FADD.FTZ R67, R67, R120 ;  /* 0x0000007843437221 */ /* 0x000fe20000010000 */
[----:B------:R-:W-:Y:S01]  /*5fd0*/  FFMA.FTZ R41, R41, UR12, -R32 ;  /* 0x0000000c29297c23 */ /* 0x000fe20008010820 */
[----:B------:R-:W-:Y:S01]  /*5fe0*/  FADD.FTZ R124, R133, R124 ;  /* 0x0000007c857c7221 */ /* 0x000fe20000010000 */
[--C-:B------:R-:W-:Y:S01]  /*5ff0*/  FFMA.FTZ R50, R50, UR12, -R117.reuse ;  /* 0x0000000c32327c23 */ /* 0x100fe20008010875 */
[--C-:B------:R-:W-:Y:S01]  /*6000*/  FFMA.FTZ R54, R54, UR12, -R117.reuse ;  /* 0x0000000c36367c23 */ /* 0x100fe20008010875 */
[----:B------:R-:W-:Y:S01]  /*6010*/  FFMA.FTZ R37, R37, UR12, -R32 ;  /* 0x0000000c25257c23 */ /* 0x000fe20008010820 */
[----:B------:R-:W1:Y:S01]  /*6020*/  MUFU.EX2 R33, R33 ;  /* 0x0000002100217308 */ /* 0x000e620000000800 */
[----:B---3--:R-:W-:Y:S01]  /*6030*/  F2FP.BF16.F32.PACK_AB R107, R38, R123 ;  /* 0x0000007b266b723e */ /* 0x008fe200000010ff */
[----:B------:R-:W-:Y:S01]  /*6040*/  FADD.FTZ R123, R123, R124 ;  /* 0x0000007c7b7b7221 */ /* 0x000fe20000010000 */
[----:B------:R-:W-:Y:S01]  /*6050*/  FFMA.FTZ R58, R58, UR12, -R117 ;  /* 0x0000000c3a3a7c23 */ /* 0x000fe20008010875 */
[----:B------:R-:W-:-:S02]  /*6060*/  LEA R192, P0, R138, UR8, 0x1 ;  /* 0x000000088ac07c11 */ /* 0x000fc4000f8008ff */
[----:B------:R-:W-:Y:S02]  /*6070*/  FADD.FTZ R38, R38, R123 ;  /* 0x0000007b26267221 */ /* 0x000fe40000010000 */
[----:B------:R-:W-:Y:S01]  /*6080*/  HMMA.16816.F32.BF16 R80, R104, R84, RZ ;  /* 0x000000546850723c */ /* 0x000fe200000418ff */
[----:B------:R-:W-:Y:S01]  /*6090*/  MUFU.EX2 R29, R29 ;  /* 0x0000001d001d7308 */ /* 0x000fe20000000800 */
[----:B------:R-:W-:-:S04]  /*60a0*/  LEA.HI.X R191, R138, UR9, R137, 0x1, P0 ;  /* 0x000000098abf7c11 */ /* 0x000fc800080f0c89 */
[C---:B------:R-:W-:Y:S03]  /*60b0*/  HMMA.16816.F32.BF16 R84, R104.reuse, R86, RZ ;  /* 0x000000566854723c */ /* 0x040fe600000418ff */
[----:B------:R-:W3:Y:S01]  /*60c0*/  MUFU.EX2 R28, R28 ;  /* 0x0000001c001c7308 */ /* 0x000ee20000000800 */
[----:B-1----:R-:W-:Y:S02]  /*60d0*/  F2FP.BF16.F32.PACK_AB R4, R33, R36 ;  /* 0x000000242104723e */ /* 0x002fe400000010ff */
[C---:B--2---:R-:W-:Y:S05]  /*60e0*/  HMMA.16816.F32.BF16 R72, R104.reuse, R76, RZ ;  /* 0x0000004c6848723c */ /* 0x044fea00000418ff */
[----:B------:R-:W-:Y:S01]  /*60f0*/  MUFU.EX2 R43, R43 ;  /* 0x0000002b002b7308 */ /* 0x000fe20000000800 */
[C---:B------:R-:W-:Y:S06]  /*6100*/  HMMA.16816.F32.BF16 R76, R104.reuse, R78, RZ ;  /* 0x0000004e684c723c */ /* 0x040fec00000418ff */
[----:B------:R-:W-:Y:S01]  /*6110*/  HMMA.16816.F32.BF16 R112, R104, R68, RZ ;  /* 0x000000446870723c */ /* 0x000fe200000418ff */
[----:B------:R-:W1:Y:S01]  /*6120*/  MUFU.EX2 R34, R34 ;  /* 0x0000002200227308 */ /* 0x000e620000000800 */
[----:B---3--:R-:W-:-:S04]  /*6130*/  F2FP.BF16.F32.PACK_AB R6, R28, R29 ;  /* 0x0000001d1c06723e */ /* 0x008fc800000010ff */
[C---:B------:R-:W-:Y:S03]  /*6140*/  HMMA.16816.F32.BF16 R88, R104.reuse, R92, RZ ;  /* 0x0000005c6858723c */ /* 0x040fe600000418ff */
[----:B------:R-:W2:Y:S03]  /*6150*/  MUFU.EX2 R30, R30 ;  /* 0x0000001e001e7308 */ /* 0x000ea60000000800 */
[C---:B------:R-:W-:Y:S05]  /*6160*/  HMMA.16816.F32.BF16 R108, R104.reuse, R96, RZ ;  /* 0x00000060686c723c */ /* 0x040fea00000418ff */
[----:B------:R-:W3:Y:S01]  /*6170*/  MUFU.EX2 R23, R23 ;  /* 0x0000001700177308 */ /* 0x000ee20000000800 */
[----:B-1----:R-:W-:Y:S01]  /*6180*/  F2FP.BF16.F32.PACK_AB R5, R34, R43 ;  /* 0x0000002b2205723e */ /* 0x002fe200000010ff */
[----:B------:R-:W-:Y:S01]  /*6190*/  HMMA.16816.F32.BF16 R68, R104, R70, RZ ;  /* 0x000000466844723c */ /* 0x000fe200000418ff */
[----:B------:R-:W-:Y:S01]  /*61a0*/  FADD.FTZ R43, R43, R38 ;  /* 0x000000262b2b7221 */ /* 0x000fe20000010000 */
[--C-:B------:R-:W-:Y:S01]  /*61b0*/  FFMA.FTZ R38, R31, UR12, -R32.reuse ;  /* 0x0000000c1f267c23 */ /* 0x100fe20008010820 */
[----:B------:R-:W-:-:S02]  /*61c0*/  FFMA.FTZ R31, R39, UR12, -R32 ;  /* 0x0000000c271f7c23 */ /* 0x000fc40008010820 */
[----:B------:R-:W-:Y:S01]  /*61d0*/  FADD.FTZ R43, R34, R43 ;  /* 0x0000002b222b7221 */ /* 0x000fe20000010000 */
[----:B------:R-:W-:Y:S01]  /*61e0*/  HMMA.16816.F32.BF16 R92, R104, R94, RZ ;  /* 0x0000005e685c723c */ /* 0x000fe200000418ff */
[----:B------:R-:W-:Y:S02]  /*61f0*/  MUFU.EX2 R22, R22 ;  /* 0x0000001600167308 */ /* 0x000fe40000000800 */
[----:B--2---:R-:W-:-:S03]  /*6200*/  FADD.FTZ R34, R30, R43 ;  /* 0x0000002b1e227221 */ /* 0x004fc60000010000 */
[----:B------:R-:W-:Y:S01]  /*6210*/  HMMA.16816.F32.BF16 R96, R104, R98, RZ ;  /* 0x000000626860723c */ /* 0x000fe200000418ff */
[C---:B---3--:R-:W-:Y:S02]  /*6220*/  F2FP.BF16.F32.PACK_AB R7, R23.reuse, R30 ;  /* 0x0000001e1707723e */ /* 0x048fe400000010ff */
[----:B------:R-:W-:Y:S01]  /*6230*/  MUFU.EX2 R21, R21 ;  /* 0x0000001500157308 */ /* 0x000fe20000000800 */
[----:B------:R-:W-:-:S04]  /*6240*/  FADD.FTZ R23, R23, R34 ;  /* 0x0000002217177221 */ /* 0x000fc80000010000 */
[C---:B------:R-:W-:Y:S03]  /*6250*/  HMMA.16816.F32.BF16 R80, R4.reuse, R8, R80 ;  /* 0x000000080450723c */ /* 0x040fe60000041850 */
[----:B------:R-:W-:Y:S03]  /*6260*/  MUFU.EX2 R25, R25 ;  /* 0x0000001900197308 */ /* 0x000fe60000000800 */
[C---:B------:R-:W-:Y:S01]  /*6270*/  HMMA.16816.F32.BF16 R84, R4.reuse, R10, R84 ;  /* 0x0000000a0454723c */ /* 0x040fe20000041854 */
[----:B------:R-:W1:Y:S04]  /*6280*/  LDSM.16.MT88.4 R8, [R168+0xd000] ;  /* 0x00d00000a808783b */ /* 0x000e680000004200 */
[----:B------:R-:W-:Y:S01]  /*6290*/  MUFU.EX2 R24, R24 ;  /* 0x0000001800187308 */ /* 0x000fe20000000800 */
[C---:B------:R-:W-:Y:S06]  /*62a0*/  HMMA.16816.F32.BF16 R72, R4.reuse, R12, R72 ;  /* 0x0000000c0448723c */ /* 0x040fec0000041848 */
[C---:B------:R-:W-:Y:S01]  /*62b0*/  HMMA.16816.F32.BF16 R76, R4.reuse, R14, R76 ;  /* 0x0000000e044c723c */ /* 0x040fe2000004184c */
[----:B------:R-:W2:Y:S01]  /*62c0*/  LDSM.16.MT88.4 R12, [R170+0xd400] ;  /* 0x00d40000aa0c783b */ /* 0x000ea20000004200 */
[----:B------:R-:W3:Y:S04]  /*62d0*/  MUFU.EX2 R20, R20 ;  /* 0x0000001400147308 */ /* 0x000ee80000000800 */
[C---:B----4-:R-:W-:Y:S04]  /*62e0*/  HMMA.16816.F32.BF16 R112, R4.reuse, R16, R112 ;  /* 0x000000100470723c */ /* 0x050fe80000041870 */
[----:B------:R-:W4:Y:S02]  /*62f0*/  MUFU.EX2 R27, R27 ;  /* 0x0000001b001b7308 */ /* 0x000f240000000800 */
[----:B------:R-:W-:Y:S01]  /*6300*/  HMMA.16816.F32.BF16 R68, R4, R18, R68 ;  /* 0x000000120444723c */ /* 0x000fe20000041844 */
[----:B------:R-:W5:Y:S05]  /*6310*/  LDSM.16.MT88.4 R16, [R168+0xb400] ;  /* 0x00b40000a810783b */ /* 0x000f6a0000004200 */
[----:B------:R-:W-:Y:S01]  /*6320*/  MUFU.EX2 R26, R26 ;  /* 0x0000001a001a7308 */ /* 0x000fe20000000800 */
[----:B---3--:R-:W-:-:S07]  /*6330*/  FADD.FTZ R34, R20, R23 ;  /* 0x0000001714227221 */ /* 0x008fce0000010000 */
[----:B------:R-:W3:Y:S01]  /*6340*/  MUFU.EX2 R3, R3 ;  /* 0x0000000300037308 */ /* 0x000ee20000000800 */
[C---:B-1----:R-:W-:Y:S07]  /*6350*/  HMMA.16816.F32.BF16 R100, R104.reuse, R8, RZ ;  /* 0x000000086864723c */ /* 0x042fee00000418ff */
[----:B------:R-:W-:Y:S01]  /*6360*/  MUFU.EX2 R125, R125 ;  /* 0x0000007d007d7308 */ /* 0x000fe20000000800 */
[----:B------:R-:W-:Y:S01]  /*6370*/  HMMA.16816.F32.BF16 R104, R104, R10, RZ ;  /* 0x0000000a6868723c */ /* 0x000fe200000418ff */
[----:B------:R-:W1:Y:S05]  /*6380*/  LDSM.16.MT88.4 R8, [R168+0xd400] ;  /* 0x00d40000a808783b */ /* 0x000e6a0000004200 */
[C---:B--2---:R-:W-:Y:S01]  /*6390*/  HMMA.16816.F32.BF16 R108, R4.reuse, R12, R108 ;  /* 0x0000000c046c723c */ /* 0x044fe2000004186c */
[----:B------:R-:W2:Y:S05]  /*63a0*/  MUFU.EX2 R66, R66 ;  /* 0x0000004200427308 */ /* 0x000eaa0000000800 */
[C---:B------:R-:W-:Y:S01]  /*63b0*/  HMMA.16816.F32.BF16 R96, R4.reuse, R14, R96 ;  /* 0x0000000e0460723c */ /* 0x040fe20000041860 */
[----:B------:R-:W2:Y:S02]  /*63c0*/  LDSM.16.MT88.4 R12, [R170+0x9800] ;  /* 0x00980000aa0c783b */ /* 0x000ea40000004200 */
[----:B------:R-:W-:Y:S03]  /*63d0*/  MUFU.EX2 R63, R63 ;  /* 0x0000003f003f7308 */ /* 0x000fe60000000800 */
[C---:B-----5:R-:W-:Y:S05]  /*63e0*/  HMMA.16816.F32.BF16 R88, R4.reuse, R16, R88 ;  /* 0x000000100458723c */ /* 0x060fea0000041858 */
[----:B------:R-:W5:Y:S01]  /*63f0*/  MUFU.EX2 R60, R60 ;  /* 0x0000003c003c7308 */ /* 0x000f620000000800 */
[C---:B------:R-:W-:Y:S01]  /*6400*/  HMMA.16816.F32.BF16 R92, R4.reuse, R18, R92 ;  /* 0x00000012045c723c */ /* 0x040fe2000004185c */
[----:B------:R-:W-:Y:S06]  /*6410*/  LDSM.16.MT88.4 R16, [R170+0xa400] ;  /* 0x00a40000aa10783b */ /* 0x000fec0000004200 */
[----:B------:R-:W-:Y:S08]  /*6420*/  MUFU.EX2 R121, R121 ;  /* 0x0000007900797308 */ /* 0x000ff00000000800 */
[----:B------:R-:W5:Y:S01]  /*6430*/  MUFU.EX2 R64, R64 ;  /* 0x0000004000407308 */ /* 0x000f620000000800 */
[C---:B-1----:R-:W-:Y:S06]  /*6440*/  HMMA.16816.F32.BF16 R100, R4.reuse, R8, R100 ;  /* 0x000000080464723c */ /* 0x042fec0000041864 */
[----:B------:R-:W-:Y:S01]  /*6450*/  HMMA.16816.F32.BF16 R104, R4, R10, R104 ;  /* 0x0000000a0468723c */ /* 0x000fe20000041868 */
[----:B------:R-:W1:Y:S01]  /*6460*/  LDSM.16.MT88.4 R8, [R168+0x9800] ;  /* 0x00980000a808783b */ /* 0x000e620000004200 */
[----:B------:R-:W-:Y:S05]  /*6470*/  MUFU.EX2 R61, R61 ;  /* 0x0000003d003d7308 */ /* 0x000fea0000000800 */
[----:B------:R-:W-:-:S02]  /*6480*/  F2FP.BF16.F32.PACK_AB R4, R21, R22 ;  /* 0x000000161504723e */ /* 0x000fc400000010ff */
[----:B------:R-:W-:Y:S01]  /*6490*/  F2FP.BF16.F32.PACK_AB R6, R24, R25 ;  /* 0x000000191806723e */ /* 0x000fe200000010ff */
[----:B------:R-:W5:Y:S01]  /*64a0*/  MUFU.EX2 R40, R40 ;  /* 0x0000002800287308 */ /* 0x000f620000000800 */
[C---:B----4-:R-:W-:Y:S01]  /*64b0*/  F2FP.BF16.F32.PACK_AB R5, R27.reuse, R20 ;  /* 0x000000141b05723e */ /* 0x050fe200000010ff */
[----:B------:R-:W-:Y:S01]  /*64c0*/  FADD.FTZ R27, R27, R34 ;  /* 0x000000221b1b7221 */ /* 0x000fe20000010000 */
[----:B---3--:R-:W-:-:S03]  /*64d0*/  F2FP.BF16.F32.PACK_AB R7, R3, R26 ;  /* 0x0000001a0307723e */ /* 0x008fc600000010ff */
[----:B------:R-:W-:Y:S02]  /*64e0*/  FADD.FTZ R26, R26, R27 ;  /* 0x0000001b1a1a7221 */ /* 0x000fe40000010000 */
[----:B------:R-:W-:Y:S02]  /*64f0*/  MUFU.EX2 R149, R149 ;  /* 0x0000009500957308 */ /* 0x000fe40000000800 */
[----:B--2---:R-:W-:Y:S01]  /*6500*/  HMMA.16816.F32.BF16 R112, R4, R12, R112 ;  /* 0x0000000c0470723c */ /* 0x004fe20000041870 */
[----:B------:R-:W-:-:S05]  /*6510*/  FADD.FTZ R26, R3, R26 ;  /* 0x0000001a031a7221 */ /* 0x000fca0000010000 */
[C---:B------:R-:W-:Y:S01]  /*6520*/  HMMA.16816.F32.BF16 R68, R4.reuse, R14, R68 ;  /* 0x0000000e0444723c */ /* 0x040fe20000041844 */
[----:B------:R-:W2:Y:S01]  /*6530*/  LDSM.16.MT88.4 R12, [R170+0xb800] ;  /* 0x00b80000aa0c783b */ /* 0x000ea20000004200 */
[----:B------:R-:W3:Y:S08]  /*6540*/  MUFU.EX2 R132, R132 ;  /* 0x0000008400847308 */ /* 0x000ef00000000800 */
[----:B------:R-:W-:Y:S01]  /*6550*/  MUFU.EX2 R147, R147 ;  /* 0x0000009300937308 */ /* 0x000fe20000000800 */
[C---:B-1----:R-:W-:Y:S07]  /*6560*/  HMMA.16816.F32.BF16 R72, R4.reuse, R8, R72 ;  /* 0x000000080448723c */ /* 0x042fee0000041848 */
[----:B------:R-:W1:Y:S01]  /*6570*/  MUFU.EX2 R126, R126 ;  /* 0x0000007e007e7308 */ /* 0x000e620000000800 */
[C---:B------:R-:W-:Y:S01]  /*6580*/  HMMA.16816.F32.BF16 R76, R4.reuse, R10, R76 ;  /* 0x0000000a044c723c */ /* 0x040fe2000004184c */
[----:B------:R-:W4:Y:S06]  /*6590*/  LDSM.16.MT88.4 R8, [R168+0xb800] ;  /* 0x00b80000a808783b */ /* 0x000f2c0000004200 */
[----:B------:R-:W-:Y:S08]  /*65a0*/  MUFU.EX2 R142, R142 ;  /* 0x0000008e008e7308 */ /* 0x000ff00000000800 */
[----:B------:R-:W1:Y:S01]  /*65b0*/  MUFU.EX2 R141, R141 ;  /* 0x0000008d008d7308 */ /* 0x000e620000000800 */
[C---:B--2---:R-:W-:Y:S07]  /*65c0*/  HMMA.16816.F32.BF16 R80, R4.reuse, R12, R80 ;  /* 0x0000000c0450723c */ /* 0x044fee0000041850 */
[----:B------:R-:W-:Y:S01]  /*65d0*/  MUFU.EX2 R134, R134 ;  /* 0x0000008600867308 */ /* 0x000fe20000000800 */
[C---:B------:R-:W-:Y:S01]  /*65e0*/  HMMA.16816.F32.BF16 R84, R4.reuse, R14, R84 ;  /* 0x0000000e0454723c */ /* 0x040fe20000041854 */
[----:B------:R-:W2:Y:S06]  /*65f0*/  LDSM.16.MT88.4 R12, [R170+0xd800] ;  /* 0x00d80000aa0c783b */ /* 0x000eac0000004200 */
[----:B------:R-:W1:Y:S08]  /*6600*/  MUFU.EX2 R135, R135 ;  /* 0x0000008700877308 */ /* 0x000e700000000800 */
[----:B------:R-:W-:Y:S01]  /*6610*/  MUFU.EX2 R143, R143 ;  /* 0x0000008f008f7308 */ /* 0x000fe20000000800 */
[C---:B----4-:R-:W-:Y:S07]  /*6620*/  HMMA.16816.F32.BF16 R88, R4.reuse, R8, R88 ;  /* 0x000000080458723c */ /* 0x050fee0000041858 */
[----:B------:R-:W-:Y:S01]  /*6630*/  MUFU.EX2 R56, R56 ;  /* 0x0000003800387308 */ /* 0x000fe20000000800 */
        /* <DEDUP_REMOVED lines=12> */
[----:B------:R-:W-:Y:S01]  /*6700*/  HMMA.16816.F32.BF16 R104, R4, R10, R104 ;  /* 0x0000000a0468723c */ /* 0x000fe20000041868 */
[----:B------:R-:W4:Y:S06]  /*6710*/  LDSM.16.MT88.4 R8, [R168+0x9c00] ;  /* 0x009c0000a808783b */ /* 0x000f2c0000004200 */
[----:B------:R-:W-:Y:S01]  /*6720*/  F2FP.BF16.F32.PACK_AB R4, R66, R125 ;  /* 0x0000007d4204723e */ /* 0x000fe200000010ff */
[----:B------:R-:W-:Y:S01]  /*6730*/  MUFU.EX2 R44, R44 ;  /* 0x0000002c002c7308 */ /* 0x000fe20000000800 */
[----:B-----5:R-:W-:-:S02]  /*6740*/  F2FP.BF16.F32.PACK_AB R6, R60, R63 ;  /* 0x0000003f3c06723e */ /* 0x020fc400000010ff */
[----:B------:R-:W-:Y:S01]  /*6750*/  F2FP.BF16.F32.PACK_AB R5, R64, R121 ;  /* 0x000000794005723e */ /* 0x000fe200000010ff */
[----:B------:R-:W-:Y:S01]  /*6760*/  FADD.FTZ R121, R121, R26 ;  /* 0x0000001a79797221 */ /* 0x000fe20000010000 */
[----:B------:R-:W-:-:S03]  /*6770*/  F2FP.BF16.F32.PACK_AB R7, R40, R61 ;  /* 0x0000003d2807723e */ /* 0x000fc600000010ff */
[----:B------:R-:W-:Y:S01]  /*6780*/  MUFU.EX2 R42, R42 ;  /* 0x0000002a002a7308 */ /* 0x000fe20000000800 */
[----:B------:R-:W-:-:S03]  /*6790*/  FADD.FTZ R64, R64, R121 ;  /* 0x0000007940407221 */ /* 0x000fc60000010000 */
[----:B--2---:R-:W-:Y:S01]  /*67a0*/  HMMA.16816.F32.BF16 R112, R4, R12, R112 ;  /* 0x0000000c0470723c */ /* 0x004fe20000041870 */
[----:B------:R-:W-:-:S03]  /*67b0*/  FADD.FTZ R61, R61, R64 ;  /* 0x000000403d3d7221 */ /* 0x000fc60000010000 */
[----:B------:R-:W-:Y:S01]  /*67c0*/  MUFU.EX2 R46, R46 ;  /* 0x0000002e002e7308 */ /* 0x000fe20000000800 */
[----:B------:R-:W-:Y:S01]  /*67d0*/  FADD.FTZ R61, R40, R61 ;  /* 0x0000003d283d7221 */ /* 0x000fe20000010000 */
[C---:B------:R-:W-:Y:S01]  /*67e0*/  HMMA.16816.F32.BF16 R68, R4.reuse, R14, R68 ;  /* 0x0000000e0444723c */ /* 0x040fe20000041844 */
[----:B------:R-:W2:Y:S05]  /*67f0*/  LDSM.16.MT88.4 R12, [R170+0xbc00] ;  /* 0x00bc0000aa0c783b */ /* 0x000eaa0000004200 */
[----:B------:R-:W-:Y:S08]  /*6800*/  MUFU.EX2 R47, R47 ;  /* 0x0000002f002f7308 */ /* 0x000ff00000000800 */
[----:B------:R-:W-:Y:S01]  /*6810*/  MUFU.EX2 R41, R41 ;  /* 0x0000002900297308 */ /* 0x000fe20000000800 */
[C---:B----4-:R-:W-:Y:S06]  /*6820*/  HMMA.16816.F32.BF16 R72, R4.reuse, R8, R72 ;  /* 0x000000080448723c */ /* 0x050fec0000041848 */
[C---:B------:R-:W-:Y:S01]  /*6830*/  HMMA.16816.F32.BF16 R76, R4.reuse, R10, R76 ;  /* 0x0000000a044c723c */ /* 0x040fe2000004184c */
[----:B------:R-:W4:Y:S01]  /*6840*/  LDSM.16.MT88.4 R8, [R168+0xbc00] ;  /* 0x00bc0000a808783b */ /* 0x000f220000004200 */
[----:B------:R-:W-:Y:S08]  /*6850*/  MUFU.EX2 R50, R50 ;  /* 0x0000003200327308 */ /* 0x000ff00000000800 */
[----:B------:R-:W-:Y:S08]  /*6860*/  MUFU.EX2 R54, R54 ;  /* 0x0000003600367308 */ /* 0x000ff00000000800 */
[----:B------:R-:W-:Y:S01]  /*6870*/  MUFU.EX2 R193, R58 ;  /* 0x0000003a00c17308 */ /* 0x000fe20000000800 */
[C---:B--2---:R-:W-:Y:S06]  /*6880*/  HMMA.16816.F32.BF16 R80, R4.reuse, R12, R80 ;  /* 0x0000000c0450723c */ /* 0x044fec0000041850 */
[C---:B------:R-:W-:Y:S01]  /*6890*/  HMMA.16816.F32.BF16 R84, R4.reuse, R14, R84 ;  /* 0x0000000e0454723c */ /* 0x040fe20000041854 */
[----:B------:R-:W2:Y:S01]  /*68a0*/  LDSM.16.MT88.4 R12, [R170+0xdc00] ;  /* 0x00dc0000aa0c783b */ /* 0x000ea20000004200 */
[----:B------:R-:W-:Y:S08]  /*68b0*/  MUFU.EX2 R30, R38 ;  /* 0x00000026001e7308 */ /* 0x000ff00000000800 */
[----:B------:R-:W-:Y:S01]  /*68c0*/  MUFU.EX2 R31, R31 ;  /* 0x0000001f001f7308 */ /* 0x000fe20000000800 */
[C---:B----4-:R-:W-:Y:S06]  /*68d0*/  HMMA.16816.F32.BF16 R88, R4.reuse, R8, R88 ;  /* 0x000000080458723c */ /* 0x050fec0000041858 */
[C---:B------:R-:W-:Y:S01]  /*68e0*/  HMMA.16816.F32.BF16 R92, R4.reuse, R10, R92 ;  /* 0x0000000a045c723c */ /* 0x040fe2000004185c */
[----:B------:R-:W4:Y:S05]  /*68f0*/  LDSM.16.MT88.4 R8, [R168+0xdc00] ;  /* 0x00dc0000a808783b */ /* 0x000f2a0000004200 */
[C---:B--2---:R-:W-:Y:S06]  /*6900*/  HMMA.16816.F32.BF16 R108, R4.reuse, R12, R108 ;  /* 0x0000000c046c723c */ /* 0x044fec000004186c */
[C---:B------:R-:W-:Y:S01]  /*6910*/  HMMA.16816.F32.BF16 R96, R4.reuse, R14, R96 ;  /* 0x0000000e0460723c */ /* 0x040fe20000041860 */
[----:B------:R-:W2:Y:S05]  /*6920*/  LDSM.16.MT88.4 R12, [R170+0xa000] ;  /* 0x00a00000aa0c783b */ /* 0x000eaa0000004200 */
[C---:B----4-:R-:W-:Y:S06]  /*6930*/  HMMA.16816.F32.BF16 R100, R4.reuse, R8, R100 ;  /* 0x000000080464723c */ /* 0x050fec0000041864 */
[----:B------:R-:W-:Y:S01]  /*6940*/  HMMA.16816.F32.BF16 R104, R4, R10, R104 ;  /* 0x0000000a0468723c */ /* 0x000fe20000041868 */
[----:B------:R-:W4:Y:S06]  /*6950*/  LDSM.16.MT88.4 R8, [R168+0xa000] ;  /* 0x00a00000a808783b */ /* 0x000f2c0000004200 */
[----:B---3--:R-:W-:-:S02]  /*6960*/  F2FP.BF16.F32.PACK_AB R4, R132, R149 ;  /* 0x000000958404723e */ /* 0x008fc400000010ff */
[----:B-1----:R-:W-:Y:S02]  /*6970*/  F2FP.BF16.F32.PACK_AB R6, R126, R147 ;  /* 0x000000937e06723e */ /* 0x002fe400000010ff */
[----:B------:R-:W-:Y:S01]  /*6980*/  F2FP.BF16.F32.PACK_AB R5, R141, R142 ;  /* 0x0000008e8d05723e */ /* 0x000fe200000010ff */
[----:B------:R-:W-:Y:S01]  /*6990*/  FADD.FTZ R142, R142, R61 ;  /* 0x0000003d8e8e7221 */ /* 0x000fe20000010000 */
[----:B------:R-:W-:-:S03]  /*69a0*/  F2FP.BF16.F32.PACK_AB R7, R135, R134 ;  /* 0x000000868707723e */ /* 0x000fc600000010ff */
[----:B------:R-:W-:-:S04]  /*69b0*/  FADD.FTZ R141, R141, R142 ;  /* 0x0000008e8d8d7221 */ /* 0x000fc80000010000 */
[----:B--2---:R-:W-:Y:S01]  /*69c0*/  HMMA.16816.F32.BF16 R112, R4, R12, R112 ;  /* 0x0000000c0470723c */ /* 0x004fe20000041870 */
[----:B------:R-:W-:-:S04]  /*69d0*/  FADD.FTZ R134, R134, R141 ;  /* 0x0000008d86867221 */ /* 0x000fc80000010000 */
[----:B------:R-:W-:Y:S01]  /*69e0*/  FADD.FTZ R135, R135, R134 ;  /* 0x0000008687877221 */ /* 0x000fe20000010000 */
[C---:B------:R-:W-:Y:S01]  /*69f0*/  HMMA.16816.F32.BF16 R68, R4.reuse, R14, R68 ;  /* 0x0000000e0444723c */ /* 0x040fe20000041844 */
[----:B------:R-:W1:Y:S05]  /*6a00*/  LDSM.16.MT88.4 R12, [R170+0xc000] ;  /* 0x00c00000aa0c783b */ /* 0x000e6a0000004200 */
[C---:B----4-:R-:W-:Y:S06]  /*6a10*/  HMMA.16816.F32.BF16 R72, R4.reuse, R8, R72 ;  /* 0x000000080448723c */ /* 0x050fec0000041848 */
[C---:B------:R-:W-:Y:S01]  /*6a20*/  HMMA.16816.F32.BF16 R76, R4.reuse, R10, R76 ;  /* 0x0000000a044c723c */ /* 0x040fe2000004184c */
[----:B------:R-:W2:Y:S05]  /*6a30*/  LDSM.16.MT88.4 R8, [R168+0xc000] ;  /* 0x00c00000a808783b */ /* 0x000eaa0000004200 */
[C---:B-1----:R-:W-:Y:S06]  /*6a40*/  HMMA.16816.F32.BF16 R80, R4.reuse, R12, R80 ;  /* 0x0000000c0450723c */ /* 0x042fec0000041850 */
[C---:B------:R-:W-:Y:S01]  /*6a50*/  HMMA.16816.F32.BF16 R84, R4.reuse, R14, R84 ;  /* 0x0000000e0454723c */ /* 0x040fe20000041854 */
[----:B------:R-:W1:Y:S05]  /*6a60*/  LDSM.16.MT88.4 R12, [R170+0xe000] ;  /* 0x00e00000aa0c783b */ /* 0x000e6a0000004200 */
[C---:B--2---:R-:W-:Y:S06]  /*6a70*/  HMMA.16816.F32.BF16 R88, R4.reuse, R8, R88 ;  /* 0x000000080458723c */ /* 0x044fec0000041858 */
[C---:B------:R-:W-:Y:S01]  /*6a80*/  HMMA.16816.F32.BF16 R92, R4.reuse, R10, R92 ;  /* 0x0000000a045c723c */ /* 0x040fe2000004185c */
[----:B------:R-:W2:Y:S05]  /*6a90*/  LDSM.16.MT88.4 R8, [R168+0xe000] ;  /* 0x00e00000a808783b */ /* 0x000eaa0000004200 */
[C---:B-1----:R-:W-:Y:S06]  /*6aa0*/  HMMA.16816.F32.BF16 R108, R4.reuse, R12, R108 ;  /* 0x0000000c046c723c */ /* 0x042fec000004186c */
[C---:B------:R-:W-:Y:S01]  /*6ab0*/  HMMA.16816.F32.BF16 R96, R4.reuse, R14, R96 ;  /* 0x0000000e0460723c */ /* 0x040fe20000041860 */
[----:B------:R-:W1:Y:S05]  /*6ac0*/  LDSM.16.MT88.4 R12, [R168+0xa400] ;  /* 0x00a40000a80c783b */ /* 0x000e6a0000004200 */
[C---:B--2---:R-:W-:Y:S06]  /*6ad0*/  HMMA.16816.F32.BF16 R100, R4.reuse, R8, R100 ;  /* 0x000000080464723c */ /* 0x044fec0000041864 */
[----:B------:R-:W-:Y:S01]  /*6ae0*/  HMMA.16816.F32.BF16 R104, R4, R10, R104 ;  /* 0x0000000a0468723c */ /* 0x000fe20000041868 */
[----:B------:R-:W2:Y:S06]  /*6af0*/  LDSM.16.MT88.4 R8, [R170+0xc400] ;  /* 0x00c40000aa08783b */ /* 0x000eac0000004200 */
[----:B------:R-:W-:Y:S01]  /*6b00*/  FFMA.FTZ R4, R65, UR12, -R32 ;  /* 0x0000000c41047c23 */ /* 0x000fe20008010820 */
[----:B------:R-:W-:Y:S01]  /*6b10*/  F2FP.BF16.F32.PACK_AB R6, R52, R59 ;  /* 0x0000003b3406723e */ /* 0x000fe200000010ff */
[--C-:B------:R-:W-:Y:S01]  /*6b20*/  FFMA.FTZ R65, R48, UR12, -R117.reuse ;  /* 0x0000000c30417c23 */ /* 0x100fe20008010875 */
[----:B------:R-:W-:Y:S01]  /*6b30*/  F2FP.BF16.F32.PACK_AB R5, R53, R62 ;  /* 0x0000003e3505723e */ /* 0x000fe200000010ff */
[----:B------:R3:W4:Y:S01]  /*6b40*/  MUFU.EX2 R122, R4 ;  /* 0x00000004007a7308 */ /* 0x0007220000000800 */
[----:B------:R-:W-:Y:S01]  /*6b50*/  FFMA.FTZ R48, R51, UR12, -R117 ;  /* 0x0000000c33307c23 */ /* 0x000fe20008010875 */
[----:B------:R-:W-:-:S04]  /*6b60*/  FADD.FTZ R62, R62, R135 ;  /* 0x000000873e3e7221 */ /* 0x000fc80000010000 */
[----:B------:R-:W-:Y:S02]  /*6b70*/  FADD.FTZ R53, R53, R62 ;  /* 0x0000003e35357221 */ /* 0x000fe40000010000 */
[----:B------:R-:W5:Y:S01]  /*6b80*/  MUFU.EX2 R51, R65 ;  /* 0x0000004100337308 */ /* 0x000f620000000800 */
[----:B---3--:R-:W-:Y:S02]  /*6b90*/  F2FP.BF16.F32.PACK_AB R4, R56, R143 ;  /* 0x0000008f3804723e */ /* 0x008fe400000010ff */
[----:B----4-:R-:W-:Y:S01]  /*6ba0*/  F2FP.BF16.F32.PACK_AB R7, R55, R122 ;  /* 0x0000007a3707723e */ /* 0x010fe200000010ff */
[----:B------:R-:W-:-:S04]  /*6bb0*/  FADD.FTZ R122, R122, R53 ;  /* 0x000000357a7a7221 */ /* 0x000fc80000010000 */
[----:B------:R-:W-:Y:S02]  /*6bc0*/  FADD.FTZ R55, R55, R122 ;  /* 0x0000007a37377221 */ /* 0x000fe40000010000 */
[C---:B-1----:R-:W-:Y:S06]  /*6bd0*/  HMMA.16816.F32.BF16 R72, R4.reuse, R12, R72 ;  /* 0x0000000c0448723c */ /* 0x042fec0000041848 */
[C---:B------:R-:W-:Y:S01]  /*6be0*/  HMMA.16816.F32.BF16 R76, R4.reuse, R14, R76 ;  /* 0x0000000e044c723c */ /* 0x040fe2000004184c */
[----:B------:R-:W1:Y:S05]  /*6bf0*/  LDSM.16.MT88.4 R12, [R170+0xe400] ;  /* 0x00e40000aa0c783b */ /* 0x000e6a0000004200 */
[C---:B------:R-:W-:Y:S06]  /*6c00*/  HMMA.16816.F32.BF16 R112, R4.reuse, R16, R112 ;  /* 0x000000100470723c */ /* 0x040fec0000041870 */
[C---:B------:R-:W-:Y:S01]  /*6c10*/  HMMA.16816.F32.BF16 R68, R4.reuse, R18, R68 ;  /* 0x000000120444723c */ /* 0x040fe20000041844 */
[----:B------:R-:W3:Y:S05]  /*6c20*/  LDSM.16.MT88.4 R16, [R168+0xc400] ;  /* 0x00c40000a810783b */ /* 0x000eea0000004200 */
[C---:B--2---:R-:W-:Y:S06]  /*6c30*/  HMMA.16816.F32.BF16 R80, R4.reuse, R8, R80 ;  /* 0x000000080450723c */ /* 0x044fec0000041850 */
[C---:B------:R-:W-:Y:S01]  /*6c40*/  HMMA.16816.F32.BF16 R84, R4.reuse, R10, R84 ;  /* 0x0000000a0454723c */ /* 0x040fe20000041854 */
[----:B------:R-:W2:Y:S05]  /*6c50*/  LDSM.16.MT88.4 R8, [R168+0xe400] ;  /* 0x00e40000a808783b */ /* 0x000eaa0000004200 */
[C---:B-1----:R-:W-:Y:S06]  /*6c60*/  HMMA.16816.F32.BF16 R108, R4.reuse, R12, R108 ;  /* 0x0000000c046c723c */ /* 0x042fec000004186c */
[C---:B------:R-:W-:Y:S01]  /*6c70*/  HMMA.16816.F32.BF16 R96, R4.reuse, R14, R96 ;  /* 0x0000000e0460723c */ /* 0x040fe20000041860 */
[----:B------:R-:W1:Y:S05]  /*6c80*/  LDSM.16.MT88.4 R12, [R170+0xa800] ;  /* 0x00a80000aa0c783b */ /* 0x000e6a0000004200 */
[C---:B---3--:R-:W-:Y:S06]  /*6c90*/  HMMA.16816.F32.BF16 R88, R4.reuse, R16, R88 ;  /* 0x000000100458723c */ /* 0x048fec0000041858 */
[C---:B------:R-:W-:Y:S01]  /*6ca0*/  HMMA.16816.F32.BF16 R92, R4.reuse, R18, R92 ;  /* 0x00000012045c723c */ /* 0x040fe2000004185c */
[----:B------:R-:W3:Y:S05]  /*6cb0*/  LDSM.16.MT88.4 R16, [R170+0xc800] ;  /* 0x00c80000aa10783b */ /* 0x000eea0000004200 */
[C---:B--2---:R-:W-:Y:S06]  /*6cc0*/  HMMA.16816.F32.BF16 R100, R4.reuse, R8, R100 ;  /* 0x000000080464723c */ /* 0x044fec0000041864 */
[----:B------:R-:W-:Y:S01]  /*6cd0*/  HMMA.16816.F32.BF16 R104, R4, R10, R104 ;  /* 0x0000000a0468723c */ /* 0x000fe20000041868 */
[----:B------:R-:W2:Y:S06]  /*6ce0*/  LDSM.16.MT88.4 R8, [R168+0xa800] ;  /* 0x00a80000a808783b */ /* 0x000eac0000004200 */
[----:B------:R-:W-:Y:S01]  /*6cf0*/  FADD.FTZ R4, R36, R67 ;  /* 0x0000004324047221 */ /* 0x000fe20000010000 */
[--C-:B------:R-:W-:Y:S01]  /*6d00*/  FFMA.FTZ R36, R45, UR12, -R32.reuse ;  /* 0x0000000c2d247c23 */ /* 0x100fe20008010820 */
[----:B-----5:R-:W-:Y:S01]  /*6d10*/  F2FP.BF16.F32.PACK_AB R6, R51, R42 ;  /* 0x0000002a3306723e */ /* 0x020fe200000010ff */
[----:B------:R-:W-:Y:S01]  /*6d20*/  FFMA.FTZ R32, R35, UR12, -R32 ;  /* 0x0000000c23207c23 */ /* 0x000fe20008010820 */
[----:B------:R-:W-:Y:S01]  /*6d30*/  FADD.FTZ R4, R33, R4 ;  /* 0x0000000421047221 */ /* 0x000fe20000010000 */
[----:B------:R-:W-:-:S02]  /*6d40*/  F2FP.BF16.F32.PACK_AB R5, R47, R46 ;  /* 0x0000002e2f05723e */ /* 0x000fc400000010ff */
[----:B------:R-:W4:Y:S01]  /*6d50*/  MUFU.EX2 R36, R36 ;  /* 0x0000002400247308 */ /* 0x000f220000000800 */
[----:B------:R-:W-:Y:S01]  /*6d60*/  FADD.FTZ R33, R29, R4 ;  /* 0x000000041d217221 */ /* 0x000fe20000010000 */
[----:B------:R-:W-:-:S03]  /*6d70*/  F2FP.BF16.F32.PACK_AB R4, R44, R57 ;  /* 0x000000392c04723e */ /* 0x000fc600000010ff */
[----:B------:R-:W-:-:S03]  /*6d80*/  FADD.FTZ R35, R28, R33 ;  /* 0x000000211c237221 */ /* 0x000fc60000010000 */
[----:B------:R-:W5:Y:S01]  /*6d90*/  MUFU.EX2 R29, R48 ;  /* 0x00000030001d7308 */ /* 0x000f620000000800 */
[----:B------:R-:W-:-:S07]  /*6da0*/  FADD.FTZ R22, R22, R35 ;  /* 0x0000002316167221 */ /* 0x000fce0000010000 */
[----:B------:R-:W-:Y:S01]  /*6db0*/  MUFU.EX2 R28, R37 ;  /* 0x00000025001c7308 */ /* 0x000fe20000000800 */
[----:B----4-:R-:W-:-:S07]  /*6dc0*/  F2FP.BF16.F32.PACK_AB R7, R36, R41 ;  /* 0x000000292407723e */ /* 0x010fce00000010ff */
[C---:B-1----:R-:W-:Y:S01]  /*6dd0*/  HMMA.16816.F32.BF16 R112, R4.reuse, R12, R112 ;  /* 0x0000000c0470723c */ /* 0x042fe20000041870 */
[----:B------:R-:W1:Y:S05]  /*6de0*/  MUFU.EX2 R33, R32 ;  /* 0x0000002000217308 */ /* 0x000e6a0000000800 */
[C---:B------:R-:W-:Y:S01]  /*6df0*/  HMMA.16816.F32.BF16 R68, R4.reuse, R14, R68 ;  /* 0x0000000e0444723c */ /* 0x040fe20000041844 */
[----:B------:R-:W4:Y:S05]  /*6e00*/  LDSM.16.MT88.4 R12, [R168+0xc800] ;  /* 0x00c80000a80c783b */ /* 0x000f2a0000004200 */
[C---:B---3--:R-:W-:Y:S06]  /*6e10*/  HMMA.16816.F32.BF16 R80, R4.reuse, R16, R80 ;  /* 0x000000100450723c */ /* 0x048fec0000041850 */
[C---:B------:R-:W-:Y:S01]  /*6e20*/  HMMA.16816.F32.BF16 R84, R4.reuse, R18, R84 ;  /* 0x000000120454723c */ /* 0x040fe20000041854 */
[----:B------:R-:W3:Y:S05]  /*6e30*/  LDSM.16.MT88.4 R16, [R168+0xe800] ;  /* 0x00e80000a810783b */ /* 0x000eea0000004200 */
[C---:B--2---:R-:W-:Y:S06]  /*6e40*/  HMMA.16816.F32.BF16 R72, R4.reuse, R8, R72 ;  /* 0x000000080448723c */ /* 0x044fec0000041848 */
[C---:B------:R-:W-:Y:S01]  /*6e50*/  HMMA.16816.F32.BF16 R76, R4.reuse, R10, R76 ;  /* 0x0000000a044c723c */ /* 0x040fe2000004184c */
[----:B------:R-:W2:Y:S05]  /*6e60*/  LDSM.16.MT88.4 R8, [R170+0xe800] ;  /* 0x00e80000aa08783b */ /* 0x000eaa0000004200 */
[C---:B----4-:R-:W-:Y:S06]  /*6e70*/  HMMA.16816.F32.BF16 R88, R4.reuse, R12, R88 ;  /* 0x0000000c0458723c */ /* 0x050fec0000041858 */
[C---:B------:R-:W-:Y:S01]  /*6e80*/  HMMA.16816.F32.BF16 R92, R4.reuse, R14, R92 ;  /* 0x0000000e045c723c */ /* 0x040fe2000004185c */
[----:B------:R-:W4:Y:S05]  /*6e90*/  LDSM.16.MT88.4 R12, [R170+0xac00] ;  /* 0x00ac0000aa0c783b */ /* 0x000f2a0000004200 */
[C---:B---3--:R-:W-:Y:S06]  /*6ea0*/  HMMA.16816.F32.BF16 R100, R4.reuse, R16, R100 ;  /* 0x000000100464723c */ /* 0x048fec0000041864 */
[----:B------:R-:W-:Y:S01]  /*6eb0*/  HMMA.16816.F32.BF16 R104, R4, R18, R104 ;  /* 0x000000120468723c */ /* 0x000fe20000041868 */
[----:B------:R-:W-:-:S02]  /*6ec0*/  FADD.FTZ R16, R21, R22 ;  /* 0x0000001615107221 */ /* 0x000fc40000010000 */
[----:B------:R-:W3:Y:S02]  /*6ed0*/  LDSM.16.MT88.4 R20, [R170+0xcc00] ;  /* 0x00cc0000aa14783b */ /* 0x000ee40000004200 */
[----:B------:R-:W-:Y:S01]  /*6ee0*/  FADD.FTZ R25, R25, R16 ;  /* 0x0000001019197221 */ /* 0x000fe20000010000 */
[----:B--2---:R-:W-:Y:S01]  /*6ef0*/  HMMA.16816.F32.BF16 R108, R4, R8, R108 ;  /* 0x00000008046c723c */ /* 0x004fe2000004186c */
[----:B------:R-:W-:Y:S02]  /*6f00*/  LDSM.16.MT88.4 R16, [R168+0xcc00] ;  /* 0x00cc0000a810783b */ /* 0x000fe40000004200 */
[----:B------:R-:W-:-:S03]  /*6f10*/  FADD.FTZ R24, R24, R25 ;  /* 0x0000001918187221 */ /* 0x000fc60000010000 */
[----:B------:R-:W-:Y:S01]  /*6f20*/  HMMA.16816.F32.BF16 R96, R4, R10, R96 ;  /* 0x0000000a0460723c */ /* 0x000fe20000041860 */
[----:B------:R-:W2:Y:S01]  /*6f30*/  LDSM.16.MT88.4 R8, [R168+0xac00] ;  /* 0x00ac0000a808783b */ /* 0x000ea20000004200 */
[----:B------:R-:W-:-:S04]  /*6f40*/  FADD.FTZ R125, R125, R24 ;  /* 0x000000187d7d7221 */ /* 0x000fc80000010000 */
[----:B------:R-:W-:Y:S01]  /*6f50*/  FADD.FTZ R66, R66, R125 ;  /* 0x0000007d42427221 */ /* 0x000fe20000010000 */
[----:B-----5:R-:W-:Y:S02]  /*6f60*/  F2FP.BF16.F32.PACK_AB R4, R29, R50 ;  /* 0x000000321d04723e */ /* 0x020fe400000010ff */
[----:B------:R-:W-:Y:S01]  /*6f70*/  F2FP.BF16.F32.PACK_AB R6, R193, R54 ;  /* 0x00000036c106723e */ /* 0x000fe200000010ff */
[----:B------:R-:W-:Y:S01]  /*6f80*/  FADD.FTZ R63, R63, R66 ;  /* 0x000000423f3f7221 */ /* 0x000fe20000010000 */
[----:B------:R-:W-:Y:S02]  /*6f90*/  F2FP.BF16.F32.PACK_AB R5, R31, R30 ;  /* 0x0000001e1f05723e */ /* 0x000fe400000010ff */
[----:B-1----:R-:W-:Y:S01]  /*6fa0*/  F2FP.BF16.F32.PACK_AB R7, R33, R28 ;  /* 0x0000001c2107723e */ /* 0x002fe200000010ff */
[----:B------:R-:W-:-:S04]  /*6fb0*/  FADD.FTZ R60, R60, R63 ;  /* 0x0000003f3c3c7221 */ /* 0x000fc80000010000 */
[----:B------:R-:W-:Y:S02]  /*6fc0*/  FADD.FTZ R149, R149, R60 ;  /* 0x0000003c95957221 */ /* 0x000fe40000010000 */
[----:B----4-:R-:W-:Y:S02]  /*6fd0*/  HMMA.16816.F32.BF16 R112, R4, R12, R112 ;  /* 0x0000000c0470723c */ /* 0x010fe40000041870 */
[----:B------:R-:W-:-:S04]  /*6fe0*/  FADD.FTZ R132, R132, R149 ;  /* 0x0000009584847221 */ /* 0x000fc80000010000 */
[----:B------:R-:W-:Y:S01]  /*6ff0*/  HMMA.16816.F32.BF16 R68, R4, R14, R68 ;  /* 0x0000000e0444723c */ /* 0x000fe20000041844 */
[----:B------:R-:W1:Y:S01]  /*7000*/  LDSM.16.MT88.4 R12, [R170+0xec00] ;  /* 0x00ec0000aa0c783b */ /* 0x000e620000004200 */
[----:B------:R-:W-:-:S04]  /*7010*/  FADD.FTZ R147, R147, R132 ;  /* 0x0000008493937221 */ /* 0x000fc80000010000 */
[----:B------:R-:W-:Y:S01]  /*7020*/  FADD.FTZ R126, R126, R147 ;  /* 0x000000937e7e7221 */ /* 0x000fe20000010000 */
[----:B---3--:R-:W-:Y:S03]  /*7030*/  HMMA.16816.F32.BF16 R80, R4, R20, R80 ;  /* 0x000000140450723c */ /* 0x008fe60000041850 */
[----:B------:R-:W-:-:S03]  /*7040*/  FADD.FTZ R143, R143, R126 ;  /* 0x0000007e8f8f7221 */ /* 0x000fc60000010000 */
[----:B------:R-:W-:Y:S01]  /*7050*/  HMMA.16816.F32.BF16 R84, R4, R22, R84 ;  /* 0x000000160454723c */ /* 0x000fe20000041854 */
[----:B------:R-:W-:-:S04]  /*7060*/  FADD.FTZ R56, R56, R143 ;  /* 0x0000008f38387221 */ /* 0x000fc80000010000 */
[----:B------:R-:W-:Y:S01]  /*7070*/  FADD.FTZ R59, R59, R56 ;  /* 0x000000383b3b7221 */ /* 0x000fe20000010000 */
[----:B--2---:R-:W-:Y:S03]  /*7080*/  HMMA.16816.F32.BF16 R72, R4, R8, R72 ;  /* 0x000000080448723c */ /* 0x004fe60000041848 */
[----:B------:R-:W-:-:S03]  /*7090*/  FADD.FTZ R52, R52, R59 ;  /* 0x0000003b34347221 */ /* 0x000fc60000010000 */
[----:B------:R-:W-:Y:S01]  /*70a0*/  HMMA.16816.F32.BF16 R76, R4, R10, R76 ;  /* 0x0000000a044c723c */ /* 0x000fe2000004184c */
[----:B------:R-:W2:Y:S01]  /*70b0*/  LDSM.16.MT88.4 R8, [R168+0xec00] ;  /* 0x00ec0000a808783b */ /* 0x000ea20000004200 */
[----:B------:R-:W-:-:S04]  /*70c0*/  FADD.FTZ R57, R57, R52 ;  /* 0x0000003439397221 */ /* 0x000fc80000010000 */
[----:B------:R-:W-:Y:S01]  /*70d0*/  FADD.FTZ R57, R44, R57 ;  /* 0x000000392c397221 */ /* 0x000fe20000010000 */
[----:B------:R-:W-:Y:S03]  /*70e0*/  HMMA.16816.F32.BF16 R88, R4, R16, R88 ;  /* 0x000000100458723c */ /* 0x000fe60000041858 */
[----:B------:R-:W-:-:S03]  /*70f0*/  FADD.FTZ R42, R42, R57 ;  /* 0x000000392a2a7221 */ /* 0x000fc60000010000 */
[----:B------:R-:W-:Y:S01]  /*7100*/  HMMA.16816.F32.BF16 R92, R4, R18, R92 ;  /* 0x00000012045c723c */ /* 0x000fe2000004185c */
[----:B------:R-:W-:-:S04]  /*7110*/  FADD.FTZ R51, R51, R42 ;  /* 0x0000002a33337221 */ /* 0x000fc80000010000 */
[----:B------:R-:W-:Y:S01]  /*7120*/  FADD.FTZ R50, R50, R51 ;  /* 0x0000003332327221 */ /* 0x000fe20000010000 */
[----:B-1----:R-:W-:Y:S03]  /*7130*/  HMMA.16816.F32.BF16 R108, R4, R12, R108 ;  /* 0x0000000c046c723c */ /* 0x002fe6000004186c */
[----:B------:R-:W-:-:S03]  /*7140*/  FADD.FTZ R29, R29, R50 ;  /* 0x000000321d1d7221 */ /* 0x000fc60000010000 */
[----:B------:R-:W-:Y:S01]  /*7150*/  HMMA.16816.F32.BF16 R96, R4, R14, R96 ;  /* 0x0000000e0460723c */ /* 0x000fe20000041860 */
[----:B------:R-:W-:Y:S01]  /*7160*/  FADD.FTZ R12, R46, R55 ;  /* 0x000000372e0c7221 */ /* 0x000fe20000010000 */
[----:B------:R-:W-:-:S03]  /*7170*/  FADD.FTZ R54, R54, R29 ;  /* 0x0000001d36367221 */ /* 0x000fc60000010000 */
[----:B------:R-:W-:Y:S01]  /*7180*/  FADD.FTZ R12, R47, R12 ;  /* 0x0000000c2f0c7221 */ /* 0x000fe20000010000 */
[----:B------:R-:W-:-:S03]  /*7190*/  FADD.FTZ R193, R193, R54 ;  /* 0x00000036c1c17221 */ /* 0x000fc60000010000 */
[----:B------:R-:W-:-:S04]  /*71a0*/  FADD.FTZ R41, R41, R12 ;  /* 0x0000000c29297221 */ /* 0x000fc80000010000 */
[----:B------:R-:W-:Y:S01]  /*71b0*/  FADD.FTZ R41, R36, R41 ;  /* 0x0000002924297221 */ /* 0x000fe20000010000 */
[----:B--2---:R-:W-:Y:S03]  /*71c0*/  HMMA.16816.F32.BF16 R100, R4, R8, R100 ;  /* 0x000000080464723c */ /* 0x004fe60000041864 */
[----:B------:R-:W-:-:S04]  /*71d0*/  FADD.FTZ R30, R30, R41 ;  /* 0x000000291e1e7221 */ /* 0x000fc80000010000 */
[----:B------:R-:W-:Y:S01]  /*71e0*/  FADD.FTZ R31, R31, R30 ;  /* 0x0000001e1f1f7221 */ /* 0x000fe20000010000 */
[----:B------:R-:W-:Y:S03]  /*71f0*/  HMMA.16816.F32.BF16 R104, R4, R10, R104 ;  /* 0x0000000a0468723c */ /* 0x000fe60000041868 */
[----:B------:R-:W-:-:S04]  /*7200*/  FADD.FTZ R28, R28, R31 ;  /* 0x0000001f1c1c7221 */ /* 0x000fc80000010000 */
[----:B------:R-:W-:Y:S01]  /*7210*/  FADD.FTZ R194, R33, R28 ;  /* 0x0000001c21c27221 */ /* 0x000fe20000010000 */
[----:B------:R-:W-:-:S01]  /*7220*/  NOP ;  /* 0x0000000000007918 */ /* 0x000fc20000000000 */
[----:B------:R-:W-:-:S15]  /*7230*/  @!P4 BRA `(.L_x_730) ;  /* 0x000000480068c947 */ /* 0x000fde0003800000 */
[----:B------:R-:W-:-:S04]  /*7240*/  DEPBAR.LE SB0, 0x0 ;  /* 0x000080000000791a */ /* 0x000fc80000000000 */
[----:B------:R-:W-:Y:S01]  /*7250*/  IADD3 R181, R136, -0x2, RZ ;  /* 0xfffffffe88b57810 */ /* 0x000fe20007ffe0ff */
[----:B------:R-:W-:Y:S06]  /*7260*/  BAR.SYNC.DEFER_BLOCKING 0x0 ;  /* 0x0000000000007b1d */ /* 0x000fec0000010000 */
[----:B------:R-:W-:Y:S05]  /*7270*/  @!P6 BRA `(.L_x_731) ;  /* 0x0000000000ece947 */ /* 0x000fea0003800000 */
[----:B------:R-:W1:Y:S01]  /*7280*/  LDC R4, c[0x0][0x380] ;  /* 0x0000e000ff047b82 */ /* 0x000e620000000800 */
[----:B------:R-:W-:Y:S01]  /*7290*/  IMAD.SHL.U32 R5, R181, 0x80, RZ ;  /* 0x00000080b5057824 */ /* 0x000fe200078e00ff */
[----:B------:R-:W-:-:S04]  /*72a0*/  ULDC.64 UR4, c[0x0][0x238] ;  /* 0x00008e0000047ab9 */ /* 0x000fc80000000a00 */
[C---:B------:R-:W-:Y:S02]  /*72b0*/  IADD3 R13, R5.reuse, 0x80, RZ ;  /* 0x00000080050d7810 */ /* 0x040fe40007ffe0ff */
[----:B------:R-:W-:Y:S02]  /*72c0*/  IABS R7, R5 ;  /* 0x0000000500077213 */ /* 0x000fe40000000000 */
[----:B------:R-:W-:Y:S02]  /*72d0*/  IABS R9, R13 ;  /* 0x0000000d00097213 */ /* 0x000fe40000000000 */
[-C--:B-1----:R-:W-:Y:S02]  /*72e0*/  IABS R3, R4.reuse ;  /* 0x0000000400037213 */ /* 0x082fe40000000000 */
[-C--:B------:R-:W-:Y:S02]  /*72f0*/  LOP3.LUT R5, R5, R4.reuse, RZ, 0x3c, !PT ;  /* 0x0000000405057212 */ /* 0x080fe400078e3cff */
[----:B------:R-:W1:Y:S01]  /*7300*/  I2F.RP R6, R3 ;  /* 0x0000000300067306 */ /* 0x000e620000209400 */
[----:B------:R-:W-:-:S02]  /*7310*/  LOP3.LUT R13, R13, R4, RZ, 0x3c, !PT ;  /* 0x000000040d0d7212 */ /* 0x000fc400078e3cff */
[----:B------:R-:W-:Y:S02]  /*7320*/  ISETP.GE.AND P0, PT, R5, RZ, PT ;  /* 0x000000ff0500720c */ /* 0x000fe40003f06270 */
[----:B------:R-:W-:-:S03]  /*7330*/  ISETP.GE.AND P2, PT, R13, RZ, PT ;  /* 0x000000ff0d00720c */ /* 0x000fc60003f46270 */
[----:B-1----:R-:W1:Y:S02]  /*7340*/  MUFU.RCP R14, R6 ;  /* 0x00000006000e7308 */ /* 0x002e640000001000 */
[----:B-1----:R-:W-:-:S06]  /*7350*/  VIADD R14, R14, 0xffffffe ;  /* 0x0ffffffe0e0e7836 */ /* 0x002fcc0000000000 */
[----:B------:R-:W1:Y:S02]  /*7360*/  F2I.FTZ.U32.TRUNC.NTZ R15, R14 ;  /* 0x0000000e000f7305 */ /* 0x000e64000021f000 */
[----:B-1----:R-:W-:Y:S01]  /*7370*/  IADD3 R10, RZ, -R15, RZ ;  /* 0x8000000fff0a7210 */ /* 0x002fe20007ffe0ff */
[----:B------:R-:W-:-:S04]  /*7380*/  IMAD.MOV.U32 R14, RZ, RZ, RZ ;  /* 0x000000ffff0e7224 */ /* 0x000fc800078e00ff */
[----:B------:R-:W-:-:S04]  /*7390*/  IMAD R10, R10, R3, RZ ;  /* 0x000000030a0a7224 */ /* 0x000fc800078e02ff */
[----:B------:R-:W-:-:S06]  /*73a0*/  IMAD.HI.U32 R10, R15, R10, R14 ;  /* 0x0000000a0f0a7227 */ /* 0x000fcc00078e000e */
[----:B------:R-:W-:-:S04]  /*73b0*/  IMAD.HI.U32 R11, R10, R9, RZ ;  /* 0x000000090a0b7227 */ /* 0x000fc800078e00ff */
[----:B------:R-:W-:Y:S01]  /*73c0*/  IMAD.HI.U32 R10, R10, R7, RZ ;  /* 0x000000070a0a7227 */ /* 0x000fe200078e00ff */
[----:B------:R-:W-:-:S03]  /*73d0*/  IADD3 R8, -R11, RZ, RZ ;  /* 0x000000ff0b087210 */ /* 0x000fc60007ffe1ff */
[----:B------:R-:W-:Y:S02]  /*73e0*/  IMAD.MOV R6, RZ, RZ, -R10 ;  /* 0x000000ffff067224 */ /* 0x000fe400078e0a0a */
[C---:B------:R-:W-:Y:S02]  /*73f0*/  IMAD R8, R3.reuse, R8, R9 ;  /* 0x0000000803087224 */ /* 0x040fe400078e0209 */
[C---:B------:R-:W-:Y:S01]  /*7400*/  IMAD R6, R3.reuse, R6, R7 ;  /* 0x0000000603067224 */ /* 0x040fe200078e0207 */
[----:B------:R-:W-:Y:S02]  /*7410*/  LOP3.LUT R7, RZ, R4, RZ, 0x33, !PT ;  /* 0x00000004ff077212 */ /* 0x000fe400078e33ff */
        /* <DEDUP_REMOVED lines=8> */
[----:B------:R-:W-:-:S09]  /*74a0*/  ISETP.NE.AND P1, PT, R4, RZ, PT ;  /* 0x000000ff0400720c */ /* 0x000fd20003f25270 */
[----:B------:R-:W-:Y:S02]  /*74b0*/  @P5 IADD3 R11, R11, 0x1, RZ ;  /* 0x000000010b0b5810 */ /* 0x000fe40007ffe0ff */
[----:B------:R-:W-:Y:S02]  /*74c0*/  @P4 VIADD R10, R10, 0x1 ;  /* 0x000000010a0a4836 */ /* 0x000fe40000000000 */
[----:B------:R-:W-:Y:S02]  /*74d0*/  @!P2 IADD3 R11, -R11, RZ, RZ ;  /* 0x000000ff0b0ba210 */ /* 0x000fe40007ffe1ff */
[----:B------:R-:W-:Y:S02]  /*74e0*/  @!P0 IMAD.MOV R10, RZ, RZ, -R10 ;  /* 0x000000ffff0a8224 */ /* 0x000fe400078e0a0a */
[----:B------:R-:W-:-:S03]  /*74f0*/  SEL R3, R7, R11, !P1 ;  /* 0x0000000b07037207 */ /* 0x000fc60004800000 */
[----:B------:R-:W-:Y:S02]  /*7500*/  SEL R7, R7, R10, !P1 ;  /* 0x0000000a07077207 */ /* 0x000fe40004800000 */
[----:B------:R-:W-:-:S04]  /*7510*/  IMAD.WIDE R12, R3, 0x4, R186 ;  /* 0x00000004030c7825 */ /* 0x000fc800078e02ba */
[----:B------:R-:W-:Y:S01]  /*7520*/  IMAD.WIDE R10, R7, 0x4, R186 ;  /* 0x00000004070a7825 */ /* 0x000fe200078e02ba */
[----:B------:R-:W2:Y:S04]  /*7530*/  LDG.E R6, desc[UR10][R12.64] ;  /* 0x0000000a0c067981 */ /* 0x000ea8000c1e1900 */
[----:B------:R-:W2:Y:S01]  /*7540*/  LDG.E R5, desc[UR10][R10.64] ;  /* 0x0000000a0a057981 */ /* 0x000ea2000c1e1900 */
[----:B------:R-:W-:-:S05]  /*7550*/  IADD3 R3, R3, -R7, RZ ;  /* 0x8000000703037210 */ /* 0x000fca0007ffe0ff */
[----:B------:R-:W-:-:S04]  /*7560*/  IMAD R4, R3, R4, -0x80 ;  /* 0xffffff8003047424 */ /* 0x000fc800078e0204 */
[----:B------:R-:W-:Y:S01]  /*7570*/  IMAD.WIDE.U32 R8, R4, R130, RZ ;  /* 0x0000008204087225 */ /* 0x000fe200078e00ff */
[----:B------:R-:W-:-:S05]  /*7580*/  SHF.R.S32.HI R3, RZ, 0x1f, R4 ;  /* 0x0000001fff037819 */ /* 0x000fca0000011404 */
[----:B------:R-:W-:-:S04]  /*7590*/  IMAD R3, R3, R130, RZ ;  /* 0x0000008203037224 */ /* 0x000fc800078e02ff */
[----:B------:R-:W-:-:S05]  /*75a0*/  IMAD R3, R4, R131, R3 ;  /* 0x0000008304037224 */ /* 0x000fca00078e0203 */
[----:B------:R-:W-:Y:S01]  /*75b0*/  IADD3 R9, R9, R3, RZ ;  /* 0x0000000309097210 */ /* 0x000fe20007ffe0ff */
[----:B--2---:R-:W-:-:S05]  /*75c0*/  IMAD.IADD R5, R5, 0x1, -R6 ;  /* 0x0000000105057824 */ /* 0x004fca00078e0a06 */
[----:B------:R-:W-:-:S05]  /*75d0*/  SHF.R.S32.HI R6, RZ, 0x1f, R5 ;  /* 0x0000001fff067819 */ /* 0x000fca0000011405 */
[----:B------:R-:W-:-:S04]  /*75e0*/  IMAD R6, R6, UR4, RZ ;  /* 0x0000000406067c24 */ /* 0x000fc8000f8e02ff */
[C---:B------:R-:W-:Y:S02]  /*75f0*/  IMAD R6, R5.reuse, UR5, R6 ;  /* 0x0000000505067c24 */ /* 0x040fe4000f8e0206 */
[----:B------:R-:W-:-:S04]  /*7600*/  IMAD.WIDE.U32 R4, R5, UR4, R8 ;  /* 0x0000000405047c25 */ /* 0x000fc8000f8e0008 */
[----:B------:R-:W-:Y:S01]  /*7610*/  IMAD.IADD R11, R5, 0x1, R6 ;  /* 0x00000001050b7824 */ /* 0x000fe200078e0206 */
[----:B------:R-:W-:Y:S06]  /*7620*/  BRA `(.L_x_732) ;  /* 0x0000000000087947 */ /* 0x000fec0003800000 */
.L_x_731:
[----:B------:R-:W-:-:S04]  /*7630*/  LEA R4, -R130, RZ, 0x7 ;  /* 0x000000ff82047211 */ /* 0x000fc800078e39ff */
[----:B------:R-:W-:-:S07]  /*7640*/  SHF.R.S32.HI R11, RZ, 0x1f, R4 ;  /* 0x0000001fff0b7819 */ /* 0x000fce0000011404 */
.L_x_732:
[----:B------:R-:W-:Y:S02]  /*7650*/  ULDC UR4, c[0x0][0x2d0] ;  /* 0x0000b40000047ab9 */ /* 0x000fe40000000800 */
[----:B------:R-:W-:Y:S02]  /*7660*/  ISETP.GE.AND P3, PT, R175, UR4, PT ;  /* 0x00000004af007c0c */ /* 0x000fe4000bf66270 */
[----:B------:R-:W-:Y:S02]  /*7670*/  ISETP.GE.AND P2, PT, R174, UR4, PT ;  /* 0x00000004ae007c0c */ /* 0x000fe4000bf46270 */
[----:B------:R-:W-:-:S09]  /*7680*/  ISETP.GE.AND P4, PT, R184, UR4, PT ;  /* 0x00000004b8007c0c */ /* 0x000fd2000bf86270 */
[----:B------:R-:W-:-:S04]  /*7690*/  @!P3 IADD3 R6, P0, R4, R118, RZ ;  /* 0x000000760406b210 */ /* 0x000fc80007f1e0ff */
[----:B------:R-:W-:Y:S01]  /*76a0*/  @!P3 LEA R16, P1, R6, UR6, 0x1 ;  /* 0x000000060610bc11 */ /* 0x000fe2000f8208ff */
[--C-:B------:R-:W-:Y:S01]  /*76b0*/  @!P3 IMAD.X R3, R11, 0x1, R116.reuse, P0 ;  /* 0x000000010b03b824 */ /* 0x100fe200000e0674 */
[----:B------:R-:W-:Y:S01]  /*76c0*/  LEA R142, P0, R4, R196, 0x1 ;  /* 0x000000c4048e7211 */ /* 0x000fe200078008ff */
[----:B------:R-:W-:Y:S03]  /*76d0*/  @P4 STS [R182+0x9000], RZ ;  /* 0x009000ffb6004388 */ /* 0x000fe60000000800 */
[----:B------:R-:W-:Y:S01]  /*76e0*/  @!P3 LEA.HI.X R17, R6, UR7, R3, 0x1, P1 ;  /* 0x000000070611bc11 */ /* 0x000fe200088f0c03 */
[----:B------:R-:W-:Y:S01]  /*76f0*/  @P4 STS [R182+0x9004], RZ ;  /* 0x009004ffb6004388 */ /* 0x000fe20000000800 */
[----:B------:R-:W-:Y:S02]  /*7700*/  IADD3 R7, P1, R179, R4, RZ ;  /* 0x00000004b3077210 */ /* 0x000fe40007f3e0ff */
[C-C-:B------:R-:W-:Y:S01]  /*7710*/  LEA.HI.X R143, R4.reuse, R197, R11.reuse, 0x1, P0 ;  /* 0x000000c5048f7211 */ /* 0x140fe200000f0c0b */
[----:B------:R-:W-:Y:S01]  /*7720*/  @P4 STS.64 [R182+0x9008], RZ ;  /* 0x009008ffb6004388 */ /* 0x000fe20000000a00 */
[-C--:B------:R-:W-:Y:S01]  /*7730*/  @!P2 IADD3 R5, P0, R4, R118.reuse, RZ ;  /* 0x000000760405a210 */ /* 0x080fe20007f1e0ff */
[----:B------:R-:W-:Y:S01]  /*7740*/  IMAD.X R3, R178, 0x1, R11, P1 ;  /* 0x00000001b2037824 */ /* 0x000fe200008e060b */
[C---:B------:R-:W-:Y:S01]  /*7750*/  @!P3 IADD3 R9, P1, R7.reuse, R118, RZ ;  /* 0x000000760709b210 */ /* 0x040fe20007f3e0ff */
[----:B------:R-:W-:Y:S01]  /*7760*/  @!PT LDS RZ, [RZ] ;  /* 0x00000000fffff984 */ /* 0x000fe20000000800 */
[----:B------:R-:W-:Y:S01]  /*7770*/  @!PT LDS RZ, [RZ] ;  /* 0x00000000fffff984 */ /* 0x000fe20000000800 */
[----:B------:R-:W-:Y:S01]  /*7780*/  @!PT LDS RZ, [RZ] ;  /* 0x00000000fffff984 */ /* 0x000fe20000000800 */
[----:B------:R-:W-:Y:S01]  /*7790*/  @!P4 LDGSTS.E.BYPASS.LTC128B.128 [R182+0x9000], desc[UR10][R142.64] ;  /* 0x090000008eb6cfae */ /* 0x000fe2000b901d4a */
[----:B------:R-:W-:Y:S01]  /*77a0*/  @!P4 LEA R14, P5, R7, R196, 0x1 ;  /* 0x000000c4070ec211 */ /* 0x000fe200078a08ff */
[--C-:B------:R-:W-:Y:S01]  /*77b0*/  @!P2 IMAD.X R4, R11, 0x1, R116.reuse, P0 ;  /* 0x000000010b04a824 */ /* 0x100fe200000e0674 */
[----:B------:R-:W-:Y:S01]  /*77c0*/  @!P2 LEA R10, P0, R5, UR6, 0x1 ;  /* 0x00000006050aac11 */ /* 0x000fe2000f8008ff */
[----:B------:R-:W-:Y:S01]  /*77d0*/  @!P3 IMAD.X R6, R3, 0x1, R116, P1 ;  /* 0x000000010306b824 */ /* 0x000fe200008e0674 */
[----:B------:R-:W-:Y:S01]  /*77e0*/  @!P3 LEA R12, P1, R9, UR6, 0x1 ;  /* 0x00000006090cbc11 */ /* 0x000fe2000f8208ff */
[----:B------:R-:W-:Y:S01]  /*77f0*/  @P3 STS.128 [R182+0xb000], RZ ;  /* 0x00b000ffb6003388 */ /* 0x000fe20000000c00 */
[----:B------:R-:W-:-:S02]  /*7800*/  @!P2 LEA.HI.X R11, R5, UR7, R4, 0x1, P0 ;  /* 0x00000007050bac11 */ /* 0x000fc400080f0c04 */
[----:B------:R-:W-:Y:S01]  /*7810*/  @!P3 LEA.HI.X R13, R9, UR7, R6, 0x1, P1 ;  /* 0x00000007090dbc11 */ /* 0x000fe200088f0c06 */
[----:B------:R-:W-:Y:S01]  /*7820*/  @!PT LDS RZ, [RZ] ;  /* 0x00000000fffff984 */ /* 0x000fe20000000800 */
[----:B------:R-:W-:Y:S01]  /*7830*/  @!PT LDS RZ, [RZ] ;  /* 0x00000000fffff984 */ /* 0x000fe20000000800 */
[----:B------:R-:W-:Y:S01]  /*7840*/  @!PT LDS RZ, [RZ] ;  /* 0x00000000fffff984 */ /* 0x000fe20000000800 */
[----:B------:R-:W-:Y:S01]  /*7850*/  @!P3 LDGSTS.E.BYPASS.LTC128B.128 [R182+0xb000], desc[UR10][R16.64+0x40] ;  /* 0x0b00004010b6bfae */ /* 0x000fe2000b901d4a */
[----:B------:R-:W-:Y:S02]  /*7860*/  IADD3 R6, P1, R179, R7, RZ ;  /* 0x00000007b3067210 */ /* 0x000fe40007f3e0ff */
[CC--:B------:R-:W-:Y:S01]  /*7870*/  @!P2 IADD3 R4, P0, R7.reuse, R118.reuse, RZ ;  /* 0x000000760704a210 */ /* 0x0c0fe20007f1e0ff */
[----:B------:R-:W-:Y:S01]  /*7880*/  @P2 STS.128 [R182+0xd000], RZ ;  /* 0x00d000ffb6002388 */ /* 0x000fe20000000c00 */
[--C-:B------:R-:W-:Y:S01]  /*7890*/  @!P4 LEA.HI.X R15, R7, R197, R3.reuse, 0x1, P5 ;  /* 0x000000c5070fc211 */ /* 0x100fe200028f0c03 */
[----:B------:R-:W-:Y:S01]  /*78a0*/  IMAD.X R5, R178, 0x1, R3, P1 ;  /* 0x00000001b2057824 */ /* 0x000fe200008e0603 */
[----:B------:R-:W-:Y:S01]  /*78b0*/  @!P3 IADD3 R7, P1, R6, R118, RZ ;  /* 0x000000760607b210 */ /* 0x000fe20007f3e0ff */
[----:B------:R-:W-:Y:S01]  /*78c0*/  @!P2 IMAD.X R3, R3, 0x1, R116, P0 ;  /* 0x000000010303a824 */ /* 0x000fe200000e0674 */
[----:B------:R-:W-:Y:S01]  /*78d0*/  @!P2 LEA R8, P0, R4, UR6, 0x1 ;  /* 0x000000060408ac11 */ /* 0x000fe2000f8008ff */
[----:B------:R-:W-:Y:S01]  /*78e0*/  @!PT LDS RZ, [RZ] ;  /* 0x00000000fffff984 */ /* 0x000fe20000000800 */
[----:B------:R-:W-:Y:S01]  /*78f0*/  @!PT LDS RZ, [RZ] ;  /* 0x00000000fffff984 */ /* 0x000fe20000000800 */
[----:B------:R-:W-:Y:S01]  /*7900*/  @!PT LDS RZ, [RZ] ;  /* 0x00000000fffff984 */ /* 0x000fe20000000800 */
[----:B------:R-:W-:Y:S01]  /*7910*/  @!P2 LDGSTS.E.BYPASS.LTC128B.128 [R182+0xd000], desc[UR10][R10.64+0x80] ;  /* 0x0d0000800ab6afae */ /* 0x000fe2000b901d4a */
[----:B------:R-:W-:-:S02]  /*7920*/  @!P4 LEA R22, P5, R6, R196, 0x1 ;  /* 0x000000c40616c211 */ /* 0x000fc400078a08ff */
[----:B------:R-:W-:Y:S01]  /*7930*/  @!P2 LEA.HI.X R9, R4, UR7, R3, 0x1, P0 ;  /* 0x000000070409ac11 */ /* 0x000fe200080f0c03 */
[----:B------:R-:W-:Y:S01]  /*7940*/  @!P3 IMAD.X R4, R5, 0x1, R116, P1 ;  /* 0x000000010504b824 */ /* 0x000fe200008e0674 */
[C---:B------:R-:W-:Y:S01]  /*7950*/  @!P3 LEA R18, P1, R7.reuse, UR6, 0x1 ;  /* 0x000000060712bc11 */ /* 0x040fe2000f8208ff */
[----:B------:R-:W-:Y:S01]  /*7960*/  @P4 STS.128 [R182+0x9800], RZ ;  /* 0x009800ffb6004388 */ /* 0x000fe20000000c00 */
[C---:B------:R-:W-:Y:S02]  /*7970*/  @!P2 IADD3 R3, P0, R6.reuse, R118, RZ ;  /* 0x000000760603a210 */ /* 0x040fe40007f1e0ff */
[----:B------:R-:W-:Y:S01]  /*7980*/  @!P3 LEA.HI.X R19, R7, UR7, R4, 0x1, P1 ;  /* 0x000000070713bc11 */ /* 0x000fe200088f0c04 */
[----:B------:R-:W-:Y:S01]  /*7990*/  @!PT LDS RZ, [RZ] ;  /* 0x00000000fffff984 */ /* 0x000fe20000000800 */
[----:B------:R-:W-:Y:S01]  /*79a0*/  @!PT LDS RZ, [RZ] ;  /* 0x00000000fffff984 */ /* 0x000fe20000000800 */
[----:B------:R-:W-:Y:S01]  /*79b0*/  @!PT LDS RZ, [RZ] ;  /* 0x00000000fffff984 */ /* 0x000fe20000000800 */
[----:B------:R-:W-:Y:S01]  /*79c0*/  @!P4 LDGSTS.E.BYPASS.LTC128B.128 [R182+0x9800], desc[UR10][R14.64] ;  /* 0x098000000eb6cfae */ /* 0x000fe2000b901d4a */
[----:B------:R-:W-:Y:S01]  /*79d0*/  IADD3 R7, P1, R179, R6, RZ ;  /* 0x00000006b3077210 */ /* 0x000fe20007f3e0ff */
[----:B------:R-:W-:Y:S01]  /*79e0*/  @!P2 IMAD.X R4, R5, 0x1, R116, P0 ;  /* 0x000000010504a824 */ /* 0x000fe200000e0674 */
[C---:B------:R-:W-:Y:S01]  /*79f0*/  @!P2 LEA R20, P0, R3.reuse, UR6, 0x1 ;  /* 0x000000060314ac11 */ /* 0x040fe2000f8008ff */
[----:B------:R-:W-:Y:S01]  /*7a00*/  @P3 STS.128 [R182+0xb800], RZ ;  /* 0x00b800ffb6003388 */ /* 0x000fe20000000c00 */
[--C-:B------:R-:W-:Y:S01]  /*7a10*/  @!P4 LEA.HI.X R23, R6, R197, R5.reuse, 0x1, P5 ;  /* 0x000000c50617c211 */ /* 0x100fe200028f0c05 */
[----:B------:R-:W-:Y:S01]  /*7a20*/  IMAD.X R5, R178, 0x1, R5, P1 ;  /* 0x00000001b2057824 */ /* 0x000fe200008e0605 */
[----:B------:R-:W-:Y:S01]  /*7a30*/  @!P2 LEA.HI.X R21, R3, UR7, R4, 0x1, P0 ;  /* 0x000000070315ac11 */ /* 0x000fe200080f0c04 */
[----:B------:R-:W-:Y:S01]  /*7a40*/  @!PT LDS RZ, [RZ] ;  /* 0x00000000fffff984 */ /* 0x000fe20000000800 */
[----:B------:R-:W-:Y:S01]  /*7a50*/  @!PT LDS RZ, [RZ] ;  /* 0x00000000fffff984 */ /* 0x000fe20000000800 */
[----:B------:R-:W-:Y:S01]  /*7a60*/  @!PT LDS RZ, [RZ] ;  /* 0x00000000fffff984 */ /* 0x000fe20000000800 */
[----:B------:R1:W-:Y:S01]  /*7a70*/  @!P3 LDGSTS.E.BYPASS.LTC128B.128 [R182+0xb800], desc[UR10][R12.64+0x40] ;  /* 0x0b8000400cb6bfae */ /* 0x0003e2000b901d4a */
[----:B------:R-:W-:-:S02]  /*7a80*/  @!P3 IADD3 R3, P1, R7, R118, RZ ;  /* 0x000000760703b210 */ /* 0x000fc40007f3e0ff */
[C---:B------:R-:W-:Y:S01]  /*7a90*/  @!P4 LEA R24, P5, R7.reuse, R196, 0x1 ;  /* 0x000000c40718c211 */ /* 0x040fe200078a08ff */
[----:B------:R-:W-:Y:S01]  /*7aa0*/  @P2 STS.128 [R182+0xd800], RZ ;  /* 0x00d800ffb6002388 */ /* 0x000fe20000000c00 */
[----:B------:R-:W-:Y:S01]  /*7ab0*/  @!P2 IADD3 R118, P0, R7, R118, RZ ;  /* 0x000000760776a210 */ /* 0x000fe20007f1e0ff */
[--C-:B------:R-:W-:Y:S01]  /*7ac0*/  @!P3 IMAD.X R4, R5, 0x1, R116.reuse, P1 ;  /* 0x000000010504b824 */ /* 0x100fe200008e0674 */
[----:B------:R-:W-:Y:S01]  /*7ad0*/  @!P4 LEA.HI.X R25, R7, R197, R5, 0x1, P5 ;  /* 0x000000c50719c211 */ /* 0x000fe200028f0c05 */
[----:B------:R-:W-:Y:S01]  /*7ae0*/  @!PT LDS RZ, [RZ] ;  /* 0x00000000fffff984 */ /* 0x000fe20000000800 */
[----:B------:R-:W-:Y:S01]  /*7af0*/  @!PT LDS RZ, [RZ] ;  /* 0x00000000fffff984 */ /* 0x000fe20000000800 */
[----:B------:R-:W-:Y:S01]  /*7b00*/  @!PT LDS RZ, [RZ] ;  /* 0x00000000fffff984 */ /* 0x000fe20000000800 */
[----:B------:R-:W-:Y:S01]  /*7b10*/  @!P2 LDGSTS.E.BYPASS.LTC128B.128 [R182+0xd800], desc[UR10][R8.64+0x80] ;  /* 0x0d80008008b6afae */ /* 0x000fe2000b901d4a */
[----:B------:R-:W-:Y:S01]  /*7b20*/  @!P3 LEA R30, P1, R3, UR6, 0x1 ;  /* 0x00000006031ebc11 */ /* 0x000fe2000f8208ff */
[----:B------:R-:W-:Y:S01]  /*7b30*/  @!P2 IMAD.X R5, R5, 0x1, R116, P0 ;  /* 0x000000010505a824 */ /* 0x000fe200000e0674 */
[C---:B------:R-:W-:Y:S01]  /*7b40*/  @!P2 LEA R28, P0, R118.reuse, UR6, 0x1 ;  /* 0x00000006761cac11 */ /* 0x040fe2000f8008ff */
[----:B------:R-:W-:Y:S01]  /*7b50*/  @P4 STS.128 [R182+0xa000], RZ ;  /* 0x00a000ffb6004388 */ /* 0x000fe20000000c00 */
[----:B------:R-:W-:Y:S01]  /*7b60*/  @!P3 LEA.HI.X R31, R3, UR7, R4, 0x1, P1 ;  /* 0x00000007031fbc11 */ /* 0x000fe200088f0c04 */
[----:B------:R-:W-:Y:S01]  /*7b70*/  IMAD.MOV.U32 R196, RZ, RZ, R142 ;  /* 0x000000ffffc47224 */ /* 0x000fe200078e008e */
[----:B------:R-:W-:Y:S01]  /*7b80*/  @!P2 LEA.HI.X R29, R118, UR7, R5, 0x1, P0 ;  /* 0x00000007761dac11 */ /* 0x000fe200080f0c05 */
[----:B------:R-:W-:Y:S01]  /*7b90*/  @!PT LDS RZ, [RZ] ;  /* 0x00000000fffff984 */ /* 0x000fe20000000800 */
[----:B------:R-:W-:Y:S01]  /*7ba0*/  @!PT LDS RZ, [RZ] ;  /* 0x00000000fffff984 */ /* 0x000fe20000000800 */
[----:B------:R-:W-:Y:S01]  /*7bb0*/  @!PT LDS RZ, [RZ] ;  /* 0x00000000fffff984 */ /* 0x000fe20000000800 */
[----:B------:R-:W-:Y:S01]  /*7bc0*/  @!P4 LDGSTS.E.BYPASS.LTC128B.128 [R182+0xa000], desc[UR10][R22.64] ;  /* 0x0a00000016b6cfae */ /* 0x000fe2000b901d4a */
[----:B------:R-:W-:-:S03]  /*7bd0*/  IMAD.MOV.U32 R197, RZ, RZ, R143 ;  /* 0x000000ffffc57224 */ /* 0x000fc600078e008f */
[----:B------:R-:W-:Y:S04]  /*7be0*/  @P3 STS.128 [R182+0xc000], RZ ;  /* 0x00c000ffb6003388 */ /* 0x000fe80000000c00 */
[----:B------:R-:W-:Y:S01]  /*7bf0*/  @!PT LDS RZ, [RZ] ;  /* 0x00000000fffff984 */ /* 0x000fe20000000800 */
[----:B------:R-:W-:Y:S01]  /*7c00*/  @!PT LDS RZ, [RZ] ;  /* 0x00000000fffff984 */ /* 0x000fe20000000800 */
[----:B------:R-:W-:Y:S01]  /*7c10*/  @!PT LDS RZ, [RZ] ;  /* 0x00000000fffff984 */ /* 0x000fe20000000800 */
[----:B------:R2:W-:Y:S04]  /*7c20*/  @!P3 LDGSTS.E.BYPASS.LTC128B.128 [R182+0xc000], desc[UR10][R18.64+0x40] ;  /* 0x0c00004012b6bfae */ /* 0x0005e8000b901d4a */
        /* <DEDUP_REMOVED lines=9> */
[----:B------:R-:W-:Y:S04]  /*7cc0*/  @!P4 LDGSTS.E.BYPASS.LTC128B.128 [R182+0xa800], desc[UR10][R24.64] ;  /* 0x0a80000018b6cfae */ /* 0x000fe8000b901d4a */
        /* <DEDUP_REMOVED lines=9> */
[----:B------:R4:W-:Y:S04]  /*7d60*/  @!P2 LDGSTS.E.BYPASS.LTC128B.128 [R182+0xe800], desc[UR10][R28.64+0x80] ;  /* 0x0e8000801cb6afae */ /* 0x0009e8000b901d4a */
[----:B-1----:R-:W-:Y:S04]  /*7d70*/  LDSM.16.M88.4 R12, [R173] ;  /* 0x00000000ad0c783b */ /* 0x002fe80000000200 */
[----:B------:R-:W1:Y:S04]  /*7d80*/  LDSM.16.M88.4 R4, [R172+0x3000] ;  /* 0x00300000ac04783b */ /* 0x000e680000000200 */
[----:B------:R-:W5:Y:S04]  /*7d90*/  LDSM.16.M88.4 R60, [R172+0x3400] ;  /* 0x00340000ac3c783b */ /* 0x000f680000000200 */
[----:B------:R-:W-:Y:S04]  /*7da0*/  LDSM.16.M88.4 R116, [R171] ;  /* 0x00000000ab74783b */ /* 0x000fe80000000200 */
[----:B--2---:R-:W2:Y:S04]  /*7db0*/  LDSM.16.M88.4 R16, [R169+0x3000] ;  /* 0x00300000a910783b */ /* 0x004ea80000000200 */
[----:B---3--:R-:W3:Y:S04]  /*7dc0*/  LDSM.16.M88.4 R20, [R169+0x3400] ;  /* 0x00340000a914783b */ /* 0x008ee80000000200 */
[----:B------:R-:W3:Y:S04]  /*7dd0*/  LDSM.16.M88.4 R52, [R172+0x3800] ;  /* 0x00380000ac34783b */ /* 0x000ee80000000200 */
[----:B------:R-:W3:Y:S04]  /*7de0*/  LDSM.16.M88.4 R44, [R172+0x3c00] ;  /* 0x003c0000ac2c783b */ /* 0x000ee80000000200 */
[----:B----4-:R-:W4:Y:S04]  /*7df0*/  LDSM.16.M88.4 R28, [R172+0x4400] ;  /* 0x00440000ac1c783b */ /* 0x010f280000000200 */
[----:B------:R-:W4:Y:S04]  /*7e00*/  LDSM.16.M88.4 R24, [R169+0x3800] ;  /* 0x00380000a918783b */ /* 0x000f280000000200 */
[----:B------:R-:W4:Y:S01]  /*7e10*/  LDSM.16.M88.4 R36, [R172+0x4000] ;  /* 0x00400000ac24783b */ /* 0x000f220000000200 */
[C---:B-1----:R-:W-:Y:S03]  /*7e20*/  HMMA.16816.F32.BF16 R8, R12.reuse, R4, RZ ;  /* 0x000000040c08723c */ /* 0x042fe600000418ff */
[----:B------:R-:W-:Y:S04]  /*7e30*/  LDSM.16.M88.4 R124, [R172+0x4c00] ;  /* 0x004c0000ac7c783b */ /* 0x000fe80000000200 */
[----:B------:R-:W-:Y:S01]  /*7e40*/  LDSM.16.M88.4 R120, [R169+0x4400] ;  /* 0x00440000a978783b */ /* 0x000fe20000000200 */
[C---:B-----5:R-:W-:Y:S03]  /*7e50*/  HMMA.16816.F32.BF16 R64, R12.reuse, R60, RZ ;  /* 0x0000003c0c40723c */ /* 0x060fe600000418ff */
[----:B------:R-:W-:Y:S03]  /*7e60*/  LDSM.16.M88.4 R132, [R169+0x4000] ;  /* 0x00400000a984783b */ /* 0x000fe60000000200 */
[C---:B------:R-:W-:Y:S01]  /*7e70*/  HMMA.16816.F32.BF16 R4, R12.reuse, R6, RZ ;  /* 0x000000060c04723c */ /* 0x040fe200000418ff */
[----:B------:R-:W1:Y:S01]  /*7e80*/  S2R R3, SR_TID.X ;  /* 0x0000000000037919 */ /* 0x000e620000002100 */
[----:B------:R-:W0:Y:S04]  /*7e90*/  LDGDEPBAR ;  /* 0x00000000000079af */ /* 0x000e280000000000 */
[----:B------:R-:W-:Y:S06]  /*7ea0*/  HMMA.16816.F32.BF16 R60, R12, R62, RZ ;  /* 0x0000003e0c3c723c */ /* 0x000fec00000418ff */
[C---:B--2---:R-:W-:Y:S06]  /*7eb0*/  HMMA.16816.F32.BF16 R8, R116.reuse, R16, R8 ;  /* 0x000000107408723c */ /* 0x044fec0000041808 */
[C---:B---3--:R-:W-:Y:S06]  /*7ec0*/  HMMA.16816.F32.BF16 R64, R116.reuse, R20, R64 ;  /* 0x000000147440723c */ /* 0x048fec0000041840 */
[C---:B------:R-:W-:Y:S01]  /*7ed0*/  HMMA.16816.F32.BF16 R4, R116.reuse, R18, R4 ;  /* 0x000000127404723c */ /* 0x040fe20000041804 */
[----:B------:R-:W2:Y:S05]  /*7ee0*/  LDSM.16.M88.4 R16, [R169+0x3c00] ;  /* 0x003c0000a910783b */ /* 0x000eaa0000000200 */
[----:B------:R-:W-:Y:S01]  /*7ef0*/  HMMA.16816.F32.BF16 R60, R116, R22, R60 ;  /* 0x00000016743c723c */ /* 0x000fe2000004183c */
[----:B------:R-:W3:Y:S01]  /*7f00*/  LDSM.16.M88.4 R20, [R172+0x4800] ;  /* 0x00480000ac14783b */ /* 0x000ee20000000200 */
[----:B-1----:R-:W-:-:S04]  /*7f10*/  IMAD.SHL.U32 R3, R3, 0x2, RZ ;  /* 0x0000000203037824 */ /* 0x002fc800078e00ff */
[C---:B------:R-:W-:Y:S06]  /*7f20*/  HMMA.16816.F32.BF16 R56, R12.reuse, R52, RZ ;  /* 0x000000340c38723c */ /* 0x040fec00000418ff */
[C---:B------:R-:W-:Y:S06]  /*7f30*/  HMMA.16816.F32.BF16 R52, R12.reuse, R54, RZ ;  /* 0x000000360c34723c */ /* 0x040fec00000418ff */
[C---:B------:R-:W-:Y:S06]  /*7f40*/  HMMA.16816.F32.BF16 R48, R12.reuse, R44, RZ ;  /* 0x0000002c0c30723c */ /* 0x040fec00000418ff */
[C---:B------:R-:W-:Y:S06]  /*7f50*/  HMMA.16816.F32.BF16 R44, R12.reuse, R46, RZ ;  /* 0x0000002e0c2c723c */ /* 0x040fec00000418ff */
[C---:B----4-:R-:W-:Y:S06]  /*7f60*/  HMMA.16816.F32.BF16 R32, R12.reuse, R28, RZ ;  /* 0x0000001c0c20723c */ /* 0x050fec00000418ff */
[----:B------:R-:W-:Y:S06]  /*7f70*/  HMMA.16816.F32.BF16 R28, R12, R30, RZ ;  /* 0x0000001e0c1c723c */ /* 0x000fec00000418ff */
[C---:B------:R-:W-:Y:S06]  /*7f80*/  HMMA.16816.F32.BF16 R56, R116.reuse, R24, R56 ;  /* 0x000000187438723c */ /* 0x040fec0000041838 */
[----:B------:R-:W-:Y:S06]  /*7f90*/  HMMA.16816.F32.BF16 R52, R116, R26, R52 ;  /* 0x0000001a7434723c */ /* 0x000fec0000041834 */
[----:B------:R-:W-:Y:S06]  /*7fa0*/  HMMA.16816.F32.BF16 R40, R12, R36, RZ ;  /* 0x000000240c28723c */ /* 0x000fec00000418ff */
[C---:B--2---:R-:W-:Y:S06]  /*7fb0*/  HMMA.16816.F32.BF16 R48, R116.reuse, R16, R48 ;  /* 0x000000107430723c */ /* 0x044fec0000041830 */
[----:B------:R-:W-:Y:S06]  /*7fc0*/  HMMA.16816.F32.BF16 R44, R116, R18, R44 ;  /* 0x00000012742c723c */ /* 0x000fec000004182c */
[C---:B---3--:R-:W-:Y:S06]  /*7fd0*/  HMMA.16816.F32.BF16 R24, R12.reuse, R20, RZ ;  /* 0x000000140c18723c */ /* 0x048fec00000418ff */
[C---:B------:R-:W-:Y:S06]  /*7fe0*/  HMMA.16816.F32.BF16 R36, R12.reuse, R38, RZ ;  /* 0x000000260c24723c */ /* 0x040fec00000418ff */
[C---:B------:R-:W-:Y:S06]  /*7ff0*/  HMMA.16816.F32.BF16 R20, R12.reuse, R22, RZ ;  /* 0x000000160c14723c */ /* 0x040fec00000418ff */
[C---:B------:R-:W-:Y:S06]  /*8000*/  HMMA.16816.F32.BF16 R16, R12.reuse, R124, RZ ;  /* 0x0000007c0c10723c */ /* 0x040fec00000418ff */
[----:B------:R-:W-:Y:S01]  /*8010*/  HMMA.16816.F32.BF16 R12, R12, R126, RZ ;  /* 0x0000007e0c0c723c */ /* 0x000fe200000418ff */
[----:B------:R-:W1:Y:S05]  /*8020*/  LDSM.16.M88.4 R124, [R169+0x4800] ;  /* 0x00480000a97c783b */ /* 0x000e6a0000000200 */
[C---:B------:R-:W-:Y:S06]  /*8030*/  HMMA.16816.F32.BF16 R32, R116.reuse, R120, R32 ;  /* 0x000000787420723c */ /* 0x040fec0000041820 */
[C---:B------:R-:W-:Y:S01]  /*8040*/  HMMA.16816.F32.BF16 R28, R116.reuse, R122, R28 ;  /* 0x0000007a741c723c */ /* 0x040fe2000004181c */
[----:B------:R-:W2:Y:S05]  /*8050*/  LDSM.16.M88.4 R120, [R169+0x4c00] ;  /* 0x004c0000a978783b */ /* 0x000eaa0000000200 */
[C---:B------:R-:W-:Y:S06]  /*8060*/  HMMA.16816.F32.BF16 R40, R116.reuse, R132, R40 ;  /* 0x000000847428723c */ /* 0x040fec0000041828 */
[C---:B------:R-:W-:Y:S06]  /*8070*/  HMMA.16816.F32.BF16 R36, R116.reuse, R134, R36 ;  /* 0x000000867424723c */ /* 0x040fec0000041824 */
[C---:B-1----:R-:W-:Y:S06]  /*8080*/  HMMA.16816.F32.BF16 R24, R116.reuse, R124, R24 ;  /* 0x0000007c7418723c */ /* 0x042fec0000041818 */
[C---:B------:R-:W-:Y:S01]  /*8090*/  HMMA.16816.F32.BF16 R20, R116.reuse, R126, R20 ;  /* 0x0000007e7414723c */ /* 0x040fe20000041814 */
[----:B------:R-:W-:Y:S05]  /*80a0*/  LDSM.16.M88.4 R124, [R172+0x5000] ;  /* 0x00500000ac7c783b */ /* 0x000fea0000000200 */
[C---:B--2---:R-:W-:Y:S06]  /*80b0*/  HMMA.16816.F32.BF16 R16, R116.reuse, R120, R16 ;  /* 0x000000787410723c */ /* 0x044fec0000041810 */
[----:B------:R-:W-:Y:S01]  /*80c0*/  HMMA.16816.F32.BF16 R12, R116, R122, R12 ;  /* 0x0000007a740c723c */ /* 0x000fe2000004180c */
[----:B------:R-:W1:Y:S04]  /*80d0*/  LDSM.16.M88.4 R116, [R173+0x1000] ;  /* 0x00100000ad74783b */ /* 0x000e680000000200 */
[----:B------:R-:W2:Y:S01]  /*80e0*/  LDSM.16.M88.4 R120, [R172+0x5400] ;  /* 0x00540000ac78783b */ /* 0x000ea20000000200 */
[C---:B-1----:R-:W-:Y:S06]  /*80f0*/  HMMA.16816.F32.BF16 R8, R116.reuse, R124, R8 ;  /* 0x0000007c7408723c */ /* 0x042fec0000041808 */
[C---:B------:R-:W-:Y:S01]  /*8100*/  HMMA.16816.F32.BF16 R4, R116.reuse, R126, R4 ;  /* 0x0000007e7404723c */ /* 0x040fe20000041804 */
[----:B------:R-:W1:Y:S05]  /*8110*/  LDSM.16.M88.4 R124, [R172+0x5800] ;  /* 0x00580000ac7c783b */ /* 0x000e6a0000000200 */
[C---:B--2---:R-:W-:Y:S06]  /*8120*/  HMMA.16816.F32.BF16 R64, R116.reuse, R120, R64 ;  /* 0x000000787440723c */ /* 0x044fec0000041840 */
[C---:B------:R-:W-:Y:S01]  /*8130*/  HMMA.16816.F32.BF16 R60, R116.reuse, R122, R60 ;  /* 0x0000007a743c723c */ /* 0x040fe2000004183c */
[----:B------:R-:W2:Y:S05]  /*8140*/  LDSM.16.M88.4 R120, [R172+0x5c00] ;  /* 0x005c0000ac78783b */ /* 0x000eaa0000000200 */
        /* <DEDUP_REMOVED lines=85> */
[----:B------:R-:W-:Y:S01]  /*86a0*/  HMMA.16816.F32.BF16 R28, R124, R122, R28 ;  /* 0x0000007a7c1c723c */ /* 0x000fe2000004181c */
[----:B------:R-:W2:Y:S01]  /*86b0*/  LDSM.16.M88.4 R120, [R169+0x8c00] ;  /* 0x008c0000a978783b */ /* 0x000ea20000000200 */
[----:B------:R-:W-:-:S04]  /*86c0*/  DEPBAR.LE SB0, 0x0 ;  /* 0x000080000000791a */ /* 0x000fc80000000000 */
[C---:B-1----:R-:W-:Y:S06]  /*86d0*/  HMMA.16816.F32.BF16 R24, R124.reuse, R116, R24 ;  /* 0x000000747c18723c */ /* 0x042fec0000041818 */
[----:B------:R-:W-:Y:S01]  /*86e0*/  HMMA.16816.F32.BF16 R20, R124, R118, R20 ;  /* 0x000000767c14723c */ /* 0x000fe20000041814 */
[----:B------:R-:W-:Y:S01]  /*86f0*/  LOP3.LUT R116, R3, 0x6, RZ, 0xc0, !PT ;  /* 0x0000000603747812 */ /* 0x000fe200078ec0ff */
[----:B------:R-:W-:-:S04]  /*8700*/  IMAD.SHL.U32 R3, R181, 0x80, RZ ;  /* 0x00000080b5037824 */ /* 0x000fc800078e00ff */
[C---:B--2---:R-:W-:Y:S01]  /*8710*/  HMMA.16816.F32.BF16 R16, R124.reuse, R120, R16 ;  /* 0x000000787c10723c */ /* 0x044fe20000041810 */
[--C-:B------:R-:W-:Y:S01]  /*8720*/  LOP3.LUT R117, R3, 0x8, R116.reuse, 0xfe, !PT ;  /* 0x0000000803757812 */ /* 0x100fe200078efe74 */
[----:B------:R-:W-:Y:S03]  /*8730*/  BAR.SYNC.DEFER_BLOCKING 0x0 ;  /* 0x0000000000007b1d */ /* 0x000fe60000010000 */
[C---:B------:R-:W-:Y:S01]  /*8740*/  ISETP.GE.AND P5, PT, R117.reuse, R140, PT ;  /* 0x0000008c7500720c */ /* 0x040fe20003fa6270 */
[----:B------:R-:W-:Y:S01]  /*8750*/  HMMA.16816.F32.BF16 R12, R124, R122, R12 ;  /* 0x0000007a7c0c723c */ /* 0x000fe2000004180c */
[----:B------:R-:W-:Y:S02]  /*8760*/  ISETP.GE.AND P1, PT, R117, R139, PT ;  /* 0x0000008b7500720c */ /* 0x000fe40003f26270 */
[----:B------:R-:W-:Y:S02]  /*8770*/  LOP3.LUT R117, R3, 0x10, R116, 0xfe, !PT ;  /* 0x0000001003757812 */ /* 0x000fe400078efe74 */
[----:B------:R-:W-:-:S02]  /*8780*/  FSEL R6, R6, -INF , !P1 ;  /* 0xff80000006067808 */ /* 0x000fc40004800000 */
[-C--:B------:R-:W-:Y:S02]  /*8790*/  ISETP.GE.AND P0, PT, R117, R140.reuse, PT ;  /* 0x0000008c7500720c */ /* 0x080fe40003f06270 */
[----:B------:R-:W-:Y:S02]  /*87a0*/  FSEL R125, R4, -INF , !P5 ;  /* 0xff800000047d7808 */ /* 0x000fe40006800000 */
[----:B------:R-:W-:Y:S02]  /*87b0*/  LOP3.LUT R4, R3, 0x18, R116, 0xfe, !PT ;  /* 0x0000001803047812 */ /* 0x000fe400078efe74 */
[----:B------:R-:W-:Y:S02]  /*87c0*/  FSEL R203, R64, -INF , !P0 ;  /* 0xff80000040cb7808 */ /* 0x000fe40004000000 */
[----:B------:R-:W-:Y:S02]  /*87d0*/  ISETP.GE.AND P5, PT, R117, R139, PT ;  /* 0x0000008b7500720c */ /* 0x000fe40003fa6270 */
[----:B------:R-:W-:-:S02]  /*87e0*/  ISETP.GE.AND P1, PT, R4, R140, PT ;  /* 0x0000008c0400720c */ /* 0x000fc40003f26270 */
[-C--:B------:R-:W-:Y:S02]  /*87f0*/  ISETP.GE.AND P0, PT, R4, R139.reuse, PT ;  /* 0x0000008b0400720c */ /* 0x080fe40003f06270 */
[----:B------:R-:W-:Y:S02]  /*8800*/  LOP3.LUT R4, R3, 0x20, R116, 0xfe, !PT ;  /* 0x0000002003047812 */ /* 0x000fe400078efe74 */
[----:B------:R-:W-:Y:S02]  /*8810*/  FSEL R66, R66, -INF , !P5 ;  /* 0xff80000042427808 */ /* 0x000fe40006800000 */
[----:B------:R-:W-:Y:S02]  /*8820*/  FSEL R201, R60, -INF , !P1 ;  /* 0xff8000003cc97808 */ /* 0x000fe40004800000 */
[C---:B------:R-:W-:Y:S02]  /*8830*/  ISETP.GE.AND P5, PT, R4.reuse, R140, PT ;  /* 0x0000008c0400720c */ /* 0x040fe40003fa6270 */
[----:B------:R-:W-:-:S02]  /*8840*/  ISETP.GE.AND P1, PT, R4, R139, PT ;  /* 0x0000008b0400720c */ /* 0x000fc40003f26270 */
[C-C-:B------:R-:W-:Y:S02]  /*8850*/  LOP3.LUT R4, R3.reuse, 0x28, R116.reuse, 0xfe, !PT ;  /* 0x0000002803047812 */ /* 0x140fe400078efe74 */
[----:B------:R-:W-:Y:S02]  /*8860*/  FSEL R120, R62, -INF , !P0 ;  /* 0xff8000003e787808 */ /* 0x000fe40004000000 */
[----:B------:R-:W-:Y:S02]  /*8870*/  FSEL R121, R56, -INF , !P5 ;  /* 0xff80000038797808 */ /* 0x000fe40006800000 */
[C---:B------:R-:W-:Y:S02]  /*8880*/  ISETP.GE.AND P0, PT, R4.reuse, R140, PT ;  /* 0x0000008c0400720c */ /* 0x040fe40003f06270 */
[----:B------:R-:W-:Y:S02]  /*8890*/  ISETP.GE.AND P5, PT, R4, R139, PT ;  /* 0x0000008b0400720c */ /* 0x000fe40003fa6270 */
[----:B------:R-:W-:-:S02]  /*88a0*/  LOP3.LUT R4, R3, 0x30, R116, 0xfe, !PT ;  /* 0x0000003003047812 */ /* 0x000fc400078efe74 */
[----:B------:R-:W-:Y:S02]  /*88b0*/  FSEL R122, R58, -INF , !P1 ;  /* 0xff8000003a7a7808 */ /* 0x000fe40004800000 */
[----:B------:R-:W-:Y:S02]  /*88c0*/  FSEL R119, R52, -INF , !P0 ;  /* 0xff80000034777808 */ /* 0x000fe40004000000 */
[C---:B------:R-:W-:Y:S02]  /*88d0*/  ISETP.GE.AND P1, PT, R4.reuse, R140, PT ;  /* 0x0000008c0400720c */ /* 0x040fe40003f26270 */
[----:B------:R-:W-:Y:S02]  /*88e0*/  ISETP.GE.AND P0, PT, R4, R139, PT ;  /* 0x0000008b0400720c */ /* 0x000fe40003f06270 */
[----:B------:R-:W-:Y:S02]  /*88f0*/  LOP3.LUT R4, R3, 0x38, R116, 0xfe, !PT ;  /* 0x0000003803047812 */ /* 0x000fe400078efe74 */
[----:B------:R-:W-:-:S02]  /*8900*/  FSEL R118, R54, -INF , !P5 ;  /* 0xff80000036767808 */ /* 0x000fc40006800000 */
[----:B------:R-:W-:Y:S02]  /*8910*/  FSEL R165, R48, -INF , !P1 ;  /* 0xff80000030a57808 */ /* 0x000fe40004800000 */
[C---:B------:R-:W-:Y:S02]  /*8920*/  ISETP.GE.AND P5, PT, R4.reuse, R140, PT ;  /* 0x0000008c0400720c */ /* 0x040fe40003fa6270 */
[----:B------:R-:W-:Y:S02]  /*8930*/  ISETP.GE.AND P1, PT, R4, R139, PT ;  /* 0x0000008b0400720c */ /* 0x000fe40003f26270 */
[----:B------:R-:W-:Y:S02]  /*8940*/  LOP3.LUT R4, R3, 0x40, R116, 0xfe, !PT ;  /* 0x0000004003047812 */ /* 0x000fe400078efe74 */
[----:B------:R-:W-:Y:S02]  /*8950*/  FSEL R166, R50, -INF , !P0 ;  /* 0xff80000032a67808 */ /* 0x000fe40004000000 */
[----:B------:R-:W-:-:S02]  /*8960*/  FSEL R163, R44, -INF , !P5 ;  /* 0xff8000002ca37808 */ /* 0x000fc40006800000 */
[CC--:B------:R-:W-:Y:S02]  /*8970*/  ISETP.GE.AND P0, PT, R4.reuse, R140.reuse, PT ;  /* 0x0000008c0400720c */ /* 0x0c0fe40003f06270 */
[----:B------:R-:W-:Y:S02]  /*8980*/  ISETP.GE.AND P5, PT, R4, R139, PT ;  /* 0x0000008b0400720c */ /* 0x000fe40003fa6270 */
[----:B------:R-:W-:Y:S02]  /*8990*/  LOP3.LUT R4, R3, 0x48, R116, 0xfe, !PT ;  /* 0x0000004803047812 */ /* 0x000fe400078efe74 */
[----:B------:R-:W-:Y:S02]  /*89a0*/  FSEL R162, R46, -INF , !P1 ;  /* 0xff8000002ea27808 */ /* 0x000fe40004800000 */
[----:B------:R-:W-:Y:S02]  /*89b0*/  FSEL R155, R40, -INF , !P0 ;  /* 0xff800000289b7808 */ /* 0x000fe40004000000 */
        /* <DEDUP_REMOVED lines=25> */
[C---:B------:R-:W-:Y:S02]  /*8b50*/  ISETP.GE.AND P0, PT, R4.reuse, R140, PT ;  /* 0x0000008c0400720c */ /* 0x040fe40003f06270 */
[----:B------:R-:W-:Y:S02]  /*8b60*/  ISETP.GE.AND P5, PT, R4, R139, PT ;  /* 0x0000008b0400720c */ /* 0x000fe40003fa6270 */
[C---:B------:R-:W-:Y:S02]  /*8b70*/  LOP3.LUT R4, R3.reuse, R116, RZ, 0xfc, !PT ;  /* 0x0000007403047212 */ /* 0x040fe400078efcff */
[----:B------:R-:W-:Y:S02]  /*8b80*/  LOP3.LUT R20, R3, 0x78, R116, 0xfe, !PT ;  /* 0x0000007803147812 */ /* 0x000fe400078efe74 */
[----:B------:R-:W-:Y:S02]  /*8b90*/  FSEL R62, R22, -INF , !P1 ;  /* 0xff800000163e7808 */ /* 0x000fe40004800000 */
[----:B------:R-:W-:Y:S01]  /*8ba0*/  FSEL R133, R16, -INF , !P0 ;  /* 0xff80000010857808 */ /* 0x000fe20004000000 */
[----:B------:R-:W-:Y:S01]  /*8bb0*/  VIADD R16, R4, 0x1 ;  /* 0x0000000104107836 */ /* 0x000fe20000000000 */
[----:B------:R-:W-:-:S02]  /*8bc0*/  ISETP.GE.AND P1, PT, R20, R140, PT ;  /* 0x0000008c1400720c */ /* 0x000fc40003f26270 */
[----:B------:R-:W-:Y:S02]  /*8bd0*/  FSEL R58, R18, -INF , !P5 ;  /* 0xff800000123a7808 */ /* 0x000fe40006800000 */
[----:B------:R-:W-:Y:S01]  /*8be0*/  FSEL R134, R12, -INF , !P1 ;  /* 0xff8000000c867808 */ /* 0x000fe20004800000 */
[----:B------:R-:W-:Y:S01]  /*8bf0*/  VIADD R12, R4, 0x9 ;  /* 0x00000009040c7836 */ /* 0x000fe20000000000 */
[----:B------:R-:W-:Y:S02]  /*8c00*/  ISETP.GE.AND P0, PT, R20, R139, PT ;  /* 0x0000008b1400720c */ /* 0x000fe40003f06270 */
[----:B------:R-:W-:Y:S02]  /*8c10*/  ISETP.GE.AND P5, PT, R16, R140, PT ;  /* 0x0000008c1000720c */ /* 0x000fe40003fa6270 */
[----:B------:R-:W-:Y:S02]  /*8c20*/  FSEL R60, R14, -INF , !P0 ;  /* 0xff8000000e3c7808 */ /* 0x000fe40004000000 */
[----:B------:R-:W-:-:S02]  /*8c30*/  FSEL R127, R9, -INF , !P5 ;  /* 0xff800000097f7808 */ /* 0x000fc40006800000 */
[CC--:B------:R-:W-:Y:S02]  /*8c40*/  ISETP.GE.AND P0, PT, R12.reuse, R140.reuse, PT ;  /* 0x0000008c0c00720c */ /* 0x0c0fe40003f06270 */
[-C--:B------:R-:W-:Y:S01]  /*8c50*/  ISETP.GE.AND P5, PT, R12, R139.reuse, PT ;  /* 0x0000008b0c00720c */ /* 0x080fe20003fa6270 */
[----:B------:R-:W-:Y:S01]  /*8c60*/  VIADD R12, R4, 0x11 ;  /* 0x00000011040c7836 */ /* 0x000fe20000000000 */
[----:B------:R-:W-:Y:S02]  /*8c70*/  ISETP.GE.AND P1, PT, R16, R139, PT ;  /* 0x0000008b1000720c */ /* 0x000fe40003f26270 */
[----:B------:R-:W-:Y:S01]  /*8c80*/  FSEL R9, R5, -INF , !P0 ;  /* 0xff80000005097808 */ /* 0x000fe20004000000 */
[----:B------:R-:W-:Y:S01]  /*8c90*/  VIADD R5, R4, 0x19 ;  /* 0x0000001904057836 */ /* 0x000fe20000000000 */
[----:B------:R-:W-:Y:S02]  /*8ca0*/  FSEL R14, R11, -INF , !P1 ;  /* 0xff8000000b0e7808 */ /* 0x000fe40004800000 */
[----:B------:R-:W-:-:S02]  /*8cb0*/  ISETP.GE.AND P1, PT, R12, R140, PT ;  /* 0x0000008c0c00720c */ /* 0x000fc40003f26270 */
[-C--:B------:R-:W-:Y:S02]  /*8cc0*/  ISETP.GE.AND P0, PT, R12, R139.reuse, PT ;  /* 0x0000008b0c00720c */ /* 0x080fe40003f06270 */
[----:B------:R-:W-:Y:S02]  /*8cd0*/  FSEL R12, R7, -INF , !P5 ;  /* 0xff800000070c7808 */ /* 0x000fe40006800000 */
[----:B------:R-:W-:Y:S02]  /*8ce0*/  FSEL R207, R65, -INF , !P1 ;  /* 0xff80000041cf7808 */ /* 0x000fe40004800000 */
[C---:B------:R-:W-:Y:S02]  /*8cf0*/  ISETP.GE.AND P5, PT, R5.reuse, R140, PT ;  /* 0x0000008c0500720c */ /* 0x040fe40003fa6270 */
[----:B------:R-:W-:Y:S01]  /*8d00*/  ISETP.GE.AND P1, PT, R5, R139, PT ;  /* 0x0000008b0500720c */ /* 0x000fe20003f26270 */
[----:B------:R-:W-:Y:S01]  /*8d10*/  VIADD R5, R4, 0x21 ;  /* 0x0000002104057836 */ /* 0x000fe20000000000 */
[----:B------:R-:W-:-:S02]  /*8d20*/  FSEL R204, R67, -INF , !P0 ;  /* 0xff80000043cc7808 */ /* 0x000fc40004000000 */
[----:B------:R-:W-:Y:S02]  /*8d30*/  FSEL R205, R61, -INF , !P5 ;  /* 0xff8000003dcd7808 */ /* 0x000fe40006800000 */
[CC--:B------:R-:W-:Y:S02]  /*8d40*/  ISETP.GE.AND P0, PT, R5.reuse, R140.reuse, PT ;  /* 0x0000008c0500720c */ /* 0x0c0fe40003f06270 */
[----:B------:R-:W-:Y:S01]  /*8d50*/  ISETP.GE.AND P5, PT, R5, R139, PT ;  /* 0x0000008b0500720c */ /* 0x000fe20003fa6270 */
[----:B------:R-:W-:Y:S01]  /*8d60*/  VIADD R5, R4, 0x29 ;  /* 0x0000002904057836 */ /* 0x000fe20000000000 */
[----:B------:R-:W-:Y:S02]  /*8d70*/  FSEL R124, R63, -INF , !P1 ;  /* 0xff8000003f7c7808 */ /* 0x000fe40004800000 */
[----:B------:R-:W-:Y:S02]  /*8d80*/  FSEL R199, R57, -INF , !P0 ;  /* 0xff80000039c77808 */ /* 0x000fe40004000000 */
[----:B------:R-:W-:-:S02]  /*8d90*/  ISETP.GE.AND P1, PT, R5, R140, PT ;  /* 0x0000008c0500720c */ /* 0x000fc40003f26270 */
[-C--:B------:R-:W-:Y:S01]  /*8da0*/  ISETP.GE.AND P0, PT, R5, R139.reuse, PT ;  /* 0x0000008b0500720c */ /* 0x080fe20003f06270 */
[C---:B------:R-:W-:Y:S01]  /*8db0*/  VIADD R5, R4.reuse, 0x31 ;  /* 0x0000003104057836 */ /* 0x040fe20000000000 */
        /* <DEDUP_REMOVED lines=37> */
[C---:B------:R-:W-:Y:S02]  /*9010*/  ISETP.GE.AND P0, PT, R5.reuse, R140, PT ;  /* 0x0000008c0500720c */ /* 0x040fe40003f06270 */
[-C--:B------:R-:W-:Y:S01]  /*9020*/  ISETP.GE.AND P5, PT, R5, R139.reuse, PT ;  /* 0x0000008b0500720c */ /* 0x080fe20003fa6270 */
[----:B------:R-:W-:Y:S01]  /*9030*/  VIADD R5, R4, 0x71 ;  /* 0x0000007104057836 */ /* 0x000fe20000000000 */
[----:B------:R-:W-:Y:S02]  /*9040*/  FSEL R147, R21, -INF , !P0 ;  /* 0xff80000015937808 */ /* 0x000fe40004000000 */
[----:B------:R-:W-:Y:S02]  /*9050*/  FSEL R67, R27, -INF , !P1 ;  /* 0xff8000001b437808 */ /* 0x000fe40004800000 */
[----:B------:R-:W-:-:S02]  /*9060*/  ISETP.GE.AND P0, PT, R5, R139, PT ;  /* 0x0000008b0500720c */ /* 0x000fc40003f06270 */
[-C--:B------:R-:W-:Y:S01]  /*9070*/  ISETP.GE.AND P1, PT, R5, R140.reuse, PT ;  /* 0x0000008c0500720c */ /* 0x080fe20003f26270 */
[----:B------:R-:W-:Y:S01]  /*9080*/  VIADD R5, R4, 0x79 ;  /* 0x0000007904057836 */ /* 0x000fe20000000000 */
[----:B------:R-:W-:Y:S02]  /*9090*/  FSEL R65, R19, -INF , !P0 ;  /* 0xff80000013417808 */ /* 0x000fe40004000000 */
[----:B------:R-:W-:Y:S02]  /*90a0*/  ISETP.GE.AND P0, PT, R136, 0x3, PT ;  /* 0x000000038800780c */ /* 0x000fe40003f06270 */
[----:B------:R-:W-:Y:S02]  /*90b0*/  FSEL R116, R23, -INF , !P5 ;  /* 0xff80000017747808 */ /* 0x000fe40006800000 */
[----:B------:R-:W-:Y:S02]  /*90c0*/  FSEL R149, R17, -INF , !P1 ;  /* 0xff80000011957808 */ /* 0x000fe40004800000 */
[----:B------:R-:W-:-:S02]  /*90d0*/  ISETP.GE.AND P5, PT, R4, R140, PT ;  /* 0x0000008c0400720c */ /* 0x000fc40003fa6270 */
[----:B------:R-:W-:Y:S02]  /*90e0*/  ISETP.GE.AND P1, PT, R5, R140, PT ;  /* 0x0000008c0500720c */ /* 0x000fe40003f26270 */
[----:B------:R-:W-:Y:S02]  /*90f0*/  FSEL R7, R8, -INF , !P5 ;  /* 0xff80000008077808 */ /* 0x000fe40006800000 */
[----:B------:R-:W-:Y:S02]  /*9100*/  FSEL R136, R13, -INF , !P1 ;  /* 0xff8000000d887808 */ /* 0x000fe40004800000 */
[-C--:B------:R-:W-:Y:S02]  /*9110*/  ISETP.GE.AND P5, PT, R4, R139.reuse, PT ;  /* 0x0000008b0400720c */ /* 0x080fe40003fa6270 */
[----:B------:R-:W-:Y:S02]  /*9120*/  ISETP.GE.AND P1, PT, R5, R139, PT ;  /* 0x0000008b0500720c */ /* 0x000fe40003f26270 */
[----:B------:R-:W-:-:S02]  /*9130*/  FSEL R10, R10, -INF , !P5 ;  /* 0xff8000000a0a7808 */ /* 0x000fc40006800000 */
[----:B------:R-:W-:Y:S01]  /*9140*/  FSEL R117, R15, -INF , !P1 ;  /* 0xff8000000f757808 */ /* 0x000fe20004800000 */
[----:B------:R-:W-:Y:S08]  /*9150*/  @!P0 BRA `(.L_x_733) ;  /* 0x0000000800c08947 */ /* 0x000ff00003800000 */
[----:B------:R-:W-:Y:S05]  /*9160*/  @!P6 BRA `(.L_x_734) ;  /* 0x0000000000ece947 */ /* 0x000fea0003800000 */
[----:B------:R-:W1:Y:S01]  /*9170*/  LDC R8, c[0x0][0x380] ;  /* 0x0000e000ff087b82 */ /* 0x000e620000000800 */
[----:B------:R-:W-:Y:S02]  /*9180*/  IABS R13, R3 ;  /* 0x00000003000d7213 */ /* 0x000fe40000000000 */
[C---:B------:R-:W-:Y:S02]  /*9190*/  IADD3 R15, R3.reuse, -0x80, RZ ;  /* 0xffffff80030f7810 */ /* 0x040fe40007ffe0ff */
[-C--:B-1----:R-:W-:Y:S02]  /*91a0*/  IABS R5, R8.reuse ;  /* 0x0000000800057213 */ /* 0x082fe40000000000 */
[----:B------:R-:W-:Y:S02]  /*91b0*/  LOP3.LUT R3, R3, R8, RZ, 0x3c, !PT ;  /* 0x0000000803037212 */ /* 0x000fe400078e3cff */
[----:B------:R-:W1:Y:S08]  /*91c0*/  I2F.RP R11, R5 ;  /* 0x00000005000b7306 */ /* 0x000e700000209400 */
[----:B-1----:R-:W1:Y:S02]  /*91d0*/  MUFU.RCP R16, R11 ;  /* 0x0000000b00107308 */ /* 0x002e640000001000 */
[----:B-1----:R-:W-:Y:S01]  /*91e0*/  VIADD R16, R16, 0xffffffe ;  /* 0x0ffffffe10107836 */ /* 0x002fe20000000000 */
[----:B------:R-:W-:-:S02]  /*91f0*/  IABS R11, R15 ;  /* 0x0000000f000b7213 */ /* 0x000fc40000000000 */
[----:B------:R-:W-:-:S03]  /*9200*/  LOP3.LUT R15, R15, R8, RZ, 0x3c, !PT ;  /* 0x000000080f0f7212 */ /* 0x000fc600078e3cff */
[----:B------:R-:W1:Y:S02]  /*9210*/  F2I.FTZ.U32.TRUNC.NTZ R17, R16 ;  /* 0x0000001000117305 */ /* 0x000e64000021f000 */
[----:B-1----:R-:W-:Y:S01]  /*9220*/  IADD3 R4, RZ, -R17, RZ ;  /* 0x80000011ff047210 */ /* 0x002fe20007ffe0ff */
[----:B------:R-:W-:-:S04]  /*9230*/  IMAD.MOV.U32 R16, RZ, RZ, RZ ;  /* 0x000000ffff107224 */ /* 0x000fc800078e00ff */
[----:B------:R-:W-:-:S04]  /*9240*/  IMAD R4, R4, R5, RZ ;  /* 0x0000000504047224 */ /* 0x000fc800078e02ff */
[----:B------:R-:W-:-:S06]  /*9250*/  IMAD.HI.U32 R4, R17, R4, R16 ;  /* 0x0000000411047227 */ /* 0x000fcc00078e0010 */
[----:B------:R-:W-:-:S04]  /*9260*/  IMAD.HI.U32 R17, R4, R13, RZ ;  /* 0x0000000d04117227 */ /* 0x000fc800078e00ff */
[----:B------:R-:W-:-:S04]  /*9270*/  IMAD.MOV R16, RZ, RZ, -R17 ;  /* 0x000000ffff107224 */ /* 0x000fc800078e0a11 */
[----:B------:R-:W-:Y:S02]  /*9280*/  IMAD R16, R5, R16, R13 ;  /* 0x0000001005107224 */ /* 0x000fe400078e020d */
[----:B------:R-:W-:-:S03]  /*9290*/  IMAD.HI.U32 R13, R4, R11, RZ ;  /* 0x0000000b040d7227 */ /* 0x000fc600078e00ff */
[----:B------:R-:W-:Y:S02]  /*92a0*/  ISETP.GT.U32.AND P0, PT, R5, R16, PT ;  /* 0x000000100500720c */ /* 0x000fe40003f04070 */
[----:B------:R-:W-:-:S05]  /*92b0*/  IADD3 R4, -R13, RZ, RZ ;  /* 0x000000ff0d047210 */ /* 0x000fca0007ffe1ff */
[----:B------:R-:W-:-:S05]  /*92c0*/  IMAD R4, R5, R4, R11 ;  /* 0x0000000405047224 */ /* 0x000fca00078e020b */
[----:B------:R-:W-:Y:S01]  /*92d0*/  ISETP.GT.U32.AND P1, PT, R5, R4, PT ;  /* 0x000000040500720c */ /* 0x000fe20003f24070 */
[----:B------:R-:W-:Y:S02]  /*92e0*/  @!P0 IMAD.IADD R16, R16, 0x1, -R5 ;  /* 0x0000000110108824 */ /* 0x000fe400078e0a05 */
[----:B------:R-:W-:-:S03]  /*92f0*/  @!P0 VIADD R17, R17, 0x1 ;  /* 0x0000000111118836 */ /* 0x000fc60000000000 */
[----:B------:R-:W-:-:S07]  /*9300*/  ISETP.GE.U32.AND P5, PT, R16, R5, PT ;  /* 0x000000051000720c */ /* 0x000fce0003fa6070 */
[-C--:B------:R-:W-:Y:S01]  /*9310*/  @!P1 IADD3 R4, R4, -R5.reuse, RZ ;  /* 0x8000000504049210 */ /* 0x080fe20007ffe0ff */
[----:B------:R-:W-:Y:S01]  /*9320*/  @!P1 VIADD R13, R13, 0x1 ;  /* 0x000000010d0d9836 */ /* 0x000fe20000000000 */
[----:B------:R-:W-:Y:S02]  /*9330*/  ISETP.GE.AND P1, PT, R15, RZ, PT ;  /* 0x000000ff0f00720c */ /* 0x000fe40003f26270 */
[----:B------:R-:W-:Y:S02]  /*9340*/  ISETP.GE.U32.AND P0, PT, R4, R5, PT ;  /* 0x000000050400720c */ /* 0x000fe40003f06070 */
[----:B------:R-:W-:Y:S02]  /*9350*/  @P5 IADD3 R17, R17, 0x1, RZ ;  /* 0x0000000111115810 */ /* 0x000fe40007ffe0ff */
[----:B------:R-:W-:Y:S02]  /*9360*/  ISETP.GE.AND P5, PT, R3, RZ, PT ;  /* 0x000000ff0300720c */ /* 0x000fe40003fa6270 */
[----:B------:R-:W-:-:S07]  /*9370*/  LOP3.LUT R4, RZ, R8, RZ, 0x33, !PT ;  /* 0x00000008ff047212 */ /* 0x000fce00078e33ff */
[----:B------:R-:W-:Y:S02]  /*9380*/  @P0 IADD3 R13, R13, 0x1, RZ ;  /* 0x000000010d0d0810 */ /* 0x000fe40007ffe0ff */
[----:B------:R-:W-:Y:S02]  /*9390*/  ISETP.NE.AND P0, PT, R8, RZ, PT ;  /* 0x000000ff0800720c */ /* 0x000fe40003f05270 */
[----:B------:R-:W-:Y:S01]  /*93a0*/  @!P5 IMAD.MOV R17, RZ, RZ, -R17 ;  /* 0x000000ffff11d224 */ /* 0x000fe200078e0a11 */
[----:B------:R-:W-:-:S04]  /*93b0*/  @!P1 IADD3 R13, -R13, RZ, RZ ;  /* 0x000000ff0d0d9210 */ /* 0x000fc80007ffe1ff */
[C---:B------:R-:W-:Y:S02]  /*93c0*/  SEL R11, R4.reuse, R17, !P0 ;  /* 0x00000011040b7207 */ /* 0x040fe40004000000 */
[----:B------:R-:W-:-:S03]  /*93d0*/  SEL R4, R4, R13, !P0 ;  /* 0x0000000d04047207 */ /* 0x000fc60004000000 */
[----:B------:R-:W-:-:S04]  /*93e0*/  IMAD.WIDE R16, R11, 0x4, R186 ;  /* 0x000000040b107825 */ /* 0x000fc800078e02ba */
[----:B------:R-:W-:Y:S02]  /*93f0*/  IMAD.WIDE R18, R4, 0x4, R186 ;  /* 0x0000000404127825 */ /* 0x000fe400078e02ba */
[----:B------:R-:W2:Y:S04]  /*9400*/  LDG.E R16, desc[UR10][R16.64] ;  /* 0x0000000a10107981 */ /* 0x000ea8000c1e1900 */
[----:B------:R-:W2:Y:S01]  /*9410*/  LDG.E R3, desc[UR10][R18.64] ;  /* 0x0000000a12037981 */ /* 0x000ea2000c1e1900 */
[----:B------:R-:W-:Y:S02]  /*9420*/  IMAD.IADD R11, R11, 0x1, -R4 ;  /* 0x000000010b0b7824 */ /* 0x000fe400078e0a04 */
[----:B------:R-:W1:Y:S02]  /*9430*/  LDC.64 R4, c[0x0][0x230] ;  /* 0x00008c00ff047b82 */ /* 0x000e640000000a00 */
[----:B------:R-:W-:-:S05]  /*9440*/  IMAD R8, R11, R8, -0x80 ;  /* 0xffffff800b087424 */ /* 0x000fca00078e0208 */
[----:B------:R-:W-:-:S05]  /*9450*/  SHF.R.S32.HI R11, RZ, 0x1f, R8 ;  /* 0x0000001fff0b7819 */ /* 0x000fca0000011408 */
[----:B------:R-:W-:-:S04]  /*9460*/  IMAD R11, R11, R128, RZ ;  /* 0x000000800b0b7224 */ /* 0x000fc800078e02ff */
[C---:B------:R-:W-:Y:S02]  /*9470*/  IMAD R11, R8.reuse, R129, R11 ;  /* 0x00000081080b7224 */ /* 0x040fe400078e020b */
[----:B------:R-:W-:-:S04]  /*9480*/  IMAD.WIDE.U32 R128, R8, R128, RZ ;  /* 0x0000008008807225 */ /* 0x000fc800078e00ff */
[----:B------:R-:W-:Y:S01]  /*9490*/  IMAD.IADD R129, R129, 0x1, R11 ;  /* 0x0000000181817824 */ /* 0x000fe200078e020b */
[----:B--2---:R-:W-:-:S04]  /*94a0*/  IADD3 R3, -R16, R3, RZ ;  /* 0x0000000310037210 */ /* 0x004fc80007ffe1ff */
[----:B------:R-:W-:Y:S01]  /*94b0*/  SHF.R.S32.HI R13, RZ, 0x1f, R3 ;  /* 0x0000001fff0d7819 */ /* 0x000fe20000011403 */
[----:B-1----:R-:W-:-:S04]  /*94c0*/  IMAD.WIDE.U32 R128, R3, R4, R128 ;  /* 0x0000000403807225 */ /* 0x002fc800078e0080 */
[----:B------:R-:W-:Y:S02]  /*94d0*/  IMAD R8, R13, R4, RZ ;  /* 0x000000040d087224 */ /* 0x000fe400078e02ff */
[----:B------:R-:W-:Y:S02]  /*94e0*/  IMAD.MOV.U32 R11, RZ, RZ, R128 ;  /* 0x000000ffff0b7224 */ /* 0x000fe400078e0080 */
[----:B------:R-:W-:-:S05]  /*94f0*/  IMAD R5, R3, R5, R8 ;  /* 0x0000000503057224 */ /* 0x000fca00078e0208 */
[----:B------:R-:W-:Y:S01]  /*9500*/  IADD3 R16, R129, R5, RZ ;  /* 0x0000000581107210 */ /* 0x000fe20007ffe0ff */
[----:B------:R-:W-:Y:S06]  /*9510*/  BRA `(.L_x_735) ;  /* 0x0000000000087947 */ /* 0x000fec0003800000 */
.L_x_734:
[----:B------:R-:W-:-:S04]  /*9520*/  LEA R11, -R128, RZ, 0x7 ;  /* 0x000000ff800b7211 */ /* 0x000fc800078e39ff */
[----:B------:R-:W-:-:S07]  /*9530*/  SHF.R.S32.HI R16, RZ, 0x1f, R11 ;  /* 0x0000001fff107819 */ /* 0x000fce000001140b */
.L_x_735:
[----:B------:R-:W-:Y:S01]  /*9540*/  @!P3 IADD3 R4, P0, R138, R11, RZ ;  /* 0x0000000b8a04b210 */ /* 0x000fe20007f1e0ff */
[----:B------:R1:W-:Y:S01]  /*9550*/  @P4 STS [R182+0x3004], RZ ;  /* 0x003004ffb6004388 */ /* 0x0003e20000000800 */
[----:B------:R-:W-:Y:S01]  /*9560*/  @!P4 LEA R20, P1, R11, R192, 0x1 ;  /* 0x000000c00b14c211 */ /* 0x000fe200078208ff */
[----:B------:R-:W-:Y:S02]  /*9570*/  BSSY B0, `(.L_x_736) ;  /* 0x000006b000007945 */ /* 0x000fe40003800000 */
[--C-:B------:R-:W-:Y:S01]  /*9580*/  @!P3 IMAD.X R3, R137, 0x1, R16.reuse, P0 ;  /* 0x000000018903b824 */ /* 0x100fe200000e0610 */
[C---:B------:R-:W-:Y:S01]  /*9590*/  @!P3 LEA R18, P0, R4.reuse, UR8, 0x1 ;  /* 0x000000080412bc11 */ /* 0x040fe2000f8008ff */
[----:B------:R1:W-:Y:S01]  /*95a0*/  @P4 STS.64 [R182+0x3008], RZ ;  /* 0x003008ffb6004388 */ /* 0x0003e20000000a00 */
[----:B------:R-:W-:Y:S02]  /*95b0*/  @!P4 LEA.HI.X R21, R11, R191, R16, 0x1, P1 ;  /* 0x000000bf0b15c211 */ /* 0x000fe400008f0c10 */
[----:B------:R-:W-:Y:S01]  /*95c0*/  @!P3 LEA.HI.X R19, R4, UR9, R3, 0x1, P0 ;  /* 0x000000090413bc11 */ /* 0x000fe200080f0c03 */
[----:B------:R1:W-:Y:S01]  /*95d0*/  @P4 STS [R182+0x3000], RZ ;  /* 0x003000ffb6004388 */ /* 0x0003e20000000800 */
[----:B------:R-:W-:-:S02]  /*95e0*/  @!P2 IADD3 R4, P0, R138, R11, RZ ;  /* 0x0000000b8a04a210 */ /* 0x000fc40007f1e0ff */
[----:B------:R-:W-:Y:S01]  /*95f0*/  @!P4 IADD3 R5, P1, R177, R11, RZ ;  /* 0x0000000bb105c210 */ /* 0x000fe20007f3e0ff */
[----:B------:R-:W-:Y:S01]  /*9600*/  @!PT LDS RZ, [RZ] ;  /* 0x00000000fffff984 */ /* 0x000fe20000000800 */
[----:B------:R-:W-:Y:S01]  /*9610*/  @!PT LDS RZ, [RZ] ;  /* 0x00000000fffff984 */ /* 0x000fe20000000800 */
[----:B------:R-:W-:Y:S01]  /*9620*/  @!PT LDS RZ, [RZ] ;  /* 0x00000000fffff984 */ /* 0x000fe20000000800 */
[----:B------:R-:W-:Y:S02]  /*9630*/  @!P4 LDGSTS.E.BYPASS.LTC128B.128 [R182+0x3000], desc[UR10][R20.64] ;  /* 0x0300000014b6cfae */ /* 0x000fe4000b901d4a */
[--C-:B------:R-:W-:Y:S01]  /*9640*/  @!P2 IMAD.X R3, R137, 0x1, R16.reuse, P0 ;  /* 0x000000018903a824 */ /* 0x100fe200000e0610 */
[C---:B------:R-:W-:Y:S01]  /*9650*/  @!P2 LEA R22, P0, R4.reuse, UR8, 0x1 ;  /* 0x000000080416ac11 */ /* 0x040fe2000f8008ff */
[----:B------:R1:W-:Y:S03]  /*9660*/  @P3 STS.128 [R182+0x5000], RZ ;  /* 0x005000ffb6003388 */ /* 0x0003e60000000c00 */
[----:B------:R-:W-:Y:S01]  /*9670*/  @!P2 LEA.HI.X R23, R4, UR9, R3, 0x1, P0 ;  /* 0x000000090417ac11 */ /* 0x000fe200080f0c03 */
[----:B------:R-:W-:Y:S01]  /*9680*/  @!P4 IMAD.X R4, R176, 0x1, R16, P1 ;  /* 0x00000001b004c824 */ /* 0x000fe200008e0610 */
[C---:B------:R-:W-:Y:S01]  /*9690*/  @!P4 LEA R24, P0, R5.reuse, R192, 0x1 ;  /* 0x000000c00518c211 */ /* 0x040fe200078008ff */
[----:B------:R-:W-:Y:S01]  /*96a0*/  @!PT LDS RZ, [RZ] ;  /* 0x00000000fffff984 */ /* 0x000fe20000000800 */
[----:B------:R-:W-:Y:S01]  /*96b0*/  @!PT LDS RZ, [RZ] ;  /* 0x00000000fffff984 */ /* 0x000fe20000000800 */
[----:B------:R-:W-:Y:S01]  /*96c0*/  @!PT LDS RZ, [RZ] ;  /* 0x00000000fffff984 */ /* 0x000fe20000000800 */
[----:B------:R2:W-:Y:S03]  /*96d0*/  @!P3 LDGSTS.E.BYPASS.LTC128B.128 [R182+0x5000], desc[UR10][R18.64+0x40] ;  /* 0x0500004012b6bfae */ /* 0x0005e6000b901d4a */
[----:B------:R-:W-:Y:S01]  /*96e0*/  @!P4 LEA.HI.X R25, R5, R191, R4, 0x1, P0 ;  /* 0x000000bf0519c211 */ /* 0x000fe200000f0c04 */
[----:B------:R1:W-:Y:S01]  /*96f0*/  @P2 STS.128 [R182+0x7000], RZ ;  /* 0x007000ffb6002388 */ /* 0x0003e20000000c00 */
[----:B------:R-:W-:-:S03]  /*9700*/  @!P3 IADD3 R5, P1, P0, R138, R11, R177 ;  /* 0x0000000b8a05b210 */ /* 0x000fc6000783e0b1 */
[----:B------:R-:W-:Y:S01]  /*9710*/  @!PT LDS RZ, [RZ] ;  /* 0x00000000fffff984 */ /* 0x000fe20000000800 */
[----:B------:R-:W-:Y:S01]  /*9720*/  @!PT LDS RZ, [RZ] ;  /* 0x00000000fffff984 */ /* 0x000fe20000000800 */
[----:B------:R-:W-:Y:S01]  /*9730*/  @!PT LDS RZ, [RZ] ;  /* 0x00000000fffff984 */ /* 0x000fe20000000800 */
[----:B------:R-:W-:Y:S01]  /*9740*/  @!P2 LDGSTS.E.BYPASS.LTC128B.128 [R182+0x7000], desc[UR10][R22.64+0x80] ;  /* 0x0700008016b6afae */ /* 0x000fe2000b901d4a */
[----:B------:R-:W-:Y:S02]  /*9750*/  @!P3 IADD3.X R4, R137, R16, R176, P1, P0 ;  /* 0x000000108904b210 */ /* 0x000fe40000fe04b0 */
[----:B------:R-:W-:Y:S01]  /*9760*/  @!P2 IADD3 R3, P1, P0, R138, R11, R177 ;  /* 0x0000000b8a03a210 */ /* 0x000fe2000783e0b1 */
[----:B------:R1:W-:Y:S04]  /*9770*/  @P4 STS.128 [R182+0x3800], RZ ;  /* 0x003800ffb6004388 */ /* 0x0003e80000000c00 */
[----:B------:R-:W-:Y:S01]  /*9780*/  @!PT LDS RZ, [RZ] ;  /* 0x00000000fffff984 */ /* 0x000fe20000000800 */
[----:B------:R-:W-:Y:S01]  /*9790*/  @!PT LDS RZ, [RZ] ;  /* 0x00000000fffff984 */ /* 0x000fe20000000800 */
[----:B------:R-:W-:Y:S01]  /*97a0*/  @!PT LDS RZ, [RZ] ;  /* 0x00000000fffff984 */ /* 0x000fe20000000800 */
[----:B------:R3:W-:Y:S04]  /*97b0*/  @!P4 LDGSTS.E.BYPASS.LTC128B.128 [R182+0x3800], desc[UR10][R24.64] ;  /* 0x0380000018b6cfae */ /* 0x0007e8000b901d4a */
[----:B------:R1:W-:Y:S01]  /*97c0*/  @P3 STS.128 [R182+0x5800], RZ ;  /* 0x005800ffb6003388 */ /* 0x0003e20000000c00 */
[----:B--2---:R-:W-:-:S04]  /*97d0*/  @!P3 LEA R18, P5, R5, UR8, 0x1 ;  /* 0x000000080512bc11 */ /* 0x004fc8000f8a08ff */
[----:B------:R-:W-:Y:S02]  /*97e0*/  @!P3 LEA.HI.X R19, R5, UR9, R4, 0x1, P5 ;  /* 0x000000090513bc11 */ /* 0x000fe4000a8f0c04 */
[----:B------:R-:W-:Y:S02]  /*97f0*/  @!P2 IADD3.X R4, R137, R16, R176, P1, P0 ;  /* 0x000000108904a210 */ /* 0x000fe40000fe04b0 */
[C---:B------:R-:W-:Y:S01]  /*9800*/  @!P2 LEA R20, P0, R3.reuse, UR8, 0x1 ;  /* 0x000000080314ac11 */ /* 0x040fe2000f8008ff */
[----:B------:R-:W-:Y:S01]  /*9810*/  @!PT LDS RZ, [RZ] ;  /* 0x00000000fffff984 */ /* 0x000fe20000000800 */
[----:B------:R-:W-:Y:S01]  /*9820*/  @!PT LDS RZ, [RZ] ;  /* 0x00000000fffff984 */ /* 0x000fe20000000800 */
[----:B------:R-:W-:Y:S01]  /*9830*/  @!PT LDS RZ, [RZ] ;  /* 0x00000000fffff984 */ /* 0x000fe20000000800 */
[----:B------:R2:W-:Y:S03]  /*9840*/  @!P3 LDGSTS.E.BYPASS.LTC128B.128 [R182+0x5800], desc[UR10][R18.64+0x40] ;  /* 0x0580004012b6bfae */ /* 0x0005e6000b901d4a */
[----:B------:R-:W-:Y:S01]  /*9850*/  @!P2 LEA.HI.X R21, R3, UR9, R4, 0x1, P0 ;  /* 0x000000090315ac11 */ /* 0x000fe200080f0c04 */
[----:B------:R1:W-:Y:S01]  /*9860*/  @P2 STS.128 [R182+0x7800], RZ ;  /* 0x007800ffb6002388 */ /* 0x0003e20000000c00 */
[----:B------:R-:W-:-:S03]  /*9870*/  IADD3 R5, P1, P0, R177, R11, R177 ;  /* 0x0000000bb1057210 */ /* 0x000fc6000783e0b1 */
[----:B------:R-:W-:Y:S01]  /*9880*/  @!PT LDS RZ, [RZ] ;  /* 0x00000000fffff984 */ /* 0x000fe20000000800 */
[----:B------:R-:W-:Y:S01]  /*9890*/  @!PT LDS RZ, [RZ] ;  /* 0x00000000fffff984 */ /* 0x000fe20000000800 */
[----:B------:R-:W-:Y:S01]  /*98a0*/  @!PT LDS RZ, [RZ] ;  /* 0x00000000fffff984 */ /* 0x000fe20000000800 */
[----:B------:R4:W-:Y:S01]  /*98b0*/  @!P2 LDGSTS.E.BYPASS.LTC128B.128 [R182+0x7800], desc[UR10][R20.64+0x80] ;  /* 0x0780008014b6afae */ /* 0x0009e2000b901d4a */
[----:B------:R-:W-:Y:S02]  /*98c0*/  IADD3.X R8, R176, R16, R176, P1, P0 ;  /* 0x00000010b0087210 */ /* 0x000fe40000fe04b0 */
[----:B------:R-:W-:Y:S01]  /*98d0*/  @!P3 IADD3 R4, P0, R138, R5, RZ ;  /* 0x000000058a04b210 */ /* 0x000fe20007f1e0ff */
[----:B------:R1:W-:Y:S01]  /*98e0*/  @P4 STS.128 [R182+0x4000], RZ ;  /* 0x004000ffb6004388 */ /* 0x0003e20000000c00 */
[----:B---3--:R-:W-:-:S03]  /*98f0*/  @!P4 LEA R24, P1, R5, R192, 0x1 ;  /* 0x000000c00518c211 */ /* 0x008fc600078208ff */
[--C-:B------:R-:W-:Y:S01]  /*9900*/  @!P3 IMAD.X R3, R137, 0x1, R8.reuse, P0 ;  /* 0x000000018903b824 */ /* 0x100fe200000e0608 */
[C---:B------:R-:W-:Y:S02]  /*9910*/  @!P3 LEA R22, P0, R4.reuse, UR8, 0x1 ;  /* 0x000000080416bc11 */ /* 0x040fe4000f8008ff */
[----:B------:R-:W-:Y:S02]  /*9920*/  @!P4 LEA.HI.X R25, R5, R191, R8, 0x1, P1 ;  /* 0x000000bf0519c211 */ /* 0x000fe400008f0c08 */
[----:B------:R-:W-:Y:S02]  /*9930*/  @!P3 LEA.HI.X R23, R4, UR9, R3, 0x1, P0 ;  /* 0x000000090417bc11 */ /* 0x000fe400080f0c03 */
[-C--:B------:R-:W-:Y:S01]  /*9940*/  @!P2 IADD3 R4, P0, R138, R5.reuse, RZ ;  /* 0x000000058a04a210 */ /* 0x080fe20007f1e0ff */
[----:B------:R-:W-:Y:S01]  /*9950*/  @!PT LDS RZ, [RZ] ;  /* 0x00000000fffff984 */ /* 0x000fe20000000800 */
[----:B------:R-:W-:Y:S01]  /*9960*/  @!PT LDS RZ, [RZ] ;  /* 0x00000000fffff984 */ /* 0x000fe20000000800 */
[----:B------:R-:W-:Y:S01]  /*9970*/  @!PT LDS RZ, [RZ] ;  /* 0x00000000fffff984 */ /* 0x000fe20000000800 */
[----:B------:R-:W-:Y:S01]  /*9980*/  @!P4 LDGSTS.E.BYPASS.LTC128B.128 [R182+0x4000], desc[UR10][R24.64] ;  /* 0x0400000018b6cfae */ /* 0x000fe2000b901d4a */
[----:B------:R-:W-:-:S03]  /*9990*/  IADD3 R5, P1, R177, R5, RZ ;  /* 0x00000005b1057210 */ /* 0x000fc60007f3e0ff */
[C-C-:B------:R-:W-:Y:S01]  /*99a0*/  @!P2 IMAD.X R3, R137.reuse, 0x1, R8.reuse, P0 ;  /* 0x000000018903a824 */ /* 0x140fe200000e0608 */
[----:B--2---:R-:W-:Y:S01]  /*99b0*/  @!P2 LEA R18, P0, R4, UR8, 0x1 ;  /* 0x000000080412ac11 */ /* 0x004fe2000f8008ff */
[----:B------:R-:W-:Y:S01]  /*99c0*/  IMAD.X R8, R176, 0x1, R8, P1 ;  /* 0x00000001b0087824 */ /* 0x000fe200008e0608 */
[----:B------:R1:W-:Y:S02]  /*99d0*/  @P3 STS.128 [R182+0x6000], RZ ;  /* 0x006000ffb6003388 */ /* 0x0003e40000000c00 */
[----:B------:R-:W-:Y:S02]  /*99e0*/  @!P2 LEA.HI.X R19, R4, UR9, R3, 0x1, P0 ;  /* 0x000000090413ac11 */ /* 0x000fe400080f0c03 */
[----:B------:R-:W-:Y:S01]  /*99f0*/  @!P3 IADD3 R3, P0, R138, R5, RZ ;  /* 0x000000058a03b210 */ /* 0x000fe20007f1e0ff */
[----:B------:R-:W-:Y:S01]  /*9a00*/  @!PT LDS RZ, [RZ] ;  /* 0x00000000fffff984 */ /* 0x000fe20000000800 */
[----:B------:R-:W-:Y:S01]  /*9a10*/  @!PT LDS RZ, [RZ] ;  /* 0x00000000fffff984 */ /* 0x000fe20000000800 */
[----:B------:R-:W-:Y:S01]  /*9a20*/  @!PT LDS RZ, [RZ] ;  /* 0x00000000fffff984 */ /* 0x000fe20000000800 */
[----:B------:R2:W-:Y:S04]  /*9a30*/  @!P3 LDGSTS.E.BYPASS.LTC128B.128 [R182+0x6000], desc[UR10][R22.64+0x40] ;  /* 0x0600004016b6bfae */ /* 0x0005e8000b901d4a */
[----:B------:R-:W-:Y:S01]  /*9a40*/  @!P3 IMAD.X R4, R137, 0x1, R8, P0 ;  /* 0x000000018904b824 */ /* 0x000fe200000e0608 */
[C---:B----4-:R-:W-:Y:S01]  /*9a50*/  @!P3 LEA R20, P0, R3.reuse, UR8, 0x1 ;  /* 0x000000080314bc11 */ /* 0x050fe2000f8008ff */
[----:B------:R1:W-:Y:S03]  /*9a60*/  @P2 STS.128 [R182+0x8000], RZ ;  /* 0x008000ffb6002388 */ /* 0x0003e60000000c00 */
[----:B------:R-:W-:Y:S01]  /*9a70*/  @!P3 LEA.HI.X R21, R3, UR9, R4, 0x1, P0 ;  /* 0x000000090315bc11 */ /* 0x000fe200080f0c04 */
[----:B------:R-:W-:Y:S01]  /*9a80*/  @!PT LDS RZ, [RZ] ;  /* 0x00000000fffff984 */ /* 0x000fe20000000800 */
[----:B------:R-:W-:Y:S01]  /*9a90*/  @!PT LDS RZ, [RZ] ;  /* 0x00000000fffff984 */ /* 0x000fe20000000800 */
[----:B------:R-:W-:Y:S01]  /*9aa0*/  @!PT LDS RZ, [RZ] ;  /* 0x00000000fffff984 */ /* 0x000fe20000000800 */
[----:B------:R1:W-:Y:S04]  /*9ab0*/  @!P2 LDGSTS.E.BYPASS.LTC128B.128 [R182+0x8000], desc[UR10][R18.64+0x80] ;  /* 0x0800008012b6afae */ /* 0x0003e8000b901d4a */
[----:B------:R1:W-:Y:S01]  /*9ac0*/  @P4 STS.128 [R182+0x4800], RZ ;  /* 0x004800ffb6004388 */ /* 0x0003e20000000c00 */
[----:B--2---:R-:W-:-:S04]  /*9ad0*/  @!P4 LEA R22, P1, R5, R192, 0x1 ;  /* 0x000000c00516c211 */ /* 0x004fc800078208ff */
[----:B------:R-:W-:-:S05]  /*9ae0*/  @!P4 LEA.HI.X R23, R5, R191, R8, 0x1, P1 ;  /* 0x000000bf0517c211 */ /* 0x000fca00008f0c08 */
        /* <DEDUP_REMOVED lines=11> */
[----:B------:R-:W-:-:S05]  /*9ba0*/  IADD3 R5, P0, R138, R5, RZ ;  /* 0x000000058a057210 */ /* 0x000fca0007f1e0ff */
[----:B------:R-:W-:Y:S01]  /*9bb0*/  IMAD.X R8, R137, 0x1, R8, P0 ;  /* 0x0000000189087824 */ /* 0x000fe200000e0608 */
[----:B------:R-:W-:-:S04]  /*9bc0*/  LEA R4, P0, R5, UR8, 0x1 ;  /* 0x0000000805047c11 */ /* 0x000fc8000f8008ff */
[----:B------:R-:W-:-:S05]  /*9bd0*/  LEA.HI.X R5, R5, UR9, R8, 0x1, P0 ;  /* 0x0000000905057c11 */ /* 0x000fca00080f0c08 */
[----:B------:R-:W-:Y:S01]  /*9be0*/  @!PT LDS RZ, [RZ] ;  /* 0x00000000fffff984 */ /* 0x000fe20000000800 */
[----:B------:R-:W-:Y:S01]  /*9bf0*/  @!PT LDS RZ, [RZ] ;  /* 0x00000000fffff984 */ /* 0x000fe20000000800 */
[----:B------:R-:W-:Y:S01]  /*9c00*/  @!PT LDS RZ, [RZ] ;  /* 0x00000000fffff984 */ /* 0x000fe20000000800 */
[----:B------:R2:W-:Y:S04]  /*9c10*/  LDGSTS.E.BYPASS.LTC128B.128 [R182+0x8800], desc[UR10][R4.64+0x80] ;  /* 0x0880008004b67fae */ /* 0x0005e8000b901d4a */
.L_x_737:
[----:B------:R-:W-:Y:S05]  /*9c20*/  BSYNC B0 ;  /* 0x0000000000007941 */ /* 0x000fea0003800000 */
.L_x_736:
[----:B------:R-:W0:Y:S01]  /*9c30*/  LDGDEPBAR ;  /* 0x00000000000079af */ /* 0x000e220000000000 */
[----:B------:R-:W-:-:S04]  /*9c40*/  LEA R192, P0, R11, R192, 0x1 ;  /* 0x000000c00bc07211 */ /* 0x000fc800078008ff */
[----:B------:R-:W-:-:S09]  /*9c50*/  LEA.HI.X R191, R11, R191, R16, 0x1, P0 ;  /* 0x000000bf0bbf7211 */ /* 0x000fd200000f0c10 */
.L_x_733:
[----:B--2---:R-:W-:Y:S01]  /*9c60*/  FMNMX.FTZ R4, R2, R7, !PT ;  /* 0x0000000702047209 */ /* 0x004fe20007810000 */
[----:B-1----:R-:W-:Y:S01]  /*9c70*/  LDSM.16.MT88.4 R16, [R168+0x9000] ;  /* 0x00900000a810783b */ /* 0x002fe20000004200 */
[----:B------:R-:W-:Y:S02]  /*9c80*/  FMNMX.FTZ R3, R0, R10, !PT ;  /* 0x0000000a00037209 */ /* 0x000fe40007810000 */
[----:B------:R-:W-:Y:S01]  /*9c90*/  FMNMX.FTZ R4, R127, R4, !PT ;  /* 0x000000047f047209 */ /* 0x000fe20007810000 */
[----:B------:R-:W-:Y:S01]  /*9ca0*/  LDSM.16.MT88.4 R24, [R170+0xb000] ;  /* 0x00b00000aa18783b */ /* 0x000fe20000004200 */
[----:B------:R-:W-:Y:S02]  /*9cb0*/  FMNMX.FTZ R3, R14, R3, !PT ;  /* 0x000000030e037209 */ /* 0x000fe40007810000 */
[----:B------:R-:W-:Y:S01]  /*9cc0*/  FMNMX.FTZ R4, R125, R4, !PT ;  /* 0x000000047d047209 */ /* 0x000fe20007810000 */
[----:B------:R-:W-:Y:S01]  /*9cd0*/  LDSM.16.MT88.4 R32, [R168+0xb000] ;  /* 0x00b00000a820783b */ /* 0x000fe20000004200 */
[----:B------:R-:W-:-:S02]  /*9ce0*/  FMNMX.FTZ R3, R6, R3, !PT ;  /* 0x0000000306037209 */ /* 0x000fc40007810000 */
[----:B------:R-:W-:Y:S01]  /*9cf0*/  FMNMX.FTZ R4, R9, R4, !PT ;  /* 0x0000000409047209 */ /* 0x000fe20007810000 */
[----:B------:R-:W-:Y:S01]  /*9d00*/  LDSM.16.MT88.4 R40, [R170+0xd000] ;  /* 0x00d00000aa28783b */ /* 0x000fe20000004200 */
[----:B------:R-:W-:Y:S02]  /*9d10*/  FMNMX.FTZ R3, R12, R3, !PT ;  /* 0x000000030c037209 */ /* 0x000fe40007810000 */
[----:B------:R-:W-:Y:S01]  /*9d20*/  FMNMX.FTZ R4, R203, R4, !PT ;  /* 0x00000004cb047209 */ /* 0x000fe20007810000 */
[----:B------:R-:W-:Y:S01]  /*9d30*/  LDSM.16.MT88.4 R52, [R168+0xd000] ;  /* 0x00d00000a834783b */ /* 0x000fe20000004200 */
        /* <DEDUP_REMOVED lines=39> */
[----:B------:R-:W-:-:S04]  /*9fb0*/  FMNMX.FTZ R4, R131, R4, !PT ;  /* 0x0000000483047209 */ /* 0x000fc80007810000 */
        /* <DEDUP_REMOVED lines=13> */
[----:B------:R-:W-:-:S03]  /*a090*/  FMNMX.FTZ R8, R60, R3, !PT ;  /* 0x000000033c087209 */ /* 0x000fc60007810000 */
[----:B------:R-:W1:Y:S01]  /*a0a0*/  SHFL.BFLY PT, R5, R4, 0x2, 0x1f ;  /* 0x0c401f0004057f89 */ /* 0x000e6200000e0000 */
[----:B------:R-:W-:-:S05]  /*a0b0*/  FMNMX.FTZ R11, R117, R8, !PT ;  /* 0x00000008750b7209 */ /* 0x000fca0007810000 */
[----:B------:R-:W2:Y:S01]  /*a0c0*/  SHFL.BFLY PT, R8, R11, 0x2, 0x1f ;  /* 0x0c401f000b087f89 */ /* 0x000ea200000e0000 */
[----:B-1----:R-:W-:-:S05]  /*a0d0*/  FMNMX.FTZ R5, R4, R5, !PT ;  /* 0x0000000504057209 */ /* 0x002fca0007810000 */
[----:B------:R-:W1:Y:S01]  /*a0e0*/  SHFL.BFLY PT, R56, R5, 0x1, 0x1f ;  /* 0x0c201f0005387f89 */ /* 0x000e6200000e0000 */
[----:B--2---:R-:W-:-:S05]  /*a0f0*/  FMNMX.FTZ R8, R11, R8, !PT ;  /* 0x000000080b087209 */ /* 0x004fca0007810000 */
[----:B------:R-:W2:Y:S01]  /*a100*/  SHFL.BFLY PT, R3, R8, 0x1, 0x1f ;  /* 0x0c201f0008037f89 */ /* 0x000ea200000e0000 */
[----:B-1----:R-:W-:-:S04]  /*a110*/  FMNMX.FTZ R56, R5, R56, !PT ;  /* 0x0000003805387209 */ /* 0x002fc80007810000 */
[C---:B------:R-:W-:Y:S01]  /*a120*/  FSETP.NEU.FTZ.AND P1, PT, R56.reuse, -INF , PT ;  /* 0xff8000003800780b */ /* 0x040fe20003f3d000 */
[----:B------:R-:W-:Y:S01]  /*a130*/  FMUL.FTZ R140, R56, UR12 ;  /* 0x0000000c388c7c20 */ /* 0x000fe20008410000 */
[----:B--2---:R-:W-:Y:S02]  /*a140*/  FMNMX.FTZ R3, R8, R3, !PT ;  /* 0x0000000308037209 */ /* 0x004fe40007810000 */
[----:B------:R-:W-:Y:S02]  /*a150*/  FSEL R195, R56, RZ, P1 ;  /* 0x000000ff38c37208 */ /* 0x000fe40000800000 */
[----:B------:R-:W-:Y:S01]  /*a160*/  FSEL R140, R140, RZ, P1 ;  /* 0x000000ff8c8c7208 */ /* 0x000fe20000800000 */
[C---:B------:R-:W-:Y:S01]  /*a170*/  FMUL.FTZ R4, R3.reuse, UR12 ;  /* 0x0000000c03047c20 */ /* 0x040fe20008410000 */
[----:B------:R-:W-:Y:S01]  /*a180*/  FSETP.NEU.FTZ.AND P0, PT, R3, -INF , PT ;  /* 0xff8000000300780b */ /* 0x000fe20003f1d000 */
[----:B------:R-:W-:Y:S02]  /*a190*/  FADD.FTZ R195, R2, -R195 ;  /* 0x800000c302c37221 */ /* 0x000fe40000010000 */
[--C-:B------:R-:W-:Y:S01]  /*a1a0*/  FFMA.FTZ R138, R125, UR12, -R140.reuse ;  /* 0x0000000c7d8a7c23 */ /* 0x100fe2000801088c */
[----:B------:R-:W-:Y:S01]  /*a1b0*/  FSEL R161, R3, RZ, P0 ;  /* 0x000000ff03a17208 */ /* 0x000fe20000000000 */
[--C-:B------:R-:W-:Y:S01]  /*a1c0*/  FFMA.FTZ R142, R127, UR12, -R140.reuse ;  /* 0x0000000c7f8e7c23 */ /* 0x100fe2000801088c */
[----:B------:R-:W-:Y:S01]  /*a1d0*/  FSEL R125, R4, RZ, P0 ;  /* 0x000000ff047d7208 */ /* 0x000fe20000000000 */
[--C-:B------:R-:W-:Y:S01]  /*a1e0*/  FFMA.FTZ R127, R9, UR12, -R140.reuse ;  /* 0x0000000c097f7c23 */ /* 0x100fe2000801088c */
[----:B------:R-:W-:Y:S01]  /*a1f0*/  FMUL.FTZ R195, R195, UR12 ;  /* 0x0000000cc3c37c20 */ /* 0x000fe20008410000 */
[----:B------:R-:W-:Y:S01]  /*a200*/  FADD.FTZ R161, R0, -R161 ;  /* 0x800000a100a17221 */ /* 0x000fe20000010000 */
[--C-:B------:R-:W-:Y:S01]  /*a210*/  FFMA.FTZ R202, R7, UR12, -R140.reuse ;  /* 0x0000000c07ca7c23 */ /* 0x100fe2000801088c */
[--C-:B------:R-:W-:Y:S01]  /*a220*/  FFMA.FTZ R143, R10, UR12, -R125.reuse ;  /* 0x0000000c0a8f7c23 */ /* 0x100fe2000801087d */
[--C-:B------:R-:W-:Y:S01]  /*a230*/  FFMA.FTZ R139, R14, UR12, -R125.reuse ;  /* 0x0000000c0e8b7c23 */ /* 0x100fe2000801087d */
[----:B------:R-:W1:Y:S01]  /*a240*/  LDSM.16.MT88.4 R8, [R170+0x9000] ;  /* 0x00900000aa08783b */ /* 0x000e620000004200 */
[----:B------:R-:W-:Y:S01]  /*a250*/  FMUL.FTZ R161, R161, UR12 ;  /* 0x0000000ca1a17c20 */ /* 0x000fe20008410000 */
[----:B------:R-:W2:Y:S01]  /*a260*/  MUFU.EX2 R195, R195 ;  /* 0x000000c300c37308 */ /* 0x000ea20000000800 */
[--C-:B------:R-:W-:Y:S01]  /*a270*/  FFMA.FTZ R137, R6, UR12, -R125.reuse ;  /* 0x0000000c06897c23 */ /* 0x100fe2000801087d */
[--C-:B------:R-:W-:Y:S01]  /*a280*/  FFMA.FTZ R126, R12, UR12, -R125.reuse ;  /* 0x0000000c0c7e7c23 */ /* 0x100fe2000801087d */
[--C-:B------:R-:W-:Y:S01]  /*a290*/  FFMA.FTZ R128, R203, UR12, -R140.reuse ;  /* 0x0000000ccb807c23 */ /* 0x100fe2000801088c */
[--C-:B------:R-:W-:Y:S01]  /*a2a0*/  FFMA.FTZ R63, R207, UR12, -R140.reuse ;  /* 0x0000000ccf3f7c23 */ /* 0x100fe2000801088c */
[--C-:B------:R-:W-:Y:S01]  /*a2b0*/  FFMA.FTZ R61, R201, UR12, -R140.reuse ;  /* 0x0000000cc93d7c23 */ /* 0x100fe2000801088c */
[--C-:B------:R-:W-:Y:S01]  /*a2c0*/  FFMA.FTZ R2, R205, UR12, -R140.reuse ;  /* 0x0000000ccd027c23 */ /* 0x100fe2000801088c */
[--C-:B------:R-:W-:Y:S01]  /*a2d0*/  FFMA.FTZ R66, R66, UR12, -R125.reuse ;  /* 0x0000000c42427c23 */ /* 0x100fe2000801087d */
[----:B------:R-:W3:Y:S01]  /*a2e0*/  MUFU.EX2 R161, R161 ;  /* 0x000000a100a17308 */ /* 0x000ee20000000800 */
[--C-:B------:R-:W-:Y:S01]  /*a2f0*/  FFMA.FTZ R59, R204, UR12, -R125.reuse ;  /* 0x0000000ccc3b7c23 */ /* 0x100fe2000801087d */
[--C-:B------:R-:W-:Y:S01]  /*a300*/  FFMA.FTZ R57, R120, UR12, -R125.reuse ;  /* 0x0000000c78397c23 */ /* 0x100fe2000801087d */
[--C-:B------:R-:W-:Y:S01]  /*a310*/  FFMA.FTZ R0, R124, UR12, -R125.reuse ;  /* 0x0000000c7c007c23 */ /* 0x100fe2000801087d */
[--C-:B------:R-:W-:Y:S01]  /*a320*/  FFMA.FTZ R129, R121, UR12, -R140.reuse ;  /* 0x0000000c79817c23 */ /* 0x100fe2000801088c */
[--C-:B------:R-:W-:Y:S01]  /*a330*/  FFMA.FTZ R121, R119, UR12, -R140.reuse ;  /* 0x0000000c77797c23 */ /* 0x100fe2000801088c */
[--C-:B------:R-:W-:Y:S01]  /*a340*/  FFMA.FTZ R120, R123, UR12, -R140.reuse ;  /* 0x0000000c7b787c23 */ /* 0x100fe2000801088c */
[--C-:B------:R-:W-:Y:S01]  /*a350*/  FFMA.FTZ R123, R122, UR12, -R125.reuse ;  /* 0x0000000c7a7b7c23 */ /* 0x100fe2000801087d */
[----:B------:R-:W-:Y:S01]  /*a360*/  MUFU.EX2 R202, R202 ;  /* 0x000000ca00ca7308 */ /* 0x000fe20000000800 */
[-C--:B--2---:R-:W-:Y:S01]  /*a370*/  FMUL.FTZ R12, R72, R195.reuse ;  /* 0x000000c3480c7220 */ /* 0x084fe20000410000 */
[-C--:B------:R-:W-:Y:S01]  /*a380*/  FMUL.FTZ R13, R73, R195.reuse ;  /* 0x000000c3490d7220 */ /* 0x080fe20000410000 */
[-C--:B------:R-:W-:Y:S01]  /*a390*/  FMUL.FTZ R4, R112, R195.reuse ;  /* 0x000000c370047220 */ /* 0x080fe20000410000 */
[-C--:B------:R-:W-:Y:S01]  /*a3a0*/  FMUL.FTZ R5, R113, R195.reuse ;  /* 0x000000c371057220 */ /* 0x080fe20000410000 */
[-C--:B------:R-:W-:Y:S01]  /*a3b0*/  FMUL.FTZ R68, R68, R195.reuse ;  /* 0x000000c344447220 */ /* 0x080fe20000410000 */
[-C--:B------:R-:W-:Y:S01]  /*a3c0*/  FMUL.FTZ R69, R69, R195.reuse ;  /* 0x000000c345457220 */ /* 0x080fe20000410000 */
[----:B------:R-:W-:Y:S01]  /*a3d0*/  FMUL.FTZ R20, R80, R195 ;  /* 0x000000c350147220 */ /* 0x000fe20000410000 */
[----:B------:R-:W2:Y:S01]  /*a3e0*/  MUFU.EX2 R142, R142 ;  /* 0x0000008e008e7308 */ /* 0x000ea20000000800 */
[-C--:B---3--:R-:W-:Y:S01]  /*a3f0*/  FMUL.FTZ R14, R74, R161.reuse ;  /* 0x000000a14a0e7220 */ /* 0x088fe20000410000 */
[-C--:B------:R-:W-:Y:S01]  /*a400*/  FMUL.FTZ R15, R75, R161.reuse ;  /* 0x000000a14b0f7220 */ /* 0x080fe20000410000 */
[-C--:B------:R-:W-:Y:S01]  /*a410*/  FMUL.FTZ R6, R114, R161.reuse ;  /* 0x000000a172067220 */ /* 0x080fe20000410000 */
[----:B------:R-:W3:Y:S01]  /*a420*/  LDSM.16.MT88.4 R72, [R170+0x9400] ;  /* 0x00940000aa48783b */ /* 0x000ee20000004200 */
[-C--:B------:R-:W-:Y:S01]  /*a430*/  FMUL.FTZ R7, R115, R161.reuse ;  /* 0x000000a173077220 */ /* 0x080fe20000410000 */
[-C--:B------:R-:W-:Y:S01]  /*a440*/  FMUL.FTZ R70, R70, R161.reuse ;  /* 0x000000a146467220 */ /* 0x080fe20000410000 */
[----:B------:R-:W-:Y:S01]  /*a450*/  FMUL.FTZ R71, R71, R161 ;  /* 0x000000a147477220 */ /* 0x000fe20000410000 */
[----:B------:R-:W-:Y:S01]  /*a460*/  MUFU.EX2 R138, R138 ;  /* 0x0000008a008a7308 */ /* 0x000fe20000000800 */
[----:B------:R-:W-:Y:S01]  /*a470*/  FMUL.FTZ R21, R81, R195 ;  /* 0x000000c351157220 */ /* 0x000fe20000410000 */
[-C--:B------:R-:W-:Y:S01]  /*a480*/  FMUL.FTZ R22, R82, R161.reuse ;  /* 0x000000a152167220 */ /* 0x080fe20000410000 */
[----:B------:R-:W-:Y:S01]  /*a490*/  FMUL.FTZ R23, R83, R161 ;  /* 0x000000a153177220 */ /* 0x000fe20000410000 */
[-C--:B------:R-:W-:Y:S01]  /*a4a0*/  FMUL.FTZ R28, R88, R195.reuse ;  /* 0x000000c3581c7220 */ /* 0x080fe20000410000 */
[----:B------:R-:W-:Y:S01]  /*a4b0*/  FMUL.FTZ R29, R89, R195 ;  /* 0x000000c3591d7220 */ /* 0x000fe20000410000 */
[-C--:B------:R-:W-:Y:S01]  /*a4c0*/  FMUL.FTZ R30, R90, R161.reuse ;  /* 0x000000a15a1e7220 */ /* 0x080fe20000410000 */
[----:B------:R-:W-:Y:S01]  /*a4d0*/  FMUL.FTZ R31, R91, R161 ;  /* 0x000000a15b1f7220 */ /* 0x000fe20000410000 */
[----:B------:R-:W4:Y:S01]  /*a4e0*/  MUFU.EX2 R127, R127 ;  /* 0x0000007f007f7308 */ /* 0x000f220000000800 */
[----:B--2---:R-:W-:Y:S01]  /*a4f0*/  F2FP.BF16.F32.PACK_AB R48, R142, R202 ;  /* 0x000000ca8e30723e */ /* 0x004fe200000010ff */
[-C--:B------:R-:W-:Y:S01]  /*a500*/  FMUL.FTZ R36, R108, R195.reuse ;  /* 0x000000c36c247220 */ /* 0x080fe20000410000 */
[----:B------:R-:W-:Y:S01]  /*a510*/  FMUL.FTZ R37, R109, R195 ;  /* 0x000000c36d257220 */ /* 0x000fe20000410000 */
[-C--:B------:R-:W-:Y:S01]  /*a520*/  FMUL.FTZ R38, R110, R161.reuse ;  /* 0x000000a16e267220 */ /* 0x080fe20000410000 */
[----:B------:R-:W-:Y:S01]  /*a530*/  FMUL.FTZ R39, R111, R161 ;  /* 0x000000a16f277220 */ /* 0x000fe20000410000 */
[-C--:B------:R-:W-:Y:S01]  /*a540*/  FMUL.FTZ R76, R76, R195.reuse ;  /* 0x000000c34c4c7220 */ /* 0x080fe20000410000 */
[----:B------:R-:W-:Y:S01]  /*a550*/  FMUL.FTZ R77, R77, R195 ;  /* 0x000000c34d4d7220 */ /* 0x000fe20000410000 */
[----:B------:R-:W-:Y:S01]  /*a560*/  MUFU.EX2 R143, R143 ;  /* 0x0000008f008f7308 */ /* 0x000fe20000000800 */
[-C--:B------:R-:W-:Y:S01]  /*a570*/  FMUL.FTZ R78, R78, R161.reuse ;  /* 0x000000a14e4e7220 */ /* 0x080fe20000410000 */
[----:B------:R-:W-:Y:S01]  /*a580*/  FMUL.FTZ R79, R79, R161 ;  /* 0x000000a14f4f7220 */ /* 0x000fe20000410000 */
[-C--:B------:R-:W-:Y:S01]  /*a590*/  FMUL.FTZ R84, R84, R195.reuse ;  /* 0x000000c354547220 */ /* 0x080fe20000410000 */
[----:B------:R-:W-:Y:S01]  /*a5a0*/  FMUL.FTZ R85, R85, R195 ;  /* 0x000000c355557220 */ /* 0x000fe20000410000 */
[-C--:B------:R-:W-:Y:S01]  /*a5b0*/  FMUL.FTZ R86, R86, R161.reuse ;  /* 0x000000a156567220 */ /* 0x080fe20000410000 */
[----:B------:R-:W-:Y:S01]  /*a5c0*/  FMUL.FTZ R87, R87, R161 ;  /* 0x000000a157577220 */ /* 0x000fe20000410000 */
[-C--:B------:R-:W-:Y:S01]  /*a5d0*/  FMUL.FTZ R92, R92, R195.reuse ;  /* 0x000000c35c5c7220 */ /* 0x080fe20000410000 */
[----:B------:R-:W2:Y:S01]  /*a5e0*/  MUFU.EX2 R139, R139 ;  /* 0x0000008b008b7308 */ /* 0x000ea20000000800 */
[----:B----4-:R-:W-:Y:S01]  /*a5f0*/  F2FP.BF16.F32.PACK_AB R50, R127, R138 ;  /* 0x0000008a7f32723e */ /* 0x010fe200000010ff */
[----:B------:R-:W-:Y:S01]  /*a600*/  FMUL.FTZ R93, R93, R195 ;  /* 0x000000c35d5d7220 */ /* 0x000fe20000410000 */
[-C--:B------:R-:W-:Y:S01]  /*a610*/  FMUL.FTZ R94, R94, R161.reuse ;  /* 0x000000a15e5e7220 */ /* 0x080fe20000410000 */
[----:B------:R-:W-:Y:S01]  /*a620*/  FMUL.FTZ R95, R95, R161 ;  /* 0x000000a15f5f7220 */ /* 0x000fe20000410000 */
[-C--:B------:R-:W-:Y:S01]  /*a630*/  FMUL.FTZ R96, R96, R195.reuse ;  /* 0x000000c360607220 */ /* 0x080fe20000410000 */
[----:B------:R-:W-:Y:S01]  /*a640*/  FMUL.FTZ R97, R97, R195 ;  /* 0x000000c361617220 */ /* 0x000fe20000410000 */
[-C--:B------:R-:W-:Y:S01]  /*a650*/  FMUL.FTZ R98, R98, R161.reuse ;  /* 0x000000a162627220 */ /* 0x080fe20000410000 */
        /* <DEDUP_REMOVED lines=23> */
[--C-:B------:R-:W-:Y:S01]  /*a7d0*/  FFMA.FTZ R166, R200, UR12, -R125.reuse ;  /* 0x0000000cc8a67c23 */ /* 0x100fe2000801087d */
[----:B------:R-:W2:Y:S01]  /*a7e0*/  MUFU.EX2 R63, R63 ;  /* 0x0000003f003f7308 */ /* 0x000ea20000000800 */
[----:B----4-:R-:W-:Y:S01]  /*a7f0*/  F2FP.BF16.F32.PACK_AB R51, R126, R137 ;  /* 0x000000897e33723e */ /* 0x010fe200000010ff */
[--C-:B------:R-:W-:Y:S01]  /*a800*/  FFMA.FTZ R162, R198, UR12, -R125.reuse ;  /* 0x0000000cc6a27c23 */ /* 0x100fe2000801087d */
[--C-:B------:R-:W-:Y:S01]  /*a810*/  FFMA.FTZ R198, R159, UR12, -R140.reuse ;  /* 0x0000000c9fc67c23 */ /* 0x100fe2000801088c */
[--C-:B------:R-:W-:Y:S01]  /*a820*/  FFMA.FTZ R200, R157, UR12, -R140.reuse ;  /* 0x0000000c9dc87c23 */ /* 0x100fe2000801088c */
[--C-:B------:R-:W-:Y:S01]  /*a830*/  FFMA.FTZ R159, R154, UR12, -R125.reuse ;  /* 0x0000000c9a9f7c23 */ /* 0x100fe2000801087d */
[--C-:B------:R-:W-:Y:S01]  /*a840*/  FFMA.FTZ R155, R155, UR12, -R140.reuse ;  /* 0x0000000c9b9b7c23 */ /* 0x100fe2000801088c */
[----:B------:R-:W-:Y:S01]  /*a850*/  FFMA.FTZ R153, R153, UR12, -R140 ;  /* 0x0000000c99997c23 */ /* 0x000fe2000801088c */
[C---:B-1----:R-:W-:Y:S01]  /*a860*/  HMMA.16816.F32.BF16 R4, R48.reuse, R8, R4 ;  /* 0x000000083004723c */ /* 0x042fe20000041804 */
[----:B------:R-:W-:Y:S01]  /*a870*/  MUFU.EX2 R61, R61 ;  /* 0x0000003d003d7308 */ /* 0x000fe20000000800 */
[--C-:B------:R-:W-:Y:S01]  /*a880*/  FFMA.FTZ R154, R156, UR12, -R125.reuse ;  /* 0x0000000c9c9a7c23 */ /* 0x100fe2000801087d */
[--C-:B------:R-:W-:Y:S01]  /*a890*/  FFMA.FTZ R157, R158, UR12, -R125.reuse ;  /* 0x0000000c9e9d7c23 */ /* 0x100fe2000801087d */
[----:B------:R-:W-:Y:S01]  /*a8a0*/  FFMA.FTZ R160, R160, UR12, -R125 ;  /* 0x0000000ca0a07c23 */ /* 0x000fe2000801087d */
[----:B------:R-:W-:Y:S01]  /*a8b0*/  FFMA.FTZ R81, R193, R195, R202 ;  /* 0x000000c3c1517223 */ /* 0x000fe200000100ca */
[C---:B------:R-:W-:Y:S01]  /*a8c0*/  HMMA.16816.F32.BF16 R8, R48.reuse, R10, R68 ;  /* 0x0000000a3008723c */ /* 0x040fe20000041844 */
[----:B------:R-:W1:Y:S01]  /*a8d0*/  LDSM.16.MT88.4 R68, [R168+0x9400] ;  /* 0x00940000a844783b */ /* 0x000e620000004200 */
[----:B------:R-:W-:Y:S01]  /*a8e0*/  FFMA.FTZ R194, R194, R161, R143 ;  /* 0x000000a1c2c27223 */ /* 0x000fe2000001008f */
[----:B------:R-:W-:Y:S01]  /*a8f0*/  MUFU.EX2 R2, R2 ;  /* 0x0000000200027308 */ /* 0x000fe20000000800 */
[--C-:B------:R-:W-:Y:S01]  /*a900*/  FFMA.FTZ R143, R135, UR12, -R140.reuse ;  /* 0x0000000c878f7c23 */ /* 0x100fe2000801088c */
[----:B------:R-:W-:Y:S01]  /*a910*/  FADD.FTZ R81, R142, R81 ;  /* 0x000000518e517221 */ /* 0x000fe20000010000 */
[C---:B------:R-:W-:Y:S01]  /*a920*/  HMMA.16816.F32.BF16 R12, R48.reuse, R16, R12 ;  /* 0x00000010300c723c */ /* 0x040fe2000004180c */
[--C-:B------:R-:W-:Y:S01]  /*a930*/  FFMA.FTZ R135, R141, UR12, -R140.reuse ;  /* 0x0000000c8d877c23 */ /* 0x100fe2000801088c */
[--C-:B------:R-:W-:Y:S01]  /*a940*/  FFMA.FTZ R158, R151, UR12, -R140.reuse ;  /* 0x0000000c979e7c23 */ /* 0x100fe2000801088c */
[--C-:B------:R-:W-:Y:S01]  /*a950*/  FFMA.FTZ R142, R152, UR12, -R140.reuse ;  /* 0x0000000c988e7c23 */ /* 0x100fe2000801088c */
[--C-:B------:R-:W-:Y:S01]  /*a960*/  FFMA.FTZ R141, R146, UR12, -R125.reuse ;  /* 0x0000000c928d7c23 */ /* 0x100fe2000801087d */
[----:B------:R-:W-:Y:S01]  /*a970*/  MUFU.EX2 R66, R66 ;  /* 0x0000004200427308 */ /* 0x000fe20000000800 */
[C---:B------:R-:W-:Y:S01]  /*a980*/  HMMA.16816.F32.BF16 R20, R48.reuse, R24, R20 ;  /* 0x000000183014723c */ /* 0x040fe20000041814 */
[----:B------:R-:W-:Y:S01]  /*a990*/  FFMA.FTZ R144, R144, UR12, -R125 ;  /* 0x0000000c90907c23 */ /* 0x000fe2000801087d */
[----:B------:R-:W-:Y:S01]  /*a9a0*/  FADD.FTZ R138, R138, R81 ;  /* 0x000000518a8a7221 */ /* 0x000fe20000010000 */
[--C-:B------:R-:W-:Y:S01]  /*a9b0*/  FFMA.FTZ R132, R132, UR12, -R140.reuse ;  /* 0x0000000c84847c23 */ /* 0x100fe2000801088c */
[----:B------:R-:W-:Y:S01]  /*a9c0*/  FFMA.FTZ R147, R147, UR12, -R140 ;  /* 0x0000000c93937c23 */ /* 0x000fe2000801088c */
[----:B------:R-:W-:Y:S01]  /*a9d0*/  FADD.FTZ R194, R139, R194 ;  /* 0x000000c28bc27221 */ /* 0x000fe20000010000 */
[C---:B------:R-:W-:Y:S01]  /*a9e0*/  HMMA.16816.F32.BF16 R28, R48.reuse, R32, R28 ;  /* 0x00000020301c723c */ /* 0x040fe2000004181c */
[----:B------:R-:W4:Y:S01]  /*a9f0*/  MUFU.EX2 R59, R59 ;  /* 0x0000003b003b7308 */ /* 0x000f220000000800 */
[----:B------:R-:W-:Y:S01]  /*aa00*/  FADD.FTZ R127, R127, R138 ;  /* 0x0000008a7f7f7221 */ /* 0x000fe20000010000 */
[----:B------:R-:W-:Y:S01]  /*aa10*/  FADD.FTZ R137, R137, R194 ;  /* 0x000000c289897221 */ /* 0x000fe20000010000 */
[--C-:B------:R-:W-:Y:S01]  /*aa20*/  FFMA.FTZ R133, R133, UR12, -R140.reuse ;  /* 0x0000000c85857c23 */ /* 0x100fe2000801088c */
[--C-:B------:R-:W-:Y:S01]  /*aa30*/  FFMA.FTZ R134, R134, UR12, -R140.reuse ;  /* 0x0000000c86867c23 */ /* 0x100fe2000801088c */
[----:B------:R-:W-:Y:S01]  /*aa40*/  HMMA.16816.F32.BF16 R36, R48, R40, R36 ;  /* 0x000000283024723c */ /* 0x000fe20000041824 */
[----:B------:R-:W-:Y:S01]  /*aa50*/  FFMA.FTZ R194, R117, UR12, -R125 ;  /* 0x0000000c75c27c23 */ /* 0x000fe2000801087d */
[--C-:B------:R-:W-:Y:S01]  /*aa60*/  FFMA.FTZ R149, R149, UR12, -R140.reuse ;  /* 0x0000000c95957c23 */ /* 0x100fe2000801088c */
[----:B------:R-:W-:Y:S01]  /*aa70*/  MUFU.EX2 R57, R57 ;  /* 0x0000003900397308 */ /* 0x000fe20000000800 */
[----:B------:R-:W-:-:S02]  /*aa80*/  FFMA.FTZ R136, R136, UR12, -R140 ;  /* 0x0000000c88887c23 */ /* 0x000fc4000801088c */
[C---:B------:R-:W-:Y:S01]  /*aa90*/  HMMA.16816.F32.BF16 R16, R48.reuse, R18, R76 ;  /* 0x000000123010723c */ /* 0x040fe2000004184c */
[----:B------:R-:W5:Y:S04]  /*aaa0*/  LDSM.16.MT88.4 R76, [R168+0xb400] ;  /* 0x00b40000a84c783b */ /* 0x000f680000004200 */
[----:B------:R-:W3:Y:S01]  /*aab0*/  MUFU.EX2 R0, R0 ;  /* 0x0000000000007308 */ /* 0x000ee20000000800 */
[C---:B------:R-:W-:Y:S01]  /*aac0*/  HMMA.16816.F32.BF16 R24, R48.reuse, R26, R84 ;  /* 0x0000001a3018723c */ /* 0x040fe20000041854 */
[----:B------:R-:W-:Y:S05]  /*aad0*/  LDSM.16.MT88.4 R84, [R170+0xc400] ;  /* 0x00c40000aa54783b */ /* 0x000fea0000004200 */
[C---:B------:R-:W-:Y:S01]  /*aae0*/  HMMA.16816.F32.BF16 R32, R48.reuse, R34, R92 ;  /* 0x000000223020723c */ /* 0x040fe2000004185c */
[----:B------:R-:W-:Y:S01]  /*aaf0*/  MUFU.EX2 R129, R129 ;  /* 0x0000008100817308 */ /* 0x000fe20000000800 */
[----:B------:R-:W-:Y:S04]  /*ab00*/  LDSM.16.MT88.4 R92, [R168+0xc400] ;  /* 0x00c40000a85c783b */ /* 0x000fe80000004200 */
[C---:B------:R-:W-:Y:S01]  /*ab10*/  HMMA.16816.F32.BF16 R40, R48.reuse, R42, R96 ;  /* 0x0000002a3028723c */ /* 0x040fe20000041860 */
[----:B------:R-:W-:Y:S02]  /*ab20*/  LDSM.16.MT88.4 R96, [R170+0xe400] ;  /* 0x00e40000aa60783b */ /* 0x000fe40000004200 */
[----:B------:R-:W5:Y:S03]  /*ab30*/  MUFU.EX2 R124, R124 ;  /* 0x0000007c007c7308 */ /* 0x000f660000000800 */
[C---:B------:R-:W-:Y:S05]  /*ab40*/  HMMA.16816.F32.BF16 R44, R48.reuse, R52, R44 ;  /* 0x00000034302c723c */ /* 0x040fea000004182c */
[----:B------:R-:W-:Y:S01]  /*ab50*/  MUFU.EX2 R121, R121 ;  /* 0x0000007900797308 */ /* 0x000fe20000000800 */
[----:B------:R-:W-:Y:S01]  /*ab60*/  HMMA.16816.F32.BF16 R48, R48, R54, R104 ;  /* 0x000000363030723c */ /* 0x000fe20000041868 */
[----:B--2---:R-:W-:Y:S01]  /*ab70*/  F2FP.BF16.F32.PACK_AB R52, R63, R128 ;  /* 0x000000803f34723e */ /* 0x004fe200000010ff */
[----:B------:R-:W-:Y:S01]  /*ab80*/  FADD.FTZ R128, R128, R127 ;  /* 0x0000007f80807221 */ /* 0x000fe20000010000 */
[----:B----4-:R-:W-:-:S03]  /*ab90*/  F2FP.BF16.F32.PACK_AB R53, R59, R66 ;  /* 0x000000423b35723e */ /* 0x010fc600000010ff */
[----:B------:R-:W-:Y:S01]  /*aba0*/  FADD.FTZ R128, R63, R128 ;  /* 0x000000803f807221 */ /* 0x000fe20000010000 */
[----:B------:R-:W-:Y:S01]  /*abb0*/  F2FP.BF16.F32.PACK_AB R54, R2, R61 ;  /* 0x0000003d0236723e */ /* 0x000fe200000010ff */
[----:B------:R-:W-:Y:S01]  /*abc0*/  MUFU.EX2 R120, R120 ;  /* 0x0000007800787308 */ /* 0x000fe20000000800 */
[----:B---3--:R-:W-:Y:S01]  /*abd0*/  F2FP.BF16.F32.PACK_AB R55, R0, R57 ;  /* 0x000000390037723e */ /* 0x008fe200000010ff */
[----:B------:R-:W-:-:S04]  /*abe0*/  FADD.FTZ R61, R61, R128 ;  /* 0x000000803d3d7221 */ /* 0x000fc80000010000 */
[----:B------:R-:W-:Y:S02]  /*abf0*/  FADD.FTZ R2, R2, R61 ;  /* 0x0000003d02027221 */ /* 0x000fe40000010000 */
[C---:B------:R-:W-:Y:S01]  /*ac00*/  HMMA.16816.F32.BF16 R4, R52.reuse, R72, R4 ;  /* 0x000000483404723c */ /* 0x040fe20000041804 */
[----:B------:R-:W-:Y:S05]  /*ac10*/  MUFU.EX2 R123, R123 ;  /* 0x0000007b007b7308 */ /* 0x000fea0000000800 */
[C---:B------:R-:W-:Y:S01]  /*ac20*/  HMMA.16816.F32.BF16 R8, R52.reuse, R74, R8 ;  /* 0x0000004a3408723c */ /* 0x040fe20000041808 */
[----:B------:R-:W2:Y:S02]  /*ac30*/  LDSM.16.MT88.4 R72, [R170+0xb400] ;  /* 0x00b40000aa48783b */ /* 0x000ea40000004200 */
[----:B------:R-:W3:Y:S03]  /*ac40*/  MUFU.EX2 R122, R122 ;  /* 0x0000007a007a7308 */ /* 0x000ee60000000800 */
[C---:B-1----:R-:W-:Y:S05]  /*ac50*/  HMMA.16816.F32.BF16 R12, R52.reuse, R68, R12 ;  /* 0x00000044340c723c */ /* 0x042fea000004180c */
[----:B------:R-:W-:Y:S01]  /*ac60*/  MUFU.EX2 R119, R119 ;  /* 0x0000007700777308 */ /* 0x000fe20000000800 */
[C---:B------:R-:W-:Y:S01]  /*ac70*/  HMMA.16816.F32.BF16 R16, R52.reuse, R70, R16 ;  /* 0x000000463410723c */ /* 0x040fe20000041810 */
[----:B------:R-:W1:Y:S05]  /*ac80*/  LDSM.16.MT88.4 R68, [R170+0xd400] ;  /* 0x00d40000aa44783b */ /* 0x000e6a0000004200 */
[C---:B-----5:R-:W-:Y:S01]  /*ac90*/  HMMA.16816.F32.BF16 R28, R52.reuse, R76, R28 ;  /* 0x0000004c341c723c */ /* 0x060fe2000004181c */
[----:B------:R-:W4:Y:S05]  /*aca0*/  MUFU.EX2 R118, R118 ;  /* 0x0000007600767308 */ /* 0x000f2a0000000800 */
[C---:B------:R-:W-:Y:S01]  /*acb0*/  HMMA.16816.F32.BF16 R32, R52.reuse, R78, R32 ;  /* 0x0000004e3420723c */ /* 0x040fe20000041820 */
[----:B------:R-:W-:Y:S02]  /*acc0*/  LDSM.16.MT88.4 R76, [R170+0x9800] ;  /* 0x00980000aa4c783b */ /* 0x000fe40000004200 */
[----:B------:R-:W-:Y:S08]  /*acd0*/  MUFU.EX2 R190, R190 ;  /* 0x000000be00be7308 */ /* 0x000ff00000000800 */
[----:B------:R-:W-:Y:S01]  /*ace0*/  MUFU.EX2 R189, R189 ;  /* 0x000000bd00bd7308 */ /* 0x000fe20000000800 */
[C---:B--2---:R-:W-:Y:S07]  /*acf0*/  HMMA.16816.F32.BF16 R20, R52.reuse, R72, R20 ;  /* 0x000000483414723c */ /* 0x044fee0000041814 */
[----:B------:R-:W-:Y:S01]  /*ad00*/  MUFU.EX2 R165, R165 ;  /* 0x000000a500a57308 */ /* 0x000fe20000000800 */
[C---:B------:R-:W-:Y:S01]  /*ad10*/  HMMA.16816.F32.BF16 R24, R52.reuse, R74, R24 ;  /* 0x0000004a3418723c */ /* 0x040fe20000041818 */
[----:B------:R-:W2:Y:S06]  /*ad20*/  LDSM.16.MT88.4 R72, [R168+0xd400] ;  /* 0x00d40000a848783b */ /* 0x000eac0000004200 */
[----:B------:R-:W-:Y:S01]  /*ad30*/  MUFU.EX2 R164, R164 ;  /* 0x000000a400a47308 */ /* 0x000fe20000000800 */
[C---:B-1----:R-:W-:Y:S06]  /*ad40*/  HMMA.16816.F32.BF16 R36, R52.reuse, R68, R36 ;  /* 0x000000443424723c */ /* 0x042fec0000041824 */
[C---:B------:R-:W-:Y:S01]  /*ad50*/  HMMA.16816.F32.BF16 R40, R52.reuse, R70, R40 ;  /* 0x000000463428723c */ /* 0x040fe20000041828 */
[----:B------:R-:W1:Y:S01]  /*ad60*/  LDSM.16.MT88.4 R68, [R168+0x9800] ;  /* 0x00980000a844783b */ /* 0x000e620000004200 */
[----:B------:R-:W-:Y:S08]  /*ad70*/  MUFU.EX2 R167, R167 ;  /* 0x000000a700a77308 */ /* 0x000ff00000000800 */
[----:B------:R-:W-:Y:S08]  /*ad80*/  MUFU.EX2 R166, R166 ;  /* 0x000000a600a67308 */ /* 0x000ff00000000800 */
[----:B------:R-:W-:Y:S08]  /*ad90*/  MUFU.EX2 R163, R163 ;  /* 0x000000a300a37308 */ /* 0x000ff00000000800 */
[----:B------:R-:W-:Y:S01]  /*ada0*/  MUFU.EX2 R162, R162 ;  /* 0x000000a200a27308 */ /* 0x000fe20000000800 */
[C---:B--2---:R-:W-:Y:S07]  /*adb0*/  HMMA.16816.F32.BF16 R44, R52.reuse, R72, R44 ;  /* 0x00000048342c723c */ /* 0x044fee000004182c */
[----:B------:R-:W-:Y:S01]  /*adc0*/  MUFU.EX2 R155, R155 ;  /* 0x0000009b009b7308 */ /* 0x000fe20000000800 */
[----:B------:R-:W-:Y:S01]  /*add0*/  HMMA.16816.F32.BF16 R48, R52, R74, R48 ;  /* 0x0000004a3430723c */ /* 0x000fe20000041830 */
[----:B------:R-:W2:Y:S06]  /*ade0*/  LDSM.16.MT88.4 R72, [R168+0xb800] ;  /* 0x00b80000a848783b */ /* 0x000eac0000004200 */
[----:B------:R-:W-:Y:S01]  /*adf0*/  F2FP.BF16.F32.PACK_AB R52, R124, R129 ;  /* 0x000000817c34723e */ /* 0x000fe200000010ff */
[----:B------:R-:W5:Y:S01]  /*ae00*/  MUFU.EX2 R198, R198 ;  /* 0x000000c600c67308 */ /* 0x000f620000000800 */
[----:B---3--:R-:W-:Y:S01]  /*ae10*/  F2FP.BF16.F32.PACK_AB R53, R122, R123 ;  /* 0x0000007b7a35723e */ /* 0x008fe200000010ff */
[----:B------:R-:W-:Y:S01]  /*ae20*/  FADD.FTZ R129, R129, R2 ;  /* 0x0000000281817221 */ /* 0x000fe20000010000 */
[----:B------:R-:W-:-:S02]  /*ae30*/  F2FP.BF16.F32.PACK_AB R54, R120, R121 ;  /* 0x000000797836723e */ /* 0x000fc400000010ff */
[----:B----4-:R-:W-:Y:S01]  /*ae40*/  F2FP.BF16.F32.PACK_AB R55, R118, R119 ;  /* 0x000000777637723e */ /* 0x010fe200000010ff */
[----:B------:R-:W-:Y:S02]  /*ae50*/  FADD.FTZ R124, R124, R129 ;  /* 0x000000817c7c7221 */ /* 0x000fe40000010000 */
[----:B------:R-:W-:Y:S04]  /*ae60*/  MUFU.EX2 R153, R153 ;  /* 0x0000009900997308 */ /* 0x000fe80000000800 */
[C---:B------:R-:W-:Y:S04]  /*ae70*/  HMMA.16816.F32.BF16 R4, R52.reuse, R76, R4 ;  /* 0x0000004c3404723c */ /* 0x040fe80000041804 */
[----:B------:R-:W3:Y:S01]  /*ae80*/  MUFU.EX2 R200, R200 ;  /* 0x000000c800c87308 */ /* 0x000ee20000000800 */
[----:B-----5:R-:W-:Y:S01]  /*ae90*/  F2FP.BF16.F32.PACK_AB R104, R198, R155 ;  /* 0x0000009bc668723e */ /* 0x020fe200000010ff */
[C---:B------:R-:W-:Y:S01]  /*aea0*/  HMMA.16816.F32.BF16 R8, R52.reuse, R78, R8 ;  /* 0x0000004e3408723c */ /* 0x040fe20000041808 */
[----:B------:R-:W4:Y:S05]  /*aeb0*/  LDSM.16.MT88.4 R76, [R170+0xb800] ;  /* 0x00b80000aa4c783b */ /* 0x000f2a0000004200 */
[C---:B-1----:R-:W-:Y:S01]  /*aec0*/  HMMA.16816.F32.BF16 R12, R52.reuse, R68, R12 ;  /* 0x00000044340c723c */ /* 0x042fe2000004180c */
[----:B------:R-:W-:Y:S05]  /*aed0*/  MUFU.EX2 R159, R159 ;  /* 0x0000009f009f7308 */ /* 0x000fea0000000800 */
[----:B------:R-:W-:Y:S01]  /*aee0*/  HMMA.16816.F32.BF16 R16, R52, R70, R16 ;  /* 0x000000463410723c */ /* 0x000fe20000041810 */
[----:B------:R-:W1:Y:S02]  /*aef0*/  LDSM.16.MT88.4 R68, [R168+0xd800] ;  /* 0x00d80000a844783b */ /* 0x000e640000004200 */
[----:B------:R-:W5:Y:S01]  /*af00*/  MUFU.EX2 R156, R160 ;  /* 0x000000a0009c7308 */ /* 0x000f620000000800 */
[----:B---3--:R-:W-:-:S02]  /*af10*/  F2FP.BF16.F32.PACK_AB R106, R200, R153 ;  /* 0x00000099c86a723e */ /* 0x008fc400000010ff */
[C---:B--2---:R-:W-:Y:S05]  /*af20*/  HMMA.16816.F32.BF16 R28, R52.reuse, R72, R28 ;  /* 0x00000048341c723c */ /* 0x044fea000004181c */
[----:B------:R-:W-:Y:S01]  /*af30*/  MUFU.EX2 R154, R154 ;  /* 0x0000009a009a7308 */ /* 0x000fe20000000800 */
[----:B------:R-:W-:Y:S01]  /*af40*/  HMMA.16816.F32.BF16 R32, R52, R74, R32 ;  /* 0x0000004a3420723c */ /* 0x000fe20000041820 */
[----:B------:R-:W-:Y:S06]  /*af50*/  LDSM.16.MT88.4 R72, [R170+0x9c00] ;  /* 0x009c0000aa48783b */ /* 0x000fec0000004200 */
[----:B------:R-:W2:Y:S01]  /*af60*/  MUFU.EX2 R157, R157 ;  /* 0x0000009d009d7308 */ /* 0x000ea20000000800 */
[----:B-----5:R-:W-:-:S07]  /*af70*/  F2FP.BF16.F32.PACK_AB R105, R156, R159 ;  /* 0x0000009f9c69723e */ /* 0x020fce00000010ff */
[----:B------:R-:W-:Y:S01]  /*af80*/  MUFU.EX2 R143, R143 ;  /* 0x0000008f008f7308 */ /* 0x000fe20000000800 */
[C---:B----4-:R-:W-:Y:S06]  /*af90*/  HMMA.16816.F32.BF16 R20, R52.reuse, R76, R20 ;  /* 0x0000004c3414723c */ /* 0x050fec0000041814 */
[C---:B------:R-:W-:Y:S01]  /*afa0*/  HMMA.16816.F32.BF16 R24, R52.reuse, R78, R24 ;  /* 0x0000004e3418723c */ /* 0x040fe20000041818 */
[----:B------:R-:W3:Y:S01]  /*afb0*/  LDSM.16.MT88.4 R76, [R170+0xd800] ;  /* 0x00d80000aa4c783b */ /* 0x000ee20000004200 */
[----:B--2---:R-:W-:Y:S01]  /*afc0*/  F2FP.BF16.F32.PACK_AB R107, R157, R154 ;  /* 0x0000009a9d6b723e */ /* 0x004fe200000010ff */
[----:B------:R-:W2:Y:S03]  /*afd0*/  MUFU.EX2 R158, R158 ;  /* 0x0000009e009e7308 */ /* 0x000ea60000000800 */
[C---:B-1----:R-:W-:Y:S05]  /*afe0*/  HMMA.16816.F32.BF16 R44, R52.reuse, R68, R44 ;  /* 0x00000044342c723c */ /* 0x042fea000004182c */
[----:B------:R-:W-:Y:S01]  /*aff0*/  MUFU.EX2 R135, R135 ;  /* 0x0000008700877308 */ /* 0x000fe20000000800 */
[C---:B------:R-:W-:Y:S01]  /*b000*/  HMMA.16816.F32.BF16 R48, R52.reuse, R70, R48 ;  /* 0x000000463430723c */ /* 0x040fe20000041830 */
[----:B------:R-:W1:Y:S06]  /*b010*/  LDSM.16.MT88.4 R68, [R168+0x9c00] ;  /* 0x009c0000a844783b */ /* 0x000e6c0000004200 */
[----:B------:R-:W4:Y:S08]  /*b020*/  MUFU.EX2 R142, R142 ;  /* 0x0000008e008e7308 */ /* 0x000f300000000800 */
[----:B------:R-:W-:Y:S08]  /*b030*/  MUFU.EX2 R141, R141 ;  /* 0x0000008d008d7308 */ /* 0x000ff00000000800 */
[----:B------:R-:W-:Y:S01]  /*b040*/  MUFU.EX2 R133, R133 ;  /* 0x0000008500857308 */ /* 0x000fe20000000800 */
[C---:B---3--:R-:W-:Y:S07]  /*b050*/  HMMA.16816.F32.BF16 R36, R52.reuse, R76, R36 ;  /* 0x0000004c3424723c */ /* 0x048fee0000041824 */
[----:B------:R-:W-:Y:S01]  /*b060*/  MUFU.EX2 R134, R134 ;  /* 0x0000008600867308 */ /* 0x000fe20000000800 */
[----:B------:R-:W-:Y:S01]  /*b070*/  HMMA.16816.F32.BF16 R40, R52, R78, R40 ;  /* 0x0000004e3428723c */ /* 0x000fe20000041828 */
[----:B------:R-:W3:Y:S06]  /*b080*/  LDSM.16.MT88.4 R76, [R170+0xbc00] ;  /* 0x00bc0000aa4c783b */ /* 0x000eec0000004200 */
[----:B------:R-:W-:Y:S01]  /*b090*/  MUFU.EX2 R193, R136 ;  /* 0x0000008800c17308 */ /* 0x000fe20000000800 */
[----:B------:R-:W-:-:S02]  /*b0a0*/  F2FP.BF16.F32.PACK_AB R52, R189, R190 ;  /* 0x000000bebd34723e */ /* 0x000fc400000010ff */
[----:B------:R-:W-:Y:S02]  /*b0b0*/  F2FP.BF16.F32.PACK_AB R53, R166, R167 ;  /* 0x000000a7a635723e */ /* 0x000fe400000010ff */
[----:B------:R-:W-:-:S03]  /*b0c0*/  F2FP.BF16.F32.PACK_AB R54, R164, R165 ;  /* 0x000000a5a436723e */ /* 0x000fc600000010ff */
[----:B------:R-:W-:Y:S01]  /*b0d0*/  MUFU.EX2 R194, R194 ;  /* 0x000000c200c27308 */ /* 0x000fe20000000800 */
[----:B------:R-:W-:-:S07]  /*b0e0*/  F2FP.BF16.F32.PACK_AB R55, R162, R163 ;  /* 0x000000a3a237723e */ /* 0x000fce00000010ff */
[C---:B-1----:R-:W-:Y:S06]  /*b0f0*/  HMMA.16816.F32.BF16 R12, R52.reuse, R68, R12 ;  /* 0x00000044340c723c */ /* 0x042fec000004180c */
[C---:B------:R-:W-:Y:S01]  /*b100*/  HMMA.16816.F32.BF16 R16, R52.reuse, R70, R16 ;  /* 0x000000463410723c */ /* 0x040fe20000041810 */
[----:B------:R-:W1:Y:S05]  /*b110*/  LDSM.16.MT88.4 R68, [R170+0xdc00] ;  /* 0x00dc0000aa44783b */ /* 0x000e6a0000004200 */
[C---:B------:R-:W-:Y:S06]  /*b120*/  HMMA.16816.F32.BF16 R4, R52.reuse, R72, R4 ;  /* 0x000000483404723c */ /* 0x040fec0000041804 */
[C---:B------:R-:W-:Y:S01]  /*b130*/  HMMA.16816.F32.BF16 R8, R52.reuse, R74, R8 ;  /* 0x0000004a3408723c */ /* 0x040fe20000041808 */
[----:B------:R-:W5:Y:S05]  /*b140*/  LDSM.16.MT88.4 R72, [R168+0xbc00] ;  /* 0x00bc0000a848783b */ /* 0x000f6a0000004200 */
[C---:B---3--:R-:W-:Y:S06]  /*b150*/  HMMA.16816.F32.BF16 R20, R52.reuse, R76, R20 ;  /* 0x0000004c3414723c */ /* 0x048fec0000041814 */
[C---:B------:R-:W-:Y:S01]  /*b160*/  HMMA.16816.F32.BF16 R24, R52.reuse, R78, R24 ;  /* 0x0000004e3418723c */ /* 0x040fe20000041818 */
[----:B------:R-:W3:Y:S05]  /*b170*/  LDSM.16.MT88.4 R76, [R168+0xa000] ;  /* 0x00a00000a84c783b */ /* 0x000eea0000004200 */
[C---:B-1----:R-:W-:Y:S06]  /*b180*/  HMMA.16816.F32.BF16 R36, R52.reuse, R68, R36 ;  /* 0x000000443424723c */ /* 0x042fec0000041824 */
[C---:B------:R-:W-:Y:S01]  /*b190*/  HMMA.16816.F32.BF16 R40, R52.reuse, R70, R40 ;  /* 0x000000463428723c */ /* 0x040fe20000041828 */
[----:B------:R-:W1:Y:S05]  /*b1a0*/  LDSM.16.MT88.4 R68, [R168+0xdc00] ;  /* 0x00dc0000a844783b */ /* 0x000e6a0000004200 */
[C---:B-----5:R-:W-:Y:S06]  /*b1b0*/  HMMA.16816.F32.BF16 R28, R52.reuse, R72, R28 ;  /* 0x00000048341c723c */ /* 0x060fec000004181c */
[----:B------:R-:W-:Y:S01]  /*b1c0*/  HMMA.16816.F32.BF16 R32, R52, R74, R32 ;  /* 0x0000004a3420723c */ /* 0x000fe20000041820 */
[----:B------:R-:W5:Y:S05]  /*b1d0*/  LDSM.16.MT88.4 R72, [R170+0xa000] ;  /* 0x00a00000aa48783b */ /* 0x000f6a0000004200 */
[C---:B---3--:R-:W-:Y:S06]  /*b1e0*/  HMMA.16816.F32.BF16 R12, R104.reuse, R76, R12 ;  /* 0x0000004c680c723c */ /* 0x048fec000004180c */
[----:B------:R-:W-:Y:S01]  /*b1f0*/  HMMA.16816.F32.BF16 R16, R104, R78, R16 ;  /* 0x0000004e6810723c */ /* 0x000fe20000041810 */
[----:B------:R-:W-:Y:S05]  /*b200*/  LDSM.16.MT88.4 R76, [R168+0xa400] ;  /* 0x00a40000a84c783b */ /* 0x000fea0000004200 */
[C---:B-1----:R-:W-:Y:S06]  /*b210*/  HMMA.16816.F32.BF16 R44, R52.reuse, R68, R44 ;  /* 0x00000044342c723c */ /* 0x042fec000004182c */
[----:B------:R-:W-:Y:S01]  /*b220*/  HMMA.16816.F32.BF16 R48, R52, R70, R48 ;  /* 0x000000463430723c */ /* 0x000fe20000041830 */
[----:B------:R-:W1:Y:S04]  /*b230*/  LDSM.16.MT88.4 R52, [R168+0xc000] ;  /* 0x00c00000a834783b */ /* 0x000e680000004200 */
[----:B------:R-:W3:Y:S01]  /*b240*/  LDSM.16.MT88.4 R68, [R170+0xc000] ;  /* 0x00c00000aa44783b */ /* 0x000ee20000004200 */
[C---:B-----5:R-:W-:Y:S03]  /*b250*/  HMMA.16816.F32.BF16 R112, R104.reuse, R72, R4 ;  /* 0x000000486870723c */ /* 0x060fe60000041804 */
[----:B------:R-:W5:Y:S03]  /*b260*/  LDSM.16.MT88.4 R4, [R170+0xe000] ;  /* 0x00e00000aa04783b */ /* 0x000f660000004200 */
[C---:B------:R-:W-:Y:S06]  /*b270*/  HMMA.16816.F32.BF16 R8, R104.reuse, R74, R8 ;  /* 0x0000004a6808723c */ /* 0x040fec0000041808 */
[C---:B-1----:R-:W-:Y:S06]  /*b280*/  HMMA.16816.F32.BF16 R28, R104.reuse, R52, R28 ;  /* 0x00000034681c723c */ /* 0x042fec000004181c */
[C---:B------:R-:W-:Y:S01]  /*b290*/  HMMA.16816.F32.BF16 R32, R104.reuse, R54, R32 ;  /* 0x000000366820723c */ /* 0x040fe20000041820 */
[----:B------:R-:W1:Y:S05]  /*b2a0*/  LDSM.16.MT88.4 R52, [R168+0xe000] ;  /* 0x00e00000a834783b */ /* 0x000e6a0000004200 */
[C---:B---3--:R-:W-:Y:S06]  /*b2b0*/  HMMA.16816.F32.BF16 R20, R104.reuse, R68, R20 ;  /* 0x000000446814723c */ /* 0x048fec0000041814 */
[C---:B------:R-:W-:Y:S01]  /*b2c0*/  HMMA.16816.F32.BF16 R24, R104.reuse, R70, R24 ;  /* 0x000000466818723c */ /* 0x040fe20000041818 */
[----:B------:R-:W3:Y:S05]  /*b2d0*/  LDSM.16.MT88.4 R68, [R170+0xa400] ;  /* 0x00a40000aa44783b */ /* 0x000eea0000004200 */
[C---:B-----5:R-:W-:Y:S06]  /*b2e0*/  HMMA.16816.F32.BF16 R36, R104.reuse, R4, R36 ;  /* 0x000000046824723c */ /* 0x060fec0000041824 */
[----:B------:R-:W-:Y:S01]  /*b2f0*/  HMMA.16816.F32.BF16 R40, R104, R6, R40 ;  /* 0x000000066828723c */ /* 0x000fe20000041828 */
[----:B--2---:R-:W-:-:S06]  /*b300*/  F2FP.BF16.F32.PACK_AB R4, R158, R143 ;  /* 0x0000008f9e04723e */ /* 0x004fcc00000010ff */
[----:B----4-:R-:W-:Y:S01]  /*b310*/  F2FP.BF16.F32.PACK_AB R6, R142, R135 ;  /* 0x000000878e06723e */ /* 0x010fe200000010ff */
[C---:B-1----:R-:W-:Y:S06]  /*b320*/  HMMA.16816.F32.BF16 R44, R104.reuse, R52, R44 ;  /* 0x00000034682c723c */ /* 0x042fec000004182c */
[----:B------:R-:W-:Y:S01]  /*b330*/  HMMA.16816.F32.BF16 R104, R104, R54, R48 ;  /* 0x000000366868723c */ /* 0x000fe20000041830 */
[--C-:B------:R-:W-:Y:S01]  /*b340*/  FFMA.FTZ R52, R150, UR12, -R125.reuse ;  /* 0x0000000c96347c23 */ /* 0x100fe2000801087d */
[----:B------:R-:W-:Y:S05]  /*b350*/  MUFU.EX2 R48, R144 ;  /* 0x0000009000307308 */ /* 0x000fea0000000800 */
[----:B------:R-:W-:Y:S01]  /*b360*/  FFMA.FTZ R49, R148, UR12, -R125 ;  /* 0x0000000c94317c23 */ /* 0x000fe2000801087d */
[--C-:B------:R-:W-:Y:S01]  /*b370*/  FFMA.FTZ R50, R131, UR12, -R140.reuse ;  /* 0x0000000c83327c23 */ /* 0x100fe2000801088c */
[----:B------:R-:W-:Y:S01]  /*b380*/  FFMA.FTZ R51, R145, UR12, -R140 ;  /* 0x0000000c91337c23 */ /* 0x000fe2000801088c */
[----:B------:R-:W1:Y:S08]  /*b390*/  MUFU.EX2 R52, R52 ;  /* 0x0000003400347308 */ /* 0x000e700000000800 */
[----:B------:R-:W2:Y:S08]  /*b3a0*/  MUFU.EX2 R49, R49 ;  /* 0x0000003100317308 */ /* 0x000eb00000000800 */
[----:B------:R-:W-:Y:S01]  /*b3b0*/  MUFU.EX2 R50, R50 ;  /* 0x0000003200327308 */ /* 0x000fe20000000800 */
[----:B-1----:R-:W-:-:S07]  /*b3c0*/  F2FP.BF16.F32.PACK_AB R5, R52, R141 ;  /* 0x0000008d3405723e */ /* 0x002fce00000010ff */
[----:B------:R-:W1:Y:S01]  /*b3d0*/  MUFU.EX2 R51, R51 ;  /* 0x0000003300337308 */ /* 0x000e620000000800 */
[----:B--2---:R-:W-:-:S07]  /*b3e0*/  F2FP.BF16.F32.PACK_AB R7, R49, R48 ;  /* 0x000000303107723e */ /* 0x004fce00000010ff */
[C---:B---3--:R-:W-:Y:S06]  /*b3f0*/  HMMA.16816.F32.BF16 R112, R4.reuse, R68, R112 ;  /* 0x000000440470723c */ /* 0x048fec0000041870 */
[C---:B------:R-:W-:Y:S01]  /*b400*/  HMMA.16816.F32.BF16 R68, R4.reuse, R70, R8 ;  /* 0x000000460444723c */ /* 0x040fe20000041808 */
[----:B------:R-:W2:Y:S05]  /*b410*/  LDSM.16.MT88.4 R8, [R168+0xe400] ;  /* 0x00e40000a808783b */ /* 0x000eaa0000004200 */
[C---:B------:R-:W-:Y:S01]  /*b420*/  HMMA.16816.F32.BF16 R80, R4.reuse, R84, R20 ;  /* 0x000000540450723c */ /* 0x040fe20000041814 */
[----:B------:R-:W3:Y:S05]  /*b430*/  LDSM.16.MT88.4 R20, [R168+0xa800] ;  /* 0x00a80000a814783b */ /* 0x000eea0000004200 */
[C---:B------:R-:W-:Y:S01]  /*b440*/  HMMA.16816.F32.BF16 R88, R4.reuse, R92, R28 ;  /* 0x0000005c0458723c */ /* 0x040fe2000004181c */
[----:B------:R-:W-:Y:S05]  /*b450*/  MUFU.EX2 R29, R132 ;  /* 0x00000084001d7308 */ /* 0x000fea0000000800 */
[C---:B------:R-:W-:Y:S01]  /*b460*/  HMMA.16816.F32.BF16 R92, R4.reuse, R94, R32 ;  /* 0x0000005e045c723c */ /* 0x040fe20000041820 */
[--C-:B------:R-:W-:Y:S01]  /*b470*/  FFMA.FTZ R30, R64, UR12, -R125.reuse ;  /* 0x0000000c401e7c23 */ /* 0x100fe2000801087d */
[--C-:B------:R-:W-:Y:S01]  /*b480*/  FFMA.FTZ R31, R62, UR12, -R125.reuse ;  /* 0x0000000c3e1f7c23 */ /* 0x100fe2000801087d */
[----:B------:R-:W-:Y:S03]  /*b490*/  MUFU.EX2 R28, R147 ;  /* 0x00000093001c7308 */ /* 0x000fe60000000800 */
[C---:B------:R-:W-:Y:S01]  /*b4a0*/  HMMA.16816.F32.BF16 R72, R4.reuse, R76, R12 ;  /* 0x0000004c0448723c */ /* 0x040fe2000004180c */
[--C-:B------:R-:W-:Y:S01]  /*b4b0*/  FFMA.FTZ R33, R67, UR12, -R125.reuse ;  /* 0x0000000c43217c23 */ /* 0x100fe2000801087d */
[--C-:B------:R-:W-:Y:S01]  /*b4c0*/  FFMA.FTZ R32, R116, UR12, -R125.reuse ;  /* 0x0000000c74207c23 */ /* 0x100fe2000801087d */
[----:B------:R-:W-:Y:S01]  /*b4d0*/  LDSM.16.MT88.4 R12, [R168+0xc800] ;  /* 0x00c80000a80c783b */ /* 0x000fe20000004200 */
[----:B------:R-:W-:Y:S01]  /*b4e0*/  FFMA.FTZ R35, R58, UR12, -R125 ;  /* 0x0000000c3a237c23 */ /* 0x000fe2000801087d */
[----:B------:R-:W-:Y:S01]  /*b4f0*/  MUFU.EX2 R30, R30 ;  /* 0x0000001e001e7308 */ /* 0x000fe20000000800 */
[C---:B------:R-:W-:Y:S01]  /*b500*/  HMMA.16816.F32.BF16 R76, R4.reuse, R78, R16 ;  /* 0x0000004e044c723c */ /* 0x040fe20000041810 */
[----:B------:R-:W4:Y:S05]  /*b510*/  LDSM.16.MT88.4 R16, [R170+0xc800] ;  /* 0x00c80000aa10783b */ /* 0x000f2a0000004200 */
[C---:B------:R-:W-:Y:S01]  /*b520*/  HMMA.16816.F32.BF16 R108, R4.reuse, R96, R36 ;  /* 0x00000060046c723c */ /* 0x040fe20000041824 */
[----:B------:R-:W5:Y:S05]  /*b530*/  MUFU.EX2 R33, R33 ;  /* 0x0000002100217308 */ /* 0x000f6a0000000800 */
[C---:B------:R-:W-:Y:S01]  /*b540*/  HMMA.16816.F32.BF16 R84, R4.reuse, R86, R24 ;  /* 0x000000560454723c */ /* 0x040fe20000041818 */
[----:B------:R-:W-:Y:S01]  /*b550*/  LDSM.16.MT88.4 R24, [R170+0xa800] ;  /* 0x00a80000aa18783b */ /* 0x000fe20000004200 */
[----:B------:R-:W-:Y:S01]  /*b560*/  FADD.FTZ R39, R126, R137 ;  /* 0x000000897e277221 */ /* 0x000fe20000010000 */
[----:B------:R-:W-:Y:S01]  /*b570*/  MUFU.EX2 R31, R31 ;  /* 0x0000001f001f7308 */ /* 0x000fe20000000800 */
[--C-:B------:R-:W-:Y:S01]  /*b580*/  FFMA.FTZ R36, R65, UR12, -R125.reuse ;  /* 0x0000000c41247c23 */ /* 0x100fe2000801087d */
[----:B------:R-:W-:Y:S01]  /*b590*/  FFMA.FTZ R37, R60, UR12, -R125 ;  /* 0x0000000c3c257c23 */ /* 0x000fe2000801087d */
[C---:B------:R-:W-:Y:S05]  /*b5a0*/  HMMA.16816.F32.BF16 R96, R4.reuse, R98, R40 ;  /* 0x000000620460723c */ /* 0x040fea0000041828 */
[----:B------:R-:W3:Y:S01]  /*b5b0*/  MUFU.EX2 R32, R32 ;  /* 0x0000002000207308 */ /* 0x000ee20000000800 */
[C---:B--2---:R-:W-:Y:S06]  /*b5c0*/  HMMA.16816.F32.BF16 R100, R4.reuse, R8, R44 ;  /* 0x000000080464723c */ /* 0x044fec000004182c */
[----:B------:R-:W-:Y:S01]  /*b5d0*/  HMMA.16816.F32.BF16 R104, R4, R10, R104 ;  /* 0x0000000a0468723c */ /* 0x000fe20000041868 */
[----:B------:R-:W2:Y:S01]  /*b5e0*/  LDSM.16.MT88.4 R4, [R170+0xe800] ;  /* 0x00e80000aa04783b */ /* 0x000ea20000004200 */
[----:B-1----:R-:W-:Y:S01]  /*b5f0*/  F2FP.BF16.F32.PACK_AB R8, R51, R50 ;  /* 0x000000323308723e */ /* 0x002fe200000010ff */
[----:B------:R-:W-:Y:S01]  /*b600*/  MUFU.EX2 R34, R149 ;  /* 0x0000009500227308 */ /* 0x000fe20000000800 */
[----:B-----5:R-:W-:-:S03]  /*b610*/  F2FP.BF16.F32.PACK_AB R9, R33, R30 ;  /* 0x0000001e2109723e */ /* 0x020fc600000010ff */
[----:B------:R-:W-:Y:S02]  /*b620*/  F2FP.BF16.F32.PACK_AB R10, R28, R29 ;  /* 0x0000001d1c0a723e */ /* 0x000fe400000010ff */
[----:B---3--:R-:W-:Y:S02]  /*b630*/  F2FP.BF16.F32.PACK_AB R11, R32, R31 ;  /* 0x0000001f200b723e */ /* 0x008fe400000010ff */
[----:B------:R-:W-:Y:S05]  /*b640*/  MUFU.EX2 R35, R35 ;  /* 0x0000002300237308 */ /* 0x000fea0000000800 */
[C---:B------:R-:W-:Y:S03]  /*b650*/  HMMA.16816.F32.BF16 R72, R8.reuse, R20, R72 ;  /* 0x000000140848723c */ /* 0x040fe60000041848 */
[----:B------:R-:W1:Y:S03]  /*b660*/  MUFU.EX2 R36, R36 ;  /* 0x0000002400247308 */ /* 0x000e660000000800 */
[C---:B------:R-:W-:Y:S01]  /*b670*/  HMMA.16816.F32.BF16 R76, R8.reuse, R22, R76 ;  /* 0x00000016084c723c */ /* 0x040fe2000004184c */
[----:B------:R-:W3:Y:S04]  /*b680*/  LDSM.16.MT88.4 R20, [R168+0xe800] ;  /* 0x00e80000a814783b */ /* 0x000ee80000004200 */
[----:B------:R-:W5:Y:S01]  /*b690*/  MUFU.EX2 R37, R37 ;  /* 0x0000002500257308 */ /* 0x000f620000000800 */
[C---:B----4-:R-:W-:Y:S06]  /*b6a0*/  HMMA.16816.F32.BF16 R80, R8.reuse, R16, R80 ;  /* 0x000000100850723c */ /* 0x050fec0000041850 */
[C---:B------:R-:W-:Y:S01]  /*b6b0*/  HMMA.16816.F32.BF16 R84, R8.reuse, R18, R84 ;  /* 0x000000120854723c */ /* 0x040fe20000041854 */
[----:B------:R-:W4:Y:S05]  /*b6c0*/  LDSM.16.MT88.4 R16, [R168+0xac00] ;  /* 0x00ac0000a810783b */ /* 0x000f2a0000004200 */
[C---:B--2---:R-:W-:Y:S06]  /*b6d0*/  HMMA.16816.F32.BF16 R108, R8.reuse, R4, R108 ;  /* 0x00000004086c723c */ /* 0x044fec000004186c */
[----:B------:R-:W-:Y:S01]  /*b6e0*/  HMMA.16816.F32.BF16 R88, R8, R12, R88 ;  /* 0x0000000c0858723c */ /* 0x000fe20000041858 */
[----:B------:R-:W-:Y:S01]  /*b6f0*/  FADD.FTZ R4, R66, R39 ;  /* 0x0000002742047221 */ /* 0x000fe20000010000 */
[----:B-1----:R-:W-:-:S03]  /*b700*/  F2FP.BF16.F32.PACK_AB R5, R36, R35 ;  /* 0x000000232405723e */ /* 0x002fc600000010ff */
[----:B------:R-:W-:Y:S01]  /*b710*/  FADD.FTZ R4, R59, R4 ;  /* 0x000000043b047221 */ /* 0x000fe20000010000 */
[C---:B------:R-:W-:Y:S01]  /*b720*/  HMMA.16816.F32.BF16 R92, R8.reuse, R14, R92 ;  /* 0x0000000e085c723c */ /* 0x040fe2000004185c */
[----:B------:R-:W1:Y:S02]  /*b730*/  LDSM.16.MT88.4 R12, [R170+0xcc00] ;  /* 0x00cc0000aa0c783b */ /* 0x000e640000004200 */
[----:B------:R-:W-:Y:S01]  /*b740*/  FADD.FTZ R57, R57, R4 ;  /* 0x0000000439397221 */ /* 0x000fe20000010000 */
[----:B------:R-:W-:Y:S02]  /*b750*/  F2FP.BF16.F32.PACK_AB R4, R34, R133 ;  /* 0x000000852204723e */ /* 0x000fe400000010ff */
[----:B------:R-:W-:Y:S01]  /*b760*/  HMMA.16816.F32.BF16 R112, R8, R24, R112 ;  /* 0x000000180870723c */ /* 0x000fe20000041870 */
[----:B------:R-:W-:-:S04]  /*b770*/  FADD.FTZ R0, R0, R57 ;  /* 0x0000003900007221 */ /* 0x000fc80000010000 */
[----:B------:R-:W-:Y:S01]  /*b780*/  FADD.FTZ R123, R123, R0 ;  /* 0x000000007b7b7221 */ /* 0x000fe20000010000 */
[----:B------:R-:W-:Y:S01]  /*b790*/  HMMA.16816.F32.BF16 R68, R8, R26, R68 ;  /* 0x0000001a0844723c */ /* 0x000fe20000041844 */
[----:B------:R-:W2:Y:S02]  /*b7a0*/  LDSM.16.MT88.4 R24, [R170+0xac00] ;  /* 0x00ac0000aa18783b */ /* 0x000ea40000004200 */
[----:B------:R-:W-:-:S03]  /*b7b0*/  FADD.FTZ R122, R122, R123 ;  /* 0x0000007b7a7a7221 */ /* 0x000fc60000010000 */
[----:B------:R-:W-:Y:S01]  /*b7c0*/  HMMA.16816.F32.BF16 R96, R8, R6, R96 ;  /* 0x000000060860723c */ /* 0x000fe20000041860 */
[----:B------:R-:W-:-:S04]  /*b7d0*/  FADD.FTZ R119, R119, R122 ;  /* 0x0000007a77777221 */ /* 0x000fc80000010000 */
[----:B------:R-:W-:Y:S01]  /*b7e0*/  FADD.FTZ R118, R118, R119 ;  /* 0x0000007776767221 */ /* 0x000fe20000010000 */
[C---:B---3--:R-:W-:Y:S01]  /*b7f0*/  HMMA.16816.F32.BF16 R100, R8.reuse, R20, R100 ;  /* 0x000000140864723c */ /* 0x048fe20000041864 */
[----:B------:R-:W-:Y:S02]  /*b800*/  F2FP.BF16.F32.PACK_AB R6, R193, R134 ;  /* 0x00000086c106723e */ /* 0x000fe400000010ff */
[----:B------:R-:W-:Y:S01]  /*b810*/  FADD.FTZ R167, R167, R118 ;  /* 0x00000076a7a77221 */ /* 0x000fe20000010000 */
[----:B-----5:R-:W-:Y:S02]  /*b820*/  F2FP.BF16.F32.PACK_AB R7, R194, R37 ;  /* 0x00000025c207723e */ /* 0x020fe400000010ff */
[----:B------:R-:W-:Y:S01]  /*b830*/  HMMA.16816.F32.BF16 R104, R8, R22, R104 ;  /* 0x000000160868723c */ /* 0x000fe20000041868 */
[----:B------:R-:W3:Y:S01]  /*b840*/  LDSM.16.MT88.4 R8, [R168+0xcc00] ;  /* 0x00cc0000a808783b */ /* 0x000ee20000004200 */
[----:B------:R-:W-:Y:S01]  /*b850*/  FADD.FTZ R21, R121, R124 ;  /* 0x0000007c79157221 */ /* 0x000fe20000010000 */
[----:B------:R-:W-:-:S03]  /*b860*/  FADD.FTZ R166, R166, R167 ;  /* 0x000000a7a6a67221 */ /* 0x000fc60000010000 */
[----:B------:R-:W-:Y:S01]  /*b870*/  FADD.FTZ R21, R120, R21 ;  /* 0x0000001578157221 */ /* 0x000fe20000010000 */
[----:B------:R-:W-:Y:S01]  /*b880*/  FADD.FTZ R163, R163, R166 ;  /* 0x000000a6a3a37221 */ /* 0x000fe20000010000 */
[----:B----4-:R-:W-:Y:S02]  /*b890*/  HMMA.16816.F32.BF16 R72, R4, R16, R72 ;  /* 0x000000100448723c */ /* 0x010fe40000041848 */
[----:B------:R-:W-:Y:S01]  /*b8a0*/  FADD.FTZ R0, R190, R21 ;  /* 0x00000015be007221 */ /* 0x000fe20000010000 */
[----:B------:R-:W-:-:S03]  /*b8b0*/  FADD.FTZ R162, R162, R163 ;  /* 0x000000a3a2a27221 */ /* 0x000fc60000010000 */
[----:B------:R-:W-:Y:S01]  /*b8c0*/  FADD.FTZ R0, R189, R0 ;  /* 0x00000000bd007221 */ /* 0x000fe20000010000 */
[----:B------:R-:W-:Y:S01]  /*b8d0*/  FADD.FTZ R21, R159, R162 ;  /* 0x000000a29f157221 */ /* 0x000fe20000010000 */
[----:B------:R-:W-:Y:S01]  /*b8e0*/  HMMA.16816.F32.BF16 R76, R4, R18, R76 ;  /* 0x00000012044c723c */ /* 0x000fe2000004184c */
[----:B------:R-:W4:Y:S01]  /*b8f0*/  LDSM.16.MT88.4 R16, [R170+0xec00] ;  /* 0x00ec0000aa10783b */ /* 0x000f220000004200 */
[----:B------:R-:W-:Y:S01]  /*b900*/  FADD.FTZ R165, R165, R0 ;  /* 0x00000000a5a57221 */ /* 0x000fe20000010000 */
[----:B------:R-:W-:-:S03]  /*b910*/  FADD.FTZ R21, R156, R21 ;  /* 0x000000159c157221 */ /* 0x000fc60000010000 */
[----:B------:R-:W-:Y:S01]  /*b920*/  FADD.FTZ R164, R164, R165 ;  /* 0x000000a5a4a47221 */ /* 0x000fe20000010000 */
[C---:B-1----:R-:W-:Y:S01]  /*b930*/  HMMA.16816.F32.BF16 R80, R4.reuse, R12, R80 ;  /* 0x0000000c0450723c */ /* 0x042fe20000041850 */
[----:B------:R-:W-:Y:S02]  /*b940*/  FADD.FTZ R0, R154, R21 ;  /* 0x000000159a007221 */ /* 0x000fe40000010000 */
[----:B------:R-:W-:Y:S02]  /*b950*/  FADD.FTZ R155, R155, R164 ;  /* 0x000000a49b9b7221 */ /* 0x000fe40000010000 */
[----:B------:R-:W-:Y:S01]  /*b960*/  FADD.FTZ R0, R157, R0 ;  /* 0x000000009d007221 */ /* 0x000fe20000010000 */
[----:B------:R-:W-:Y:S01]  /*b970*/  HMMA.16816.F32.BF16 R84, R4, R14, R84 ;  /* 0x0000000e0454723c */ /* 0x000fe20000041854 */
[----:B------:R-:W1:Y:S01]  /*b980*/  LDSM.16.MT88.4 R12, [R168+0xec00] ;  /* 0x00ec0000a80c783b */ /* 0x000e620000004200 */
[----:B------:R-:W-:-:S04]  /*b990*/  FADD.FTZ R198, R198, R155 ;  /* 0x0000009bc6c67221 */ /* 0x000fc80000010000 */
[----:B------:R-:W-:Y:S01]  /*b9a0*/  FADD.FTZ R153, R153, R198 ;  /* 0x000000c699997221 */ /* 0x000fe20000010000 */
[----:B--2---:R-:W-:Y:S03]  /*b9b0*/  HMMA.16816.F32.BF16 R112, R4, R24, R112 ;  /* 0x000000180470723c */ /* 0x004fe60000041870 */
[----:B------:R-:W-:-:S03]  /*b9c0*/  FADD.FTZ R200, R200, R153 ;  /* 0x00000099c8c87221 */ /* 0x000fc60000010000 */
[----:B---3--:R-:W-:Y:S01]  /*b9d0*/  HMMA.16816.F32.BF16 R88, R4, R8, R88 ;  /* 0x000000080458723c */ /* 0x008fe20000041858 */
[----:B------:R-:W-:-:S04]  /*b9e0*/  FADD.FTZ R143, R143, R200 ;  /* 0x000000c88f8f7221 */ /* 0x000fc80000010000 */
[----:B------:R-:W-:Y:S01]  /*b9f0*/  FADD.FTZ R158, R158, R143 ;  /* 0x0000008f9e9e7221 */ /* 0x000fe20000010000 */
[C---:B------:R-:W-:Y:S01]  /*ba00*/  HMMA.16816.F32.BF16 R68, R4.reuse, R26, R68 ;  /* 0x0000001a0444723c */ /* 0x040fe20000041844 */
[----:B------:R-:W-:Y:S02]  /*ba10*/  FADD.FTZ R9, R141, R0 ;  /* 0x000000008d097221 */ /* 0x000fe40000010000 */
[----:B------:R-:W-:Y:S02]  /*ba20*/  FADD.FTZ R135, R135, R158 ;  /* 0x0000009e87877221 */ /* 0x000fe40000010000 */
[----:B------:R-:W-:Y:S01]  /*ba30*/  FADD.FTZ R9, R52, R9 ;  /* 0x0000000934097221 */ /* 0x000fe20000010000 */
[----:B------:R-:W-:Y:S03]  /*ba40*/  HMMA.16816.F32.BF16 R92, R4, R10, R92 ;  /* 0x0000000a045c723c */ /* 0x000fe6000004185c */
[----:B------:R-:W-:Y:S01]  /*ba50*/  FADD.FTZ R48, R48, R9 ;  /* 0x0000000930307221 */ /* 0x000fe20000010000 */
[----:B------:R-:W-:-:S02]  /*ba60*/  FADD.FTZ R9, R142, R135 ;  /* 0x000000878e097221 */ /* 0x000fc40000010000 */
[----:B----4-:R-:W-:Y:S01]  /*ba70*/  HMMA.16816.F32.BF16 R108, R4, R16, R108 ;  /* 0x00000010046c723c */ /* 0x010fe2000004186c */
[----:B------:R-:W-:Y:S01]  /*ba80*/  FADD.FTZ R49, R49, R48 ;  /* 0x0000003031317221 */ /* 0x000fe20000010000 */
[----:B------:R-:W-:-:S03]  /*ba90*/  FADD.FTZ R0, R50, R9 ;  /* 0x0000000932007221 */ /* 0x000fc60000010000 */
[----:B------:R-:W-:Y:S01]  /*baa0*/  FADD.FTZ R2, R30, R49 ;  /* 0x000000311e027221 */ /* 0x000fe20000010000 */
[----:B------:R-:W-:Y:S01]  /*bab0*/  FADD.FTZ R0, R51, R0 ;  /* 0x0000000033007221 */ /* 0x000fe20000010000 */
[C---:B------:R-:W-:Y:S02]  /*bac0*/  HMMA.16816.F32.BF16 R96, R4.reuse, R18, R96 ;  /* 0x000000120460723c */ /* 0x040fe40000041860 */
[----:B------:R-:W-:Y:S01]  /*bad0*/  FADD.FTZ R2, R33, R2 ;  /* 0x0000000221027221 */ /* 0x000fe20000010000 */
[----:B------:R-:W-:Y:S01]  /*bae0*/  FADD.FTZ R29, R29, R0 ;  /* 0x000000001d1d7221 */ /* 0x000fe20000010000 */
[----:B------:R-:W-:Y:S02]  /*baf0*/  MOV R0, R3 ;  /* 0x0000000300007202 */ /* 0x000fe40000000f00 */
[----:B------:R-:W-:Y:S01]  /*bb00*/  FADD.FTZ R31, R31, R2 ;  /* 0x000000021f1f7221 */ /* 0x000fe20000010000 */
[----:B-1----:R-:W-:Y:S01]  /*bb10*/  HMMA.16816.F32.BF16 R100, R4, R12, R100 ;  /* 0x0000000c0464723c */ /* 0x002fe20000041864 */
[----:B------:R-:W-:Y:S01]  /*bb20*/  FADD.FTZ R28, R28, R29 ;  /* 0x0000001d1c1c7221 */ /* 0x000fe20000010000 */
[----:B------:R-:W-:Y:S01]  /*bb30*/  MOV R2, R56 ;  /* 0x0000003800027202 */ /* 0x000fe20000000f00 */
[----:B------:R-:W-:-:S02]  /*bb40*/  FADD.FTZ R32, R32, R31 ;  /* 0x0000001f20207221 */ /* 0x000fc40000010000 */
[----:B------:R-:W-:Y:S01]  /*bb50*/  FADD.FTZ R133, R133, R28 ;  /* 0x0000001c85857221 */ /* 0x000fe20000010000 */
[----:B------:R-:W-:Y:S01]  /*bb60*/  HMMA.16816.F32.BF16 R104, R4, R14, R104 ;  /* 0x0000000e0468723c */ /* 0x000fe20000041868 */
[----:B------:R-:W-:Y:S02]  /*bb70*/  FADD.FTZ R35, R35, R32 ;  /* 0x0000002023237221 */ /* 0x000fe40000010000 */
[----:B------:R-:W-:Y:S02]  /*bb80*/  FADD.FTZ R133, R34, R133 ;  /* 0x0000008522857221 */ /* 0x000fe40000010000 */
[----:B------:R-:W-:Y:S02]  /*bb90*/  FADD.FTZ R36, R36, R35 ;  /* 0x0000002324247221 */ /* 0x000fe40000010000 */
[----:B------:R-:W-:Y:S02]  /*bba0*/  FADD.FTZ R134, R134, R133 ;  /* 0x0000008586867221 */ /* 0x000fe40000010000 */
[----:B------:R-:W-:-:S02]  /*bbb0*/  FADD.FTZ R37, R37, R36 ;  /* 0x0000002425257221 */ /* 0x000fc40000010000 */
[----:B------:R-:W-:Y:S02]  /*bbc0*/  FADD.FTZ R193, R193, R134 ;  /* 0x00000086c1c17221 */ /* 0x000fe40000010000 */
[----:B------:R-:W-:-:S11]  /*bbd0*/  FADD.FTZ R194, R194, R37 ;  /* 0x00000025c2c27221 */ /* 0x000fd60000010000 */
.L_x_730:
[----:B------:R-:W-:-:S13]  /*bbe0*/  ISETP.GE.AND P0, PT, R181, 0x1, PT ;  /* 0x00000001b500780c */ /* 0x000fda0003f06270 */
[----:B------:R-:W-:Y:S05]  /*bbf0*/  @!P0 BRA `(.L_x_738) ;  /* 0x0000003c00708947 */ /* 0x000fea0003800000 */
[----:B------:R-:W-:Y:S01]  /*bc00*/  IMAD.U32 R190, R130, -0x80, RZ ;  /* 0xffffff8082be7824 */ /* 0x000fe200078e00ff */
[----:B------:R-:W-:Y:S01]  /*bc10*/  MOV R3, R0 ;  /* 0x0000000000037202 */ /* 0x000fe20000000f00 */
[----:B------:R-:W-:Y:S01]  /*bc20*/  IMAD.MOV.U32 R117, RZ, RZ, R2 ;  /* 0x000000ffff757224 */ /* 0x000fe200078e0002 */
[----:B------:R-:W-:Y:S01]  /*bc30*/  ULDC UR8, c[0x0][0x2d0] ;  /* 0x0000b40000087ab9 */ /* 0x000fe20000000800 */
[----:B------:R-:W-:Y:S01]  /*bc40*/  ULDC UR4, c[0x0][0x2ec] ;  /* 0x0000bb0000047ab9 */ /* 0x000fe20000000800 */
[----:B------:R-:W-:Y:S01]  /*bc50*/  SHF.R.S32.HI R189, RZ, 0x1f, R190 ;  /* 0x0000001fffbd7819 */ /* 0x000fe200000114be */
[----:B------:R-:W-:-:S06]  /*bc60*/  ULDC UR7, c[0x0][0x248] ;  /* 0x0000920000077ab9 */ /* 0x000fcc0000000800 */
.L_x_742:
[----:B------:R-:W-:Y:S04]  /*bc70*/  DEPBAR.LE SB0, 0x0 ;  /* 0x000080000000791a */ /* 0x000fe80000000000 */
[----:B------:R-:W-:Y:S01]  /*bc80*/  BAR.SYNC.DEFER_BLOCKING 0x0 ;  /* 0x0000000000007b1d */ /* 0x000fe20000010000 */
[----:B------:R-:W-:Y:S01]  /*bc90*/  ISETP.GE.AND P4, PT, R184, UR8, PT ;  /* 0x00000008b8007c0c */ /* 0x000fe2000bf86270 */
[----:B------:R-:W-:Y:S01]  /*bca0*/  IMAD.MOV.U32 R8, RZ, RZ, R190 ;  /* 0x000000ffff087224 */ /* 0x000fe200078e00be */
[----:B------:R-:W-:Y:S01]  /*bcb0*/  ISETP.GE.AND P3, PT, R175, UR8, PT ;  /* 0x00000008af007c0c */ /* 0x000fe2000bf66270 */
[----:B------:R-:W-:Y:S01]  /*bcc0*/  IMAD.MOV.U32 R195, RZ, RZ, R189 ;  /* 0x000000ffffc37224 */ /* 0x000fe200078e00bd */
[----:B------:R-:W-:Y:S01]  /*bcd0*/  ISETP.GE.AND P2, PT, R174, UR8, PT ;  /* 0x00000008ae007c0c */ /* 0x000fe2000bf46270 */
[----:B------:R-:W-:Y:S01]  /*bce0*/  @!UPT UIADD3 URZ, URZ, URZ, URZ ;  /* 0x0000003f3f3ff290 */ /* 0x000fe2000fffe03f */
[----:B------:R-:W-:Y:S11]  /*bcf0*/  @!P6 BRA `(.L_x_739) ;  /* 0x0000000000f4e947 */ /* 0x000ff60003800000 */
[----:B------:R-:W1:Y:S01]  /*bd00*/  LDC R0, c[0x0][0x380] ;  /* 0x0000e000ff007b82 */ /* 0x000e620000000800 */
[----:B------:R-:W-:Y:S05]  /*bd10*/  SHF.L.U32 R13, R181, 0x7, RZ ;  /* 0x00000007b50d7819 */ /* 0x000fea00000006ff */
[----:B------:R-:W-:Y:S05]  /*bd20*/  VIADD R5, R13, 0xffffff80 ;  /* 0xffffff800d057836 */ /* 0x000fea0000000000 */
[----:B------:R-:W-:Y:S02]  /*bd30*/  IABS R9, R5 ;  /* 0x0000000500097213 */ /* 0x000fe40000000000 */
[-C--:B-1----:R-:W-:Y:S02]  /*bd40*/  IABS R4, R0.reuse ;  /* 0x0000000000047213 */ /* 0x082fe40000000000 */
[----:B------:R-:W-:Y:S02]  /*bd50*/  LOP3.LUT R5, R5, R0, RZ, 0x3c, !PT ;  /* 0x0000000005057212 */ /* 0x000fe400078e3cff */
[----:B------:R-:W1:Y:S10]  /*bd60*/  I2F.RP R6, R4 ;  /* 0x0000000400067306 */ /* 0x000e740000209400 */
[----:B-1----:R-:W1:Y:S02]  /*bd70*/  MUFU.RCP R2, R6 ;  /* 0x0000000600027308 */ /* 0x002e640000001000 */
[----:B-1----:R-:W-:Y:S08]  /*bd80*/  VIADD R10, R2, 0xffffffe ;  /* 0x0ffffffe020a7836 */ /* 0x002ff00000000000 */
[----:B------:R-:W1:Y:S02]  /*bd90*/  F2I.FTZ.U32.TRUNC.NTZ R11, R10 ;  /* 0x0000000a000b7305 */ /* 0x000e64000021f000 */
[--C-:B-1----:R-:W-:Y:S02]  /*bda0*/  IMAD.MOV R7, RZ, RZ, -R11.reuse ;  /* 0x000000ffff077224 */ /* 0x102fe400078e0a0b */
[----:B------:R-:W-:Y:S02]  /*bdb0*/  IMAD.MOV.U32 R10, RZ, RZ, RZ ;  /* 0x000000ffff0a7224 */ /* 0x000fe400078e00ff */
[----:B------:R-:W-:Y:S04]  /*bdc0*/  IMAD R2, R7, R4, RZ ;  /* 0x0000000407027224 */ /* 0x000fe800078e02ff */
[----:B------:R-:W-:Y:S01]  /*bdd0*/  IMAD.HI.U32 R2, R11, R2, R10 ;  /* 0x000000020b027227 */ /* 0x000fe200078e000a */
[----:B------:R-:W-:Y:S02]  /*bde0*/  IABS R11, R13 ;  /* 0x0000000d000b7213 */ /* 0x000fe40000000000 */
[----:B------:R-:W-:Y:S03]  /*bdf0*/  LOP3.LUT R13, R13, R0, RZ, 0x3c, !PT ;  /* 0x000000000d0d7212 */ /* 0x000fe600078e3cff */
[C---:B------:R-:W-:Y:S04]  /*be00*/  IMAD.HI.U32 R6, R2.reuse, R9, RZ ;  /* 0x0000000902067227 */ /* 0x040fe800078e00ff */
[----:B------:R-:W-:Y:S01]  /*be10*/  IMAD.HI.U32 R2, R2, R11, RZ ;  /* 0x0000000b02027227 */ /* 0x000fe200078e00ff */
[----:B------:R-:W-:Y:S05]  /*be20*/  IADD3 R7, -R6, RZ, RZ ;  /* 0x000000ff06077210 */ /* 0x000fea0007ffe1ff */
[C---:B------:R-:W-:Y:S02]  /*be30*/  IMAD R9, R4.reuse, R7, R9 ;  /* 0x0000000704097224 */ /* 0x040fe400078e0209 */
[----:B------:R-:W-:Y:S03]  /*be40*/  IMAD.MOV R7, RZ, RZ, -R2 ;  /* 0x000000ffff077224 */ /* 0x000fe600078e0a02 */
[C---:B------:R-:W-:Y:S01]  /*be50*/  ISETP.GT.U32.AND P0, PT, R4.reuse, R9, PT ;  /* 0x000000090400720c */ /* 0x040fe20003f04070 */
[C---:B------:R-:W-:Y:S05]  /*be60*/  IMAD R11, R4.reuse, R7, R11 ;  /* 0x00000007040b7224 */ /* 0x040fea00078e020b */
[----:B------:R-:W-:Y:S07]  /*be70*/  ISETP.GT.U32.AND P1, PT, R4, R11, PT ;  /* 0x0000000b0400720c */ /* 0x000fee0003f24070 */
[----:B------:R-:W-:Y:S02]  /*be80*/  @!P0 IMAD.IADD R9, R9, 0x1, -R4 ;  /* 0x0000000109098824 */ /* 0x000fe400078e0a04 */
[----:B------:R-:W-:Y:S03]  /*be90*/  @!P0 VIADD R6, R6, 0x1 ;  /* 0x0000000106068836 */ /* 0x000fe60000000000 */
[-C--:B------:R-:W-:Y:S01]  /*bea0*/  ISETP.GE.U32.AND P5, PT, R9, R4.reuse, PT ;  /* 0x000000040900720c */ /* 0x080fe20003fa6070 */
[----:B------:R-:W-:Y:S01]  /*beb0*/  @!P1 VIADD R2, R2, 0x1 ;  /* 0x0000000102029836 */ /* 0x000fe20000000000 */
[-C--:B------:R-:W-:Y:S02]  /*bec0*/  @!P1 IADD3 R11, R11, -R4.reuse, RZ ;  /* 0x800000040b0b9210 */ /* 0x080fe40007ffe0ff */
[----:B------:R-:W-:Y:S02]  /*bed0*/  ISETP.GE.AND P1, PT, R5, RZ, PT ;  /* 0x000000ff0500720c */ /* 0x000fe40003f26270 */
[----:B------:R-:W-:Y:S02]  /*bee0*/  ISETP.GE.U32.AND P0, PT, R11, R4, PT ;  /* 0x000000040b00720c */ /* 0x000fe40003f06070 */
[----:B------:R-:W-:Y:S05]  /*bef0*/  LOP3.LUT R11, RZ, R0, RZ, 0x33, !PT ;  /* 0x00000000ff0b7212 */ /* 0x000fea00078e33ff */
[----:B------:R-:W-:Y:S02]  /*bf00*/  @P5 IADD3 R6, R6, 0x1, RZ ;  /* 0x0000000106065810 */ /* 0x000fe40007ffe0ff */
[----:B------:R-:W-:Y:S03]  /*bf10*/  ISETP.GE.AND P5, PT, R13, RZ, PT ;  /* 0x000000ff0d00720c */ /* 0x000fe60003fa6270 */
[----:B------:R-:W-:Y:S02]  /*bf20*/  @!P1 IMAD.MOV R6, RZ, RZ, -R6 ;  /* 0x000000ffff069224 */ /* 0x000fe400078e0a06 */
[----:B------:R-:W-:Y:S01]  /*bf30*/  @P0 VIADD R2, R2, 0x1 ;  /* 0x0000000102020836 */ /* 0x000fe20000000000 */
[----:B------:R-:W-:Y:S04]  /*bf40*/  ISETP.NE.AND P0, PT, R0, RZ, PT ;  /* 0x000000ff0000720c */ /* 0x000fe80003f05270 */
[----:B------:R-:W-:Y:S02]  /*bf50*/  SEL R5, R11, R6, !P0 ;  /* 0x000000060b057207 */ /* 0x000fe40004000000 */
[----:B------:R-:W1:Y:S01]  /*bf60*/  LDC.64 R6, c[0x0][0x250] ;  /* 0x00009400ff067b82 */ /* 0x000e620000000a00 */
[----:B------:R-:W-:Y:S02]  /*bf70*/  @!P5 IADD3 R2, -R2, RZ, RZ ;  /* 0x000000ff0202d210 */ /* 0x000fe40007ffe1ff */
[----:B------:R-:W-:Y:S02]  /*bf80*/  LEA R16, P1, R5, R186, 0x2 ;  /* 0x000000ba05107211 */ /* 0x000fe400078210ff */
[----:B------:R-:W-:Y:S02]  /*bf90*/  SEL R11, R11, R2, !P0 ;  /* 0x000000020b0b7207 */ /* 0x000fe40004000000 */
[-C--:B------:R-:W-:Y:S02]  /*bfa0*/  LEA.HI.X.SX32 R17, R5, R187.reuse, 0x2, P1 ;  /* 0x000000bb05117211 */ /* 0x080fe400008f16ff */
[C---:B------:R-:W-:Y:S03]  /*bfb0*/  LEA R14, P0, R11.reuse, R186, 0x2 ;  /* 0x000000ba0b0e7211 */ /* 0x040fe600078010ff */
[----:B------:R-:W2:Y:S01]  /*bfc0*/  LDG.E R2, desc[UR10][R16.64] ;  /* 0x0000000a10027981 */ /* 0x000ea2000c1e1900 */
[C---:B------:R-:W-:Y:S01]  /*bfd0*/  LEA.HI.X.SX32 R15, R11.reuse, R187, 0x2, P0 ;  /* 0x000000bb0b0f7211 */ /* 0x040fe200000f16ff */
[----:B------:R-:W-:Y:S02]  /*bfe0*/  IMAD.IADD R11, R11, 0x1, -R5 ;  /* 0x000000010b0b7824 */ /* 0x000fe400078e0a05 */
[----:B------:R-:W3:Y:S02]  /*bff0*/  LDC.64 R4, c[0x0][0x238] ;  /* 0x00008e00ff047b82 */ /* 0x000ee40000000a00 */
[----:B------:R-:W-:Y:S01]  /*c000*/  IMAD R11, R11, R0, -0x80 ;  /* 0xffffff800b0b7424 */ /* 0x000fe200078e0200 */
[----:B------:R-:W2:Y:S04]  /*c010*/  LDG.E R9, desc[UR10][R14.64] ;  /* 0x0000000a0e097981 */ /* 0x000ea8000c1e1900 */
[----:B------:R-:W-:Y:S05]  /*c020*/  SHF.R.S32.HI R13, RZ, 0x1f, R11 ;  /* 0x0000001fff0d7819 */ /* 0x000fea000001140b */
[----:B-1----:R-:W-:Y:S04]  /*c030*/  IMAD R0, R13, R6, RZ ;  /* 0x000000060d007224 */ /* 0x002fe800078e02ff */
[----:B------:R-:W-:Y:S01]  /*c040*/  IMAD R0, R11, R7, R0 ;  /* 0x000000070b007224 */ /* 0x000fe200078e0200 */
[----:B--2---:R-:W-:Y:S01]  /*c050*/  IADD3 R2, -R9, R2, RZ ;  /* 0x0000000209027210 */ /* 0x004fe20007ffe1ff */
[----:B------:R-:W-:Y:S03]  /*c060*/  IMAD.WIDE.U32 R8, R11, R6, RZ ;  /* 0x000000060b087225 */ /* 0x000fe600078e00ff */
[----:B------:R-:W-:Y:S01]  /*c070*/  SHF.R.S32.HI R7, RZ, 0x1f, R2 ;  /* 0x0000001fff077819 */ /* 0x000fe20000011402 */
[----:B------:R-:W-:Y:S04]  /*c080*/  IMAD.IADD R9, R9, 0x1, R0 ;  /* 0x0000000109097824 */ /* 0x000fe800078e0200 */
[-C--:B---3--:R-:W-:Y:S02]  /*c090*/  IMAD R7, R7, R4.reuse, RZ ;  /* 0x0000000407077224 */ /* 0x088fe400078e02ff */
[C---:B------:R-:W-:Y:S04]  /*c0a0*/  IMAD.WIDE.U32 R8, R2.reuse, R4, R8 ;  /* 0x0000000402087225 */ /* 0x040fe800078e0008 */
[----:B------:R-:W-:Y:S05]  /*c0b0*/  IMAD R7, R2, R5, R7 ;  /* 0x0000000502077224 */ /* 0x000fea00078e0207 */
[----:B------:R-:W-:Y:S07]  /*c0c0*/  IADD3 R195, R9, R7, RZ ;  /* 0x0000000709c37210 */ /* 0x000fee0007ffe0ff */
.L_x_739:
[C---:B------:R-:W-:Y:S01]  /*c0d0*/  LEA R118, P1, R8.reuse, R196, 0x1 ;  /* 0x000000c408767211 */ /* 0x040fe200078208ff */
[----:B------:R-:W-:Y:S01]  /*c0e0*/  @P4 STS [R182+0x9000], RZ ;  /* 0x009000ffb6004388 */ /* 0x000fe20000000800 */
[----:B------:R-:W-:Y:S02]  /*c0f0*/  IADD3 R199, P0, R179, R8, RZ ;  /* 0x00000008b3c77210 */ /* 0x000fe40007f1e0ff */
[-CC-:B------:R-:W-:Y:S01]  /*c100*/  LEA.HI.X R119, R8, R197.reuse, R195.reuse, 0x1, P1 ;  /* 0x000000c508777211 */ /* 0x180fe200008f0cc3 */
[----:B------:R-:W-:Y:S01]  /*c110*/  @P4 STS [R182+0x9004], RZ ;  /* 0x009004ffb6004388 */ /* 0x000fe20000000800 */
[CC--:B------:R-:W-:Y:S01]  /*c120*/  @!P4 LEA R202, P5, R199.reuse, R196.reuse, 0x1 ;  /* 0x000000c4c7cac211 */ /* 0x0c0fe200078a08ff */
[C---:B------:R-:W-:Y:S01]  /*c130*/  IMAD.X R2, R178.reuse, 0x1, R195, P0 ;  /* 0x00000001b2027824 */ /* 0x040fe200000e06c3 */
[CC--:B------:R-:W-:Y:S01]  /*c140*/  @!P3 LEA R200, P1, R199.reuse, R196.reuse, 0x1 ;  /* 0x000000c4c7c8b211 */ /* 0x0c0fe200078208ff */
[----:B------:R-:W-:Y:S01]  /*c150*/  @P4 STS.64 [R182+0x9008], RZ ;  /* 0x009008ffb6004388 */ /* 0x000fe20000000a00 */
[CC--:B------:R-:W-:Y:S02]  /*c160*/  @!P2 LEA R198, P0, R199.reuse, R196.reuse, 0x1 ;  /* 0x000000c4c7c6a211 */ /* 0x0c0fe400078008ff */
[CCC-:B------:R-:W-:Y:S01]  /*c170*/  @!P4 LEA.HI.X R203, R199.reuse, R197.reuse, R2.reuse, 0x1, P5 ;  /* 0x000000c5c7cbc211 */ /* 0x1c0fe200028f0c02 */
[----:B------:R-:W-:Y:S01]  /*c180*/  @!PT LDS RZ, [RZ] ;  /* 0x00000000fffff984 */ /* 0x000fe20000000800 */
[----:B------:R-:W-:Y:S01]  /*c190*/  @!PT LDS RZ, [RZ] ;  /* 0x00000000fffff984 */ /* 0x000fe20000000800 */
[----:B------:R-:W-:Y:S01]  /*c1a0*/  @!PT LDS RZ, [RZ] ;  /* 0x00000000fffff984 */ /* 0x000fe20000000800 */
[----:B------:R-:W-:Y:S01]  /*c1b0*/  @!P4 LDGSTS.E.BYPASS.LTC128B.128 [R182+0x9000], desc[UR10][R118.64] ;  /* 0x0900000076b6cfae */ /* 0x000fe2000b901d4a */
[--C-:B------:R-:W-:Y:S02]  /*c1c0*/  @!P3 LEA.HI.X R201, R199, R197, R2.reuse, 0x1, P1 ;  /* 0x000000c5c7c9b211 */ /* 0x100fe400008f0c02 */
[----:B------:R-:W-:Y:S01]  /*c1d0*/  IADD3 R195, P5, R179, R199, RZ ;  /* 0x000000c7b3c37210 */ /* 0x000fe20007fbe0ff */
[----:B------:R-:W-:Y:S01]  /*c1e0*/  @P3 STS.128 [R182+0xb000], RZ ;  /* 0x00b000ffb6003388 */ /* 0x000fe20000000c00 */
[-CC-:B------:R-:W-:Y:S02]  /*c1f0*/  @!P2 LEA.HI.X R199, R199, R197.reuse, R2.reuse, 0x1, P0 ;  /* 0x000000c5c7c7a211 */ /* 0x180fe400000f0c02 */
[CC--:B------:R-:W-:Y:S01]  /*c200*/  @!P3 LEA R206, P1, R195.reuse, R196.reuse, 0x1 ;  /* 0x000000c4c3ceb211 */ /* 0x0c0fe200078208ff */
[----:B------:R-:W-:Y:S01]  /*c210*/  @!PT LDS RZ, [RZ] ;  /* 0x00000000fffff984 */ /* 0x000fe20000000800 */
[----:B------:R-:W-:Y:S01]  /*c220*/  @!PT LDS RZ, [RZ] ;  /* 0x00000000fffff984 */ /* 0x000fe20000000800 */
[----:B------:R-:W-:Y:S01]  /*c230*/  @!PT LDS RZ, [RZ] ;  /* 0x00000000fffff984 */ /* 0x000fe20000000800 */
[----:B------:R-:W-:Y:S01]  /*c240*/  @!P3 LDGSTS.E.BYPASS.LTC128B.128 [R182+0xb000], desc[UR10][R118.64+0x40] ;  /* 0x0b00004076b6bfae */ /* 0x000fe2000b901d4a */
[----:B------:R-:W-:Y:S01]  /*c250*/  IMAD.X R2, R178, 0x1, R2, P5 ;  /* 0x00000001b2027824 */ /* 0x000fe200028e0602 */
[CC--:B------:R-:W-:Y:S02]  /*c260*/  @!P4 LEA R208, P5, R195.reuse, R196.reuse, 0x1 ;  /* 0x000000c4c3d0c211 */ /* 0x0c0fe400078a08ff */
[----:B------:R-:W-:Y:S01]  /*c270*/  @P2 STS.128 [R182+0xd000], RZ ;  /* 0x00d000ffb6002388 */ /* 0x000fe20000000c00 */
        /* <DEDUP_REMOVED lines=10> */
[-C--:B------:R-:W-:Y:S01]  /*c320*/  @!P3 LEA R210, P1, R0, R196.reuse, 0x1 ;  /* 0x000000c400d2b211 */ /* 0x080fe200078208ff */
[----:B------:R-:W-:Y:S01]  /*c330*/  @!PT LDS RZ, [RZ] ;  /* 0x00000000fffff984 */ /* 0x000fe20000000800 */
[----:B------:R-:W-:Y:S01]  /*c340*/  @!PT LDS RZ, [RZ] ;  /* 0x00000000fffff984 */ /* 0x000fe20000000800 */
[----:B------:R-:W-:Y:S01]  /*c350*/  @!PT LDS RZ, [RZ] ;  /* 0x00000000fffff984 */ /* 0x000fe20000000800 */
[----:B------:R-:W-:Y:S01]  /*c360*/  @!P4 LDGSTS.E.BYPASS.LTC128B.128 [R182+0x9800], desc[UR10][R202.64] ;  /* 0x09800000cab6cfae */ /* 0x000fe2000b901d4a */
[----:B------:R-:W-:Y:S01]  /*c370*/  IMAD.X R2, R178, 0x1, R2, P5 ;  /* 0x00000001b2027824 */ /* 0x000fe200028e0602 */
[CC--:B------:R-:W-:Y:S02]  /*c380*/  @!P4 LEA R212, P5, R0.reuse, R196.reuse, 0x1 ;  /* 0x000000c400d4c211 */ /* 0x0c0fe400078a08ff */
[----:B------:R-:W-:Y:S01]  /*c390*/  @P3 STS.128 [R182+0xb800], RZ ;  /* 0x00b800ffb6003388 */ /* 0x000fe20000000c00 */
[C---:B------:R-:W-:Y:S02]  /*c3a0*/  @!P2 LEA R196, P0, R0.reuse, R196, 0x1 ;  /* 0x000000c400c4a211 */ /* 0x040fe400078008ff */
[CCC-:B------:R-:W-:Y:S01]  /*c3b0*/  @!P4 LEA.HI.X R213, R0.reuse, R197.reuse, R2.reuse, 0x1, P5 ;  /* 0x000000c500d5c211 */ /* 0x1c0fe200028f0c02 */
[----:B------:R-:W-:Y:S01]  /*c3c0*/  @!PT LDS RZ, [RZ] ;  /* 0x00000000fffff984 */ /* 0x000fe20000000800 */
[----:B------:R-:W-:Y:S01]  /*c3d0*/  @!PT LDS RZ, [RZ] ;  /* 0x00000000fffff984 */ /* 0x000fe20000000800 */
[----:B------:R-:W-:Y:S01]  /*c3e0*/  @!PT LDS RZ, [RZ] ;  /* 0x00000000fffff984 */ /* 0x000fe20000000800 */
[----:B------:R-:W-:Y:S01]  /*c3f0*/  @!P3 LDGSTS.E.BYPASS.LTC128B.128 [R182+0xb800], desc[UR10][R200.64+0x40] ;  /* 0x0b800040c8b6bfae */ /* 0x000fe2000b901d4a */
[CCC-:B------:R-:W-:Y:S02]  /*c400*/  @!P3 LEA.HI.X R211, R0.reuse, R197.reuse, R2.reuse, 0x1, P1 ;  /* 0x000000c500d3b211 */ /* 0x1c0fe400008f0c02 */
[----:B------:R-:W-:Y:S01]  /*c410*/  @!P2 LEA.HI.X R197, R0, R197, R2, 0x1, P0 ;  /* 0x000000c500c5a211 */ /* 0x000fe200000f0c02 */
[----:B------:R-:W-:Y:S01]  /*c420*/  @P2 STS.128 [R182+0xd800], RZ ;  /* 0x00d800ffb6002388 */ /* 0x000fe20000000c00 */
[----:B------:R-:W-:Y:S03]  /*c430*/  ISETP.GE.AND P0, PT, R181, 0x2, PT ;  /* 0x00000002b500780c */ /* 0x000fe60003f06270 */
        /* <DEDUP_REMOVED lines=34> */
[----:B------:R-:W-:Y:S04]  /*c660*/  LDSM.16.M88.4 R120, [R173] ;  /* 0x00000000ad78783b */ /* 0x000fe80000000200 */
[----:B------:R-:W2:Y:S04]  /*c670*/  LDSM.16.M88.4 R124, [R172+0x3000] ;  /* 0x00300000ac7c783b */ /* 0x000ea80000000200 */
[----:B------:R-:W3:Y:S04]  /*c680*/  LDSM.16.M88.4 R128, [R172+0x3400] ;  /* 0x00340000ac80783b */ /* 0x000ee80000000200 */
[----:B------:R-:W4:Y:S04]  /*c690*/  LDSM.16.M88.4 R132, [R172+0x3800] ;  /* 0x00380000ac84783b */ /* 0x000f280000000200 */
[----:B------:R-:W5:Y:S04]  /*c6a0*/  LDSM.16.M88.4 R136, [R172+0x3c00] ;  /* 0x003c0000ac88783b */ /* 0x000f680000000200 */
[----:B------:R-:W0:Y:S01]  /*c6b0*/  LDGDEPBAR ;  /* 0x00000000000079af */ /* 0x000e220000000000 */
[----:B-1----:R-:W-:Y:S03]  /*c6c0*/  IMAD.MOV.U32 R196, RZ, RZ, R118 ;  /* 0x000000ffffc47224 */ /* 0x002fe600078e0076 */
[----:B------:R-:W1:Y:S01]  /*c6d0*/  LDSM.16.M88.4 R140, [R172+0x4000] ;  /* 0x00400000ac8c783b */ /* 0x000e620000000200 */
[----:B------:R-:W-:Y:S03]  /*c6e0*/  IMAD.MOV.U32 R197, RZ, RZ, R119 ;  /* 0x000000ffffc57224 */ /* 0x000fe600078e0077 */
[----:B------:R-:W1:Y:S04]  /*c6f0*/  LDSM.16.M88.4 R144, [R172+0x4400] ;  /* 0x00440000ac90783b */ /* 0x000e680000000200 */
[----:B------:R-:W1:Y:S04]  /*c700*/  LDSM.16.M88.4 R148, [R172+0x4800] ;  /* 0x00480000ac94783b */ /* 0x000e680000000200 */
[----:B------:R-:W1:Y:S04]  /*c710*/  LDSM.16.M88.4 R152, [R172+0x4c00] ;  /* 0x004c0000ac98783b */ /* 0x000e680000000200 */
[----:B------:R-:W-:Y:S01]  /*c720*/  LDSM.16.M88.4 R156, [R171] ;  /* 0x00000000ab9c783b */ /* 0x000fe20000000200 */
[C---:B--2---:R-:W-:Y:S03]  /*c730*/  HMMA.16816.F32.BF16 R4, R120.reuse, R124, RZ ;  /* 0x0000007c7804723c */ /* 0x044fe600000418ff */
[----:B------:R-:W2:Y:S04]  /*c740*/  LDSM.16.M88.4 R160, [R169+0x3000] ;  /* 0x00300000a9a0783b */ /* 0x000ea80000000200 */
[----:B------:R-:W2:Y:S01]  /*c750*/  LDSM.16.M88.4 R164, [R169+0x3400] ;  /* 0x00340000a9a4783b */ /* 0x000ea20000000200 */
[C---:B------:R-:W-:Y:S03]  /*c760*/  HMMA.16816.F32.BF16 R8, R120.reuse, R126, RZ ;  /* 0x0000007e7808723c */ /* 0x040fe600000418ff */
[----:B------:R-:W-:Y:S03]  /*c770*/  LDSM.16.M88.4 R124, [R169+0x3c00] ;  /* 0x003c0000a97c783b */ /* 0x000fe60000000200 */
[C---:B---3--:R-:W-:Y:S06]  /*c780*/  HMMA.16816.F32.BF16 R12, R120.reuse, R128, RZ ;  /* 0x00000080780c723c */ /* 0x048fec00000418ff */
[C---:B------:R-:W-:Y:S01]  /*c790*/  HMMA.16816.F32.BF16 R16, R120.reuse, R130, RZ ;  /* 0x000000827810723c */ /* 0x040fe200000418ff */
[----:B------:R-:W-:Y:S05]  /*c7a0*/  LDSM.16.M88.4 R128, [R169+0x4000] ;  /* 0x00400000a980783b */ /* 0x000fea0000000200 */
[C---:B----4-:R-:W-:Y:S06]  /*c7b0*/  HMMA.16816.F32.BF16 R20, R120.reuse, R132, RZ ;  /* 0x000000847814723c */ /* 0x050fec00000418ff */
[C---:B------:R-:W-:Y:S01]  /*c7c0*/  HMMA.16816.F32.BF16 R24, R120.reuse, R134, RZ ;  /* 0x000000867818723c */ /* 0x040fe200000418ff */
[----:B------:R-:W-:Y:S05]  /*c7d0*/  LDSM.16.M88.4 R132, [R169+0x4c00] ;  /* 0x004c0000a984783b */ /* 0x000fea0000000200 */
[C---:B-----5:R-:W-:Y:S06]  /*c7e0*/  HMMA.16816.F32.BF16 R28, R120.reuse, R136, RZ ;  /* 0x00000088781c723c */ /* 0x060fec00000418ff */
[C---:B------:R-:W-:Y:S01]  /*c7f0*/  HMMA.16816.F32.BF16 R32, R120.reuse, R138, RZ ;  /* 0x0000008a7820723c */ /* 0x040fe200000418ff */
[----:B------:R-:W-:Y:S05]  /*c800*/  LDSM.16.M88.4 R136, [R172+0x5c00] ;  /* 0x005c0000ac88783b */ /* 0x000fea0000000200 */
[C---:B-1----:R-:W-:Y:S06]  /*c810*/  HMMA.16816.F32.BF16 R36, R120.reuse, R140, RZ ;  /* 0x0000008c7824723c */ /* 0x042fec00000418ff */
[C---:B------:R-:W-:Y:S06]  /*c820*/  HMMA.16816.F32.BF16 R40, R120.reuse, R142, RZ ;  /* 0x0000008e7828723c */ /* 0x040fec00000418ff */
[C---:B------:R-:W-:Y:S06]  /*c830*/  HMMA.16816.F32.BF16 R44, R120.reuse, R144, RZ ;  /* 0x00000090782c723c */ /* 0x040fec00000418ff */
[C---:B------:R-:W-:Y:S06]  /*c840*/  HMMA.16816.F32.BF16 R48, R120.reuse, R146, RZ ;  /* 0x000000927830723c */ /* 0x040fec00000418ff */
[C---:B------:R-:W-:Y:S06]  /*c850*/  HMMA.16816.F32.BF16 R52, R120.reuse, R148, RZ ;  /* 0x000000947834723c */ /* 0x040fec00000418ff */
[C---:B------:R-:W-:Y:S06]  /*c860*/  HMMA.16816.F32.BF16 R56, R120.reuse, R150, RZ ;  /* 0x000000967838723c */ /* 0x040fec00000418ff */
[C---:B------:R-:W-:Y:S06]  /*c870*/  HMMA.16816.F32.BF16 R60, R120.reuse, R152, RZ ;  /* 0x00000098783c723c */ /* 0x040fec00000418ff */
[----:B------:R-:W-:Y:S01]  /*c880*/  HMMA.16816.F32.BF16 R64, R120, R154, RZ ;  /* 0x0000009a7840723c */ /* 0x000fe200000418ff */
[----:B------:R-:W1:Y:S05]  /*c890*/  LDSM.16.M88.4 R120, [R169+0x3800] ;  /* 0x00380000a978783b */ /* 0x000e6a0000000200 */
[C---:B--2---:R-:W-:Y:S06]  /*c8a0*/  HMMA.16816.F32.BF16 R4, R156.reuse, R160, R4 ;  /* 0x000000a09c04723c */ /* 0x044fec0000041804 */
[C---:B------:R-:W-:Y:S06]  /*c8b0*/  HMMA.16816.F32.BF16 R8, R156.reuse, R162, R8 ;  /* 0x000000a29c08723c */ /* 0x040fec0000041808 */
[C---:B------:R-:W-:Y:S06]  /*c8c0*/  HMMA.16816.F32.BF16 R12, R156.reuse, R164, R12 ;  /* 0x000000a49c0c723c */ /* 0x040fec000004180c */
[C---:B------:R-:W-:Y:S06]  /*c8d0*/  HMMA.16816.F32.BF16 R16, R156.reuse, R166, R16 ;  /* 0x000000a69c10723c */ /* 0x040fec0000041810 */
[C---:B-1----:R-:W-:Y:S06]  /*c8e0*/  HMMA.16816.F32.BF16 R20, R156.reuse, R120, R20 ;  /* 0x000000789c14723c */ /* 0x042fec0000041814 */
[C---:B------:R-:W-:Y:S01]  /*c8f0*/  HMMA.16816.F32.BF16 R24, R156.reuse, R122, R24 ;  /* 0x0000007a9c18723c */ /* 0x040fe20000041818 */
[----:B------:R-:W1:Y:S05]  /*c900*/  LDSM.16.M88.4 R120, [R169+0x4400] ;  /* 0x00440000a978783b */ /* 0x000e6a0000000200 */
[C---:B------:R-:W-:Y:S06]  /*c910*/  HMMA.16816.F32.BF16 R28, R156.reuse, R124, R28 ;  /* 0x0000007c9c1c723c */ /* 0x040fec000004181c */
[C---:B------:R-:W-:Y:S01]  /*c920*/  HMMA.16816.F32.BF16 R32, R156.reuse, R126, R32 ;  /* 0x0000007e9c20723c */ /* 0x040fe20000041820 */
[----:B------:R-:W2:Y:S05]  /*c930*/  LDSM.16.M88.4 R124, [R169+0x4800] ;  /* 0x00480000a97c783b */ /* 0x000eaa0000000200 */
[C---:B------:R-:W-:Y:S06]  /*c940*/  HMMA.16816.F32.BF16 R36, R156.reuse, R128, R36 ;  /* 0x000000809c24723c */ /* 0x040fec0000041824 */
        /* <DEDUP_REMOVED lines=9> */
[----:B------:R-:W-:Y:S01]  /*c9e0*/  HMMA.16816.F32.BF16 R64, R156, R134, R64 ;  /* 0x000000869c40723c */ /* 0x000fe20000041840 */
[----:B------:R-:W2:Y:S05]  /*c9f0*/  LDSM.16.M88.4 R132, [R172+0x5800] ;  /* 0x00580000ac84783b */ /* 0x000eaa0000000200 */
        /* <DEDUP_REMOVED lines=10> */
[C---:B------:R-:W-:Y:S01]  /*caa0*/  HMMA.16816.F32.BF16 R32, R120.reuse, R138, R32 ;  /* 0x0000008a7820723c */ /* 0x040fe20000041820 */
[----:B------:R-:W4:Y:S05]  /*cab0*/  LDSM.16.M88.4 R136, [R172+0x6c00] ;  /* 0x006c0000ac88783b */ /* 0x000f2a0000000200 */
[C---:B-1----:R-:W-:Y:S06]  /*cac0*/  HMMA.16816.F32.BF16 R36, R120.reuse, R124, R36 ;  /* 0x0000007c7824723c */ /* 0x042fec0000041824 */
[C---:B------:R-:W-:Y:S01]  /*cad0*/  HMMA.16816.F32.BF16 R40, R120.reuse, R126, R40 ;  /* 0x0000007e7828723c */ /* 0x040fe20000041828 */
[----:B------:R-:W-:Y:S05]  /*cae0*/  LDSM.16.M88.4 R124, [R171+0x1000] ;  /* 0x00100000ab7c783b */ /* 0x000fea0000000200 */
[C---:B---3--:R-:W-:Y:S06]  /*caf0*/  HMMA.16816.F32.BF16 R44, R120.reuse, R128, R44 ;  /* 0x00000080782c723c */ /* 0x048fec000004182c */
[C---:B------:R-:W-:Y:S01]  /*cb00*/  HMMA.16816.F32.BF16 R48, R120.reuse, R130, R48 ;  /* 0x000000827830723c */ /* 0x040fe20000041830 */
[----:B------:R-:W1:Y:S05]  /*cb10*/  LDSM.16.M88.4 R128, [R169+0x5000] ;  /* 0x00500000a980783b */ /* 0x000e6a0000000200 */
[C---:B--2---:R-:W-:Y:S06]  /*cb20*/  HMMA.16816.F32.BF16 R52, R120.reuse, R132, R52 ;  /* 0x000000847834723c */ /* 0x044fec0000041834 */
[C---:B------:R-:W-:Y:S01]  /*cb30*/  HMMA.16816.F32.BF16 R56, R120.reuse, R134, R56 ;  /* 0x000000867838723c */ /* 0x040fe20000041838 */
[----:B------:R-:W2:Y:S05]  /*cb40*/  LDSM.16.M88.4 R132, [R169+0x5400] ;  /* 0x00540000a984783b */ /* 0x000eaa0000000200 */
[C---:B----4-:R-:W-:Y:S06]  /*cb50*/  HMMA.16816.F32.BF16 R60, R120.reuse, R136, R60 ;  /* 0x00000088783c723c */ /* 0x050fec000004183c */
[----:B------:R-:W-:Y:S01]  /*cb60*/  HMMA.16816.F32.BF16 R64, R120, R138, R64 ;  /* 0x0000008a7840723c */ /* 0x000fe20000041840 */
[----:B------:R-:W3:Y:S04]  /*cb70*/  LDSM.16.M88.4 R120, [R169+0x5800] ;  /* 0x00580000a978783b */ /* 0x000ee80000000200 */
[----:B------:R-:W-:Y:S01]  /*cb80*/  LDSM.16.M88.4 R136, [R169+0x6000] ;  /* 0x00600000a988783b */ /* 0x000fe20000000200 */
[C---:B-1----:R-:W-:Y:S06]  /*cb90*/  HMMA.16816.F32.BF16 R4, R124.reuse, R128, R4 ;  /* 0x000000807c04723c */ /* 0x042fec0000041804 */
[C---:B------:R-:W-:Y:S01]  /*cba0*/  HMMA.16816.F32.BF16 R8, R124.reuse, R130, R8 ;  /* 0x000000827c08723c */ /* 0x040fe20000041808 */
[----:B------:R-:W1:Y:S05]  /*cbb0*/  LDSM.16.M88.4 R128, [R169+0x5c00] ;  /* 0x005c0000a980783b */ /* 0x000e6a0000000200 */
[C---:B--2---:R-:W-:Y:S06]  /*cbc0*/  HMMA.16816.F32.BF16 R12, R124.reuse, R132, R12 ;  /* 0x000000847c0c723c */ /* 0x044fec000004180c */
[C---:B------:R-:W-:Y:S01]  /*cbd0*/  HMMA.16816.F32.BF16 R16, R124.reuse, R134, R16 ;  /* 0x000000867c10723c */ /* 0x040fe20000041810 */
[----:B------:R-:W-:Y:S05]  /*cbe0*/  LDSM.16.M88.4 R132, [R169+0x6c00] ;  /* 0x006c0000a984783b */ /* 0x000fea0000000200 */
[C---:B---3--:R-:W-:Y:S06]  /*cbf0*/  HMMA.16816.F32.BF16 R20, R124.reuse, R120, R20 ;  /* 0x000000787c14723c */ /* 0x048fec0000041814 */
[C---:B------:R-:W-:Y:S01]  /*cc00*/  HMMA.16816.F32.BF16 R24, R124.reuse, R122, R24 ;  /* 0x0000007a7c18723c */ /* 0x040fe20000041818 */
[----:B------:R-:W2:Y:S05]  /*cc10*/  LDSM.16.M88.4 R120, [R169+0x6400] ;  /* 0x00640000a978783b */ /* 0x000eaa0000000200 */
[C---:B-1----:R-:W-:Y:S06]  /*cc20*/  HMMA.16816.F32.BF16 R28, R124.reuse, R128, R28 ;  /* 0x000000807c1c723c */ /* 0x042fec000004181c */
[C---:B------:R-:W-:Y:S01]  /*cc30*/  HMMA.16816.F32.BF16 R32, R124.reuse, R130, R32 ;  /* 0x000000827c20723c */ /* 0x040fe20000041820 */
[----:B------:R-:W1:Y:S05]  /*cc40*/  LDSM.16.M88.4 R128, [R169+0x6800] ;  /* 0x00680000a980783b */ /* 0x000e6a0000000200 */
[C---:B------:R-:W-:Y:S06]  /*cc50*/  HMMA.16816.F32.BF16 R36, R124.reuse, R136, R36 ;  /* 0x000000887c24723c */ /* 0x040fec0000041824 */
[C---:B------:R-:W-:Y:S01]  /*cc60*/  HMMA.16816.F32.BF16 R40, R124.reuse, R138, R40 ;  /* 0x0000008a7c28723c */ /* 0x040fe20000041828 */
[----:B------:R-:W-:Y:S05]  /*cc70*/  LDSM.16.M88.4 R136, [R172+0x7400] ;  /* 0x00740000ac88783b */ /* 0x000fea0000000200 */
[C---:B--2---:R-:W-:Y:S06]  /*cc80*/  HMMA.16816.F32.BF16 R44, R124.reuse, R120, R44 ;  /* 0x000000787c2c723c */ /* 0x044fec000004182c */
[C---:B------:R-:W-:Y:S01]  /*cc90*/  HMMA.16816.F32.BF16 R48, R124.reuse, R122, R48 ;  /* 0x0000007a7c30723c */ /* 0x040fe20000041830 */
[----:B------:R-:W-:Y:S05]  /*cca0*/  LDSM.16.M88.4 R120, [R173+0x2000] ;  /* 0x00200000ad78783b */ /* 0x000fea0000000200 */
[C---:B-1----:R-:W-:Y:S06]  /*ccb0*/  HMMA.16816.F32.BF16 R52, R124.reuse, R128, R52 ;  /* 0x000000807c34723c */ /* 0x042fec0000041834 */
[C---:B------:R-:W-:Y:S01]  /*ccc0*/  HMMA.16816.F32.BF16 R56, R124.reuse, R130, R56 ;  /* 0x000000827c38723c */ /* 0x040fe20000041838 */
[----:B------:R-:W1:Y:S05]  /*ccd0*/  LDSM.16.M88.4 R128, [R172+0x7000] ;  /* 0x00700000ac80783b */ /* 0x000e6a0000000200 */
[C---:B------:R-:W-:Y:S06]  /*cce0*/  HMMA.16816.F32.BF16 R60, R124.reuse, R132, R60 ;  /* 0x000000847c3c723c */ /* 0x040fec000004183c */
[----:B------:R-:W-:Y:S01]  /*ccf0*/  HMMA.16816.F32.BF16 R64, R124, R134, R64 ;  /* 0x000000867c40723c */ /* 0x000fe20000041840 */
[----:B------:R-:W2:Y:S04]  /*cd00*/  LDSM.16.M88.4 R124, [R172+0x7800] ;  /* 0x00780000ac7c783b */ /* 0x000ea80000000200 */
[----:B------:R-:W3:Y:S01]  /*cd10*/  LDSM.16.M88.4 R132, [R172+0x7c00] ;  /* 0x007c0000ac84783b */ /* 0x000ee20000000200 */
        /* <DEDUP_REMOVED lines=8> */
[----:B------:R-:W2:Y:S05]  /*cda0*/  LDSM.16.M88.4 R124, [R172+0x8400] ;  /* 0x00840000ac7c783b */ /* 0x000eaa0000000200 */
[C---:B---3--:R-:W-:Y:S06]  /*cdb0*/  HMMA.16816.F32.BF16 R28, R120.reuse, R132, R28 ;  /* 0x00000084781c723c */ /* 0x048fec000004181c */
[C---:B------:R-:W-:Y:S01]  /*cdc0*/  HMMA.16816.F32.BF16 R32, R120.reuse, R134, R32 ;  /* 0x000000867820723c */ /* 0x040fe20000041820 */
[----:B------:R-:W3:Y:S05]  /*cdd0*/  LDSM.16.M88.4 R132, [R172+0x8c00] ;  /* 0x008c0000ac84783b */ /* 0x000eea0000000200 */
        /* <DEDUP_REMOVED lines=9> */
[C---:B---3--:R-:W-:Y:S06]  /*ce70*/  HMMA.16816.F32.BF16 R60, R120.reuse, R132, R60 ;  /* 0x00000084783c723c */ /* 0x048fec000004183c */
        /* <DEDUP_REMOVED lines=14> */
[----:B------:R-:W1:Y:S01]  /*cf60*/  LDSM.16.M88.4 R128, [R169+0x8800] ;  /* 0x00880000a980783b */ /* 0x000e620000000200 */
[----:B------:R-:W-:Y:S04]  /*cf70*/  DEPBAR.LE SB0, 0x0 ;  /* 0x000080000000791a */ /* 0x000fe80000000000 */
[C---:B------:R-:W-:Y:S01]  /*cf80*/  HMMA.16816.F32.BF16 R36, R124.reuse, R132, R36 ;  /* 0x000000847c24723c */ /* 0x040fe20000041824 */
[----:B------:R-:W-:Y:S05]  /*cf90*/  BAR.SYNC.DEFER_BLOCKING 0x0 ;  /* 0x0000000000007b1d */ /* 0x000fea0000010000 */
[C---:B------:R-:W-:Y:S06]  /*cfa0*/  HMMA.16816.F32.BF16 R40, R124.reuse, R134, R40 ;  /* 0x000000867c28723c */ /* 0x040fec0000041828 */
[C---:B--2---:R-:W-:Y:S06]  /*cfb0*/  HMMA.16816.F32.BF16 R44, R124.reuse, R120, R44 ;  /* 0x000000787c2c723c */ /* 0x044fec000004182c */
[C---:B------:R-:W-:Y:S06]  /*cfc0*/  HMMA.16816.F32.BF16 R48, R124.reuse, R122, R48 ;  /* 0x0000007a7c30723c */ /* 0x040fec0000041830 */
[C---:B-1----:R-:W-:Y:S06]  /*cfd0*/  HMMA.16816.F32.BF16 R52, R124.reuse, R128, R52 ;  /* 0x000000807c34723c */ /* 0x042fec0000041834 */
[C---:B------:R-:W-:Y:S06]  /*cfe0*/  HMMA.16816.F32.BF16 R56, R124.reuse, R130, R56 ;  /* 0x000000827c38723c */ /* 0x040fec0000041838 */
[C---:B------:R-:W-:Y:S06]  /*cff0*/  HMMA.16816.F32.BF16 R60, R124.reuse, R136, R60 ;  /* 0x000000887c3c723c */ /* 0x040fec000004183c */
[----:B------:R-:W-:Y:S01]  /*d000*/  HMMA.16816.F32.BF16 R64, R124, R138, R64 ;  /* 0x0000008a7c40723c */ /* 0x000fe20000041840 */
[----:B------:R-:W-:Y:S11]  /*d010*/  @!UPT UIADD3 URZ, URZ, URZ, URZ ;  /* 0x0000003f3f3ff290 */ /* 0x000ff6000fffe03f */
[----:B------:R-:W-:Y:S01]  /*d020*/  @!UPT UIADD3 URZ, URZ, URZ, URZ ;  /* 0x0000003f3f3ff290 */ /* 0x000fe2000fffe03f */
[----:B------:R-:W-:Y:S11]  /*d030*/  @!P0 BRA `(.L_x_740) ;  /* 0x0000000800788947 */ /* 0x000ff60003800000 */
[----:B------:R-:W-:Y:S04]  /*d040*/  ULEA UR6, -UR7, URZ, 0x7 ;  /* 0x0000003f07067291 */ /* 0x000fe8000f8e393f */
[----:B------:R-:W-:Y:S02]  /*d050*/  USHF.R.S32.HI UR5, URZ, 0x1f, UR6 ;  /* 0x0000001f3f057899 */ /* 0x000fe40008011406 */
[----:B------:R-:W-:Y:S04]  /*d060*/  MOV R124, UR6 ;  /* 0x00000006007c7c02 */ /* 0x000fe80008000f00 */
[----:B------:R-:W-:Y:S01]  /*d070*/  MOV R119, UR5 ;  /* 0x0000000500777c02 */ /* 0x000fe20008000f00 */
[----:B------:R-:W-:Y:S06]  /*d080*/  @!P6 BRA `(.L_x_741) ;  /* 0x0000000000f8e947 */ /* 0x000fec0003800000 */
[----:B------:R-:W1:Y:S01]  /*d090*/  LDC R0, c[0x0][0x380] ;  /* 0x0000e000ff007b82 */ /* 0x000e620000000800 */
[----:B------:R-:W-:Y:S05]  /*d0a0*/  SHF.L.U32 R127, R181, 0x7, RZ ;  /* 0x00000007b57f7819 */ /* 0x000fea00000006ff */
[C---:B------:R-:W-:Y:S02]  /*d0b0*/  VIADD R125, R127.reuse, 0xffffff00 ;  /* 0xffffff007f7d7836 */ /* 0x040fe40000000000 */
[----:B------:R-:W-:Y:S03]  /*d0c0*/  VIADD R127, R127, 0xffffff80 ;  /* 0xffffff807f7f7836 */ /* 0x000fe60000000000 */
[----:B------:R-:W-:Y:S02]  /*d0d0*/  IABS R121, R125 ;  /* 0x0000007d00797213 */ /* 0x000fe40000000000 */
[-C--:B-1----:R-:W-:Y:S02]  /*d0e0*/  IABS R116, R0.reuse ;  /* 0x0000000000747213 */ /* 0x082fe40000000000 */
[----:B------:R-:W-:Y:S02]  /*d0f0*/  LOP3.LUT R125, R125, R0, RZ, 0x3c, !PT ;  /* 0x000000007d7d7212 */ /* 0x000fe400078e3cff */
[----:B------:R-:W1:Y:S10]  /*d100*/  I2F.RP R118, R116 ;  /* 0x0000007400767306 */ /* 0x000e740000209400 */
[----:B-1----:R-:W1:Y:S02]  /*d110*/  MUFU.RCP R2, R118 ;  /* 0x0000007600027308 */ /* 0x002e640000001000 */
[----:B-1----:R-:W-:Y:S08]  /*d120*/  VIADD R122, R2, 0xffffffe ;  /* 0x0ffffffe027a7836 */ /* 0x002ff00000000000 */
[----:B------:R-:W1:Y:S02]  /*d130*/  F2I.FTZ.U32.TRUNC.NTZ R123, R122 ;  /* 0x0000007a007b7305 */ /* 0x000e64000021f000 */
[--C-:B-1----:R-:W-:Y:S01]  /*d140*/  IMAD.MOV R119, RZ, RZ, -R123.reuse ;  /* 0x000000ffff777224 */ /* 0x102fe200078e0a7b */
[----:B------:R-:W-:Y:S03]  /*d150*/  MOV R122, RZ ;  /* 0x000000ff007a7202 */ /* 0x000fe60000000f00 */
[----:B------:R-:W-:Y:S04]  /*d160*/  IMAD R2, R119, R116, RZ ;  /* 0x0000007477027224 */ /* 0x000fe800078e02ff */
[----:B------:R-:W-:Y:S01]  /*d170*/  IMAD.HI.U32 R2, R123, R2, R122 ;  /* 0x000000027b027227 */ /* 0x000fe200078e007a */
[----:B------:R-:W-:Y:S02]  /*d180*/  IABS R123, R127 ;  /* 0x0000007f007b7213 */ /* 0x000fe40000000000 */
[----:B------:R-:W-:Y:S03]  /*d190*/  LOP3.LUT R127, R127, R0, RZ, 0x3c, !PT ;  /* 0x000000007f7f7212 */ /* 0x000fe600078e3cff */
[C---:B------:R-:W-:Y:S04]  /*d1a0*/  IMAD.HI.U32 R118, R2.reuse, R121, RZ ;  /* 0x0000007902767227 */ /* 0x040fe800078e00ff */
[----:B------:R-:W-:Y:S02]  /*d1b0*/  IMAD.MOV R119, RZ, RZ, -R118 ;  /* 0x000000ffff777224 */ /* 0x000fe400078e0a76 */
[----:B------:R-:W-:Y:S04]  /*d1c0*/  IMAD.HI.U32 R2, R2, R123, RZ ;  /* 0x0000007b02027227 */ /* 0x000fe800078e00ff */
[C---:B------:R-:W-:Y:S02]  /*d1d0*/  IMAD R121, R116.reuse, R119, R121 ;  /* 0x0000007774797224 */ /* 0x040fe400078e0279 */
[----:B------:R-:W-:Y:S03]  /*d1e0*/  IMAD.MOV R119, RZ, RZ, -R2 ;  /* 0x000000ffff777224 */ /* 0x000fe600078e0a02 */
[C---:B------:R-:W-:Y:S01]  /*d1f0*/  ISETP.GT.U32.AND P0, PT, R116.reuse, R121, PT ;  /* 0x000000797400720c */ /* 0x040fe20003f04070 */
[C---:B------:R-:W-:Y:S05]  /*d200*/  IMAD R123, R116.reuse, R119, R123 ;  /* 0x00000077747b7224 */ /* 0x040fea00078e027b */
[----:B------:R-:W-:Y:S07]  /*d210*/  ISETP.GT.U32.AND P1, PT, R116, R123, PT ;  /* 0x0000007b7400720c */ /* 0x000fee0003f24070 */
[-C--:B------:R-:W-:Y:S01]  /*d220*/  @!P0 IADD3 R121, R121, -R116.reuse, RZ ;  /* 0x8000007479798210 */ /* 0x080fe20007ffe0ff */
[----:B------:R-:W-:Y:S03]  /*d230*/  @!P0 VIADD R118, R118, 0x1 ;  /* 0x0000000176768836 */ /* 0x000fe60000000000 */
[-C--:B------:R-:W-:Y:S02]  /*d240*/  ISETP.GE.U32.AND P5, PT, R121, R116.reuse, PT ;  /* 0x000000747900720c */ /* 0x080fe40003fa6070 */
[----:B------:R-:W-:Y:S01]  /*d250*/  @!P1 IADD3 R2, R2, 0x1, RZ ;  /* 0x0000000102029810 */ /* 0x000fe20007ffe0ff */
[----:B------:R-:W-:Y:S01]  /*d260*/  @!P1 IMAD.IADD R123, R123, 0x1, -R116 ;  /* 0x000000017b7b9824 */ /* 0x000fe200078e0a74 */
[----:B------:R-:W-:Y:S04]  /*d270*/  ISETP.GE.AND P1, PT, R125, RZ, PT ;  /* 0x000000ff7d00720c */ /* 0x000fe80003f26270 */
[----:B------:R-:W-:Y:S02]  /*d280*/  ISETP.GE.U32.AND P0, PT, R123, R116, PT ;  /* 0x000000747b00720c */ /* 0x000fe40003f06070 */
[----:B------:R-:W-:Y:S03]  /*d290*/  LOP3.LUT R123, RZ, R0, RZ, 0x33, !PT ;  /* 0x00000000ff7b7212 */ /* 0x000fe600078e33ff */
[----:B------:R-:W-:Y:S01]  /*d2a0*/  @P5 VIADD R118, R118, 0x1 ;  /* 0x0000000176765836 */ /* 0x000fe20000000000 */
[----:B------:R-:W-:Y:S04]  /*d2b0*/  ISETP.GE.AND P5, PT, R127, RZ, PT ;  /* 0x000000ff7f00720c */ /* 0x000fe80003fa6270 */
[----:B------:R-:W-:Y:S03]  /*d2c0*/  @!P1 IADD3 R118, -R118, RZ, RZ ;  /* 0x000000ff76769210 */ /* 0x000fe60007ffe1ff */
[----:B------:R-:W-:Y:S01]  /*d2d0*/  @P0 VIADD R2, R2, 0x1 ;  /* 0x0000000102020836 */ /* 0x000fe20000000000 */
[----:B------:R-:W-:Y:S04]  /*d2e0*/  ISETP.NE.AND P0, PT, R0, RZ, PT ;  /* 0x000000ff0000720c */ /* 0x000fe80003f05270 */
[----:B------:R-:W-:Y:S01]  /*d2f0*/  SEL R119, R123, R118, !P0 ;  /* 0x000000767b777207 */ /* 0x000fe20004000000 */
[----:B------:R-:W-:Y:S03]  /*d300*/  @!P5 IMAD.MOV R2, RZ, RZ, -R2 ;  /* 0x000000ffff02d224 */ /* 0x000fe600078e0a02 */
[----:B------:R-:W-:Y:S02]  /*d310*/  LEA R128, P1, R119, R186, 0x2 ;  /* 0x000000ba77807211 */ /* 0x000fe400078210ff */
[----:B------:R-:W-:Y:S02]  /*d320*/  SEL R123, R123, R2, !P0 ;  /* 0x000000027b7b7207 */ /* 0x000fe40004000000 */
[-C--:B------:R-:W-:Y:S01]  /*d330*/  LEA.HI.X.SX32 R129, R119, R187.reuse, 0x2, P1 ;  /* 0x000000bb77817211 */ /* 0x080fe200008f16ff */
[----:B------:R-:W1:Y:S01]  /*d340*/  LDC R2, c[0x0][0x24c] ;  /* 0x00009300ff027b82 */ /* 0x000e620000000800 */
[C---:B------:R-:W-:Y:S03]  /*d350*/  LEA R126, P0, R123.reuse, R186, 0x2 ;  /* 0x000000ba7b7e7211 */ /* 0x040fe600078010ff */
[----:B------:R-:W2:Y:S01]  /*d360*/  LDG.E R116, desc[UR10][R128.64] ;  /* 0x0000000a80747981 */ /* 0x000ea2000c1e1900 */
[C---:B------:R-:W-:Y:S01]  /*d370*/  LEA.HI.X.SX32 R127, R123.reuse, R187, 0x2, P0 ;  /* 0x000000bb7b7f7211 */ /* 0x040fe200000f16ff */
[----:B------:R-:W-:Y:S02]  /*d380*/  IMAD.IADD R123, R123, 0x1, -R119 ;  /* 0x000000017b7b7824 */ /* 0x000fe400078e0a77 */
[----:B------:R-:W3:Y:S02]  /*d390*/  LDC.64 R118, c[0x0][0x230] ;  /* 0x00008c00ff767b82 */ /* 0x000ee40000000a00 */
[----:B------:R-:W-:Y:S01]  /*d3a0*/  IMAD R0, R123, R0, -0x80 ;  /* 0xffffff807b007424 */ /* 0x000fe200078e0200 */
[----:B------:R-:W2:Y:S03]  /*d3b0*/  LDG.E R121, desc[UR10][R126.64] ;  /* 0x0000000a7e797981 */ /* 0x000ea6000c1e1900 */
[C---:B------:R-:W-:Y:S01]  /*d3c0*/  IMAD.WIDE.U32 R124, R0.reuse, UR7, RZ ;  /* 0x00000007007c7c25 */ /* 0x040fe2000f8e00ff */
[----:B------:R-:W-:Y:S05]  /*d3d0*/  SHF.R.S32.HI R123, RZ, 0x1f, R0 ;  /* 0x0000001fff7b7819 */ /* 0x000fea0000011400 */
[----:B------:R-:W-:Y:S04]  /*d3e0*/  IMAD R123, R123, UR7, RZ ;  /* 0x000000077b7b7c24 */ /* 0x000fe8000f8e02ff */
[----:B-1----:R-:W-:Y:S04]  /*d3f0*/  IMAD R123, R0, R2, R123 ;  /* 0x00000002007b7224 */ /* 0x002fe800078e027b */
[----:B------:R-:W-:Y:S01]  /*d400*/  IMAD.IADD R125, R125, 0x1, R123 ;  /* 0x000000017d7d7824 */ /* 0x000fe200078e027b */
[----:B--2---:R-:W-:Y:S04]  /*d410*/  IADD3 R116, -R121, R116, RZ ;  /* 0x0000007479747210 */ /* 0x004fe80007ffe1ff */
[----:B------:R-:W-:Y:S01]  /*d420*/  SHF.R.S32.HI R121, RZ, 0x1f, R116 ;  /* 0x0000001fff797819 */ /* 0x000fe20000011474 */
[CC--:B---3--:R-:W-:Y:S04]  /*d430*/  IMAD.WIDE.U32 R124, R116.reuse, R118.reuse, R124 ;  /* 0x00000076747c7225 */ /* 0x0c8fe800078e007c */
[----:B------:R-:W-:Y:S04]  /*d440*/  IMAD R121, R121, R118, RZ ;  /* 0x0000007679797224 */ /* 0x000fe800078e02ff */
[----:B------:R-:W-:Y:S05]  /*d450*/  IMAD R121, R116, R119, R121 ;  /* 0x0000007774797224 */ /* 0x000fea00078e0279 */
[----:B------:R-:W-:Y:S07]  /*d460*/  IADD3 R119, R125, R121, RZ ;  /* 0x000000797d777210 */ /* 0x000fee0007ffe0ff */
.L_x_741:
[----:B------:R1:W-:Y:S01]  /*d470*/  @P4 STS [R182+0x3004], RZ ;  /* 0x003004ffb6004388 */ /* 0x0003e20000000800 */
[C---:B------:R-:W-:Y:S02]  /*d480*/  LEA R126, P1, R124.reuse, R192, 0x1 ;  /* 0x000000c07c7e7211 */ /* 0x040fe400078208ff */
[----:B------:R-:W-:Y:S01]  /*d490*/  IADD3 R121, P0, R177, R124, RZ ;  /* 0x0000007cb1797210 */ /* 0x000fe20007f1e0ff */
[----:B------:R1:W-:Y:S01]  /*d4a0*/  @P4 STS.64 [R182+0x3008], RZ ;  /* 0x003008ffb6004388 */ /* 0x0003e20000000a00 */
[-CC-:B------:R-:W-:Y:S02]  /*d4b0*/  LEA.HI.X R127, R124, R191.reuse, R119.reuse, 0x1, P1 ;  /* 0x000000bf7c7f7211 */ /* 0x180fe400008f0c77 */
[CC--:B------:R-:W-:Y:S01]  /*d4c0*/  @!P4 LEA R124, P5, R121.reuse, R192.reuse, 0x1 ;  /* 0x000000c0797cc211 */ /* 0x0c0fe200078a08ff */
[----:B------:R1:W-:Y:S01]  /*d4d0*/  @P4 STS [R182+0x3000], RZ ;  /* 0x003000ffb6004388 */ /* 0x0003e20000000800 */
[CC--:B------:R-:W-:Y:S01]  /*d4e0*/  @!P3 LEA R122, P1, R121.reuse, R192.reuse, 0x1 ;  /* 0x000000c0797ab211 */ /* 0x0c0fe200078208ff */
[C---:B------:R-:W-:Y:S01]  /*d4f0*/  IMAD.X R2, R176.reuse, 0x1, R119, P0 ;  /* 0x00000001b0027824 */ /* 0x040fe200000e0677 */
[CC--:B------:R-:W-:Y:S01]  /*d500*/  @!P2 LEA R120, P0, R121.reuse, R192.reuse, 0x1 ;  /* 0x000000c07978a211 */ /* 0x0c0fe200078008ff */
[----:B------:R-:W-:Y:S01]  /*d510*/  @!PT LDS RZ, [RZ] ;  /* 0x00000000fffff984 */ /* 0x000fe20000000800 */
[----:B------:R-:W-:Y:S01]  /*d520*/  @!PT LDS RZ, [RZ] ;  /* 0x00000000fffff984 */ /* 0x000fe20000000800 */
[----:B------:R-:W-:Y:S01]  /*d530*/  @!PT LDS RZ, [RZ] ;  /* 0x00000000fffff984 */ /* 0x000fe20000000800 */
[----:B------:R1:W-:Y:S03]  /*d540*/  @!P4 LDGSTS.E.BYPASS.LTC128B.128 [R182+0x3000], desc[UR10][R126.64] ;  /* 0x030000007eb6cfae */ /* 0x0003e6000b901d4a */
[CCC-:B------:R-:W-:Y:S01]  /*d550*/  @!P4 LEA.HI.X R125, R121.reuse, R191.reuse, R2.reuse, 0x1, P5 ;  /* 0x000000bf797dc211 */ /* 0x1c0fe200028f0c02 */
[----:B------:R1:W-:Y:S01]  /*d560*/  @P3 STS.128 [R182+0x5000], RZ ;  /* 0x005000ffb6003388 */ /* 0x0003e20000000c00 */
[--C-:B------:R-:W-:Y:S02]  /*d570*/  @!P3 LEA.HI.X R123, R121, R191, R2.reuse, 0x1, P1 ;  /* 0x000000bf797bb211 */ /* 0x100fe400008f0c02 */
[----:B------:R-:W-:Y:S01]  /*d580*/  IADD3 R119, P5, R177, R121, RZ ;  /* 0x00000079b1777210 */ /* 0x000fe20007fbe0ff */
[----:B------:R-:W-:Y:S01]  /*d590*/  @!PT LDS RZ, [RZ] ;  /* 0x00000000fffff984 */ /* 0x000fe20000000800 */
[----:B------:R-:W-:Y:S01]  /*d5a0*/  @!PT LDS RZ, [RZ] ;  /* 0x00000000fffff984 */ /* 0x000fe20000000800 */
[----:B------:R-:W-:Y:S01]  /*d5b0*/  @!PT LDS RZ, [RZ] ;  /* 0x00000000fffff984 */ /* 0x000fe20000000800 */
[----:B------:R1:W-:Y:S01]  /*d5c0*/  @!P3 LDGSTS.E.BYPASS.LTC128B.128 [R182+0x5000], desc[UR10][R126.64+0x40] ;  /* 0x050000407eb6bfae */ /* 0x0003e2000b901d4a */
[-CC-:B------:R-:W-:Y:S02]  /*d5d0*/  @!P2 LEA.HI.X R121, R121, R191.reuse, R2.reuse, 0x1, P0 ;  /* 0x000000bf7979a211 */ /* 0x180fe400000f0c02 */
[CC--:B------:R-:W-:Y:S01]  /*d5e0*/  @!P3 LEA R128, P1, R119.reuse, R192.reuse, 0x1 ;  /* 0x000000c07780b211 */ /* 0x0c0fe200078208ff */
[----:B------:R1:W-:Y:S01]  /*d5f0*/  @P2 STS.128 [R182+0x7000], RZ ;  /* 0x007000ffb6002388 */ /* 0x0003e20000000c00 */
[CC--:B------:R-:W-:Y:S01]  /*d600*/  @!P2 LEA R118, P0, R119.reuse, R192.reuse, 0x1 ;  /* 0x000000c07776a211 */ /* 0x0c0fe200078008ff */
[----:B------:R-:W-:Y:S01]  /*d610*/  IMAD.X R2, R176, 0x1, R2, P5 ;  /* 0x00000001b0027824 */ /* 0x000fe200028e0602 */
        /* <DEDUP_REMOVED lines=16> */
[-C--:B------:R-:W-:Y:S01]  /*d720*/  @!P2 LEA R136, P0, R0, R192.reuse, 0x1 ;  /* 0x000000c00088a211 */ /* 0x080fe200078008ff */
[----:B------:R-:W-:Y:S01]  /*d730*/  IMAD.X R2, R176, 0x1, R2, P5 ;  /* 0x00000001b0027824 */ /* 0x000fe200028e0602 */
[C---:B------:R-:W-:Y:S01]  /*d740*/  @!P4 LEA R134, P5, R0.reuse, R192, 0x1 ;  /* 0x000000c00086c211 */ /* 0x040fe200078a08ff */
[----:B------:R-:W-:Y:S01]  /*d750*/  @!PT LDS RZ, [RZ] ;  /* 0x00000000fffff984 */ /* 0x000fe20000000800 */
[----:B------:R-:W-:Y:S01]  /*d760*/  @!PT LDS RZ, [RZ] ;  /* 0x00000000fffff984 */ /* 0x000fe20000000800 */
[----:B------:R-:W-:Y:S01]  /*d770*/  @!PT LDS RZ, [RZ] ;  /* 0x00000000fffff984 */ /* 0x000fe20000000800 */
[----:B------:R1:W-:Y:S01]  /*d780*/  @!P3 LDGSTS.E.BYPASS.LTC128B.128 [R182+0x5800], desc[UR10][R122.64+0x40] ;  /* 0x058000407ab6bfae */ /* 0x0003e2000b901d4a */
[----:B------:R-:W-:Y:S02]  /*d790*/  IMAD.MOV.U32 R192, RZ, RZ, R126 ;  /* 0x000000ffffc07224 */ /* 0x000fe400078e007e */
[CCC-:B------:R-:W-:Y:S01]  /*d7a0*/  @!P4 LEA.HI.X R135, R0.reuse, R191.reuse, R2.reuse, 0x1, P5 ;  /* 0x000000bf0087c211 */ /* 0x1c0fe200028f0c02 */
[----:B------:R1:W-:Y:S01]  /*d7b0*/  @P2 STS.128 [R182+0x7800], RZ ;  /* 0x007800ffb6002388 */ /* 0x0003e20000000c00 */
[CCC-:B------:R-:W-:Y:S02]  /*d7c0*/  @!P3 LEA.HI.X R133, R0.reuse, R191.reuse, R2.reuse, 0x1, P1 ;  /* 0x000000bf0085b211 */ /* 0x1c0fe400008f0c02 */
[----:B------:R-:W-:Y:S01]  /*d7d0*/  @!P2 LEA.HI.X R137, R0, R191, R2, 0x1, P0 ;  /* 0x000000bf0089a211 */ /* 0x000fe200000f0c02 */
[----:B------:R-:W-:Y:S01]  /*d7e0*/  @!PT LDS RZ, [RZ] ;  /* 0x00000000fffff984 */ /* 0x000fe20000000800 */
[----:B------:R-:W-:Y:S01]  /*d7f0*/  @!PT LDS RZ, [RZ] ;  /* 0x00000000fffff984 */ /* 0x000fe20000000800 */
[----:B------:R-:W-:Y:S01]  /*d800*/  @!PT LDS RZ, [RZ] ;  /* 0x00000000fffff984 */ /* 0x000fe20000000800 */
[----:B------:R1:W-:Y:S01]  /*d810*/  @!P2 LDGSTS.E.BYPASS.LTC128B.128 [R182+0x7800], desc[UR10][R120.64+0x80] ;  /* 0x0780008078b6afae */ /* 0x0003e2000b901d4a */
[----:B------:R-:W-:Y:S03]  /*d820*/  IMAD.MOV.U32 R191, RZ, RZ, R127 ;  /* 0x000000ffffbf7224 */ /* 0x000fe600078e007f */
[----:B------:R1:W-:Y:S04]  /*d830*/  @P4 STS.128 [R182+0x4000], RZ ;  /* 0x004000ffb6004388 */ /* 0x0003e80000000c00 */
        /* <DEDUP_REMOVED lines=29> */
[----:B------:R-:W0:Y:S02]  /*da10*/  LDGDEPBAR ;  /* 0x00000000000079af */ /* 0x000e240000000000 */
.L_x_740:
[----:B------:R-:W-:Y:S01]  /*da20*/  FMNMX.FTZ R0, R4, R117, !PT ;  /* 0x0000007504007209 */ /* 0x000fe20007810000 */
[----:B-1----:R-:W-:Y:S01]  /*da30*/  LDSM.16.MT88.4 R128, [R170+0xb000] ;  /* 0x00b00000aa80783b */ /* 0x002fe20000004200 */
[----:B------:R-:W-:Y:S02]  /*da40*/  FMNMX.FTZ R2, R6, R3, !PT ;  /* 0x0000000306027209 */ /* 0x000fe40007810000 */
        /* <DEDUP_REMOVED lines=58> */
[----:B------:R-:W-:Y:S04]  /*ddf0*/  FMNMX.FTZ R0, R64, R119, !PT ;  /* 0x0000007740007209 */ /* 0x000fe80007810000 */
[----:B------:R-:W-:Y:S02]  /*de00*/  FMNMX.FTZ R118, R65, R0, !PT ;  /* 0x0000000041767209 */ /* 0x000fe40007810000 */
[----:B------:R-:W-:Y:S03]  /*de10*/  FMNMX.FTZ R0, R66, R123, !PT ;  /* 0x0000007b42007209 */ /* 0x000fe60007810000 */
[----:B------:R-:W-:Y:S01]  /*de20*/  SHFL.BFLY PT, R123, R118, 0x2, 0x1f ;  /* 0x0c401f00767b7f89 */ /* 0x000fe200000e0000 */
[----:B------:R-:W-:Y:S07]  /*de30*/  FMNMX.FTZ R121, R67, R0, !PT ;  /* 0x0000000043797209 */ /* 0x000fee0007810000 */
[----:B------:R-:W1:Y:S02]  /*de40*/  SHFL.BFLY PT, R0, R121, 0x2, 0x1f ;  /* 0x0c401f0079007f89 */ /* 0x000e6400000e0000 */
[----:B-1----:R-:W-:Y:S02]  /*de50*/  FMNMX.FTZ R119, R121, R0, !PT ;  /* 0x0000000079777209 */ /* 0x002fe40007810000 */
[----:B------:R-:W-:Y:S04]  /*de60*/  FMNMX.FTZ R125, R118, R123, !PT ;  /* 0x0000007b767d7209 */ /* 0x000fe80007810000 */
[----:B------:R-:W-:Y:S08]  /*de70*/  LDSM.16.MT88.4 R120, [R170+0x9000] ;  /* 0x00900000aa78783b */ /* 0x000ff00000004200 */
[----:B------:R-:W1:Y:S08]  /*de80*/  SHFL.BFLY PT, R2, R125, 0x1, 0x1f ;  /* 0x0c201f007d027f89 */ /* 0x000e7000000e0000 */
[----:B------:R-:W2:Y:S01]  /*de90*/  SHFL.BFLY PT, R0, R119, 0x1, 0x1f ;  /* 0x0c201f0077007f89 */ /* 0x000ea200000e0000 */
[----:B-1----:R-:W-:Y:S07]  /*dea0*/  FMNMX.FTZ R2, R125, R2, !PT ;  /* 0x000000027d027209 */ /* 0x002fee0007810000 */
[----:B------:R-:W1:Y:S01]  /*deb0*/  LDSM.16.MT88.4 R124, [R168+0x9000] ;  /* 0x00900000a87c783b */ /* 0x000e620000004200 */
[----:B--2---:R-:W-:Y:S01]  /*dec0*/  FMNMX.FTZ R0, R119, R0, !PT ;  /* 0x0000000077007209 */ /* 0x004fe20007810000 */
[C---:B------:R-:W-:Y:S01]  /*ded0*/  FMUL.FTZ R132, R2.reuse, UR4 ;  /* 0x0000000402847c20 */ /* 0x040fe20008410000 */
[C---:B------:R-:W-:Y:S01]  /*dee0*/  FSETP.NEU.FTZ.AND P0, PT, R2.reuse, -INF , PT ;  /* 0xff8000000200780b */ /* 0x040fe20003f1d000 */
[----:B------:R-:W-:Y:S02]  /*def0*/  FADD.FTZ R116, -R2, R117 ;  /* 0x0000007502747221 */ /* 0x000fe40000010100 */
[----:B------:R-:W-:Y:S01]  /*df00*/  FMUL.FTZ R119, R0, UR4 ;  /* 0x0000000400777c20 */ /* 0x000fe20008410000 */
[----:B------:R-:W-:Y:S01]  /*df10*/  FSEL R132, R132, RZ, P0 ;  /* 0x000000ff84847208 */ /* 0x000fe20000000000 */
[C---:B------:R-:W-:Y:S01]  /*df20*/  FADD.FTZ R3, -R0.reuse, R3 ;  /* 0x0000000300037221 */ /* 0x040fe20000010100 */
[----:B------:R-:W-:Y:S01]  /*df30*/  FSETP.NEU.FTZ.AND P0, PT, R0, -INF , PT ;  /* 0xff8000000000780b */ /* 0x000fe20003f1d000 */
[----:B------:R-:W-:Y:S02]  /*df40*/  FMUL.FTZ R117, R116, UR4 ;  /* 0x0000000474757c20 */ /* 0x000fe40008410000 */
[--C-:B------:R-:W-:Y:S01]  /*df50*/  FFMA.FTZ R143, R4, UR4, -R132.reuse ;  /* 0x00000004048f7c23 */ /* 0x100fe20008010884 */
[----:B------:R-:W-:Y:S01]  /*df60*/  FSEL R119, R119, RZ, P0 ;  /* 0x000000ff77777208 */ /* 0x000fe20000000000 */
[--C-:B------:R-:W-:Y:S01]  /*df70*/  FFMA.FTZ R139, R5, UR4, -R132.reuse ;  /* 0x00000004058b7c23 */ /* 0x100fe20008010884 */
[--C-:B------:R-:W-:Y:S01]  /*df80*/  FFMA.FTZ R137, R8, UR4, -R132.reuse ;  /* 0x0000000408897c23 */ /* 0x100fe20008010884 */
[--C-:B------:R-:W-:Y:S01]  /*df90*/  FFMA.FTZ R134, R9, UR4, -R132.reuse ;  /* 0x0000000409867c23 */ /* 0x100fe20008010884 */
[----:B------:R-:W-:Y:S01]  /*dfa0*/  FMUL.FTZ R118, R3, UR4 ;  /* 0x0000000403767c20 */ /* 0x000fe20008410000 */
[--C-:B------:R-:W-:Y:S01]  /*dfb0*/  FFMA.FTZ R142, R6, UR4, -R119.reuse ;  /* 0x00000004068e7c23 */ /* 0x100fe20008010877 */
[--C-:B------:R-:W-:Y:S01]  /*dfc0*/  FFMA.FTZ R141, R7, UR4, -R119.reuse ;  /* 0x00000004078d7c23 */ /* 0x100fe20008010877 */
[--C-:B------:R-:W-:Y:S01]  /*dfd0*/  FFMA.FTZ R138, R10, UR4, -R119.reuse ;  /* 0x000000040a8a7c23 */ /* 0x100fe20008010877 */
[--C-:B------:R-:W-:Y:S01]  /*dfe0*/  FFMA.FTZ R135, R11, UR4, -R119.reuse ;  /* 0x000000040b877c23 */ /* 0x100fe20008010877 */
[----:B------:R-:W2:Y:S01]  /*dff0*/  MUFU.EX2 R116, R117 ;  /* 0x0000007500747308 */ /* 0x000ea20000000800 */
[--C-:B------:R-:W-:Y:S01]  /*e000*/  FFMA.FTZ R136, R12, UR4, -R132.reuse ;  /* 0x000000040c887c23 */ /* 0x100fe20008010884 */
[--C-:B------:R-:W-:Y:S01]  /*e010*/  FFMA.FTZ R133, R13, UR4, -R132.reuse ;  /* 0x000000040d857c23 */ /* 0x100fe20008010884 */
[--C-:B------:R-:W-:Y:S01]  /*e020*/  FFMA.FTZ R140, R14, UR4, -R119.reuse ;  /* 0x000000040e8c7c23 */ /* 0x100fe20008010877 */
[--C-:B------:R-:W-:Y:S01]  /*e030*/  FFMA.FTZ R5, R15, UR4, -R119.reuse ;  /* 0x000000040f057c23 */ /* 0x100fe20008010877 */
[--C-:B------:R-:W-:Y:S01]  /*e040*/  FFMA.FTZ R6, R16, UR4, -R132.reuse ;  /* 0x0000000410067c23 */ /* 0x100fe20008010884 */
[--C-:B------:R-:W-:Y:S01]  /*e050*/  FFMA.FTZ R7, R17, UR4, -R132.reuse ;  /* 0x0000000411077c23 */ /* 0x100fe20008010884 */
[--C-:B------:R-:W-:Y:S03]  /*e060*/  FFMA.FTZ R145, R37, UR4, -R132.reuse ;  /* 0x0000000425917c23 */ /* 0x100fe60008010884 */
[----:B------:R-:W3:Y:S01]  /*e070*/  MUFU.EX2 R3, R118 ;  /* 0x0000007600037308 */ /* 0x000ee20000000800 */
[--C-:B------:R-:W-:Y:S01]  /*e080*/  FFMA.FTZ R147, R38, UR4, -R119.reuse ;  /* 0x0000000426937c23 */ /* 0x100fe20008010877 */
[--C-:B------:R-:W-:Y:S01]  /*e090*/  FFMA.FTZ R149, R41, UR4, -R132.reuse ;  /* 0x0000000429957c23 */ /* 0x100fe20008010884 */
[--C-:B------:R-:W-:Y:S01]  /*e0a0*/  FFMA.FTZ R151, R42, UR4, -R119.reuse ;  /* 0x000000042a977c23 */ /* 0x100fe20008010877 */
[--C-:B------:R-:W-:Y:S01]  /*e0b0*/  FFMA.FTZ R146, R43, UR4, -R119.reuse ;  /* 0x000000042b927c23 */ /* 0x100fe20008010877 */
[--C-:B------:R-:W-:Y:S01]  /*e0c0*/  FFMA.FTZ R144, R40, UR4, -R132.reuse ;  /* 0x0000000428907c23 */ /* 0x100fe20008010884 */
[--C-:B------:R-:W-:Y:S01]  /*e0d0*/  FFMA.FTZ R60, R60, UR4, -R132.reuse ;  /* 0x000000043c3c7c23 */ /* 0x100fe20008010884 */
[----:B------:R-:W-:Y:S03]  /*e0e0*/  FFMA.FTZ R64, R64, UR4, -R132 ;  /* 0x0000000440407c23 */ /* 0x000fe60008010884 */
[----:B------:R-:W-:Y:S01]  /*e0f0*/  MUFU.EX2 R143, R143 ;  /* 0x0000008f008f7308 */ /* 0x000fe20000000800 */
[C---:B--2---:R-:W-:Y:S01]  /*e100*/  FMUL.FTZ R8, R116.reuse, R112 ;  /* 0x0000007074087220 */ /* 0x044fe20000410000 */
[C---:B------:R-:W-:Y:S01]  /*e110*/  FMUL.FTZ R9, R116.reuse, R113 ;  /* 0x0000007174097220 */ /* 0x040fe20000410000 */
[C---:B------:R-:W-:Y:S01]  /*e120*/  FMUL.FTZ R68, R116.reuse, R68 ;  /* 0x0000004474447220 */ /* 0x040fe20000410000 */
[C---:B------:R-:W-:Y:S01]  /*e130*/  FMUL.FTZ R69, R116.reuse, R69 ;  /* 0x0000004574457220 */ /* 0x040fe20000410000 */
[C---:B------:R-:W-:Y:S01]  /*e140*/  FMUL.FTZ R72, R116.reuse, R72 ;  /* 0x0000004874487220 */ /* 0x040fe20000410000 */
[C---:B------:R-:W-:Y:S01]  /*e150*/  FMUL.FTZ R73, R116.reuse, R73 ;  /* 0x0000004974497220 */ /* 0x040fe20000410000 */
[C---:B------:R-:W-:Y:S03]  /*e160*/  FMUL.FTZ R76, R116.reuse, R76 ;  /* 0x0000004c744c7220 */ /* 0x040fe60000410000 */
[----:B------:R-:W2:Y:S01]  /*e170*/  MUFU.EX2 R139, R139 ;  /* 0x0000008b008b7308 */ /* 0x000ea20000000800 */
[C---:B---3--:R-:W-:Y:S01]  /*e180*/  FMUL.FTZ R10, R3.reuse, R114 ;  /* 0x00000072030a7220 */ /* 0x048fe20000410000 */
[C---:B------:R-:W-:Y:S01]  /*e190*/  FMUL.FTZ R11, R3.reuse, R115 ;  /* 0x00000073030b7220 */ /* 0x040fe20000410000 */
[C---:B------:R-:W-:Y:S01]  /*e1a0*/  FMUL.FTZ R70, R3.reuse, R70 ;  /* 0x0000004603467220 */ /* 0x040fe20000410000 */
[C---:B------:R-:W-:Y:S01]  /*e1b0*/  FMUL.FTZ R71, R3.reuse, R71 ;  /* 0x0000004703477220 */ /* 0x040fe20000410000 */
[C---:B------:R-:W-:Y:S01]  /*e1c0*/  FMUL.FTZ R74, R3.reuse, R74 ;  /* 0x0000004a034a7220 */ /* 0x040fe20000410000 */
[C---:B------:R-:W-:Y:S01]  /*e1d0*/  FMUL.FTZ R75, R3.reuse, R75 ;  /* 0x0000004b034b7220 */ /* 0x040fe20000410000 */
[C---:B------:R-:W-:Y:S03]  /*e1e0*/  FMUL.FTZ R77, R116.reuse, R77 ;  /* 0x0000004d744d7220 */ /* 0x040fe60000410000 */
[----:B------:R-:W-:Y:S01]  /*e1f0*/  MUFU.EX2 R142, R142 ;  /* 0x0000008e008e7308 */ /* 0x000fe20000000800 */
[C---:B------:R-:W-:Y:S01]  /*e200*/  FMUL.FTZ R78, R3.reuse, R78 ;  /* 0x0000004e034e7220 */ /* 0x040fe20000410000 */
[C---:B------:R-:W-:Y:S01]  /*e210*/  FMUL.FTZ R79, R3.reuse, R79 ;  /* 0x0000004f034f7220 */ /* 0x040fe20000410000 */
[C---:B------:R-:W-:Y:S01]  /*e220*/  FMUL.FTZ R80, R116.reuse, R80 ;  /* 0x0000005074507220 */ /* 0x040fe20000410000 */
[C---:B------:R-:W-:Y:S01]  /*e230*/  FMUL.FTZ R81, R116.reuse, R81 ;  /* 0x0000005174517220 */ /* 0x040fe20000410000 */
[C---:B------:R-:W-:Y:S01]  /*e240*/  FMUL.FTZ R82, R3.reuse, R82 ;  /* 0x0000005203527220 */ /* 0x040fe20000410000 */
[----:B------:R-:W-:Y:S01]  /*e250*/  FMUL.FTZ R83, R3, R83 ;  /* 0x0000005303537220 */ /* 0x000fe20000410000 */
[C---:B------:R-:W-:Y:S03]  /*e260*/  FMUL.FTZ R84, R116.reuse, R84 ;  /* 0x0000005474547220 */ /* 0x040fe60000410000 */
[----:B------:R-:W3:Y:S01]  /*e270*/  MUFU.EX2 R141, R141 ;  /* 0x0000008d008d7308 */ /* 0x000ee20000000800 */
[----:B--2---:R-:W-:Y:S01]  /*e280*/  F2FP.BF16.F32.PACK_AB R112, R139, R143 ;  /* 0x0000008f8b70723e */ /* 0x004fe200000010ff */
        /* <DEDUP_REMOVED lines=11> */
[----:B------:R-:W-:Y:S01]  /*e340*/  FMUL.FTZ R95, R3, R95 ;  /* 0x0000005f035f7220 */ /* 0x000fe20000410000 */
[C---:B------:R-:W-:Y:S01]  /*e350*/  FMUL.FTZ R12, R116.reuse, R108 ;  /* 0x0000006c740c7220 */ /* 0x040fe20000410000 */
[C---:B------:R-:W-:Y:S03]  /*e360*/  FMUL.FTZ R13, R116.reuse, R109 ;  /* 0x0000006d740d7220 */ /* 0x040fe60000410000 */
[----:B------:R-:W2:Y:S01]  /*e370*/  MUFU.EX2 R134, R134 ;  /* 0x0000008600867308 */ /* 0x000ea20000000800 */
[----:B---3--:R-:W-:Y:S01]  /*e380*/  F2FP.BF16.F32.PACK_AB R113, R141, R142 ;  /* 0x0000008e8d71723e */ /* 0x008fe200000010ff */
[C---:B------:R-:W-:Y:S01]  /*e390*/  FMUL.FTZ R14, R3.reuse, R110 ;  /* 0x0000006e030e7220 */ /* 0x040fe20000410000 */
[C---:B------:R-:W-:Y:S01]  /*e3a0*/  FMUL.FTZ R15, R3.reuse, R111 ;  /* 0x0000006f030f7220 */ /* 0x040fe20000410000 */
[C---:B------:R-:W-:Y:S01]  /*e3b0*/  FMUL.FTZ R96, R116.reuse, R96 ;  /* 0x0000006074607220 */ /* 0x040fe20000410000 */
[----:B------:R-:W-:Y:S01]  /*e3c0*/  LDSM.16.MT88.4 R108, [R170+0x9400] ;  /* 0x00940000aa6c783b */ /* 0x000fe20000004200 */
        /* <DEDUP_REMOVED lines=8> */
[----:B------:R-:W-:Y:S01]  /*e450*/  FFMA.FTZ R118, R19, UR4, -R119 ;  /* 0x0000000413767c23 */ /* 0x000fe20008010877 */
[----:B------:R-:W-:Y:S03]  /*e460*/  FMUL.FTZ R16, R116, R104 ;  /* 0x0000006874107220 */ /* 0x000fe60000410000 */
[----:B------:R-:W3:Y:S01]  /*e470*/  MUFU.EX2 R135, R135 ;  /* 0x0000008700877308 */ /* 0x000ee20000000800 */
[----:B--2---:R-:W-:Y:S01]  /*e480*/  F2FP.BF16.F32.PACK_AB R114, R134, R137 ;  /* 0x000000898672723e */ /* 0x004fe200000010ff */
[C---:B------:R-:W-:Y:S01]  /*e490*/  FMUL.FTZ R17, R116.reuse, R105 ;  /* 0x0000006974117220 */ /* 0x040fe20000410000 */
[----:B------:R-:W-:Y:S01]  /*e4a0*/  FMUL.FTZ R19, R3, R107 ;  /* 0x0000006b03137220 */ /* 0x000fe20000410000 */
[----:B------:R-:W-:Y:S01]  /*e4b0*/  FFMA.FTZ R143, R116, R193, R143 ;  /* 0x000000c1748f7223 */ /* 0x000fe2000001008f */
[----:B------:R-:W-:Y:S01]  /*e4c0*/  FFMA.FTZ R116, R39, UR4, -R119 ;  /* 0x0000000427747c23 */ /* 0x000fe20008010877 */
[----:B------:R-:W-:Y:S01]  /*e4d0*/  FFMA.FTZ R142, R3, R194, R142 ;  /* 0x000000c2038e7223 */ /* 0x000fe2000001008e */
[----:B------:R-:W-:Y:S03]  /*e4e0*/  ISETP.GT.AND P0, PT, R181, 0x1, PT ;  /* 0x00000001b500780c */ /* 0x000fe60003f04270 */
[----:B------:R-:W-:Y:S01]  /*e4f0*/  MUFU.EX2 R136, R136 ;  /* 0x0000008800887308 */ /* 0x000fe20000000800 */
[----:B------:R-:W-:Y:S01]  /*e500*/  FADD.FTZ R40, R139, R143 ;  /* 0x0000008f8b287221 */ /* 0x000fe20000010000 */
[----:B------:R-:W-:Y:S01]  /*e510*/  FADD.FTZ R141, R141, R142 ;  /* 0x0000008e8d8d7221 */ /* 0x000fe20000010000 */
[----:B------:R-:W-:Y:S07]  /*e520*/  MOV R117, R2 ;  /* 0x0000000200757202 */ /* 0x000fee0000000f00 */
[----:B------:R-:W2:Y:S01]  /*e530*/  MUFU.EX2 R133, R133 ;  /* 0x0000008500857308 */ /* 0x000ea20000000800 */
[C---:B---3--:R-:W-:Y:S01]  /*e540*/  F2FP.BF16.F32.PACK_AB R115, R135.reuse, R138 ;  /* 0x0000008a8773723e */ /* 0x048fe200000010ff */
[----:B------:R-:W-:Y:S04]  /*e550*/  FADD.FTZ R138, R138, R141 ;  /* 0x0000008d8a8a7221 */ /* 0x000fe80000010000 */
[----:B------:R-:W-:Y:S02]  /*e560*/  FADD.FTZ R135, R135, R138 ;  /* 0x0000008a87877221 */ /* 0x000fe40000010000 */
[C---:B------:R-:W-:Y:S02]  /*e570*/  HMMA.16816.F32.BF16 R8, R112.reuse, R120, R8 ;  /* 0x000000787008723c */ /* 0x040fe40000041808 */
[----:B------:R-:W-:Y:S04]  /*e580*/  MUFU.EX2 R140, R140 ;  /* 0x0000008c008c7308 */ /* 0x000fe80000000800 */
[C---:B------:R-:W-:Y:S01]  /*e590*/  HMMA.16816.F32.BF16 R68, R112.reuse, R122, R68 ;  /* 0x0000007a7044723c */ /* 0x040fe20000041844 */
[----:B------:R-:W3:Y:S05]  /*e5a0*/  LDSM.16.MT88.4 R120, [R168+0xb000] ;  /* 0x00b00000a878783b */ /* 0x000eea0000004200 */
[----:B------:R-:W4:Y:S01]  /*e5b0*/  MUFU.EX2 R5, R5 ;  /* 0x0000000500057308 */ /* 0x000f220000000800 */
[----:B--2---:R-:W-:Y:S01]  /*e5c0*/  F2FP.BF16.F32.PACK_AB R104, R133, R136 ;  /* 0x000000888568723e */ /* 0x004fe200000010ff */
[C---:B-1----:R-:W-:Y:S08]  /*e5d0*/  HMMA.16816.F32.BF16 R72, R112.reuse, R124, R72 ;  /* 0x0000007c7048723c */ /* 0x042ff00000041848 */
[----:B------:R-:W-:Y:S01]  /*e5e0*/  MUFU.EX2 R6, R6 ;  /* 0x0000000600067308 */ /* 0x000fe20000000800 */
[C---:B------:R-:W-:Y:S01]  /*e5f0*/  HMMA.16816.F32.BF16 R76, R112.reuse, R126, R76 ;  /* 0x0000007e704c723c */ /* 0x040fe2000004184c */
[----:B------:R-:W1:Y:S05]  /*e600*/  LDSM.16.MT88.4 R124, [R170+0xd000] ;  /* 0x00d00000aa7c783b */ /* 0x000e6a0000004200 */
[C---:B------:R-:W-:Y:S03]  /*e610*/  HMMA.16816.F32.BF16 R80, R112.reuse, R128, R80 ;  /* 0x000000807050723c */ /* 0x040fe60000041850 */
[----:B------:R-:W2:Y:S02]  /*e620*/  MUFU.EX2 R7, R7 ;  /* 0x0000000700077308 */ /* 0x000ea40000000800 */
[C---:B----4-:R-:W-:Y:S01]  /*e630*/  F2FP.BF16.F32.PACK_AB R105, R5.reuse, R140 ;  /* 0x0000008c0569723e */ /* 0x050fe200000010ff */
[C---:B------:R-:W-:Y:S01]  /*e640*/  HMMA.16816.F32.BF16 R84, R112.reuse, R130, R84 ;  /* 0x000000827054723c */ /* 0x040fe20000041854 */
[----:B------:R-:W4:Y:S06]  /*e650*/  LDSM.16.MT88.4 R128, [R168+0xd000] ;  /* 0x00d00000a880783b */ /* 0x000f2c0000004200 */
[----:B------:R-:W-:Y:S01]  /*e660*/  MUFU.EX2 R118, R118 ;  /* 0x0000007600767308 */ /* 0x000fe20000000800 */
[----:B------:R-:W-:Y:S09]  /*e670*/  FADD.FTZ R140, R140, R135 ;  /* 0x000000878c8c7221 */ /* 0x000ff20000010000 */
[----:B------:R-:W-:Y:S01]  /*e680*/  MUFU.EX2 R145, R145 ;  /* 0x0000009100917308 */ /* 0x000fe20000000800 */
[----:B------:R-:W-:Y:S01]  /*e690*/  FADD.FTZ R140, R5, R140 ;  /* 0x0000008c058c7221 */ /* 0x000fe20000010000 */
[C---:B---3--:R-:W-:Y:S08]  /*e6a0*/  HMMA.16816.F32.BF16 R88, R112.reuse, R120, R88 ;  /* 0x000000787058723c */ /* 0x048ff00000041858 */
[----:B------:R-:W-:Y:S01]  /*e6b0*/  MUFU.EX2 R147, R147 ;  /* 0x0000009300937308 */ /* 0x000fe20000000800 */
[C---:B------:R-:W-:Y:S01]  /*e6c0*/  HMMA.16816.F32.BF16 R92, R112.reuse, R122, R92 ;  /* 0x0000007a705c723c */ /* 0x040fe2000004185c */
[----:B------:R-:W3:Y:S08]  /*e6d0*/  LDSM.16.MT88.4 R120, [R168+0x9400] ;  /* 0x00940000a878783b */ /* 0x000ef00000004200 */
[----:B------:R-:W-:Y:S01]  /*e6e0*/  MUFU.EX2 R116, R116 ;  /* 0x0000007400747308 */ /* 0x000fe20000000800 */
[C---:B-1----:R-:W-:Y:S06]  /*e6f0*/  HMMA.16816.F32.BF16 R12, R112.reuse, R124, R12 ;  /* 0x0000007c700c723c */ /* 0x042fec000004180c */
[C---:B------:R-:W-:Y:S03]  /*e700*/  HMMA.16816.F32.BF16 R96, R112.reuse, R126, R96 ;  /* 0x0000007e7060723c */ /* 0x040fe60000041860 */
[----:B------:R-:W-:Y:S02]  /*e710*/  MUFU.EX2 R144, R144 ;  /* 0x0000009000907308 */ /* 0x000fe40000000800 */
[--C-:B------:R-:W-:Y:S01]  /*e720*/  FFMA.FTZ R125, R18, UR4, -R119.reuse ;  /* 0x00000004127d7c23 */ /* 0x100fe20008010877 */
[C---:B----4-:R-:W-:Y:S07]  /*e730*/  HMMA.16816.F32.BF16 R100, R112.reuse, R128, R100 ;  /* 0x000000807064723c */ /* 0x050fee0000041864 */
[----:B------:R-:W-:Y:S01]  /*e740*/  MUFU.EX2 R149, R149 ;  /* 0x0000009500957308 */ /* 0x000fe20000000800 */
[----:B------:R-:W-:Y:S03]  /*e750*/  FMUL.FTZ R18, R3, R106 ;  /* 0x0000006a03127220 */ /* 0x000fe60000410000 */
[----:B--2---:R-:W-:Y:S01]  /*e760*/  F2FP.BF16.F32.PACK_AB R106, R7, R6 ;  /* 0x00000006076a723e */ /* 0x004fe200000010ff */
[--C-:B------:R-:W-:Y:S01]  /*e770*/  FFMA.FTZ R128, R26, UR4, -R119.reuse ;  /* 0x000000041a807c23 */ /* 0x100fe20008010877 */
[--C-:B------:R-:W-:Y:S04]  /*e780*/  FFMA.FTZ R127, R20, UR4, -R132.reuse ;  /* 0x00000004147f7c23 */ /* 0x100fe80008010884 */
[----:B------:R-:W1:Y:S01]  /*e790*/  MUFU.EX2 R125, R125 ;  /* 0x0000007d007d7308 */ /* 0x000e620000000800 */
[----:B------:R-:W-:Y:S01]  /*e7a0*/  HMMA.16816.F32.BF16 R16, R112, R130, R16 ;  /* 0x000000827010723c */ /* 0x000fe20000041810 */
[----:B------:R-:W2:Y:S02]  /*e7b0*/  LDSM.16.MT88.4 R112, [R170+0xb400] ;  /* 0x00b40000aa70783b */ /* 0x000ea40000004200 */
[--C-:B------:R-:W-:Y:S01]  /*e7c0*/  FFMA.FTZ R124, R21, UR4, -R132.reuse ;  /* 0x00000004157c7c23 */ /* 0x100fe20008010884 */
[--C-:B------:R-:W-:Y:S01]  /*e7d0*/  FFMA.FTZ R126, R22, UR4, -R119.reuse ;  /* 0x00000004167e7c23 */ /* 0x100fe20008010877 */
[--C-:B------:R-:W-:Y:S01]  /*e7e0*/  FFMA.FTZ R129, R23, UR4, -R119.reuse ;  /* 0x0000000417817c23 */ /* 0x100fe20008010877 */
[--C-:B------:R-:W-:Y:S01]  /*e7f0*/  FFMA.FTZ R3, R44, UR4, -R132.reuse ;  /* 0x000000042c037c23 */ /* 0x100fe20008010884 */
[--C-:B------:R-:W-:Y:S02]  /*e800*/  FFMA.FTZ R131, R24, UR4, -R132.reuse ;  /* 0x0000000418837c23 */ /* 0x100fe40008010884 */
[----:B------:R-:W-:Y:S02]  /*e810*/  MUFU.EX2 R127, R127 ;  /* 0x0000007f007f7308 */ /* 0x000fe40000000800 */
[--C-:B------:R-:W-:Y:S01]  /*e820*/  FFMA.FTZ R130, R32, UR4, -R132.reuse ;  /* 0x0000000420827c23 */ /* 0x100fe20008010884 */
[--C-:B------:R-:W-:Y:S01]  /*e830*/  FFMA.FTZ R44, R45, UR4, -R132.reuse ;  /* 0x000000042d2c7c23 */ /* 0x100fe20008010884 */
[--C-:B------:R-:W-:Y:S01]  /*e840*/  FFMA.FTZ R45, R46, UR4, -R119.reuse ;  /* 0x000000042e2d7c23 */ /* 0x100fe20008010877 */
[--C-:B------:R-:W-:Y:S01]  /*e850*/  FFMA.FTZ R46, R47, UR4, -R119.reuse ;  /* 0x000000042f2e7c23 */ /* 0x100fe20008010877 */
[--C-:B------:R-:W-:Y:S01]  /*e860*/  FFMA.FTZ R47, R48, UR4, -R132.reuse ;  /* 0x00000004302f7c23 */ /* 0x100fe20008010884 */
[----:B-1----:R-:W-:Y:S03]  /*e870*/  F2FP.BF16.F32.PACK_AB R107, R118, R125 ;  /* 0x0000007d766b723e */ /* 0x002fe600000010ff */
[----:B------:R-:W1:Y:S01]  /*e880*/  MUFU.EX2 R124, R124 ;  /* 0x0000007c007c7308 */ /* 0x000e620000000800 */
[--C-:B------:R-:W-:Y:S01]  /*e890*/  FFMA.FTZ R48, R49, UR4, -R132.reuse ;  /* 0x0000000431307c23 */ /* 0x100fe20008010884 */
[--C-:B------:R-:W-:Y:S01]  /*e8a0*/  FFMA.FTZ R49, R50, UR4, -R119.reuse ;  /* 0x0000000432317c23 */ /* 0x100fe20008010877 */
[--C-:B------:R-:W-:Y:S01]  /*e8b0*/  FFMA.FTZ R50, R51, UR4, -R119.reuse ;  /* 0x0000000433327c23 */ /* 0x100fe20008010877 */
[--C-:B------:R-:W-:Y:S01]  /*e8c0*/  FFMA.FTZ R51, R52, UR4, -R132.reuse ;  /* 0x0000000434337c23 */ /* 0x100fe20008010884 */
[--C-:B------:R-:W-:Y:S01]  /*e8d0*/  FFMA.FTZ R52, R53, UR4, -R132.reuse ;  /* 0x0000000435347c23 */ /* 0x100fe20008010884 */
[C---:B------:R-:W-:Y:S04]  /*e8e0*/  HMMA.16816.F32.BF16 R8, R104.reuse, R108, R8 ;  /* 0x0000006c6808723c */ /* 0x040fe80000041808 */
[----:B------:R-:W-:Y:S01]  /*e8f0*/  MUFU.EX2 R126, R126 ;  /* 0x0000007e007e7308 */ /* 0x000fe20000000800 */
[--C-:B------:R-:W-:Y:S01]  /*e900*/  FFMA.FTZ R53, R54, UR4, -R119.reuse ;  /* 0x0000000436357c23 */ /* 0x100fe20008010877 */
[C---:B------:R-:W-:Y:S01]  /*e910*/  HMMA.16816.F32.BF16 R68, R104.reuse, R110, R68 ;  /* 0x0000006e6844723c */ /* 0x040fe20000041844 */
[----:B------:R-:W4:Y:S07]  /*e920*/  LDSM.16.MT88.4 R108, [R168+0xb400] ;  /* 0x00b40000a86c783b */ /* 0x000f2e0000004200 */
[----:B------:R-:W-:Y:S03]  /*e930*/  MUFU.EX2 R51, R51 ;  /* 0x0000003300337308 */ /* 0x000fe60000000800 */
[----:B-1----:R-:W-:Y:S01]  /*e940*/  F2FP.BF16.F32.PACK_AB R20, R124, R127 ;  /* 0x0000007f7c14723e */ /* 0x002fe200000010ff */
[C---:B---3--:R-:W-:Y:S03]  /*e950*/  HMMA.16816.F32.BF16 R72, R104.reuse, R120, R72 ;  /* 0x000000786848723c */ /* 0x048fe60000041848 */
[--C-:B------:R-:W-:Y:S03]  /*e960*/  FFMA.FTZ R54, R55, UR4, -R119.reuse ;  /* 0x0000000437367c23 */ /* 0x100fe60008010877 */
[C---:B------:R-:W-:Y:S01]  /*e970*/  HMMA.16816.F32.BF16 R76, R104.reuse, R122, R76 ;  /* 0x0000007a684c723c */ /* 0x040fe2000004184c */
[----:B------:R-:W1:Y:S01]  /*e980*/  LDSM.16.MT88.4 R120, [R170+0xd400] ;  /* 0x00d40000aa78783b */ /* 0x000e620000004200 */
[----:B------:R-:W-:Y:S03]  /*e990*/  MUFU.EX2 R52, R52 ;  /* 0x0000003400347308 */ /* 0x000fe60000000800 */
[--C-:B------:R-:W-:Y:S01]  /*e9a0*/  FFMA.FTZ R55, R56, UR4, -R132.reuse ;  /* 0x0000000438377c23 */ /* 0x100fe20008010884 */
[C---:B--2---:R-:W-:Y:S06]  /*e9b0*/  HMMA.16816.F32.BF16 R80, R104.reuse, R112, R80 ;  /* 0x000000706850723c */ /* 0x044fec0000041850 */
[----:B------:R-:W-:Y:S01]  /*e9c0*/  MUFU.EX2 R53, R53 ;  /* 0x0000003500357308 */ /* 0x000fe20000000800 */
[--C-:B------:R-:W-:Y:S01]  /*e9d0*/  FFMA.FTZ R56, R57, UR4, -R132.reuse ;  /* 0x0000000439387c23 */ /* 0x100fe20008010884 */
[C---:B------:R-:W-:Y:S01]  /*e9e0*/  HMMA.16816.F32.BF16 R84, R104.reuse, R114, R84 ;  /* 0x000000726854723c */ /* 0x040fe20000041854 */
[----:B------:R-:W2:Y:S02]  /*e9f0*/  LDSM.16.MT88.4 R112, [R168+0xd400] ;  /* 0x00d40000a870783b */ /* 0x000ea40000004200 */
[--C-:B------:R-:W-:Y:S05]  /*ea00*/  FFMA.FTZ R57, R58, UR4, -R119.reuse ;  /* 0x000000043a397c23 */ /* 0x100fea0008010877 */
[----:B------:R-:W-:Y:S03]  /*ea10*/  MUFU.EX2 R54, R54 ;  /* 0x0000003600367308 */ /* 0x000fe60000000800 */
[--C-:B------:R-:W-:Y:S01]  /*ea20*/  FFMA.FTZ R58, R59, UR4, -R119.reuse ;  /* 0x000000043b3a7c23 */ /* 0x100fe20008010877 */
[----:B------:R-:W-:Y:S01]  /*ea30*/  FFMA.FTZ R59, R61, UR4, -R132 ;  /* 0x000000043d3b7c23 */ /* 0x000fe20008010884 */
[--C-:B------:R-:W-:Y:S01]  /*ea40*/  FFMA.FTZ R61, R62, UR4, -R119.reuse ;  /* 0x000000043e3d7c23 */ /* 0x100fe20008010877 */
[----:B------:R-:W-:Y:S01]  /*ea50*/  FFMA.FTZ R62, R63, UR4, -R119 ;  /* 0x000000043f3e7c23 */ /* 0x000fe20008010877 */
[----:B------:R-:W-:Y:S03]  /*ea60*/  FADD.FTZ R125, R125, R140 ;  /* 0x0000008c7d7d7221 */ /* 0x000fe60000010000 */
[----:B------:R-:W-:Y:S01]  /*ea70*/  MUFU.EX2 R55, R55 ;  /* 0x0000003700377308 */ /* 0x000fe20000000800 */
[C---:B----4-:R-:W-:Y:S03]  /*ea80*/  HMMA.16816.F32.BF16 R88, R104.reuse, R108, R88 ;  /* 0x0000006c6858723c */ /* 0x050fe60000041858 */
[----:B------:R-:W-:Y:S06]  /*ea90*/  FADD.FTZ R125, R118, R125 ;  /* 0x0000007d767d7221 */ /* 0x000fec0000010000 */
[----:B------:R-:W-:Y:S01]  /*eaa0*/  MUFU.EX2 R56, R56 ;  /* 0x0000003800387308 */ /* 0x000fe20000000800 */
[C---:B------:R-:W-:Y:S01]  /*eab0*/  HMMA.16816.F32.BF16 R92, R104.reuse, R110, R92 ;  /* 0x0000006e685c723c */ /* 0x040fe2000004185c */
[----:B------:R-:W3:Y:S05]  /*eac0*/  LDSM.16.MT88.4 R108, [R170+0x9800] ;  /* 0x00980000aa6c783b */ /* 0x000eea0000004200 */
[C---:B-1----:R-:W-:Y:S03]  /*ead0*/  HMMA.16816.F32.BF16 R12, R104.reuse, R120, R12 ;  /* 0x00000078680c723c */ /* 0x042fe6000004180c */
[----:B------:R-:W-:Y:S03]  /*eae0*/  MUFU.EX2 R57, R57 ;  /* 0x0000003900397308 */ /* 0x000fe60000000800 */
[C---:B------:R-:W-:Y:S01]  /*eaf0*/  HMMA.16816.F32.BF16 R96, R104.reuse, R122, R96 ;  /* 0x0000007a6860723c */ /* 0x040fe20000041860 */
[----:B------:R-:W1:Y:S06]  /*eb00*/  LDSM.16.MT88.4 R120, [R168+0x9800] ;  /* 0x00980000a878783b */ /* 0x000e6c0000004200 */
[----:B------:R-:W-:Y:S01]  /*eb10*/  MUFU.EX2 R58, R58 ;  /* 0x0000003a003a7308 */ /* 0x000fe20000000800 */
[C---:B--2---:R-:W-:Y:S09]  /*eb20*/  HMMA.16816.F32.BF16 R100, R104.reuse, R112, R100 ;  /* 0x000000706864723c */ /* 0x044ff20000041864 */
[----:B------:R-:W2:Y:S01]  /*eb30*/  MUFU.EX2 R129, R129 ;  /* 0x0000008100817308 */ /* 0x000ea20000000800 */
[----:B------:R-:W-:Y:S01]  /*eb40*/  HMMA.16816.F32.BF16 R16, R104, R114, R16 ;  /* 0x000000726810723c */ /* 0x000fe20000041810 */
[----:B------:R-:W-:Y:S02]  /*eb50*/  LDSM.16.MT88.4 R104, [R168+0xb800] ;  /* 0x00b80000a868783b */ /* 0x000fe40000004200 */
[----:B------:R-:W-:Y:S01]  /*eb60*/  FFMA.FTZ R112, R25, UR4, -R132 ;  /* 0x0000000419707c23 */ /* 0x000fe20008010884 */
[----:B------:R-:W-:Y:S05]  /*eb70*/  FFMA.FTZ R113, R27, UR4, -R119 ;  /* 0x000000041b717c23 */ /* 0x000fea0008010877 */
[----:B------:R-:W-:Y:S01]  /*eb80*/  MUFU.EX2 R131, R131 ;  /* 0x0000008300837308 */ /* 0x000fe20000000800 */
[----:B------:R-:W4:Y:S09]  /*eb90*/  LDSM.16.MT88.4 R24, [R170+0xb800] ;  /* 0x00b80000aa18783b */ /* 0x000f320000004200 */
[----:B------:R-:W5:Y:S01]  /*eba0*/  MUFU.EX2 R112, R112 ;  /* 0x0000007000707308 */ /* 0x000f620000000800 */
[C---:B--2---:R-:W-:Y:S01]  /*ebb0*/  F2FP.BF16.F32.PACK_AB R21, R129.reuse, R126 ;  /* 0x0000007e8115723e */ /* 0x044fe200000010ff */
[----:B------:R-:W-:Y:S04]  /*ebc0*/  FADD.FTZ R126, R126, R125 ;  /* 0x0000007d7e7e7221 */ /* 0x000fe80000010000 */
[----:B------:R-:W-:Y:S04]  /*ebd0*/  FADD.FTZ R129, R129, R126 ;  /* 0x0000007e81817221 */ /* 0x000fe80000010000 */
[----:B------:R-:W-:Y:S10]  /*ebe0*/  MUFU.EX2 R113, R113 ;  /* 0x0000007100717308 */ /* 0x000ff40000000800 */
[----:B------:R-:W2:Y:S01]  /*ebf0*/  MUFU.EX2 R128, R128 ;  /* 0x0000008000807308 */ /* 0x000ea20000000800 */
[----:B-----5:R-:W-:Y:S09]  /*ec00*/  F2FP.BF16.F32.PACK_AB R22, R112, R131 ;  /* 0x000000837016723e */ /* 0x020ff200000010ff */
[----:B------:R-:W-:Y:S10]  /*ec10*/  MUFU.EX2 R130, R130 ;  /* 0x0000008200827308 */ /* 0x000ff40000000800 */
[----:B------:R-:W-:Y:S01]  /*ec20*/  MUFU.EX2 R151, R151 ;  /* 0x0000009700977308 */ /* 0x000fe20000000800 */
[----:B--2---:R-:W-:Y:S07]  /*ec30*/  F2FP.BF16.F32.PACK_AB R23, R113, R128 ;  /* 0x000000807117723e */ /* 0x004fee00000010ff */
[C---:B---3--:R-:W-:Y:S02]  /*ec40*/  HMMA.16816.F32.BF16 R8, R20.reuse, R108, R8 ;  /* 0x0000006c1408723c */ /* 0x048fe40000041808 */
[----:B------:R-:W-:Y:S04]  /*ec50*/  MUFU.EX2 R146, R146 ;  /* 0x0000009200927308 */ /* 0x000fe80000000800 */
[C---:B------:R-:W-:Y:S01]  /*ec60*/  HMMA.16816.F32.BF16 R68, R20.reuse, R110, R68 ;  /* 0x0000006e1444723c */ /* 0x040fe20000041844 */
[----:B------:R-:W2:Y:S05]  /*ec70*/  LDSM.16.MT88.4 R108, [R170+0xd800] ;  /* 0x00d80000aa6c783b */ /* 0x000eaa0000004200 */
[----:B------:R-:W-:Y:S01]  /*ec80*/  MUFU.EX2 R3, R3 ;  /* 0x0000000300037308 */ /* 0x000fe20000000800 */
[C---:B-1----:R-:W-:Y:S09]  /*ec90*/  HMMA.16816.F32.BF16 R72, R20.reuse, R120, R72 ;  /* 0x000000781448723c */ /* 0x042ff20000041848 */
[----:B------:R-:W-:Y:S01]  /*eca0*/  MUFU.EX2 R44, R44 ;  /* 0x0000002c002c7308 */ /* 0x000fe20000000800 */
[C---:B------:R-:W-:Y:S03]  /*ecb0*/  HMMA.16816.F32.BF16 R76, R20.reuse, R122, R76 ;  /* 0x0000007a144c723c */ /* 0x040fe6000004184c */
[--C-:B------:R-:W-:Y:S03]  /*ecc0*/  FFMA.FTZ R121, R28, UR4, -R132.reuse ;  /* 0x000000041c797c23 */ /* 0x100fe60008010884 */
[C---:B----4-:R-:W-:Y:S03]  /*ecd0*/  HMMA.16816.F32.BF16 R80, R20.reuse, R24, R80 ;  /* 0x000000181450723c */ /* 0x050fe60000041850 */
[----:B------:R-:W-:Y:S02]  /*ece0*/  MUFU.EX2 R45, R45 ;  /* 0x0000002d002d7308 */ /* 0x000fe40000000800 */
[----:B------:R-:W-:Y:S01]  /*ecf0*/  FFMA.FTZ R122, R29, UR4, -R132 ;  /* 0x000000041d7a7c23 */ /* 0x000fe20008010884 */
[C---:B------:R-:W-:Y:S01]  /*ed00*/  HMMA.16816.F32.BF16 R84, R20.reuse, R26, R84 ;  /* 0x0000001a1454723c */ /* 0x040fe20000041854 */
[----:B------:R-:W1:Y:S06]  /*ed10*/  LDSM.16.MT88.4 R24, [R168+0xd800] ;  /* 0x00d80000a818783b */ /* 0x000e6c0000004200 */
[----:B------:R-:W-:Y:S01]  /*ed20*/  MUFU.EX2 R121, R121 ;  /* 0x0000007900797308 */ /* 0x000fe20000000800 */
[--C-:B------:R-:W-:Y:S01]  /*ed30*/  FFMA.FTZ R123, R30, UR4, -R119.reuse ;  /* 0x000000041e7b7c23 */ /* 0x100fe20008010877 */
[C---:B------:R-:W-:Y:S03]  /*ed40*/  HMMA.16816.F32.BF16 R88, R20.reuse, R104, R88 ;  /* 0x000000681458723c */ /* 0x040fe60000041858 */
[----:B------:R-:W-:Y:S03]  /*ed50*/  FFMA.FTZ R120, R31, UR4, -R119 ;  /* 0x000000041f787c23 */ /* 0x000fe60008010877 */
[C---:B------:R-:W-:Y:S01]  /*ed60*/  HMMA.16816.F32.BF16 R92, R20.reuse, R106, R92 ;  /* 0x0000006a145c723c */ /* 0x040fe2000004185c */
[----:B------:R-:W3:Y:S01]  /*ed70*/  LDSM.16.MT88.4 R28, [R170+0x9c00] ;  /* 0x009c0000aa1c783b */ /* 0x000ee20000004200 */
[----:B------:R-:W-:Y:S03]  /*ed80*/  MUFU.EX2 R123, R123 ;  /* 0x0000007b007b7308 */ /* 0x000fe60000000800 */
[----:B------:R-:W-:Y:S01]  /*ed90*/  FADD.FTZ R105, R137, R40 ;  /* 0x0000002889697221 */ /* 0x000fe20000010000 */
[C---:B--2---:R-:W-:Y:S03]  /*eda0*/  HMMA.16816.F32.BF16 R12, R20.reuse, R108, R12 ;  /* 0x0000006c140c723c */ /* 0x044fe6000004180c */
[----:B------:R-:W-:Y:S03]  /*edb0*/  LDSM.16.MT88.4 R40, [R168+0xc400] ;  /* 0x00c40000a828783b */ /* 0x000fe60000004200 */
[----:B------:R-:W2:Y:S01]  /*edc0*/  MUFU.EX2 R122, R122 ;  /* 0x0000007a007a7308 */ /* 0x000ea20000000800 */
[----:B------:R-:W-:Y:S01]  /*edd0*/  FADD.FTZ R105, R134, R105 ;  /* 0x0000006986697221 */ /* 0x000fe20000010000 */
[C---:B------:R-:W-:Y:S03]  /*ede0*/  HMMA.16816.F32.BF16 R96, R20.reuse, R110, R96 ;  /* 0x0000006e1460723c */ /* 0x040fe60000041860 */
[--C-:B------:R-:W-:Y:S01]  /*edf0*/  FFMA.FTZ R109, R33, UR4, -R132.reuse ;  /* 0x00000004216d7c23 */ /* 0x100fe20008010884 */
[--C-:B------:R-:W-:Y:S03]  /*ee00*/  FFMA.FTZ R108, R34, UR4, -R119.reuse ;  /* 0x00000004226c7c23 */ /* 0x100fe60008010877 */
[----:B------:R-:W-:Y:S01]  /*ee10*/  FFMA.FTZ R111, R35, UR4, -R119 ;  /* 0x00000004236f7c23 */ /* 0x000fe20008010877 */
[----:B------:R-:W4:Y:S01]  /*ee20*/  MUFU.EX2 R120, R120 ;  /* 0x0000007800787308 */ /* 0x000f220000000800 */
[----:B------:R-:W5:Y:S02]  /*ee30*/  LDSM.16.MT88.4 R32, [R168+0x9c00] ;  /* 0x009c0000a820783b */ /* 0x000f640000004200 */
[--C-:B------:R-:W-:Y:S01]  /*ee40*/  FFMA.FTZ R110, R36, UR4, -R132.reuse ;  /* 0x00000004246e7c23 */ /* 0x100fe20008010884 */
[----:B------:R-:W-:Y:S01]  /*ee50*/  FADD.FTZ R136, R136, R105 ;  /* 0x0000006988887221 */ /* 0x000fe20000010000 */
[----:B------:R-:W-:Y:S05]  /*ee60*/  FFMA.FTZ R132, R65, UR4, -R132 ;  /* 0x0000000441847c23 */ /* 0x000fea0008010884 */
[----:B------:R-:W3:Y:S01]  /*ee70*/  MUFU.EX2 R109, R109 ;  /* 0x0000006d006d7308 */ /* 0x000ee20000000800 */
[C---:B-1----:R-:W-:Y:S01]  /*ee80*/  HMMA.16816.F32.BF16 R100, R20.reuse, R24, R100 ;  /* 0x000000181464723c */ /* 0x042fe20000041864 */
[----:B------:R-:W-:Y:S02]  /*ee90*/  LDSM.16.MT88.4 R36, [R170+0xc000] ;  /* 0x00c00000aa24783b */ /* 0x000fe40000004200 */
[----:B------:R-:W-:Y:S03]  /*eea0*/  FADD.FTZ R133, R133, R136 ;  /* 0x0000008885857221 */ /* 0x000fe60000010000 */
[----:B------:R-:W-:Y:S03]  /*eeb0*/  HMMA.16816.F32.BF16 R16, R20, R26, R16 ;  /* 0x0000001a1410723c */ /* 0x000fe60000041810 */
[----:B------:R-:W-:Y:S01]  /*eec0*/  MUFU.EX2 R108, R108 ;  /* 0x0000006c006c7308 */ /* 0x000fe20000000800 */
[----:B------:R-:W1:Y:S01]  /*eed0*/  LDSM.16.MT88.4 R24, [R170+0xbc00] ;  /* 0x00bc0000aa18783b */ /* 0x000e620000004200 */
[----:B------:R-:W-:Y:S02]  /*eee0*/  FADD.FTZ R6, R6, R133 ;  /* 0x0000008506067221 */ /* 0x000fe40000010000 */
[----:B--2---:R-:W-:Y:S06]  /*eef0*/  F2FP.BF16.F32.PACK_AB R20, R122, R121 ;  /* 0x000000797a14723e */ /* 0x004fec00000010ff */
[----:B------:R-:W2:Y:S01]  /*ef00*/  MUFU.EX2 R111, R111 ;  /* 0x0000006f006f7308 */ /* 0x000ea20000000800 */
[----:B----4-:R-:W-:Y:S01]  /*ef10*/  F2FP.BF16.F32.PACK_AB R21, R120, R123 ;  /* 0x0000007b7815723e */ /* 0x010fe200000010ff */
[----:B------:R-:W-:Y:S01]  /*ef20*/  FADD.FTZ R6, R7, R6 ;  /* 0x0000000607067221 */ /* 0x000fe20000010000 */
[----:B---3--:R-:W-:Y:S03]  /*ef30*/  F2FP.BF16.F32.PACK_AB R22, R109, R130 ;  /* 0x000000826d16723e */ /* 0x008fe600000010ff */
[----:B------:R-:W-:Y:S04]  /*ef40*/  FADD.FTZ R127, R127, R6 ;  /* 0x000000067f7f7221 */ /* 0x000fe80000010000 */
[----:B------:R-:W-:Y:S01]  /*ef50*/  MUFU.EX2 R110, R110 ;  /* 0x0000006e006e7308 */ /* 0x000fe20000000800 */
[----:B------:R-:W-:Y:S04]  /*ef60*/  FADD.FTZ R124, R124, R127 ;  /* 0x0000007f7c7c7221 */ /* 0x000fe80000010000 */
[----:B------:R-:W-:Y:S05]  /*ef70*/  FADD.FTZ R131, R131, R124 ;  /* 0x0000007c83837221 */ /* 0x000fea0000010000 */
[----:B------:R-:W-:Y:S01]  /*ef80*/  MUFU.EX2 R46, R46 ;  /* 0x0000002e002e7308 */ /* 0x000fe20000000800 */
[----:B--2---:R-:W-:Y:S01]  /*ef90*/  F2FP.BF16.F32.PACK_AB R23, R111, R108 ;  /* 0x0000006c6f17723e */ /* 0x004fe200000010ff */
[----:B------:R-:W-:Y:S04]  /*efa0*/  FADD.FTZ R6, R112, R131 ;  /* 0x0000008370067221 */ /* 0x000fe80000010000 */
[----:B------:R-:W-:Y:S02]  /*efb0*/  FADD.FTZ R5, R121, R6 ;  /* 0x0000000679057221 */ /* 0x000fe40000010000 */
[C---:B------:R-:W-:Y:S02]  /*efc0*/  HMMA.16816.F32.BF16 R8, R20.reuse, R28, R8 ;  /* 0x0000001c1408723c */ /* 0x040fe40000041808 */
[----:B------:R-:W-:Y:S01]  /*efd0*/  MUFU.EX2 R47, R47 ;  /* 0x0000002f002f7308 */ /* 0x000fe20000000800 */
[----:B------:R-:W-:Y:S03]  /*efe0*/  FADD.FTZ R5, R122, R5 ;  /* 0x000000057a057221 */ /* 0x000fe60000010000 */
[C---:B------:R-:W-:Y:S01]  /*eff0*/  HMMA.16816.F32.BF16 R68, R20.reuse, R30, R68 ;  /* 0x0000001e1444723c */ /* 0x040fe20000041844 */
[----:B------:R-:W2:Y:S05]  /*f000*/  LDSM.16.MT88.4 R28, [R168+0xbc00] ;  /* 0x00bc0000a81c783b */ /* 0x000eaa0000004200 */
[----:B------:R-:W-:Y:S01]  /*f010*/  MUFU.EX2 R48, R48 ;  /* 0x0000003000307308 */ /* 0x000fe20000000800 */
[----:B------:R-:W-:Y:S01]  /*f020*/  FADD.FTZ R130, R130, R5 ;  /* 0x0000000582827221 */ /* 0x000fe20000010000 */
[C---:B-----5:R-:W-:Y:S08]  /*f030*/  HMMA.16816.F32.BF16 R72, R20.reuse, R32, R72 ;  /* 0x000000201448723c */ /* 0x060ff00000041848 */
[----:B------:R-:W-:Y:S01]  /*f040*/  MUFU.EX2 R49, R49 ;  /* 0x0000003100317308 */ /* 0x000fe20000000800 */
[C---:B------:R-:W-:Y:S01]  /*f050*/  HMMA.16816.F32.BF16 R76, R20.reuse, R34, R76 ;  /* 0x00000022144c723c */ /* 0x040fe2000004184c */
[----:B------:R-:W3:Y:S02]  /*f060*/  LDSM.16.MT88.4 R32, [R170+0xdc00] ;  /* 0x00dc0000aa20783b */ /* 0x000ee40000004200 */
[----:B------:R-:W-:Y:S03]  /*f070*/  FADD.FTZ R109, R109, R130 ;  /* 0x000000826d6d7221 */ /* 0x000fe60000010000 */
[C---:B-1----:R-:W-:Y:S03]  /*f080*/  HMMA.16816.F32.BF16 R80, R20.reuse, R24, R80 ;  /* 0x000000181450723c */ /* 0x042fe60000041850 */
[----:B------:R-:W-:Y:S03]  /*f090*/  MUFU.EX2 R50, R50 ;  /* 0x0000003200327308 */ /* 0x000fe60000000800 */
[C---:B------:R-:W-:Y:S01]  /*f0a0*/  HMMA.16816.F32.BF16 R84, R20.reuse, R26, R84 ;  /* 0x0000001a1454723c */ /* 0x040fe20000041854 */
[----:B------:R-:W1:Y:S06]  /*f0b0*/  LDSM.16.MT88.4 R24, [R168+0xdc00] ;  /* 0x00dc0000a818783b */ /* 0x000e6c0000004200 */
[----:B------:R-:W-:Y:S10]  /*f0c0*/  MUFU.EX2 R60, R60 ;  /* 0x0000003c003c7308 */ /* 0x000ff40000000800 */
[----:B------:R-:W4:Y:S01]  /*f0d0*/  MUFU.EX2 R59, R59 ;  /* 0x0000003b003b7308 */ /* 0x000f220000000800 */
[C---:B--2---:R-:W-:Y:S09]  /*f0e0*/  HMMA.16816.F32.BF16 R88, R20.reuse, R28, R88 ;  /* 0x0000001c1458723c */ /* 0x044ff20000041858 */
[----:B------:R-:W-:Y:S01]  /*f0f0*/  MUFU.EX2 R61, R61 ;  /* 0x0000003d003d7308 */ /* 0x000fe20000000800 */
[C---:B------:R-:W-:Y:S01]  /*f100*/  HMMA.16816.F32.BF16 R92, R20.reuse, R30, R92 ;  /* 0x0000001e145c723c */ /* 0x040fe2000004185c */
[----:B------:R-:W2:Y:S08]  /*f110*/  LDSM.16.MT88.4 R28, [R170+0xa000] ;  /* 0x00a00000aa1c783b */ /* 0x000eb00000004200 */
[----:B------:R-:W5:Y:S02]  /*f120*/  MUFU.EX2 R62, R62 ;  /* 0x0000003e003e7308 */ /* 0x000f640000000800 */
[----:B----4-:R-:W-:Y:S01]  /*f130*/  F2FP.BF16.F32.PACK_AB R104, R59, R60 ;  /* 0x0000003c3b68723e */ /* 0x010fe200000010ff */
[C---:B---3--:R-:W-:Y:S06]  /*f140*/  HMMA.16816.F32.BF16 R12, R20.reuse, R32, R12 ;  /* 0x00000020140c723c */ /* 0x048fec000004180c */
[C---:B------:R-:W-:Y:S01]  /*f150*/  HMMA.16816.F32.BF16 R96, R20.reuse, R34, R96 ;  /* 0x000000221460723c */ /* 0x040fe20000041860 */
[----:B------:R-:W3:Y:S01]  /*f160*/  LDSM.16.MT88.4 R32, [R168+0xa000] ;  /* 0x00a00000a820783b */ /* 0x000ee20000004200 */
[----:B------:R-:W-:Y:S04]  /*f170*/  MUFU.EX2 R63, R64 ;  /* 0x00000040003f7308 */ /* 0x000fe80000000800 */
[C---:B-1----:R-:W-:Y:S06]  /*f180*/  HMMA.16816.F32.BF16 R100, R20.reuse, R24, R100 ;  /* 0x000000181464723c */ /* 0x042fec0000041864 */
[----:B------:R-:W1:Y:S01]  /*f190*/  MUFU.EX2 R132, R132 ;  /* 0x0000008400847308 */ /* 0x000e620000000800 */
[----:B-----5:R-:W-:Y:S01]  /*f1a0*/  F2FP.BF16.F32.PACK_AB R105, R62, R61 ;  /* 0x0000003d3e69723e */ /* 0x020fe200000010ff */
[----:B------:R-:W-:Y:S01]  /*f1b0*/  HMMA.16816.F32.BF16 R16, R20, R26, R16 ;  /* 0x0000001a1410723c */ /* 0x000fe20000041810 */
[----:B------:R-:W4:Y:S06]  /*f1c0*/  LDSM.16.MT88.4 R24, [R168+0xc000] ;  /* 0x00c00000a818783b */ /* 0x000f2c0000004200 */
[C---:B------:R-:W-:Y:S01]  /*f1d0*/  F2FP.BF16.F32.PACK_AB R20, R145.reuse, R110 ;  /* 0x0000006e9114723e */ /* 0x040fe200000010ff */
[----:B------:R-:W-:Y:S03]  /*f1e0*/  FADD.FTZ R110, R110, R109 ;  /* 0x0000006d6e6e7221 */ /* 0x000fe60000010000 */
[----:B------:R-:W-:Y:S01]  /*f1f0*/  F2FP.BF16.F32.PACK_AB R21, R116, R147 ;  /* 0x000000937415723e */ /* 0x000fe200000010ff */
[----:B------:R-:W-:Y:S01]  /*f200*/  FADD.FTZ R145, R145, R110 ;  /* 0x0000006e91917221 */ /* 0x000fe20000010000 */
[C---:B------:R-:W-:Y:S02]  /*f210*/  F2FP.BF16.F32.PACK_AB R22, R149.reuse, R144 ;  /* 0x000000909516723e */ /* 0x040fe400000010ff */
[----:B------:R-:W-:Y:S01]  /*f220*/  F2FP.BF16.F32.PACK_AB R23, R146, R151 ;  /* 0x000000979217723e */ /* 0x000fe200000010ff */
[----:B------:R-:W-:Y:S01]  /*f230*/  FADD.FTZ R6, R144, R145 ;  /* 0x0000009190067221 */ /* 0x000fe20000010000 */
[----:B-1----:R-:W-:Y:S03]  /*f240*/  F2FP.BF16.F32.PACK_AB R106, R132, R63 ;  /* 0x0000003f846a723e */ /* 0x002fe600000010ff */
[----:B------:R-:W-:Y:S02]  /*f250*/  FADD.FTZ R6, R149, R6 ;  /* 0x0000000695067221 */ /* 0x000fe40000010000 */
[C---:B--2---:R-:W-:Y:S06]  /*f260*/  HMMA.16816.F32.BF16 R8, R20.reuse, R28, R8 ;  /* 0x0000001c1408723c */ /* 0x044fec0000041808 */
[C---:B------:R-:W-:Y:S01]  /*f270*/  HMMA.16816.F32.BF16 R68, R20.reuse, R30, R68 ;  /* 0x0000001e1444723c */ /* 0x040fe20000041844 */
[----:B------:R-:W1:Y:S05]  /*f280*/  LDSM.16.MT88.4 R28, [R170+0xe000] ;  /* 0x00e00000aa1c783b */ /* 0x000e6a0000004200 */
[C---:B---3--:R-:W-:Y:S06]  /*f290*/  HMMA.16816.F32.BF16 R72, R20.reuse, R32, R72 ;  /* 0x000000201448723c */ /* 0x048fec0000041848 */
[C---:B------:R-:W-:Y:S01]  /*f2a0*/  HMMA.16816.F32.BF16 R76, R20.reuse, R34, R76 ;  /* 0x00000022144c723c */ /* 0x040fe2000004184c */
[----:B------:R-:W2:Y:S05]  /*f2b0*/  LDSM.16.MT88.4 R32, [R168+0xe000] ;  /* 0x00e00000a820783b */ /* 0x000eaa0000004200 */
[C---:B------:R-:W-:Y:S06]  /*f2c0*/  HMMA.16816.F32.BF16 R80, R20.reuse, R36, R80 ;  /* 0x000000241450723c */ /* 0x040fec0000041850 */
[C---:B------:R-:W-:Y:S01]  /*f2d0*/  HMMA.16816.F32.BF16 R84, R20.reuse, R38, R84 ;  /* 0x000000261454723c */ /* 0x040fe20000041854 */
[----:B------:R-:W-:Y:S05]  /*f2e0*/  LDSM.16.MT88.4 R36, [R168+0xa400] ;  /* 0x00a40000a824783b */ /* 0x000fea0000004200 */
[C---:B----4-:R-:W-:Y:S06]  /*f2f0*/  HMMA.16816.F32.BF16 R88, R20.reuse, R24, R88 ;  /* 0x000000181458723c */ /* 0x050fec0000041858 */
[C---:B------:R-:W-:Y:S01]  /*f300*/  HMMA.16816.F32.BF16 R92, R20.reuse, R26, R92 ;  /* 0x0000001a145c723c */ /* 0x040fe2000004185c */
[----:B------:R-:W3:Y:S05]  /*f310*/  LDSM.16.MT88.4 R24, [R170+0xa400] ;  /* 0x00a40000aa18783b */ /* 0x000eea0000004200 */
[C---:B-1----:R-:W-:Y:S06]  /*f320*/  HMMA.16816.F32.BF16 R12, R20.reuse, R28, R12 ;  /* 0x0000001c140c723c */ /* 0x042fec000004180c */
[C---:B------:R-:W-:Y:S01]  /*f330*/  HMMA.16816.F32.BF16 R96, R20.reuse, R30, R96 ;  /* 0x0000001e1460723c */ /* 0x040fe20000041860 */
[----:B------:R-:W1:Y:S05]  /*f340*/  LDSM.16.MT88.4 R28, [R170+0xc400] ;  /* 0x00c40000aa1c783b */ /* 0x000e6a0000004200 */
[C---:B--2---:R-:W-:Y:S06]  /*f350*/  HMMA.16816.F32.BF16 R100, R20.reuse, R32, R100 ;  /* 0x000000201464723c */ /* 0x044fec0000041864 */
[----:B------:R-:W-:Y:S01]  /*f360*/  HMMA.16816.F32.BF16 R16, R20, R34, R16 ;  /* 0x000000221410723c */ /* 0x000fe20000041810 */
[----:B------:R-:W2:Y:S06]  /*f370*/  LDSM.16.MT88.4 R32, [R170+0xe400] ;  /* 0x00e40000aa20783b */ /* 0x000eac0000004200 */
[----:B------:R-:W-:Y:S01]  /*f380*/  F2FP.BF16.F32.PACK_AB R20, R44, R3 ;  /* 0x000000032c14723e */ /* 0x000fe200000010ff */
[----:B------:R-:W-:Y:S03]  /*f390*/  FADD.FTZ R3, R3, R6 ;  /* 0x0000000603037221 */ /* 0x000fe60000010000 */
[----:B------:R-:W-:Y:S01]  /*f3a0*/  F2FP.BF16.F32.PACK_AB R21, R46, R45 ;  /* 0x0000002d2e15723e */ /* 0x000fe200000010ff */
[----:B------:R-:W-:Y:S01]  /*f3b0*/  FADD.FTZ R44, R44, R3 ;  /* 0x000000032c2c7221 */ /* 0x000fe20000010000 */
[----:B------:R-:W-:Y:S02]  /*f3c0*/  F2FP.BF16.F32.PACK_AB R22, R48, R47 ;  /* 0x0000002f3016723e */ /* 0x000fe400000010ff */
[----:B------:R-:W-:Y:S01]  /*f3d0*/  F2FP.BF16.F32.PACK_AB R23, R50, R49 ;  /* 0x000000313217723e */ /* 0x000fe200000010ff */
[----:B------:R-:W-:Y:S01]  /*f3e0*/  FADD.FTZ R47, R47, R44 ;  /* 0x0000002c2f2f7221 */ /* 0x000fe20000010000 */
[----:B------:R-:W-:Y:S03]  /*f3f0*/  IADD3 R3, R181, -0x1, RZ ;  /* 0xffffffffb5037810 */ /* 0x000fe60007ffe0ff */
[----:B------:R-:W-:Y:S01]  /*f400*/  FADD.FTZ R48, R48, R47 ;  /* 0x0000002f30307221 */ /* 0x000fe20000010000 */
[----:B------:R-:W-:Y:S01]  /*f410*/  MOV R181, R3 ;  /* 0x0000000300b57202 */ /* 0x000fe20000000f00 */
[C---:B---3--:R-:W-:Y:S03]  /*f420*/  HMMA.16816.F32.BF16 R8, R20.reuse, R24, R8 ;  /* 0x000000181408723c */ /* 0x048fe60000041808 */
[----:B------:R-:W-:Y:S03]  /*f430*/  MOV R3, R0 ;  /* 0x0000000000037202 */ /* 0x000fe60000000f00 */
[C---:B------:R-:W-:Y:S01]  /*f440*/  HMMA.16816.F32.BF16 R68, R20.reuse, R26, R68 ;  /* 0x0000001a1444723c */ /* 0x040fe20000041844 */
[----:B------:R-:W3:Y:S05]  /*f450*/  LDSM.16.MT88.4 R24, [R168+0xe400] ;  /* 0x00e40000a818783b */ /* 0x000eea0000004200 */
[C---:B------:R-:W-:Y:S06]  /*f460*/  HMMA.16816.F32.BF16 R72, R20.reuse, R36, R72 ;  /* 0x000000241448723c */ /* 0x040fec0000041848 */
[C---:B------:R-:W-:Y:S01]  /*f470*/  HMMA.16816.F32.BF16 R76, R20.reuse, R38, R76 ;  /* 0x00000026144c723c */ /* 0x040fe2000004184c */
[----:B------:R-:W-:Y:S05]  /*f480*/  LDSM.16.MT88.4 R36, [R168+0xa800] ;  /* 0x00a80000a824783b */ /* 0x000fea0000004200 */
[C---:B-1----:R-:W-:Y:S06]  /*f490*/  HMMA.16816.F32.BF16 R80, R20.reuse, R28, R80 ;  /* 0x0000001c1450723c */ /* 0x042fec0000041850 */
[C---:B------:R-:W-:Y:S01]  /*f4a0*/  HMMA.16816.F32.BF16 R84, R20.reuse, R30, R84 ;  /* 0x0000001e1454723c */ /* 0x040fe20000041854 */
[----:B------:R-:W1:Y:S05]  /*f4b0*/  LDSM.16.MT88.4 R28, [R170+0xa800] ;  /* 0x00a80000aa1c783b */ /* 0x000e6a0000004200 */
[C---:B------:R-:W-:Y:S06]  /*f4c0*/  HMMA.16816.F32.BF16 R88, R20.reuse, R40, R88 ;  /* 0x000000281458723c */ /* 0x040fec0000041858 */
[C---:B------:R-:W-:Y:S01]  /*f4d0*/  HMMA.16816.F32.BF16 R92, R20.reuse, R42, R92 ;  /* 0x0000002a145c723c */ /* 0x040fe2000004185c */
[----:B------:R-:W-:Y:S05]  /*f4e0*/  LDSM.16.MT88.4 R40, [R168+0xc800] ;  /* 0x00c80000a828783b */ /* 0x000fea0000004200 */
[C---:B--2---:R-:W-:Y:S06]  /*f4f0*/  HMMA.16816.F32.BF16 R12, R20.reuse, R32, R12 ;  /* 0x00000020140c723c */ /* 0x044fec000004180c */
[C---:B------:R-:W-:Y:S01]  /*f500*/  HMMA.16816.F32.BF16 R96, R20.reuse, R34, R96 ;  /* 0x000000221460723c */ /* 0x040fe20000041860 */
[----:B------:R-:W2:Y:S05]  /*f510*/  LDSM.16.MT88.4 R32, [R170+0xc800] ;  /* 0x00c80000aa20783b */ /* 0x000eaa0000004200 */
[C---:B---3--:R-:W-:Y:S06]  /*f520*/  HMMA.16816.F32.BF16 R100, R20.reuse, R24, R100 ;  /* 0x000000181464723c */ /* 0x048fec0000041864 */
[----:B------:R-:W-:Y:S01]  /*f530*/  HMMA.16816.F32.BF16 R16, R20, R26, R16 ;  /* 0x0000001a1410723c */ /* 0x000fe20000041810 */
[----:B------:R-:W3:Y:S06]  /*f540*/  LDSM.16.MT88.4 R24, [R170+0xe800] ;  /* 0x00e80000aa18783b */ /* 0x000eec0000004200 */
[----:B------:R-:W-:Y:S01]  /*f550*/  F2FP.BF16.F32.PACK_AB R20, R52, R51 ;  /* 0x000000333414723e */ /* 0x000fe200000010ff */
[----:B------:R-:W-:Y:S03]  /*f560*/  FADD.FTZ R51, R51, R48 ;  /* 0x0000003033337221 */ /* 0x000fe60000010000 */
[----:B------:R-:W-:Y:S01]  /*f570*/  F2FP.BF16.F32.PACK_AB R21, R54, R53 ;  /* 0x000000353615723e */ /* 0x000fe200000010ff */
[----:B------:R-:W-:Y:S01]  /*f580*/  FADD.FTZ R52, R52, R51 ;  /* 0x0000003334347221 */ /* 0x000fe20000010000 */
[----:B------:R-:W-:Y:S02]  /*f590*/  F2FP.BF16.F32.PACK_AB R22, R56, R55 ;  /* 0x000000373816723e */ /* 0x000fe400000010ff */
[----:B------:R-:W-:Y:S01]  /*f5a0*/  F2FP.BF16.F32.PACK_AB R23, R58, R57 ;  /* 0x000000393a17723e */ /* 0x000fe200000010ff */
[----:B------:R-:W-:Y:S04]  /*f5b0*/  FADD.FTZ R55, R55, R52 ;  /* 0x0000003437377221 */ /* 0x000fe80000010000 */
[----:B------:R-:W-:Y:S02]  /*f5c0*/  FADD.FTZ R55, R56, R55 ;  /* 0x0000003738377221 */ /* 0x000fe40000010000 */
[C---:B-1----:R-:W-:Y:S03]  /*f5d0*/  HMMA.16816.F32.BF16 R8, R20.reuse, R28, R8 ;  /* 0x0000001c1408723c */ /* 0x042fe60000041808 */
[----:B------:R-:W-:Y:S03]  /*f5e0*/  FADD.FTZ R60, R60, R55 ;  /* 0x000000373c3c7221 */ /* 0x000fe60000010000 */
[C---:B------:R-:W-:Y:S01]  /*f5f0*/  HMMA.16816.F32.BF16 R68, R20.reuse, R30, R68 ;  /* 0x0000001e1444723c */ /* 0x040fe20000041844 */
[----:B------:R-:W1:Y:S04]  /*f600*/  LDSM.16.MT88.4 R28, [R168+0xe800] ;  /* 0x00e80000a81c783b */ /* 0x000e680000004200 */
[----:B------:R-:W-:Y:S01]  /*f610*/  FADD.FTZ R60, R59, R60 ;  /* 0x0000003c3b3c7221 */ /* 0x000fe20000010000 */
[C---:B------:R-:W-:Y:S05]  /*f620*/  HMMA.16816.F32.BF16 R72, R20.reuse, R36, R72 ;  /* 0x000000241448723c */ /* 0x040fea0000041848 */
[----:B------:R-:W-:Y:S01]  /*f630*/  FADD.FTZ R63, R63, R60 ;  /* 0x0000003c3f3f7221 */ /* 0x000fe20000010000 */
[C---:B------:R-:W-:Y:S01]  /*f640*/  HMMA.16816.F32.BF16 R76, R20.reuse, R38, R76 ;  /* 0x00000026144c723c */ /* 0x040fe2000004184c */
[----:B------:R-:W-:Y:S04]  /*f650*/  LDSM.16.MT88.4 R36, [R168+0xac00] ;  /* 0x00ac0000a824783b */ /* 0x000fe80000004200 */
[----:B------:R-:W-:Y:S01]  /*f660*/  FADD.FTZ R193, R132, R63 ;  /* 0x0000003f84c17221 */ /* 0x000fe20000010000 */
[C---:B--2---:R-:W-:Y:S06]  /*f670*/  HMMA.16816.F32.BF16 R80, R20.reuse, R32, R80 ;  /* 0x000000201450723c */ /* 0x044fec0000041850 */
[C---:B------:R-:W-:Y:S01]  /*f680*/  HMMA.16816.F32.BF16 R84, R20.reuse, R34, R84 ;  /* 0x000000221454723c */ /* 0x040fe20000041854 */
[----:B------:R-:W2:Y:S05]  /*f690*/  LDSM.16.MT88.4 R32, [R170+0xac00] ;  /* 0x00ac0000aa20783b */ /* 0x000eaa0000004200 */
[C---:B------:R-:W-:Y:S06]  /*f6a0*/  HMMA.16816.F32.BF16 R88, R20.reuse, R40, R88 ;  /* 0x000000281458723c */ /* 0x040fec0000041858 */
[C---:B------:R-:W-:Y:S05]  /*f6b0*/  HMMA.16816.F32.BF16 R92, R20.reuse, R42, R92 ;  /* 0x0000002a145c723c */ /* 0x040fea000004185c */
[--C-:B------:R-:W-:Y:S01]  /*f6c0*/  FFMA.FTZ R40, R66, UR4, -R119.reuse ;  /* 0x0000000442287c23 */ /* 0x100fe20008010877 */
[C---:B---3--:R-:W-:Y:S05]  /*f6d0*/  HMMA.16816.F32.BF16 R12, R20.reuse, R24, R12 ;  /* 0x00000018140c723c */ /* 0x048fea000004180c */
[----:B------:R-:W-:Y:S01]  /*f6e0*/  FFMA.FTZ R119, R67, UR4, -R119 ;  /* 0x0000000443777c23 */ /* 0x000fe20008010877 */
[C---:B------:R-:W-:Y:S01]  /*f6f0*/  HMMA.16816.F32.BF16 R96, R20.reuse, R26, R96 ;  /* 0x0000001a1460723c */ /* 0x040fe20000041860 */
[----:B------:R-:W-:Y:S01]  /*f700*/  MUFU.EX2 R40, R40 ;  /* 0x0000002800287308 */ /* 0x000fe20000000800 */
[----:B------:R-:W3:Y:S04]  /*f710*/  LDSM.16.MT88.4 R24, [R170+0xcc00] ;  /* 0x00cc0000aa18783b */ /* 0x000ee80000004200 */
[C---:B-1----:R-:W-:Y:S05]  /*f720*/  HMMA.16816.F32.BF16 R100, R20.reuse, R28, R100 ;  /* 0x0000001c1464723c */ /* 0x042fea0000041864 */
[----:B------:R-:W1:Y:S01]  /*f730*/  MUFU.EX2 R119, R119 ;  /* 0x0000007700777308 */ /* 0x000e620000000800 */
[----:B------:R-:W-:Y:S01]  /*f740*/  HMMA.16816.F32.BF16 R16, R20, R30, R16 ;  /* 0x0000001e1410723c */ /* 0x000fe20000041810 */
[----:B------:R-:W4:Y:S04]  /*f750*/  LDSM.16.MT88.4 R20, [R168+0xcc00] ;  /* 0x00cc0000a814783b */ /* 0x000f280000004200 */
[----:B------:R-:W-:Y:S06]  /*f760*/  FADD.FTZ R28, R128, R129 ;  /* 0x00000081801c7221 */ /* 0x000fec0000010000 */
[----:B------:R-:W-:Y:S01]  /*f770*/  FADD.FTZ R28, R113, R28 ;  /* 0x0000001c711c7221 */ /* 0x000fe20000010000 */
[----:B-1----:R-:W-:Y:S03]  /*f780*/  F2FP.BF16.F32.PACK_AB R107, R119, R40 ;  /* 0x00000028776b723e */ /* 0x002fe600000010ff */
[----:B------:R-:W-:Y:S02]  /*f790*/  FADD.FTZ R123, R123, R28 ;  /* 0x0000001c7b7b7221 */ /* 0x000fe40000010000 */
[----:B------:R-:W-:Y:S02]  /*f7a0*/  LDSM.16.MT88.4 R28, [R168+0xec00] ;  /* 0x00ec0000a81c783b */ /* 0x000fe40000004200 */
[----:B------:R-:W-:Y:S01]  /*f7b0*/  FADD.FTZ R123, R120, R123 ;  /* 0x0000007b787b7221 */ /* 0x000fe20000010000 */
[C---:B--2---:R-:W-:Y:S05]  /*f7c0*/  HMMA.16816.F32.BF16 R112, R104.reuse, R32, R8 ;  /* 0x000000206870723c */ /* 0x044fea0000041808 */
[----:B------:R-:W1:Y:S01]  /*f7d0*/  LDSM.16.MT88.4 R8, [R170+0xec00] ;  /* 0x00ec0000aa08783b */ /* 0x000e620000004200 */
[----:B------:R-:W-:Y:S01]  /*f7e0*/  FADD.FTZ R108, R108, R123 ;  /* 0x0000007b6c6c7221 */ /* 0x000fe20000010000 */
[C---:B------:R-:W-:Y:S04]  /*f7f0*/  HMMA.16816.F32.BF16 R68, R104.reuse, R34, R68 ;  /* 0x000000226844723c */ /* 0x040fe80000041844 */
[----:B------:R-:W-:Y:S02]  /*f800*/  FADD.FTZ R108, R111, R108 ;  /* 0x0000006c6f6c7221 */ /* 0x000fe40000010000 */
[C---:B------:R-:W-:Y:S05]  /*f810*/  HMMA.16816.F32.BF16 R72, R104.reuse, R36, R72 ;  /* 0x000000246848723c */ /* 0x040fea0000041848 */
[----:B------:R-:W-:Y:S01]  /*f820*/  FADD.FTZ R147, R147, R108 ;  /* 0x0000006c93937221 */ /* 0x000fe20000010000 */
[C---:B------:R-:W-:Y:S05]  /*f830*/  HMMA.16816.F32.BF16 R76, R104.reuse, R38, R76 ;  /* 0x00000026684c723c */ /* 0x040fea000004184c */
[----:B------:R-:W-:Y:S01]  /*f840*/  FADD.FTZ R116, R116, R147 ;  /* 0x0000009374747221 */ /* 0x000fe20000010000 */
[C---:B---3--:R-:W-:Y:S05]  /*f850*/  HMMA.16816.F32.BF16 R80, R104.reuse, R24, R80 ;  /* 0x000000186850723c */ /* 0x048fea0000041850 */
[----:B------:R-:W-:Y:S01]  /*f860*/  FADD.FTZ R151, R151, R116 ;  /* 0x0000007497977221 */ /* 0x000fe20000010000 */
[C---:B------:R-:W-:Y:S05]  /*f870*/  HMMA.16816.F32.BF16 R84, R104.reuse, R26, R84 ;  /* 0x0000001a6854723c */ /* 0x040fea0000041854 */
[----:B------:R-:W-:Y:S01]  /*f880*/  FADD.FTZ R146, R146, R151 ;  /* 0x0000009792927221 */ /* 0x000fe20000010000 */
[C---:B----4-:R-:W-:Y:S05]  /*f890*/  HMMA.16816.F32.BF16 R88, R104.reuse, R20, R88 ;  /* 0x000000146858723c */ /* 0x050fea0000041858 */
[----:B------:R-:W-:Y:S01]  /*f8a0*/  FADD.FTZ R45, R45, R146 ;  /* 0x000000922d2d7221 */ /* 0x000fe20000010000 */
[C---:B------:R-:W-:Y:S05]  /*f8b0*/  HMMA.16816.F32.BF16 R92, R104.reuse, R22, R92 ;  /* 0x00000016685c723c */ /* 0x040fea000004185c */
[----:B------:R-:W-:Y:S01]  /*f8c0*/  FADD.FTZ R46, R46, R45 ;  /* 0x0000002d2e2e7221 */ /* 0x000fe20000010000 */
[C---:B-1----:R-:W-:Y:S05]  /*f8d0*/  HMMA.16816.F32.BF16 R108, R104.reuse, R8, R12 ;  /* 0x00000008686c723c */ /* 0x042fea000004180c */
[----:B------:R-:W-:Y:S01]  /*f8e0*/  FADD.FTZ R49, R49, R46 ;  /* 0x0000002e31317221 */ /* 0x000fe20000010000 */
[C---:B------:R-:W-:Y:S05]  /*f8f0*/  HMMA.16816.F32.BF16 R96, R104.reuse, R10, R96 ;  /* 0x0000000a6860723c */ /* 0x040fea0000041860 */
[----:B------:R-:W-:Y:S01]  /*f900*/  FADD.FTZ R50, R50, R49 ;  /* 0x0000003132327221 */ /* 0x000fe20000010000 */
[C---:B------:R-:W-:Y:S05]  /*f910*/  HMMA.16816.F32.BF16 R100, R104.reuse, R28, R100 ;  /* 0x0000001c6864723c */ /* 0x040fea0000041864 */
[----:B------:R-:W-:Y:S01]  /*f920*/  FADD.FTZ R53, R53, R50 ;  /* 0x0000003235357221 */ /* 0x000fe20000010000 */
[----:B------:R-:W-:Y:S05]  /*f930*/  HMMA.16816.F32.BF16 R104, R104, R30, R16 ;  /* 0x0000001e6868723c */ /* 0x000fea0000041810 */
[----:B------:R-:W-:Y:S06]  /*f940*/  FADD.FTZ R54, R54, R53 ;  /* 0x0000003536367221 */ /* 0x000fec0000010000 */
[----:B------:R-:W-:Y:S04]  /*f950*/  FADD.FTZ R57, R57, R54 ;  /* 0x0000003639397221 */ /* 0x000fe80000010000 */
[----:B------:R-:W-:Y:S04]  /*f960*/  FADD.FTZ R58, R58, R57 ;  /* 0x000000393a3a7221 */ /* 0x000fe80000010000 */
[----:B------:R-:W-:Y:S04]  /*f970*/  FADD.FTZ R61, R61, R58 ;  /* 0x0000003a3d3d7221 */ /* 0x000fe80000010000 */
[----:B------:R-:W-:Y:S04]  /*f980*/  FADD.FTZ R61, R62, R61 ;  /* 0x0000003d3e3d7221 */ /* 0x000fe80000010000 */
[----:B------:R-:W-:Y:S04]  /*f990*/  FADD.FTZ R40, R40, R61 ;  /* 0x0000003d28287221 */ /* 0x000fe80000010000 */
[----:B------:R-:W-:Y:S01]  /*f9a0*/  FADD.FTZ R194, R119, R40 ;  /* 0x0000002877c27221 */ /* 0x000fe20000010000 */
[----:B------:R-:W-:Y:S06]  /*f9b0*/  @P0 BRA `(.L_x_742) ;  /* 0xffffffc000ac0947 */ /* 0x000fec000383ffff */
.L_x_738:
[----:B------:R-:W1:Y:S01]  /*f9c0*/  SHFL.BFLY PT, R8, R193, 0x2, 0x1f ;  /* 0x0c401f00c1087f89 */ /* 0x000e6200000e0000 */
[----:B------:R-:W-:Y:S01]  /*f9d0*/  MOV R6, 0x3f800000 ;  /* 0x3f80000000067802 */ /* 0x000fe20000000f00 */
[----:B------:R-:W2:Y:S01]  /*f9e0*/  S2UR UR4, SR_CgaCtaId ;  /* 0x00000000000479c3 */ /* 0x000ea20000008800 */
[----:B------:R-:W-:Y:S01]  /*f9f0*/  MOV R7, 0x3f800000 ;  /* 0x3f80000000077802 */ /* 0x000fe20000000f00 */
[----:B------:R-:W3:Y:S01]  /*fa00*/  SHFL.BFLY PT, R9, R194, 0x2, 0x1f ;  /* 0x0c401f00c2097f89 */ /* 0x000ee200000e0000 */
[----:B------:R-:W-:Y:S01]  /*fa10*/  UMOV UR5, 0x400 ;  /* 0x0000040000057882 */ /* 0x000fe20000000000 */
[----:B------:R-:W-:Y:S01]  /*fa20*/  MOV R16, 0x7f800000 ;  /* 0x7f80000000107802 */ /* 0x000fe20000000f00 */
[----:B------:R-:W4:Y:S01]  /*fa30*/  S2R R3, SR_TID.X ;  /* 0x0000000000037919 */ /* 0x000f220000002100 */
[----:B-1----:R-:W-:Y:S01]  /*fa40*/  FADD.FTZ R8, R8, R193 ;  /* 0x000000c108087221 */ /* 0x002fe20000010000 */
[----:B--2---:R-:W-:Y:S01]  /*fa50*/  ULEA UR4, UR4, UR5, 0x18 ;  /* 0x0000000504047291 */ /* 0x004fe2000f8ec03f */
[----:B---3--:R-:W-:-:S03]  /*fa60*/  FADD.FTZ R9, R9, R194 ;  /* 0x000000c209097221 */ /* 0x008fc60000010000 */
[----:B------:R-:W1:Y:S04]  /*fa70*/  SHFL.BFLY PT, R5, R8, 0x1, 0x1f ;  /* 0x0c201f0008057f89 */ /* 0x000e6800000e0000 */
[----:B------:R-:W2:Y:S01]  /*fa80*/  SHFL.BFLY PT, R4, R9, 0x1, 0x1f ;  /* 0x0c201f0009047f89 */ /* 0x000ea200000e0000 */
[----:B-1----:R-:W-:Y:S01]  /*fa90*/  FADD.FTZ R5, R8, R5 ;  /* 0x0000000508057221 */ /* 0x002fe20000010000 */
[----:B--2---:R-:W-:-:S04]  /*faa0*/  FADD.FTZ R4, R9, R4 ;  /* 0x0000000409047221 */ /* 0x004fc80000010000 */
[----:B------:R-:W-:Y:S02]  /*fab0*/  FSETP.NE.FTZ.AND P3, PT, R5, RZ, PT ;  /* 0x000000ff0500720b */ /* 0x000fe40003f75000 */
[----:B------:R-:W-:-:S11]  /*fac0*/  FSETP.NE.FTZ.AND P2, PT, R4, RZ, PT ;  /* 0x000000ff0400720b */ /* 0x000fd60003f55000 */
[----:B------:R-:W1:Y:S01]  /*fad0*/  @P3 MUFU.RCP R6, R5 ;  /* 0x0000000500063308 */ /* 0x000e620000001000 */
[----:B------:R-:W2:Y:S07]  /*fae0*/  @P3 LDC R23, c[0x0][0x2e8] ;  /* 0x0000ba00ff173b82 */ /* 0x000eae0000000800 */
[----:B------:R-:W3:Y:S01]  /*faf0*/  @P2 MUFU.RCP R7, R4 ;  /* 0x0000000400072308 */ /* 0x000ee20000001000 */
[----:B------:R-:W2:Y:S07]  /*fb00*/  @P2 LDC R21, c[0x0][0x2e8] ;  /* 0x0000ba00ff152b82 */ /* 0x000eae0000000800 */
[----:B------:R-:W-:Y:S01]  /*fb10*/  @P2 MUFU.LG2 R4, R4 ;  /* 0x0000000400042308 */ /* 0x000fe20000000c00 */
[C---:B-1----:R-:W-:Y:S01]  /*fb20*/  FMUL.FTZ R112, R6.reuse, R112 ;  /* 0x0000007006707220 */ /* 0x042fe20000410000 */
[C---:B------:R-:W-:Y:S01]  /*fb30*/  FMUL.FTZ R113, R6.reuse, R113 ;  /* 0x0000007106717220 */ /* 0x040fe20000410000 */
        /* <DEDUP_REMOVED lines=21> */
[----:B------:R-:W-:Y:S01]  /*fc90*/  FMUL.FTZ R105, R6, R105 ;  /* 0x0000006906697220 */ /* 0x000fe20000410000 */
[----:B----4-:R-:W-:Y:S01]  /*fca0*/  SHF.R.S32.HI R6, RZ, 0x1f, R3 ;  /* 0x0000001fff067819 */ /* 0x010fe20000011403 */
[C---:B---3--:R-:W-:Y:S01]  /*fcb0*/  FMUL.FTZ R115, R7.reuse, R115 ;  /* 0x0000007307737220 */ /* 0x048fe20000410000 */
[C---:B------:R-:W-:Y:S01]  /*fcc0*/  FMUL.FTZ R114, R7.reuse, R114 ;  /* 0x0000007207727220 */ /* 0x040fe20000410000 */
[C---:B------:R-:W-:Y:S01]  /*fcd0*/  FMUL.FTZ R71, R7.reuse, R71 ;  /* 0x0000004707477220 */ /* 0x040fe20000410000 */
[C---:B------:R-:W-:Y:S01]  /*fce0*/  LEA.HI R8, R6.reuse, R3, RZ, 0x2 ;  /* 0x0000000306087211 */ /* 0x040fe200078f10ff */
        /* <DEDUP_REMOVED lines=21> */
[----:B------:R-:W-:Y:S01]  /*fe40*/  SHF.R.S32.HI R7, RZ, 0x2, R8 ;  /* 0x00000002ff077819 */ /* 0x000fe20000011408 */
[----:B------:R-:W1:Y:S01]  /*fe50*/  @P3 MUFU.LG2 R5, R5 ;  /* 0x0000000500053308 */ /* 0x000e620000000c00 */
[----:B------:R-:W-:-:S02]  /*fe60*/  LEA.HI R6, R6, R3, RZ, 0x5 ;  /* 0x0000000306067211 */ /* 0x000fc400078f28ff */
[----:B------:R-:W-:Y:S02]  /*fe70*/  SHF.R.S32.HI R10, RZ, 0x1f, R7 ;  /* 0x0000001fff0a7819 */ /* 0x000fe40000011407 */
[----:B------:R-:W-:Y:S02]  /*fe80*/  LOP3.LUT R12, R8, 0xfffffffc, RZ, 0xc0, !PT ;  /* 0xfffffffc080c7812 */ /* 0x000fe400078ec0ff */
[----:B------:R-:W-:Y:S02]  /*fe90*/  LEA.HI R10, R10, R7, RZ, 0x3 ;  /* 0x000000070a0a7211 */ /* 0x000fe400078f18ff */
[----:B------:R-:W-:Y:S01]  /*fea0*/  SHF.R.S32.HI R11, RZ, 0x5, R6 ;  /* 0x00000005ff0b7819 */ /* 0x000fe20000011406 */
[----:B------:R-:W-:Y:S01]  /*feb0*/  IMAD.IADD R12, R3, 0x1, -R12 ;  /* 0x00000001030c7824 */ /* 0x000fe200078e0a0c */
[----:B------:R-:W-:Y:S02]  /*fec0*/  LOP3.LUT R10, R10, 0xfffffff8, RZ, 0xc0, !PT ;  /* 0xfffffff80a0a7812 */ /* 0x000fe400078ec0ff */
[----:B------:R-:W-:Y:S01]  /*fed0*/  F2FP.BF16.F32.PACK_AB R112, R113, R112 ;  /* 0x000000707170723e */ /* 0x000fe200000010ff */
[----:B------:R-:W-:Y:S01]  /*fee0*/  IMAD R12, R11, 0x100, R12 ;  /* 0x000001000b0c7824 */ /* 0x000fe200078e020c */
[----:B------:R-:W-:-:S02]  /*fef0*/  IADD3 R10, R7, -R10, RZ ;  /* 0x8000000a070a7210 */ /* 0x000fc40007ffe0ff */
[----:B------:R-:W-:Y:S02]  /*ff00*/  F2FP.BF16.F32.PACK_AB R114, R115, R114 ;  /* 0x000000727372723e */ /* 0x000fe400000010ff */
[C---:B------:R-:W-:Y:S02]  /*ff10*/  LEA.HI R9, R10.reuse, R10, RZ, 0x1 ;  /* 0x0000000a0a097211 */ /* 0x040fe400078f08ff */
[----:B------:R-:W-:Y:S02]  /*ff20*/  F2FP.BF16.F32.PACK_AB R68, R69, R68 ;  /* 0x000000444544723e */ /* 0x000fe400000010ff */
[----:B------:R-:W-:Y:S02]  /*ff30*/  LOP3.LUT R13, R9, 0x3fffffe, RZ, 0xc0, !PT ;  /* 0x03fffffe090d7812 */ /* 0x000fe400078ec0ff */
[----:B------:R-:W-:Y:S02]  /*ff40*/  SHF.R.S32.HI R9, RZ, 0x1, R9 ;  /* 0x00000001ff097819 */ /* 0x000fe40000011409 */
[----:B------:R-:W-:-:S02]  /*ff50*/  IADD3 R13, R10, -R13, RZ ;  /* 0x8000000d0a0d7210 */ /* 0x000fc40007ffe0ff */
[----:B------:R-:W-:Y:S02]  /*ff60*/  SHF.L.U32 R10, R9, 0x6, RZ ;  /* 0x00000006090a7819 */ /* 0x000fe400000006ff */
[----:B------:R-:W-:Y:S02]  /*ff70*/  LEA R12, R13, R12, 0x4 ;  /* 0x0000000c0d0c7211 */ /* 0x000fe400078e20ff */
[C---:B------:R-:W-:Y:S02]  /*ff80*/  LOP3.LUT R13, R9.reuse, 0x1, RZ, 0xc0, !PT ;  /* 0x00000001090d7812 */ /* 0x040fe400078ec0ff */
[----:B------:R-:W-:Y:S01]  /*ff90*/  LOP3.LUT P0, RZ, R9, 0x2, RZ, 0xc0, !PT ;  /* 0x0000000209ff7812 */ /* 0x000fe2000780c0ff */
[----:B------:R-:W-:Y:S01]  /*ffa0*/  IMAD.MOV.U32 R9, RZ, RZ, 0x20 ;  /* 0x00000020ff097424 */ /* 0x000fe200078e00ff */
[----:B------:R-:W-:Y:S02]  /*ffb0*/  LOP3.LUT R10, R10, 0xc0, RZ, 0xc0, !PT ;  /* 0x000000c00a0a7812 */ /* 0x000fe400078ec0ff */
[----:B------:R-:W-:-:S02]  /*ffc0*/  ISETP.NE.U32.AND P1, PT, R13, 0x1, PT ;  /* 0x000000010d00780c */ /* 0x000fc40003f25070 */
[----:B------:R-:W-:Y:S02]  /*ffd0*/  LEA.HI R15, R10, R10, RZ, 0x1d ;  /* 0x0000000a0a0f7211 */ /* 0x000fe400078fe8ff */
[----:B------:R-:W-:Y:S02]  /*ffe0*/  SEL R10, R9, 0xffffffe0, !P0 ;  /* 0xffffffe0090a7807 */ /* 0x000fe40004000000 */
[----:B------:R-:W-:Y:S02]  /*fff0*/  ISETP.NE.AND P0, PT, R180, -0x1, PT ;  /* 0xffffffffb400780c */ /* 0x000fe40003f05270 */
[----:B------:R-:W-:Y:S02]  /*10000*/  LEA R12, R12, R15, 0x1 ;  /* 0x0000000f0c0c7211 */ /* 0x000fe400078e08ff */
[----:B------:R-:W-:Y:S02]  /*10010*/  F2FP.BF16.F32.PACK_AB R70, R71, R70 ;  /* 0x000000464746723e */ /* 0x000fe400000010ff */
[----:B------:R-:W-:Y:S01]  /*10020*/  LEA R15, R12, UR4, 0x1 ;  /* 0x000000040c0f7c11 */ /* 0x000fe2000f8e08ff */
[----:B------:R-:W-:Y:S01]  /*10030*/  ULDC.U8 UR4, c[0x0][0x3d8] ;  /* 0x0000f60000047ab9 */ /* 0x000fe20000000000 */
[----:B------:R-:W-:-:S02]  /*10040*/  F2FP.BF16.F32.PACK_AB R72, R73, R72 ;  /* 0x000000484948723e */ /* 0x000fc400000010ff */
[C---:B------:R-:W-:Y:S01]  /*10050*/  IADD3 R17, R15.reuse, -0x10, RZ ;  /* 0xfffffff00f117810 */ /* 0x040fe20007ffe0ff */
[----:B------:R-:W-:Y:S01]  /*10060*/  STS [R15], R112 ;  /* 0x000000700f007388 */ /* 0x000fe20000000800 */
[----:B------:R-:W-:Y:S01]  /*10070*/  @P1 IADD3 R17, R15, 0x10, RZ ;  /* 0x000000100f111810 */ /* 0x000fe20007ffe0ff */
[----:B------:R-:W3:Y:S01]  /*10080*/  @P0 LDC.64 R12, c[0x0][0x298] ;  /* 0x0000a600ff0c0b82 */ /* 0x000ee20000000a00 */
[----:B------:R-:W-:Y:S01]  /*10090*/  F2FP.BF16.F32.PACK_AB R74, R75, R74 ;  /* 0x0000004a4b4a723e */ /* 0x000fe200000010ff */
[----:B------:R-:W-:Y:S01]  /*100a0*/  STS [R15+0x200], R114 ;  /* 0x000200720f007388 */ /* 0x000fe20000000800 */
[----:B------:R-:W-:Y:S01]  /*100b0*/  IADD3 R19, R15, R10, RZ ;  /* 0x0000000a0f137210 */ /* 0x000fe20007ffe0ff */
[----:B------:R-:W-:Y:S01]  /*100c0*/  IMAD.IADD R9, R10, 0x1, R17 ;  /* 0x000000010a097824 */ /* 0x000fe200078e0211 */
[----:B------:R-:W-:Y:S01]  /*100d0*/  F2FP.BF16.F32.PACK_AB R76, R77, R76 ;  /* 0x0000004c4d4c723e */ /* 0x000fe200000010ff */
[----:B------:R-:W-:Y:S01]  /*100e0*/  STS [R17], R68 ;  /* 0x0000004411007388 */ /* 0x000fe20000000800 */
[----:B------:R-:W-:-:S02]  /*100f0*/  F2FP.BF16.F32.PACK_AB R78, R79, R78 ;  /* 0x0000004e4f4e723e */ /* 0x000fc400000010ff */
[----:B------:R-:W-:Y:S01]  /*10100*/  F2FP.BF16.F32.PACK_AB R80, R81, R80 ;  /* 0x000000505150723e */ /* 0x000fe200000010ff */
[----:B------:R-:W-:Y:S01]  /*10110*/  STS [R17+0x200], R70 ;  /* 0x0002004611007388 */ /* 0x000fe20000000800 */
[----:B------:R-:W-:Y:S02]  /*10120*/  F2FP.BF16.F32.PACK_AB R82, R83, R82 ;  /* 0x000000525352723e */ /* 0x000fe400000010ff */
[----:B------:R-:W-:Y:S01]  /*10130*/  F2FP.BF16.F32.PACK_AB R84, R85, R84 ;  /* 0x000000545554723e */ /* 0x000fe200000010ff */
[----:B------:R-:W-:Y:S01]  /*10140*/  STS [R19], R72 ;  /* 0x0000004813007388 */ /* 0x000fe20000000800 */
[----:B------:R-:W-:Y:S02]  /*10150*/  F2FP.BF16.F32.PACK_AB R86, R87, R86 ;  /* 0x000000565756723e */ /* 0x000fe400000010ff */
[----:B------:R-:W-:Y:S01]  /*10160*/  F2FP.BF16.F32.PACK_AB R88, R89, R88 ;  /* 0x000000585958723e */ /* 0x000fe200000010ff */
[----:B------:R-:W-:Y:S01]  /*10170*/  STS [R19+0x200], R74 ;  /* 0x0002004a13007388 */ /* 0x000fe20000000800 */
[----:B------:R-:W-:-:S02]  /*10180*/  F2FP.BF16.F32.PACK_AB R90, R91, R90 ;  /* 0x0000005a5b5a723e */ /* 0x000fc400000010ff */
[----:B------:R-:W-:Y:S01]  /*10190*/  F2FP.BF16.F32.PACK_AB R92, R93, R92 ;  /* 0x0000005c5d5c723e */ /* 0x000fe200000010ff */
[----:B------:R-:W-:Y:S01]  /*101a0*/  STS [R9], R76 ;  /* 0x0000004c09007388 */ /* 0x000fe20000000800 */
[----:B------:R-:W-:Y:S02]  /*101b0*/  F2FP.BF16.F32.PACK_AB R94, R95, R94 ;  /* 0x0000005e5f5e723e */ /* 0x000fe400000010ff */
[----:B------:R-:W-:Y:S01]  /*101c0*/  F2FP.BF16.F32.PACK_AB R108, R109, R108 ;  /* 0x0000006c6d6c723e */ /* 0x000fe200000010ff */
[----:B------:R-:W-:Y:S01]  /*101d0*/  STS [R9+0x200], R78 ;  /* 0x0002004e09007388 */ /* 0x000fe20000000800 */
[----:B------:R-:W-:Y:S02]  /*101e0*/  F2FP.BF16.F32.PACK_AB R110, R111, R110 ;  /* 0x0000006e6f6e723e */ /* 0x000fe400000010ff */
[----:B------:R-:W-:Y:S01]  /*101f0*/  F2FP.BF16.F32.PACK_AB R96, R97, R96 ;  /* 0x000000606160723e */ /* 0x000fe200000010ff */
[----:B------:R-:W-:Y:S01]  /*10200*/  STS [R15+0x1000], R80 ;  /* 0x001000500f007388 */ /* 0x000fe20000000800 */
[----:B------:R-:W-:-:S02]  /*10210*/  F2FP.BF16.F32.PACK_AB R98, R99, R98 ;  /* 0x000000626362723e */ /* 0x000fc400000010ff */
[----:B------:R-:W-:Y:S01]  /*10220*/  F2FP.BF16.F32.PACK_AB R100, R101, R100 ;  /* 0x000000646564723e */ /* 0x000fe200000010ff */
[----:B------:R-:W-:Y:S01]  /*10230*/  STS [R15+0x1200], R82 ;  /* 0x001200520f007388 */ /* 0x000fe20000000800 */
[----:B------:R-:W-:Y:S02]  /*10240*/  F2FP.BF16.F32.PACK_AB R102, R103, R102 ;  /* 0x000000666766723e */ /* 0x000fe400000010ff */
[----:B------:R-:W-:Y:S01]  /*10250*/  F2FP.BF16.F32.PACK_AB R104, R105, R104 ;  /* 0x000000686968723e */ /* 0x000fe200000010ff */
[----:B------:R-:W-:Y:S01]  /*10260*/  STS [R17+0x1000], R84 ;  /* 0x0010005411007388 */ /* 0x000fe20000000800 */
[----:B------:R-:W-:Y:S02]  /*10270*/  F2FP.BF16.F32.PACK_AB R106, R107, R106 ;  /* 0x0000006a6b6a723e */ /* 0x000fe400000010ff */
[----:B------:R-:W-:Y:S01]  /*10280*/  ISETP.NE.AND P1, PT, RZ, UR4, PT ;  /* 0x00000004ff007c0c */ /* 0x000fe2000bf25270 */
[----:B------:R-:W-:Y:S01]  /*10290*/  STS [R17+0x1200], R86 ;  /* 0x0012005611007388 */ /* 0x000fe20000000800 */
[----:B------:R-:W-:-:S03]  /*102a0*/  MOV R10, 0x7f800000 ;  /* 0x7f800000000a7802 */ /* 0x000fc60000000f00 */
[----:B------:R-:W-:Y:S04]  /*102b0*/  STS [R19+0x1000], R88 ;  /* 0x0010005813007388 */ /* 0x000fe80000000800 */
[----:B------:R-:W-:Y:S04]  /*102c0*/  STS [R19+0x1200], R90 ;  /* 0x0012005a13007388 */ /* 0x000fe80000000800 */
[----:B------:R-:W-:Y:S04]  /*102d0*/  STS [R9+0x1000], R92 ;  /* 0x0010005c09007388 */ /* 0x000fe80000000800 */
[----:B------:R-:W-:Y:S04]  /*102e0*/  STS [R9+0x1200], R94 ;  /* 0x0012005e09007388 */ /* 0x000fe80000000800 */
[----:B------:R-:W-:Y:S04]  /*102f0*/  STS [R15+0x2000], R108 ;  /* 0x0020006c0f007388 */ /* 0x000fe80000000800 */
[----:B------:R3:W-:Y:S04]  /*10300*/  STS [R15+0x2200], R110 ;  /* 0x0022006e0f007388 */ /* 0x0007e80000000800 */
[----:B------:R-:W-:Y:S04]  /*10310*/  STS [R17+0x2000], R96 ;  /* 0x0020006011007388 */ /* 0x000fe80000000800 */
[----:B------:R4:W-:Y:S04]  /*10320*/  STS [R17+0x2200], R98 ;  /* 0x0022006211007388 */ /* 0x0009e80000000800 */
[----:B------:R-:W-:Y:S04]  /*10330*/  STS [R19+0x2000], R100 ;  /* 0x0020006413007388 */ /* 0x000fe80000000800 */
[----:B------:R-:W-:Y:S04]  /*10340*/  STS [R19+0x2200], R102 ;  /* 0x0022006613007388 */ /* 0x000fe80000000800 */
[----:B------:R-:W-:Y:S04]  /*10350*/  STS [R9+0x2000], R104 ;  /* 0x0020006809007388 */ /* 0x000fe80000000800 */
[----:B------:R5:W-:Y:S01]  /*10360*/  STS [R9+0x2200], R106 ;  /* 0x0022006a09007388 */ /* 0x000be20000000800 */
[----:B---3--:R-:W-:-:S04]  /*10370*/  @P0 IMAD.WIDE.U32 R14, R180, R12, RZ ;  /* 0x0000000cb40e0225 */ /* 0x008fc800078e00ff */
[----:B----4-:R-:W-:Y:S02]  /*10380*/  @P0 IMAD R17, R180, R13, R15 ;  /* 0x0000000db4110224 */ /* 0x010fe400078e020f */
[----:B-1----:R-:W-:Y:S01]  /*10390*/  @P3 FMUL.FTZ R13, R5, 0.69314718246459960938 ;  /* 0x3f317218050d3820 */ /* 0x002fe20000410000 */
[----:B-----5:R-:W-:Y:S01]  /*103a0*/  @P2 FMUL.FTZ R9, R4, 0.69314718246459960938 ;  /* 0x3f31721804092820 */ /* 0x020fe20000410000 */
[----:B------:R-:W-:Y:S01]  /*103b0*/  @P0 MOV R4, R14 ;  /* 0x0000000e00040202 */ /* 0x000fe20000000f00 */
[----:B--2---:R-:W-:Y:S06]  /*103c0*/  @P0 BRA `(.L_x_743) ;  /* 0x0000000000200947 */ /* 0x004fec0003800000 */
[----:B------:R-:W1:Y:S01]  /*103d0*/  S2R R15, SR_CTAID.Y ;  /* 0x00000000000f7919 */ /* 0x000e620000002600 */
[----:B------:R-:W2:Y:S01]  /*103e0*/  LDC.64 R4, c[0x0][0x290] ;  /* 0x0000a400ff047b82 */ /* 0x000ea20000000a00 */
[----:B-1----:R-:W-:Y:S01]  /*103f0*/  SHF.R.S32.HI R17, RZ, 0x1f, R15 ;  /* 0x0000001fff117819 */ /* 0x002fe2000001140f */
[----:B--2---:R-:W-:-:S04]  /*10400*/  IMAD.WIDE.U32 R18, R15, R4, RZ ;  /* 0x000000040f127225 */ /* 0x004fc800078e00ff */
[----:B------:R-:W-:Y:S01]  /*10410*/  IMAD R12, R17, R4, RZ ;  /* 0x00000004110c7224 */ /* 0x000fe200078e02ff */
[----:B------:R-:W-:-:S03]  /*10420*/  MOV R4, R18 ;  /* 0x0000001200047202 */ /* 0x000fc60000000f00 */
[----:B------:R-:W-:-:S05]  /*10430*/  IMAD R5, R15, R5, R12 ;  /* 0x000000050f057224 */ /* 0x000fca00078e020c */
[----:B------:R-:W-:Y:S02]  /*10440*/  IADD3 R17, R19, R5, RZ ;  /* 0x0000000513117210 */ /* 0x000fe40007ffe0ff */
.L_x_743:
[----:B------:R-:W-:Y:S01]  /*10450*/  @P3 FFMA.FTZ R10, R2, R23, R13 ;  /* 0x00000017020a3223 */ /* 0x000fe2000001000d */
[----:B------:R-:W-:Y:S01]  /*10460*/  @P2 FFMA.FTZ R16, R0, R21, R9 ;  /* 0x0000001500102223 */ /* 0x000fe20000010009 */
[----:B------:R-:W-:Y:S06]  /*10470*/  @!P1 BRA `(.L_x_744) ;  /* 0x00000000001c9947 */ /* 0x000fec0003800000 */
[----:B------:R-:W1:Y:S01]  /*10480*/  S2R R9, SR_CTAID.Y ;  /* 0x0000000000097919 */ /* 0x000e620000002600 */
[----:B------:R-:W1:Y:S01]  /*10490*/  LDC R0, c[0x0][0x2c4] ;  /* 0x0000b100ff007b82 */ /* 0x000e620000000800 */
[----:B------:R-:W2:Y:S07]  /*104a0*/  S2R R5, SR_CTAID.Z ;  /* 0x0000000000057919 */ /* 0x000eae0000002700 */
[----:B------:R-:W2:Y:S01]  /*104b0*/  LDC R2, c[0x0][0x2e4] ;  /* 0x0000b900ff027b82 */ /* 0x000ea20000000800 */
[----:B-1----:R-:W-:-:S04]  /*104c0*/  @!P0 IMAD R180, R9, R0, RZ ;  /* 0x0000000009b48224 */ /* 0x002fc800078e02ff */
[----:B--2---:R-:W-:Y:S01]  /*104d0*/  IMAD R180, R5, R2, R180 ;  /* 0x0000000205b47224 */ /* 0x004fe200078e02b4 */
[----:B------:R-:W-:Y:S06]  /*104e0*/  BRA `(.L_x_745) ;  /* 0x0000000000187947 */ /* 0x000fec0003800000 */
.L_x_744:
[----:B------:R-:W1:Y:S01]  /*104f0*/  S2R R5, SR_CTAID.Z ;  /* 0x0000000000057919 */ /* 0x000e620000002700 */
[----:B------:R-:W1:Y:S01]  /*10500*/  LDC R0, c[0x0][0x270] ;  /* 0x00009c00ff007b82 */ /* 0x000e620000000800 */
[----:B------:R-:W1:Y:S07]  /*10510*/  S2R R2, SR_CTAID.Y ;  /* 0x0000000000027919 */ /* 0x000e6e0000002600 */
[----:B------:R-:W2:Y:S01]  /*10520*/  LDC R180, c[0x0][0x2c4] ;  /* 0x0000b100ffb47b82 */ /* 0x000ea20000000800 */
[----:B-1----:R-:W-:-:S04]  /*10530*/  IMAD R9, R2, R0, R5 ;  /* 0x0000000002097224 */ /* 0x002fc800078e0205 */
[----:B--2---:R-:W-:-:S07]  /*10540*/  IMAD R180, R9, R180, RZ ;  /* 0x000000b409b47224 */ /* 0x004fce00078e02ff */
.L_x_745:
[----:B------:R-:W-:Y:S01]  /*10550*/  BAR.SYNC.DEFER_BLOCKING 0x0 ;  /* 0x0000000000007b1d */ /* 0x000fe20000010000 */
[----:B------:R-:W-:Y:S02]  /*10560*/  LOP3.LUT R6, R6, 0xffffffe0, RZ, 0xc0, !PT ;  /* 0xffffffe006067812 */ /* 0x000fe400078ec0ff */
[----:B------:R-:W-:Y:S02]  /*10570*/  SHF.R.S32.HI R18, RZ, 0x1f, R11 ;  /* 0x0000001fff127819 */ /* 0x000fe4000001140b */
[----:B------:R-:W-:Y:S01]  /*10580*/  SHF.R.S32.HI R185, RZ, 0x1f, R184 ;  /* 0x0000001fffb97819 */ /* 0x000fe200000114b8 */
[----:B------:R-:W-:Y:S01]  /*10590*/  IMAD.IADD R3, R3, 0x1, -R6 ;  /* 0x0000000103037824 */ /* 0x000fe200078e0a06 */
[----:B------:R-:W-:Y:S01]  /*105a0*/  LEA.HI R9, R18, R11, RZ, 0x2 ;  /* 0x0000000b12097211 */ /* 0x000fe200078f10ff */
[----:B------:R-:W1:Y:S01]  /*105b0*/  S2R R2, SR_CTAID.X ;  /* 0x0000000000027919 */ /* 0x000e620000002500 */
[----:B------:R-:W-:Y:S01]  /*105c0*/  ULDC.64 UR6, c[0x0][0x298] ;  /* 0x0000a60000067ab9 */ /* 0x000fe20000000a00 */
[----:B------:R-:W-:Y:S01]  /*105d0*/  LEA.HI.SX32 R19, R8, 0x20, 0x1e ;  /* 0x0000002008137811 */ /* 0x000fe200078ff2ff */
[----:B------:R-:W-:Y:S01]  /*105e0*/  BSSY B0, `(.L_x_746) ;  /* 0x0000022000007945 */ /* 0x000fe20003800000 */
[----:B------:R-:W2:Y:S01]  /*105f0*/  S2R R0, SR_TID.X ;  /* 0x0000000000007919 */ /* 0x000ea20000002100 */
[----:B------:R-:W-:-:S02]  /*10600*/  LOP3.LUT P1, RZ, R3, 0x3, RZ, 0xc0, !PT ;  /* 0x0000000303ff7812 */ /* 0x000fc4000782c0ff */
[----:B------:R-:W-:-:S05]  /*10610*/  LOP3.LUT R8, R9, 0xffffffc, RZ, 0xc0, !PT ;  /* 0x0ffffffc09087812 */ /* 0x000fca00078ec0ff */
[----:B------:R-:W-:Y:S01]  /*10620*/  IMAD.IADD R11, R11, 0x1, -R8 ;  /* 0x000000010b0b7824 */ /* 0x000fe200078e0a08 */
[----:B------:R3:W4:Y:S03]  /*10630*/  LDS.128 R12, [R182+0x800] ;  /* 0x00080000b60c7984 */ /* 0x0007260000000c00 */
[----:B------:R-:W-:Y:S02]  /*10640*/  IMAD R11, R11, 0x10, R188 ;  /* 0x000000100b0b7824 */ /* 0x000fe400078e02bc */
[C---:B-1----:R-:W-:Y:S02]  /*10650*/  IMAD.SHL.U32 R6, R2.reuse, 0x40, RZ ;  /* 0x0000004002067824 */ /* 0x042fe400078e00ff */
[----:B------:R-:W-:Y:S02]  /*10660*/  IMAD R2, R2, -0x40, R183 ;  /* 0xffffffc002027824 */ /* 0x000fe400078e02b7 */
[----:B------:R-:W-:Y:S01]  /*10670*/  IMAD.WIDE.U32 R20, R6, UR6, R184 ;  /* 0x0000000606147c25 */ /* 0x000fe2000f8e00b8 */
[----:B------:R-:W-:-:S02]  /*10680*/  SHF.R.S32.HI R3, RZ, 0x1f, R6 ;  /* 0x0000001fff037819 */ /* 0x000fc40000011406 */
[----:B------:R-:W-:Y:S02]  /*10690*/  ISETP.GE.AND P4, PT, R19, R2, PT ;  /* 0x000000021300720c */ /* 0x000fe40003f86270 */
[----:B------:R-:W-:Y:S01]  /*106a0*/  IADD3 R20, P0, R4, R20, RZ ;  /* 0x0000001404147210 */ /* 0x000fe20007f1e0ff */
[----:B------:R-:W-:Y:S01]  /*106b0*/  IMAD R3, R3, UR6, RZ ;  /* 0x0000000603037c24 */ /* 0x000fe2000f8e02ff */
[----:B------:R-:W-:-:S03]  /*106c0*/  SHF.R.S32.HI R2, RZ, 0x1f, R5 ;  /* 0x0000001fff027819 */ /* 0x000fc60000011405 */
[----:B------:R-:W-:Y:S01]  /*106d0*/  IMAD R18, R6, UR7, R3 ;  /* 0x0000000706127c24 */ /* 0x000fe2000f8e0203 */
[----:B--2---:R-:W-:Y:S01]  /*106e0*/  SHF.R.S32.HI R3, RZ, 0x1f, R0 ;  /* 0x0000001fff037819 */ /* 0x004fe20000011400 */
[----:B------:R-:W-:-:S03]  /*106f0*/  IMAD.IADD R6, R183, 0x1, -R6 ;  /* 0x00000001b7067824 */ /* 0x000fc600078e0a06 */
[----:B------:R-:W-:Y:S01]  /*10700*/  IADD3.X R21, R17, R21, R18, P0, !PT ;  /* 0x0000001511157210 */ /* 0x000fe200007fe412 */
[----:B---3--:R-:W-:Y:S06]  /*10710*/  @P1 BRA `(.L_x_747) ;  /* 0x0000000000381947 */ /* 0x008fec0003800000 */
[----:B------:R-:W1:Y:S01]  /*10720*/  S2R R4, SR_CTAID.X ;  /* 0x0000000000047919 */ /* 0x000e620000002500 */
[----:B------:R-:W-:Y:S01]  /*10730*/  VIADD R8, R11, 0x8 ;  /* 0x000000080b087836 */ /* 0x000fe20000000000 */
[----:B------:R-:W-:Y:S01]  /*10740*/  ULDC.64 UR4, c[0x0][0x2b0] ;  /* 0x0000ac0000047ab9 */ /* 0x000fe20000000a00 */
[C---:B-1----:R-:W-:Y:S02]  /*10750*/  IMAD R180, R4.reuse, 0x40, R180 ;  /* 0x0000004004b47824 */ /* 0x042fe400078e02b4 */
[----:B------:R-:W-:-:S03]  /*10760*/  IMAD R183, R4, -0x40, R183 ;  /* 0xffffffc004b77824 */ /* 0x000fc600078e02b7 */
[----:B------:R-:W-:Y:S02]  /*10770*/  SHF.R.S32.HI R4, RZ, 0x1f, R180 ;  /* 0x0000001fff047819 */ /* 0x000fe400000114b4 */
[C---:B------:R-:W-:Y:S02]  /*10780*/  IADD3 R180, P0, R11.reuse, R180, RZ ;  /* 0x000000b40bb47210 */ /* 0x040fe40007f1e0ff */
[-C--:B------:R-:W-:Y:S02]  /*10790*/  ISETP.GE.AND P1, PT, R8, R183.reuse, PT ;  /* 0x000000b70800720c */ /* 0x080fe40003f26270 */
[C---:B------:R-:W-:Y:S02]  /*107a0*/  ISETP.GE.AND P2, PT, R11.reuse, R183, PT ;  /* 0x000000b70b00720c */ /* 0x040fe40003f46270 */
[----:B------:R-:W-:Y:S02]  /*107b0*/  LEA.HI.X.SX32 R11, R11, R4, 0x1, P0 ;  /* 0x000000040b0b7211 */ /* 0x000fe400000f0eff */
[----:B------:R-:W-:-:S04]  /*107c0*/  LEA R8, P0, R180, UR4, 0x2 ;  /* 0x00000004b4087c11 */ /* 0x000fc8000f8010ff */
[----:B------:R-:W-:-:S05]  /*107d0*/  LEA.HI.X R9, R180, UR5, R11, 0x2, P0 ;  /* 0x00000005b4097c11 */ /* 0x000fca00080f140b */
[----:B------:R1:W-:Y:S04]  /*107e0*/  @!P2 STG.E desc[UR10][R8.64], R10 ;  /* 0x0000000a0800a986 */ /* 0x0003e8000c10190a */
[----:B------:R1:W-:Y:S02]  /*107f0*/  @!P1 STG.E desc[UR10][R8.64+0x20], R16 ;  /* 0x0000201008009986 */ /* 0x0003e4000c10190a */
.L_x_747:
[----:B------:R-:W-:Y:S05]  /*10800*/  BSYNC B0 ;  /* 0x0000000000007941 */ /* 0x000fea0003800000 */
.L_x_746:
[----:B------:R-:W-:Y:S01]  /*10810*/  ULDC.64 UR4, c[0x0][0x2a0] ;  /* 0x0000a80000047ab9 */ /* 0x000fe20000000a00 */
[----:B-1----:R1:W2:Y:S01]  /*10820*/  LDS.128 R16, [R182+0x1000] ;  /* 0x00100000b6107984 */ /* 0x0022a20000000c00 */
[----:B------:R-:W-:Y:S01]  /*10830*/  IMAD.WIDE.U32 R24, R5, UR4, R20 ;  /* 0x0000000405187c25 */ /* 0x000fe2000f8e0014 */
[----:B------:R-:W-:Y:S01]  /*10840*/  ISETP.GE.AND P0, PT, R7, R6, PT ;  /* 0x000000060700720c */ /* 0x000fe20003f06270 */
[----:B------:R-:W-:Y:S01]  /*10850*/  BSSY B0, `(.L_x_748) ;  /* 0x0000019000007945 */ /* 0x000fe20003800000 */
[----:B------:R1:W3:Y:S01]  /*10860*/  LDS.128 R20, [R182] ;  /* 0x00000000b6147984 */ /* 0x0002e20000000c00 */
[----:B------:R-:W-:Y:S01]  /*10870*/  IMAD R2, R2, UR4, RZ ;  /* 0x0000000402027c24 */ /* 0x000fe2000f8e02ff */
[----:B------:R-:W-:Y:S02]  /*10880*/  LEA.HI R0, R3, R0, RZ, 0x2 ;  /* 0x0000000003007211 */ /* 0x000fe400078f10ff */
[----:B------:R1:W1:Y:S01]  /*10890*/  LDS.128 R8, [R182+0x2000] ;  /* 0x00200000b6087984 */ /* 0x0002620000000c00 */
[----:B------:R-:W-:Y:S01]  /*108a0*/  IMAD R5, R5, UR5, R2 ;  /* 0x0000000505057c24 */ /* 0x000fe2000f8e0202 */
[----:B------:R-:W-:-:S04]  /*108b0*/  SHF.R.S32.HI R0, RZ, 0x2, R0 ;  /* 0x00000002ff007819 */ /* 0x000fc80000011400 */
[----:B------:R-:W-:Y:S02]  /*108c0*/  SHF.R.S32.HI R0, RZ, 0x1f, R0 ;  /* 0x0000001fff007819 */ /* 0x000fe40000011400 */
[----:B------:R-:W-:Y:S01]  /*108d0*/  IADD3 R5, R5, R25, RZ ;  /* 0x0000001905057210 */ /* 0x000fe20007ffe0ff */
[----:B------:R-:W-:Y:S06]  /*108e0*/  @P0 BRA `(.L_x_749) ;  /* 0x00000000003c0947 */ /* 0x000fec0003800000 */
[----:B------:R-:W-:Y:S01]  /*108f0*/  IMAD R2, R0, UR6, RZ ;  /* 0x0000000600027c24 */ /* 0x000fe2000f8e02ff */
[----:B------:R-:W-:Y:S01]  /*10900*/  ULDC UR8, c[0x0][0x2d0] ;  /* 0x0000b40000087ab9 */ /* 0x000fe20000000800 */
[----:B------:R-:W-:Y:S01]  /*10910*/  IMAD.MOV.U32 R4, RZ, RZ, R24 ;  /* 0x000000ffff047224 */ /* 0x000fe200078e0018 */
[----:B------:R-:W-:Y:S01]  /*10920*/  ISETP.GE.AND P2, PT, R184, UR8, PT ;  /* 0x00000008b8007c0c */ /* 0x000fe2000bf46270 */
[----:B------:R-:W-:Y:S01]  /*10930*/  IMAD R2, R7, UR7, R2 ;  /* 0x0000000707027c24 */ /* 0x000fe2000f8e0202 */
[----:B------:R-:W-:Y:S01]  /*10940*/  ISETP.GE.AND P1, PT, R175, UR8, PT ;  /* 0x00000008af007c0c */ /* 0x000fe2000bf26270 */
[----:B------:R-:W-:Y:S01]  /*10950*/  IMAD.WIDE.U32 R26, R7, UR6, R4 ;  /* 0x00000006071a7c25 */ /* 0x000fe2000f8e0004 */
[----:B------:R-:W-:Y:S01]  /*10960*/  ISETP.GE.AND P0, PT, R174, UR8, PT ;  /* 0x00000008ae007c0c */ /* 0x000fe2000bf06270 */
[----:B------:R-:W-:Y:S02]  /*10970*/  ULDC.64 UR4, c[0x0][0x280] ;  /* 0x0000a00000047ab9 */ /* 0x000fe40000000a00 */
[----:B------:R-:W-:Y:S01]  /*10980*/  IMAD.IADD R2, R2, 0x1, R27 ;  /* 0x0000000102027824 */ /* 0x000fe200078e021b */
[----:B------:R-:W-:-:S04]  /*10990*/  LEA R28, P3, R26, UR4, 0x1 ;  /* 0x000000041a1c7c11 */ /* 0x000fc8000f8608ff */
[----:B------:R-:W-:-:S05]  /*109a0*/  LEA.HI.X R29, R26, UR5, R2, 0x1, P3 ;  /* 0x000000051a1d7c11 */ /* 0x000fca00098f0c02 */
[----:B---3--:R3:W-:Y:S04]  /*109b0*/  @!P2 STG.E.128 desc[UR10][R28.64], R20 ;  /* 0x000000141c00a986 */ /* 0x0087e8000c101d0a */
[----:B--2---:R3:W-:Y:S04]  /*109c0*/  @!P1 STG.E.128 desc[UR10][R28.64+0x40], R16 ;  /* 0x000040101c009986 */ /* 0x0047e8000c101d0a */
[----:B-1----:R3:W-:Y:S02]  /*109d0*/  @!P0 STG.E.128 desc[UR10][R28.64+0x80], R8 ;  /* 0x000080081c008986 */ /* 0x0027e4000c101d0a */
.L_x_749:
[----:B------:R-:W-:Y:S05]  /*109e0*/  BSYNC B0 ;  /* 0x0000000000007941 */ /* 0x000fea0003800000 */
.L_x_748:
[----:B-1-3--:R1:W3:Y:S04]  /*109f0*/  LDS.128 R8, [R182+0x1800] ;  /* 0x00180000b6087984 */ /* 0x00a2e80000000c00 */
[----:B--2---:R1:W2:Y:S01]  /*10a00*/  LDS.128 R16, [R182+0x2800] ;  /* 0x00280000b6107984 */ /* 0x0042a20000000c00 */
[----:B------:R-:W-:Y:S05]  /*10a10*/  @P4 EXIT ;  /* 0x000000000000494d */ /* 0x000fea0003800000 */
[----:B------:R-:W-:Y:S01]  /*10a20*/  IADD3 R7, P0, R7, 0x20, RZ ;  /* 0x0000002007077810 */ /* 0x000fe20007f1e0ff */
[----:B------:R-:W-:Y:S01]  /*10a30*/  IMAD.MOV.U32 R2, RZ, RZ, R24 ;  /* 0x000000ffff027224 */ /* 0x000fe200078e0018 */
[----:B------:R-:W-:Y:S01]  /*10a40*/  MOV R3, R5 ;  /* 0x0000000500037202 */ /* 0x000fe20000000f00 */
[----:B------:R-:W-:Y:S01]  /*10a50*/  ULDC.64 UR4, c[0x0][0x280] ;  /* 0x0000a00000047ab9 */ /* 0x000fe20000000a00 */
[----:B------:R-:W-:Y:S01]  /*10a60*/  ULDC UR8, c[0x0][0x2d0] ;  /* 0x0000b40000087ab9 */ /* 0x000fe20000000800 */
[----:B------:R-:W-:Y:S01]  /*10a70*/  IMAD.X R0, RZ, RZ, R0, P0 ;  /* 0x000000ffff007224 */ /* 0x000fe200000e0600 */
[----:B------:R-:W-:Y:S01]  /*10a80*/  ISETP.GE.AND P2, PT, R184, UR8, PT ;  /* 0x00000008b8007c0c */ /* 0x000fe2000bf46270 */
[----:B------:R-:W-:Y:S01]  /*10a90*/  IMAD.WIDE.U32 R2, R7, UR6, R2 ;  /* 0x0000000607027c25 */ /* 0x000fe2000f8e0002 */
[----:B------:R-:W-:-:S03]  /*10aa0*/  ISETP.GE.AND P1, PT, R175, UR8, PT ;  /* 0x00000008af007c0c */ /* 0x000fc6000bf26270 */
[----:B------:R-:W-:Y:S01]  /*10ab0*/  IMAD R0, R0, UR6, RZ ;  /* 0x0000000600007c24 */ /* 0x000fe2000f8e02ff */
[----:B------:R-:W-:-:S03]  /*10ac0*/  LEA R4, P0, R2, UR4, 0x1 ;  /* 0x0000000402047c11 */ /* 0x000fc6000f8008ff */
[----:B------:R-:W-:-:S04]  /*10ad0*/  IMAD R0, R7, UR7, R0 ;  /* 0x0000000707007c24 */ /* 0x000fc8000f8e0200 */
[----:B------:R-:W-:-:S05]  /*10ae0*/  IMAD.IADD R0, R0, 0x1, R3 ;  /* 0x0000000100007824 */ /* 0x000fca00078e0203 */
[----:B------:R-:W-:Y:S02]  /*10af0*/  LEA.HI.X R5, R2, UR5, R0, 0x1, P0 ;  /* 0x0000000502057c11 */ /* 0x000fe400080f0c00 */
[----:B------:R-:W-:-:S03]  /*10b00*/  ISETP.GE.AND P0, PT, R174, UR8, PT ;  /* 0x00000008ae007c0c */ /* 0x000fc6000bf06270 */
[----:B----4-:R4:W-:Y:S04]  /*10b10*/  @!P2 STG.E.128 desc[UR10][R4.64], R12 ;  /* 0x0000000c0400a986 */ /* 0x0109e8000c101d0a */
[----:B---3--:R4:W-:Y:S06]  /*10b20*/  @!P1 STG.E.128 desc[UR10][R4.64+0x40], R8 ;  /* 0x0000400804009986 */ /* 0x0089ec000c101d0a */
[----:B------:R-:W-:Y:S05]  /*10b30*/  @P0 EXIT ;  /* 0x000000000000094d */ /* 0x000fea0003800000 */
[----:B--2---:R-:W-:Y:S01]  /*10b40*/  STG.E.128 desc[UR10][R4.64+0x80], R16 ;  /* 0x0000801004007986 */ /* 0x004fe2000c101d0a */
[----:B------:R-:W-:Y:S05]  /*10b50*/  EXIT ;  /* 0x000000000000794d */ /* 0x000fea0003800000 */
.L_x_750:
        /* <DEDUP_REMOVED lines=10> */
.L_x_6444:


//--------------------- .text._ZN5flash24flash_fwd_splitkv_kernelI23Flash_fwd_kernel_traitsILi96ELi64ELi128ELi4ELb0ELb0EN7cutlass10bfloat16_tE19Flash_kernel_traitsILi96ELi64ELi128ELi4ES3_EELb1ELb0ELb0ELb0ELb0ELb1ELb0ELb0EEEvNS_16Flash_fwd_paramsE --------------------------
	.section	.text._ZN5flash24flash_fwd_splitkv_kernelI23Flash_fwd_kernel_traitsILi96ELi64ELi128ELi4ELb0ELb0EN7cutlass10bfloat16_tE19Flash_kernel_traitsILi96ELi64ELi128ELi4ES3_EELb1ELb0ELb0ELb0ELb0ELb1ELb0ELb0EEEvNS_16Flash_fwd_paramsE,"ax",@progbits
	.align	128
        .global         _ZN5flash24flash_fwd_splitkv_kernelI23Flash_fwd_kernel_traitsILi96ELi64ELi128ELi4ELb0ELb0EN7cutlass10bfloat16_tE19Flash_kernel_traitsILi96ELi64ELi128ELi4ES3_EELb1ELb0ELb0ELb0ELb0ELb1ELb0ELb0EEEvNS_16Flash_fwd_paramsE
        .type           _ZN5flash24flash_fwd_splitkv_kernelI23Flash_fwd_kernel_traitsILi96ELi64ELi128ELi4ELb0ELb0EN7cutlass10bfloat16_tE19Flash_kernel_traitsILi96ELi64ELi128ELi4ES3_EELb1ELb0ELb0ELb0ELb0ELb1ELb0ELb0EEEvNS_16Flash_fwd_paramsE,@function
        .size           _ZN5flash24flash_fwd_splitkv_kernelI23Flash_fwd_kernel_traitsILi96ELi64ELi128ELi4ELb0ELb0EN7cutlass10bfloat16_tE19Flash_kernel_traitsILi96ELi64ELi128ELi4ES3_EELb1ELb0ELb0ELb0ELb0ELb1ELb0ELb0EEEvNS_16Flash_fwd_paramsE,(.L_x_6445 - _ZN5flash24flash_fwd_splitkv_kernelI23Flash_fwd_kernel_traitsILi96ELi64ELi128ELi4ELb0ELb0EN7cutlass10bfloat16_tE19Flash_kernel_traitsILi96ELi64ELi128ELi4ES3_EELb1ELb0ELb0ELb0ELb0ELb1ELb0ELb0EEEvNS_16Flash_fwd_paramsE)
        .other          _ZN5flash24flash_fwd_splitkv_kernelI23Flash_fwd_kernel_traitsILi96ELi64ELi128ELi4ELb0ELb0EN7cutlass10bfloat16_tE19Flash_kernel_traitsILi96ELi64ELi128ELi4ES3_EELb1ELb0ELb0ELb0ELb0ELb1ELb0ELb0EEEvNS_16Flash_fwd_paramsE,@"STO_CUDA_ENTRY STV_DEFAULT"
_ZN5flash24flash_fwd_splitkv_kernelI23Flash_fwd_kernel_traitsILi96ELi64ELi128ELi4ELb0ELb0EN7cutlass10bfloat16_tE19Flash_kernel_traitsILi96ELi64ELi128ELi4ES3_EELb1ELb0ELb0ELb0ELb0ELb1ELb0ELb0EEEvNS_16Flash_fwd_paramsE:
.text._ZN5flash24flash_fwd_splitkv_kernelI23Flash_fwd_kernel_traitsILi96ELi64ELi128ELi4ELb0ELb0EN7cutlass10bfloat16_tE19Flash_kernel_traitsILi96ELi64ELi128ELi4ES3_EELb1ELb0ELb0ELb0ELb0ELb1ELb0ELb0EEEvNS_16Flash_fwd_paramsE:
        /* <DEDUP_REMOVED lines=38> */
.L_x_751:
[----:B------:R-:W1:Y:S02]  /*0260*/  LDC R5, c[0x0][0x2c8] ;  /* 0x0000b200ff057b82 */ /* 0x000e640000000800 */
.L_x_752:
        /* <DEDUP_REMOVED lines=47> */
[----:B------:R-:W-:Y:S02]  /*0560*/  SHF.R.S32.HI R7, RZ, 0x1f, R138 ;  /* 0x0000001fff077819 */ /* 0x000fe4000001148a */
[----:B------:R-:W-:Y:S02]  /*0570*/  ISETP.GE.AND P1, PT, R0, R181, PT ;  /* 0x000000b50000720c */ /* 0x000fe40003f26270 */
[----:B------:R-:W-:Y:S01]  /*0580*/  ISETP.NE.AND P6, PT, R128, RZ, PT ;  /* 0x000000ff8000720c */ /* 0x000fe20003fc5270 */
[----:B-1----:R-:W-:-:S04]  /*0590*/  @P0 IMAD.WIDE.U32 R8, R178, R4, RZ ;  /* 0x00000004b2080225 */ /* 0x002fc800078e00ff */
[----:B------:R-:W-:Y:S02]  /*05a0*/  @P0 IMAD R178, R178, R5, R9 ;  /* 0x00000005b2b20224 */ /* 0x000fe400078e0209 */
[----:B------:R-:W-:-:S04]  /*05b0*/  IMAD R7, R7, R4, RZ ;  /* 0x0000000407077224 */ /* 0x000fc800078e02ff */
[----:B------:R-:W-:Y:S02]  /*05c0*/  IMAD R7, R138, R5, R7 ;  /* 0x000000058a077224 */ /* 0x000fe400078e0207 */
[-C--:B--2---:R-:W-:Y:S02]  /*05d0*/  @!P0 IMAD R6, R13, R2.reuse, RZ ;  /* 0x000000020d068224 */ /* 0x084fe400078e02ff */
[----:B------:R-:W-:Y:S01]  /*05e0*/  @!P0 IMAD.WIDE.U32 R12, R11, R2, RZ ;  /* 0x000000020b0c8225 */ /* 0x000fe200078e00ff */
[----:B------:R-:W-:-:S03]  /*05f0*/  SHF.R.S32.HI R2, RZ, 0x1f, R26 ;  /* 0x0000001fff027819 */ /* 0x000fc6000001141a */
[C---:B------:R-:W-:Y:S02]  /*0600*/  @!P0 IMAD R3, R11.reuse, R3, R6 ;  /* 0x000000030b038224 */ /* 0x040fe400078e0206 */
[----:B------:R-:W-:Y:S01]  /*0610*/  @P0 IMAD.MOV.U32 R6, RZ, RZ, R8 ;  /* 0x000000ffff060224 */ /* 0x000fe200078e0008 */
[----:B------:R-:W-:Y:S01]  /*0620*/  SHF.L.U32 R8, R128, 0x3, RZ ;  /* 0x0000000380087819 */ /* 0x000fe200000006ff */
[----:B------:R-:W-:Y:S01]  /*0630*/  IMAD R11, R11, UR4, R26 ;  /* 0x000000040b0b7c24 */ /* 0x000fe2000f8e021a */
[----:B------:R-:W-:Y:S01]  /*0640*/  ULDC UR4, c[0x0][0x2c4] ;  /* 0x0000b10000047ab9 */ /* 0x000fe20000000800 */
[----:B------:R-:W-:Y:S01]  /*0650*/  @!P0 MOV R6, R12 ;  /* 0x0000000c00068202 */ /* 0x000fe20000000f00 */
[----:B------:R-:W-:Y:S01]  /*0660*/  @!P0 IMAD.IADD R178, R13, 0x1, R3 ;  /* 0x000000010db28824 */ /* 0x000fe200078e0203 */
[----:B------:R-:W-:Y:S01]  /*0670*/  SHF.R.S32.HI R9, RZ, 0x1f, R8 ;  /* 0x0000001fff097819 */ /* 0x000fe20000011408 */
[----:B------:R-:W-:Y:S01]  /*0680*/  IMAD R11, R11, UR4, R138 ;  /* 0x000000040b0b7c24 */ /* 0x000fe2000f8e028a */
[----:B------:R-:W-:Y:S01]  /*0690*/  ULDC.64 UR4, c[0x0][0x2a0] ;  /* 0x0000a80000047ab9 */ /* 0x000fe20000000a00 */
[----:B------:R-:W-:Y:S01]  /*06a0*/  IADD3 R10, R8, 0x40, RZ ;  /* 0x00000040080a7810 */ /* 0x000fe20007ffe0ff */
[----:B------:R-:W-:-:S02]  /*06b0*/  IMAD R15, R2, UR4, RZ ;  /* 0x00000004020f7c24 */ /* 0x000fc4000f8e02ff */
[----:B------:R-:W-:Y:S01]  /*06c0*/  IMAD.WIDE.U32 R138, R138, R4, R8 ;  /* 0x000000048a8a7225 */ /* 0x000fe200078e0008 */
[----:B------:R-:W-:-:S03]  /*06d0*/  IADD3 R2, P3, R11, R0, RZ ;  /* 0x000000000b027210 */ /* 0x000fc60007f7e0ff */
[----:B------:R-:W-:Y:S01]  /*06e0*/  IMAD R15, R26, UR5, R15 ;  /* 0x000000051a0f7c24 */ /* 0x000fe2000f8e020f */
[----:B------:R-:W-:Y:S02]  /*06f0*/  IADD3 R12, P0, R6, R138, RZ ;  /* 0x0000008a060c7210 */ /* 0x000fe40007f1e0ff */
[----:B------:R-:W-:Y:S02]  /*0700*/  IADD3 R6, R0, 0x20, RZ ;  /* 0x0000002000067810 */ /* 0x000fe40007ffe0ff */
[----:B------:R-:W-:Y:S02]  /*0710*/  IADD3.X R13, R178, R139, R7, P0, !PT ;  /* 0x0000008bb20d7210 */ /* 0x000fe400007fe407 */
[----:B------:R-:W-:Y:S02]  /*0720*/  ISETP.GE.AND P0, PT, R6, R181, PT ;  /* 0x000000b50600720c */ /* 0x000fe40003f06270 */
[----:B------:R-:W-:Y:S01]  /*0730*/  SHF.R.S32.HI R7, RZ, 0x1f, R0 ;  /* 0x0000001fff077819 */ /* 0x000fe20000011400 */
[----:B------:R-:W-:-:S04]  /*0740*/  IMAD.WIDE.U32 R26, R26, UR4, R12 ;  /* 0x000000041a1a7c25 */ /* 0x000fc8000f8e000c */
        /* <DEDUP_REMOVED lines=18> */
.L_x_755:
[----:B------:R-:W-:Y:S05]  /*0870*/  BSYNC B0 ;  /* 0x0000000000007941 */ /* 0x000fea0003800000 */
.L_x_754:
        /* <DEDUP_REMOVED lines=20> */
.L_x_757:
[----:B------:R-:W-:Y:S05]  /*09c0*/  BSYNC B0 ;  /* 0x0000000000007941 */ /* 0x000fea0003800000 */
.L_x_756:
        /* <DEDUP_REMOVED lines=11> */
.L_x_753:
        /* <DEDUP_REMOVED lines=24> */
.L_x_758:
        /* <DEDUP_REMOVED lines=68> */
[----:B------:R-:W-:Y:S02]  /*1040*/  IMAD.IADD R15, R15, 0x1, R5 ;  /* 0x000000010f0f7824 */ /* 0x000fe400078e0205 */
[----:B--2---:R-:W-:-:S02]  /*1050*/  IMAD R7, R7, R2, RZ ;  /* 0x0000000207077224 */ /* 0x004fc400078e02ff */
[----:B------:R-:W-:-:S04]  /*1060*/  IMAD.WIDE.U32 R14, R19, R132, R14 ;  /* 0x00000084130e7225 */ /* 0x000fc800078e000e */
[----:B------:R-:W-:Y:S01]  /*1070*/  IMAD R5, R9, UR4, RZ ;  /* 0x0000000409057c24 */ /* 0x000fe2000f8e02ff */
[----:B------:R-:W-:Y:S01]  /*1080*/  IADD3 R15, R15, R4, RZ ;  /* 0x000000040f0f7210 */ /* 0x000fe20007ffe0ff */
[C---:B------:R-:W-:Y:S02]  /*1090*/  IMAD R3, R0.reuse, R3, R7 ;  /* 0x0000000300037224 */ /* 0x040fe400078e0207 */
[----:B------:R-:W-:-:S04]  /*10a0*/  IMAD.WIDE.U32 R6, R0, R2, RZ ;  /* 0x0000000200067225 */ /* 0x000fc800078e00ff */
[C---:B------:R-:W-:Y:S02]  /*10b0*/  IMAD R5, R10.reuse, UR5, R5 ;  /* 0x000000050a057c24 */ /* 0x040fe4000f8e0205 */
[----:B------:R-:W-:-:S04]  /*10c0*/  IMAD.WIDE.U32 R22, R10, UR4, R14 ;  /* 0x000000040a167c25 */ /* 0x000fc8000f8e000e */
[----:B------:R-:W-:Y:S01]  /*10d0*/  IMAD.MOV.U32 R14, RZ, RZ, R6 ;  /* 0x000000ffff0e7224 */ /* 0x000fe200078e0006 */
[----:B------:R-:W-:Y:S02]  /*10e0*/  IADD3 R6, R7, R3, RZ ;  /* 0x0000000307067210 */ /* 0x000fe40007ffe0ff */
[----:B------:R-:W-:Y:S01]  /*10f0*/  IADD3 R0, R23, R5, RZ ;  /* 0x0000000517007210 */ /* 0x000fe20007ffe0ff */
[----:B------:R-:W-:Y:S06]  /*1100*/  BRA `(.L_x_760) ;  /* 0x0000000400287947 */ /* 0x000fec0003800000 */
.L_x_759:
        /* <DEDUP_REMOVED lines=48> */
.L_x_761:
        /* <DEDUP_REMOVED lines=26> */
.L_x_760:
[----:B------:R-:W-:Y:S01]  /*15b0*/  ISETP.NE.AND P0, PT, R178, -0x1, PT ;  /* 0xffffffffb200780c */ /* 0x000fe20003f05270 */
[----:B------:R-:W-:Y:S01]  /*15c0*/  IMAD.IADD R25, R181, 0x1, -R138 ;  /* 0x00000001b5197824 */ /* 0x000fe200078e0a8a */
[----:B------:R-:W-:Y:S01]  /*15d0*/  SHF.R.S32.HI R15, RZ, 0x1f, R128 ;  /* 0x0000001fff0f7819 */ /* 0x000fe20000011480 */
[----:B------:R-:W1:Y:S01]  /*15e0*/  S2UR UR8, SR_CgaCtaId ;  /* 0x00000000000879c3 */ /* 0x000e620000008800 */
[----:B------:R-:W-:Y:S01]  /*15f0*/  ULDC.64 UR4, c[0x0][0x268] ;  /* 0x00009a0000047ab9 */ /* 0x000fe20000000a00 */
[----:B------:R-:W-:Y:S01]  /*1600*/  ULDC.64 UR6, c[0x0][0x258] ;  /* 0x0000960000067ab9 */ /* 0x000fe20000000a00 */
[-C--:B------:R-:W-:Y:S01]  /*1610*/  LEA.HI R23, R15, R128.reuse, RZ, 0x2 ;  /* 0x000000800f177211 */ /* 0x080fe200078f10ff */
        /* <DEDUP_REMOVED lines=22> */
[----:B------:R-:W-:Y:S02]  /*1780*/  LOP3.LUT R180, R25, R180, RZ, 0x3c, !PT ;  /* 0x000000b419b47212 */ /* 0x000fe400078e3cff */
[----:B------:R-:W-:Y:S02]  /*1790*/  LEA.HI R131, R15, R128, RZ, 0x5 ;  /* 0x000000800f837211 */ /* 0x000fe400078f28ff */
[----:B------:R-:W-:Y:S01]  /*17a0*/  IADD3 R22, P3, R182, R22, RZ ;  /* 0x00000016b6167210 */ /* 0x000fe20007f7e0ff */
[-C--:B--2---:R-:W-:Y:S01]  /*17b0*/  @!P0 IMAD R18, R27, R2.reuse, RZ ;  /* 0x000000021b128224 */ /* 0x084fe200078e02ff */
[----:B------:R-:W-:Y:S01]  /*17c0*/  SHF.R.S32.HI R136, RZ, 0x5, R131 ;  /* 0x00000005ff887819 */ /* 0x000fe20000011483 */
[----:B------:R-:W-:Y:S01]  /*17d0*/  @!P0 IMAD.WIDE.U32 R28, R11, R2, RZ ;  /* 0x000000020b1c8225 */ /* 0x000fe200078e00ff */
[----:B------:R-:W-:-:S02]  /*17e0*/  SHF.R.S32.HI R17, RZ, 0x1f, R16 ;  /* 0x0000001fff117819 */ /* 0x000fc40000011410 */
[----:B------:R-:W-:Y:S01]  /*17f0*/  IADD3 R172, R182, 0x40, RZ ;  /* 0x00000040b6ac7810 */ /* 0x000fe20007ffe0ff */
[----:B------:R-:W-:Y:S01]  /*1800*/  @!P0 IMAD R3, R11, R3, R18 ;  /* 0x000000030b038224 */ /* 0x000fe200078e0212 */
[----:B------:R-:W-:Y:S01]  /*1810*/  LOP3.LUT R11, R23, 0x7fffffe, RZ, 0xc0, !PT ;  /* 0x07fffffe170b7812 */ /* 0x000fe200078ec0ff */
[----:B---3--:R-:W-:-:S04]  /*1820*/  @P0 IMAD.WIDE.U32 R24, R178, R4, RZ ;  /* 0x00000004b2180225 */ /* 0x008fc800078e00ff */
[----:B------:R-:W-:Y:S02]  /*1830*/  @P0 IMAD R5, R178, R5, R25 ;  /* 0x00000005b2050224 */ /* 0x000fe400078e0219 */
[----:B------:R-:W-:Y:S01]  /*1840*/  @P0 IMAD.MOV.U32 R2, RZ, RZ, R24 ;  /* 0x000000ffff020224 */ /* 0x000fe200078e0018 */
[----:B------:R-:W-:Y:S01]  /*1850*/  @!P0 MOV R2, R28 ;  /* 0x0000001c00028202 */ /* 0x000fe20000000f00 */
[----:B------:R-:W-:Y:S01]  /*1860*/  @!P0 IMAD.IADD R5, R29, 0x1, R3 ;  /* 0x000000011d058824 */ /* 0x000fe200078e0203 */
[----:B------:R-:W-:Y:S01]  /*1870*/  IADD3 R24, P1, R182, R14, RZ ;  /* 0x0000000eb6187210 */ /* 0x000fe20007f3e0ff */
[----:B------:R-:W-:Y:S01]  /*1880*/  IMAD.IADD R11, R16, 0x1, -R11 ;  /* 0x00000001100b7824 */ /* 0x000fe200078e0a0b */
[----:B------:R-:W-:Y:S01]  /*1890*/  SHF.R.S32.HI R3, RZ, 0x1f, R182 ;  /* 0x0000001fff037819 */ /* 0x000fe200000114b6 */
[----:B------:R-:W-:Y:S01]  /*18a0*/  IMAD.WIDE R20, R21, 0x40, R16 ;  /* 0x0000004015147825 */ /* 0x000fe200078e0210 */
[----:B------:R-:W-:Y:S02]  /*18b0*/  SHF.R.S32.HI R29, RZ, 0x1f, R26 ;  /* 0x0000001fff1d7819 */ /* 0x000fe4000001141a */
[----:B------:R-:W-:Y:S01]  /*18c0*/  IADD3 R2, P0, R182, R2, RZ ;  /* 0x00000002b6027210 */ /* 0x000fe20007f1e0ff */
[----:B------:R-:W-:Y:S01]  /*18d0*/  IMAD R11, R136, 0x8, R11 ;  /* 0x00000008880b7824 */ /* 0x000fe200078e020b */
[C---:B------:R-:W-:Y:S01]  /*18e0*/  IADD3.X R23, R3.reuse, R0, RZ, P3, !PT ;  /* 0x0000000003177210 */ /* 0x040fe20001ffe4ff */
[----:B------:R-:W-:Y:S01]  /*18f0*/  IMAD.X R25, R3, 0x1, R6, P1 ;  /* 0x0000000103197824 */ /* 0x000fe200008e0606 */
[----:B------:R-:W-:Y:S01]  /*1900*/  SHF.L.U32 R0, R179, 0x7, RZ ;  /* 0x00000007b3007819 */ /* 0x000fe200000006ff */
[----:B------:R-:W-:-:S02]  /*1910*/  IMAD R29, R29, UR6, RZ ;  /* 0x000000061d1d7c24 */ /* 0x000fc4000f8e02ff */
[----:B------:R-:W-:Y:S02]  /*1920*/  IMAD.U32 R180, R11, 0x20, R180 ;  /* 0x000000200bb47824 */ /* 0x000fe400078e00b4 */
[----:B------:R-:W-:Y:S02]  /*1930*/  IMAD.X R3, R3, 0x1, R5, P0 ;  /* 0x0000000103037824 */ /* 0x000fe400000e0605 */
[C---:B------:R-:W-:Y:S02]  /*1940*/  IMAD R6, R10.reuse, UR5, R9 ;  /* 0x000000050a067c24 */ /* 0x040fe4000f8e0209 */
[----:B------:R-:W-:Y:S01]  /*1950*/  IMAD.WIDE.U32 R10, R10, UR4, R24 ;  /* 0x000000040a0a7c25 */ /* 0x000fe2000f8e0018 */
[----:B-1----:R-:W-:-:S03]  /*1960*/  ULEA UR4, UR8, UR9, 0x18 ;  /* 0x0000000908047291 */ /* 0x002fc6000f8ec03f */
        /* <DEDUP_REMOVED lines=43> */
.L_x_763:
[----:B------:R-:W-:Y:S05]  /*1c20*/  BSYNC B0 ;  /* 0x0000000000007941 */ /* 0x000fea0003800000 */
.L_x_762:
        /* <DEDUP_REMOVED lines=40> */
.L_x_765:
[----:B------:R-:W-:Y:S05]  /*1eb0*/  BSYNC B0 ;  /* 0x0000000000007941 */ /* 0x000fea0003800000 */
.L_x_764:
[CC--:B------:R-:W-:Y:S01]  /*1ec0*/  ISETP.GE.AND P0, PT, R16.reuse, R9.reuse, PT ;  /* 0x000000091000720c */ /* 0x0c0fe20003f06270 */
[-C--:B------:R-:W-:Y:S01]  /*1ed0*/  IMAD R119, R17, R132.reuse, RZ ;  /* 0x0000008411777224 */ /* 0x080fe200078e02ff */
[----:B------:R-:W-:Y:S01]  /*1ee0*/  BSSY B0, `(.L_x_766) ;  /* 0x0000029000007945 */ /* 0x000fe20003800000 */
[----:B------:R-:W-:Y:S01]  /*1ef0*/  VIADD R14, R16, 0x40 ;  /* 0x00000040100e7836 */ /* 0x000fe20000000000 */
        /* <DEDUP_REMOVED lines=15> */
[----:B-1-34-:R-:W1:Y:S01]  /*1ff0*/  @!P3 LDC.64 R2, c[0x0][0x218] ;  /* 0x00008600ff02bb82 */ /* 0x01ae620000000a00 */
        /* <DEDUP_REMOVED lines=23> */
.L_x_767:
[----:B------:R-:W-:Y:S05]  /*2170*/  BSYNC B0 ;  /* 0x0000000000007941 */ /* 0x000fea0003800000 */
.L_x_766:
[----:B------:R-:W-:Y:S04]  /*2180*/  BSSY B0, `(.L_x_768) ;  /* 0x0000021000007945 */ /* 0x000fe80003800000 */
[----:B------:R-:W-:Y:S05]  /*2190*/  @P5 BRA `(.L_x_769) ;  /* 0x00000000007c5947 */ /* 0x000fea0003800000 */
[----:B------:R-:W-:Y:S01]  /*21a0*/  ULDC UR5, c[0x0][0x2d0] ;  /* 0x0000b40000057ab9 */ /* 0x000fe20000000800 */
[----:B---3--:R-:W-:Y:S02]  /*21b0*/  IADD3 R21, P2, R175, R140, RZ ;  /* 0x0000008caf157210 */ /* 0x008fe40007f5e0ff */
[----:B------:R-:W-:Y:S02]  /*21c0*/  ISETP.GE.AND P4, PT, R182, UR5, PT ;  /* 0x00000005b6007c0c */ /* 0x000fe4000bf86270 */
[----:B------:R-:W-:Y:S01]  /*21d0*/  ISETP.GE.AND P3, PT, R173, UR5, PT ;  /* 0x00000005ad007c0c */ /* 0x000fe2000bf66270 */
[----:B------:R-:W-:Y:S01]  /*21e0*/  IMAD.X R18, R174, 0x1, R119, P2 ;  /* 0x00000001ae127824 */ /* 0x000fe200010e0677 */
[----:B------:R-:W-:-:S09]  /*21f0*/  ISETP.GE.AND P0, PT, R172, UR5, PT ;  /* 0x00000005ac007c0c */ /* 0x000fd2000bf06270 */
[----:B--2---:R-:W2:Y:S01]  /*2200*/  @!P4 LDC.64 R4, c[0x0][0x218] ;  /* 0x00008600ff04cb82 */ /* 0x004ea20000000a00 */
        /* <DEDUP_REMOVED lines=24> */
.L_x_769:
[----:B------:R-:W-:Y:S05]  /*2390*/  BSYNC B0 ;  /* 0x0000000000007941 */ /* 0x000fea0003800000 */
.L_x_768:
[----:B------:R-:W-:Y:S01]  /*23a0*/  BSSY B0, `(.L_x_770) ;  /* 0x0000023000007945 */ /* 0x000fe20003800000 */
[C---:B------:R-:W-:Y:S02]  /*23b0*/  IADD3 R19, P0, R16.reuse, R19, RZ ;  /* 0x0000001310137210 */ /* 0x040fe40007f1e0ff */
[----:B------:R-:W-:Y:S01]  /*23c0*/  IADD3 R18, R16, 0x60, RZ ;  /* 0x0000006010127810 */ /* 0x000fe20007ffe0ff */
[----:B------:R-:W-:Y:S05]  /*23d0*/  @P1 BRA `(.L_x_771) ;  /* 0x00000000007c1947 */ /* 0x000fea0003800000 */
[----:B------:R-:W-:Y:S01]  /*23e0*/  ULDC UR5, c[0x0][0x2d0] ;  /* 0x0000b40000057ab9 */ /* 0x000fe20000000800 */
[----:B---3--:R-:W-:Y:S02]  /*23f0*/  LEA R21, P2, R132, R140, 0x6 ;  /* 0x0000008c84157211 */ /* 0x008fe400078430ff */
[----:B------:R-:W-:Y:S02]  /*2400*/  ISETP.GE.AND P4, PT, R182, UR5, PT ;  /* 0x00000005b6007c0c */ /* 0x000fe4000bf86270 */
[----:B------:R-:W-:Y:S02]  /*2410*/  ISETP.GE.AND P3, PT, R173, UR5, PT ;  /* 0x00000005ad007c0c */ /* 0x000fe4000bf66270 */
[----:B------:R-:W-:Y:S02]  /*2420*/  ISETP.GE.AND P1, PT, R172, UR5, PT ;  /* 0x00000005ac007c0c */ /* 0x000fe4000bf26270 */
[----:B------:R-:W-:-:S07]  /*2430*/  LEA.HI.X R20, R132, R119, R133, 0x6, P2 ;  /* 0x0000007784147211 */ /* 0x000fce00010f3485 */
        /* <DEDUP_REMOVED lines=25> */
.L_x_771:
[----:B------:R-:W-:Y:S05]  /*25d0*/  BSYNC B0 ;  /* 0x0000000000007941 */ /* 0x000fea0003800000 */
.L_x_770:
[-C--:B------:R-:W-:Y:S01]  /*25e0*/  ISETP.GE.AND P2, PT, R18, R9.reuse, PT ;  /* 0x000000091200720c */ /* 0x080fe20003f46270 */
        /* <DEDUP_REMOVED lines=8> */
[----:B---3--:R-:W-:Y:S01]  /*2670*/  IMAD R20, R133, 0x60, RZ ;  /* 0x0000006085147824 */ /* 0x008fe200078e02ff */
[----:B------:R-:W-:Y:S01]  /*2680*/  ISETP.GE.AND P4, PT, R173, UR5, PT ;  /* 0x00000005ad007c0c */ /* 0x000fe2000bf86270 */
[----:B------:R-:W-:Y:S01]  /*2690*/  IMAD.WIDE.U32 R24, R132, 0x60, R118 ;  /* 0x0000006084187825 */ /* 0x000fe200078e0076 */
[----:B------:R-:W-:-:S03]  /*26a0*/  ISETP.GE.AND P2, PT, R172, UR5, PT ;  /* 0x00000005ac007c0c */ /* 0x000fc6000bf46270 */
[----:B------:R-:W-:-:S06]  /*26b0*/  IMAD.IADD R20, R25, 0x1, R20 ;  /* 0x0000000119147824 */ /* 0x000fcc00078e0214 */
        /* <DEDUP_REMOVED lines=25> */
.L_x_773:
[----:B------:R-:W-:Y:S05]  /*2850*/  BSYNC B0 ;  /* 0x0000000000007941 */ /* 0x000fea0003800000 */
.L_x_772:
[----:B------:R-:W0:Y:S01]  /*2860*/  LDGDEPBAR ;  /* 0x00000000000079af */ /* 0x000e220000000000 */
[C---:B---3--:R-:W-:Y:S01]  /*2870*/  LOP3.LUT R21, R22.reuse, 0xfffffff0, RZ, 0xc0, !PT ;  /* 0xfffffff016157812 */ /* 0x048fe200078ec0ff */
[----:B------:R-:W-:Y:S01]  /*2880*/  IMAD.X R13, R17, 0x1, R13, P0 ;  /* 0x00000001110d7824 */ /* 0x000fe200000e060d */
[----:B-12-4-:R-:W-:Y:S01]  /*2890*/  LEA.HI R3, R22, R15, RZ, 0x1 ;  /* 0x0000000f16037211 */ /* 0x016fe200078f08ff */
[----:B------:R-:W1:Y:S01]  /*28a0*/  LDC.64 R134, c[0x0][0x250] ;  /* 0x00009400ff867b82 */ /* 0x000e620000000a00 */
[----:B------:R-:W-:Y:S01]  /*28b0*/  LOP3.LUT R5, R12, 0xfffffff8, RZ, 0xc0, !PT ;  /* 0xfffffff80c057812 */ /* 0x000fe200078ec0ff */
[----:B------:R-:W-:Y:S01]  /*28c0*/  IMAD.IADD R130, R128, 0x1, -R21 ;  /* 0x0000000180827824 */ /* 0x000fe200078e0a15 */
[----:B------:R-:W-:Y:S01]  /*28d0*/  LOP3.LUT R4, R3, 0xfffffffe, RZ, 0xc0, !PT ;  /* 0xfffffffe03047812 */ /* 0x000fe200078ec0ff */
[----:B------:R-:W-:Y:S01]  /*28e0*/  IMAD.IADD R11, R11, 0x1, R6 ;  /* 0x000000010b0b7824 */ /* 0x000fe200078e0206 */
[-C--:B------:R-:W-:Y:S01]  /*28f0*/  ISETP.GE.AND P3, PT, R8, R9.reuse, PT ;  /* 0x000000090800720c */ /* 0x080fe20003f66270 */
[----:B------:R-:W-:Y:S01]  /*2900*/  IMAD.IADD R2, R128, 0x1, -R5 ;  /* 0x0000000180027824 */ /* 0x000fe200078e0a05 */
[----:B------:R-:W-:Y:S01]  /*2910*/  LEA.HI R21, R130, R130, RZ, 0x1 ;  /* 0x0000008282157211 */ /* 0x000fe200078f08ff */
[----:B------:R-:W-:Y:S01]  /*2920*/  IMAD.IADD R15, R15, 0x1, -R4 ;  /* 0x000000010f0f7824 */ /* 0x000fe200078e0a04 */
[-C--:B------:R-:W-:Y:S01]  /*2930*/  ISETP.GE.AND P5, PT, R14, R9.reuse, PT ;  /* 0x000000090e00720c */ /* 0x080fe20003fa6270 */
[----:B------:R-:W-:Y:S01]  /*2940*/  IMAD.SHL.U32 R8, R7, 0x8, RZ ;  /* 0x0000000807087824 */ /* 0x000fe200078e00ff */
[--C-:B------:R-:W-:Y:S01]  /*2950*/  SHF.R.S32.HI R17, RZ, 0x1, R21.reuse ;  /* 0x00000001ff117819 */ /* 0x100fe20000011415 */
[----:B------:R-:W-:Y:S01]  /*2960*/  ULDC.64 UR6, c[0x0][0x220] ;  /* 0x0000880000067ab9 */ /* 0x000fe20000000a00 */
[----:B------:R-:W-:Y:S01]  /*2970*/  SHF.R.S32.HI R4, RZ, 0x1f, R21 ;  /* 0x0000001fff047819 */ /* 0x000fe20000011415 */
[----:B------:R-:W-:Y:S01]  /*2980*/  BSSY B0, `(.L_x_774) ;  /* 0x0000049000007945 */ /* 0x000fe20003800000 */
[----:B------:R-:W-:-:S02]  /*2990*/  ISETP.GE.AND P4, PT, R18, R9, PT ;  /* 0x000000091200720c */ /* 0x000fc40003f86270 */
[----:B------:R-:W-:Y:S02]  /*29a0*/  LEA.HI R9, R2, R2, RZ, 0x1 ;  /* 0x0000000202097211 */ /* 0x000fe400078f08ff */
[----:B------:R-:W-:Y:S01]  /*29b0*/  LEA.HI R4, R4, R17, RZ, 0x2 ;  /* 0x0000001104047211 */ /* 0x000fe200078f10ff */
[----:B------:R-:W-:-:S04]  /*29c0*/  DEPBAR.LE SB0, 0x0 ;  /* 0x000080000000791a */ /* 0x000fc80000000000 */
[----:B------:R-:W-:Y:S01]  /*29d0*/  BAR.SYNC.DEFER_BLOCKING 0x0 ;  /* 0x0000000000007b1d */ /* 0x000fe20000010000 */
[----:B------:R-:W-:Y:S01]  /*29e0*/  SHF.R.S32.HI R3, RZ, 0x1, R9 ;  /* 0x00000001ff037819 */ /* 0x000fe20000011409 */
[----:B-1----:R-:W-:Y:S01]  /*29f0*/  IMAD.WIDE.U32 R126, R19, R134, R10 ;  /* 0x00000086137e7225 */ /* 0x002fe200078e000a */
[----:B------:R-:W-:Y:S02]  /*2a00*/  LOP3.LUT R4, R4, 0xfffffffc, RZ, 0xc0, !PT ;  /* 0xfffffffc04047812 */ /* 0x000fe400078ec0ff */
[----:B------:R-:W-:Y:S01]  /*2a10*/  SHF.R.S32.HI R7, RZ, 0x1f, R130 ;  /* 0x0000001fff077819 */ /* 0x000fe20000011482 */
[----:B------:R-:W-:Y:S01]  /*2a20*/  IMAD.SHL.U32 R5, R3, 0x40, RZ ;  /* 0x0000004003057824 */ /* 0x000fe200078e00ff */
[----:B------:R-:W-:Y:S01]  /*2a30*/  LOP3.LUT R9, R9, 0x7fffffe, RZ, 0xc0, !PT ;  /* 0x07fffffe09097812 */ /* 0x000fe200078ec0ff */
[----:B------:R-:W-:Y:S01]  /*2a40*/  IMAD.IADD R4, R17, 0x1, -R4 ;  /* 0x0000000111047824 */ /* 0x000fe200078e0a04 */
[----:B------:R-:W-:Y:S01]  /*2a50*/  LEA.HI R7, R7, R130, RZ, 0x3 ;  /* 0x0000008207077211 */ /* 0x000fe200078f18ff */
[----:B------:R-:W-:Y:S01]  /*2a60*/  IMAD.SHL.U32 R177, R134, 0x20, RZ ;  /* 0x0000002086b17824 */ /* 0x000fe200078e00ff */
[----:B------:R-:W-:Y:S01]  /*2a70*/  LOP3.LUT R5, R5, 0xc0, RZ, 0xc0, !PT ;  /* 0x000000c005057812 */ /* 0x000fe200078ec0ff */
[----:B------:R-:W-:Y:S01]  /*2a80*/  IMAD.IADD R2, R2, 0x1, -R9 ;  /* 0x0000000102027824 */ /* 0x000fe200078e0a09 */
[----:B------:R-:W-:Y:S01]  /*2a90*/  LOP3.LUT R21, R21, 0x7fffffe, RZ, 0xc0, !PT ;  /* 0x07fffffe15157812 */ /* 0x000fe200078ec0ff */
[----:B------:R-:W-:Y:S01]  /*2aa0*/  IMAD.SHL.U32 R6, R4, 0x40, RZ ;  /* 0x0000004004067824 */ /* 0x000fe200078e00ff */
[----:B------:R-:W-:Y:S01]  /*2ab0*/  LOP3.LUT R8, R5, 0x8, R8, 0xf8, !PT ;  /* 0x0000000805087812 */ /* 0x000fe200078ef808 */
[----:B------:R-:W-:Y:S01]  /*2ac0*/  IMAD.SHL.U32 R7, R7, 0x20, RZ ;  /* 0x0000002007077824 */ /* 0x000fe200078e00ff */
[----:B------:R-:W-:Y:S01]  /*2ad0*/  SHF.R.U32.HI R5, RZ, 0x3, R5 ;  /* 0x00000003ff057819 */ /* 0x000fe20000011605 */
[C---:B------:R-:W-:Y:S01]  /*2ae0*/  IMAD R170, R15.reuse, 0x8, R2 ;  /* 0x000000080faa7824 */ /* 0x040fe200078e0202 */
[----:B------:R-:W-:Y:S01]  /*2af0*/  LOP3.LUT R2, R6, 0xc0, RZ, 0xc0, !PT ;  /* 0x000000c006027812 */ /* 0x000fe200078ec0ff */
[----:B------:R-:W-:Y:S01]  /*2b00*/  IMAD.SHL.U32 R9, R15, 0x8, RZ ;  /* 0x000000080f097824 */ /* 0x000fe200078e00ff */
[----:B------:R-:W-:Y:S01]  /*2b10*/  LOP3.LUT R129, R7, 0xffffff00, RZ, 0xc0, !PT ;  /* 0xffffff0007817812 */ /* 0x000fe200078ec0ff */
[----:B------:R-:W-:Y:S01]  /*2b20*/  IMAD.IADD R130, R130, 0x1, -R21 ;  /* 0x0000000182827824 */ /* 0x000fe200078e0a15 */
[----:B------:R-:W-:Y:S01]  /*2b30*/  LOP3.LUT R5, R8, R5, RZ, 0x3c, !PT ;  /* 0x0000000508057212 */ /* 0x000fe200078e3cff */
[----:B------:R1:W-:Y:S01]  /*2b40*/  @P1 STS [R180+0x9000], RZ ;  /* 0x009000ffb4001388 */ /* 0x0003e20000000800 */
[----:B------:R-:W-:Y:S01]  /*2b50*/  LOP3.LUT R9, R2, 0x8, R9, 0xf8, !PT ;  /* 0x0000000802097812 */ /* 0x000fe200078ef809 */
[----:B------:R-:W-:Y:S01]  /*2b60*/  IMAD R6, R13, R134, RZ ;  /* 0x000000860d067224 */ /* 0x000fe200078e02ff */
[----:B------:R-:W-:Y:S01]  /*2b70*/  SHF.R.U32.HI R2, RZ, 0x3, R2 ;  /* 0x00000003ff027819 */ /* 0x000fe20000011602 */
[----:B------:R1:W-:Y:S01]  /*2b80*/  @P1 STS [R180+0x9004], RZ ;  /* 0x009004ffb4001388 */ /* 0x0003e20000000800 */
[----:B------:R-:W-:Y:S01]  /*2b90*/  IMAD R7, R136, 0x200, R129 ;  /* 0x0000020088077824 */ /* 0x000fe200078e0281 */
[----:B------:R-:W-:Y:S01]  /*2ba0*/  LEA R194, P0, R126, UR6, 0x1 ;  /* 0x000000067ec27c11 */ /* 0x000fe2000f8008ff */
[----:B------:R-:W-:Y:S01]  /*2bb0*/  IMAD.U32 R170, R170, 0x20, R5 ;  /* 0x00000020aaaa7824 */ /* 0x000fe200078e0005 */
[----:B------:R1:W-:Y:S01]  /*2bc0*/  @P1 STS.64 [R180+0x9008], RZ ;  /* 0x009008ffb4001388 */ /* 0x0003e20000000a00 */
[----:B------:R-:W-:Y:S01]  /*2bd0*/  LOP3.LUT R2, R9, R2, RZ, 0x3c, !PT ;  /* 0x0000000209027212 */ /* 0x000fe200078e3cff */
[----:B------:R-:W-:Y:S01]  /*2be0*/  IMAD R5, R19, R135, R6 ;  /* 0x0000008713057224 */ /* 0x000fe200078e0206 */
[----:B------:R-:W-:Y:S01]  /*2bf0*/  SHF.L.U64.HI R176, R134, 0x5, R135 ;  /* 0x0000000586b07819 */ /* 0x000fe20000010287 */
[----:B------:R1:W-:Y:S01]  /*2c00*/  @P1 STS.128 [R180+0xb000], RZ ;  /* 0x00b000ffb4001388 */ /* 0x0003e20000000c00 */
[----:B------:R-:W-:Y:S01]  /*2c10*/  IMAD R7, R130, 0x20, R7 ;  /* 0x0000002082077824 */ /* 0x000fe200078e0207 */
[----:B------:R-:W-:Y:S01]  /*2c20*/  LEA R170, R170, UR4, 0x1 ;  /* 0x00000004aaaa7c11 */ /* 0x000fe2000f8e08ff */
[----:B------:R-:W-:Y:S01]  /*2c30*/  IMAD.IADD R124, R127, 0x1, R5 ;  /* 0x000000017f7c7824 */ /* 0x000fe200078e0205 */
[----:B------:R1:W-:Y:S01]  /*2c40*/  @P1 STS.128 [R180+0xd000], RZ ;  /* 0x00d000ffb4001388 */ /* 0x0003e20000000c00 */
[----:B------:R-:W-:-:S03]  /*2c50*/  IMAD.IADD R171, R2, 0x1, R7 ;  /* 0x0000000102ab7824 */ /* 0x000fc600078e0207 */
        /* <DEDUP_REMOVED lines=27> */
.L_x_775:
[----:B------:R-:W-:Y:S05]  /*2e10*/  BSYNC B0 ;  /* 0x0000000000007941 */ /* 0x000fea0003800000 */
.L_x_774:
        /* <DEDUP_REMOVED lines=31> */
.L_x_777:
[----:B------:R-:W-:Y:S05]  /*3010*/  BSYNC B0 ;  /* 0x0000000000007941 */ /* 0x000fea0003800000 */
.L_x_776:
        /* <DEDUP_REMOVED lines=33> */
.L_x_779:
[----:B------:R-:W-:Y:S05]  /*3230*/  BSYNC B0 ;  /* 0x0000000000007941 */ /* 0x000fea0003800000 */
.L_x_778:
        /* <DEDUP_REMOVED lines=36> */
.L_x_781:
[----:B------:R-:W-:Y:S05]  /*3480*/  BSYNC B0 ;  /* 0x0000000000007941 */ /* 0x000fea0003800000 */
.L_x_780:
[----:B------:R-:W-:Y:S01]  /*3490*/  LDSM.16.M88.4 R84, [R171] ;  /* 0x00000000ab54783b */ /* 0x000fe20000000200 */
[----:B------:R-:W-:Y:S01]  /*34a0*/  LOP3.LUT P1, RZ, R4, 0x2, RZ, 0xc0, !PT ;  /* 0x0000000204ff7812 */ /* 0x000fe2000782c0ff */
[----:B------:R-:W-:Y:S01]  /*34b0*/  ULDC UR10, c[0x0][0x39c] ;  /* 0x0000e700000a7ab9 */ /* 0x000fe20000000800 */
[----:B------:R-:W-:Y:S01]  /*34c0*/  MOV R5, 0x10 ;  /* 0x0000001000057802 */ /* 0x000fe20000000f00 */
[----:B------:R-:W5:Y:S01]  /*34d0*/  LDSM.16.M88.4 R12, [R170+0x3000] ;  /* 0x00300000aa0c783b */ /* 0x000f620000000200 */
[----:B------:R-:W-:Y:S02]  /*34e0*/  LOP3.LUT P0, RZ, R3, 0x2, RZ, 0xc0, !PT ;  /* 0x0000000203ff7812 */ /* 0x000fe4000780c0ff */
[C---:B------:R-:W-:Y:S01]  /*34f0*/  SEL R3, R5.reuse, 0xfffffff0, !P1 ;  /* 0xfffffff005037807 */ /* 0x040fe20004800000 */
[----:B------:R-:W3:Y:S01]  /*3500*/  LDSM.16.M88.4 R56, [R170+0x3c00] ;  /* 0x003c0000aa38783b */ /* 0x000ee20000000200 */
[----:B------:R-:W-:Y:S02]  /*3510*/  SEL R5, R5, 0xfffffff0, !P0 ;  /* 0xfffffff005057807 */ /* 0x000fe40004000000 */
[----:B------:R-:W-:Y:S01]  /*3520*/  LEA R169, R3, R171, 0x1 ;  /* 0x000000ab03a97211 */ /* 0x000fe200078e08ff */
[----:B------:R-:W4:Y:S01]  /*3530*/  LDSM.16.M88.4 R48, [R170+0x4000] ;  /* 0x00400000aa30783b */ /* 0x000f220000000200 */
[----:B------:R-:W-:-:S02]  /*3540*/  LEA R118, R5, R170, 0x1 ;  /* 0x000000aa05767211 */ /* 0x000fc400078e08ff */
[----:B------:R-:W-:Y:S01]  /*3550*/  ISETP.GE.AND P4, PT, R117, 0x2, PT ;  /* 0x000000027500780c */ /* 0x000fe20003f86270 */
[----:B------:R-:W-:Y:S01]  /*3560*/  LDSM.16.M88.4 R108, [R169] ;  /* 0x00000000a96c783b */ /* 0x000fe20000000200 */
[----:B------:R-:W-:-:S03]  /*3570*/  LEA R129, R130, R129, 0x5 ;  /* 0x0000008182817211 */ /* 0x000fc600078e28ff */
[----:B------:R-:W2:Y:S01]  /*3580*/  LDSM.16.M88.4 R112, [R118+0x3000] ;  /* 0x003000007670783b */ /* 0x000ea20000000200 */
[----:B------:R-:W-:-:S03]  /*3590*/  IADD3 R168, R2, R129, RZ ;  /* 0x0000008102a87210 */ /* 0x000fc60007ffe0ff */
[----:B------:R-:W2:Y:S04]  /*35a0*/  LDSM.16.M88.4 R72, [R170+0x3400] ;  /* 0x00340000aa48783b */ /* 0x000ea80000000200 */
[----:B------:R-:W-:Y:S04]  /*35b0*/  LDSM.16.M88.4 R80, [R171+0x1000] ;  /* 0x00100000ab50783b */ /* 0x000fe80000000200 */
[----:B-1----:R-:W1:Y:S04]  /*35c0*/  LDSM.16.M88.4 R8, [R170+0x5000] ;  /* 0x00500000aa08783b */ /* 0x002e680000000200 */
[----:B------:R-:W1:Y:S04]  /*35d0*/  LDSM.16.M88.4 R64, [R170+0x3800] ;  /* 0x00380000aa40783b */ /* 0x000e680000000200 */
[----:B------:R-:W1:Y:S01]  /*35e0*/  LDSM.16.M88.4 R40, [R170+0x4400] ;  /* 0x00440000aa28783b */ /* 0x000e620000000200 */
[C---:B-----5:R-:W-:Y:S03]  /*35f0*/  HMMA.16816.F32.BF16 R16, R84.reuse, R12, RZ ;  /* 0x0000000c5410723c */ /* 0x060fe600000418ff */
[----:B------:R-:W5:Y:S04]  /*3600*/  LDSM.16.M88.4 R24, [R118+0x3c00] ;  /* 0x003c00007618783b */ /* 0x000f680000000200 */
[----:B------:R-:W5:Y:S01]  /*3610*/  LDSM.16.M88.4 R20, [R118+0x4000] ;  /* 0x004000007614783b */ /* 0x000f620000000200 */
[C---:B------:R-:W-:Y:S03]  /*3620*/  HMMA.16816.F32.BF16 R12, R84.reuse, R14, RZ ;  /* 0x0000000e540c723c */ /* 0x040fe600000418ff */
[----:B------:R-:W5:Y:S03]  /*3630*/  LDSM.16.M88.4 R92, [R170+0x4800] ;  /* 0x00480000aa5c783b */ /* 0x000f660000000200 */
[C---:B---3--:R-:W-:Y:S01]  /*3640*/  HMMA.16816.F32.BF16 R60, R84.reuse, R56, RZ ;  /* 0x00000038543c723c */ /* 0x048fe200000418ff */
[----:B------:R-:W3:Y:S04]  /*3650*/  LDSM.16.M88.4 R104, [R170+0x4c00] ;  /* 0x004c0000aa68783b */ /* 0x000ee80000000200 */
[----:B------:R-:W3:Y:S01]  /*3660*/  LDSM.16.M88.4 R100, [R118+0x3400] ;  /* 0x003400007664783b */ /* 0x000ee20000000200 */
[----:B----4-:R-:W-:Y:S03]  /*3670*/  HMMA.16816.F32.BF16 R52, R84, R48, RZ ;  /* 0x000000305434723c */ /* 0x010fe600000418ff */
[----:B------:R-:W-:Y:S03]  /*3680*/  LDSM.16.M88.4 R36, [R169+0x1000] ;  /* 0x00100000a924783b */ /* 0x000fe60000000200 */
[----:B--2---:R-:W-:Y:S01]  /*3690*/  HMMA.16816.F32.BF16 R16, R108, R112, R16 ;  /* 0x000000706c10723c */ /* 0x004fe20000041810 */
[----:B------:R-:W2:Y:S04]  /*36a0*/  LDSM.16.M88.4 R76, [R118+0x5000] ;  /* 0x00500000764c783b */ /* 0x000ea80000000200 */
[----:B------:R-:W4:Y:S01]  /*36b0*/  LDSM.16.M88.4 R32, [R118+0x3800] ;  /* 0x003800007620783b */ /* 0x000f220000000200 */
[C---:B------:R-:W-:Y:S03]  /*36c0*/  HMMA.16816.F32.BF16 R56, R84.reuse, R58, RZ ;  /* 0x0000003a5438723c */ /* 0x040fe600000418ff */
[----:B------:R-:W4:Y:S03]  /*36d0*/  LDSM.16.M88.4 R4, [R118+0x4400] ;  /* 0x004400007604783b */ /* 0x000f260000000200 */
[----:B------:R-:W-:Y:S01]  /*36e0*/  HMMA.16816.F32.BF16 R48, R84, R50, RZ ;  /* 0x000000325430723c */ /* 0x000fe200000418ff */
[----:B------:R-:W0:Y:S05]  /*36f0*/  LDGDEPBAR ;  /* 0x00000000000079af */ /* 0x000e2a0000000000 */
[----:B------:R-:W-:Y:S01]  /*3700*/  HMMA.16816.F32.BF16 R12, R108, R114, R12 ;  /* 0x000000726c0c723c */ /* 0x000fe2000004180c */
[----:B------:R-:W4:Y:S05]  /*3710*/  LDSM.16.M88.4 R112, [R170+0x5400] ;  /* 0x00540000aa70783b */ /* 0x000f2a0000000200 */
[----:B------:R-:W-:Y:S06]  /*3720*/  HMMA.16816.F32.BF16 R28, R84, R72, RZ ;  /* 0x00000048541c723c */ /* 0x000fec00000418ff */
[----:B-1----:R-:W-:Y:S06]  /*3730*/  HMMA.16816.F32.BF16 R16, R80, R8, R16 ;  /* 0x000000085010723c */ /* 0x002fec0000041810 */
[C---:B------:R-:W-:Y:S06]  /*3740*/  HMMA.16816.F32.BF16 R68, R84.reuse, R64, RZ ;  /* 0x000000405444723c */ /* 0x040fec00000418ff */
[C---:B------:R-:W-:Y:S06]  /*3750*/  HMMA.16816.F32.BF16 R64, R84.reuse, R66, RZ ;  /* 0x000000425440723c */ /* 0x040fec00000418ff */
[C---:B------:R-:W-:Y:S06]  /*3760*/  HMMA.16816.F32.BF16 R44, R84.reuse, R40, RZ ;  /* 0x00000028542c723c */ /* 0x040fec00000418ff */
[----:B------:R-:W-:Y:S06]  /*3770*/  HMMA.16816.F32.BF16 R40, R84, R42, RZ ;  /* 0x0000002a5428723c */ /* 0x000fec00000418ff */
[C---:B-----5:R-:W-:Y:S06]  /*3780*/  HMMA.16816.F32.BF16 R60, R108.reuse, R24, R60 ;  /* 0x000000186c3c723c */ /* 0x060fec000004183c */
[C---:B------:R-:W-:Y:S01]  /*3790*/  HMMA.16816.F32.BF16 R56, R108.reuse, R26, R56 ;  /* 0x0000001a6c38723c */ /* 0x040fe20000041838 */
[----:B------:R-:W-:Y:S05]  /*37a0*/  LDSM.16.M88.4 R24, [R171+0x2000] ;  /* 0x00200000ab18783b */ /* 0x000fea0000000200 */
[C---:B------:R-:W-:Y:S06]  /*37b0*/  HMMA.16816.F32.BF16 R52, R108.reuse, R20, R52 ;  /* 0x000000146c34723c */ /* 0x040fec0000041834 */
[----:B------:R-:W-:Y:S01]  /*37c0*/  HMMA.16816.F32.BF16 R48, R108, R22, R48 ;  /* 0x000000166c30723c */ /* 0x000fe20000041830 */
[----:B------:R-:W1:Y:S05]  /*37d0*/  LDSM.16.M88.4 R20, [R170+0x7000] ;  /* 0x00700000aa14783b */ /* 0x000e6a0000000200 */
[C---:B------:R-:W-:Y:S06]  /*37e0*/  HMMA.16816.F32.BF16 R96, R84.reuse, R92, RZ ;  /* 0x0000005c5460723c */ /* 0x040fec00000418ff */
[C---:B------:R-:W-:Y:S06]  /*37f0*/  HMMA.16816.F32.BF16 R72, R84.reuse, R74, RZ ;  /* 0x0000004a5448723c */ /* 0x040fec00000418ff */
[C---:B------:R-:W-:Y:S06]  /*3800*/  HMMA.16816.F32.BF16 R92, R84.reuse, R94, RZ ;  /* 0x0000005e545c723c */ /* 0x040fec00000418ff */
[C---:B---3--:R-:W-:Y:S06]  /*3810*/  HMMA.16816.F32.BF16 R88, R84.reuse, R104, RZ ;  /* 0x000000685458723c */ /* 0x048fec00000418ff */
[----:B------:R-:W-:Y:S01]  /*3820*/  HMMA.16816.F32.BF16 R84, R84, R106, RZ ;  /* 0x0000006a5454723c */ /* 0x000fe200000418ff */
[----:B------:R-:W3:Y:S05]  /*3830*/  LDSM.16.M88.4 R104, [R118+0x4800] ;  /* 0x004800007668783b */ /* 0x000eea0000000200 */
[----:B------:R-:W-:Y:S01]  /*3840*/  HMMA.16816.F32.BF16 R12, R80, R10, R12 ;  /* 0x0000000a500c723c */ /* 0x000fe2000004180c */
[----:B------:R-:W-:Y:S05]  /*3850*/  LDSM.16.M88.4 R8, [R169+0x2000] ;  /* 0x00200000a908783b */ /* 0x000fea0000000200 */
[----:B------:R-:W-:Y:S06]  /*3860*/  HMMA.16816.F32.BF16 R28, R108, R100, R28 ;  /* 0x000000646c1c723c */ /* 0x000fec000004181c */
[----:B--2---:R-:W-:Y:S06]  /*3870*/  HMMA.16816.F32.BF16 R16, R36, R76, R16 ;  /* 0x0000004c2410723c */ /* 0x004fec0000041810 */
[C---:B----4-:R-:W-:Y:S06]  /*3880*/  HMMA.16816.F32.BF16 R68, R108.reuse, R32, R68 ;  /* 0x000000206c44723c */ /* 0x050fec0000041844 */
[C---:B------:R-:W-:Y:S01]  /*3890*/  HMMA.16816.F32.BF16 R64, R108.reuse, R34, R64 ;  /* 0x000000226c40723c */ /* 0x040fe20000041840 */
[----:B------:R-:W2:Y:S05]  /*38a0*/  LDSM.16.M88.4 R32, [R118+0x5400] ;  /* 0x005400007620783b */ /* 0x000eaa0000000200 */
[C---:B------:R-:W-:Y:S06]  /*38b0*/  HMMA.16816.F32.BF16 R44, R108.reuse, R4, R44 ;  /* 0x000000046c2c723c */ /* 0x040fec000004182c */
[C---:B------:R-:W-:Y:S01]  /*38c0*/  HMMA.16816.F32.BF16 R40, R108.reuse, R6, R40 ;  /* 0x000000066c28723c */ /* 0x040fe20000041828 */
[----:B------:R-:W4:Y:S05]  /*38d0*/  LDSM.16.M88.4 R4, [R118+0x7000] ;  /* 0x007000007604783b */ /* 0x000f2a0000000200 */
[----:B------:R-:W-:Y:S01]  /*38e0*/  HMMA.16816.F32.BF16 R72, R108, R102, R72 ;  /* 0x000000666c48723c */ /* 0x000fe20000041848 */
[----:B------:R-:W5:Y:S05]  /*38f0*/  LDSM.16.M88.4 R100, [R118+0x4c00] ;  /* 0x004c00007664783b */ /* 0x000f6a0000000200 */
[----:B------:R-:W-:Y:S01]  /*3900*/  HMMA.16816.F32.BF16 R12, R36, R78, R12 ;  /* 0x0000004e240c723c */ /* 0x000fe2000004180c */
[----:B------:R-:W5:Y:S05]  /*3910*/  LDSM.16.M88.4 R76, [R170+0x5800] ;  /* 0x00580000aa4c783b */ /* 0x000f6a0000000200 */
[----:B------:R-:W-:Y:S06]  /*3920*/  HMMA.16816.F32.BF16 R28, R80, R112, R28 ;  /* 0x00000070501c723c */ /* 0x000fec000004181c */
[----:B-1----:R-:W-:Y:S06]  /*3930*/  HMMA.16816.F32.BF16 R16, R24, R20, R16 ;  /* 0x000000141810723c */ /* 0x002fec0000041810 */
[----:B---3--:R-:W-:Y:S01]  /*3940*/  HMMA.16816.F32.BF16 R120, R108, R104, R96 ;  /* 0x000000686c78723c */ /* 0x008fe20000041860 */
[----:B------:R-:W1:Y:S05]  /*3950*/  LDSM.16.M88.4 R96, [R170+0x7400] ;  /* 0x00740000aa60783b */ /* 0x000e6a0000000200 */
[----:B------:R-:W-:Y:S01]  /*3960*/  HMMA.16816.F32.BF16 R12, R24, R22, R12 ;  /* 0x00000016180c723c */ /* 0x000fe2000004180c */
[----:B------:R-:W-:Y:S05]  /*3970*/  LDSM.16.M88.4 R20, [R118+0x5800] ;  /* 0x005800007614783b */ /* 0x000fea0000000200 */
[----:B--2---:R-:W-:Y:S06]  /*3980*/  HMMA.16816.F32.BF16 R28, R36, R32, R28 ;  /* 0x00000020241c723c */ /* 0x004fec000004181c */
[----:B------:R-:W-:Y:S01]  /*3990*/  HMMA.16816.F32.BF16 R92, R108, R106, R92 ;  /* 0x0000006a6c5c723c */ /* 0x000fe2000004185c */
[----:B------:R-:W2:Y:S05]  /*39a0*/  LDSM.16.M88.4 R104, [R170+0x5c00] ;  /* 0x005c0000aa68783b */ /* 0x000eaa0000000200 */
[----:B----4-:R-:W-:Y:S06]  /*39b0*/  HMMA.16816.F32.BF16 R16, R8, R4, R16 ;  /* 0x000000040810723c */ /* 0x010fec0000041810 */
[C---:B-----5:R-:W-:Y:S06]  /*39c0*/  HMMA.16816.F32.BF16 R88, R108.reuse, R100, R88 ;  /* 0x000000646c58723c */ /* 0x060fec0000041858 */
[----:B------:R-:W-:Y:S01]  /*39d0*/  HMMA.16816.F32.BF16 R100, R108, R102, R84 ;  /* 0x000000666c64723c */ /* 0x000fe20000041854 */
[----:B------:R-:W3:Y:S05]  /*39e0*/  LDSM.16.M88.4 R84, [R118+0x7400] ;  /* 0x007400007654783b */ /* 0x000eea0000000200 */
[----:B------:R-:W-:Y:S01]  /*39f0*/  HMMA.16816.F32.BF16 R12, R8, R6, R12 ;  /* 0x00000006080c723c */ /* 0x000fe2000004180c */
[----:B------:R-:W-:Y:S05]  /*3a00*/  LDSM.16.M88.4 R4, [R170+0x7800] ;  /* 0x00780000aa04783b */ /* 0x000fea0000000200 */
[----:B------:R-:W-:Y:S06]  /*3a10*/  HMMA.16816.F32.BF16 R68, R80, R76, R68 ;  /* 0x0000004c5044723c */ /* 0x000fec0000041844 */
[----:B-1----:R-:W-:Y:S01]  /*3a20*/  HMMA.16816.F32.BF16 R28, R24, R96, R28 ;  /* 0x00000060181c723c */ /* 0x002fe2000004181c */
[----:B------:R-:W-:Y:S01]  /*3a30*/  FMUL.FTZ R76, R16, UR10 ;  /* 0x0000000a104c7c20 */ /* 0x000fe20008410000 */
[----:B------:R-:W-:-:S04]  /*3a40*/  FMUL.FTZ R77, R17, UR10 ;  /* 0x0000000a114d7c20 */ /* 0x000fc80008410000 */
[C---:B------:R-:W-:Y:S01]  /*3a50*/  HMMA.16816.F32.BF16 R64, R80.reuse, R78, R64 ;  /* 0x0000004e5040723c */ /* 0x040fe20000041840 */
[----:B------:R-:W1:Y:S05]  /*3a60*/  MUFU.TANH R76, R76 ;  /* 0x0000004c004c7308 */ /* 0x000e6a0000002400 */
[C---:B--2---:R-:W-:Y:S01]  /*3a70*/  HMMA.16816.F32.BF16 R60, R80.reuse, R104, R60 ;  /* 0x00000068503c723c */ /* 0x044fe2000004183c */
[----:B------:R-:W-:Y:S01]  /*3a80*/  FMUL.FTZ R78, R18, UR10 ;  /* 0x0000000a124e7c20 */ /* 0x000fe20008410000 */
[----:B------:R-:W-:Y:S01]  /*3a90*/  FMUL.FTZ R79, R19, UR10 ;  /* 0x0000000a134f7c20 */ /* 0x000fe20008410000 */
[----:B------:R-:W-:Y:S01]  /*3aa0*/  FMUL.FTZ R12, R12, UR10 ;  /* 0x0000000a0c0c7c20 */ /* 0x000fe20008410000 */
[----:B------:R-:W2:Y:S01]  /*3ab0*/  LDSM.16.M88.4 R16, [R118+0x5c00] ;  /* 0x005c00007610783b */ /* 0x000ea20000000200 */
[----:B------:R-:W-:Y:S01]  /*3ac0*/  FMUL.FTZ R96, R14, UR10 ;  /* 0x0000000a0e607c20 */ /* 0x000fe20008410000 */
[C---:B------:R-:W-:Y:S01]  /*3ad0*/  HMMA.16816.F32.BF16 R56, R80.reuse, R106, R56 ;  /* 0x0000006a5038723c */ /* 0x040fe20000041838 */
[----:B------:R-:W-:Y:S01]  /*3ae0*/  FMUL.FTZ R97, R15, UR10 ;  /* 0x0000000a0f617c20 */ /* 0x000fe20008410000 */
[----:B------:R-:W4:Y:S04]  /*3af0*/  MUFU.TANH R77, R77 ;  /* 0x0000004d004d7308 */ /* 0x000f280000002400 */
[----:B------:R-:W-:Y:S04]  /*3b00*/  HMMA.16816.F32.BF16 R72, R80, R114, R72 ;  /* 0x000000725048723c */ /* 0x000fe80000041848 */
[----:B------:R-:W1:Y:S02]  /*3b10*/  MUFU.TANH R78, R78 ;  /* 0x0000004e004e7308 */ /* 0x000e640000002400 */
[----:B---3--:R-:W-:Y:S06]  /*3b20*/  HMMA.16816.F32.BF16 R28, R8, R84, R28 ;  /* 0x00000054081c723c */ /* 0x008fec000004181c */
[----:B------:R-:W-:Y:S01]  /*3b30*/  HMMA.16816.F32.BF16 R68, R36, R20, R68 ;  /* 0x000000142444723c */ /* 0x000fe20000041844 */
[----:B------:R3:W1:Y:S01]  /*3b40*/  MUFU.TANH R84, R12 ;  /* 0x0000000c00547308 */ /* 0x0006620000002400 */
[----:B------:R-:W-:-:S04]  /*3b50*/  FMUL.FTZ R85, R13, UR10 ;  /* 0x0000000a0d557c20 */ /* 0x000fc80008410000 */
[C---:B------:R-:W-:Y:S01]  /*3b60*/  HMMA.16816.F32.BF16 R64, R36.reuse, R22, R64 ;  /* 0x000000162440723c */ /* 0x040fe20000041840 */
[----:B------:R-:W5:Y:S02]  /*3b70*/  LDSM.16.M88.4 R20, [R170+0x6000] ;  /* 0x00600000aa14783b */ /* 0x000f640000000200 */
[----:B------:R-:W1:Y:S03]  /*3b80*/  MUFU.TANH R79, R79 ;  /* 0x0000004f004f7308 */ /* 0x000e660000002400 */
[C---:B------:R-:W-:Y:S01]  /*3b90*/  HMMA.16816.F32.BF16 R72, R36.reuse, R34, R72 ;  /* 0x000000222448723c */ /* 0x040fe20000041848 */
[----:B------:R-:W-:Y:S04]  /*3ba0*/  LDSM.16.M88.4 R32, [R118+0x7800] ;  /* 0x007800007620783b */ /* 0x000fe80000000200 */
[----:B------:R-:W1:Y:S01]  /*3bb0*/  MUFU.TANH R85, R85 ;  /* 0x0000005500557308 */ /* 0x000e620000002400 */
[----:B---3--:R-:W3:Y:S01]  /*3bc0*/  LDSM.16.M88.4 R12, [R170+0x7c00] ;  /* 0x007c0000aa0c783b */ /* 0x008ee20000000200 */
[----:B------:R-:W-:Y:S01]  /*3bd0*/  FMUL.FTZ R28, R28, UR10 ;  /* 0x0000000a1c1c7c20 */ /* 0x000fe20008410000 */
[----:B--2---:R-:W-:Y:S01]  /*3be0*/  HMMA.16816.F32.BF16 R60, R36, R16, R60 ;  /* 0x00000010243c723c */ /* 0x004fe2000004183c */
[----:B------:R-:W-:-:S04]  /*3bf0*/  FMUL.FTZ R29, R29, UR10 ;  /* 0x0000000a1d1d7c20 */ /* 0x000fc80008410000 */
[----:B------:R-:W2:Y:S01]  /*3c00*/  MUFU.TANH R96, R96 ;  /* 0x0000006000607308 */ /* 0x000ea20000002400 */
[----:B------:R-:W-:Y:S01]  /*3c10*/  HMMA.16816.F32.BF16 R56, R36, R18, R56 ;  /* 0x000000122438723c */ /* 0x000fe20000041838 */
[----:B------:R-:W4:Y:S05]  /*3c20*/  LDSM.16.M88.4 R16, [R170+0x6400] ;  /* 0x00640000aa10783b */ /* 0x000f2a0000000200 */
[C---:B------:R-:W-:Y:S01]  /*3c30*/  HMMA.16816.F32.BF16 R68, R24.reuse, R4, R68 ;  /* 0x000000041844723c */ /* 0x040fe20000041844 */
[----:B------:R-:W1:Y:S05]  /*3c40*/  MUFU.TANH R97, R97 ;  /* 0x0000006100617308 */ /* 0x000e6a0000002400 */
[C---:B------:R-:W-:Y:S01]  /*3c50*/  HMMA.16816.F32.BF16 R64, R24.reuse, R6, R64 ;  /* 0x000000061840723c */ /* 0x040fe20000041840 */
[----:B------:R-:W2:Y:S05]  /*3c60*/  LDSM.16.M88.4 R4, [R118+0x6000] ;  /* 0x006000007604783b */ /* 0x000eaa0000000200 */
[----:B------:R-:W-:Y:S06]  /*3c70*/  HMMA.16816.F32.BF16 R72, R24, R98, R72 ;  /* 0x000000621848723c */ /* 0x000fec0000041848 */
[----:B-----5:R-:W-:Y:S01]  /*3c80*/  HMMA.16816.F32.BF16 R52, R80, R20, R52 ;  /* 0x000000145034723c */ /* 0x020fe20000041834 */
[----:B------:R-:W-:Y:S01]  /*3c90*/  FMUL.FTZ R98, R30, UR10 ;  /* 0x0000000a1e627c20 */ /* 0x000fe20008410000 */
[----:B------:R-:W-:-:S04]  /*3ca0*/  FMUL.FTZ R99, R31, UR10 ;  /* 0x0000000a1f637c20 */ /* 0x000fc80008410000 */
[----:B------:R-:W-:Y:S01]  /*3cb0*/  HMMA.16816.F32.BF16 R48, R80, R22, R48 ;  /* 0x000000165030723c */ /* 0x000fe20000041830 */
[----:B------:R-:W-:Y:S01]  /*3cc0*/  LDSM.16.M88.4 R20, [R118+0x8000] ;  /* 0x008000007614783b */ /* 0x000fe20000000200 */
[----:B------:R-:W1:Y:S04]  /*3cd0*/  MUFU.TANH R98, R98 ;  /* 0x0000006200627308 */ /* 0x000e680000002400 */
[C---:B---3--:R-:W-:Y:S04]  /*3ce0*/  HMMA.16816.F32.BF16 R60, R24.reuse, R12, R60 ;  /* 0x0000000c183c723c */ /* 0x048fe8000004183c */
[----:B------:R-:W3:Y:S02]  /*3cf0*/  MUFU.TANH R99, R99 ;  /* 0x0000006300637308 */ /* 0x000ee40000002400 */
[----:B------:R-:W-:Y:S01]  /*3d00*/  HMMA.16816.F32.BF16 R56, R24, R14, R56 ;  /* 0x0000000e1838723c */ /* 0x000fe20000041838 */
[----:B------:R-:W5:Y:S05]  /*3d10*/  LDSM.16.M88.4 R12, [R118+0x6400] ;  /* 0x00640000760c783b */ /* 0x000f6a0000000200 */
[C---:B----4-:R-:W-:Y:S06]  /*3d20*/  HMMA.16816.F32.BF16 R44, R80.reuse, R16, R44 ;  /* 0x00000010502c723c */ /* 0x050fec000004182c */
[----:B------:R-:W-:Y:S01]  /*3d30*/  HMMA.16816.F32.BF16 R40, R80, R18, R40 ;  /* 0x000000125028723c */ /* 0x000fe20000041828 */
[----:B------:R-:W-:Y:S05]  /*3d40*/  LDSM.16.M88.4 R16, [R118+0x6800] ;  /* 0x006800007610783b */ /* 0x000fea0000000200 */
[C---:B------:R-:W-:Y:S06]  /*3d50*/  HMMA.16816.F32.BF16 R68, R8.reuse, R32, R68 ;  /* 0x000000200844723c */ /* 0x040fec0000041844 */
[----:B------:R-:W-:Y:S01]  /*3d60*/  HMMA.16816.F32.BF16 R64, R8, R34, R64 ;  /* 0x000000220840723c */ /* 0x000fe20000041840 */
[----:B------:R-:W4:Y:S05]  /*3d70*/  LDSM.16.M88.4 R32, [R170+0x8000] ;  /* 0x00800000aa20783b */ /* 0x000f2a0000000200 */
[C---:B--2---:R-:W-:Y:S06]  /*3d80*/  HMMA.16816.F32.BF16 R52, R36.reuse, R4, R52 ;  /* 0x000000042434723c */ /* 0x044fec0000041834 */
[----:B------:R-:W-:Y:S01]  /*3d90*/  HMMA.16816.F32.BF16 R48, R36, R6, R48 ;  /* 0x000000062430723c */ /* 0x000fe20000041830 */
[----:B------:R-:W2:Y:S05]  /*3da0*/  LDSM.16.M88.4 R4, [R170+0x6800] ;  /* 0x00680000aa04783b */ /* 0x000eaa0000000200 */
[----:B------:R-:W-:Y:S01]  /*3db0*/  HMMA.16816.F32.BF16 R72, R8, R86, R72 ;  /* 0x000000560848723c */ /* 0x000fe20000041848 */
[----:B------:R-:W1:Y:S01]  /*3dc0*/  MUFU.TANH R86, R28 ;  /* 0x0000001c00567308 */ /* 0x000e620000002400 */
[----:B------:R-:W-:Y:S01]  /*3dd0*/  FMUL.FTZ R68, R68, UR10 ;  /* 0x0000000a44447c20 */ /* 0x000fe20008410000 */
[----:B------:R-:W-:Y:S01]  /*3de0*/  FMUL.FTZ R69, R69, UR10 ;  /* 0x0000000a45457c20 */ /* 0x000fe20008410000 */
[----:B------:R-:W-:Y:S01]  /*3df0*/  FMUL.FTZ R70, R70, UR10 ;  /* 0x0000000a46467c20 */ /* 0x000fe20008410000 */
[----:B------:R-:W-:Y:S01]  /*3e00*/  FMUL.FTZ R71, R71, UR10 ;  /* 0x0000000a47477c20 */ /* 0x000fe20008410000 */
[C---:B-----5:R-:W-:Y:S01]  /*3e10*/  HMMA.16816.F32.BF16 R44, R36.reuse, R12, R44 ;  /* 0x0000000c242c723c */ /* 0x060fe2000004182c */
[----:B------:R-:W-:Y:S01]  /*3e20*/  FMUL.FTZ R64, R64, UR10 ;  /* 0x0000000a40407c20 */ /* 0x000fe20008410000 */
[----:B------:R-:W-:Y:S01]  /*3e30*/  FMUL.FTZ R65, R65, UR10 ;  /* 0x0000000a41417c20 */ /* 0x000fe20008410000 */
[----:B------:R5:W1:Y:S01]  /*3e40*/  MUFU.TANH R87, R29 ;  /* 0x0000001d00577308 */ /* 0x000a620000002400 */
[----:B------:R-:W-:Y:S01]  /*3e50*/  FMUL.FTZ R66, R66, UR10 ;  /* 0x0000000a42427c20 */ /* 0x000fe20008410000 */
[----:B------:R-:W-:Y:S01]  /*3e60*/  FMUL.FTZ R67, R67, UR10 ;  /* 0x0000000a43437c20 */ /* 0x000fe20008410000 */
[----:B------:R-:W-:Y:S01]  /*3e70*/  HMMA.16816.F32.BF16 R40, R36, R14, R40 ;  /* 0x0000000e2428723c */ /* 0x000fe20000041828 */
[----:B------:R-:W3:Y:S04]  /*3e80*/  LDSM.16.M88.4 R12, [R170+0x6c00] ;  /* 0x006c0000aa0c783b */ /* 0x000ee80000000200 */
[----:B------:R-:W1:Y:S01]  /*3e90*/  MUFU.TANH R68, R68 ;  /* 0x0000004400447308 */ /* 0x000e620000002400 */
[C---:B----4-:R-:W-:Y:S06]  /*3ea0*/  HMMA.16816.F32.BF16 R52, R24.reuse, R32, R52 ;  /* 0x000000201834723c */ /* 0x050fec0000041834 */
[----:B------:R-:W-:Y:S01]  /*3eb0*/  FMUL.FTZ R72, R72, UR10 ;  /* 0x0000000a48487c20 */ /* 0x000fe20008410000 */
[----:B------:R-:W-:Y:S01]  /*3ec0*/  FMUL.FTZ R73, R73, UR10 ;  /* 0x0000000a49497c20 */ /* 0x000fe20008410000 */
[----:B-----5:R-:W4:Y:S01]  /*3ed0*/  LDSM.16.M88.4 R28, [R118+0x7c00] ;  /* 0x007c0000761c783b */ /* 0x020f220000000200 */
[----:B------:R-:W-:Y:S01]  /*3ee0*/  FMUL.FTZ R74, R74, UR10 ;  /* 0x0000000a4a4a7c20 */ /* 0x000fe20008410000 */
[----:B------:R-:W-:Y:S01]  /*3ef0*/  FMUL.FTZ R75, R75, UR10 ;  /* 0x0000000a4b4b7c20 */ /* 0x000fe20008410000 */
[----:B------:R-:W-:Y:S01]  /*3f00*/  HMMA.16816.F32.BF16 R48, R24, R34, R48 ;  /* 0x000000221830723c */ /* 0x000fe20000041830 */
[----:B------:R-:W-:Y:S01]  /*3f10*/  LDSM.16.M88.4 R32, [R118+0x8400] ;  /* 0x008400007620783b */ /* 0x000fe20000000200 */
[----:B------:R-:W1:Y:S04]  /*3f20*/  MUFU.TANH R72, R72 ;  /* 0x0000004800487308 */ /* 0x000e680000002400 */
[C---:B--2---:R-:W-:Y:S04]  /*3f30*/  HMMA.16816.F32.BF16 R120, R80.reuse, R4, R120 ;  /* 0x000000045078723c */ /* 0x044fe80000041878 */
[----:B------:R-:W2:Y:S02]  /*3f40*/  MUFU.TANH R73, R73 ;  /* 0x0000004900497308 */ /* 0x000ea40000002400 */
[----:B------:R-:W-:Y:S01]  /*3f50*/  HMMA.16816.F32.BF16 R92, R80, R6, R92 ;  /* 0x00000006505c723c */ /* 0x000fe2000004185c */
[----:B------:R-:W5:Y:S05]  /*3f60*/  LDSM.16.M88.4 R4, [R118+0x6c00] ;  /* 0x006c00007604783b */ /* 0x000f6a0000000200 */
[----:B------:R-:W-:Y:S01]  /*3f70*/  HMMA.16816.F32.BF16 R52, R8, R20, R52 ;  /* 0x000000140834723c */ /* 0x000fe20000041834 */
[----:B------:R-:W1:Y:S05]  /*3f80*/  MUFU.TANH R74, R74 ;  /* 0x0000004a004a7308 */ /* 0x000e6a0000002400 */
[C---:B---3--:R-:W-:Y:S03]  /*3f90*/  HMMA.16816.F32.BF16 R88, R80.reuse, R12, R88 ;  /* 0x0000000c5058723c */ /* 0x048fe60000041858 */
[----:B------:R-:W3:Y:S03]  /*3fa0*/  MUFU.TANH R75, R75 ;  /* 0x0000004b004b7308 */ /* 0x000ee60000002400 */
[----:B------:R-:W-:Y:S01]  /*3fb0*/  HMMA.16816.F32.BF16 R100, R80, R14, R100 ;  /* 0x0000000e5064723c */ /* 0x000fe20000041864 */
[----:B------:R-:W-:Y:S04]  /*3fc0*/  LDSM.16.M88.4 R12, [R118+0x8c00] ;  /* 0x008c0000760c783b */ /* 0x000fe80000000200 */
[----:B------:R-:W1:Y:S01]  /*3fd0*/  MUFU.TANH R69, R69 ;  /* 0x0000004500457308 */ /* 0x000e620000002400 */
[C---:B------:R-:W-:Y:S01]  /*3fe0*/  HMMA.16816.F32.BF16 R48, R8.reuse, R22, R48 ;  /* 0x000000160830723c */ /* 0x040fe20000041830 */
[----:B------:R-:W2:Y:S05]  /*3ff0*/  LDSM.16.M88.4 R20, [R170+0x8800] ;  /* 0x00880000aa14783b */ /* 0x000eaa0000000200 */
[C---:B----4-:R-:W-:Y:S01]  /*4000*/  HMMA.16816.F32.BF16 R60, R8.reuse, R28, R60 ;  /* 0x0000001c083c723c */ /* 0x050fe2000004183c */
[----:B------:R-:W-:Y:S01]  /*4010*/  FMUL.FTZ R52, R52, UR10 ;  /* 0x0000000a34347c20 */ /* 0x000fe20008410000 */
[----:B------:R-:W-:Y:S01]  /*4020*/  FMUL.FTZ R53, R53, UR10 ;  /* 0x0000000a35357c20 */ /* 0x000fe20008410000 */
[----:B------:R-:W-:Y:S01]  /*4030*/  FMUL.FTZ R54, R54, UR10 ;  /* 0x0000000a36367c20 */ /* 0x000fe20008410000 */
[----:B------:R-:W-:Y:S01]  /*4040*/  FMUL.FTZ R55, R55, UR10 ;  /* 0x0000000a37377c20 */ /* 0x000fe20008410000 */
[----:B------:R-:W4:Y:S01]  /*4050*/  MUFU.TANH R70, R70 ;  /* 0x0000004600467308 */ /* 0x000f220000002400 */
[----:B------:R-:W-:Y:S01]  /*4060*/  HMMA.16816.F32.BF16 R56, R8, R30, R56 ;  /* 0x0000001e0838723c */ /* 0x000fe20000041838 */
[----:B------:R-:W3:Y:S05]  /*4070*/  LDSM.16.M88.4 R28, [R170+0x8400] ;  /* 0x00840000aa1c783b */ /* 0x000eea0000000200 */
[C---:B------:R-:W-:Y:S01]  /*4080*/  HMMA.16816.F32.BF16 R120, R36.reuse, R16, R120 ;  /* 0x000000102478723c */ /* 0x040fe20000041878 */
[----:B------:R-:W1:Y:S05]  /*4090*/  MUFU.TANH R71, R71 ;  /* 0x0000004700477308 */ /* 0x000e6a0000002400 */
[C---:B------:R-:W-:Y:S01]  /*40a0*/  HMMA.16816.F32.BF16 R92, R36.reuse, R18, R92 ;  /* 0x00000012245c723c */ /* 0x040fe2000004185c */
[----:B------:R-:W4:Y:S01]  /*40b0*/  LDSM.16.M88.4 R16, [R170+0x8c00] ;  /* 0x008c0000aa10783b */ /* 0x000f220000000200 */
[----:B------:R-:W-:Y:S01]  /*40c0*/  FMUL.FTZ R48, R48, UR10 ;  /* 0x0000000a30307c20 */ /* 0x000fe20008410000 */
[----:B------:R-:W-:Y:S01]  /*40d0*/  FMUL.FTZ R50, R50, UR10 ;  /* 0x0000000a32327c20 */ /* 0x000fe20008410000 */
[----:B------:R-:W-:Y:S01]  /*40e0*/  FMUL.FTZ R49, R49, UR10 ;  /* 0x0000000a31317c20 */ /* 0x000fe20008410000 */
[----:B------:R-:W-:Y:S01]  /*40f0*/  FMUL.FTZ R51, R51, UR10 ;  /* 0x0000000a33337c20 */ /* 0x000fe20008410000 */
[C---:B-----5:R-:W-:Y:S01]  /*4100*/  HMMA.16816.F32.BF16 R88, R36.reuse, R4, R88 ;  /* 0x000000042458723c */ /* 0x060fe20000041858 */
[----:B------:R-:W-:Y:S01]  /*4110*/  FMUL.FTZ R144, R60, UR10 ;  /* 0x0000000a3c907c20 */ /* 0x000fe20008410000 */
[----:B------:R-:W-:Y:S01]  /*4120*/  FMUL.FTZ R60, R62, UR10 ;  /* 0x0000000a3e3c7c20 */ /* 0x000fe20008410000 */
[----:B------:R-:W1:Y:S01]  /*4130*/  MUFU.TANH R166, R48 ;  /* 0x0000003000a67308 */ /* 0x000e620000002400 */
[----:B------:R-:W-:Y:S01]  /*4140*/  FMUL.FTZ R61, R61, UR10 ;  /* 0x0000000a3d3d7c20 */ /* 0x000fe20008410000 */
[----:B------:R-:W-:Y:S01]  /*4150*/  FMUL.FTZ R63, R63, UR10 ;  /* 0x0000000a3f3f7c20 */ /* 0x000fe20008410000 */
[----:B------:R-:W-:Y:S01]  /*4160*/  HMMA.16816.F32.BF16 R100, R36, R6, R100 ;  /* 0x000000062464723c */ /* 0x000fe20000041864 */
[----:B------:R-:W-:Y:S01]  /*4170*/  LOP3.LUT R5, R131, 0xffffffe0, RZ, 0xc0, !PT ;  /* 0xffffffe083057812 */ /* 0x000fe200078ec0ff */
[----:B------:R-:W-:Y:S01]  /*4180*/  FMUL.FTZ R206, R57, UR10 ;  /* 0x0000000a39ce7c20 */ /* 0x000fe20008410000 */
[----:B------:R-:W-:Y:S01]  /*4190*/  FMUL.FTZ R56, R56, UR10 ;  /* 0x0000000a38387c20 */ /* 0x000fe20008410000 */
[----:B------:R-:W-:Y:S01]  /*41a0*/  FMUL.FTZ R57, R58, UR10 ;  /* 0x0000000a3a397c20 */ /* 0x000fe20008410000 */
[----:B------:R-:W-:Y:S01]  /*41b0*/  IADD3 R5, -R5, R128, RZ ;  /* 0x0000008005057210 */ /* 0x000fe20007ffe1ff */
[----:B--2---:R-:W-:Y:S01]  /*41c0*/  HMMA.16816.F32.BF16 R120, R24, R20, R120 ;  /* 0x000000141878723c */ /* 0x004fe20000041878 */
[----:B------:R2:W1:Y:S01]  /*41d0*/  MUFU.TANH R164, R50 ;  /* 0x0000003200a47308 */ /* 0x0004620000002400 */
[----:B------:R-:W-:Y:S01]  /*41e0*/  FMUL.FTZ R59, R59, UR10 ;  /* 0x0000000a3b3b7c20 */ /* 0x000fe20008410000 */
[----:B------:R-:W-:-:S03]  /*41f0*/  SHF.R.S32.HI R4, RZ, 0x1f, R5 ;  /* 0x0000001fff047819 */ /* 0x000fc60000011405 */
[C---:B------:R-:W-:Y:S01]  /*4200*/  HMMA.16816.F32.BF16 R92, R24.reuse, R22, R92 ;  /* 0x00000016185c723c */ /* 0x040fe2000004185c */
[----:B------:R-:W-:Y:S02]  /*4210*/  LEA.HI R4, R4, R5, RZ, 0x2 ;  /* 0x0000000504047211 */ /* 0x000fe400078f10ff */
[----:B------:R-:W-:Y:S01]  /*4220*/  LEA R5, R136, R138, 0x4 ;  /* 0x0000008a88057211 */ /* 0x000fe200078e20ff */
[----:B------:R-:W1:Y:S01]  /*4230*/  MUFU.TANH R64, R64 ;  /* 0x0000004000407308 */ /* 0x000e620000002400 */
[----:B------:R-:W-:Y:S01]  /*4240*/  SHF.R.S32.HI R186, RZ, 0x2, R4 ;  /* 0x00000002ffba7819 */ /* 0x000fe20000011404 */
[----:B---3--:R-:W-:Y:S03]  /*4250*/  HMMA.16816.F32.BF16 R44, R24, R28, R44 ;  /* 0x0000001c182c723c */ /* 0x008fe6000004182c */
[----:B------:R-:W-:-:S03]  /*4260*/  IADD3 R4, R5, 0x1, R186 ;  /* 0x0000000105047810 */ /* 0x000fc60007ffe0ba */
[----:B------:R-:W-:Y:S01]  /*4270*/  HMMA.16816.F32.BF16 R40, R24, R30, R40 ;  /* 0x0000001e1828723c */ /* 0x000fe20000041828 */
[----:B------:R-:W3:Y:S01]  /*4280*/  LDSM.16.M88.4 R28, [R118+0x8800] ;  /* 0x00880000761c783b */ /* 0x000ee20000000200 */
[----:B------:R-:W1:Y:S01]  /*4290*/  MUFU.TANH R65, R65 ;  /* 0x0000004100417308 */ /* 0x000e620000002400 */
[----:B------:R-:W-:Y:S01]  /*42a0*/  IADD3 R4, R116, R4, -R181 ;  /* 0x0000000474047210 */ /* 0x000fe20007ffe8b5 */
[----:B------:R-:W-:-:S04]  /*42b0*/  DEPBAR.LE SB0, 0x0 ;  /* 0x000080000000791a */ /* 0x000fc80000000000 */
[C---:B----4-:R-:W-:Y:S01]  /*42c0*/  HMMA.16816.F32.BF16 R88, R24.reuse, R16, R88 ;  /* 0x000000101858723c */ /* 0x050fe20000041858 */
[----:B------:R-:W-:Y:S01]  /*42d0*/  IADD3 R125, R4, R125, RZ ;  /* 0x0000007d047d7210 */ /* 0x000fe20007ffe0ff */
[----:B------:R-:W4:Y:S03]  /*42e0*/  MUFU.TANH R66, R66 ;  /* 0x0000004200427308 */ /* 0x000f260000002400 */
[C---:B------:R-:W-:Y:S01]  /*42f0*/  VIMNMX R142, R125.reuse, R116, PT ;  /* 0x000000747d8e7248 */ /* 0x040fe20003fe0100 */
[----:B------:R-:W-:Y:S01]  /*4300*/  HMMA.16816.F32.BF16 R100, R24, R18, R100 ;  /* 0x000000121864723c */ /* 0x000fe20000041864 */
[----:B------:R-:W-:-:S03]  /*4310*/  VIADDMNMX R141, R125, 0x8, R116, PT ;  /* 0x000000087d8d7846 */ /* 0x000fc60003800174 */
[----:B------:R-:W1:Y:S02]  /*4320*/  MUFU.TANH R67, R67 ;  /* 0x0000004300437308 */ /* 0x000e640000002400 */
[----:B------:R-:W-:Y:S01]  /*4330*/  HMMA.16816.F32.BF16 R44, R8, R32, R44 ;  /* 0x00000020082c723c */ /* 0x000fe2000004182c */
[----:B------:R-:W-:-:S04]  /*4340*/  SHF.L.U32 R19, R128, 0x1, RZ ;  /* 0x0000000180137819 */ /* 0x000fc800000006ff */
[----:B------:R-:W-:Y:S01]  /*4350*/  LOP3.LUT R19, R19, 0x6, RZ, 0xc0, !PT ;  /* 0x0000000613137812 */ /* 0x000fe200078ec0ff */
[C---:B------:R-:W-:Y:S01]  /*4360*/  HMMA.16816.F32.BF16 R40, R8.reuse, R34, R40 ;  /* 0x000000220828723c */ /* 0x040fe20000041828 */
[----:B------:R-:W1:Y:S05]  /*4370*/  MUFU.TANH R144, R144 ;  /* 0x0000009000907308 */ /* 0x000e6a0000002400 */
[C---:B------:R-:W-:Y:S03]  /*4380*/  HMMA.16816.F32.BF16 R88, R8.reuse, R12, R88 ;  /* 0x0000000c0858723c */ /* 0x040fe60000041858 */
[----:B------:R-:W1:Y:S03]  /*4390*/  MUFU.TANH R208, R61 ;  /* 0x0000003d00d07308 */ /* 0x000e660000002400 */
[C---:B------:R-:W-:Y:S05]  /*43a0*/  HMMA.16816.F32.BF16 R100, R8.reuse, R14, R100 ;  /* 0x0000000e0864723c */ /* 0x040fea0000041864 */
[----:B------:R-:W1:Y:S01]  /*43b0*/  MUFU.TANH R60, R60 ;  /* 0x0000003c003c7308 */ /* 0x000e620000002400 */
[----:B---3--:R-:W-:Y:S01]  /*43c0*/  HMMA.16816.F32.BF16 R120, R8, R28, R120 ;  /* 0x0000001c0878723c */ /* 0x008fe20000041878 */
[----:B------:R-:W-:Y:S01]  /*43d0*/  FMUL.FTZ R44, R44, UR10 ;  /* 0x0000000a2c2c7c20 */ /* 0x000fe20008410000 */
[----:B------:R-:W-:Y:S01]  /*43e0*/  FMUL.FTZ R46, R46, UR10 ;  /* 0x0000000a2e2e7c20 */ /* 0x000fe20008410000 */
[----:B------:R-:W-:Y:S01]  /*43f0*/  FMUL.FTZ R45, R45, UR10 ;  /* 0x0000000a2d2d7c20 */ /* 0x000fe20008410000 */
[----:B------:R-:W-:-:S02]  /*4400*/  FMUL.FTZ R47, R47, UR10 ;  /* 0x0000000a2f2f7c20 */ /* 0x000fc40008410000 */
[----:B------:R-:W-:Y:S01]  /*4410*/  HMMA.16816.F32.BF16 R92, R8, R30, R92 ;  /* 0x0000001e085c723c */ /* 0x000fe2000004185c */
[----:B------:R-:W-:Y:S01]  /*4420*/  FMUL.FTZ R40, R40, UR10 ;  /* 0x0000000a28287c20 */ /* 0x000fe20008410000 */
[----:B------:R3:W1:Y:S01]  /*4430*/  MUFU.TANH R160, R44 ;  /* 0x0000002c00a07308 */ /* 0x0006620000002400 */
[----:B------:R-:W-:Y:S01]  /*4440*/  FMUL.FTZ R41, R41, UR10 ;  /* 0x0000000a29297c20 */ /* 0x000fe20008410000 */
[----:B------:R-:W-:Y:S01]  /*4450*/  FMUL.FTZ R42, R42, UR10 ;  /* 0x0000000a2a2a7c20 */ /* 0x000fe20008410000 */
[----:B------:R-:W-:Y:S01]  /*4460*/  FMUL.FTZ R43, R43, UR10 ;  /* 0x0000000a2b2b7c20 */ /* 0x000fe20008410000 */
[----:B------:R-:W-:Y:S01]  /*4470*/  FMUL.FTZ R13, R88, UR10 ;  /* 0x0000000a580d7c20 */ /* 0x000fe20008410000 */
[----:B------:R-:W-:Y:S01]  /*4480*/  FMUL.FTZ R12, R89, UR10 ;  /* 0x0000000a590c7c20 */ /* 0x000fe20008410000 */
[----:B------:R-:W-:Y:S02]  /*4490*/  FMUL.FTZ R38, R91, UR10 ;  /* 0x0000000a5b267c20 */ /* 0x000fe40008410000 */
[----:B------:R5:W1:Y:S02]  /*44a0*/  MUFU.TANH R152, R46 ;  /* 0x0000002e00987308 */ /* 0x000a640000002400 */
[----:B------:R-:W-:Y:S01]  /*44b0*/  FMUL.FTZ R62, R100, UR10 ;  /* 0x0000000a643e7c20 */ /* 0x000fe20008410000 */
[----:B------:R-:W-:Y:S01]  /*44c0*/  FMUL.FTZ R14, R101, UR10 ;  /* 0x0000000a650e7c20 */ /* 0x000fe20008410000 */
[----:B------:R-:W-:Y:S01]  /*44d0*/  FMUL.FTZ R36, R102, UR10 ;  /* 0x0000000a66247c20 */ /* 0x000fe20008410000 */
[----:B------:R-:W-:-:S03]  /*44e0*/  FMUL.FTZ R34, R103, UR10 ;  /* 0x0000000a67227c20 */ /* 0x000fc60008410000 */
[----:B------:R4:W1:Y:S01]  /*44f0*/  MUFU.TANH R156, R40 ;  /* 0x00000028009c7308 */ /* 0x0008620000002400 */
[----:B------:R-:W-:Y:S01]  /*4500*/  FMUL.FTZ R17, R120, UR10 ;  /* 0x0000000a78117c20 */ /* 0x000fe20008410000 */
[----:B------:R-:W-:Y:S01]  /*4510*/  FMUL.FTZ R16, R121, UR10 ;  /* 0x0000000a79107c20 */ /* 0x000fe20008410000 */
[----:B--2---:R-:W-:Y:S01]  /*4520*/  FMUL.FTZ R50, R122, UR10 ;  /* 0x0000000a7a327c20 */ /* 0x004fe20008410000 */
[----:B------:R-:W-:Y:S02]  /*4530*/  FMUL.FTZ R48, R123, UR10 ;  /* 0x0000000a7b307c20 */ /* 0x000fe40008410000 */
[----:B---3--:R-:W-:Y:S01]  /*4540*/  FMUL.FTZ R44, R95, UR10 ;  /* 0x0000000a5f2c7c20 */ /* 0x008fe20008410000 */
[----:B------:R-:W-:Y:S01]  /*4550*/  FMUL.FTZ R92, R92, UR10 ;  /* 0x0000000a5c5c7c20 */ /* 0x000fe20008410000 */
[----:B------:R-:W-:Y:S01]  /*4560*/  FMUL.FTZ R93, R93, UR10 ;  /* 0x0000000a5d5d7c20 */ /* 0x000fe20008410000 */
[----:B-----5:R-:W-:Y:S01]  /*4570*/  FMUL.FTZ R46, R94, UR10 ;  /* 0x0000000a5e2e7c20 */ /* 0x020fe20008410000 */
[----:B------:R2:W3:Y:S01]  /*4580*/  MUFU.TANH R204, R63 ;  /* 0x0000003f00cc7308 */ /* 0x0004e20000002400 */
[----:B----4-:R-:W-:-:S07]  /*4590*/  FMUL.FTZ R40, R90, UR10 ;  /* 0x0000000a5a287c20 */ /* 0x010fce0008410000 */
[----:B------:R-:W4:Y:S08]  /*45a0*/  MUFU.TANH R56, R56 ;  /* 0x0000003800387308 */ /* 0x000f300000002400 */
[----:B------:R-:W1:Y:S08]  /*45b0*/  MUFU.TANH R206, R206 ;  /* 0x000000ce00ce7308 */ /* 0x000e700000002400 */
[----:B------:R-:W1:Y:S08]  /*45c0*/  MUFU.TANH R57, R57 ;  /* 0x0000003900397308 */ /* 0x000e700000002400 */
[----:B------:R2:W1:Y:S08]  /*45d0*/  MUFU.TANH R202, R59 ;  /* 0x0000003b00ca7308 */ /* 0x0004700000002400 */
        /* <DEDUP_REMOVED lines=11> */
[----:B------:R-:W1:Y:S08]  /*4690*/  MUFU.TANH R17, R17 ;  /* 0x0000001100117308 */ /* 0x000e700000002400 */
[----:B------:R-:W1:Y:S08]  /*46a0*/  MUFU.TANH R16, R16 ;  /* 0x0000001000107308 */ /* 0x000e700000002400 */
[----:B------:R-:W1:Y:S08]  /*46b0*/  MUFU.TANH R50, R50 ;  /* 0x0000003200327308 */ /* 0x000e700000002400 */
[----:B------:R-:W1:Y:S08]  /*46c0*/  MUFU.TANH R48, R48 ;  /* 0x0000003000307308 */ /* 0x000e700000002400 */
[----:B------:R2:W1:Y:S08]  /*46d0*/  MUFU.TANH R122, R92 ;  /* 0x0000005c007a7308 */ /* 0x0004700000002400 */
[----:B------:R2:W1:Y:S08]  /*46e0*/  MUFU.TANH R120, R93 ;  /* 0x0000005d00787308 */ /* 0x0004700000002400 */
[----:B------:R-:W1:Y:S08]  /*46f0*/  MUFU.TANH R46, R46 ;  /* 0x0000002e002e7308 */ /* 0x000e700000002400 */
        /* <DEDUP_REMOVED lines=8> */
[----:B------:R-:W1:Y:S01]  /*4780*/  MUFU.TANH R34, R34 ;  /* 0x0000002200227308 */ /* 0x000e620000002400 */
[----:B------:R-:W-:Y:S06]  /*4790*/  BAR.SYNC.DEFER_BLOCKING 0x0 ;  /* 0x0000000000007b1d */ /* 0x000fec0000010000 */
[----:B--234-:R-:W-:Y:S05]  /*47a0*/  @!P4 BRA `(.L_x_782) ;  /* 0x0000000c0020c947 */ /* 0x01cfea0003800000 */
[----:B------:R-:W-:Y:S05]  /*47b0*/  @!P6 BRA `(.L_x_783) ;  /* 0x0000000000ece947 */ /* 0x000fea0003800000 */
[----:B------:R-:W2:Y:S01]  /*47c0*/  LDC R5, c[0x0][0x380] ;  /* 0x0000e000ff057b82 */ /* 0x000ea20000000800 */
[----:B------:R-:W-:Y:S01]  /*47d0*/  VIADD R10, R0, 0xffffff80 ;  /* 0xffffff80000a7836 */ /* 0x000fe20000000000 */
[----:B------:R-:W-:Y:S01]  /*47e0*/  IABS R6, R0 ;  /* 0x0000000000067213 */ /* 0x000fe20000000000 */
[----:B------:R-:W-:-:S03]  /*47f0*/  ULDC.64 UR8, c[0x0][0x230] ;  /* 0x00008c0000087ab9 */ /* 0x000fc60000000a00 */
[----:B------:R-:W-:Y:S02]  /*4800*/  IABS R4, R10 ;  /* 0x0000000a00047213 */ /* 0x000fe40000000000 */
[-C--:B--2---:R-:W-:Y:S02]  /*4810*/  IABS R2, R5.reuse ;  /* 0x0000000500027213 */ /* 0x084fe40000000000 */
[----:B------:R-:W-:Y:S02]  /*4820*/  LOP3.LUT R10, R10, R5, RZ, 0x3c, !PT ;  /* 0x000000050a0a7212 */ /* 0x000fe400078e3cff */
[----:B------:R-:W2:Y:S08]  /*4830*/  I2F.RP R11, R2 ;  /* 0x00000002000b7306 */ /* 0x000eb00000209400 */
[----:B--2---:R-:W2:Y:S02]  /*4840*/  MUFU.RCP R8, R11 ;  /* 0x0000000b00087308 */ /* 0x004ea40000001000 */
[----:B--2---:R-:W-:-:S06]  /*4850*/  VIADD R8, R8, 0xffffffe ;  /* 0x0ffffffe08087836 */ /* 0x004fcc0000000000 */
[----:B------:R-:W2:Y:S02]  /*4860*/  F2I.FTZ.U32.TRUNC.NTZ R9, R8 ;  /* 0x0000000800097305 */ /* 0x000ea4000021f000 */
[----:B--2---:R-:W-:Y:S02]  /*4870*/  IADD3 R7, RZ, -R9, RZ ;  /* 0x80000009ff077210 */ /* 0x004fe40007ffe0ff */
        /* <DEDUP_REMOVED lines=47> */
.L_x_783:
[----:B------:R-:W-:-:S04]  /*4b70*/  LEA R15, -R132, RZ, 0x7 ;  /* 0x000000ff840f7211 */ /* 0x000fc800078e39ff */
[----:B------:R-:W-:-:S07]  /*4b80*/  SHF.R.S32.HI R2, RZ, 0x1f, R15 ;  /* 0x0000001fff027819 */ /* 0x000fce000001140f */
.L_x_784:
[----:B------:R-:W-:Y:S01]  /*4b90*/  ULDC UR5, c[0x0][0x2d0] ;  /* 0x0000b40000057ab9 */ /* 0x000fe20000000800 */
[----:B------:R-:W-:Y:S01]  /*4ba0*/  BSSY B0, `(.L_x_785) ;  /* 0x0000085000007945 */ /* 0x000fe20003800000 */
[----:B------:R-:W-:Y:S02]  /*4bb0*/  ISETP.GE.AND P3, PT, R182, UR5, PT ;  /* 0x00000005b6007c0c */ /* 0x000fe4000bf66270 */
[----:B------:R-:W-:Y:S02]  /*4bc0*/  ISETP.GE.AND P2, PT, R173, UR5, PT ;  /* 0x00000005ad007c0c */ /* 0x000fe4000bf46270 */
[----:B------:R-:W-:-:S09]  /*4bd0*/  ISETP.GE.AND P1, PT, R172, UR5, PT ;  /* 0x00000005ac007c0c */ /* 0x000fd2000bf26270 */
[----:B------:R-:W2:Y:S01]  /*4be0*/  @!P3 LDC.64 R8, c[0x0][0x218] ;  /* 0x00008600ff08bb82 */ /* 0x000ea20000000a00 */
[CC--:B------:R-:W-:Y:S01]  /*4bf0*/  @!P3 IADD3 R21, P0, R15.reuse, R140.reuse, RZ ;  /* 0x0000008c0f15b210 */ /* 0x0c0fe20007f1e0ff */
[----:B------:R3:W-:Y:S04]  /*4c00*/  @P3 STS [R180+0x3000], RZ ;  /* 0x003000ffb4003388 */ /* 0x0007e80000000800 */
[----:B------:R-:W-:Y:S01]  /*4c10*/  @!P3 IMAD.X R18, R2, 0x1, R119, P0 ;  /* 0x000000010212b824 */ /* 0x000fe200000e0677 */
[----:B------:R-:W-:Y:S01]  /*4c20*/  @!P2 IADD3 R20, P0, R15, R140, RZ ;  /* 0x0000008c0f14a210 */ /* 0x000fe20007f1e0ff */
[----:B------:R-:W4:Y:S01]  /*4c30*/  @!P2 LDC.64 R6, c[0x0][0x218] ;  /* 0x00008600ff06ab82 */ /* 0x000f220000000a00 */
[----:B------:R3:W-:Y:S04]  /*4c40*/  @P3 STS [R180+0x3004], RZ ;  /* 0x003004ffb4003388 */ /* 0x0007e80000000800 */
[----:B------:R3:W-:Y:S03]  /*4c50*/  @P3 STS.64 [R180+0x3008], RZ ;  /* 0x003008ffb4003388 */ /* 0x0007e60000000a00 */
[----:B------:R-:W5:Y:S08]  /*4c60*/  @!P1 LDC.64 R4, c[0x0][0x218] ;  /* 0x00008600ff049b82 */ /* 0x000f700000000a00 */
[----:B------:R-:W1:Y:S01]  /*4c70*/  @!P3 LDC.64 R10, c[0x0][0x218] ;  /* 0x00008600ff0abb82 */ /* 0x000e620000000a00 */
[----:B--2---:R-:W-:-:S04]  /*4c80*/  @!P3 LEA R22, P5, R21, R8, 0x1 ;  /* 0x000000081516b211 */ /* 0x004fc800078a08ff */
[----:B------:R-:W-:Y:S01]  /*4c90*/  @!P3 LEA.HI.X R23, R21, R9, R18, 0x1, P5 ;  /* 0x000000091517b211 */ /* 0x000fe200028f0c12 */
[----:B------:R-:W-:Y:S01]  /*4ca0*/  @!P2 IMAD.X R21, R2, 0x1, R119, P0 ;  /* 0x000000010215a824 */ /* 0x000fe200000e0677 */
[----:B------:R-:W-:Y:S01]  /*4cb0*/  @!P1 IADD3 R18, P0, R15, R140, RZ ;  /* 0x0000008c0f129210 */ /* 0x000fe20007f1e0ff */
[----:B------:R-:W2:Y:S01]  /*4cc0*/  @!P2 LDC.64 R8, c[0x0][0x218] ;  /* 0x00008600ff08ab82 */ /* 0x000ea20000000a00 */
[C---:B----4-:R-:W-:Y:S01]  /*4cd0*/  @!P2 LEA R26, P5, R20.reuse, R6, 0x1 ;  /* 0x00000006141aa211 */ /* 0x050fe200078a08ff */
[----:B------:R-:W-:Y:S01]  /*4ce0*/  @!PT LDS RZ, [RZ] ;  /* 0x00000000fffff984 */ /* 0x000fe20000000800 */
[----:B------:R-:W-:Y:S01]  /*4cf0*/  @!PT LDS RZ, [RZ] ;  /* 0x00000000fffff984 */ /* 0x000fe20000000800 */
[----:B------:R-:W-:Y:S01]  /*4d00*/  @!PT LDS RZ, [RZ] ;  /* 0x00000000fffff984 */ /* 0x000fe20000000800 */
[----:B------:R4:W-:Y:S03]  /*4d10*/  @!P3 LDGSTS.E.BYPASS.LTC128B.128 [R180+0x3000], desc[UR12][R22.64] ;  /* 0x0300000016b4bfae */ /* 0x0009e6000b901d4c */
[----:B------:R-:W-:Y:S01]  /*4d20*/  @!P2 LEA.HI.X R27, R20, R7, R21, 0x1, P5 ;  /* 0x00000007141ba211 */ /* 0x000fe200028f0c15 */
[----:B------:R-:W-:Y:S01]  /*4d30*/  @!P1 IMAD.X R21, R2, 0x1, R119, P0 ;  /* 0x0000000102159824 */ /* 0x000fe200000e0677 */
[----:B------:R-:W-:Y:S01]  /*4d40*/  IADD3 R25, P5, R175, R15, RZ ;  /* 0x0000000faf197210 */ /* 0x000fe20007fbe0ff */
[----:B------:R-:W3:Y:S01]  /*4d50*/  @!P1 LDC.64 R6, c[0x0][0x218] ;  /* 0x00008600ff069b82 */ /* 0x000ee20000000a00 */
[C---:B-----5:R-:W-:Y:S01]  /*4d60*/  @!P1 LEA R20, P0, R18.reuse, R4, 0x1 ;  /* 0x0000000412149211 */ /* 0x060fe200078008ff */
[----:B------:R2:W-:Y:S03]  /*4d70*/  @P2 STS.128 [R180+0x5000], RZ ;  /* 0x005000ffb4002388 */ /* 0x0005e60000000c00 */
[----:B------:R-:W-:Y:S01]  /*4d80*/  @!P1 LEA.HI.X R21, R18, R5, R21, 0x1, P0 ;  /* 0x0000000512159211 */ /* 0x000fe200000f0c15 */
[----:B------:R-:W-:Y:S01]  /*4d90*/  IMAD.X R18, R174, 0x1, R2, P5 ;  /* 0x00000001ae127824 */ /* 0x000fe200028e0602 */
[----:B------:R-:W-:Y:S01]  /*4da0*/  @!P3 IADD3 R29, P0, R25, R140, RZ ;  /* 0x0000008c191db210 */ /* 0x000fe20007f1e0ff */
[----:B------:R-:W5:Y:S01]  /*4db0*/  @!P3 LDC.64 R4, c[0x0][0x218] ;  /* 0x00008600ff04bb82 */ /* 0x000f620000000a00 */
[----:B------:R-:W-:Y:S01]  /*4dc0*/  @!PT LDS RZ, [RZ] ;  /* 0x00000000fffff984 */ /* 0x000fe20000000800 */
[----:B------:R-:W-:Y:S01]  /*4dd0*/  @!PT LDS RZ, [RZ] ;  /* 0x00000000fffff984 */ /* 0x000fe20000000800 */
[----:B------:R-:W-:Y:S01]  /*4de0*/  @!PT LDS RZ, [RZ] ;  /* 0x00000000fffff984 */ /* 0x000fe20000000800 */
[----:B------:R4:W-:Y:S02]  /*4df0*/  @!P2 LDGSTS.E.BYPASS.LTC128B.128 [R180+0x5000], desc[UR12][R26.64+0x40] ;  /* 0x050000401ab4afae */ /* 0x0009e4000b901d4c */
[----:B-1----:R-:W-:Y:S01]  /*4e00*/  @!P3 LEA R28, P5, R29, R10, 0x1 ;  /* 0x0000000a1d1cb211 */ /* 0x002fe200078a08ff */
[C-C-:B------:R-:W-:Y:S01]  /*4e10*/  @!P3 IMAD.X R24, R18.reuse, 0x1, R119.reuse, P0 ;  /* 0x000000011218b824 */ /* 0x140fe200000e0677 */
[----:B------:R-:W-:Y:S01]  /*4e20*/  @!P2 IADD3 R10, P0, R25, R140, RZ ;  /* 0x0000008c190aa210 */ /* 0x000fe20007f1e0ff */
[----:B------:R1:W-:Y:S03]  /*4e30*/  @P1 STS.128 [R180+0x7000], RZ ;  /* 0x007000ffb4001388 */ /* 0x0003e60000000c00 */
[----:B------:R-:W-:Y:S01]  /*4e40*/  @!P3 LEA.HI.X R29, R29, R11, R24, 0x1, P5 ;  /* 0x0000000b1d1db211 */ /* 0x000fe200028f0c18 */
[----:B------:R-:W-:Y:S01]  /*4e50*/  @!P2 IMAD.X R11, R18, 0x1, R119, P0 ;  /* 0x00000001120ba824 */ /* 0x000fe200000e0677 */
[----:B--2---:R-:W-:Y:S01]  /*4e60*/  @!P2 LEA R30, P5, R10, R8, 0x1 ;  /* 0x000000080a1ea211 */ /* 0x004fe200078a08ff */
[----:B------:R-:W-:Y:S01]  /*4e70*/  @!PT LDS RZ, [RZ] ;  /* 0x00000000fffff984 */ /* 0x000fe20000000800 */
[----:B------:R-:W-:Y:S01]  /*4e80*/  @!PT LDS RZ, [RZ] ;  /* 0x00000000fffff984 */ /* 0x000fe20000000800 */
[----:B------:R-:W-:Y:S01]  /*4e90*/  @!PT LDS RZ, [RZ] ;  /* 0x00000000fffff984 */ /* 0x000fe20000000800 */
[----:B------:R2:W-:Y:S01]  /*4ea0*/  @!P1 LDGSTS.E.BYPASS.LTC128B.128 [R180+0x7000], desc[UR12][R20.64+0x80] ;  /* 0x0700008014b49fae */ /* 0x0005e2000b901d4c */
[----:B------:R-:W-:-:S02]  /*4eb0*/  @!P1 IADD3 R8, P0, R25, R140, RZ ;  /* 0x0000008c19089210 */ /* 0x000fc40007f1e0ff */
[----:B------:R-:W-:Y:S01]  /*4ec0*/  @!P2 LEA.HI.X R31, R10, R9, R11, 0x1, P5 ;  /* 0x000000090a1fa211 */ /* 0x000fe200028f0c0b */
[----:B------:R1:W-:Y:S01]  /*4ed0*/  @P3 STS.128 [R180+0x3800], RZ ;  /* 0x003800ffb4003388 */ /* 0x0003e20000000c00 */
[----:B------:R-:W4:Y:S01]  /*4ee0*/  @!P2 LDC.64 R10, c[0x0][0x218] ;  /* 0x00008600ff0aab82 */ /* 0x000f220000000a00 */
[----:B------:R-:W-:Y:S01]  /*4ef0*/  @!P1 IMAD.X R9, R18, 0x1, R119, P0 ;  /* 0x0000000112099824 */ /* 0x000fe200000e0677 */
[C---:B---3--:R-:W-:Y:S01]  /*4f00*/  @!P1 LEA R42, P0, R8.reuse, R6, 0x1 ;  /* 0x00000006082a9211 */ /* 0x048fe200078008ff */
[----:B------:R-:W-:Y:S01]  /*4f10*/  @!PT LDS RZ, [RZ] ;  /* 0x00000000fffff984 */ /* 0x000fe20000000800 */
[----:B------:R-:W-:Y:S01]  /*4f20*/  @!PT LDS RZ, [RZ] ;  /* 0x00000000fffff984 */ /* 0x000fe20000000800 */
[----:B------:R-:W-:Y:S01]  /*4f30*/  @!PT LDS RZ, [RZ] ;  /* 0x00000000fffff984 */ /* 0x000fe20000000800 */
[----:B------:R1:W-:Y:S03]  /*4f40*/  @!P3 LDGSTS.E.BYPASS.LTC128B.128 [R180+0x3800], desc[UR12][R28.64] ;  /* 0x038000001cb4bfae */ /* 0x0003e6000b901d4c */
[----:B------:R-:W-:Y:S01]  /*4f50*/  @!P1 LEA.HI.X R43, R8, R7, R9, 0x1, P0 ;  /* 0x00000007082b9211 */ /* 0x000fe200000f0c09 */
[----:B------:R1:W-:Y:S01]  /*4f60*/  @P2 STS.128 [R180+0x5800], RZ ;  /* 0x005800ffb4002388 */ /* 0x0003e20000000c00 */
[----:B------:R-:W-:Y:S01]  /*4f70*/  IADD3 R25, P0, R175, R25, RZ ;  /* 0x00000019af197210 */ /* 0x000fe20007f1e0ff */
[----:B------:R-:W3:Y:S02]  /*4f80*/  @!P1 LDC.64 R8, c[0x0][0x218] ;  /* 0x00008600ff089b82 */ /* 0x000ee40000000a00 */
        /* <DEDUP_REMOVED lines=8> */
[----:B------:R-:W2:Y:S02]  /*5010*/  @!P3 LDC.64 R6, c[0x0][0x218] ;  /* 0x00008600ff06bb82 */ /* 0x000ea40000000a00 */
[--C-:B------:R-:W-:Y:S01]  /*5020*/  @!P3 IMAD.X R32, R18, 0x1, R119.reuse, P0 ;  /* 0x000000011220b824 */ /* 0x100fe200000e0677 */
[C---:B-----5:R-:W-:Y:S01]  /*5030*/  @!P3 LEA R52, P0, R24.reuse, R4, 0x1 ;  /* 0x000000041834b211 */ /* 0x060fe200078008ff */
[----:B------:R-:W-:Y:S01]  /*5040*/  @!PT LDS RZ, [RZ] ;  /* 0x00000000fffff984 */ /* 0x000fe20000000800 */
[----:B------:R-:W-:Y:S01]  /*5050*/  @!PT LDS RZ, [RZ] ;  /* 0x00000000fffff984 */ /* 0x000fe20000000800 */
[----:B------:R-:W-:Y:S01]  /*5060*/  @!PT LDS RZ, [RZ] ;  /* 0x00000000fffff984 */ /* 0x000fe20000000800 */
[----:B------:R1:W-:Y:S03]  /*5070*/  @!P1 LDGSTS.E.BYPASS.LTC128B.128 [R180+0x7800], desc[UR12][R42.64+0x80] ;  /* 0x078000802ab49fae */ /* 0x0003e6000b901d4c */
[----:B------:R-:W-:Y:S01]  /*5080*/  @!P3 LEA.HI.X R53, R24, R5, R32, 0x1, P0 ;  /* 0x000000051835b211 */ /* 0x000fe200000f0c20 */
[----:B------:R-:W-:Y:S01]  /*5090*/  @!P2 IMAD.X R32, R18, 0x1, R119, P5 ;  /* 0x000000011220a824 */ /* 0x000fe200028e0677 */
[----:B------:R-:W5:Y:S01]  /*50a0*/  @!P2 LDC.64 R4, c[0x0][0x218] ;  /* 0x00008600ff04ab82 */ /* 0x000f620000000a00 */
[----:B----4-:R-:W-:Y:S01]  /*50b0*/  @!P2 LEA R22, P5, R33, R10, 0x1 ;  /* 0x0000000a2116a211 */ /* 0x010fe200078a08ff */
        /* <DEDUP_REMOVED lines=9> */
[----:B---3--:R-:W-:Y:S01]  /*5150*/  @!P1 LEA R26, P0, R24, R8, 0x1 ;  /* 0x00000008181a9211 */ /* 0x008fe200078008ff */
        /* <DEDUP_REMOVED lines=10> */
[----:B--2---:R-:W-:Y:S01]  /*5200*/  @!P3 LEA R20, P5, R8, R6, 0x1 ;  /* 0x000000060814b211 */ /* 0x004fe200078a08ff */
[----:B------:R1:W-:Y:S02]  /*5210*/  @P1 STS.128 [R180+0x8000], RZ ;  /* 0x008000ffb4001388 */ /* 0x0003e40000000c00 */
[----:B------:R-:W-:Y:S01]  /*5220*/  @!P2 IMAD.X R6, R18, 0x1, R119, P0 ;  /* 0x000000011206a824 */ /* 0x000fe200000e0677 */
[----:B------:R-:W-:Y:S01]  /*5230*/  @!P3 LEA.HI.X R21, R8, R7, R10, 0x1, P5 ;  /* 0x000000070815b211 */ /* 0x000fe200028f0c0a */
[----:B------:R-:W-:Y:S01]  /*5240*/  @!PT LDS RZ, [RZ] ;  /* 0x00000000fffff984 */ /* 0x000fe20000000800 */
[----:B------:R-:W-:Y:S01]  /*5250*/  @!PT LDS RZ, [RZ] ;  /* 0x00000000fffff984 */ /* 0x000fe20000000800 */
[----:B------:R-:W-:Y:S01]  /*5260*/  @!PT LDS RZ, [RZ] ;  /* 0x00000000fffff984 */ /* 0x000fe20000000800 */
[----:B------:R1:W-:Y:S01]  /*5270*/  @!P1 LDGSTS.E.BYPASS.LTC128B.128 [R180+0x8000], desc[UR12][R26.64+0x80] ;  /* 0x080000801ab49fae */ /* 0x0003e2000b901d4c */
[----:B-----5:R-:W-:-:S03]  /*5280*/  @!P2 LEA R4, P0, R9, R4, 0x1 ;  /* 0x000000040904a211 */ /* 0x020fc600078008ff */
        /* <DEDUP_REMOVED lines=16> */
[----:B-1----:R-:W-:-:S04]  /*5390*/  LEA R4, P0, R25, UR8, 0x1 ;  /* 0x0000000819047c11 */ /* 0x002fc8000f8008ff */
[----:B------:R-:W-:-:S05]  /*53a0*/  LEA.HI.X R5, R25, UR9, R18, 0x1, P0 ;  /* 0x0000000919057c11 */ /* 0x000fca00080f0c12 */
[----:B------:R-:W-:Y:S01]  /*53b0*/  @!PT LDS RZ, [RZ] ;  /* 0x00000000fffff984 */ /* 0x000fe20000000800 */
[----:B------:R-:W-:Y:S01]  /*53c0*/  @!PT LDS RZ, [RZ] ;  /* 0x00000000fffff984 */ /* 0x000fe20000000800 */
[----:B------:R-:W-:Y:S01]  /*53d0*/  @!PT LDS RZ, [RZ] ;  /* 0x00000000fffff984 */ /* 0x000fe20000000800 */
[----:B------:R2:W-:Y:S04]  /*53e0*/  LDGSTS.E.BYPASS.LTC128B.128 [R180+0x8800], desc[UR12][R4.64+0x80] ;  /* 0x0880008004b47fae */ /* 0x0005e8000b901d4c */
.L_x_786:
[----:B------:R-:W-:Y:S05]  /*53f0*/  BSYNC B0 ;  /* 0x0000000000007941 */ /* 0x000fea0003800000 */
.L_x_785:
[----:B------:R-:W0:Y:S01]  /*5400*/  LDGDEPBAR ;  /* 0x00000000000079af */ /* 0x000e220000000000 */
[----:B------:R-:W-:-:S04]  /*5410*/  IADD3 R140, P0, R15, R140, RZ ;  /* 0x0000008c0f8c7210 */ /* 0x000fc80007f1e0ff */
[----:B------:R-:W-:-:S09]  /*5420*/  IADD3.X R119, R2, R119, RZ, P0, !PT ;  /* 0x0000007702777210 */ /* 0x000fd200007fe4ff */
.L_x_782:
[----:B------:R-:W-:Y:S01]  /*5430*/  IMAD.IADD R2, R0, 0x1, R19 ;  /* 0x0000000100027824 */ /* 0x000fe200078e0213 */
[----:B------:R-:W-:Y:S01]  /*5440*/  ULDC UR11, c[0x0][0x2ec] ;  /* 0x0000bb00000b7ab9 */ /* 0x000fe20000000800 */
[----:B------:R-:W-:Y:S01]  /*5450*/  LEA R168, R168, UR4, 0x1 ;  /* 0x00000004a8a87c11 */ /* 0x000fe2000f8e08ff */
[----:B------:R-:W-:Y:S01]  /*5460*/  ULDC.64 UR8, c[0x0][0x218] ;  /* 0x0000860000087ab9 */ /* 0x000fe20000000a00 */
[C---:B-12---:R-:W-:Y:S02]  /*5470*/  VIADD R4, R2.reuse, 0x1 ;  /* 0x0000000102047836 */ /* 0x046fe40000000000 */
[C---:B------:R-:W-:Y:S01]  /*5480*/  VIADD R0, R2.reuse, 0x8 ;  /* 0x0000000802007836 */ /* 0x040fe20000000000 */
[----:B------:R-:W-:Y:S01]  /*5490*/  LDSM.16.MT88.4 R92, [R168+0xb000] ;  /* 0x00b00000a85c783b */ /* 0x000fe20000004200 */
[----:B------:R-:W-:Y:S01]  /*54a0*/  VIADD R5, R2, 0x10 ;  /* 0x0000001002057836 */ /* 0x000fe20000000000 */
[-C--:B------:R-:W-:Y:S01]  /*54b0*/  ISETP.GE.AND P2, PT, R4, R142.reuse, PT ;  /* 0x0000008e0400720c */ /* 0x080fe20003f46270 */
[----:B------:R-:W-:Y:S01]  /*54c0*/  VIADD R7, R2, 0x29 ;  /* 0x0000002902077836 */ /* 0x000fe20000000000 */
[-C--:B------:R-:W-:Y:S01]  /*54d0*/  ISETP.GE.AND P1, PT, R4, R141.reuse, PT ;  /* 0x0000008d0400720c */ /* 0x080fe20003f26270 */
[----:B------:R-:W-:Y:S01]  /*54e0*/  VIADD R4, R2, 0x9 ;  /* 0x0000000902047836 */ /* 0x000fe20000000000 */
[-C--:B------:R-:W-:Y:S01]  /*54f0*/  ISETP.GE.AND P0, PT, R0, R142.reuse, PT ;  /* 0x0000008e0000720c */ /* 0x080fe20003f06270 */
[----:B------:R-:W-:Y:S01]  /*5500*/  VIADD R15, R2, 0x68 ;  /* 0x00000068020f7836 */ /* 0x000fe20000000000 */
[-C--:B------:R-:W-:Y:S01]  /*5510*/  ISETP.GE.AND P3, PT, R0, R141.reuse, PT ;  /* 0x0000008d0000720c */ /* 0x080fe20003f66270 */
[C---:B------:R-:W-:Y:S01]  /*5520*/  VIADD R19, R2.reuse, 0x61 ;  /* 0x0000006102137836 */ /* 0x040fe20000000000 */
[----:B------:R-:W-:Y:S01]  /*5530*/  FSEL R0, R77, -INF , !P2 ;  /* 0xff8000004d007808 */ /* 0x000fe20005000000 */
[----:B------:R-:W-:Y:S01]  /*5540*/  VIADD R11, R2, 0x69 ;  /* 0x00000069020b7836 */ /* 0x000fe20000000000 */
[C---:B------:R-:W-:Y:S01]  /*5550*/  ISETP.GE.AND P5, PT, R4.reuse, R142, PT ;  /* 0x0000008e0400720c */ /* 0x040fe20003fa6270 */
[----:B------:R-:W-:Y:S01]  /*5560*/  IMAD R116, R3, 0x2, R168 ;  /* 0x0000000203747824 */ /* 0x000fe200078e02a8 */
[----:B------:R-:W-:Y:S01]  /*5570*/  ISETP.GE.AND P2, PT, R4, R141, PT ;  /* 0x0000008d0400720c */ /* 0x000fe20003f46270 */
[----:B------:R-:W-:Y:S01]  /*5580*/  VIADD R4, R2, 0x11 ;  /* 0x0000001102047836 */ /* 0x000fe20000000000 */
[----:B------:R-:W-:Y:S01]  /*5590*/  FSEL R18, R79, -INF , !P1 ;  /* 0xff8000004f127808 */ /* 0x000fe20004800000 */
[----:B------:R-:W-:Y:S01]  /*55a0*/  LDSM.16.MT88.4 R108, [R168+0x9000] ;  /* 0x00900000a86c783b */ /* 0x000fe20000004200 */
[----:B------:R-:W-:-:S02]  /*55b0*/  FSEL R84, R84, -INF , !P0 ;  /* 0xff80000054547808 */ /* 0x000fc40004000000 */
[CC--:B------:R-:W-:Y:S01]  /*55c0*/  ISETP.GE.AND P1, PT, R5.reuse, R142.reuse, PT ;  /* 0x0000008e0500720c */ /* 0x0c0fe20003f26270 */
[----:B------:R-:W-:Y:S01]  /*55d0*/  LDSM.16.MT88.4 R100, [R116+0x9000] ;  /* 0x009000007464783b */ /* 0x000fe20000004200 */
        /* <DEDUP_REMOVED lines=25> */
[----:B------:R-:W-:Y:S02]  /*5770*/  ISETP.GE.AND P0, PT, R4, R141, PT ;  /* 0x0000008d0400720c */ /* 0x000fe40003f06270 */
[----:B------:R-:W-:Y:S02]  /*5780*/  FSEL R4, R75, -INF , !P3 ;  /* 0xff8000004b047808 */ /* 0x000fe40005800000 */
[----:B------:R-:W-:Y:S02]  /*5790*/  FSEL R22, R68, -INF , !P5 ;  /* 0xff80000044167808 */ /* 0x000fe40006800000 */
[----:B------:R-:W-:-:S02]  /*57a0*/  ISETP.GE.AND P3, PT, R5, R142, PT ;  /* 0x0000008e0500720c */ /* 0x000fc40003f66270 */
[-C--:B------:R-:W-:Y:S01]  /*57b0*/  ISETP.GE.AND P5, PT, R5, R141.reuse, PT ;  /* 0x0000008d0500720c */ /* 0x080fe20003fa6270 */
[----:B------:R-:W-:Y:S01]  /*57c0*/  VIADD R5, R2, 0x30 ;  /* 0x0000003002057836 */ /* 0x000fe20000000000 */
[----:B------:R-:W-:Y:S02]  /*57d0*/  FSEL R214, R64, -INF , !P3 ;  /* 0xff80000040d67808 */ /* 0x000fe40005800000 */
[----:B------:R-:W-:Y:S02]  /*57e0*/  FSEL R20, R70, -INF , !P2 ;  /* 0xff80000046147808 */ /* 0x000fe40005000000 */
[----:B------:R-:W-:Y:S02]  /*57f0*/  ISETP.GE.AND P3, PT, R5, R141, PT ;  /* 0x0000008d0500720c */ /* 0x000fe40003f66270 */
[----:B------:R-:W-:Y:S02]  /*5800*/  FSEL R24, R69, -INF , !P1 ;  /* 0xff80000045187808 */ /* 0x000fe40004800000 */
[----:B------:R-:W-:-:S02]  /*5810*/  FSEL R136, R60, -INF , !P3 ;  /* 0xff8000003c887808 */ /* 0x000fc40005800000 */
[CC--:B------:R-:W-:Y:S02]  /*5820*/  ISETP.GE.AND P3, PT, R2.reuse, R142.reuse, PT ;  /* 0x0000008e0200720c */ /* 0x0c0fe40003f66270 */
[CC--:B------:R-:W-:Y:S02]  /*5830*/  ISETP.GE.AND P2, PT, R7.reuse, R142.reuse, PT ;  /* 0x0000008e0700720c */ /* 0x0c0fe40003f46270 */
[----:B------:R-:W-:Y:S01]  /*5840*/  ISETP.GE.AND P1, PT, R7, R141, PT ;  /* 0x0000008d0700720c */ /* 0x000fe20003f26270 */
[C---:B------:R-:W-:Y:S01]  /*5850*/  VIADD R7, R2.reuse, 0x31 ;  /* 0x0000003102077836 */ /* 0x040fe20000000000 */
[----:B------:R-:W-:Y:S02]  /*5860*/  FSEL R26, R71, -INF , !P0 ;  /* 0xff800000471a7808 */ /* 0x000fe40004000000 */
[----:B------:R-:W-:Y:S01]  /*5870*/  ISETP.GE.AND P0, PT, R5, R142, PT ;  /* 0x0000008e0500720c */ /* 0x000fe20003f06270 */
[----:B------:R-:W-:Y:S01]  /*5880*/  VIADD R5, R2, 0x38 ;  /* 0x0000003802057836 */ /* 0x000fe20000000000 */
[----:B------:R-:W-:-:S02]  /*5890*/  FSEL R76, R76, -INF , !P3 ;  /* 0xff8000004c4c7808 */ /* 0x000fc40005800000 */
[----:B------:R-:W-:Y:S02]  /*58a0*/  FSEL R212, R66, -INF , !P5 ;  /* 0xff80000042d47808 */ /* 0x000fe40006800000 */
[----:B------:R-:W-:Y:S02]  /*58b0*/  FSEL R216, R65, -INF , !P2 ;  /* 0xff80000041d87808 */ /* 0x000fe40005000000 */
[C---:B------:R-:W-:Y:S02]  /*58c0*/  ISETP.GE.AND P5, PT, R7.reuse, R142, PT ;  /* 0x0000008e0700720c */ /* 0x040fe40003fa6270 */
[----:B------:R-:W-:Y:S01]  /*58d0*/  ISETP.GE.AND P2, PT, R7, R141, PT ;  /* 0x0000008d0700720c */ /* 0x000fe20003f46270 */
[----:B------:R-:W-:Y:S01]  /*58e0*/  VIADD R7, R2, 0x40 ;  /* 0x0000004002077836 */ /* 0x000fe20000000000 */
[----:B------:R-:W-:Y:S02]  /*58f0*/  FSEL R210, R67, -INF , !P1 ;  /* 0xff80000043d27808 */ /* 0x000fe40004800000 */
[----:B------:R-:W-:-:S02]  /*5900*/  FSEL R144, R144, -INF , !P0 ;  /* 0xff80000090907808 */ /* 0x000fc40004000000 */
[C---:B------:R-:W-:Y:S02]  /*5910*/  ISETP.GE.AND P1, PT, R5.reuse, R142, PT ;  /* 0x0000008e0500720c */ /* 0x040fe40003f26270 */
[----:B------:R-:W-:Y:S01]  /*5920*/  ISETP.GE.AND P0, PT, R5, R141, PT ;  /* 0x0000008d0500720c */ /* 0x000fe20003f06270 */
[----:B------:R-:W-:Y:S01]  /*5930*/  VIADD R5, R2, 0x39 ;  /* 0x0000003902057836 */ /* 0x000fe20000000000 */
[----:B------:R-:W-:Y:S02]  /*5940*/  FMNMX.FTZ R9, R76, R0, !PT ;  /* 0x000000004c097209 */ /* 0x000fe40007810000 */
[----:B------:R-:W-:Y:S02]  /*5950*/  FSEL R54, R56, -INF , !P1 ;  /* 0xff80000038367808 */ /* 0x000fe40004800000 */
[----:B------:R-:W-:Y:S02]  /*5960*/  FMNMX.FTZ R9, R84, R9, !PT ;  /* 0x0000000954097209 */ /* 0x000fe40007810000 */
[----:B------:R-:W-:-:S02]  /*5970*/  FSEL R208, R208, -INF , !P5 ;  /* 0xff800000d0d07808 */ /* 0x000fc40006800000 */
[----:B------:R-:W-:Y:S02]  /*5980*/  FSEL R204, R204, -INF , !P2 ;  /* 0xff800000cccc7808 */ /* 0x000fe40005000000 */
[CC--:B------:R-:W-:Y:S02]  /*5990*/  ISETP.GE.AND P1, PT, R7.reuse, R142.reuse, PT ;  /* 0x0000008e0700720c */ /* 0x0c0fe40003f26270 */
[-C--:B------:R-:W-:Y:S01]  /*59a0*/  ISETP.GE.AND P3, PT, R7, R141.reuse, PT ;  /* 0x0000008d0700720c */ /* 0x080fe20003f66270 */
[C---:B------:R-:W-:Y:S01]  /*59b0*/  VIADD R7, R2.reuse, 0x48 ;  /* 0x0000004802077836 */ /* 0x040fe20000000000 */
[C---:B------:R-:W-:Y:S02]  /*59c0*/  ISETP.GE.AND P5, PT, R5.reuse, R142, PT ;  /* 0x0000008e0500720c */ /* 0x040fe40003fa6270 */
[----:B------:R-:W-:Y:S01]  /*59d0*/  ISETP.GE.AND P2, PT, R5, R141, PT ;  /* 0x0000008d0500720c */ /* 0x000fe20003f46270 */
[----:B------:R-:W-:Y:S01]  /*59e0*/  VIADD R5, R2, 0x41 ;  /* 0x0000004102057836 */ /* 0x000fe20000000000 */
[----:B------:R-:W-:-:S02]  /*59f0*/  FMNMX.FTZ R9, R28, R9, !PT ;  /* 0x000000091c097209 */ /* 0x000fc40007810000 */
[----:B------:R-:W-:Y:S02]  /*5a00*/  FSEL R202, R202, -INF , !P2 ;  /* 0xff800000caca7808 */ /* 0x000fe40005000000 */
[----:B------:R-:W-:Y:S02]  /*5a10*/  FSEL R190, R190, -INF , !P1 ;  /* 0xff800000bebe7808 */ /* 0x000fe40004800000 */
[----:B------:R-:W-:Y:S02]  /*5a20*/  FSEL R206, R206, -INF , !P5 ;  /* 0xff800000cece7808 */ /* 0x000fe40006800000 */
[C---:B------:R-:W-:Y:S02]  /*5a30*/  ISETP.GE.AND P2, PT, R7.reuse, R142, PT ;  /* 0x0000008e0700720c */ /* 0x040fe40003f46270 */
[-C--:B------:R-:W-:Y:S02]  /*5a40*/  ISETP.GE.AND P1, PT, R7, R141.reuse, PT ;  /* 0x0000008d0700720c */ /* 0x080fe40003f26270 */
[----:B------:R-:W-:-:S02]  /*5a50*/  ISETP.GE.AND P5, PT, R5, R141, PT ;  /* 0x0000008d0500720c */ /* 0x000fc40003fa6270 */
[----:B------:R-:W-:Y:S02]  /*5a60*/  FMNMX.FTZ R7, R86, R9, !PT ;  /* 0x0000000956077209 */ /* 0x000fe40007810000 */
[----:B------:R-:W-:Y:S02]  /*5a70*/  FSEL R196, R196, -INF , !P5 ;  /* 0xff800000c4c47808 */ /* 0x000fe40006800000 */
[----:B------:R-:W-:Y:S02]  /*5a80*/  FMNMX.FTZ R7, R30, R7, !PT ;  /* 0x000000071e077209 */ /* 0x000fe40007810000 */
[----:B------:R-:W-:Y:S02]  /*5a90*/  ISETP.GE.AND P5, PT, R2, R141, PT ;  /* 0x0000008d0200720c */ /* 0x000fe40003fa6270 */
[----:B------:R-:W-:Y:S01]  /*5aa0*/  FMNMX.FTZ R9, R72, R7, !PT ;  /* 0x0000000748097209 */ /* 0x000fe20007810000 */
[----:B------:R-:W-:Y:S01]  /*5ab0*/  VIADD R7, R2, 0x50 ;  /* 0x0000005002077836 */ /* 0x000fe20000000000 */
[----:B------:R-:W-:-:S02]  /*5ac0*/  FSEL R78, R78, -INF , !P5 ;  /* 0xff8000004e4e7808 */ /* 0x000fc40006800000 */
[----:B------:R-:W-:Y:S02]  /*5ad0*/  FMNMX.FTZ R9, R10, R9, !PT ;  /* 0x000000090a097209 */ /* 0x000fe40007810000 */
[----:B------:R-:W-:Y:S02]  /*5ae0*/  FMNMX.FTZ R21, R78, R18, !PT ;  /* 0x000000124e157209 */ /* 0x000fe40007810000 */
[----:B------:R-:W-:Y:S02]  /*5af0*/  FMNMX.FTZ R9, R22, R9, !PT ;  /* 0x0000000916097209 */ /* 0x000fe40007810000 */
[----:B------:R-:W-:Y:S02]  /*5b00*/  FMNMX.FTZ R21, R96, R21, !PT ;  /* 0x0000001560157209 */ /* 0x000fe40007810000 */
[----:B------:R-:W-:Y:S01]  /*5b10*/  FMNMX.FTZ R23, R24, R9, !PT ;  /* 0x0000000918177209 */ /* 0x000fe20007810000 */
[----:B------:R-:W-:Y:S01]  /*5b20*/  VIADD R9, R2, 0x70 ;  /* 0x0000007002097836 */ /* 0x000fe20000000000 */
        /* <DEDUP_REMOVED lines=9> */
[----:B------:R-:W-:Y:S02]  /*5bc0*/  FSEL R52, R57, -INF , !P0 ;  /* 0xff80000039347808 */ /* 0x000fe40004000000 */
[----:B------:R-:W-:Y:S01]  /*5bd0*/  ISETP.GE.AND P0, PT, R5, R142, PT ;  /* 0x0000008e0500720c */ /* 0x000fe20003f06270 */
[----:B------:R-:W-:Y:S01]  /*5be0*/  VIADD R5, R2, 0x49 ;  /* 0x0000004902057836 */ /* 0x000fe20000000000 */
[----:B------:R-:W-:Y:S02]  /*5bf0*/  FMNMX.FTZ R23, R54, R23, !PT ;  /* 0x0000001736177209 */ /* 0x000fe40007810000 */
[----:B------:R-:W-:-:S02]  /*5c00*/  FMNMX.FTZ R21, R20, R21, !PT ;  /* 0x0000001514157209 */ /* 0x000fc40007810000 */
[----:B------:R-:W-:Y:S02]  /*5c10*/  FMNMX.FTZ R23, R206, R23, !PT ;  /* 0x00000017ce177209 */ /* 0x000fe40007810000 */
[----:B------:R-:W-:Y:S02]  /*5c20*/  FSEL R188, R188, -INF , !P3 ;  /* 0xff800000bcbc7808 */ /* 0x000fe40005800000 */
[----:B------:R-:W-:Y:S02]  /*5c30*/  FSEL R200, R200, -INF , !P0 ;  /* 0xff800000c8c87808 */ /* 0x000fe40004000000 */
[----:B------:R-:W-:Y:S02]  /*5c40*/  FMNMX.FTZ R21, R26, R21, !PT ;  /* 0x000000151a157209 */ /* 0x000fe40007810000 */
[C---:B------:R-:W-:Y:S02]  /*5c50*/  ISETP.GE.AND P3, PT, R5.reuse, R142, PT ;  /* 0x0000008e0500720c */ /* 0x040fe40003f66270 */
[----:B------:R-:W-:Y:S01]  /*5c60*/  ISETP.GE.AND P0, PT, R5, R141, PT ;  /* 0x0000008d0500720c */ /* 0x000fe20003f06270 */
[----:B------:R-:W-:Y:S01]  /*5c70*/  VIADD R5, R2, 0x51 ;  /* 0x0000005102057836 */ /* 0x000fe20000000000 */
[----:B------:R-:W-:-:S02]  /*5c80*/  FMNMX.FTZ R23, R190, R23, !PT ;  /* 0x00000017be177209 */ /* 0x000fc40007810000 */
[----:B------:R-:W-:Y:S02]  /*5c90*/  FMNMX.FTZ R21, R212, R21, !PT ;  /* 0x00000015d4157209 */ /* 0x000fe40007810000 */
[----:B------:R-:W-:Y:S02]  /*5ca0*/  FSEL R164, R164, -INF , !P1 ;  /* 0xff800000a4a47808 */ /* 0x000fe40004800000 */
[----:B------:R-:W-:Y:S02]  /*5cb0*/  FSEL R198, R198, -INF , !P3 ;  /* 0xff800000c6c67808 */ /* 0x000fe40005800000 */
[----:B------:R-:W-:Y:S02]  /*5cc0*/  FSEL R166, R166, -INF , !P2 ;  /* 0xff800000a6a67808 */ /* 0x000fe40005000000 */
[C---:B------:R-:W-:Y:S02]  /*5cd0*/  ISETP.GE.AND P1, PT, R5.reuse, R142, PT ;  /* 0x0000008e0500720c */ /* 0x040fe40003f26270 */
[----:B------:R-:W-:Y:S01]  /*5ce0*/  ISETP.GE.AND P3, PT, R5, R141, PT ;  /* 0x0000008d0500720c */ /* 0x000fe20003f66270 */
[----:B------:R-:W-:Y:S01]  /*5cf0*/  VIADD R5, R2, 0x58 ;  /* 0x0000005802057836 */ /* 0x000fe20000000000 */
[----:B------:R-:W-:-:S02]  /*5d00*/  FMNMX.FTZ R23, R200, R23, !PT ;  /* 0x00000017c8177209 */ /* 0x000fc40007810000 */
[----:B------:R-:W-:Y:S02]  /*5d10*/  ISETP.GE.AND P2, PT, R7, R142, PT ;  /* 0x0000008e0700720c */ /* 0x000fe40003f46270 */
[----:B------:R-:W-:Y:S02]  /*5d20*/  FMNMX.FTZ R21, R210, R21, !PT ;  /* 0x00000015d2157209 */ /* 0x000fe40007810000 */
[----:B------:R-:W-:Y:S02]  /*5d30*/  FMNMX.FTZ R23, R166, R23, !PT ;  /* 0x00000017a6177209 */ /* 0x000fe40007810000 */
[----:B------:R-:W-:Y:S02]  /*5d40*/  FSEL R192, R192, -INF , !P0 ;  /* 0xff800000c0c07808 */ /* 0x000fe40004000000 */
[----:B------:R-:W-:Y:S02]  /*5d50*/  FSEL R160, R160, -INF , !P2 ;  /* 0xff800000a0a07808 */ /* 0x000fe40005000000 */
[----:B------:R-:W-:-:S02]  /*5d60*/  FMNMX.FTZ R21, R136, R21, !PT ;  /* 0x0000001588157209 */ /* 0x000fc40007810000 */
[C---:B------:R-:W-:Y:S02]  /*5d70*/  ISETP.GE.AND P0, PT, R5.reuse, R142, PT ;  /* 0x0000008e0500720c */ /* 0x040fe40003f06270 */
[-C--:B------:R-:W-:Y:S01]  /*5d80*/  ISETP.GE.AND P2, PT, R5, R141.reuse, PT ;  /* 0x0000008d0500720c */ /* 0x080fe20003f46270 */
[C---:B------:R-:W-:Y:S01]  /*5d90*/  VIADD R5, R2.reuse, 0x59 ;  /* 0x0000005902057836 */ /* 0x040fe20000000000 */
[----:B------:R-:W-:Y:S01]  /*5da0*/  ISETP.GE.AND P5, PT, R7, R141, PT ;  /* 0x0000008d0700720c */ /* 0x000fe20003fa6270 */
[----:B------:R-:W-:Y:S01]  /*5db0*/  VIADD R7, R2, 0x71 ;  /* 0x0000007102077836 */ /* 0x000fe20000000000 */
[----:B------:R-:W-:Y:S02]  /*5dc0*/  FMNMX.FTZ R23, R198, R23, !PT ;  /* 0x00000017c6177209 */ /* 0x000fe40007810000 */
[----:B------:R-:W-:Y:S02]  /*5dd0*/  FMNMX.FTZ R21, R204, R21, !PT ;  /* 0x00000015cc157209 */ /* 0x000fe40007810000 */
[----:B------:R-:W-:-:S02]  /*5de0*/  FSEL R152, R152, -INF , !P5 ;  /* 0xff80000098987808 */ /* 0x000fc40006800000 */
[----:B------:R-:W-:Y:S02]  /*5df0*/  FSEL R158, R158, -INF , !P1 ;  /* 0xff8000009e9e7808 */ /* 0x000fe40004800000 */
[C---:B------:R-:W-:Y:S02]  /*5e00*/  ISETP.GE.AND P5, PT, R5.reuse, R142, PT ;  /* 0x0000008e0500720c */ /* 0x040fe40003fa6270 */
[----:B------:R-:W-:Y:S01]  /*5e10*/  ISETP.GE.AND P1, PT, R5, R141, PT ;  /* 0x0000008d0500720c */ /* 0x000fe20003f26270 */
[----:B------:R-:W-:Y:S01]  /*5e20*/  VIADD R5, R2, 0x60 ;  /* 0x0000006002057836 */ /* 0x000fe20000000000 */
[----:B------:R-:W-:Y:S02]  /*5e30*/  FMNMX.FTZ R23, R160, R23, !PT ;  /* 0x00000017a0177209 */ /* 0x000fe40007810000 */
[----:B------:R-:W-:Y:S02]  /*5e40*/  FMNMX.FTZ R21, R52, R21, !PT ;  /* 0x0000001534157209 */ /* 0x000fe40007810000 */
[----:B------:R-:W-:-:S02]  /*5e50*/  FSEL R156, R156, -INF , !P0 ;  /* 0xff8000009c9c7808 */ /* 0x000fc40004000000 */
[----:B------:R-:W-:Y:S02]  /*5e60*/  FMNMX.FTZ R23, R158, R23, !PT ;  /* 0x000000179e177209 */ /* 0x000fe40007810000 */
[----:B------:R-:W-:Y:S02]  /*5e70*/  FSEL R150, R150, -INF , !P3 ;  /* 0xff80000096967808 */ /* 0x000fe40005800000 */
[----:B------:R-:W-:Y:S02]  /*5e80*/  FMNMX.FTZ R21, R202, R21, !PT ;  /* 0x00000015ca157209 */ /* 0x000fe40007810000 */
[----:B------:R-:W-:Y:S02]  /*5e90*/  ISETP.GE.AND P3, PT, R5, R142, PT ;  /* 0x0000008e0500720c */ /* 0x000fe40003f66270 */
[----:B------:R-:W-:Y:S02]  /*5ea0*/  FSEL R154, R154, -INF , !P5 ;  /* 0xff8000009a9a7808 */ /* 0x000fe40006800000 */
[----:B------:R-:W-:-:S02]  /*5eb0*/  FMNMX.FTZ R23, R156, R23, !PT ;  /* 0x000000179c177209 */ /* 0x000fc40007810000 */
[----:B------:R-:W-:Y:S02]  /*5ec0*/  FMNMX.FTZ R21, R188, R21, !PT ;  /* 0x00000015bc157209 */ /* 0x000fe40007810000 */
[----:B------:R-:W-:Y:S02]  /*5ed0*/  FSEL R130, R17, -INF , !P3 ;  /* 0xff80000011827808 */ /* 0x000fe40005800000 */
[----:B------:R-:W-:Y:S02]  /*5ee0*/  FSEL R148, R148, -INF , !P2 ;  /* 0xff80000094947808 */ /* 0x000fe40005000000 */
[-C--:B------:R-:W-:Y:S02]  /*5ef0*/  ISETP.GE.AND P3, PT, R15, R142.reuse, PT ;  /* 0x0000008e0f00720c */ /* 0x080fe40003f66270 */
[----:B------:R-:W-:Y:S02]  /*5f00*/  ISETP.GE.AND P2, PT, R19, R142, PT ;  /* 0x0000008e1300720c */ /* 0x000fe40003f46270 */
[----:B------:R-:W-:-:S02]  /*5f10*/  FMNMX.FTZ R17, R154, R23, !PT ;  /* 0x000000179a117209 */ /* 0x000fc40007810000 */
[----:B------:R-:W-:Y:S02]  /*5f20*/  FMNMX.FTZ R21, R196, R21, !PT ;  /* 0x00000015c4157209 */ /* 0x000fe40007810000 */
[----:B------:R-:W-:Y:S02]  /*5f30*/  FSEL R122, R122, -INF , !P3 ;  /* 0xff8000007a7a7808 */ /* 0x000fe40005800000 */
[----:B------:R-:W-:Y:S02]  /*5f40*/  FSEL R128, R16, -INF , !P2 ;  /* 0xff80000010807808 */ /* 0x000fe40005000000 */
[----:B------:R-:W-:Y:S02]  /*5f50*/  FMNMX.FTZ R17, R130, R17, !PT ;  /* 0x0000001182117209 */ /* 0x000fe40007810000 */
[----:B------:R-:W-:Y:S02]  /*5f60*/  ISETP.GE.AND P3, PT, R9, R142, PT ;  /* 0x0000008e0900720c */ /* 0x000fe40003f66270 */
[----:B------:R-:W-:-:S02]  /*5f70*/  FMNMX.FTZ R21, R164, R21, !PT ;  /* 0x00000015a4157209 */ /* 0x000fc40007810000 */
[----:B------:R-:W-:Y:S02]  /*5f80*/  ISETP.GE.AND P2, PT, R11, R142, PT ;  /* 0x0000008e0b00720c */ /* 0x000fe40003f46270 */
[----:B------:R-:W-:Y:S02]  /*5f90*/  FMNMX.FTZ R17, R128, R17, !PT ;  /* 0x0000001180117209 */ /* 0x000fe40007810000 */
[----:B------:R-:W-:Y:S02]  /*5fa0*/  FSEL R66, R13, -INF , !P3 ;  /* 0xff8000000d427808 */ /* 0x000fe40005800000 */
[----:B------:R-:W-:Y:S02]  /*5fb0*/  FMNMX.FTZ R13, R192, R21, !PT ;  /* 0x00000015c00d7209 */ /* 0x000fe40007810000 */
[----:B------:R-:W-:Y:S02]  /*5fc0*/  FSEL R120, R120, -INF , !P2 ;  /* 0xff80000078787808 */ /* 0x000fe40005000000 */
[----:B------:R-:W-:-:S02]  /*5fd0*/  FMNMX.FTZ R17, R122, R17, !PT ;  /* 0x000000117a117209 */ /* 0x000fc40007810000 */
[----:B------:R-:W-:Y:S02]  /*5fe0*/  FMNMX.FTZ R13, R152, R13, !PT ;  /* 0x0000000d980d7209 */ /* 0x000fe40007810000 */
[----:B------:R-:W-:Y:S01]  /*5ff0*/  ISETP.GE.AND P0, PT, R5, R141, PT ;  /* 0x0000008d0500720c */ /* 0x000fe20003f06270 */
[C---:B------:R-:W-:Y:S01]  /*6000*/  VIADD R5, R2.reuse, 0x78 ;  /* 0x0000007802057836 */ /* 0x040fe20000000000 */
[-C--:B------:R-:W-:Y:S01]  /*6010*/  ISETP.GE.AND P2, PT, R7, R142.reuse, PT ;  /* 0x0000008e0700720c */ /* 0x080fe20003f46270 */
[----:B------:R-:W-:Y:S01]  /*6020*/  VIADD R2, R2, 0x79 ;  /* 0x0000007902027836 */ /* 0x000fe20000000000 */
[----:B------:R-:W-:Y:S02]  /*6030*/  FMNMX.FTZ R17, R120, R17, !PT ;  /* 0x0000001178117209 */ /* 0x000fe40007810000 */
[----:B------:R-:W-:Y:S02]  /*6040*/  FMNMX.FTZ R13, R150, R13, !PT ;  /* 0x0000000d960d7209 */ /* 0x000fe40007810000 */
[----:B------:R-:W-:-:S02]  /*6050*/  ISETP.GE.AND P3, PT, R5, R142, PT ;  /* 0x0000008e0500720c */ /* 0x000fc40003f66270 */
[----:B------:R-:W-:Y:S02]  /*6060*/  FSEL R64, R12, -INF , !P2 ;  /* 0xff8000000c407808 */ /* 0x000fe40005000000 */
[----:B------:R-:W-:Y:S02]  /*6070*/  FMNMX.FTZ R17, R66, R17, !PT ;  /* 0x0000001142117209 */ /* 0x000fe40007810000 */
[----:B------:R-:W-:Y:S02]  /*6080*/  FSEL R58, R58, -INF , !P1 ;  /* 0xff8000003a3a7808 */ /* 0x000fe40004800000 */
[----:B------:R-:W-:Y:S02]  /*6090*/  FMNMX.FTZ R13, R148, R13, !PT ;  /* 0x0000000d940d7209 */ /* 0x000fe40007810000 */
[----:B------:R-:W-:Y:S02]  /*60a0*/  ISETP.GE.AND P2, PT, R2, R142, PT ;  /* 0x0000008e0200720c */ /* 0x000fe40003f46270 */
[----:B------:R-:W-:-:S02]  /*60b0*/  FSEL R62, R62, -INF , !P3 ;  /* 0xff8000003e3e7808 */ /* 0x000fc40005800000 */
[----:B------:R-:W-:Y:S02]  /*60c0*/  FMNMX.FTZ R17, R64, R17, !PT ;  /* 0x0000001140117209 */ /* 0x000fe40007810000 */
[----:B------:R-:W-:Y:S02]  /*60d0*/  ISETP.GE.AND P1, PT, R19, R141, PT ;  /* 0x0000008d1300720c */ /* 0x000fe40003f26270 */
[----:B------:R-:W-:Y:S02]  /*60e0*/  FSEL R50, R50, -INF , !P0 ;  /* 0xff80000032327808 */ /* 0x000fe40004000000 */
[----:B------:R-:W-:Y:S02]  /*60f0*/  FMNMX.FTZ R13, R58, R13, !PT ;  /* 0x0000000d3a0d7209 */ /* 0x000fe40007810000 */
[----:B------:R-:W-:Y:S02]  /*6100*/  FSEL R60, R14, -INF , !P2 ;  /* 0xff8000000e3c7808 */ /* 0x000fe40005000000 */
[----:B------:R-:W-:-:S02]  /*6110*/  FMNMX.FTZ R17, R62, R17, !PT ;  /* 0x000000113e117209 */ /* 0x000fc40007810000 */
[----:B------:R-:W-:Y:S02]  /*6120*/  ISETP.GE.AND P0, PT, R15, R141, PT ;  /* 0x0000008d0f00720c */ /* 0x000fe40003f06270 */
[----:B------:R-:W-:Y:S02]  /*6130*/  FSEL R48, R48, -INF , !P1 ;  /* 0xff80000030307808 */ /* 0x000fe40004800000 */
[----:B------:R-:W-:Y:S02]  /*6140*/  FMNMX.FTZ R15, R50, R13, !PT ;  /* 0x0000000d320f7209 */ /* 0x000fe40007810000 */
[----:B------:R-:W-:Y:S02]  /*6150*/  FMNMX.FTZ R12, R60, R17, !PT ;  /* 0x000000113c0c7209 */ /* 0x000fe40007810000 */
[----:B------:R-:W-:Y:S02]  /*6160*/  ISETP.GE.AND P1, PT, R11, R141, PT ;  /* 0x0000008d0b00720c */ /* 0x000fe40003f26270 */
[----:B------:R-:W-:Y:S01]  /*6170*/  FSEL R46, R46, -INF , !P0 ;  /* 0xff8000002e2e7808 */ /* 0x000fe20004000000 */
[----:B------:R-:W1:Y:S01]  /*6180*/  SHFL.BFLY PT, R13, R12, 0x2, 0x1f ;  /* 0x0c401f000c0d7f89 */ /* 0x000e6200000e0000 */
        /* <DEDUP_REMOVED lines=15> */
[----:B-1----:R-:W-:Y:S02]  /*6280*/  FMNMX.FTZ R13, R12, R13, !PT ;  /* 0x0000000d0c0d7209 */ /* 0x002fe40007810000 */
[----:B------:R-:W-:-:S03]  /*6290*/  FMNMX.FTZ R7, R34, R7, !PT ;  /* 0x0000000722077209 */ /* 0x000fc60007810000 */
[----:B------:R-:W1:Y:S04]  /*62a0*/  SHFL.BFLY PT, R2, R13, 0x1, 0x1f ;  /* 0x0c201f000d027f89 */ /* 0x000e6800000e0000 */
[----:B------:R-:W2:Y:S01]  /*62b0*/  SHFL.BFLY PT, R12, R7, 0x2, 0x1f ;  /* 0x0c401f00070c7f89 */ /* 0x000ea200000e0000 */
[----:B-1----:R-:W-:Y:S02]  /*62c0*/  FMNMX.FTZ R2, R13, R2, !PT ;  /* 0x000000020d027209 */ /* 0x002fe40007810000 */
[----:B--2---:R-:W-:-:S03]  /*62d0*/  FMNMX.FTZ R12, R7, R12, !PT ;  /* 0x0000000c070c7209 */ /* 0x004fc60007810000 */
[C---:B------:R-:W-:Y:S01]  /*62e0*/  FMUL.FTZ R49, R2.reuse, UR11 ;  /* 0x0000000b02317c20 */ /* 0x040fe20008410000 */
[----:B------:R-:W-:Y:S01]  /*62f0*/  FSETP.NEU.FTZ.AND P0, PT, R2, -INF , PT ;  /* 0xff8000000200780b */ /* 0x000fe20003f1d000 */
[----:B------:R-:W1:Y:S03]  /*6300*/  SHFL.BFLY PT, R5, R12, 0x1, 0x1f ;  /* 0x0c201f000c057f89 */ /* 0x000e6600000e0000 */
        /* <DEDUP_REMOVED lines=10> */
[----:B------:R-:W2:Y:S01]  /*63b0*/  LDSM.16.MT88.4 R84, [R116+0xb000] ;  /* 0x00b000007454783b */ /* 0x000ea20000004200 */
        /* <DEDUP_REMOVED lines=8> */
[----:B-1----:R-:W-:Y:S01]  /*6440*/  FMNMX.FTZ R0, R12, R5, !PT ;  /* 0x000000050c007209 */ /* 0x002fe20007810000 */
[--C-:B------:R-:W-:Y:S01]  /*6450*/  FFMA.FTZ R41, R206, UR11, -R49.reuse ;  /* 0x0000000bce297c23 */ /* 0x100fe20008010831 */
[----:B------:R-:W-:Y:S01]  /*6460*/  LDSM.16.MT88.4 R12, [R116+0x9400] ;  /* 0x00940000740c783b */ /* 0x000fe20000004200 */
[--C-:B------:R-:W-:Y:S01]  /*6470*/  FFMA.FTZ R190, R190, UR11, -R49.reuse ;  /* 0x0000000bbebe7c23 */ /* 0x100fe20008010831 */
        /* <DEDUP_REMOVED lines=8> */
[----:B------:R-:W-:Y:S01]  /*6500*/  FFMA.FTZ R158, R158, UR11, -R49 ;  /* 0x0000000b9e9e7c23 */ /* 0x000fe20008010831 */
[----:B---3--:R-:W-:Y:S01]  /*6510*/  F2FP.BF16.F32.PACK_AB R68, R51, R146 ;  /* 0x000000923344723e */ /* 0x008fe200000010ff */
[----:B------:R-:W1:Y:S01]  /*6520*/  MUFU.EX2 R47, R47 ;  /* 0x0000002f002f7308 */ /* 0x000e620000000800 */
[--C-:B------:R-:W-:Y:S01]  /*6530*/  FFMA.FTZ R162, R78, UR11, -R31.reuse ;  /* 0x0000000b4ea27c23 */ /* 0x100fe2000801081f */
[--C-:B------:R-:W-:Y:S01]  /*6540*/  FFMA.FTZ R53, R18, UR11, -R31.reuse ;  /* 0x0000000b12357c23 */ /* 0x100fe2000801081f */
[--C-:B------:R-:W-:Y:S01]  /*6550*/  FFMA.FTZ R138, R96, UR11, -R31.reuse ;  /* 0x0000000b608a7c23 */ /* 0x100fe2000801081f */
[--C-:B------:R-:W-:Y:S01]  /*6560*/  FFMA.FTZ R37, R8, UR11, -R31.reuse ;  /* 0x0000000b08257c23 */ /* 0x100fe2000801081f */
[--C-:B------:R-:W-:Y:S01]  /*6570*/  FFMA.FTZ R42, R98, UR11, -R31.reuse ;  /* 0x0000000b622a7c23 */ /* 0x100fe2000801081f */
[----:B------:R-:W-:Y:S01]  /*6580*/  LDSM.16.MT88.4 R8, [R168+0xb400] ;  /* 0x00b40000a808783b */ /* 0x000fe20000004200 */
[--C-:B------:R-:W-:Y:S01]  /*6590*/  FFMA.FTZ R33, R6, UR11, -R31.reuse ;  /* 0x0000000b06217c23 */ /* 0x100fe2000801081f */
[----:B------:R-:W-:Y:S01]  /*65a0*/  MUFU.EX2 R162, R162 ;  /* 0x000000a200a27308 */ /* 0x000fe20000000800 */
[--C-:B------:R-:W-:Y:S01]  /*65b0*/  FFMA.FTZ R30, R74, UR11, -R31.reuse ;  /* 0x0000000b4a1e7c23 */ /* 0x100fe2000801081f */
[--C-:B------:R-:W-:Y:S01]  /*65c0*/  FFMA.FTZ R23, R4, UR11, -R31.reuse ;  /* 0x0000000b04177c23 */ /* 0x100fe2000801081f */
[----:B------:R-:W3:Y:S01]  /*65d0*/  LDSM.16.MT88.4 R76, [R168+0xd000] ;  /* 0x00d00000a84c783b */ /* 0x000ee20000004200 */
[--C-:B------:R-:W-:Y:S01]  /*65e0*/  FFMA.FTZ R27, R26, UR11, -R31.reuse ;  /* 0x0000000b1a1b7c23 */ /* 0x100fe2000801081f */
[--C-:B------:R-:W-:Y:S01]  /*65f0*/  FFMA.FTZ R20, R20, UR11, -R31.reuse ;  /* 0x0000000b14147c23 */ /* 0x100fe2000801081f */
[--C-:B------:R-:W-:Y:S01]  /*6600*/  FFMA.FTZ R26, R212, UR11, -R31.reuse ;  /* 0x0000000bd41a7c23 */ /* 0x100fe2000801081f */
[----:B------:R-:W4:Y:S01]  /*6610*/  LDSM.16.MT88.4 R16, [R168+0x9400] ;  /* 0x00940000a810783b */ /* 0x000f220000004200 */
[----:B------:R-:W5:Y:S01]  /*6620*/  MUFU.EX2 R53, R53 ;  /* 0x0000003500357308 */ /* 0x000f620000000800 */
[----:B-1----:R-:W-:Y:S01]  /*6630*/  F2FP.BF16.F32.PACK_AB R70, R47, R56 ;  /* 0x000000382f46723e */ /* 0x002fe200000010ff */
        /* <DEDUP_REMOVED lines=9> */
[----:B------:R-:W-:Y:S01]  /*66d0*/  FFMA.FTZ R55, R192, UR11, -R31 ;  /* 0x0000000bc0377c23 */ /* 0x000fe2000801081f */
[--C-:B------:R-:W-:Y:S01]  /*66e0*/  FFMA.FTZ R156, R156, UR11, -R49.reuse ;  /* 0x0000000b9c9c7c23 */ /* 0x100fe20008010831 */
[----:B------:R-:W-:Y:S01]  /*66f0*/  FFMA.FTZ R63, R154, UR11, -R49 ;  /* 0x0000000b9a3f7c23 */ /* 0x000fe20008010831 */
[--C-:B------:R-:W-:Y:S01]  /*6700*/  FFMA.FTZ R152, R152, UR11, -R31.reuse ;  /* 0x0000000b98987c23 */ /* 0x100fe2000801081f */
[--C-:B------:R-:W-:Y:S01]  /*6710*/  FFMA.FTZ R67, R150, UR11, -R31.reuse ;  /* 0x0000000b96437c23 */ /* 0x100fe2000801081f */
[----:B------:R-:W1:Y:S01]  /*6720*/  MUFU.EX2 R37, R37 ;  /* 0x0000002500257308 */ /* 0x000e620000000800 */
[----:B-----5:R-:W-:Y:S01]  /*6730*/  F2FP.BF16.F32.PACK_AB R69, R53, R162 ;  /* 0x000000a23545723e */ /* 0x020fe200000010ff */
[----:B------:R-:W-:Y:S01]  /*6740*/  FFMA.FTZ R148, R148, UR11, -R31 ;  /* 0x0000000b94947c23 */ /* 0x000fe2000801081f */
[----:B------:R-:W-:Y:S01]  /*6750*/  FADD.FTZ R53, R162, R53 ;  /* 0x00000035a2357221 */ /* 0x000fe20000010000 */
[--C-:B------:R-:W-:Y:S01]  /*6760*/  FFMA.FTZ R50, R50, UR11, -R31.reuse ;  /* 0x0000000b32327c23 */ /* 0x100fe2000801081f */
[----:B------:R-:W-:Y:S01]  /*6770*/  FFMA.FTZ R46, R46, UR11, -R31 ;  /* 0x0000000b2e2e7c23 */ /* 0x000fe2000801081f */
[--C-:B------:R-:W-:Y:S01]  /*6780*/  FFMA.FTZ R128, R128, UR11, -R49.reuse ;  /* 0x0000000b80807c23 */ /* 0x100fe20008010831 */
[--C-:B------:R-:W-:Y:S01]  /*6790*/  FFMA.FTZ R122, R122, UR11, -R49.reuse ;  /* 0x0000000b7a7a7c23 */ /* 0x100fe20008010831 */
[----:B------:R-:W-:Y:S01]  /*67a0*/  MUFU.EX2 R35, R35 ;  /* 0x0000002300237308 */ /* 0x000fe20000000800 */
[--C-:B------:R-:W-:Y:S01]  /*67b0*/  FFMA.FTZ R66, R66, UR11, -R49.reuse ;  /* 0x0000000b42427c23 */ /* 0x100fe20008010831 */
[--C-:B------:R-:W-:Y:S01]  /*67c0*/  FFMA.FTZ R64, R64, UR11, -R49.reuse ;  /* 0x0000000b40407c23 */ /* 0x100fe20008010831 */
[--C-:B------:R-:W-:Y:S01]  /*67d0*/  FFMA.FTZ R62, R62, UR11, -R49.reuse ;  /* 0x0000000b3e3e7c23 */ /* 0x100fe20008010831 */
[----:B------:R-:W-:Y:S01]  /*67e0*/  FFMA.FTZ R60, R60, UR11, -R49 ;  /* 0x0000000b3c3c7c23 */ /* 0x000fe20008010831 */
[--C-:B------:R-:W-:Y:S01]  /*67f0*/  FFMA.FTZ R40, R40, UR11, -R31.reuse ;  /* 0x0000000b28287c23 */ /* 0x100fe2000801081f */
[--C-:B------:R-:W-:Y:S01]  /*6800*/  FFMA.FTZ R38, R38, UR11, -R31.reuse ;  /* 0x0000000b26267c23 */ /* 0x100fe2000801081f */
[----:B------:R-:W-:Y:S01]  /*6810*/  FFMA.FTZ R36, R36, UR11, -R31 ;  /* 0x0000000b24247c23 */ /* 0x000fe2000801081f */
[----:B------:R-:W5:Y:S01]  /*6820*/  MUFU.EX2 R32, R32 ;  /* 0x0000002000207308 */ /* 0x000f620000000800 */
[----:B-1----:R-:W-:Y:S01]  /*6830*/  F2FP.BF16.F32.PACK_AB R71, R37, R138 ;  /* 0x0000008a2547723e */ /* 0x002fe200000010ff */
[----:B------:R-:W-:Y:S01]  /*6840*/  FADD.FTZ R138, R138, R53 ;  /* 0x000000358a8a7221 */ /* 0x000fe20000010000 */
[--C-:B------:R-:W-:Y:S01]  /*6850*/  FFMA.FTZ R53, R48, UR11, -R31.reuse ;  /* 0x0000000b30357c23 */ /* 0x100fe2000801081f */
[----:B------:R-:W-:-:S02]  /*6860*/  FFMA.FTZ R34, R34, UR11, -R31 ;  /* 0x0000000b22227c23 */ /* 0x000fc4000801081f */
[----:B------:R-:W-:Y:S02]  /*6870*/  FADD.FTZ R37, R37, R138 ;  /* 0x0000008a25257221 */ /* 0x000fe40000010000 */
[C---:B------:R-:W-:Y:S01]  /*6880*/  HMMA.16816.F32.BF16 R96, R68.reuse, R92, RZ ;  /* 0x0000005c4460723c */ /* 0x040fe200000418ff */
[----:B------:R-:W-:Y:S05]  /*6890*/  MUFU.EX2 R29, R29 ;  /* 0x0000001d001d7308 */ /* 0x000fea0000000800 */
[----:B------:R-:W-:Y:S03]  /*68a0*/  HMMA.16816.F32.BF16 R92, R68, R94, RZ ;  /* 0x0000005e445c723c */ /* 0x000fe600000418ff */
[----:B------:R-:W1:Y:S01]  /*68b0*/  MUFU.EX2 R28, R28 ;  /* 0x0000001c001c7308 */ /* 0x000e620000000800 */
[----:B-----5:R-:W-:-:S02]  /*68c0*/  F2FP.BF16.F32.PACK_AB R4, R32, R35 ;  /* 0x000000232004723e */ /* 0x020fc400000010ff */
[C---:B------:R-:W-:Y:S05]  /*68d0*/  HMMA.16816.F32.BF16 R104, R68.reuse, R100, RZ ;  /* 0x000000644468723c */ /* 0x040fea00000418ff */
[----:B------:R-:W-:Y:S01]  /*68e0*/  MUFU.EX2 R42, R42 ;  /* 0x0000002a002a7308 */ /* 0x000fe20000000800 */
[C---:B------:R-:W-:Y:S06]  /*68f0*/  HMMA.16816.F32.BF16 R100, R68.reuse, R102, RZ ;  /* 0x000000664464723c */ /* 0x040fec00000418ff */
[----:B------:R-:W-:Y:S01]  /*6900*/  HMMA.16816.F32.BF16 R112, R68, R108, RZ ;  /* 0x0000006c4470723c */ /* 0x000fe200000418ff */
[----:B------:R-:W5:Y:S01]  /*6910*/  MUFU.EX2 R33, R33 ;  /* 0x0000002100217308 */ /* 0x000f620000000800 */
[----:B-1----:R-:W-:-:S04]  /*6920*/  F2FP.BF16.F32.PACK_AB R6, R28, R29 ;  /* 0x0000001d1c06723e */ /* 0x002fc800000010ff */
[C---:B--2---:R-:W-:Y:S03]  /*6930*/  HMMA.16816.F32.BF16 R88, R68.reuse, R84, RZ ;  /* 0x000000544458723c */ /* 0x044fe600000418ff */
[----:B------:R-:W-:Y:S03]  /*6940*/  MUFU.EX2 R30, R30 ;  /* 0x0000001e001e7308 */ /* 0x000fe60000000800 */
[C---:B---3--:R-:W-:Y:S05]  /*6950*/  HMMA.16816.F32.BF16 R80, R68.reuse, R76, RZ ;  /* 0x0000004c4450723c */ /* 0x048fea00000418ff */
[----:B------:R-:W1:Y:S01]  /*6960*/  MUFU.EX2 R23, R23 ;  /* 0x0000001700177308 */ /* 0x000e620000000800 */
[----:B-----5:R-:W-:Y:S01]  /*6970*/  F2FP.BF16.F32.PACK_AB R5, R33, R42 ;  /* 0x0000002a2105723e */ /* 0x020fe200000010ff */
[----:B------:R-:W-:Y:S01]  /*6980*/  HMMA.16816.F32.BF16 R108, R68, R110, RZ ;  /* 0x0000006e446c723c */ /* 0x000fe200000418ff */
[----:B------:R-:W-:-:S05]  /*6990*/  FADD.FTZ R42, R42, R37 ;  /* 0x000000252a2a7221 */ /* 0x000fca0000010000 */
[C---:B------:R-:W-:Y:S01]  /*69a0*/  HMMA.16816.F32.BF16 R84, R68.reuse, R86, RZ ;  /* 0x000000564454723c */ /* 0x040fe200000418ff */
[----:B------:R-:W-:Y:S05]  /*69b0*/  MUFU.EX2 R22, R22 ;  /* 0x0000001600167308 */ /* 0x000fea0000000800 */
[----:B------:R-:W-:Y:S01]  /*69c0*/  HMMA.16816.F32.BF16 R76, R68, R78, RZ ;  /* 0x0000004e444c723c */ /* 0x000fe200000418ff */
[----:B-1----:R-:W-:Y:S02]  /*69d0*/  F2FP.BF16.F32.PACK_AB R7, R23, R30 ;  /* 0x0000001e1707723e */ /* 0x002fe400000010ff */
[----:B------:R-:W1:Y:S05]  /*69e0*/  MUFU.EX2 R21, R21 ;  /* 0x0000001500157308 */ /* 0x000e6a0000000800 */
[C---:B------:R-:W-:Y:S03]  /*69f0*/  HMMA.16816.F32.BF16 R96, R4.reuse, R8, R96 ;  /* 0x000000080460723c */ /* 0x040fe60000041860 */
[----:B------:R-:W-:Y:S03]  /*6a00*/  MUFU.EX2 R25, R25 ;  /* 0x0000001900197308 */ /* 0x000fe60000000800 */
[C---:B------:R-:W-:Y:S01]  /*6a10*/  HMMA.16816.F32.BF16 R92, R4.reuse, R10, R92 ;  /* 0x0000000a045c723c */ /* 0x040fe2000004185c */
[----:B------:R-:W2:Y:S04]  /*6a20*/  LDSM.16.MT88.4 R8, [R116+0xd000] ;  /* 0x00d000007408783b */ /* 0x000ea80000004200 */
[----:B------:R-:W3:Y:S01]  /*6a30*/  MUFU.EX2 R24, R24 ;  /* 0x0000001800187308 */ /* 0x000ee20000000800 */
[C---:B------:R-:W-:Y:S06]  /*6a40*/  HMMA.16816.F32.BF16 R104, R4.reuse, R12, R104 ;  /* 0x0000000c0468723c */ /* 0x040fec0000041868 */
[C---:B------:R-:W-:Y:S01]  /*6a50*/  HMMA.16816.F32.BF16 R100, R4.reuse, R14, R100 ;  /* 0x0000000e0464723c */ /* 0x040fe20000041864 */
[----:B------:R-:W5:Y:S01]  /*6a60*/  LDSM.16.MT88.4 R12, [R168+0xd400] ;  /* 0x00d40000a80c783b */ /* 0x000f620000004200 */
[----:B------:R-:W-:Y:S04]  /*6a70*/  MUFU.EX2 R20, R20 ;  /* 0x0000001400147308 */ /* 0x000fe80000000800 */
[C---:B----4-:R-:W-:Y:S04]  /*6a80*/  HMMA.16816.F32.BF16 R112, R4.reuse, R16, R112 ;  /* 0x000000100470723c */ /* 0x050fe80000041870 */
[----:B------:R-:W4:Y:S02]  /*6a90*/  MUFU.EX2 R27, R27 ;  /* 0x0000001b001b7308 */ /* 0x000f240000000800 */
[----:B------:R-:W-:Y:S01]  /*6aa0*/  HMMA.16816.F32.BF16 R108, R4, R18, R108 ;  /* 0x00000012046c723c */ /* 0x000fe2000004186c */
[----:B------:R-:W1:Y:S05]  /*6ab0*/  LDSM.16.MT88.4 R16, [R116+0xb400] ;  /* 0x00b400007410783b */ /* 0x000e6a0000004200 */
[----:B------:R-:W-:Y:S08]  /*6ac0*/  MUFU.EX2 R26, R26 ;  /* 0x0000001a001a7308 */ /* 0x000ff00000000800 */
[----:B------:R-:W4:Y:S01]  /*6ad0*/  MUFU.EX2 R3, R3 ;  /* 0x0000000300037308 */ /* 0x000f220000000800 */
[C---:B--2---:R-:W-:Y:S07]  /*6ae0*/  HMMA.16816.F32.BF16 R72, R68.reuse, R8, RZ ;  /* 0x000000084448723c */ /* 0x044fee00000418ff */
[----:B------:R-:W-:Y:S01]  /*6af0*/  MUFU.EX2 R144, R144 ;  /* 0x0000009000907308 */ /* 0x000fe20000000800 */
[----:B------:R-:W-:Y:S01]  /*6b00*/  HMMA.16816.F32.BF16 R68, R68, R10, RZ ;  /* 0x0000000a4444723c */ /* 0x000fe200000418ff */
[----:B------:R-:W2:Y:S05]  /*6b10*/  LDSM.16.MT88.4 R8, [R116+0xd400] ;  /* 0x00d400007408783b */ /* 0x000eaa0000004200 */
[C---:B-----5:R-:W-:Y:S01]  /*6b20*/  HMMA.16816.F32.BF16 R80, R4.reuse, R12, R80 ;  /* 0x0000000c0450723c */ /* 0x060fe20000041850 */
[----:B------:R-:W5:Y:S05]  /*6b30*/  MUFU.EX2 R45, R45 ;  /* 0x0000002d002d7308 */ /* 0x000f6a0000000800 */
[C---:B------:R-:W-:Y:S01]  /*6b40*/  HMMA.16816.F32.BF16 R76, R4.reuse, R14, R76 ;  /* 0x0000000e044c723c */ /* 0x040fe2000004184c */
[----:B------:R-:W5:Y:S02]  /*6b50*/  LDSM.16.MT88.4 R12, [R168+0x9800] ;  /* 0x00980000a80c783b */ /* 0x000f640000004200 */
[----:B------:R-:W-:Y:S03]  /*6b60*/  MUFU.EX2 R54, R54 ;  /* 0x0000003600367308 */ /* 0x000fe60000000800 */
[C---:B-1----:R-:W-:Y:S05]  /*6b70*/  HMMA.16816.F32.BF16 R88, R4.reuse, R16, R88 ;  /* 0x000000100458723c */ /* 0x042fea0000041858 */
[----:B------:R-:W1:Y:S01]  /*6b80*/  MUFU.EX2 R41, R41 ;  /* 0x0000002900297308 */ /* 0x000e620000000800 */
[C---:B------:R-:W-:Y:S01]  /*6b90*/  HMMA.16816.F32.BF16 R84, R4.reuse, R18, R84 ;  /* 0x000000120454723c */ /* 0x040fe20000041854 */
[----:B------:R-:W-:Y:S06]  /*6ba0*/  LDSM.16.MT88.4 R16, [R168+0xa400] ;  /* 0x00a40000a810783b */ /* 0x000fec0000004200 */
[----:B------:R-:W-:Y:S08]  /*6bb0*/  MUFU.EX2 R136, R136 ;  /* 0x0000008800887308 */ /* 0x000ff00000000800 */
[----:B------:R-:W1:Y:S01]  /*6bc0*/  MUFU.EX2 R43, R43 ;  /* 0x0000002b002b7308 */ /* 0x000e620000000800 */
[C---:B--2---:R-:W-:Y:S06]  /*6bd0*/  HMMA.16816.F32.BF16 R72, R4.reuse, R8, R72 ;  /* 0x000000080448723c */ /* 0x044fec0000041848 */
[----:B------:R-:W-:Y:S01]  /*6be0*/  HMMA.16816.F32.BF16 R68, R4, R10, R68 ;  /* 0x0000000a0444723c */ /* 0x000fe20000041844 */
[----:B------:R-:W2:Y:S01]  /*6bf0*/  LDSM.16.MT88.4 R8, [R116+0x9800] ;  /* 0x009800007408783b */ /* 0x000ea20000004200 */
[----:B------:R-:W-:Y:S05]  /*6c00*/  MUFU.EX2 R52, R52 ;  /* 0x0000003400347308 */ /* 0x000fea0000000800 */
[----:B------:R-:W-:-:S02]  /*6c10*/  F2FP.BF16.F32.PACK_AB R4, R21, R22 ;  /* 0x000000161504723e */ /* 0x000fc400000010ff */
[----:B---3--:R-:W-:Y:S01]  /*6c20*/  F2FP.BF16.F32.PACK_AB R6, R24, R25 ;  /* 0x000000191806723e */ /* 0x008fe200000010ff */
[----:B------:R-:W3:Y:S01]  /*6c30*/  MUFU.EX2 R39, R39 ;  /* 0x0000002700277308 */ /* 0x000ee20000000800 */
[----:B----4-:R-:W-:Y:S02]  /*6c40*/  F2FP.BF16.F32.PACK_AB R5, R27, R20 ;  /* 0x000000141b05723e */ /* 0x010fe400000010ff */
[----:B------:R-:W-:-:S05]  /*6c50*/  F2FP.BF16.F32.PACK_AB R7, R3, R26 ;  /* 0x0000001a0307723e */ /* 0x000fca00000010ff */
[----:B------:R-:W-:Y:S02]  /*6c60*/  MUFU.EX2 R190, R190 ;  /* 0x000000be00be7308 */ /* 0x000fe40000000800 */
[C---:B-----5:R-:W-:Y:S06]  /*6c70*/  HMMA.16816.F32.BF16 R112, R4.reuse, R12, R112 ;  /* 0x0000000c0470723c */ /* 0x060fec0000041870 */
[C---:B------:R-:W-:Y:S01]  /*6c80*/  HMMA.16816.F32.BF16 R108, R4.reuse, R14, R108 ;  /* 0x0000000e046c723c */ /* 0x040fe2000004186c */
[----:B------:R-:W4:Y:S01]  /*6c90*/  LDSM.16.MT88.4 R12, [R168+0xb800] ;  /* 0x00b80000a80c783b */ /* 0x000f220000004200 */
[----:B------:R-:W5:Y:S08]  /*6ca0*/  MUFU.EX2 R61, R61 ;  /* 0x0000003d003d7308 */ /* 0x000f700000000800 */
[----:B------:R-:W-:Y:S01]  /*6cb0*/  MUFU.EX2 R166, R166 ;  /* 0x000000a600a67308 */ /* 0x000fe20000000800 */
[C---:B--2---:R-:W-:Y:S07]  /*6cc0*/  HMMA.16816.F32.BF16 R104, R4.reuse, R8, R104 ;  /* 0x000000080468723c */ /* 0x044fee0000041868 */
[----:B------:R-:W2:Y:S01]  /*6cd0*/  MUFU.EX2 R57, R57 ;  /* 0x0000003900397308 */ /* 0x000ea20000000800 */
[C---:B------:R-:W-:Y:S01]  /*6ce0*/  HMMA.16816.F32.BF16 R100, R4.reuse, R10, R100 ;  /* 0x0000000a0464723c */ /* 0x040fe20000041864 */
[----:B------:R-:W1:Y:S06]  /*6cf0*/  LDSM.16.MT88.4 R8, [R116+0xb800] ;  /* 0x00b800007408783b */ /* 0x000e6c0000004200 */
[----:B------:R-:W-:Y:S08]  /*6d00*/  MUFU.EX2 R188, R188 ;  /* 0x000000bc00bc7308 */ /* 0x000ff00000000800 */
[----:B------:R-:W2:Y:S01]  /*6d10*/  MUFU.EX2 R59, R59 ;  /* 0x0000003b003b7308 */ /* 0x000ea20000000800 */
[C---:B----4-:R-:W-:Y:S07]  /*6d20*/  HMMA.16816.F32.BF16 R96, R4.reuse, R12, R96 ;  /* 0x0000000c0460723c */ /* 0x050fee0000041860 */
[----:B------:R-:W-:Y:S01]  /*6d30*/  MUFU.EX2 R164, R164 ;  /* 0x000000a400a47308 */ /* 0x000fe20000000800 */
[C---:B------:R-:W-:Y:S01]  /*6d40*/  HMMA.16816.F32.BF16 R92, R4.reuse, R14, R92 ;  /* 0x0000000e045c723c */ /* 0x040fe2000004185c */
[----:B------:R-:W4:Y:S06]  /*6d50*/  LDSM.16.MT88.4 R12, [R168+0xd800] ;  /* 0x00d80000a80c783b */ /* 0x000f2c0000004200 */
[----:B------:R-:W2:Y:S08]  /*6d60*/  MUFU.EX2 R55, R55 ;  /* 0x0000003700377308 */ /* 0x000eb00000000800 */
[----:B------:R-:W-:Y:S01]  /*6d70*/  MUFU.EX2 R65, R65 ;  /* 0x0000004100417308 */ /* 0x000fe20000000800 */
[C---:B-1----:R-:W-:Y:S07]  /*6d80*/  HMMA.16816.F32.BF16 R88, R4.reuse, R8, R88 ;  /* 0x000000080458723c */ /* 0x042fee0000041858 */
[----:B------:R-:W-:Y:S01]  /*6d90*/  MUFU.EX2 R158, R158 ;  /* 0x0000009e009e7308 */ /* 0x000fe20000000800 */
        /* <DEDUP_REMOVED lines=12> */
[----:B------:R-:W-:Y:S01]  /*6e60*/  HMMA.16816.F32.BF16 R68, R4, R10, R68 ;  /* 0x0000000a0444723c */ /* 0x000fe20000041844 */
[----:B------:R-:W1:Y:S06]  /*6e70*/  LDSM.16.MT88.4 R8, [R116+0x9c00] ;  /* 0x009c00007408783b */ /* 0x000e6c0000004200 */
[----:B------:R-:W-:Y:S01]  /*6e80*/  F2FP.BF16.F32.PACK_AB R4, R45, R144 ;  /* 0x000000902d04723e */ /* 0x000fe200000010ff */
[----:B------:R-:W-:Y:S01]  /*6e90*/  MUFU.EX2 R46, R46 ;  /* 0x0000002e002e7308 */ /* 0x000fe20000000800 */
[----:B------:R-:W-:-:S02]  /*6ea0*/  F2FP.BF16.F32.PACK_AB R6, R41, R54 ;  /* 0x000000362906723e */ /* 0x000fc400000010ff */
[----:B------:R-:W-:Y:S02]  /*6eb0*/  F2FP.BF16.F32.PACK_AB R5, R43, R136 ;  /* 0x000000882b05723e */ /* 0x000fe400000010ff */
[----:B---3--:R-:W-:-:S03]  /*6ec0*/  F2FP.BF16.F32.PACK_AB R7, R39, R52 ;  /* 0x000000342707723e */ /* 0x008fc600000010ff */
[----:B------:R-:W-:Y:S04]  /*6ed0*/  MUFU.EX2 R66, R66 ;  /* 0x0000004200427308 */ /* 0x000fe80000000800 */
[C---:B----4-:R-:W-:Y:S04]  /*6ee0*/  HMMA.16816.F32.BF16 R112, R4.reuse, R12, R112 ;  /* 0x0000000c0470723c */ /* 0x050fe80000041870 */
[----:B------:R-:W-:Y:S02]  /*6ef0*/  MUFU.EX2 R62, R62 ;  /* 0x0000003e003e7308 */ /* 0x000fe40000000800 */
[C---:B------:R-:W-:Y:S01]  /*6f00*/  HMMA.16816.F32.BF16 R108, R4.reuse, R14, R108 ;  /* 0x0000000e046c723c */ /* 0x040fe2000004186c */
[----:B------:R-:W3:Y:S05]  /*6f10*/  LDSM.16.MT88.4 R12, [R168+0xbc00] ;  /* 0x00bc0000a80c783b */ /* 0x000eea0000004200 */
[----:B------:R-:W-:Y:S01]  /*6f20*/  MUFU.EX2 R191, R60 ;  /* 0x0000003c00bf7308 */ /* 0x000fe20000000800 */
[C---:B-1----:R-:W-:Y:S06]  /*6f30*/  HMMA.16816.F32.BF16 R104, R4.reuse, R8, R104 ;  /* 0x000000080468723c */ /* 0x042fec0000041868 */
[C---:B------:R-:W-:Y:S01]  /*6f40*/  HMMA.16816.F32.BF16 R100, R4.reuse, R10, R100 ;  /* 0x0000000a0464723c */ /* 0x040fe20000041864 */
[----:B------:R-:W1:Y:S05]  /*6f50*/  LDSM.16.MT88.4 R8, [R116+0xbc00] ;  /* 0x00bc00007408783b */ /* 0x000e6a0000004200 */
[C---:B---3--:R-:W-:Y:S06]  /*6f60*/  HMMA.16816.F32.BF16 R96, R4.reuse, R12, R96 ;  /* 0x0000000c0460723c */ /* 0x048fec0000041860 */
[C---:B------:R-:W-:Y:S01]  /*6f70*/  HMMA.16816.F32.BF16 R92, R4.reuse, R14, R92 ;  /* 0x0000000e045c723c */ /* 0x040fe2000004185c */
[----:B------:R-:W3:Y:S05]  /*6f80*/  LDSM.16.MT88.4 R12, [R168+0xdc00] ;  /* 0x00dc0000a80c783b */ /* 0x000eea0000004200 */
[C---:B-1----:R-:W-:Y:S06]  /*6f90*/  HMMA.16816.F32.BF16 R88, R4.reuse, R8, R88 ;  /* 0x000000080458723c */ /* 0x042fec0000041858 */
[C---:B------:R-:W-:Y:S01]  /*6fa0*/  HMMA.16816.F32.BF16 R84, R4.reuse, R10, R84 ;  /* 0x0000000a0454723c */ /* 0x040fe20000041854 */
[----:B------:R-:W1:Y:S05]  /*6fb0*/  LDSM.16.MT88.4 R8, [R116+0xdc00] ;  /* 0x00dc00007408783b */ /* 0x000e6a0000004200 */
[C---:B---3--:R-:W-:Y:S06]  /*6fc0*/  HMMA.16816.F32.BF16 R80, R4.reuse, R12, R80 ;  /* 0x0000000c0450723c */ /* 0x048fec0000041850 */
[C---:B------:R-:W-:Y:S01]  /*6fd0*/  HMMA.16816.F32.BF16 R76, R4.reuse, R14, R76 ;  /* 0x0000000e044c723c */ /* 0x040fe2000004184c */
[----:B------:R-:W3:Y:S05]  /*6fe0*/  LDSM.16.MT88.4 R12, [R168+0xa000] ;  /* 0x00a00000a80c783b */ /* 0x000eea0000004200 */
[C---:B-1----:R-:W-:Y:S06]  /*6ff0*/  HMMA.16816.F32.BF16 R72, R4.reuse, R8, R72 ;  /* 0x000000080448723c */ /* 0x042fec0000041848 */
[----:B------:R-:W-:Y:S01]  /*7000*/  HMMA.16816.F32.BF16 R68, R4, R10, R68 ;  /* 0x0000000a0444723c */ /* 0x000fe20000041844 */
[----:B------:R-:W1:Y:S06]  /*7010*/  LDSM.16.MT88.4 R8, [R116+0xa000] ;  /* 0x00a000007408783b */ /* 0x000e6c0000004200 */
[----:B-----5:R-:W-:-:S02]  /*7020*/  F2FP.BF16.F32.PACK_AB R4, R61, R190 ;  /* 0x000000be3d04723e */ /* 0x020fc400000010ff */
[----:B--2---:R-:W-:Y:S02]  /*7030*/  F2FP.BF16.F32.PACK_AB R6, R57, R166 ;  /* 0x000000a63906723e */ /* 0x004fe400000010ff */
[----:B------:R-:W-:Y:S02]  /*7040*/  F2FP.BF16.F32.PACK_AB R5, R59, R188 ;  /* 0x000000bc3b05723e */ /* 0x000fe400000010ff */
[----:B------:R-:W-:-:S07]  /*7050*/  F2FP.BF16.F32.PACK_AB R7, R55, R164 ;  /* 0x000000a43707723e */ /* 0x000fce00000010ff */
[C---:B---3--:R-:W-:Y:S06]  /*7060*/  HMMA.16816.F32.BF16 R112, R4.reuse, R12, R112 ;  /* 0x0000000c0470723c */ /* 0x048fec0000041870 */
        /* <DEDUP_REMOVED lines=15> */
[----:B------:R-:W-:Y:S01]  /*7160*/  HMMA.16816.F32.BF16 R68, R4, R10, R68 ;  /* 0x0000000a0444723c */ /* 0x000fe20000041844 */
[----:B------:R-:W1:Y:S06]  /*7170*/  LDSM.16.MT88.4 R8, [R168+0xc400] ;  /* 0x00c40000a808783b */ /* 0x000e6c0000004200 */
[----:B------:R-:W-:Y:S01]  /*7180*/  FADD.FTZ R5, R146, R51 ;  /* 0x0000003392057221 */ /* 0x000fe20000010000 */
[----:B------:R-:W-:Y:S01]  /*7190*/  FFMA.FTZ R51, R58, UR11, -R31 ;  /* 0x0000000b3a337c23 */ /* 0x000fe2000801081f */
[----:B------:R-:W-:Y:S01]  /*71a0*/  MUFU.EX2 R146, R148 ;  /* 0x0000009400927308 */ /* 0x000fe20000000800 */
[----:B------:R-:W-:Y:S01]  /*71b0*/  F2FP.BF16.F32.PACK_AB R6, R63, R156 ;  /* 0x0000009c3f06723e */ /* 0x000fe200000010ff */
[----:B------:R-:W-:Y:S01]  /*71c0*/  FADD.FTZ R4, R56, R5 ;  /* 0x0000000538047221 */ /* 0x000fe20000010000 */
[--C-:B------:R-:W-:Y:S01]  /*71d0*/  FFMA.FTZ R56, R120, UR11, -R49.reuse ;  /* 0x0000000b78387c23 */ /* 0x100fe20008010831 */
[----:B------:R-:W-:Y:S01]  /*71e0*/  F2FP.BF16.F32.PACK_AB R5, R67, R152 ;  /* 0x000000984305723e */ /* 0x000fe200000010ff */
[----:B------:R-:W-:Y:S01]  /*71f0*/  FFMA.FTZ R58, R130, UR11, -R49 ;  /* 0x0000000b823a7c23 */ /* 0x000fe20008010831 */
[----:B------:R-:W-:Y:S01]  /*7200*/  FADD.FTZ R120, R47, R4 ;  /* 0x000000042f787221 */ /* 0x000fe20000010000 */
[----:B------:R-:W-:Y:S01]  /*7210*/  F2FP.BF16.F32.PACK_AB R4, R158, R65 ;  /* 0x000000419e04723e */ /* 0x000fe200000010ff */
[----:B------:R-:W3:Y:S08]  /*7220*/  MUFU.EX2 R51, R51 ;  /* 0x0000003300337308 */ /* 0x000ef00000000800 */
[----:B------:R-:W-:Y:S08]  /*7230*/  MUFU.EX2 R58, R58 ;  /* 0x0000003a003a7308 */ /* 0x000ff00000000800 */
[----:B------:R-:W4:Y:S01]  /*7240*/  MUFU.EX2 R49, R128 ;  /* 0x0000008000317308 */ /* 0x000f220000000800 */
[----:B---3--:R-:W-:-:S07]  /*7250*/  F2FP.BF16.F32.PACK_AB R7, R51, R146 ;  /* 0x000000923307723e */ /* 0x008fce00000010ff */
[C---:B------:R-:W-:Y:S01]  /*7260*/  HMMA.16816.F32.BF16 R112, R4.reuse, R16, R112 ;  /* 0x000000100470723c */ /* 0x040fe20000041870 */
[----:B------:R-:W-:Y:S05]  /*7270*/  MUFU.EX2 R47, R122 ;  /* 0x0000007a002f7308 */ /* 0x000fea0000000800 */
[C---:B------:R-:W-:Y:S01]  /*7280*/  HMMA.16816.F32.BF16 R108, R4.reuse, R18, R108 ;  /* 0x00000012046c723c */ /* 0x040fe2000004186c */
[----:B------:R-:W3:Y:S02]  /*7290*/  LDSM.16.MT88.4 R16, [R116+0xc400] ;  /* 0x00c400007410783b */ /* 0x000ee40000004200 */
[----:B------:R-:W5:Y:S03]  /*72a0*/  MUFU.EX2 R56, R56 ;  /* 0x0000003800387308 */ /* 0x000f660000000800 */
        /* <DEDUP_REMOVED lines=17> */
[----:B----4-:R-:W-:Y:S01]  /*73c0*/  F2FP.BF16.F32.PACK_AB R4, R49, R58 ;  /* 0x0000003a3104723e */ /* 0x010fe200000010ff */
[----:B------:R-:W-:Y:S01]  /*73d0*/  MUFU.EX2 R31, R38 ;  /* 0x00000026001f7308 */ /* 0x000fe20000000800 */
[----:B------:R-:W-:Y:S01]  /*73e0*/  FADD.FTZ R32, R32, R5 ;  /* 0x0000000520207221 */ /* 0x000fe20000010000 */
[----:B------:R-:W-:Y:S01]  /*73f0*/  FADD.FTZ R5, R33, R42 ;  /* 0x0000002a21057221 */ /* 0x000fe20000010000 */
[----:B-----5:R-:W-:-:S02]  /*7400*/  F2FP.BF16.F32.PACK_AB R6, R56, R47 ;  /* 0x0000002f3806723e */ /* 0x020fc400000010ff */
[----:B------:R-:W-:Y:S01]  /*7410*/  FADD.FTZ R33, R29, R32 ;  /* 0x000000201d217221 */ /* 0x000fe20000010000 */
[----:B------:R-:W-:Y:S01]  /*7420*/  FADD.FTZ R32, R30, R5 ;  /* 0x000000051e207221 */ /* 0x000fe20000010000 */
[----:B------:R-:W-:Y:S01]  /*7430*/  F2FP.BF16.F32.PACK_AB R5, R53, R50 ;  /* 0x000000323505723e */ /* 0x000fe200000010ff */
[----:B------:R-:W4:Y:S01]  /*7440*/  MUFU.EX2 R35, R35 ;  /* 0x0000002300237308 */ /* 0x000f220000000800 */
[----:B------:R-:W-:Y:S01]  /*7450*/  FADD.FTZ R37, R28, R33 ;  /* 0x000000211c257221 */ /* 0x000fe20000010000 */
[----:B------:R-:W-:-:S03]  /*7460*/  FADD.FTZ R23, R23, R32 ;  /* 0x0000002017177221 */ /* 0x000fc60000010000 */
[----:B------:R-:W-:Y:S01]  /*7470*/  FADD.FTZ R22, R22, R37 ;  /* 0x0000002516167221 */ /* 0x000fe20000010000 */
[----:B------:R-:W-:Y:S02]  /*7480*/  FADD.FTZ R32, R20, R23 ;  /* 0x0000001714207221 */ /* 0x000fe40000010000 */
[----:B------:R-:W5:Y:S02]  /*7490*/  MUFU.EX2 R29, R64 ;  /* 0x00000040001d7308 */ /* 0x000f640000000800 */
[----:B------:R-:W-:-:S04]  /*74a0*/  FADD.FTZ R27, R27, R32 ;  /* 0x000000201b1b7221 */ /* 0x000fc80000010000 */
[----:B------:R-:W-:Y:S02]  /*74b0*/  FADD.FTZ R26, R26, R27 ;  /* 0x0000001b1a1a7221 */ /* 0x000fe40000010000 */
[----:B------:R-:W5:Y:S01]  /*74c0*/  MUFU.EX2 R30, R40 ;  /* 0x00000028001e7308 */ /* 0x000f620000000800 */
[----:B----4-:R-:W-:Y:S01]  /*74d0*/  F2FP.BF16.F32.PACK_AB R7, R35, R46 ;  /* 0x0000002e2307723e */ /* 0x010fe200000010ff */
[----:B------:R-:W-:-:S04]  /*74e0*/  FADD.FTZ R3, R3, R26 ;  /* 0x0000001a03037221 */ /* 0x000fc80000010000 */
[----:B------:R-:W-:Y:S02]  /*74f0*/  FADD.FTZ R136, R136, R3 ;  /* 0x0000000388887221 */ /* 0x000fe40000010000 */
[----:B---3--:R-:W-:Y:S01]  /*7500*/  HMMA.16816.F32.BF16 R96, R4, R16, R96 ;  /* 0x000000100460723c */ /* 0x008fe20000041860 */
[----:B------:R-:W-:Y:S01]  /*7510*/  MUFU.EX2 R28, R36 ;  /* 0x00000024001c7308 */ /* 0x000fe20000000800 */
[----:B------:R-:W-:-:S04]  /*7520*/  FADD.FTZ R43, R43, R136 ;  /* 0x000000882b2b7221 */ /* 0x000fc80000010000 */
[C---:B------:R-:W-:Y:S01]  /*7530*/  HMMA.16816.F32.BF16 R92, R4.reuse, R18, R92 ;  /* 0x00000012045c723c */ /* 0x040fe2000004185c */
[----:B------:R-:W3:Y:S01]  /*7540*/  LDSM.16.MT88.4 R16, [R116+0xe800] ;  /* 0x00e800007410783b */ /* 0x000ee20000004200 */
[----:B------:R-:W-:Y:S01]  /*7550*/  FADD.FTZ R52, R52, R43 ;  /* 0x0000002b34347221 */ /* 0x000fe20000010000 */
[----:B------:R-:W4:Y:S03]  /*7560*/  MUFU.EX2 R33, R34 ;  /* 0x0000002200217308 */ /* 0x000f260000000800 */
[----:B--2---:R-:W-:Y:S01]  /*7570*/  HMMA.16816.F32.BF16 R112, R4, R12, R112 ;  /* 0x0000000c0470723c */ /* 0x004fe20000041870 */
[----:B------:R-:W-:-:S04]  /*7580*/  FADD.FTZ R39, R39, R52 ;  /* 0x0000003427277221 */ /* 0x000fc80000010000 */
[----:B------:R-:W-:Y:S01]  /*7590*/  FADD.FTZ R188, R188, R39 ;  /* 0x00000027bcbc7221 */ /* 0x000fe20000010000 */
[----:B------:R-:W-:Y:S01]  /*75a0*/  HMMA.16816.F32.BF16 R108, R4, R14, R108 ;  /* 0x0000000e046c723c */ /* 0x000fe2000004186c */
[----:B------:R-:W2:Y:S02]  /*75b0*/  LDSM.16.MT88.4 R12, [R116+0xc800] ;  /* 0x00c80000740c783b */ /* 0x000ea40000004200 */
[----:B------:R-:W-:-:S03]  /*75c0*/  FADD.FTZ R59, R59, R188 ;  /* 0x000000bc3b3b7221 */ /* 0x000fc60000010000 */
[----:B-1----:R-:W-:Y:S01]  /*75d0*/  HMMA.16816.F32.BF16 R104, R4, R8, R104 ;  /* 0x000000080468723c */ /* 0x002fe20000041868 */
[----:B------:R-:W-:-:S04]  /*75e0*/  FADD.FTZ R164, R164, R59 ;  /* 0x0000003ba4a47221 */ /* 0x000fc80000010000 */
[----:B------:R-:W-:Y:S01]  /*75f0*/  FADD.FTZ R55, R55, R164 ;  /* 0x000000a437377221 */ /* 0x000fe20000010000 */
[----:B------:R-:W-:Y:S01]  /*7600*/  HMMA.16816.F32.BF16 R100, R4, R10, R100 ;  /* 0x0000000a0464723c */ /* 0x000fe20000041864 */
[----:B------:R-:W1:Y:S02]  /*7610*/  LDSM.16.MT88.4 R8, [R168+0xe800] ;  /* 0x00e80000a808783b */ /* 0x000e640000004200 */
[----:B------:R-:W-:-:S04]  /*7620*/  FADD.FTZ R152, R152, R55 ;  /* 0x0000003798987221 */ /* 0x000fc80000010000 */
[----:B------:R-:W-:-:S04]  /*7630*/  FADD.FTZ R67, R67, R152 ;  /* 0x0000009843437221 */ /* 0x000fc80000010000 */
[----:B------:R-:W-:-:S04]  /*7640*/  FADD.FTZ R146, R146, R67 ;  /* 0x0000004392927221 */ /* 0x000fc80000010000 */
[----:B------:R-:W-:Y:S01]  /*7650*/  FADD.FTZ R51, R51, R146 ;  /* 0x0000009233337221 */ /* 0x000fe20000010000 */
[----:B---3--:R-:W-:Y:S03]  /*7660*/  HMMA.16816.F32.BF16 R72, R4, R16, R72 ;  /* 0x000000100448723c */ /* 0x008fe60000041848 */
[----:B------:R-:W-:-:S03]  /*7670*/  FADD.FTZ R50, R50, R51 ;  /* 0x0000003332327221 */ /* 0x000fc60000010000 */
[C---:B------:R-:W-:Y:S01]  /*7680*/  HMMA.16816.F32.BF16 R68, R4.reuse, R18, R68 ;  /* 0x000000120444723c */ /* 0x040fe20000041844 */
[----:B------:R-:W-:Y:S01]  /*7690*/  FADD.FTZ R16, R21, R22 ;  /* 0x0000001615107221 */ /* 0x000fe20000010000 */
[----:B------:R-:W-:Y:S01]  /*76a0*/  FADD.FTZ R53, R53, R50 ;  /* 0x0000003235357221 */ /* 0x000fe20000010000 */
[----:B------:R-:W3:Y:S02]  /*76b0*/  LDSM.16.MT88.4 R20, [R168+0xcc00] ;  /* 0x00cc0000a814783b */ /* 0x000ee40000004200 */
[----:B------:R-:W-:Y:S01]  /*76c0*/  FADD.FTZ R25, R25, R16 ;  /* 0x0000001019197221 */ /* 0x000fe20000010000 */
[----:B--2---:R-:W-:Y:S01]  /*76d0*/  HMMA.16816.F32.BF16 R88, R4, R12, R88 ;  /* 0x0000000c0458723c */ /* 0x004fe20000041858 */
[----:B------:R-:W-:Y:S01]  /*76e0*/  LDSM.16.MT88.4 R16, [R116+0xcc00] ;  /* 0x00cc00007410783b */ /* 0x000fe20000004200 */
[----:B------:R-:W-:Y:S01]  /*76f0*/  FADD.FTZ R46, R46, R53 ;  /* 0x000000352e2e7221 */ /* 0x000fe20000010000 */
[----:B------:R-:W-:-:S03]  /*7700*/  FADD.FTZ R25, R24, R25 ;  /* 0x0000001918197221 */ /* 0x000fc60000010000 */
[----:B------:R-:W-:Y:S01]  /*7710*/  HMMA.16816.F32.BF16 R84, R4, R14, R84 ;  /* 0x0000000e0454723c */ /* 0x000fe20000041854 */
[----:B------:R-:W2:Y:S01]  /*7720*/  LDSM.16.MT88.4 R12, [R168+0xac00] ;  /* 0x00ac0000a80c783b */ /* 0x000ea20000004200 */
[----:B------:R-:W-:Y:S01]  /*7730*/  FADD.FTZ R144, R144, R25 ;  /* 0x0000001990907221 */ /* 0x000fe20000010000 */
[----:B------:R-:W-:-:S03]  /*7740*/  FADD.FTZ R35, R35, R46 ;  /* 0x0000002e23237221 */ /* 0x000fc60000010000 */
[----:B-1----:R-:W-:Y:S01]  /*7750*/  HMMA.16816.F32.BF16 R80, R4, R8, R80 ;  /* 0x000000080450723c */ /* 0x002fe20000041850 */
[----:B------:R-:W-:-:S04]  /*7760*/  FADD.FTZ R45, R45, R144 ;  /* 0x000000902d2d7221 */ /* 0x000fc80000010000 */
[----:B------:R-:W-:Y:S01]  /*7770*/  FADD.FTZ R54, R54, R45 ;  /* 0x0000002d36367221 */ /* 0x000fe20000010000 */
[----:B------:R-:W-:Y:S01]  /*7780*/  HMMA.16816.F32.BF16 R76, R4, R10, R76 ;  /* 0x0000000a044c723c */ /* 0x000fe2000004184c */
[----:B------:R-:W1:Y:S02]  /*7790*/  LDSM.16.MT88.4 R8, [R116+0xac00] ;  /* 0x00ac00007408783b */ /* 0x000e640000004200 */
[----:B------:R-:W-:-:S04]  /*77a0*/  FADD.FTZ R41, R41, R54 ;  /* 0x0000003629297221 */ /* 0x000fc80000010000 */
[----:B------:R-:W-:Y:S01]  /*77b0*/  FADD.FTZ R190, R190, R41 ;  /* 0x00000029bebe7221 */ /* 0x000fe20000010000 */
[----:B-----5:R-:W-:Y:S02]  /*77c0*/  F2FP.BF16.F32.PACK_AB R4, R29, R66 ;  /* 0x000000421d04723e */ /* 0x020fe400000010ff */
[----:B------:R-:W-:Y:S01]  /*77d0*/  F2FP.BF16.F32.PACK_AB R6, R191, R62 ;  /* 0x0000003ebf06723e */ /* 0x000fe200000010ff */
[----:B------:R-:W-:Y:S01]  /*77e0*/  FADD.FTZ R61, R61, R190 ;  /* 0x000000be3d3d7221 */ /* 0x000fe20000010000 */
[----:B------:R-:W-:Y:S01]  /*77f0*/  F2FP.BF16.F32.PACK_AB R5, R31, R30 ;  /* 0x0000001e1f05723e */ /* 0x000fe200000010ff */
[----:B------:R-:W-:Y:S01]  /*7800*/  FADD.FTZ R30, R30, R35 ;  /* 0x000000231e1e7221 */ /* 0x000fe20000010000 */
[----:B----4-:R-:W-:Y:S01]  /*7810*/  F2FP.BF16.F32.PACK_AB R7, R33, R28 ;  /* 0x0000001c2107723e */ /* 0x010fe200000010ff */
[----:B------:R-:W-:Y:S01]  /*7820*/  FADD.FTZ R166, R166, R61 ;  /* 0x0000003da6a67221 */ /* 0x000fe20000010000 */
[----:B------:R-:W-:Y:S01]  /*7830*/  LEA R190, P0, R140, UR8, 0x1 ;  /* 0x000000088cbe7c11 */ /* 0x000fe2000f8008ff */
[----:B------:R-:W-:-:S02]  /*7840*/  FADD.FTZ R31, R31, R30 ;  /* 0x0000001e1f1f7221 */ /* 0x000fc40000010000 */
[----:B------:R-:W-:Y:S01]  /*7850*/  FADD.FTZ R166, R57, R166 ;  /* 0x000000a639a67221 */ /* 0x000fe20000010000 */
[----:B------:R-:W-:Y:S01]  /*7860*/  LEA.HI.X R189, R140, UR9, R119, 0x1, P0 ;  /* 0x000000098cbd7c11 */ /* 0x000fe200080f0c77 */
[----:B------:R-:W-:Y:S01]  /*7870*/  FADD.FTZ R28, R28, R31 ;  /* 0x0000001f1c1c7221 */ /* 0x000fe20000010000 */
[C---:B---3--:R-:W-:Y:S01]  /*7880*/  HMMA.16816.F32.BF16 R96, R4.reuse, R20, R96 ;  /* 0x000000140460723c */ /* 0x048fe20000041860 */
[----:B------:R-:W-:Y:S02]  /*7890*/  FADD.FTZ R3, R65, R166 ;  /* 0x000000a641037221 */ /* 0x000fe40000010000 */
[----:B------:R-:W-:Y:S02]  /*78a0*/  FADD.FTZ R192, R33, R28 ;  /* 0x0000001c21c07221 */ /* 0x000fe40000010000 */
[----:B------:R-:W-:Y:S01]  /*78b0*/  FADD.FTZ R3, R158, R3 ;  /* 0x000000039e037221 */ /* 0x000fe20000010000 */
[----:B------:R-:W-:Y:S03]  /*78c0*/  HMMA.16816.F32.BF16 R92, R4, R22, R92 ;  /* 0x00000016045c723c */ /* 0x000fe6000004185c */
[----:B------:R-:W-:-:S03]  /*78d0*/  FADD.FTZ R156, R156, R3 ;  /* 0x000000039c9c7221 */ /* 0x000fc60000010000 */
        /* <DEDUP_REMOVED lines=11> */
[----:B------:R-:W-:-:S03]  /*7990*/  FADD.FTZ R66, R66, R3 ;  /* 0x0000000342427221 */ /* 0x000fc60000010000 */
[----:B------:R-:W-:Y:S01]  /*79a0*/  HMMA.16816.F32.BF16 R88, R4, R16, R88 ;  /* 0x000000100458723c */ /* 0x000fe20000041858 */
[----:B------:R-:W-:-:S04]  /*79b0*/  FADD.FTZ R29, R29, R66 ;  /* 0x000000421d1d7221 */ /* 0x000fc80000010000 */
[----:B------:R-:W-:Y:S01]  /*79c0*/  FADD.FTZ R62, R62, R29 ;  /* 0x0000001d3e3e7221 */ /* 0x000fe20000010000 */
[----:B------:R-:W-:Y:S03]  /*79d0*/  HMMA.16816.F32.BF16 R84, R4, R18, R84 ;  /* 0x000000120454723c */ /* 0x000fe60000041854 */
[----:B------:R-:W-:-:S03]  /*79e0*/  FADD.FTZ R191, R191, R62 ;  /* 0x0000003ebfbf7221 */ /* 0x000fc60000010000 */
[C---:B--2---:R-:W-:Y:S06]  /*79f0*/  HMMA.16816.F32.BF16 R80, R4.reuse, R12, R80 ;  /* 0x0000000c0450723c */ /* 0x044fec0000041850 */
[C---:B------:R-:W-:Y:S06]  /*7a00*/  HMMA.16816.F32.BF16 R76, R4.reuse, R14, R76 ;  /* 0x0000000e044c723c */ /* 0x040fec000004184c */
[C---:B-1----:R-:W-:Y:S06]  /*7a10*/  HMMA.16816.F32.BF16 R72, R4.reuse, R8, R72 ;  /* 0x000000080448723c */ /* 0x042fec0000041848 */
[----:B------:R-:W-:Y:S01]  /*7a20*/  HMMA.16816.F32.BF16 R68, R4, R10, R68 ;  /* 0x0000000a0444723c */ /* 0x000fe20000041844 */
[----:B------:R-:W-:-:S08]  /*7a30*/  NOP ;  /* 0x0000000000007918 */ /* 0x000fd00000000000 */
        /* <DEDUP_REMOVED lines=64> */
.L_x_788:
[----:B------:R-:W-:-:S04]  /*7e40*/  LEA R4, -R134, RZ, 0x7 ;  /* 0x000000ff86047211 */ /* 0x000fc800078e39ff */
[----:B------:R-:W-:-:S07]  /*7e50*/  SHF.R.S32.HI R11, RZ, 0x1f, R4 ;  /* 0x0000001fff0b7819 */ /* 0x000fce0000011404 */
.L_x_789:
        /* <DEDUP_REMOVED lines=66> */
[----:B------:R-:W-:Y:S01]  /*8280*/  @!P3 LDGSTS.E.BYPASS.LTC128B.128 [R180+0xb800], desc[UR12][R12.64+0x40] ;  /* 0x0b8000400cb4bfae */ /* 0x000fe2000b901d4c */
        /* <DEDUP_REMOVED lines=9> */
[----:B------:R1:W-:Y:S01]  /*8320*/  @!P2 LDGSTS.E.BYPASS.LTC128B.128 [R180+0xd800], desc[UR12][R8.64+0x80] ;  /* 0x0d80008008b4afae */ /* 0x0003e2000b901d4c */
        /* <DEDUP_REMOVED lines=37> */
[----:B------:R-:W-:Y:S04]  /*8580*/  LDSM.16.M88.4 R4, [R171] ;  /* 0x00000000ab04783b */ /* 0x000fe80000000200 */
[----:B------:R-:W5:Y:S04]  /*8590*/  LDSM.16.M88.4 R60, [R170+0x3000] ;  /* 0x00300000aa3c783b */ /* 0x000f680000000200 */
[----:B------:R-:W4:Y:S04]  /*85a0*/  LDSM.16.M88.4 R52, [R170+0x3400] ;  /* 0x00340000aa34783b */ /* 0x000f280000000200 */
[----:B------:R-:W-:Y:S04]  /*85b0*/  LDSM.16.M88.4 R120, [R169] ;  /* 0x00000000a978783b */ /* 0x000fe80000000200 */
[----:B-1----:R-:W1:Y:S04]  /*85c0*/  LDSM.16.M88.4 R8, [R118+0x3000] ;  /* 0x003000007608783b */ /* 0x002e680000000200 */
[----:B------:R-:W1:Y:S04]  /*85d0*/  LDSM.16.M88.4 R12, [R118+0x3400] ;  /* 0x00340000760c783b */ /* 0x000e680000000200 */
[----:B------:R-:W1:Y:S04]  /*85e0*/  LDSM.16.M88.4 R44, [R170+0x3800] ;  /* 0x00380000aa2c783b */ /* 0x000e680000000200 */
[----:B------:R-:W1:Y:S04]  /*85f0*/  LDSM.16.M88.4 R36, [R170+0x3c00] ;  /* 0x003c0000aa24783b */ /* 0x000e680000000200 */
[----:B--2---:R-:W2:Y:S04]  /*8600*/  LDSM.16.M88.4 R20, [R170+0x4400] ;  /* 0x00440000aa14783b */ /* 0x004ea80000000200 */
[----:B------:R-:W2:Y:S04]  /*8610*/  LDSM.16.M88.4 R16, [R118+0x3800] ;  /* 0x003800007610783b */ /* 0x000ea80000000200 */
[----:B---3--:R-:W3:Y:S01]  /*8620*/  LDSM.16.M88.4 R28, [R170+0x4000] ;  /* 0x00400000aa1c783b */ /* 0x008ee20000000200 */
[C---:B-----5:R-:W-:Y:S03]  /*8630*/  HMMA.16816.F32.BF16 R64, R4.reuse, R60, RZ ;  /* 0x0000003c0440723c */ /* 0x060fe600000418ff */
[----:B------:R-:W-:Y:S04]  /*8640*/  LDSM.16.M88.4 R128, [R170+0x4c00] ;  /* 0x004c0000aa80783b */ /* 0x000fe80000000200 */
[----:B------:R-:W-:Y:S01]  /*8650*/  LDSM.16.M88.4 R124, [R118+0x4400] ;  /* 0x00440000767c783b */ /* 0x000fe20000000200 */
[C---:B----4-:R-:W-:Y:S03]  /*8660*/  HMMA.16816.F32.BF16 R56, R4.reuse, R52, RZ ;  /* 0x000000340438723c */ /* 0x050fe600000418ff */
[----:B------:R-:W-:Y:S03]  /*8670*/  LDSM.16.M88.4 R136, [R118+0x4000] ;  /* 0x004000007688783b */ /* 0x000fe60000000200 */
[C---:B------:R-:W-:Y:S01]  /*8680*/  HMMA.16816.F32.BF16 R60, R4.reuse, R62, RZ ;  /* 0x0000003e043c723c */ /* 0x040fe200000418ff */
[----:B------:R-:W0:Y:S05]  /*8690*/  LDGDEPBAR ;  /* 0x00000000000079af */ /* 0x000e2a0000000000 */
[----:B------:R-:W-:Y:S06]  /*86a0*/  HMMA.16816.F32.BF16 R52, R4, R54, RZ ;  /* 0x000000360434723c */ /* 0x000fec00000418ff */
[C---:B-1----:R-:W-:Y:S06]  /*86b0*/  HMMA.16816.F32.BF16 R64, R120.reuse, R8, R64 ;  /* 0x000000087840723c */ /* 0x042fec0000041840 */
[C---:B------:R-:W-:Y:S06]  /*86c0*/  HMMA.16816.F32.BF16 R56, R120.reuse, R12, R56 ;  /* 0x0000000c7838723c */ /* 0x040fec0000041838 */
[C---:B------:R-:W-:Y:S01]  /*86d0*/  HMMA.16816.F32.BF16 R60, R120.reuse, R10, R60 ;  /* 0x0000000a783c723c */ /* 0x040fe2000004183c */
[----:B------:R-:W1:Y:S05]  /*86e0*/  LDSM.16.M88.4 R8, [R118+0x3c00] ;  /* 0x003c00007608783b */ /* 0x000e6a0000000200 */
[----:B------:R-:W-:Y:S01]  /*86f0*/  HMMA.16816.F32.BF16 R52, R120, R14, R52 ;  /* 0x0000000e7834723c */ /* 0x000fe20000041834 */
[----:B------:R-:W4:Y:S05]  /*8700*/  LDSM.16.M88.4 R12, [R170+0x4800] ;  /* 0x00480000aa0c783b */ /* 0x000f2a0000000200 */
[C---:B------:R-:W-:Y:S06]  /*8710*/  HMMA.16816.F32.BF16 R48, R4.reuse, R44, RZ ;  /* 0x0000002c0430723c */ /* 0x040fec00000418ff */
[C---:B------:R-:W-:Y:S06]  /*8720*/  HMMA.16816.F32.BF16 R44, R4.reuse, R46, RZ ;  /* 0x0000002e042c723c */ /* 0x040fec00000418ff */
[C---:B------:R-:W-:Y:S06]  /*8730*/  HMMA.16816.F32.BF16 R40, R4.reuse, R36, RZ ;  /* 0x000000240428723c */ /* 0x040fec00000418ff */
[C---:B------:R-:W-:Y:S06]  /*8740*/  HMMA.16816.F32.BF16 R36, R4.reuse, R38, RZ ;  /* 0x000000260424723c */ /* 0x040fec00000418ff */
[C---:B--2---:R-:W-:Y:S06]  /*8750*/  HMMA.16816.F32.BF16 R24, R4.reuse, R20, RZ ;  /* 0x000000140418723c */ /* 0x044fec00000418ff */
[----:B------:R-:W-:Y:S06]  /*8760*/  HMMA.16816.F32.BF16 R20, R4, R22, RZ ;  /* 0x000000160414723c */ /* 0x000fec00000418ff */
[C---:B------:R-:W-:Y:S06]  /*8770*/  HMMA.16816.F32.BF16 R48, R120.reuse, R16, R48 ;  /* 0x000000107830723c */ /* 0x040fec0000041830 */
[----:B------:R-:W-:Y:S06]  /*8780*/  HMMA.16816.F32.BF16 R44, R120, R18, R44 ;  /* 0x00000012782c723c */ /* 0x000fec000004182c */
[----:B---3--:R-:W-:Y:S06]  /*8790*/  HMMA.16816.F32.BF16 R32, R4, R28, RZ ;  /* 0x0000001c0420723c */ /* 0x008fec00000418ff */
[C---:B-1----:R-:W-:Y:S06]  /*87a0*/  HMMA.16816.F32.BF16 R40, R120.reuse, R8, R40 ;  /* 0x000000087828723c */ /* 0x042fec0000041828 */
[----:B------:R-:W-:Y:S06]  /*87b0*/  HMMA.16816.F32.BF16 R36, R120, R10, R36 ;  /* 0x0000000a7824723c */ /* 0x000fec0000041824 */
[C---:B----4-:R-:W-:Y:S06]  /*87c0*/  HMMA.16816.F32.BF16 R16, R4.reuse, R12, RZ ;  /* 0x0000000c0410723c */ /* 0x050fec00000418ff */
        /* <DEDUP_REMOVED lines=96> */
[----:B------:R-:W-:Y:S01]  /*8dd0*/  HMMA.16816.F32.BF16 R52, R128, R122, R52 ;  /* 0x0000007a8034723c */ /* 0x000fe20000041834 */
[----:B------:R-:W2:Y:S05]  /*8de0*/  LDSM.16.M88.4 R120, [R118+0x7c00] ;  /* 0x007c00007678783b */ /* 0x000eaa0000000200 */
[----:B------:R-:W-:-:S06]  /*8df0*/  FMUL.FTZ R3, R66, UR10 ;  /* 0x0000000a42037c20 */ /* 0x000fcc0008410000 */
[----:B------:R-:W-:Y:S01]  /*8e00*/  FMUL.FTZ R60, R60, UR10 ;  /* 0x0000000a3c3c7c20 */ /* 0x000fe20008410000 */
[----:B------:R-:W-:Y:S01]  /*8e10*/  FMUL.FTZ R66, R63, UR10 ;  /* 0x0000000a3f427c20 */ /* 0x000fe20008410000 */
[----:B------:R-:W-:Y:S01]  /*8e20*/  FMUL.FTZ R62, R62, UR10 ;  /* 0x0000000a3e3e7c20 */ /* 0x000fe20008410000 */
[----:B------:R-:W-:Y:S01]  /*8e30*/  FMUL.FTZ R61, R61, UR10 ;  /* 0x0000000a3d3d7c20 */ /* 0x000fe20008410000 */
[----:B------:R-:W-:Y:S02]  /*8e40*/  MUFU.TANH R3, R3 ;  /* 0x0000000300037308 */ /* 0x000fe40000002400 */
[----:B------:R-:W-:Y:S01]  /*8e50*/  FMUL.FTZ R63, R56, UR10 ;  /* 0x0000000a383f7c20 */ /* 0x000fe20008410000 */
[----:B------:R-:W-:Y:S01]  /*8e60*/  FMUL.FTZ R56, R57, UR10 ;  /* 0x0000000a39387c20 */ /* 0x000fe20008410000 */
[----:B------:R-:W-:Y:S01]  /*8e70*/  FMUL.FTZ R57, R58, UR10 ;  /* 0x0000000a3a397c20 */ /* 0x000fe20008410000 */
[----:B------:R-:W-:-:S03]  /*8e80*/  FMUL.FTZ R59, R59, UR10 ;  /* 0x0000000a3b3b7c20 */ /* 0x000fc60008410000 */
[----:B------:R-:W3:Y:S01]  /*8e90*/  MUFU.TANH R60, R60 ;  /* 0x0000003c003c7308 */ /* 0x000ee20000002400 */
[----:B------:R-:W-:Y:S01]  /*8ea0*/  FMUL.FTZ R58, R52, UR10 ;  /* 0x0000000a343a7c20 */ /* 0x000fe20008410000 */
[----:B------:R-:W-:Y:S01]  /*8eb0*/  FMUL.FTZ R52, R53, UR10 ;  /* 0x0000000a35347c20 */ /* 0x000fe20008410000 */
[----:B------:R-:W-:Y:S01]  /*8ec0*/  FMUL.FTZ R53, R54, UR10 ;  /* 0x0000000a36357c20 */ /* 0x000fe20008410000 */
[----:B------:R-:W-:Y:S01]  /*8ed0*/  FMUL.FTZ R55, R55, UR10 ;  /* 0x0000000a37377c20 */ /* 0x000fe20008410000 */
[C---:B-1----:R-:W-:Y:S03]  /*8ee0*/  HMMA.16816.F32.BF16 R48, R128.reuse, R124, R48 ;  /* 0x0000007c8030723c */ /* 0x042fe60000041830 */
[----:B------:R-:W1:Y:S03]  /*8ef0*/  MUFU.TANH R62, R62 ;  /* 0x0000003e003e7308 */ /* 0x000e660000002400 */
[C---:B------:R-:W-:Y:S01]  /*8f00*/  HMMA.16816.F32.BF16 R44, R128.reuse, R126, R44 ;  /* 0x0000007e802c723c */ /* 0x040fe2000004182c */
[----:B------:R-:W4:Y:S04]  /*8f10*/  LDSM.16.M88.4 R124, [R118+0x8000] ;  /* 0x00800000767c783b */ /* 0x000f280000000200 */
[----:B------:R-:W5:Y:S01]  /*8f20*/  MUFU.TANH R63, R63 ;  /* 0x0000003f003f7308 */ /* 0x000f620000002400 */
[C---:B--2---:R-:W-:Y:S06]  /*8f30*/  HMMA.16816.F32.BF16 R40, R128.reuse, R120, R40 ;  /* 0x000000788028723c */ /* 0x044fec0000041828 */
[----:B------:R-:W-:Y:S01]  /*8f40*/  HMMA.16816.F32.BF16 R36, R128, R122, R36 ;  /* 0x0000007a8024723c */ /* 0x000fe20000041824 */
[----:B------:R-:W2:Y:S01]  /*8f50*/  LDSM.16.M88.4 R120, [R118+0x8400] ;  /* 0x008400007678783b */ /* 0x000ea20000000200 */
[----:B------:R-:W5:Y:S04]  /*8f60*/  MUFU.TANH R57, R57 ;  /* 0x0000003900397308 */ /* 0x000f680000002400 */
[----:B------:R-:W-:Y:S01]  /*8f70*/  FMUL.FTZ R48, R48, UR10 ;  /* 0x0000000a30307c20 */ /* 0x000fe20008410000 */
[----:B------:R-:W-:Y:S01]  /*8f80*/  FMUL.FTZ R50, R50, UR10 ;  /* 0x0000000a32327c20 */ /* 0x000fe20008410000 */
[----:B------:R-:W-:Y:S01]  /*8f90*/  FMUL.FTZ R49, R49, UR10 ;  /* 0x0000000a31317c20 */ /* 0x000fe20008410000 */
[----:B------:R-:W-:Y:S01]  /*8fa0*/  FMUL.FTZ R51, R51, UR10 ;  /* 0x0000000a33337c20 */ /* 0x000fe20008410000 */
[----:B------:R-:W5:Y:S02]  /*8fb0*/  MUFU.TANH R58, R58 ;  /* 0x0000003a003a7308 */ /* 0x000f640000002400 */
[----:B------:R-:W-:Y:S01]  /*8fc0*/  FMUL.FTZ R46, R46, UR10 ;  /* 0x0000000a2e2e7c20 */ /* 0x000fe20008410000 */
[----:B------:R-:W-:Y:S01]  /*8fd0*/  FMUL.FTZ R45, R45, UR10 ;  /* 0x0000000a2d2d7c20 */ /* 0x000fe20008410000 */
[----:B------:R-:W-:-:S04]  /*8fe0*/  FMUL.FTZ R47, R47, UR10 ;  /* 0x0000000a2f2f7c20 */ /* 0x000fc80008410000 */
[----:B------:R-:W-:Y:S01]  /*8ff0*/  FMUL.FTZ R204, R41, UR10 ;  /* 0x0000000a29cc7c20 */ /* 0x000fe20008410000 */
[----:B------:R-:W5:Y:S01]  /*9000*/  MUFU.TANH R53, R53 ;  /* 0x0000003500357308 */ /* 0x000f620000002400 */
[----:B------:R-:W-:Y:S01]  /*9010*/  FMUL.FTZ R40, R40, UR10 ;  /* 0x0000000a28287c20 */ /* 0x000fe20008410000 */
[----:B------:R-:W-:Y:S01]  /*9020*/  FMUL.FTZ R42, R42, UR10 ;  /* 0x0000000a2a2a7c20 */ /* 0x000fe20008410000 */
[----:B------:R-:W-:Y:S02]  /*9030*/  FMUL.FTZ R43, R43, UR10 ;  /* 0x0000000a2b2b7c20 */ /* 0x000fe40008410000 */
[----:B------:R-:W-:Y:S01]  /*9040*/  FMUL.FTZ R196, R36, UR10 ;  /* 0x0000000a24c47c20 */ /* 0x000fe20008410000 */
[----:B------:R-:W-:Y:S01]  /*9050*/  FMUL.FTZ R37, R37, UR10 ;  /* 0x0000000a25257c20 */ /* 0x000fe20008410000 */
[----:B------:R-:W-:Y:S01]  /*9060*/  FMUL.FTZ R38, R38, UR10 ;  /* 0x0000000a26267c20 */ /* 0x000fe20008410000 */
[----:B------:R-:W-:Y:S01]  /*9070*/  MUFU.TANH R187, R46 ;  /* 0x0000002e00bb7308 */ /* 0x000fe20000002400 */
[----:B------:R-:W-:Y:S01]  /*9080*/  FMUL.FTZ R39, R39, UR10 ;  /* 0x0000000a27277c20 */ /* 0x000fe20008410000 */
[C---:B----4-:R-:W-:Y:S06]  /*9090*/  HMMA.16816.F32.BF16 R32, R128.reuse, R124, R32 ;  /* 0x0000007c8020723c */ /* 0x050fec0000041820 */
[C---:B------:R-:W-:Y:S01]  /*90a0*/  HMMA.16816.F32.BF16 R28, R128.reuse, R126, R28 ;  /* 0x0000007e801c723c */ /* 0x040fe2000004181c */
[----:B------:R-:W4:Y:S01]  /*90b0*/  LDSM.16.M88.4 R124, [R118+0x8800] ;  /* 0x00880000767c783b */ /* 0x000f220000000200 */
[----:B------:R-:W-:Y:S04]  /*90c0*/  MUFU.TANH R198, R40 ;  /* 0x0000002800c67308 */ /* 0x000fe80000002400 */
[C---:B--2---:R-:W-:Y:S04]  /*90d0*/  HMMA.16816.F32.BF16 R24, R128.reuse, R120, R24 ;  /* 0x000000788018723c */ /* 0x044fe80000041818 */
[----:B------:R1:W-:Y:S02]  /*90e0*/  MUFU.TANH R200, R37 ;  /* 0x0000002500c87308 */ /* 0x0003e40000002400 */
[----:B------:R-:W-:Y:S01]  /*90f0*/  HMMA.16816.F32.BF16 R20, R128, R122, R20 ;  /* 0x0000007a8014723c */ /* 0x000fe20000041814 */
[----:B------:R-:W2:Y:S01]  /*9100*/  LDSM.16.M88.4 R120, [R118+0x8c00] ;  /* 0x008c00007678783b */ /* 0x000ea20000000200 */
[----:B------:R-:W-:-:S04]  /*9110*/  DEPBAR.LE SB0, 0x0 ;  /* 0x000080000000791a */ /* 0x000fc80000000000 */
[----:B------:R-:W-:Y:S01]  /*9120*/  FMUL.FTZ R160, R32, UR10 ;  /* 0x0000000a20a07c20 */ /* 0x000fe20008410000 */
[----:B------:R-:W-:Y:S02]  /*9130*/  IMAD.SHL.U32 R32, R179, 0x80, RZ ;  /* 0x00000080b3207824 */ /* 0x000fe400078e00ff */
[----:B------:R-:W-:Y:S01]  /*9140*/  FMUL.FTZ R157, R34, UR10 ;  /* 0x0000000a229d7c20 */ /* 0x000fe20008410000 */
[----:B------:R-:W-:Y:S01]  /*9150*/  MUFU.TANH R193, R42 ;  /* 0x0000002a00c17308 */ /* 0x000fe20000002400 */
[----:B------:R-:W-:Y:S01]  /*9160*/  FMUL.FTZ R188, R33, UR10 ;  /* 0x0000000a21bc7c20 */ /* 0x000fe20008410000 */
[----:B------:R-:W-:Y:S01]  /*9170*/  FMUL.FTZ R35, R35, UR10 ;  /* 0x0000000a23237c20 */ /* 0x000fe20008410000 */
[----:B------:R-:W-:Y:S01]  /*9180*/  FMUL.FTZ R158, R28, UR10 ;  /* 0x0000000a1c9e7c20 */ /* 0x000fe20008410000 */
[----:B------:R-:W-:Y:S01]  /*9190*/  FMUL.FTZ R159, R30, UR10 ;  /* 0x0000000a1e9f7c20 */ /* 0x000fe20008410000 */
[----:B------:R-:W-:Y:S01]  /*91a0*/  FMUL.FTZ R166, R29, UR10 ;  /* 0x0000000a1da67c20 */ /* 0x000fe20008410000 */
[----:B------:R-:W-:-:S02]  /*91b0*/  FMUL.FTZ R31, R31, UR10 ;  /* 0x0000000a1f1f7c20 */ /* 0x000fc40008410000 */
[----:B------:R-:W-:Y:S01]  /*91c0*/  MUFU.TANH R196, R196 ;  /* 0x000000c400c47308 */ /* 0x000fe20000002400 */
[----:B------:R-:W-:Y:S01]  /*91d0*/  FMUL.FTZ R150, R24, UR10 ;  /* 0x0000000a18967c20 */ /* 0x000fe20008410000 */
[----:B------:R-:W-:Y:S01]  /*91e0*/  FMUL.FTZ R26, R26, UR10 ;  /* 0x0000000a1a1a7c20 */ /* 0x000fe20008410000 */
[----:B------:R-:W-:Y:S01]  /*91f0*/  FMUL.FTZ R25, R25, UR10 ;  /* 0x0000000a19197c20 */ /* 0x000fe20008410000 */
[----:B------:R-:W-:Y:S02]  /*9200*/  FMUL.FTZ R27, R27, UR10 ;  /* 0x0000000a1b1b7c20 */ /* 0x000fe40008410000 */
[----:B------:R-:W-:Y:S02]  /*9210*/  FMUL.FTZ R153, R20, UR10 ;  /* 0x0000000a14997c20 */ /* 0x000fe40008410000 */
[----:B------:R-:W-:Y:S01]  /*9220*/  MUFU.TANH R167, R38 ;  /* 0x0000002600a77308 */ /* 0x000fe20000002400 */
[----:B------:R-:W-:Y:S01]  /*9230*/  FMUL.FTZ R22, R22, UR10 ;  /* 0x0000000a16167c20 */ /* 0x000fe20008410000 */
[----:B------:R-:W-:Y:S01]  /*9240*/  FMUL.FTZ R23, R23, UR10 ;  /* 0x0000000a17177c20 */ /* 0x000fe20008410000 */
[----:B------:R-:W-:Y:S01]  /*9250*/  FMUL.FTZ R21, R21, UR10 ;  /* 0x0000000a15157c20 */ /* 0x000fe20008410000 */
[C---:B----4-:R-:W-:Y:S04]  /*9260*/  HMMA.16816.F32.BF16 R16, R128.reuse, R124, R16 ;  /* 0x0000007c8010723c */ /* 0x050fe80000041810 */
[----:B------:R-:W-:Y:S02]  /*9270*/  MUFU.TANH R160, R160 ;  /* 0x000000a000a07308 */ /* 0x000fe40000002400 */
[----:B------:R-:W-:Y:S01]  /*9280*/  HMMA.16816.F32.BF16 R12, R128, R126, R12 ;  /* 0x0000007e800c723c */ /* 0x000fe2000004180c */
[----:B------:R-:W-:-:S02]  /*9290*/  FMUL.FTZ R124, R44, UR10 ;  /* 0x0000000a2c7c7c20 */ /* 0x000fc40008410000 */
[----:B------:R-:W4:Y:S03]  /*92a0*/  S2R R44, SR_TID.X ;  /* 0x00000000002c7919 */ /* 0x000f260000002100 */
[----:B------:R-:W5:Y:S01]  /*92b0*/  MUFU.TANH R126, R48 ;  /* 0x00000030007e7308 */ /* 0x000f620000002400 */
[C---:B--2---:R-:W-:Y:S06]  /*92c0*/  HMMA.16816.F32.BF16 R8, R128.reuse, R120, R8 ;  /* 0x000000788008723c */ /* 0x044fec0000041808 */
[----:B------:R-:W-:Y:S01]  /*92d0*/  HMMA.16816.F32.BF16 R4, R128, R122, R4 ;  /* 0x0000007a8004723c */ /* 0x000fe20000041804 */
[----:B------:R-:W2:Y:S04]  /*92e0*/  MUFU.TANH R129, R50 ;  /* 0x0000003200817308 */ /* 0x000ea80000002400 */
[----:B------:R-:W-:Y:S01]  /*92f0*/  FMUL.FTZ R135, R16, UR10 ;  /* 0x0000000a10877c20 */ /* 0x000fe20008410000 */
[----:B------:R-:W-:Y:S01]  /*9300*/  FMUL.FTZ R18, R18, UR10 ;  /* 0x0000000a12127c20 */ /* 0x000fe20008410000 */
[----:B------:R-:W-:Y:S01]  /*9310*/  FMUL.FTZ R123, R64, UR10 ;  /* 0x0000000a407b7c20 */ /* 0x000fe20008410000 */
[----:B------:R-:W-:Y:S01]  /*9320*/  FMUL.FTZ R64, R65, UR10 ;  /* 0x0000000a41407c20 */ /* 0x000fe20008410000 */
[----:B------:R-:W-:Y:S01]  /*9330*/  FMUL.FTZ R65, R67, UR10 ;  /* 0x0000000a43417c20 */ /* 0x000fe20008410000 */
[----:B------:R-:W2:Y:S01]  /*9340*/  MUFU.TANH R124, R124 ;  /* 0x0000007c007c7308 */ /* 0x000ea20000002400 */
[----:B------:R-:W-:Y:S01]  /*9350*/  FMUL.FTZ R137, R12, UR10 ;  /* 0x0000000a0c897c20 */ /* 0x000fe20008410000 */
[----:B------:R-:W-:Y:S01]  /*9360*/  FMUL.FTZ R14, R14, UR10 ;  /* 0x0000000a0e0e7c20 */ /* 0x000fe20008410000 */
[----:B------:R-:W-:Y:S01]  /*9370*/  FMUL.FTZ R17, R17, UR10 ;  /* 0x0000000a11117c20 */ /* 0x000fe20008410000 */
[----:B------:R-:W-:Y:S01]  /*9380*/  FMUL.FTZ R19, R19, UR10 ;  /* 0x0000000a13137c20 */ /* 0x000fe20008410000 */
[----:B------:R-:W-:Y:S01]  /*9390*/  FMUL.FTZ R13, R13, UR10 ;  /* 0x0000000a0d0d7c20 */ /* 0x000fe20008410000 */
[----:B------:R-:W-:-:S02]  /*93a0*/  FMUL.FTZ R15, R15, UR10 ;  /* 0x0000000a0f0f7c20 */ /* 0x000fc40008410000 */
[----:B------:R2:W-:Y:S01]  /*93b0*/  MUFU.TANH R67, R59 ;  /* 0x0000003b00437308 */ /* 0x0005e20000002400 */
[----:B------:R-:W-:Y:S01]  /*93c0*/  FMUL.FTZ R138, R8, UR10 ;  /* 0x0000000a088a7c20 */ /* 0x000fe20008410000 */
[----:B------:R-:W-:Y:S01]  /*93d0*/  FMUL.FTZ R10, R10, UR10 ;  /* 0x0000000a0a0a7c20 */ /* 0x000fe20008410000 */
[----:B------:R-:W-:Y:S01]  /*93e0*/  FMUL.FTZ R11, R11, UR10 ;  /* 0x0000000a0b0b7c20 */ /* 0x000fe20008410000 */
[----:B----4-:R-:W-:Y:S02]  /*93f0*/  IMAD.SHL.U32 R41, R44, 0x2, RZ ;  /* 0x000000022c297824 */ /* 0x010fe400078e00ff */
[----:B------:R-:W-:Y:S01]  /*9400*/  FMUL.FTZ R152, R9, UR10 ;  /* 0x0000000a09987c20 */ /* 0x000fe20008410000 */
[----:B------:R-:W-:Y:S01]  /*9410*/  FMUL.FTZ R143, R4, UR10 ;  /* 0x0000000a048f7c20 */ /* 0x000fe20008410000 */
[----:B------:R-:W4:Y:S01]  /*9420*/  MUFU.TANH R157, R157 ;  /* 0x0000009d009d7308 */ /* 0x000f220000002400 */
[----:B------:R-:W-:-:S04]  /*9430*/  LOP3.LUT R41, R41, 0x6, RZ, 0xc0, !PT ;  /* 0x0000000629297812 */ /* 0x000fc800078ec0ff */
[C-C-:B------:R-:W-:Y:S02]  /*9440*/  LOP3.LUT R36, R32.reuse, 0x8, R41.reuse, 0xfe, !PT ;  /* 0x0000000820247812 */ /* 0x140fe400078efe29 */
[----:B------:R-:W-:Y:S01]  /*9450*/  LOP3.LUT R34, R32, 0x10, R41, 0xfe, !PT ;  /* 0x0000001020227812 */ /* 0x000fe200078efe29 */
[----:B------:R-:W4:Y:S01]  /*9460*/  MUFU.TANH R158, R158 ;  /* 0x0000009e009e7308 */ /* 0x000f220000002400 */
[CC--:B------:R-:W-:Y:S02]  /*9470*/  ISETP.GE.AND P5, PT, R36.reuse, R142.reuse, PT ;  /* 0x0000008e2400720c */ /* 0x0c0fe40003fa6270 */
[-C--:B------:R-:W-:Y:S02]  /*9480*/  ISETP.GE.AND P1, PT, R36, R141.reuse, PT ;  /* 0x0000008d2400720c */ /* 0x080fe40003f26270 */
[----:B---3--:R-:W-:Y:S02]  /*9490*/  FSEL R28, R60, -INF , !P5 ;  /* 0xff8000003c1c7808 */ /* 0x008fe40006800000 */
[C---:B------:R-:W-:Y:S01]  /*94a0*/  ISETP.GE.AND P0, PT, R34.reuse, R142, PT ;  /* 0x0000008e2200720c */ /* 0x040fe20003f06270 */
[----:B------:R-:W3:Y:S01]  /*94b0*/  MUFU.TANH R159, R159 ;  /* 0x0000009f009f7308 */ /* 0x000ee20000002400 */
[----:B------:R-:W-:-:S02]  /*94c0*/  ISETP.GE.AND P5, PT, R34, R141, PT ;  /* 0x0000008d2200720c */ /* 0x000fc40003fa6270 */
[C-C-:B------:R-:W-:Y:S02]  /*94d0*/  LOP3.LUT R34, R32.reuse, 0x18, R41.reuse, 0xfe, !PT ;  /* 0x0000001820227812 */ /* 0x140fe400078efe29 */
[----:B------:R-:W-:Y:S02]  /*94e0*/  LOP3.LUT R30, R32, 0x20, R41, 0xfe, !PT ;  /* 0x00000020201e7812 */ /* 0x000fe400078efe29 */
[----:B-1----:R-:W-:Y:S01]  /*94f0*/  FSEL R37, R62, -INF , !P1 ;  /* 0xff8000003e257808 */ /* 0x002fe20004800000 */
[----:B------:R-:W1:Y:S01]  /*9500*/  MUFU.TANH R150, R150 ;  /* 0x0000009600967308 */ /* 0x000e620000002400 */
[----:B-----5:R-:W-:Y:S01]  /*9510*/  FSEL R60, R63, -INF , !P0 ;  /* 0xff8000003f3c7808 */ /* 0x020fe20004000000 */
[----:B------:R-:W-:Y:S01]  /*9520*/  FMUL.FTZ R63, R6, UR10 ;  /* 0x0000000a063f7c20 */ /* 0x000fe20008410000 */
[----:B--2---:R-:W-:Y:S02]  /*9530*/  FSEL R59, R57, -INF , !P5 ;  /* 0xff800000393b7808 */ /* 0x004fe40006800000 */
[----:B------:R-:W-:-:S02]  /*9540*/  ISETP.GE.AND P1, PT, R34, R142, PT ;  /* 0x0000008e2200720c */ /* 0x000fc40003f26270 */
[----:B------:R-:W-:Y:S01]  /*9550*/  ISETP.GE.AND P0, PT, R34, R141, PT ;  /* 0x0000008d2200720c */ /* 0x000fe20003f06270 */
[----:B------:R-:W2:Y:S01]  /*9560*/  MUFU.TANH R149, R26 ;  /* 0x0000001a00957308 */ /* 0x000ea20000002400 */
[----:B------:R-:W-:Y:S02]  /*9570*/  ISETP.GE.AND P5, PT, R30, R142, PT ;  /* 0x0000008e1e00720c */ /* 0x000fe40003fa6270 */
[----:B------:R-:W-:Y:S02]  /*9580*/  LOP3.LUT R24, R32, 0x28, R41, 0xfe, !PT ;  /* 0x0000002820187812 */ /* 0x000fe400078efe29 */
[----:B------:R-:W-:Y:S02]  /*9590*/  FSEL R58, R58, -INF , !P1 ;  /* 0xff8000003a3a7808 */ /* 0x000fe40004800000 */
[----:B------:R-:W-:Y:S01]  /*95a0*/  FSEL R57, R53, -INF , !P0 ;  /* 0xff80000035397808 */ /* 0x000fe20004000000 */
[----:B------:R-:W5:Y:S01]  /*95b0*/  MUFU.TANH R153, R153 ;  /* 0x0000009900997308 */ /* 0x000f620000002400 */
[----:B------:R-:W-:-:S02]  /*95c0*/  FSEL R126, R126, -INF , !P5 ;  /* 0xff8000007e7e7808 */ /* 0x000fc40006800000 */
[-C--:B------:R-:W-:Y:S02]  /*95d0*/  ISETP.GE.AND P1, PT, R30, R141.reuse, PT ;  /* 0x0000008d1e00720c */ /* 0x080fe40003f26270 */
[CC--:B------:R-:W-:Y:S02]  /*95e0*/  ISETP.GE.AND P0, PT, R24.reuse, R142.reuse, PT ;  /* 0x0000008e1800720c */ /* 0x0c0fe40003f06270 */
[----:B------:R-:W-:Y:S01]  /*95f0*/  ISETP.GE.AND P5, PT, R24, R141, PT ;  /* 0x0000008d1800720c */ /* 0x000fe20003fa6270 */
[----:B------:R-:W5:Y:S01]  /*9600*/  MUFU.TANH R147, R22 ;  /* 0x0000001600937308 */ /* 0x000f620000002400 */
[----:B------:R-:W-:Y:S02]  /*9610*/  LOP3.LUT R24, R32, 0x30, R41, 0xfe, !PT ;  /* 0x0000003020187812 */ /* 0x000fe400078efe29 */
[----:B------:R-:W-:Y:S02]  /*9620*/  FSEL R129, R129, -INF , !P1 ;  /* 0xff80000081817808 */ /* 0x000fe40004800000 */
[----:B------:R-:W-:-:S02]  /*9630*/  ISETP.GE.AND P1, PT, R24, R142, PT ;  /* 0x0000008e1800720c */ /* 0x000fc40003f26270 */
[----:B------:R-:W-:Y:S01]  /*9640*/  LOP3.LUT R20, R32, 0x38, R41, 0xfe, !PT ;  /* 0x0000003820147812 */ /* 0x000fe200078efe29 */
[----:B------:R-:W5:Y:S01]  /*9650*/  MUFU.TANH R135, R135 ;  /* 0x0000008700877308 */ /* 0x000f620000002400 */
[----:B------:R-:W-:Y:S02]  /*9660*/  FSEL R124, R124, -INF , !P0 ;  /* 0xff8000007c7c7808 */ /* 0x000fe40004000000 */
[----:B------:R-:W-:Y:S02]  /*9670*/  FSEL R187, R187, -INF , !P5 ;  /* 0xff800000bbbb7808 */ /* 0x000fe40006800000 */
[----:B------:R-:W-:Y:S02]  /*9680*/  FSEL R198, R198, -INF , !P1 ;  /* 0xff800000c6c67808 */ /* 0x000fe40004800000 */
[----:B------:R-:W-:Y:S01]  /*9690*/  ISETP.GE.AND P0, PT, R24, R141, PT ;  /* 0x0000008d1800720c */ /* 0x000fe20003f06270 */
[----:B------:R-:W5:Y:S01]  /*96a0*/  MUFU.TANH R121, R18 ;  /* 0x0000001200797308 */ /* 0x000f620000002400 */
[----:B------:R-:W-:-:S02]  /*96b0*/  ISETP.GE.AND P5, PT, R20, R142, PT ;  /* 0x0000008e1400720c */ /* 0x000fc40003fa6270 */
[----:B------:R-:W-:Y:S02]  /*96c0*/  ISETP.GE.AND P1, PT, R20, R141, PT ;  /* 0x0000008d1400720c */ /* 0x000fe40003f26270 */
[--C-:B------:R-:W-:Y:S02]  /*96d0*/  LOP3.LUT R20, R32, 0x40, R41.reuse, 0xfe, !PT ;  /* 0x0000004020147812 */ /* 0x100fe400078efe29 */
[----:B------:R-:W-:Y:S01]  /*96e0*/  FSEL R193, R193, -INF , !P0 ;  /* 0xff800000c1c17808 */ /* 0x000fe20004000000 */
[----:B------:R-:W5:Y:S01]  /*96f0*/  MUFU.TANH R120, R14 ;  /* 0x0000000e00787308 */ /* 0x000f620000002400 */
[----:B------:R-:W-:Y:S02]  /*9700*/  ISETP.GE.AND P0, PT, R20, R142, PT ;  /* 0x0000008e1400720c */ /* 0x000fe40003f06270 */
[----:B------:R-:W-:Y:S02]  /*9710*/  LOP3.LUT R16, R32, 0x48, R41, 0xfe, !PT ;  /* 0x0000004820107812 */ /* 0x000fe400078efe29 */
[----:B------:R-:W-:-:S02]  /*9720*/  FSEL R196, R196, -INF , !P5 ;  /* 0xff800000c4c47808 */ /* 0x000fc40006800000 */
[----:B------:R-:W-:Y:S01]  /*9730*/  FSEL R167, R167, -INF , !P1 ;  /* 0xff800000a7a77808 */ /* 0x000fe20004800000 */
[----:B------:R-:W5:Y:S01]  /*9740*/  MUFU.TANH R138, R138 ;  /* 0x0000008a008a7308 */ /* 0x000f620000002400 */
[----:B------:R-:W-:Y:S02]  /*9750*/  FSEL R160, R160, -INF , !P0 ;  /* 0xff800000a0a07808 */ /* 0x000fe40004000000 */
[-C--:B------:R-:W-:Y:S02]  /*9760*/  ISETP.GE.AND P5, PT, R20, R141.reuse, PT ;  /* 0x0000008d1400720c */ /* 0x080fe40003fa6270 */
[C---:B------:R-:W-:Y:S02]  /*9770*/  ISETP.GE.AND P1, PT, R16.reuse, R142, PT ;  /* 0x0000008e1000720c */ /* 0x040fe40003f26270 */
[----:B------:R-:W-:Y:S01]  /*9780*/  ISETP.GE.AND P0, PT, R16, R141, PT ;  /* 0x0000008d1000720c */ /* 0x000fe20003f06270 */
[----:B------:R-:W5:Y:S01]  /*9790*/  MUFU.TANH R137, R137 ;  /* 0x0000008900897308 */ /* 0x000f620000002400 */
[----:B------:R-:W-:-:S02]  /*97a0*/  LOP3.LUT R16, R32, 0x50, R41, 0xfe, !PT ;  /* 0x0000005020107812 */ /* 0x000fc400078efe29 */
[----:B----4-:R-:W-:Y:S02]  /*97b0*/  FSEL R157, R157, -INF , !P5 ;  /* 0xff8000009d9d7808 */ /* 0x010fe40006800000 */
[----:B------:R-:W-:Y:S02]  /*97c0*/  ISETP.GE.AND P5, PT, R16, R142, PT ;  /* 0x0000008e1000720c */ /* 0x000fe40003fa6270 */
[----:B------:R-:W-:Y:S01]  /*97d0*/  LOP3.LUT R12, R32, 0x58, R41, 0xfe, !PT ;  /* 0x00000058200c7812 */ /* 0x000fe200078efe29 */
[----:B------:R-:W-:Y:S01]  /*97e0*/  MUFU.TANH R62, R10 ;  /* 0x0000000a003e7308 */ /* 0x000fe20000002400 */
[----:B------:R-:W-:Y:S02]  /*97f0*/  FSEL R158, R158, -INF , !P1 ;  /* 0xff8000009e9e7808 */ /* 0x000fe40004800000 */
[----:B---3--:R-:W-:Y:S02]  /*9800*/  FSEL R159, R159, -INF , !P0 ;  /* 0xff8000009f9f7808 */ /* 0x008fe40004000000 */
[----:B-1----:R-:W-:-:S02]  /*9810*/  FSEL R150, R150, -INF , !P5 ;  /* 0xff80000096967808 */ /* 0x002fc40006800000 */
[-C--:B------:R-:W-:Y:S01]  /*9820*/  ISETP.GE.AND P1, PT, R16, R141.reuse, PT ;  /* 0x0000008d1000720c */ /* 0x080fe20003f26270 */
[----:B------:R-:W1:Y:S01]  /*9830*/  MUFU.TANH R143, R143 ;  /* 0x0000008f008f7308 */ /* 0x000e620000002400 */
[CC--:B------:R-:W-:Y:S02]  /*9840*/  ISETP.GE.AND P0, PT, R12.reuse, R142.reuse, PT ;  /* 0x0000008e0c00720c */ /* 0x0c0fe40003f06270 */
[----:B------:R-:W-:Y:S02]  /*9850*/  ISETP.GE.AND P5, PT, R12, R141, PT ;  /* 0x0000008d0c00720c */ /* 0x000fe40003fa6270 */
[----:B------:R-:W-:Y:S02]  /*9860*/  LOP3.LUT R12, R32, 0x60, R41, 0xfe, !PT ;  /* 0x00000060200c7812 */ /* 0x000fe400078efe29 */
[----:B--2---:R-:W-:Y:S01]  /*9870*/  FSEL R149, R149, -INF , !P1 ;  /* 0xff80000095957808 */ /* 0x004fe20004800000 */
[----:B------:R-:W2:Y:S01]  /*9880*/  MUFU.TANH R63, R63 ;  /* 0x0000003f003f7308 */ /* 0x000ea20000002400 */
[----:B------:R-:W-:-:S02]  /*9890*/  ISETP.GE.AND P1, PT, R12, R142, PT ;  /* 0x0000008e0c00720c */ /* 0x000fc40003f26270 */
[----:B------:R-:W-:Y:S02]  /*98a0*/  LOP3.LUT R8, R32, 0x68, R41, 0xfe, !PT ;  /* 0x0000006820087812 */ /* 0x000fe400078efe29 */
[----:B-----5:R-:W-:Y:S02]  /*98b0*/  FSEL R153, R153, -INF , !P0 ;  /* 0xff80000099997808 */ /* 0x020fe40004000000 */
[----:B------:R-:W-:Y:S01]  /*98c0*/  FSEL R147, R147, -INF , !P5 ;  /* 0xff80000093937808 */ /* 0x000fe20006800000 */
[----:B------:R-:W3:Y:S01]  /*98d0*/  MUFU.TANH R64, R64 ;  /* 0x0000004000407308 */ /* 0x000ee20000002400 */
[----:B------:R-:W-:Y:S02]  /*98e0*/  FSEL R135, R135, -INF , !P1 ;  /* 0xff80000087877808 */ /* 0x000fe40004800000 */
[----:B------:R-:W-:Y:S02]  /*98f0*/  ISETP.GE.AND P0, PT, R12, R141, PT ;  /* 0x0000008d0c00720c */ /* 0x000fe40003f06270 */
[----:B------:R-:W-:-:S02]  /*9900*/  ISETP.GE.AND P5, PT, R8, R142, PT ;  /* 0x0000008e0800720c */ /* 0x000fc40003fa6270 */
[----:B------:R-:W-:Y:S01]  /*9910*/  ISETP.GE.AND P1, PT, R8, R141, PT ;  /* 0x0000008d0800720c */ /* 0x000fe20003f26270 */
[----:B------:R-:W4:Y:S01]  /*9920*/  MUFU.TANH R65, R65 ;  /* 0x0000004100417308 */ /* 0x000f220000002400 */
[--C-:B------:R-:W-:Y:S02]  /*9930*/  LOP3.LUT R8, R32, 0x70, R41.reuse, 0xfe, !PT ;  /* 0x0000007020087812 */ /* 0x100fe400078efe29 */
[----:B------:R-:W-:Y:S02]  /*9940*/  FSEL R121, R121, -INF , !P0 ;  /* 0xff80000079797808 */ /* 0x000fe40004000000 */
[----:B------:R-:W-:Y:S02]  /*9950*/  ISETP.GE.AND P0, PT, R8, R142, PT ;  /* 0x0000008e0800720c */ /* 0x000fe40003f06270 */
[----:B------:R-:W-:Y:S01]  /*9960*/  LOP3.LUT R4, R32, 0x78, R41, 0xfe, !PT ;  /* 0x0000007820047812 */ /* 0x000fe200078efe29 */
[----:B------:R-:W5:Y:S01]  /*9970*/  MUFU.TANH R61, R61 ;  /* 0x0000003d003d7308 */ /* 0x000f620000002400 */
[----:B------:R-:W-:-:S02]  /*9980*/  FSEL R120, R120, -INF , !P1 ;  /* 0xff80000078787808 */ /* 0x000fc40004800000 */
[----:B------:R-:W-:Y:S02]  /*9990*/  FSEL R138, R138, -INF , !P0 ;  /* 0xff8000008a8a7808 */ /* 0x000fe40004000000 */
[CC--:B------:R-:W-:Y:S02]  /*99a0*/  ISETP.GE.AND P1, PT, R4.reuse, R142.reuse, PT ;  /* 0x0000008e0400720c */ /* 0x0c0fe40003f26270 */
[----:B------:R-:W-:Y:S01]  /*99b0*/  ISETP.GE.AND P0, PT, R4, R141, PT ;  /* 0x0000008d0400720c */ /* 0x000fe20003f06270 */
[----:B------:R-:W5:Y:S01]  /*99c0*/  MUFU.TANH R66, R66 ;  /* 0x0000004200427308 */ /* 0x000f620000002400 */
[----:B------:R-:W-:Y:S02]  /*99d0*/  LOP3.LUT R4, R32, R41, RZ, 0xfc, !PT ;  /* 0x0000002920047212 */ /* 0x000fe400078efcff */
[----:B------:R-:W-:Y:S02]  /*99e0*/  FSEL R137, R137, -INF , !P5 ;  /* 0xff80000089897808 */ /* 0x000fe40006800000 */
[-C--:B------:R-:W-:Y:S01]  /*99f0*/  ISETP.GE.AND P5, PT, R8, R141.reuse, PT ;  /* 0x0000008d0800720c */ /* 0x080fe20003fa6270 */
[----:B------:R-:W-:Y:S01]  /*9a00*/  VIADD R6, R4, 0x1 ;  /* 0x0000000104067836 */ /* 0x000fe20000000000 */
[----:B-1----:R-:W-:Y:S01]  /*9a10*/  FSEL R143, R143, -INF , !P1 ;  /* 0xff8000008f8f7808 */ /* 0x002fe20004800000 */
[----:B------:R-:W1:Y:S01]  /*9a20*/  MUFU.TANH R56, R56 ;  /* 0x0000003800387308 */ /* 0x000e620000002400 */
[----:B------:R-:W-:Y:S01]  /*9a30*/  FSEL R62, R62, -INF , !P5 ;  /* 0xff8000003e3e7808 */ /* 0x000fe20006800000 */
[----:B------:R-:W-:Y:S01]  /*9a40*/  VIADD R10, R4, 0x11 ;  /* 0x00000011040a7836 */ /* 0x000fe20000000000 */
[----:B------:R-:W-:Y:S01]  /*9a50*/  ISETP.GE.AND P5, PT, R6, R142, PT ;  /* 0x0000008e0600720c */ /* 0x000fe20003fa6270 */
[----:B------:R-:W-:Y:S01]  /*9a60*/  VIADD R9, R4, 0x69 ;  /* 0x0000006904097836 */ /* 0x000fe20000000000 */
[----:B------:R-:W-:Y:S01]  /*9a70*/  ISETP.GE.AND P1, PT, R6, R141, PT ;  /* 0x0000008d0600720c */ /* 0x000fe20003f26270 */
[----:B------:R-:W-:Y:S01]  /*9a80*/  VIADD R6, R4, 0x9 ;  /* 0x0000000904067836 */ /* 0x000fe20000000000 */
[----:B--2---:R-:W-:Y:S01]  /*9a90*/  FSEL R63, R63, -INF , !P0 ;  /* 0xff8000003f3f7808 */ /* 0x004fe20004000000 */
[----:B------:R-:W2:Y:S01]  /*9aa0*/  MUFU.TANH R52, R52 ;  /* 0x0000003400347308 */ /* 0x000ea20000002400 */
[----:B---3--:R-:W-:-:S02]  /*9ab0*/  FSEL R8, R64, -INF , !P5 ;  /* 0xff80000040087808 */ /* 0x008fc40006800000 */
[CC--:B------:R-:W-:Y:S02]  /*9ac0*/  ISETP.GE.AND P0, PT, R6.reuse, R142.reuse, PT ;  /* 0x0000008e0600720c */ /* 0x0c0fe40003f06270 */
[-C--:B------:R-:W-:Y:S02]  /*9ad0*/  ISETP.GE.AND P5, PT, R6, R141.reuse, PT ;  /* 0x0000008d0600720c */ /* 0x080fe40003fa6270 */
[----:B----4-:R-:W-:Y:S01]  /*9ae0*/  FSEL R33, R65, -INF , !P1 ;  /* 0xff80000041217808 */ /* 0x010fe20004800000 */
[----:B------:R-:W3:Y:S01]  /*9af0*/  MUFU.TANH R131, R55 ;  /* 0x0000003700837308 */ /* 0x000ee20000002400 */
[----:B-----5:R-:W-:Y:S02]  /*9b00*/  FSEL R6, R61, -INF , !P0 ;  /* 0xff8000003d067808 */ /* 0x020fe40004000000 */
[C---:B------:R-:W-:Y:S02]  /*9b10*/  ISETP.GE.AND P1, PT, R10.reuse, R142, PT ;  /* 0x0000008e0a00720c */ /* 0x040fe40003f26270 */
[----:B------:R-:W-:Y:S01]  /*9b20*/  ISETP.GE.AND P0, PT, R10, R141, PT ;  /* 0x0000008d0a00720c */ /* 0x000fe20003f06270 */
[----:B------:R-:W-:Y:S01]  /*9b30*/  VIADD R10, R4, 0x19 ;  /* 0x00000019040a7836 */ /* 0x000fe20000000000 */
[----:B------:R-:W-:Y:S01]  /*9b40*/  FSEL R29, R66, -INF , !P5 ;  /* 0xff800000421d7808 */ /* 0x000fe20006800000 */
[----:B------:R-:W4:Y:S01]  /*9b50*/  MUFU.TANH R202, R49 ;  /* 0x0000003100ca7308 */ /* 0x000f220000002400 */
[----:B-1----:R-:W-:-:S02]  /*9b60*/  FSEL R66, R56, -INF , !P1 ;  /* 0xff80000038427808 */ /* 0x002fc40004800000 */
[CC--:B------:R-:W-:Y:S02]  /*9b70*/  ISETP.GE.AND P5, PT, R10.reuse, R142.reuse, PT ;  /* 0x0000008e0a00720c */ /* 0x0c0fe40003fa6270 */
[-C--:B------:R-:W-:Y:S01]  /*9b80*/  ISETP.GE.AND P1, PT, R10, R141.reuse, PT ;  /* 0x0000008d0a00720c */ /* 0x080fe20003f26270 */
[----:B------:R-:W-:Y:S01]  /*9b90*/  VIADD R10, R4, 0x21 ;  /* 0x00000021040a7836 */ /* 0x000fe20000000000 */
[----:B------:R-:W-:Y:S01]  /*9ba0*/  FSEL R65, R67, -INF , !P0 ;  /* 0xff80000043417808 */ /* 0x000fe20004000000 */
[----:B------:R-:W1:Y:S01]  /*9bb0*/  MUFU.TANH R205, R51 ;  /* 0x0000003300cd7308 */ /* 0x000e620000002400 */
[----:B--2---:R-:W-:Y:S02]  /*9bc0*/  FSEL R64, R52, -INF , !P5 ;  /* 0xff80000034407808 */ /* 0x004fe40006800000 */
[C---:B------:R-:W-:Y:S02]  /*9bd0*/  ISETP.GE.AND P0, PT, R10.reuse, R142, PT ;  /* 0x0000008e0a00720c */ /* 0x040fe40003f06270 */
[----:B------:R-:W-:Y:S01]  /*9be0*/  ISETP.GE.AND P5, PT, R10, R141, PT ;  /* 0x0000008d0a00720c */ /* 0x000fe20003fa6270 */
[----:B------:R-:W-:Y:S01]  /*9bf0*/  VIADD R10, R4, 0x29 ;  /* 0x00000029040a7836 */ /* 0x000fe20000000000 */
[----:B---3--:R-:W-:Y:S01]  /*9c00*/  FSEL R131, R131, -INF , !P1 ;  /* 0xff80000083837808 */ /* 0x008fe20004800000 */
[----:B------:R-:W2:Y:S01]  /*9c10*/  MUFU.TANH R128, R45 ;  /* 0x0000002d00807308 */ /* 0x000ea20000002400 */
[----:B----4-:R-:W-:-:S02]  /*9c20*/  FSEL R202, R202, -INF , !P0 ;  /* 0xff800000caca7808 */ /* 0x010fc40004000000 */
[CC--:B------:R-:W-:Y:S02]  /*9c30*/  ISETP.GE.AND P1, PT, R10.reuse, R142.reuse, PT ;  /* 0x0000008e0a00720c */ /* 0x0c0fe40003f26270 */
[----:B------:R-:W-:Y:S01]  /*9c40*/  ISETP.GE.AND P0, PT, R10, R141, PT ;  /* 0x0000008d0a00720c */ /* 0x000fe20003f06270 */
[----:B------:R-:W-:Y:S02]  /*9c50*/  VIADD R10, R4, 0x31 ;  /* 0x00000031040a7836 */ /* 0x000fe40000000000 */
[----:B------:R-:W3:Y:S01]  /*9c60*/  MUFU.TANH R197, R47 ;  /* 0x0000002f00c57308 */ /* 0x000ee20000002400 */
[----:B-1----:R-:W-:Y:S02]  /*9c70*/  FSEL R205, R205, -INF , !P5 ;  /* 0xff800000cdcd7808 */ /* 0x002fe40006800000 */
[----:B------:R-:W-:-:S05]  /*9c80*/  ISETP.GE.AND P5, PT, R10, R142, PT ;  /* 0x0000008e0a00720c */ /* 0x000fca0003fa6270 */
[----:B------:R-:W1:Y:S01]  /*9c90*/  MUFU.TANH R204, R204 ;  /* 0x000000cc00cc7308 */ /* 0x000e620000002400 */
[----:B--2---:R-:W-:Y:S02]  /*9ca0*/  FSEL R128, R128, -INF , !P1 ;  /* 0xff80000080807808 */ /* 0x004fe40004800000 */
[----:B------:R-:W-:Y:S01]  /*9cb0*/  ISETP.GE.AND P1, PT, R10, R141, PT ;  /* 0x0000008d0a00720c */ /* 0x000fe20003f26270 */
[----:B------:R-:W-:-:S04]  /*9cc0*/  VIADD R10, R4, 0x39 ;  /* 0x00000039040a7836 */ /* 0x000fc80000000000 */
[----:B------:R-:W2:Y:S01]  /*9cd0*/  MUFU.TANH R201, R43 ;  /* 0x0000002b00c97308 */ /* 0x000ea20000002400 */
[----:B---3--:R-:W-:Y:S02]  /*9ce0*/  FSEL R197, R197, -INF , !P0 ;  /* 0xff800000c5c57808 */ /* 0x008fe40004000000 */
[----:B------:R-:W-:-:S04]  /*9cf0*/  ISETP.GE.AND P0, PT, R10, R142, PT ;  /* 0x0000008e0a00720c */ /* 0x000fc80003f06270 */
[----:B------:R-:W-:Y:S01]  /*9d00*/  FSEL R200, R200, -INF , !P0 ;  /* 0xff800000c8c87808 */ /* 0x000fe20004000000 */
[----:B------:R-:W3:Y:S01]  /*9d10*/  MUFU.TANH R199, R39 ;  /* 0x0000002700c77308 */ /* 0x000ee20000002400 */
[----:B-1----:R-:W-:Y:S02]  /*9d20*/  FSEL R204, R204, -INF , !P5 ;  /* 0xff800000cccc7808 */ /* 0x002fe40006800000 */
[----:B------:R-:W-:Y:S01]  /*9d30*/  ISETP.GE.AND P5, PT, R10, R141, PT ;  /* 0x0000008d0a00720c */ /* 0x000fe20003fa6270 */
[----:B------:R-:W-:-:S04]  /*9d40*/  VIADD R10, R4, 0x41 ;  /* 0x00000041040a7836 */ /* 0x000fc80000000000 */
[----:B------:R-:W1:Y:S01]  /*9d50*/  MUFU.TANH R188, R188 ;  /* 0x000000bc00bc7308 */ /* 0x000e620000002400 */
[----:B--2---:R-:W-:Y:S02]  /*9d60*/  FSEL R201, R201, -INF , !P1 ;  /* 0xff800000c9c97808 */ /* 0x004fe40004800000 */
[CC--:B------:R-:W-:Y:S02]  /*9d70*/  ISETP.GE.AND P1, PT, R10.reuse, R142.reuse, PT ;  /* 0x0000008e0a00720c */ /* 0x0c0fe40003f26270 */
[----:B------:R-:W-:Y:S01]  /*9d80*/  ISETP.GE.AND P0, PT, R10, R141, PT ;  /* 0x0000008d0a00720c */ /* 0x000fe20003f06270 */
[----:B------:R-:W-:Y:S02]  /*9d90*/  VIADD R10, R4, 0x49 ;  /* 0x00000049040a7836 */ /* 0x000fe40000000000 */
[----:B------:R-:W2:Y:S01]  /*9da0*/  MUFU.TANH R163, R35 ;  /* 0x0000002300a37308 */ /* 0x000ea20000002400 */
[----:B---3--:R-:W-:Y:S02]  /*9db0*/  FSEL R199, R199, -INF , !P5 ;  /* 0xff800000c7c77808 */ /* 0x008fe40006800000 */
[----:B------:R-:W-:-:S05]  /*9dc0*/  ISETP.GE.AND P5, PT, R10, R142, PT ;  /* 0x0000008e0a00720c */ /* 0x000fca0003fa6270 */
[----:B------:R-:W3:Y:S01]  /*9dd0*/  MUFU.TANH R166, R166 ;  /* 0x000000a600a67308 */ /* 0x000ee20000002400 */
[----:B-1----:R-:W-:Y:S02]  /*9de0*/  FSEL R188, R188, -INF , !P1 ;  /* 0xff800000bcbc7808 */ /* 0x002fe40004800000 */
[----:B------:R-:W-:Y:S01]  /*9df0*/  ISETP.GE.AND P1, PT, R10, R141, PT ;  /* 0x0000008d0a00720c */ /* 0x000fe20003f26270 */
[----:B------:R-:W-:-:S04]  /*9e00*/  VIADD R10, R4, 0x51 ;  /* 0x00000051040a7836 */ /* 0x000fc80000000000 */
[----:B------:R-:W1:Y:S01]  /*9e10*/  MUFU.TANH R161, R31 ;  /* 0x0000001f00a17308 */ /* 0x000e620000002400 */
[----:B--2---:R-:W-:Y:S02]  /*9e20*/  FSEL R163, R163, -INF , !P0 ;  /* 0xff800000a3a37808 */ /* 0x004fe40004000000 */
[----:B------:R-:W-:-:S05]  /*9e30*/  ISETP.GE.AND P0, PT, R10, R142, PT ;  /* 0x0000008e0a00720c */ /* 0x000fca0003f06270 */
[----:B------:R-:W2:Y:S01]  /*9e40*/  MUFU.TANH R154, R25 ;  /* 0x00000019009a7308 */ /* 0x000ea20000002400 */
[----:B---3--:R-:W-:Y:S02]  /*9e50*/  FSEL R166, R166, -INF , !P5 ;  /* 0xff800000a6a67808 */ /* 0x008fe40006800000 */
[----:B------:R-:W-:Y:S01]  /*9e60*/  ISETP.GE.AND P5, PT, R10, R141, PT ;  /* 0x0000008d0a00720c */ /* 0x000fe20003fa6270 */
[----:B------:R-:W-:-:S04]  /*9e70*/  VIADD R10, R4, 0x59 ;  /* 0x00000059040a7836 */ /* 0x000fc80000000000 */
        /* <DEDUP_REMOVED lines=9> */
[----:B------:R-:W-:-:S05]  /*9f10*/  ISETP.GE.AND P5, PT, R10, R142, PT ;  /* 0x0000008e0a00720c */ /* 0x000fca0003fa6270 */
[----:B------:R-:W3:Y:S01]  /*9f20*/  MUFU.TANH R156, R21 ;  /* 0x00000015009c7308 */ /* 0x000ee20000002400 */
[----:B-1----:R-:W-:Y:S02]  /*9f30*/  FSEL R151, R151, -INF , !P0 ;  /* 0xff80000097977808 */ /* 0x002fe40004000000 */
[----:B------:R-:W-:-:S05]  /*9f40*/  ISETP.GE.AND P0, PT, R9, R142, PT ;  /* 0x0000008e0900720c */ /* 0x000fca0003f06270 */
[----:B------:R-:W1:Y:S01]  /*9f50*/  MUFU.TANH R125, R19 ;  /* 0x00000013007d7308 */ /* 0x000e620000002400 */
[----:B--2---:R-:W-:Y:S01]  /*9f60*/  FSEL R146, R146, -INF , !P5 ;  /* 0xff80000092927808 */ /* 0x004fe20006800000 */
[----:B------:R-:W-:Y:S01]  /*9f70*/  BAR.SYNC.DEFER_BLOCKING 0x0 ;  /* 0x0000000000007b1d */ /* 0x000fe20000010000 */
[----:B------:R-:W-:Y:S01]  /*9f80*/  ISETP.GE.AND P5, PT, R9, R141, PT ;  /* 0x0000008d0900720c */ /* 0x000fe20003fa6270 */
[----:B------:R-:W-:-:S04]  /*9f90*/  VIADD R9, R4, 0x71 ;  /* 0x0000007104097836 */ /* 0x000fc80000000000 */
[----:B------:R-:W2:Y:S01]  /*9fa0*/  MUFU.TANH R148, R13 ;  /* 0x0000000d00947308 */ /* 0x000ea20000002400 */
[----:B---3--:R-:W-:Y:S02]  /*9fb0*/  FSEL R156, R156, -INF , !P1 ;  /* 0xff8000009c9c7808 */ /* 0x008fe40004800000 */
[----:B------:R-:W-:Y:S01]  /*9fc0*/  ISETP.GE.AND P1, PT, R10, R141, PT ;  /* 0x0000008d0a00720c */ /* 0x000fe20003f26270 */
[----:B------:R-:W-:Y:S01]  /*9fd0*/  FMUL.FTZ R10, R5, UR10 ;  /* 0x0000000a050a7c20 */ /* 0x000fe20008410000 */
[----:B------:R-:W-:Y:S01]  /*9fe0*/  FMUL.FTZ R5, R7, UR10 ;  /* 0x0000000a07057c20 */ /* 0x000fe20008410000 */
[----:B------:R-:W-:Y:S02]  /*9ff0*/  VIADD R7, R4, 0x79 ;  /* 0x0000007904077836 */ /* 0x000fe40000000000 */
[----:B------:R-:W3:Y:S01]  /*a000*/  MUFU.TANH R122, R11 ;  /* 0x0000000b007a7308 */ /* 0x000ee20000002400 */
[----:B-1----:R-:W-:Y:S02]  /*a010*/  FSEL R125, R125, -INF , !P1 ;  /* 0xff8000007d7d7808 */ /* 0x002fe40004800000 */
[----:B------:R-:W-:-:S05]  /*a020*/  ISETP.GE.AND P1, PT, R9, R142, PT ;  /* 0x0000008e0900720c */ /* 0x000fca0003f26270 */
[----:B------:R-:W1:Y:S01]  /*a030*/  MUFU.TANH R127, R15 ;  /* 0x0000000f007f7308 */ /* 0x000e620000002400 */
[----:B--2---:R-:W-:Y:S02]  /*a040*/  FSEL R148, R148, -INF , !P0 ;  /* 0xff80000094947808 */ /* 0x004fe40004000000 */
[----:B------:R-:W-:-:S05]  /*a050*/  ISETP.GE.AND P0, PT, R9, R141, PT ;  /* 0x0000008d0900720c */ /* 0x000fca0003f06270 */
[----:B------:R-:W2:Y:S01]  /*a060*/  MUFU.TANH R152, R152 ;  /* 0x0000009800987308 */ /* 0x000ea20000002400 */
[----:B---3--:R-:W-:Y:S02]  /*a070*/  FSEL R122, R122, -INF , !P0 ;  /* 0xff8000007a7a7808 */ /* 0x008fe40004000000 */
[----:B------:R-:W-:-:S05]  /*a080*/  ISETP.GE.AND P0, PT, R117, 0x3, PT ;  /* 0x000000037500780c */ /* 0x000fca0003f06270 */
[----:B------:R-:W3:Y:S01]  /*a090*/  MUFU.TANH R123, R123 ;  /* 0x0000007b007b7308 */ /* 0x000ee20000002400 */
[----:B-1----:R-:W-:Y:S02]  /*a0a0*/  FSEL R127, R127, -INF , !P5 ;  /* 0xff8000007f7f7808 */ /* 0x002fe40006800000 */
[----:B------:R-:W-:-:S05]  /*a0b0*/  ISETP.GE.AND P5, PT, R4, R142, PT ;  /* 0x0000008e0400720c */ /* 0x000fca0003fa6270 */
[----:B------:R3:W1:Y:S01]  /*a0c0*/  MUFU.TANH R9, R10 ;  /* 0x0000000a00097308 */ /* 0x0006620000002400 */
[----:B--2---:R-:W-:Y:S02]  /*a0d0*/  FSEL R152, R152, -INF , !P1 ;  /* 0xff80000098987808 */ /* 0x004fe40004800000 */
[----:B------:R-:W-:-:S05]  /*a0e0*/  ISETP.GE.AND P1, PT, R7, R142, PT ;  /* 0x0000008e0700720c */ /* 0x000fca0003f26270 */
[----:B------:R-:W2:Y:S01]  /*a0f0*/  MUFU.TANH R5, R5 ;  /* 0x0000000500057308 */ /* 0x000ea20000002400 */
[----:B---3--:R-:W-:Y:S02]  /*a100*/  FSEL R10, R123, -INF , !P5 ;  /* 0xff8000007b0a7808 */ /* 0x008fe40006800000 */
[----:B-1----:R-:W-:Y:S02]  /*a110*/  FSEL R142, R9, -INF , !P1 ;  /* 0xff800000098e7808 */ /* 0x002fe40004800000 */
[-C--:B------:R-:W-:Y:S02]  /*a120*/  ISETP.GE.AND P5, PT, R4, R141.reuse, PT ;  /* 0x0000008d0400720c */ /* 0x080fe40003fa6270 */
[----:B------:R-:W-:Y:S02]  /*a130*/  ISETP.GE.AND P1, PT, R7, R141, PT ;  /* 0x0000008d0700720c */ /* 0x000fe40003f26270 */
[----:B------:R-:W-:Y:S02]  /*a140*/  FSEL R7, R3, -INF , !P5 ;  /* 0xff80000003077808 */ /* 0x000fe40006800000 */
[----:B--2---:R-:W-:Y:S01]  /*a150*/  FSEL R123, R5, -INF , !P1 ;  /* 0xff800000057b7808 */ /* 0x004fe20004800000 */
        /* <DEDUP_REMOVED lines=42> */
[----:B------:R-:W-:Y:S01]  /*a400*/  IMAD.WIDE R16, R14, 0x4, R184 ;  /* 0x000000040e107825 */ /* 0x000fe200078e02b8 */
[----:B------:R-:W2:Y:S04]  /*a410*/  LDG.E R12, desc[UR12][R18.64] ;  /* 0x0000000c120c7981 */ /* 0x000ea8000c1e1900 */
[----:B------:R-:W2:Y:S01]  /*a420*/  LDG.E R9, desc[UR12][R16.64] ;  /* 0x0000000c10097981 */ /* 0x000ea2000c1e1900 */
[----:B------:R-:W-:Y:S02]  /*a430*/  IMAD.IADD R14, R5, 0x1, -R14 ;  /* 0x00000001050e7824 */ /* 0x000fe400078e0a0e */
[----:B------:R-:W1:Y:S02]  /*a440*/  LDC.64 R4, c[0x0][0x230] ;  /* 0x00008c00ff047b82 */ /* 0x000e640000000a00 */
[----:B------:R-:W-:-:S05]  /*a450*/  IMAD R11, R14, R3, -0x80 ;  /* 0xffffff800e0b7424 */ /* 0x000fca00078e0203 */
[----:B------:R-:W-:Y:S02]  /*a460*/  SHF.R.S32.HI R3, RZ, 0x1f, R11 ;  /* 0x0000001fff037819 */ /* 0x000fe4000001140b */
[----:B--2---:R-:W-:-:S03]  /*a470*/  IADD3 R9, -R12, R9, RZ ;  /* 0x000000090c097210 */ /* 0x004fc60007ffe1ff */
[----:B------:R-:W-:Y:S01]  /*a480*/  IMAD R12, R3, R132, RZ ;  /* 0x00000084030c7224 */ /* 0x000fe200078e02ff */
[----:B------:R-:W-:-:S03]  /*a490*/  SHF.R.S32.HI R3, RZ, 0x1f, R9 ;  /* 0x0000001fff037819 */ /* 0x000fc60000011409 */
[C---:B------:R-:W-:Y:S02]  /*a4a0*/  IMAD R12, R11.reuse, R133, R12 ;  /* 0x000000850b0c7224 */ /* 0x040fe400078e020c */
[----:B------:R-:W-:-:S04]  /*a4b0*/  IMAD.WIDE.U32 R132, R11, R132, RZ ;  /* 0x000000840b847225 */ /* 0x000fc800078e00ff */
[-C--:B-1----:R-:W-:Y:S02]  /*a4c0*/  IMAD R14, R3, R4.reuse, RZ ;  /* 0x00000004030e7224 */ /* 0x082fe400078e02ff */
[----:B------:R-:W-:Y:S02]  /*a4d0*/  IMAD.IADD R133, R133, 0x1, R12 ;  /* 0x0000000185857824 */ /* 0x000fe400078e020c */
[C---:B------:R-:W-:Y:S02]  /*a4e0*/  IMAD R14, R9.reuse, R5, R14 ;  /* 0x00000005090e7224 */ /* 0x040fe400078e020e */
[----:B------:R-:W-:-:S04]  /*a4f0*/  IMAD.WIDE.U32 R4, R9, R4, R132 ;  /* 0x0000000409047225 */ /* 0x000fc800078e0084 */
[----:B------:R-:W-:Y:S01]  /*a500*/  IMAD.MOV.U32 R9, RZ, RZ, R4 ;  /* 0x000000ffff097224 */ /* 0x000fe200078e0004 */
[----:B------:R-:W-:Y:S01]  /*a510*/  IADD3 R14, R5, R14, RZ ;  /* 0x0000000e050e7210 */ /* 0x000fe20007ffe0ff */
[----:B------:R-:W-:Y:S06]  /*a520*/  BRA `(.L_x_792) ;  /* 0x0000000000087947 */ /* 0x000fec0003800000 */
.L_x_791:
[----:B------:R-:W-:-:S04]  /*a530*/  LEA R9, -R132, RZ, 0x7 ;  /* 0x000000ff84097211 */ /* 0x000fc800078e39ff */
[----:B------:R-:W-:-:S07]  /*a540*/  SHF.R.S32.HI R14, RZ, 0x1f, R9 ;  /* 0x0000001fff0e7819 */ /* 0x000fce0000011409 */
.L_x_792:
        /* <DEDUP_REMOVED lines=32> */
[----:B------:R3:W-:Y:S01]  /*a750*/  @!P2 LDGSTS.E.BYPASS.LTC128B.128 [R180+0x7000], desc[UR12][R12.64+0x80] ;  /* 0x070000800cb4afae */ /* 0x0007e2000b901d4c */
        /* <DEDUP_REMOVED lines=23> */
[----:B---3--:R-:W-:Y:S02]  /*a8d0*/  IADD3.X R12, R174, R14, R174, P1, P0 ;  /* 0x0000000eae0c7210 */ /* 0x008fe40000fe04ae */
[----:B------:R-:W-:Y:S01]  /*a8e0*/  @!P3 IADD3 R4, P0, R140, R5, RZ ;  /* 0x000000058c04b210 */ /* 0x000fe20007f1e0ff */
[----:B------:R1:W-:Y:S01]  /*a8f0*/  @P4 STS.128 [R180+0x4000], RZ ;  /* 0x004000ffb4004388 */ /* 0x0003e20000000c00 */
[----:B------:R-:W-:-:S03]  /*a900*/  @!P4 LEA R22, P1, R5, R190, 0x1 ;  /* 0x000000be0516c211 */ /* 0x000fc600078208ff */
[--C-:B------:R-:W-:Y:S01]  /*a910*/  @!P3 IMAD.X R3, R119, 0x1, R12.reuse, P0 ;  /* 0x000000017703b824 */ /* 0x100fe200000e060c */
[C---:B----4-:R-:W-:Y:S02]  /*a920*/  @!P3 LEA R20, P0, R4.reuse, UR8, 0x1 ;  /* 0x000000080414bc11 */ /* 0x050fe4000f8008ff */
        /* <DEDUP_REMOVED lines=19> */
[C---:B-----5:R-:W-:Y:S01]  /*aa60*/  @!P3 LEA R18, P0, R3.reuse, UR8, 0x1 ;  /* 0x000000080312bc11 */ /* 0x060fe2000f8008ff */
        /* <DEDUP_REMOVED lines=28> */
.L_x_794:
[----:B------:R-:W-:Y:S05]  /*ac30*/  BSYNC B0 ;  /* 0x0000000000007941 */ /* 0x000fea0003800000 */
.L_x_793:
[----:B------:R-:W0:Y:S01]  /*ac40*/  LDGDEPBAR ;  /* 0x00000000000079af */ /* 0x000e220000000000 */
[----:B------:R-:W-:-:S04]  /*ac50*/  LEA R190, P0, R9, R190, 0x1 ;  /* 0x000000be09be7211 */ /* 0x000fc800078008ff */
[----:B------:R-:W-:-:S09]  /*ac60*/  LEA.HI.X R189, R9, R189, R14, 0x1, P0 ;  /* 0x000000bd09bd7211 */ /* 0x000fd200000f0c0e */
.L_x_790:
[----:B------:R-:W-:Y:S01]  /*ac70*/  FMNMX.FTZ R3, R2, R10, !PT ;  /* 0x0000000a02037209 */ /* 0x000fe20007810000 */
        /* <DEDUP_REMOVED lines=45> */
[----:B--2---:R-:W-:Y:S02]  /*af50*/  FMNMX.FTZ R4, R154, R3, !PT ;  /* 0x000000039a047209 */ /* 0x004fe40007810000 */
        /* <DEDUP_REMOVED lines=9> */
[----:B------:R-:W-:-:S04]  /*aff0*/  FMNMX.FTZ R3, R137, R4, !PT ;  /* 0x0000000489037209 */ /* 0x000fc80007810000 */
[----:B------:R-:W-:-:S04]  /*b000*/  FMNMX.FTZ R3, R148, R3, !PT ;  /* 0x0000000394037209 */ /* 0x000fc80007810000 */
[----:B------:R-:W-:-:S04]  /*b010*/  FMNMX.FTZ R3, R138, R3, !PT ;  /* 0x000000038a037209 */ /* 0x000fc80007810000 */
[----:B------:R-:W-:-:S04]  /*b020*/  FMNMX.FTZ R4, R152, R3, !PT ;  /* 0x0000000398047209 */ /* 0x000fc80007810000 */
[----:B------:R-:W-:Y:S02]  /*b030*/  FMNMX.FTZ R3, R143, R4, !PT ;  /* 0x000000048f037209 */ /* 0x000fe40007810000 */
[----:B------:R-:W-:Y:S02]  /*b040*/  FMNMX.FTZ R4, R120, R5, !PT ;  /* 0x0000000578047209 */ /* 0x000fe40007810000 */
[----:B------:R-:W-:Y:S02]  /*b050*/  FMNMX.FTZ R12, R142, R3, !PT ;  /* 0x000000038e0c7209 */ /* 0x000fe40007810000 */
[----:B------:R-:W-:-:S03]  /*b060*/  FMNMX.FTZ R3, R127, R4, !PT ;  /* 0x000000047f037209 */ /* 0x000fc60007810000 */
[----:B------:R-:W1:Y:S01]  /*b070*/  SHFL.BFLY PT, R5, R12, 0x2, 0x1f ;  /* 0x0c401f000c057f89 */ /* 0x000e6200000e0000 */
[----:B------:R-:W-:-:S04]  /*b080*/  FMNMX.FTZ R3, R62, R3, !PT ;  /* 0x000000033e037209 */ /* 0x000fc80007810000 */
[----:B------:R-:W-:-:S04]  /*b090*/  FMNMX.FTZ R4, R122, R3, !PT ;  /* 0x000000037a047209 */ /* 0x000fc80007810000 */
[----:B------:R-:W-:-:S04]  /*b0a0*/  FMNMX.FTZ R4, R63, R4, !PT ;  /* 0x000000043f047209 */ /* 0x000fc80007810000 */
        /* <DEDUP_REMOVED lines=8> */
[----:B------:R-:W-:-:S03]  /*b130*/  FMUL.FTZ R145, R56, UR11 ;  /* 0x0000000b38917c20 */ /* 0x000fc60008410000 */
[----:B------:R-:W-:Y:S02]  /*b140*/  FSEL R203, R56, RZ, P1 ;  /* 0x000000ff38cb7208 */ /* 0x000fe40000800000 */
[----:B------:R-:W-:-:S03]  /*b150*/  FSEL R145, R145, RZ, P1 ;  /* 0x000000ff91917208 */ /* 0x000fc60000800000 */
[----:B------:R-:W-:Y:S02]  /*b160*/  FADD.FTZ R203, R2, -R203 ;  /* 0x800000cb02cb7221 */ /* 0x000fe40000010000 */
[--C-:B------:R-:W-:Y:S01]  /*b170*/  FFMA.FTZ R206, R10, UR11, -R145.reuse ;  /* 0x0000000b0ace7c23 */ /* 0x100fe20008010891 */
[--C-:B------:R-:W-:Y:S01]  /*b180*/  FFMA.FTZ R162, R8, UR11, -R145.reuse ;  /* 0x0000000b08a27c23 */ /* 0x100fe20008010891 */
[----:B------:R-:W-:Y:S01]  /*b190*/  FMUL.FTZ R203, R203, UR11 ;  /* 0x0000000bcbcb7c20 */ /* 0x000fe20008410000 */
[----:B--2---:R-:W-:Y:S01]  /*b1a0*/  FMNMX.FTZ R3, R4, R3, !PT ;  /* 0x0000000304037209 */ /* 0x004fe20007810000 */
[----:B------:R-:W1:Y:S01]  /*b1b0*/  LDSM.16.MT88.4 R8, [R168+0x9000] ;  /* 0x00900000a808783b */ /* 0x000e620000004200 */
[--C-:B------:R-:W-:Y:S01]  /*b1c0*/  FFMA.FTZ R140, R28, UR11, -R145.reuse ;  /* 0x0000000b1c8c7c23 */ /* 0x100fe20008010891 */
[--C-:B------:R-:W-:Y:S01]  /*b1d0*/  FFMA.FTZ R133, R6, UR11, -R145.reuse ;  /* 0x0000000b06857c23 */ /* 0x100fe20008010891 */
[C---:B------:R-:W-:Y:S01]  /*b1e0*/  FSETP.NEU.FTZ.AND P0, PT, R3.reuse, -INF , PT ;  /* 0xff8000000300780b */ /* 0x040fe20003f1d000 */
[C---:B------:R-:W-:Y:S01]  /*b1f0*/  FMUL.FTZ R130, R3.reuse, UR11 ;  /* 0x0000000b03827c20 */ /* 0x040fe20008410000 */
[----:B------:R-:W2:Y:S01]  /*b200*/  MUFU.EX2 R203, R203 ;  /* 0x000000cb00cb7308 */ /* 0x000ea20000000800 */
[--C-:B------:R-:W-:Y:S01]  /*b210*/  FFMA.FTZ R139, R60, UR11, -R145.reuse ;  /* 0x0000000b3c8b7c23 */ /* 0x100fe20008010891 */
[----:B------:R-:W-:Y:S01]  /*b220*/  FSEL R5, R3, RZ, P0 ;  /* 0x000000ff03057208 */ /* 0x000fe20000000000 */
[--C-:B------:R-:W-:Y:S01]  /*b230*/  FFMA.FTZ R61, R58, UR11, -R145.reuse ;  /* 0x0000000b3a3d7c23 */ /* 0x100fe20008010891 */
[----:B------:R-:W-:Y:S01]  /*b240*/  FSEL R130, R130, RZ, P0 ;  /* 0x000000ff82827208 */ /* 0x000fe20000000000 */
[--C-:B------:R-:W-:Y:S01]  /*b250*/  FFMA.FTZ R60, R66, UR11, -R145.reuse ;  /* 0x0000000b423c7c23 */ /* 0x100fe20008010891 */
[----:B------:R-:W-:Y:S01]  /*b260*/  FFMA.FTZ R2, R64, UR11, -R145 ;  /* 0x0000000b40027c23 */ /* 0x000fe20008010891 */
[----:B------:R-:W-:Y:S01]  /*b270*/  FADD.FTZ R164, R0, -R5 ;  /* 0x8000000500a47221 */ /* 0x000fe20000010000 */
[----:B------:R-:W-:Y:S01]  /*b280*/  MUFU.EX2 R206, R206 ;  /* 0x000000ce00ce7308 */ /* 0x000fe20000000800 */
[--C-:B------:R-:W-:Y:S01]  /*b290*/  FFMA.FTZ R165, R7, UR11, -R130.reuse ;  /* 0x0000000b07a57c23 */ /* 0x100fe20008010882 */
[--C-:B------:R-:W-:Y:S01]  /*b2a0*/  FFMA.FTZ R144, R33, UR11, -R130.reuse ;  /* 0x0000000b21907c23 */ /* 0x100fe20008010882 */
[----:B------:R-:W-:Y:S01]  /*b2b0*/  FMUL.FTZ R164, R164, UR11 ;  /* 0x0000000ba4a47c20 */ /* 0x000fe20008410000 */
[--C-:B------:R-:W-:Y:S01]  /*b2c0*/  FFMA.FTZ R141, R37, UR11, -R130.reuse ;  /* 0x0000000b258d7c23 */ /* 0x100fe20008010882 */
[--C-:B------:R-:W-:Y:S01]  /*b2d0*/  FFMA.FTZ R132, R29, UR11, -R130.reuse ;  /* 0x0000000b1d847c23 */ /* 0x100fe20008010882 */
[----:B------:R-:W3:Y:S01]  /*b2e0*/  LDSM.16.MT88.4 R32, [R116+0xb000] ;  /* 0x00b000007420783b */ /* 0x000ee20000004200 */
[--C-:B------:R-:W-:Y:S01]  /*b2f0*/  FFMA.FTZ R58, R65, UR11, -R130.reuse ;  /* 0x0000000b413a7c23 */ /* 0x100fe20008010882 */
[----:B------:R-:W4:Y:S01]  /*b300*/  MUFU.EX2 R162, R162 ;  /* 0x000000a200a27308 */ /* 0x000f220000000800 */
[-C--:B--2---:R-:W-:Y:S01]  /*b310*/  FMUL.FTZ R44, R72, R203.reuse ;  /* 0x000000cb482c7220 */ /* 0x084fe20000410000 */
[-C--:B------:R-:W-:Y:S01]  /*b320*/  FMUL.FTZ R45, R73, R203.reuse ;  /* 0x000000cb492d7220 */ /* 0x080fe20000410000 */
[-C--:B------:R-:W-:Y:S01]  /*b330*/  FMUL.FTZ R4, R112, R203.reuse ;  /* 0x000000cb70047220 */ /* 0x080fe20000410000 */
[-C--:B------:R-:W-:Y:S01]  /*b340*/  FMUL.FTZ R5, R113, R203.reuse ;  /* 0x000000cb71057220 */ /* 0x080fe20000410000 */
[----:B------:R-:W-:Y:S01]  /*b350*/  LDSM.16.MT88.4 R64, [R116+0x9400] ;  /* 0x009400007440783b */ /* 0x000fe20000004200 */
[-C--:B------:R-:W-:Y:S01]  /*b360*/  FMUL.FTZ R108, R108, R203.reuse ;  /* 0x000000cb6c6c7220 */ /* 0x080fe20000410000 */
[-C--:B------:R-:W-:Y:S01]  /*b370*/  FMUL.FTZ R109, R109, R203.reuse ;  /* 0x000000cb6d6d7220 */ /* 0x080fe20000410000 */
[----:B------:R-:W2:Y:S01]  /*b380*/  MUFU.EX2 R164, R164 ;  /* 0x000000a400a47308 */ /* 0x000ea20000000800 */
[--C-:B------:R-:W-:Y:S01]  /*b390*/  FFMA.FTZ R59, R59, UR11, -R130.reuse ;  /* 0x0000000b3b3b7c23 */ /* 0x100fe20008010882 */
[--C-:B------:R-:W-:Y:S01]  /*b3a0*/  FFMA.FTZ R57, R57, UR11, -R130.reuse ;  /* 0x0000000b39397c23 */ /* 0x100fe20008010882 */
[--C-:B------:R-:W-:Y:S01]  /*b3b0*/  FFMA.FTZ R0, R131, UR11, -R130.reuse ;  /* 0x0000000b83007c23 */ /* 0x100fe20008010882 */
[-C--:B------:R-:W-:Y:S01]  /*b3c0*/  FMUL.FTZ R12, R104, R203.reuse ;  /* 0x000000cb680c7220 */ /* 0x080fe20000410000 */
[-C--:B------:R-:W-:Y:S01]  /*b3d0*/  FMUL.FTZ R13, R105, R203.reuse ;  /* 0x000000cb690d7220 */ /* 0x080fe20000410000 */
[-C--:B------:R-:W-:Y:S01]  /*b3e0*/  FMUL.FTZ R100, R100, R203.reuse ;  /* 0x000000cb64647220 */ /* 0x080fe20000410000 */
[-C--:B------:R-:W-:Y:S01]  /*b3f0*/  FMUL.FTZ R101, R101, R203.reuse ;  /* 0x000000cb65657220 */ /* 0x080fe20000410000 */
[----:B------:R-:W-:Y:S01]  /*b400*/  MUFU.EX2 R140, R140 ;  /* 0x0000008c008c7308 */ /* 0x000fe20000000800 */
[----:B----4-:R-:W-:Y:S01]  /*b410*/  F2FP.BF16.F32.PACK_AB R48, R162, R206 ;  /* 0x000000cea230723e */ /* 0x010fe200000010ff */
[-C--:B------:R-:W-:Y:S01]  /*b420*/  FMUL.FTZ R20, R96, R203.reuse ;  /* 0x000000cb60147220 */ /* 0x080fe20000410000 */
[-C--:B------:R-:W-:Y:S01]  /*b430*/  FMUL.FTZ R21, R97, R203.reuse ;  /* 0x000000cb61157220 */ /* 0x080fe20000410000 */
[-C--:B------:R-:W-:Y:S01]  /*b440*/  FMUL.FTZ R28, R88, R203.reuse ;  /* 0x000000cb581c7220 */ /* 0x080fe20000410000 */
[-C--:B------:R-:W-:Y:S01]  /*b450*/  FMUL.FTZ R29, R89, R203.reuse ;  /* 0x000000cb591d7220 */ /* 0x080fe20000410000 */
[-C--:B------:R-:W-:Y:S01]  /*b460*/  FMUL.FTZ R36, R80, R203.reuse ;  /* 0x000000cb50247220 */ /* 0x080fe20000410000 */
[-C--:B------:R-:W-:Y:S01]  /*b470*/  FMUL.FTZ R37, R81, R203.reuse ;  /* 0x000000cb51257220 */ /* 0x080fe20000410000 */
[----:B------:R-:W4:Y:S01]  /*b480*/  MUFU.EX2 R133, R133 ;  /* 0x0000008500857308 */ /* 0x000f220000000800 */
[-C--:B--2---:R-:W-:Y:S01]  /*b490*/  FMUL.FTZ R46, R74, R164.reuse ;  /* 0x000000a44a2e7220 */ /* 0x084fe20000410000 */
[-C--:B------:R-:W-:Y:S01]  /*b4a0*/  FMUL.FTZ R47, R75, R164.reuse ;  /* 0x000000a44b2f7220 */ /* 0x080fe20000410000 */
[-C--:B------:R-:W-:Y:S01]  /*b4b0*/  FMUL.FTZ R6, R114, R164.reuse ;  /* 0x000000a472067220 */ /* 0x080fe20000410000 */
[----:B------:R-:W2:Y:S01]  /*b4c0*/  LDSM.16.MT88.4 R72, [R168+0x9400] ;  /* 0x00940000a848783b */ /* 0x000ea20000004200 */
[-C--:B------:R-:W-:Y:S01]  /*b4d0*/  FMUL.FTZ R7, R115, R164.reuse ;  /* 0x000000a473077220 */ /* 0x080fe20000410000 */
[-C--:B------:R-:W-:Y:S01]  /*b4e0*/  FMUL.FTZ R110, R110, R164.reuse ;  /* 0x000000a46e6e7220 */ /* 0x080fe20000410000 */
[-C--:B------:R-:W-:Y:S01]  /*b4f0*/  FMUL.FTZ R111, R111, R164.reuse ;  /* 0x000000a46f6f7220 */ /* 0x080fe20000410000 */
[----:B------:R-:W-:Y:S01]  /*b500*/  MUFU.EX2 R165, R165 ;  /* 0x000000a500a57308 */ /* 0x000fe20000000800 */
[-C--:B------:R-:W-:Y:S01]  /*b510*/  FMUL.FTZ R14, R106, R164.reuse ;  /* 0x000000a46a0e7220 */ /* 0x080fe20000410000 */
[-C--:B------:R-:W-:Y:S01]  /*b520*/  FMUL.FTZ R15, R107, R164.reuse ;  /* 0x000000a46b0f7220 */ /* 0x080fe20000410000 */
[-C--:B------:R-:W-:Y:S01]  /*b530*/  FMUL.FTZ R102, R102, R164.reuse ;  /* 0x000000a466667220 */ /* 0x080fe20000410000 */
[-C--:B------:R-:W-:Y:S01]  /*b540*/  FMUL.FTZ R103, R103, R164.reuse ;  /* 0x000000a467677220 */ /* 0x080fe20000410000 */
[-C--:B------:R-:W-:Y:S01]  /*b550*/  FMUL.FTZ R22, R98, R164.reuse ;  /* 0x000000a462167220 */ /* 0x080fe20000410000 */
[-C--:B------:R-:W-:Y:S01]  /*b560*/  FMUL.FTZ R23, R99, R164.reuse ;  /* 0x000000a463177220 */ /* 0x080fe20000410000 */
[----:B------:R-:W-:Y:S01]  /*b570*/  FMUL.FTZ R30, R90, R164 ;  /* 0x000000a45a1e7220 */ /* 0x000fe20000410000 */
[----:B------:R-:W5:Y:S01]  /*b580*/  MUFU.EX2 R144, R144 ;  /* 0x0000009000907308 */ /* 0x000f620000000800 */
[----:B----4-:R-:W-:Y:S01]  /*b590*/  F2FP.BF16.F32.PACK_AB R50, R133, R140 ;  /* 0x0000008c8532723e */ /* 0x010fe200000010ff */
[-C--:B------:R-:W-:Y:S01]  /*b5a0*/  FMUL.FTZ R31, R91, R164.reuse ;  /* 0x000000a45b1f7220 */ /* 0x080fe20000410000 */
[-C--:B------:R-:W-:Y:S01]  /*b5b0*/  FMUL.FTZ R38, R82, R164.reuse ;  /* 0x000000a452267220 */ /* 0x080fe20000410000 */
[-C--:B------:R-:W-:Y:S01]  /*b5c0*/  FMUL.FTZ R39, R83, R164.reuse ;  /* 0x000000a453277220 */ /* 0x080fe20000410000 */
        /* <DEDUP_REMOVED lines=11> */
[----:B------:R-:W4:Y:S01]  /*b680*/  MUFU.EX2 R132, R132 ;  /* 0x0000008400847308 */ /* 0x000f220000000800 */
[----:B-----5:R-:W-:Y:S01]  /*b690*/  F2FP.BF16.F32.PACK_AB R49, R144, R165 ;  /* 0x000000a59031723e */ /* 0x020fe200000010ff */
[-C--:B------:R-:W-:Y:S01]  /*b6a0*/  FMUL.FTZ R78, R78, R164.reuse ;  /* 0x000000a44e4e7220 */ /* 0x080fe20000410000 */
[-C--:B------:R-:W-:Y:S01]  /*b6b0*/  FMUL.FTZ R79, R79, R164.reuse ;  /* 0x000000a44f4f7220 */ /* 0x080fe20000410000 */
[-C--:B------:R-:W-:Y:S01]  /*b6c0*/  FMUL.FTZ R68, R68, R203.reuse ;  /* 0x000000cb44447220 */ /* 0x080fe20000410000 */
[----:B------:R-:W-:Y:S01]  /*b6d0*/  FMUL.FTZ R69, R69, R203 ;  /* 0x000000cb45457220 */ /* 0x000fe20000410000 */
[-C--:B------:R-:W-:Y:S01]  /*b6e0*/  FMUL.FTZ R70, R70, R164.reuse ;  /* 0x000000a446467220 */ /* 0x080fe20000410000 */
[-C--:B------:R-:W-:Y:S01]  /*b6f0*/  FMUL.FTZ R71, R71, R164.reuse ;  /* 0x000000a447477220 */ /* 0x080fe20000410000 */
        /* <DEDUP_REMOVED lines=8> */
[----:B------:R-:W5:Y:S01]  /*b780*/  MUFU.EX2 R60, R60 ;  /* 0x0000003c003c7308 */ /* 0x000f620000000800 */
[----:B----4-:R-:W-:Y:S01]  /*b790*/  F2FP.BF16.F32.PACK_AB R51, R132, R141 ;  /* 0x0000008d8433723e */ /* 0x010fe200000010ff */
[--C-:B------:R-:W-:Y:S01]  /*b7a0*/  FFMA.FTZ R117, R197, UR11, -R130.reuse ;  /* 0x0000000bc5757c23 */ /* 0x100fe20008010882 */
[--C-:B------:R-:W-:Y:S01]  /*b7b0*/  FFMA.FTZ R202, R198, UR11, -R145.reuse ;  /* 0x0000000bc6ca7c23 */ /* 0x100fe20008010891 */
[--C-:B------:R-:W-:Y:S01]  /*b7c0*/  FFMA.FTZ R198, R196, UR11, -R145.reuse ;  /* 0x0000000bc4c67c23 */ /* 0x100fe20008010891 */
[--C-:B------:R-:W-:Y:S01]  /*b7d0*/  FFMA.FTZ R187, R200, UR11, -R145.reuse ;  /* 0x0000000bc8bb7c23 */ /* 0x100fe20008010891 */
[--C-:B------:R-:W-:Y:S01]  /*b7e0*/  FFMA.FTZ R200, R193, UR11, -R130.reuse ;  /* 0x0000000bc1c87c23 */ /* 0x100fe20008010882 */
[--C-:B------:R-:W-:Y:S01]  /*b7f0*/  FFMA.FTZ R196, R167, UR11, -R130.reuse ;  /* 0x0000000ba7c47c23 */ /* 0x100fe20008010882 */
[C---:B-1----:R-:W-:Y:S01]  /*b800*/  HMMA.16816.F32.BF16 R4, R48.reuse, R8, R4 ;  /* 0x000000083004723c */ /* 0x042fe20000041804 */
[----:B------:R-:W-:Y:S01]  /*b810*/  MUFU.EX2 R61, R61 ;  /* 0x0000003d003d7308 */ /* 0x000fe20000000800 */
[--C-:B------:R-:W-:Y:S01]  /*b820*/  FFMA.FTZ R197, R204, UR11, -R145.reuse ;  /* 0x0000000bccc57c23 */ /* 0x100fe20008010891 */
[--C-:B------:R-:W-:Y:S01]  /*b830*/  FFMA.FTZ R193, R201, UR11, -R130.reuse ;  /* 0x0000000bc9c17c23 */ /* 0x100fe20008010882 */
[----:B------:R-:W-:Y:S01]  /*b840*/  FFMA.FTZ R167, R199, UR11, -R130 ;  /* 0x0000000bc7a77c23 */ /* 0x000fe20008010882 */
[----:B------:R-:W-:Y:S01]  /*b850*/  FFMA.FTZ R81, R191, R203, R206 ;  /* 0x000000cbbf517223 */ /* 0x000fe200000100ce */
[C---:B------:R-:W-:Y:S01]  /*b860*/  HMMA.16816.F32.BF16 R8, R48.reuse, R10, R108 ;  /* 0x0000000a3008723c */ /* 0x040fe2000004186c */
[--C-:B------:R-:W-:Y:S01]  /*b870*/  FFMA.FTZ R191, R188, UR11, -R145.reuse ;  /* 0x0000000bbcbf7c23 */ /* 0x100fe20008010891 */
[--C-:B------:R-:W-:Y:S01]  /*b880*/  FFMA.FTZ R199, R166, UR11, -R145.reuse ;  /* 0x0000000ba6c77c23 */ /* 0x100fe20008010891 */
[----:B------:R-:W-:Y:S01]  /*b890*/  MUFU.EX2 R2, R2 ;  /* 0x0000000200027308 */ /* 0x000fe20000000800 */
[--C-:B------:R-:W-:Y:S01]  /*b8a0*/  FFMA.FTZ R188, R157, UR11, -R130.reuse ;  /* 0x0000000b9dbc7c23 */ /* 0x100fe20008010882 */
[--C-:B------:R-:W-:Y:S01]  /*b8b0*/  FFMA.FTZ R160, R160, UR11, -R145.reuse ;  /* 0x0000000ba0a07c23 */ /* 0x100fe20008010891 */
[C---:B------:R-:W-:Y:S01]  /*b8c0*/  HMMA.16816.F32.BF16 R12, R48.reuse, R16, R12 ;  /* 0x00000010300c723c */ /* 0x040fe2000004180c */
[--C-:B------:R-:W-:Y:S01]  /*b8d0*/  FFMA.FTZ R158, R158, UR11, -R145.reuse ;  /* 0x0000000b9e9e7c23 */ /* 0x100fe20008010891 */
[--C-:B------:R-:W-:Y:S01]  /*b8e0*/  FFMA.FTZ R157, R159, UR11, -R130.reuse ;  /* 0x0000000b9f9d7c23 */ /* 0x100fe20008010882 */
[--C-:B------:R-:W-:Y:S01]  /*b8f0*/  FFMA.FTZ R166, R161, UR11, -R130.reuse ;  /* 0x0000000ba1a67c23 */ /* 0x100fe20008010882 */
[--C-:B------:R-:W-:Y:S01]  /*b900*/  FFMA.FTZ R163, R163, UR11, -R130.reuse ;  /* 0x0000000ba3a37c23 */ /* 0x100fe20008010882 */
[----:B------:R-:W-:Y:S01]  /*b910*/  MUFU.EX2 R59, R59 ;  /* 0x0000003b003b7308 */ /* 0x000fe20000000800 */
[C---:B------:R-:W-:Y:S01]  /*b920*/  HMMA.16816.F32.BF16 R16, R48.reuse, R18, R100 ;  /* 0x000000123010723c */ /* 0x040fe20000041864 */
[----:B------:R-:W-:Y:S01]  /*b930*/  LDSM.16.MT88.4 R108, [R168+0xa400] ;  /* 0x00a40000a86c783b */ /* 0x000fe20000004200 */
[--C-:B------:R-:W-:Y:S01]  /*b940*/  FFMA.FTZ R149, R149, UR11, -R130.reuse ;  /* 0x0000000b95957c23 */ /* 0x100fe20008010882 */
[----:B------:R-:W-:Y:S01]  /*b950*/  FFMA.FTZ R147, R147, UR11, -R130 ;  /* 0x0000000b93937c23 */ /* 0x000fe20008010882 */
[--C-:B------:R-:W-:Y:S01]  /*b960*/  FFMA.FTZ R137, R137, UR11, -R145.reuse ;  /* 0x0000000b89897c23 */ /* 0x100fe20008010891 */
[----:B------:R-:W-:Y:S01]  /*b970*/  LDSM.16.MT88.4 R100, [R116+0xa400] ;  /* 0x00a400007464783b */ /* 0x000fe20000004200 */
[C---:B------:R-:W-:Y:S01]  /*b980*/  HMMA.16816.F32.BF16 R20, R48.reuse, R24, R20 ;  /* 0x000000183014723c */ /* 0x040fe20000041814 */
[----:B------:R-:W1:Y:S01]  /*b990*/  MUFU.EX2 R58, R58 ;  /* 0x0000003a003a7308 */ /* 0x000e620000000800 */
[----:B------:R-:W-:Y:S01]  /*b9a0*/  FFMA.FTZ R148, R148, UR11, -R145 ;  /* 0x0000000b94947c23 */ /* 0x000fe20008010891 */
[----:B------:R-:W-:Y:S01]  /*b9b0*/  FADD.FTZ R81, R162, R81 ;  /* 0x00000051a2517221 */ /* 0x000fe20000010000 */
[----:B------:R-:W-:Y:S01]  /*b9c0*/  FFMA.FTZ R165, R192, R164, R165 ;  /* 0x000000a4c0a57223 */ /* 0x000fe200000100a5 */
[----:B------:R-:W-:Y:S01]  /*b9d0*/  FFMA.FTZ R138, R138, UR11, -R145 ;  /* 0x0000000b8a8a7c23 */ /* 0x000fe20008010891 */
[C---:B---3--:R-:W-:Y:S01]  /*b9e0*/  HMMA.16816.F32.BF16 R28, R48.reuse, R32, R28 ;  /* 0x00000020301c723c */ /* 0x048fe2000004181c */
[----:B------:R-:W-:Y:S01]  /*b9f0*/  FADD.FTZ R140, R140, R81 ;  /* 0x000000518c8c7221 */ /* 0x000fe20000010000 */
[----:B------:R-:W-:Y:S01]  /*ba00*/  FADD.FTZ R144, R144, R165 ;  /* 0x000000a590907221 */ /* 0x000fe20000010000 */
[----:B------:R-:W-:Y:S01]  /*ba10*/  MUFU.EX2 R57, R57 ;  /* 0x0000003900397308 */ /* 0x000fe20000000800 */
[--C-:B------:R-:W-:Y:S01]  /*ba20*/  FFMA.FTZ R143, R143, UR11, -R145.reuse ;  /* 0x0000000b8f8f7c23 */ /* 0x100fe20008010891 */
[----:B------:R-:W-:Y:S01]  /*ba30*/  FADD.FTZ R140, R133, R140 ;  /* 0x0000008c858c7221 */ /* 0x000fe20000010000 */
[----:B------:R-:W-:Y:S01]  /*ba40*/  HMMA.16816.F32.BF16 R36, R48, R40, R36 ;  /* 0x000000283024723c */ /* 0x000fe20000041824 */
[----:B------:R-:W-:Y:S01]  /*ba50*/  FADD.FTZ R141, R141, R144 ;  /* 0x000000908d8d7221 */ /* 0x000fe20000010000 */
[--C-:B------:R-:W-:Y:S01]  /*ba60*/  FFMA.FTZ R142, R142, UR11, -R145.reuse ;  /* 0x0000000b8e8e7c23 */ /* 0x100fe20008010891 */
[----:B------:R-:W-:-:S02]  /*ba70*/  FFMA.FTZ R152, R152, UR11, -R145 ;  /* 0x0000000b98987c23 */ /* 0x000fc40008010891 */
[----:B------:R-:W3:Y:S01]  /*ba80*/  MUFU.EX2 R0, R0 ;  /* 0x0000000000007308 */ /* 0x000ee20000000800 */
[----:B------:R-:W-:Y:S01]  /*ba90*/  HMMA.16816.F32.BF16 R24, R48, R26, R92 ;  /* 0x0000001a3018723c */ /* 0x000fe2000004185c */
[----:B------:R-:W-:Y:S01]  /*baa0*/  LDSM.16.MT88.4 R92, [R168+0xc400] ;  /* 0x00c40000a85c783b */ /* 0x000fe20000004200 */
[----:B------:R-:W-:-:S04]  /*bab0*/  FADD.FTZ R132, R132, R141 ;  /* 0x0000008d84847221 */ /* 0x000fc80000010000 */
[C---:B------:R-:W-:Y:S01]  /*bac0*/  HMMA.16816.F32.BF16 R32, R48.reuse, R34, R84 ;  /* 0x000000223020723c */ /* 0x040fe20000041854 */
[----:B------:R-:W-:Y:S01]  /*bad0*/  MUFU.EX2 R136, R136 ;  /* 0x0000008800887308 */ /* 0x000fe20000000800 */
[----:B------:R-:W-:Y:S04]  /*bae0*/  LDSM.16.MT88.4 R84, [R116+0xc400] ;  /* 0x00c400007454783b */ /* 0x000fe80000004200 */
[C---:B------:R-:W-:Y:S01]  /*baf0*/  HMMA.16816.F32.BF16 R40, R48.reuse, R42, R76 ;  /* 0x0000002a3028723c */ /* 0x040fe2000004184c */
[----:B------:R-:W-:Y:S02]  /*bb00*/  LDSM.16.MT88.4 R76, [R116+0xa000] ;  /* 0x00a00000744c783b */ /* 0x000fe40000004200 */
[----:B------:R-:W4:Y:S03]  /*bb10*/  MUFU.EX2 R131, R131 ;  /* 0x0000008300837308 */ /* 0x000f260000000800 */
[C---:B------:R-:W-:Y:S05]  /*bb20*/  HMMA.16816.F32.BF16 R44, R48.reuse, R52, R44 ;  /* 0x00000034302c723c */ /* 0x040fea000004182c */
[----:B------:R-:W-:Y:S01]  /*bb30*/  MUFU.EX2 R126, R126 ;  /* 0x0000007e007e7308 */ /* 0x000fe20000000800 */
[----:B------:R-:W-:Y:S01]  /*bb40*/  HMMA.16816.F32.BF16 R48, R48, R54, R68 ;  /* 0x000000363030723c */ /* 0x000fe20000041844 */
[----:B-----5:R-:W-:Y:S01]  /*bb50*/  F2FP.BF16.F32.PACK_AB R52, R60, R139 ;  /* 0x0000008b3c34723e */ /* 0x020fe200000010ff */
[----:B------:R-:W5:Y:S01]  /*bb60*/  LDSM.16.MT88.4 R68, [R116+0xb400] ;  /* 0x00b400007444783b */ /* 0x000f620000004200 */
[----:B-1----:R-:W-:Y:S01]  /*bb70*/  F2FP.BF16.F32.PACK_AB R53, R58, R59 ;  /* 0x0000003b3a35723e */ /* 0x002fe200000010ff */
[----:B------:R-:W-:Y:S01]  /*bb80*/  FADD.FTZ R139, R139, R140 ;  /* 0x0000008c8b8b7221 */ /* 0x000fe20000010000 */
[----:B------:R-:W-:-:S02]  /*bb90*/  FADD.FTZ R59, R59, R132 ;  /* 0x000000843b3b7221 */ /* 0x000fc40000010000 */
[----:B------:R-:W-:Y:S01]  /*bba0*/  F2FP.BF16.F32.PACK_AB R54, R2, R61 ;  /* 0x0000003d0236723e */ /* 0x000fe200000010ff */
[----:B------:R-:W-:Y:S01]  /*bbb0*/  MUFU.EX2 R119, R119 ;  /* 0x0000007700777308 */ /* 0x000fe20000000800 */
[----:B---3--:R-:W-:Y:S01]  /*bbc0*/  F2FP.BF16.F32.PACK_AB R55, R0, R57 ;  /* 0x000000390037723e */ /* 0x008fe200000010ff */
[----:B------:R-:W-:Y:S01]  /*bbd0*/  FADD.FTZ R60, R60, R139 ;  /* 0x0000008b3c3c7221 */ /* 0x000fe20000010000 */
[----:B------:R-:W-:-:S04]  /*bbe0*/  FADD.FTZ R58, R58, R59 ;  /* 0x0000003b3a3a7221 */ /* 0x000fc80000010000 */
[----:B------:R-:W-:Y:S01]  /*bbf0*/  FADD.FTZ R57, R57, R58 ;  /* 0x0000003a39397221 */ /* 0x000fe20000010000 */
[----:B--2---:R-:W-:Y:S01]  /*bc00*/  HMMA.16816.F32.BF16 R4, R52, R72, R4 ;  /* 0x000000483404723c */ /* 0x004fe20000041804 */
[----:B------:R-:W-:Y:S02]  /*bc10*/  MUFU.EX2 R129, R129 ;  /* 0x0000008100817308 */ /* 0x000fe40000000800 */
[----:B------:R-:W-:-:S03]  /*bc20*/  FADD.FTZ R0, R0, R57 ;  /* 0x0000003900007221 */ /* 0x000fc60000010000 */
[C---:B------:R-:W-:Y:S01]  /*bc30*/  HMMA.16816.F32.BF16 R8, R52.reuse, R74, R8 ;  /* 0x0000004a3408723c */ /* 0x040fe20000041808 */
[----:B------:R-:W1:Y:S02]  /*bc40*/  LDSM.16.MT88.4 R72, [R168+0xb400] ;  /* 0x00b40000a848783b */ /* 0x000e640000004200 */
[----:B------:R-:W2:Y:S03]  /*bc50*/  MUFU.EX2 R128, R128 ;  /* 0x0000008000807308 */ /* 0x000ea60000000800 */
[C---:B------:R-:W-:Y:S05]  /*bc60*/  HMMA.16816.F32.BF16 R12, R52.reuse, R64, R12 ;  /* 0x00000040340c723c */ /* 0x040fea000004180c */
[----:B------:R-:W-:Y:S01]  /*bc70*/  MUFU.EX2 R124, R124 ;  /* 0x0000007c007c7308 */ /* 0x000fe20000000800 */
[C---:B------:R-:W-:Y:S01]  /*bc80*/  HMMA.16816.F32.BF16 R16, R52.reuse, R66, R16 ;  /* 0x000000423410723c */ /* 0x040fe20000041810 */
[----:B------:R-:W3:Y:S06]  /*bc90*/  LDSM.16.MT88.4 R64, [R168+0xd400] ;  /* 0x00d40000a840783b */ /* 0x000eec0000004200 */
[----:B------:R-:W2:Y:S01]  /*bca0*/  MUFU.EX2 R117, R117 ;  /* 0x0000007500757308 */ /* 0x000ea20000000800 */
[C---:B-----5:R-:W-:Y:S06]  /*bcb0*/  HMMA.16816.F32.BF16 R28, R52.reuse, R68, R28 ;  /* 0x00000044341c723c */ /* 0x060fec000004181c */
[C---:B------:R-:W-:Y:S01]  /*bcc0*/  HMMA.16816.F32.BF16 R32, R52.reuse, R70, R32 ;  /* 0x000000463420723c */ /* 0x040fe20000041820 */
[----:B------:R-:W-:Y:S01]  /*bcd0*/  LDSM.16.MT88.4 R68, [R168+0x9800] ;  /* 0x00980000a844783b */ /* 0x000fe20000004200 */
[----:B------:R-:W-:Y:S08]  /*bce0*/  MUFU.EX2 R202, R202 ;  /* 0x000000ca00ca7308 */ /* 0x000ff00000000800 */
[----:B------:R-:W5:Y:S01]  /*bcf0*/  MUFU.EX2 R197, R197 ;  /* 0x000000c500c57308 */ /* 0x000f620000000800 */
[C---:B-1----:R-:W-:Y:S07]  /*bd00*/  HMMA.16816.F32.BF16 R20, R52.reuse, R72, R20 ;  /* 0x000000483414723c */ /* 0x042fee0000041814 */
[----:B------:R-:W-:Y:S01]  /*bd10*/  MUFU.EX2 R198, R198 ;  /* 0x000000c600c67308 */ /* 0x000fe20000000800 */
[C---:B------:R-:W-:Y:S01]  /*bd20*/  HMMA.16816.F32.BF16 R24, R52.reuse, R74, R24 ;  /* 0x0000004a3418723c */ /* 0x040fe20000041818 */
[----:B------:R-:W1:Y:S06]  /*bd30*/  LDSM.16.MT88.4 R72, [R116+0xd400] ;  /* 0x00d400007448783b */ /* 0x000e6c0000004200 */
[----:B------:R-:W-:Y:S01]  /*bd40*/  MUFU.EX2 R187, R187 ;  /* 0x000000bb00bb7308 */ /* 0x000fe20000000800 */
[C---:B---3--:R-:W-:Y:S06]  /*bd50*/  HMMA.16816.F32.BF16 R36, R52.reuse, R64, R36 ;  /* 0x000000403424723c */ /* 0x048fec0000041824 */
[C---:B------:R-:W-:Y:S01]  /*bd60*/  HMMA.16816.F32.BF16 R40, R52.reuse, R66, R40 ;  /* 0x000000423428723c */ /* 0x040fe20000041828 */
[----:B------:R-:W3:Y:S01]  /*bd70*/  LDSM.16.MT88.4 R64, [R116+0x9800] ;  /* 0x009800007440783b */ /* 0x000ee20000004200 */
[----:B------:R-:W-:Y:S08]  /*bd80*/  MUFU.EX2 R200, R200 ;  /* 0x000000c800c87308 */ /* 0x000ff00000000800 */
[----:B------:R-:W5:Y:S08]  /*bd90*/  MUFU.EX2 R193, R193 ;  /* 0x000000c100c17308 */ /* 0x000f700000000800 */
[----:B------:R-:W-:Y:S08]  /*bda0*/  MUFU.EX2 R196, R196 ;  /* 0x000000c400c47308 */ /* 0x000ff00000000800 */
[----:B------:R-:W5:Y:S01]  /*bdb0*/  MUFU.EX2 R167, R167 ;  /* 0x000000a700a77308 */ /* 0x000f620000000800 */
[C---:B-1----:R-:W-:Y:S07]  /*bdc0*/  HMMA.16816.F32.BF16 R44, R52.reuse, R72, R44 ;  /* 0x00000048342c723c */ /* 0x042fee000004182c */
[----:B------:R-:W-:Y:S01]  /*bdd0*/  MUFU.EX2 R160, R160 ;  /* 0x000000a000a07308 */ /* 0x000fe20000000800 */
[----:B------:R-:W-:Y:S01]  /*bde0*/  HMMA.16816.F32.BF16 R48, R52, R74, R48 ;  /* 0x0000004a3430723c */ /* 0x000fe20000041830 */
[----:B------:R-:W1:Y:S06]  /*bdf0*/  LDSM.16.MT88.4 R72, [R168+0xb800] ;  /* 0x00b80000a848783b */ /* 0x000e6c0000004200 */
[----:B----4-:R-:W-:Y:S01]  /*be00*/  F2FP.BF16.F32.PACK_AB R52, R131, R136 ;  /* 0x000000888334723e */ /* 0x010fe200000010ff */
[----:B------:R-:W4:Y:S01]  /*be10*/  MUFU.EX2 R191, R191 ;  /* 0x000000bf00bf7308 */ /* 0x000f220000000800 */
[----:B--2---:R-:W-:-:S02]  /*be20*/  F2FP.BF16.F32.PACK_AB R53, R128, R129 ;  /* 0x000000818035723e */ /* 0x004fc400000010ff */
[----:B------:R-:W-:Y:S02]  /*be30*/  F2FP.BF16.F32.PACK_AB R54, R119, R126 ;  /* 0x0000007e7736723e */ /* 0x000fe400000010ff */
[----:B------:R-:W-:-:S03]  /*be40*/  F2FP.BF16.F32.PACK_AB R55, R117, R124 ;  /* 0x0000007c7537723e */ /* 0x000fc600000010ff */
[----:B------:R-:W-:Y:S04]  /*be50*/  MUFU.EX2 R158, R158 ;  /* 0x0000009e009e7308 */ /* 0x000fe80000000800 */
[C---:B---3--:R-:W-:Y:S04]  /*be60*/  HMMA.16816.F32.BF16 R12, R52.reuse, R64, R12 ;  /* 0x00000040340c723c */ /* 0x048fe8000004180c */
[----:B------:R-:W-:Y:S02]  /*be70*/  MUFU.EX2 R199, R199 ;  /* 0x000000c700c77308 */ /* 0x000fe40000000800 */
[C---:B------:R-:W-:Y:S01]  /*be80*/  HMMA.16816.F32.BF16 R16, R52.reuse, R66, R16 ;  /* 0x000000423410723c */ /* 0x040fe20000041810 */
[----:B------:R-:W2:Y:S05]  /*be90*/  LDSM.16.MT88.4 R64, [R116+0xd800] ;  /* 0x00d800007440783b */ /* 0x000eaa0000004200 */
[C---:B------:R-:W-:Y:S01]  /*bea0*/  HMMA.16816.F32.BF16 R4, R52.reuse, R68, R4 ;  /* 0x000000443404723c */ /* 0x040fe20000041804 */
[----:B------:R-:W-:Y:S05]  /*beb0*/  MUFU.EX2 R188, R188 ;  /* 0x000000bc00bc7308 */ /* 0x000fea0000000800 */
[C---:B------:R-:W-:Y:S01]  /*bec0*/  HMMA.16816.F32.BF16 R8, R52.reuse, R70, R8 ;  /* 0x000000463408723c */ /* 0x040fe20000041808 */
[----:B------:R-:W3:Y:S02]  /*bed0*/  LDSM.16.MT88.4 R68, [R116+0xb800] ;  /* 0x00b800007444783b */ /* 0x000ee40000004200 */
[----:B------:R-:W4:Y:S03]  /*bee0*/  MUFU.EX2 R159, R163 ;  /* 0x000000a3009f7308 */ /* 0x000f260000000800 */
[C---:B-1----:R-:W-:Y:S05]  /*bef0*/  HMMA.16816.F32.BF16 R20, R52.reuse, R72, R20 ;  /* 0x000000483414723c */ /* 0x042fea0000041814 */
[----:B------:R-:W-:Y:S01]  /*bf00*/  MUFU.EX2 R157, R157 ;  /* 0x0000009d009d7308 */ /* 0x000fe20000000800 */
[C---:B------:R-:W-:Y:S01]  /*bf10*/  HMMA.16816.F32.BF16 R24, R52.reuse, R74, R24 ;  /* 0x0000004a3418723c */ /* 0x040fe20000041818 */
[----:B------:R-:W1:Y:S06]  /*bf20*/  LDSM.16.MT88.4 R72, [R168+0xd800] ;  /* 0x00d80000a848783b */ /* 0x000e6c0000004200 */
[----:B------:R-:W4:Y:S08]  /*bf30*/  MUFU.EX2 R166, R166 ;  /* 0x000000a600a67308 */ /* 0x000f300000000800 */
[----:B------:R-:W-:Y:S01]  /*bf40*/  MUFU.EX2 R149, R149 ;  /* 0x0000009500957308 */ /* 0x000fe20000000800 */
[C---:B--2---:R-:W-:Y:S06]  /*bf50*/  HMMA.16816.F32.BF16 R44, R52.reuse, R64, R44 ;  /* 0x00000040342c723c */ /* 0x044fec000004182c */
[C---:B------:R-:W-:Y:S01]  /*bf60*/  HMMA.16816.F32.BF16 R48, R52.reuse, R66, R48 ;  /* 0x000000423430723c */ /* 0x040fe20000041830 */
[----:B------:R-:W2:Y:S01]  /*bf70*/  LDSM.16.MT88.4 R64, [R116+0x9c00] ;  /* 0x009c00007440783b */ /* 0x000ea20000004200 */
[----:B------:R-:W-:Y:S04]  /*bf80*/  MUFU.EX2 R138, R138 ;  /* 0x0000008a008a7308 */ /* 0x000fe80000000800 */
[C---:B---3--:R-:W-:Y:S04]  /*bf90*/  HMMA.16816.F32.BF16 R28, R52.reuse, R68, R28 ;  /* 0x00000044341c723c */ /* 0x048fe8000004181c */
[----:B------:R-:W-:Y:S02]  /*bfa0*/  MUFU.EX2 R143, R143 ;  /* 0x0000008f008f7308 */ /* 0x000fe40000000800 */
[C---:B------:R-:W-:Y:S01]  /*bfb0*/  HMMA.16816.F32.BF16 R32, R52.reuse, R70, R32 ;  /* 0x000000463420723c */ /* 0x040fe20000041820 */
[----:B------:R-:W3:Y:S05]  /*bfc0*/  LDSM.16.MT88.4 R68, [R168+0x9c00] ;  /* 0x009c0000a844783b */ /* 0x000eea0000004200 */
[C---:B-1----:R-:W-:Y:S01]  /*bfd0*/  HMMA.16816.F32.BF16 R36, R52.reuse, R72, R36 ;  /* 0x000000483424723c */ /* 0x042fe20000041824 */
[----:B------:R-:W-:Y:S05]  /*bfe0*/  MUFU.EX2 R142, R142 ;  /* 0x0000008e008e7308 */ /* 0x000fea0000000800 */
[----:B------:R-:W-:Y:S01]  /*bff0*/  HMMA.16816.F32.BF16 R40, R52, R74, R40 ;  /* 0x0000004a3428723c */ /* 0x000fe20000041828 */
[----:B------:R-:W1:Y:S06]  /*c000*/  LDSM.16.MT88.4 R72, [R168+0xbc00] ;  /* 0x00bc0000a848783b */ /* 0x000e6c0000004200 */
[----:B-----5:R-:W-:-:S02]  /*c010*/  F2FP.BF16.F32.PACK_AB R52, R197, R202 ;  /* 0x000000cac534723e */ /* 0x020fc400000010ff */
[----:B------:R-:W-:Y:S02]  /*c020*/  F2FP.BF16.F32.PACK_AB R53, R193, R200 ;  /* 0x000000c8c135723e */ /* 0x000fe400000010ff */
[----:B------:R-:W-:Y:S02]  /*c030*/  F2FP.BF16.F32.PACK_AB R54, R187, R198 ;  /* 0x000000c6bb36723e */ /* 0x000fe400000010ff */
[----:B------:R-:W-:-:S07]  /*c040*/  F2FP.BF16.F32.PACK_AB R55, R167, R196 ;  /* 0x000000c4a737723e */ /* 0x000fce00000010ff */
[C---:B--2---:R-:W-:Y:S06]  /*c050*/  HMMA.16816.F32.BF16 R12, R52.reuse, R64, R12 ;  /* 0x00000040340c723c */ /* 0x044fec000004180c */
[C---:B------:R-:W-:Y:S01]  /*c060*/  HMMA.16816.F32.BF16 R16, R52.reuse, R66, R16 ;  /* 0x000000423410723c */ /* 0x040fe20000041810 */
[----:B------:R-:W2:Y:S05]  /*c070*/  LDSM.16.MT88.4 R64, [R168+0xdc00] ;  /* 0x00dc0000a840783b */ /* 0x000eaa0000004200 */
[C---:B---3--:R-:W-:Y:S06]  /*c080*/  HMMA.16816.F32.BF16 R4, R52.reuse, R68, R4 ;  /* 0x000000443404723c */ /* 0x048fec0000041804 */
[C---:B------:R-:W-:Y:S01]  /*c090*/  HMMA.16816.F32.BF16 R8, R52.reuse, R70, R8 ;  /* 0x000000463408723c */ /* 0x040fe20000041808 */
[----:B------:R-:W3:Y:S05]  /*c0a0*/  LDSM.16.MT88.4 R68, [R116+0xbc00] ;  /* 0x00bc00007444783b */ /* 0x000eea0000004200 */
[C---:B-1----:R-:W-:Y:S06]  /*c0b0*/  HMMA.16816.F32.BF16 R20, R52.reuse, R72, R20 ;  /* 0x000000483414723c */ /* 0x042fec0000041814 */
[C---:B------:R-:W-:Y:S01]  /*c0c0*/  HMMA.16816.F32.BF16 R24, R52.reuse, R74, R24 ;  /* 0x0000004a3418723c */ /* 0x040fe20000041818 */
[----:B------:R-:W1:Y:S05]  /*c0d0*/  LDSM.16.MT88.4 R72, [R168+0xa000] ;  /* 0x00a00000a848783b */ /* 0x000e6a0000004200 */
[C---:B--2---:R-:W-:Y:S06]  /*c0e0*/  HMMA.16816.F32.BF16 R36, R52.reuse, R64, R36 ;  /* 0x000000403424723c */ /* 0x044fec0000041824 */
[C---:B------:R-:W-:Y:S01]  /*c0f0*/  HMMA.16816.F32.BF16 R40, R52.reuse, R66, R40 ;  /* 0x000000423428723c */ /* 0x040fe20000041828 */
[----:B------:R-:W2:Y:S05]  /*c100*/  LDSM.16.MT88.4 R64, [R116+0xdc00] ;  /* 0x00dc00007440783b */ /* 0x000eaa0000004200 */
[C---:B---3--:R-:W-:Y:S06]  /*c110*/  HMMA.16816.F32.BF16 R28, R52.reuse, R68, R28 ;  /* 0x00000044341c723c */ /* 0x048fec000004181c */
[----:B------:R-:W-:Y:S01]  /*c120*/  HMMA.16816.F32.BF16 R32, R52, R70, R32 ;  /* 0x000000463420723c */ /* 0x000fe20000041820 */
[----:B----4-:R-:W-:-:S02]  /*c130*/  F2FP.BF16.F32.PACK_AB R68, R191, R160 ;  /* 0x000000a0bf44723e */ /* 0x010fc400000010ff */
[----:B------:R-:W-:-:S04]  /*c140*/  F2FP.BF16.F32.PACK_AB R69, R159, R188 ;  /* 0x000000bc9f45723e */ /* 0x000fc800000010ff */
[----:B------:R-:W-:Y:S02]  /*c150*/  F2FP.BF16.F32.PACK_AB R70, R199, R158 ;  /* 0x0000009ec746723e */ /* 0x000fe400000010ff */
[----:B------:R-:W-:-:S07]  /*c160*/  F2FP.BF16.F32.PACK_AB R71, R166, R157 ;  /* 0x0000009da647723e */ /* 0x000fce00000010ff */
[C---:B-1----:R-:W-:Y:S01]  /*c170*/  HMMA.16816.F32.BF16 R112, R68.reuse, R72, R4 ;  /* 0x000000484470723c */ /* 0x042fe20000041804 */
[----:B------:R-:W1:Y:S05]  /*c180*/  LDSM.16.MT88.4 R4, [R168+0xe000] ;  /* 0x00e00000a804783b */ /* 0x000e6a0000004200 */
[C---:B------:R-:W-:Y:S06]  /*c190*/  HMMA.16816.F32.BF16 R8, R68.reuse, R74, R8 ;  /* 0x0000004a4408723c */ /* 0x040fec0000041808 */
[----:B------:R-:W-:Y:S06]  /*c1a0*/  HMMA.16816.F32.BF16 R12, R68, R76, R12 ;  /* 0x0000004c440c723c */ /* 0x000fec000004180c */
[C---:B--2---:R-:W-:Y:S06]  /*c1b0*/  HMMA.16816.F32.BF16 R44, R52.reuse, R64, R44 ;  /* 0x00000040342c723c */ /* 0x044fec000004182c */
[----:B------:R-:W-:Y:S01]  /*c1c0*/  HMMA.16816.F32.BF16 R48, R52, R66, R48 ;  /* 0x000000423430723c */ /* 0x000fe20000041830 */
[----:B------:R-:W2:Y:S04]  /*c1d0*/  LDSM.16.MT88.4 R52, [R116+0xc000] ;  /* 0x00c000007434783b */ /* 0x000ea80000004200 */
[----:B------:R-:W3:Y:S01]  /*c1e0*/  LDSM.16.MT88.4 R64, [R168+0xc000] ;  /* 0x00c00000a840783b */ /* 0x000ee20000004200 */
[C---:B------:R-:W-:Y:S03]  /*c1f0*/  HMMA.16816.F32.BF16 R16, R68.reuse, R78, R16 ;  /* 0x0000004e4410723c */ /* 0x040fe60000041810 */
[----:B------:R-:W-:Y:S03]  /*c200*/  LDSM.16.MT88.4 R76, [R168+0xe400] ;  /* 0x00e40000a84c783b */ /* 0x000fe60000004200 */
[C---:B-1----:R-:W-:Y:S06]  /*c210*/  HMMA.16816.F32.BF16 R36, R68.reuse, R4, R36 ;  /* 0x000000044424723c */ /* 0x042fec0000041824 */
[C---:B------:R-:W-:Y:S06]  /*c220*/  HMMA.16816.F32.BF16 R40, R68.reuse, R6, R40 ;  /* 0x000000064428723c */ /* 0x040fec0000041828 */
[C---:B--2---:R-:W-:Y:S06]  /*c230*/  HMMA.16816.F32.BF16 R28, R68.reuse, R52, R28 ;  /* 0x00000034441c723c */ /* 0x044fec000004181c */
[C---:B------:R-:W-:Y:S01]  /*c240*/  HMMA.16816.F32.BF16 R32, R68.reuse, R54, R32 ;  /* 0x000000364420723c */ /* 0x040fe20000041820 */
[----:B------:R-:W1:Y:S05]  /*c250*/  LDSM.16.MT88.4 R52, [R116+0xe000] ;  /* 0x00e000007434783b */ /* 0x000e6a0000004200 */
[C---:B---3--:R-:W-:Y:S06]  /*c260*/  HMMA.16816.F32.BF16 R20, R68.reuse, R64, R20 ;  /* 0x000000404414723c */ /* 0x048fec0000041814 */
[----:B------:R-:W-:Y:S01]  /*c270*/  HMMA.16816.F32.BF16 R24, R68, R66, R24 ;  /* 0x000000424418723c */ /* 0x000fe20000041818 */
[--C-:B------:R-:W-:Y:S01]  /*c280*/  FFMA.FTZ R64, R153, UR11, -R145.reuse ;  /* 0x0000000b99407c23 */ /* 0x100fe20008010891 */
[----:B------:R-:W-:-:S05]  /*c290*/  FFMA.FTZ R65, R156, UR11, -R145 ;  /* 0x0000000b9c417c23 */ /* 0x000fca0008010891 */
[--C-:B------:R-:W-:Y:S01]  /*c2a0*/  FFMA.FTZ R66, R150, UR11, -R145.reuse ;  /* 0x0000000b96427c23 */ /* 0x100fe20008010891 */
[----:B------:R-:W-:Y:S01]  /*c2b0*/  FFMA.FTZ R67, R154, UR11, -R145 ;  /* 0x0000000b9a437c23 */ /* 0x000fe20008010891 */
[----:B------:R-:W-:Y:S08]  /*c2c0*/  MUFU.EX2 R64, R64 ;  /* 0x0000004000407308 */ /* 0x000ff00000000800 */
[----:B------:R-:W-:Y:S08]  /*c2d0*/  MUFU.EX2 R66, R66 ;  /* 0x0000004200427308 */ /* 0x000ff00000000800 */
[----:B------:R-:W2:Y:S01]  /*c2e0*/  MUFU.EX2 R67, R67 ;  /* 0x0000004300437308 */ /* 0x000ea20000000800 */
[C---:B-1----:R-:W-:Y:S07]  /*c2f0*/  HMMA.16816.F32.BF16 R44, R68.reuse, R52, R44 ;  /* 0x00000034442c723c */ /* 0x042fee000004182c */
[----:B------:R-:W1:Y:S01]  /*c300*/  MUFU.EX2 R65, R65 ;  /* 0x0000004100417308 */ /* 0x000e620000000800 */
[----:B------:R-:W-:Y:S01]  /*c310*/  HMMA.16816.F32.BF16 R68, R68, R54, R48 ;  /* 0x000000364444723c */ /* 0x000fe20000041830 */
[----:B------:R-:W-:-:S06]  /*c320*/  FFMA.FTZ R52, R155, UR11, -R130 ;  /* 0x0000000b9b347c23 */ /* 0x000fcc0008010882 */
[----:B------:R-:W-:Y:S01]  /*c330*/  MUFU.EX2 R48, R147 ;  /* 0x0000009300307308 */ /* 0x000fe20000000800 */
[----:B------:R-:W-:Y:S01]  /*c340*/  FFMA.FTZ R49, R151, UR11, -R130 ;  /* 0x0000000b97317c23 */ /* 0x000fe20008010882 */
[----:B--2---:R-:W-:Y:S01]  /*c350*/  F2FP.BF16.F32.PACK_AB R4, R67, R66 ;  /* 0x000000424304723e */ /* 0x004fe200000010ff */
[--C-:B------:R-:W-:Y:S01]  /*c360*/  FFMA.FTZ R50, R135, UR11, -R145.reuse ;  /* 0x0000000b87327c23 */ /* 0x100fe20008010891 */
[----:B------:R-:W-:-:S04]  /*c370*/  FFMA.FTZ R51, R146, UR11, -R145 ;  /* 0x0000000b92337c23 */ /* 0x000fc80008010891 */
[----:B------:R-:W2:Y:S01]  /*c380*/  MUFU.EX2 R52, R52 ;  /* 0x0000003400347308 */ /* 0x000ea20000000800 */
[----:B-1----:R-:W-:-:S07]  /*c390*/  F2FP.BF16.F32.PACK_AB R6, R65, R64 ;  /* 0x000000404106723e */ /* 0x002fce00000010ff */
[----:B------:R-:W1:Y:S08]  /*c3a0*/  MUFU.EX2 R49, R49 ;  /* 0x0000003100317308 */ /* 0x000e700000000800 */
[----:B------:R-:W-:Y:S01]  /*c3b0*/  MUFU.EX2 R50, R50 ;  /* 0x0000003200327308 */ /* 0x000fe20000000800 */
[----:B--2---:R-:W-:-:S07]  /*c3c0*/  F2FP.BF16.F32.PACK_AB R5, R52, R149 ;  /* 0x000000953405723e */ /* 0x004fce00000010ff */
[----:B------:R-:W2:Y:S01]  /*c3d0*/  MUFU.EX2 R51, R51 ;  /* 0x0000003300337308 */ /* 0x000ea20000000800 */
[----:B-1----:R-:W-:-:S07]  /*c3e0*/  F2FP.BF16.F32.PACK_AB R7, R49, R48 ;  /* 0x000000303107723e */ /* 0x002fce00000010ff */
[C---:B------:R-:W-:Y:S06]  /*c3f0*/  HMMA.16816.F32.BF16 R112, R4.reuse, R108, R112 ;  /* 0x0000006c0470723c */ /* 0x040fec0000041870 */
[C---:B------:R-:W-:Y:S01]  /*c400*/  HMMA.16816.F32.BF16 R108, R4.reuse, R110, R8 ;  /* 0x0000006e046c723c */ /* 0x040fe20000041808 */
[----:B------:R-:W1:Y:S05]  /*c410*/  LDSM.16.MT88.4 R8, [R116+0xe400] ;  /* 0x00e400007408783b */ /* 0x000e6a0000004200 */
        /* <DEDUP_REMOVED lines=12> */
[--C-:B------:R-:W-:Y:S01]  /*c4e0*/  FFMA.FTZ R34, R62, UR11, -R130.reuse ;  /* 0x0000000b3e227c23 */ /* 0x100fe20008010882 */
[----:B------:R-:W-:Y:S01]  /*c4f0*/  MUFU.EX2 R30, R30 ;  /* 0x0000001e001e7308 */ /* 0x000fe20000000800 */
[C---:B------:R-:W-:Y:S01]  /*c500*/  HMMA.16816.F32.BF16 R100, R4.reuse, R102, R16 ;  /* 0x000000660464723c */ /* 0x040fe20000041810 */
[----:B------:R-:W4:Y:S05]  /*c510*/  LDSM.16.MT88.4 R16, [R168+0xc800] ;  /* 0x00c80000a810783b */ /* 0x000f2a0000004200 */
[C---:B------:R-:W-:Y:S01]  /*c520*/  HMMA.16816.F32.BF16 R80, R4.reuse, R76, R36 ;  /* 0x0000004c0450723c */ /* 0x040fe20000041824 */
[----:B------:R-:W5:Y:S05]  /*c530*/  MUFU.EX2 R33, R33 ;  /* 0x0000002100217308 */ /* 0x000f6a0000000800 */
[C---:B------:R-:W-:Y:S01]  /*c540*/  HMMA.16816.F32.BF16 R92, R4.reuse, R94, R24 ;  /* 0x0000005e045c723c */ /* 0x040fe20000041818 */
[----:B------:R-:W-:Y:S01]  /*c550*/  LDSM.16.MT88.4 R24, [R168+0xa800] ;  /* 0x00a80000a818783b */ /* 0x000fe20000004200 */
[--C-:B------:R-:W-:Y:S01]  /*c560*/  FFMA.FTZ R37, R122, UR11, -R130.reuse ;  /* 0x0000000b7a257c23 */ /* 0x100fe20008010882 */
[----:B------:R-:W-:Y:S01]  /*c570*/  MUFU.EX2 R31, R31 ;  /* 0x0000001f001f7308 */ /* 0x000fe20000000800 */
[--C-:B------:R-:W-:Y:S01]  /*c580*/  FFMA.FTZ R36, R63, UR11, -R130.reuse ;  /* 0x0000000b3f247c23 */ /* 0x100fe20008010882 */
[----:B------:R-:W-:Y:S01]  /*c590*/  FFMA.FTZ R39, R123, UR11, -R130 ;  /* 0x0000000b7b277c23 */ /* 0x000fe20008010882 */
[C---:B------:R-:W-:Y:S05]  /*c5a0*/  HMMA.16816.F32.BF16 R76, R4.reuse, R78, R40 ;  /* 0x0000004e044c723c */ /* 0x040fea0000041828 */
[----:B------:R-:W3:Y:S01]  /*c5b0*/  MUFU.EX2 R32, R32 ;  /* 0x0000002000207308 */ /* 0x000ee20000000800 */
[C---:B-1----:R-:W-:Y:S06]  /*c5c0*/  HMMA.16816.F32.BF16 R72, R4.reuse, R8, R44 ;  /* 0x000000080448723c */ /* 0x042fec000004182c */
[----:B------:R-:W-:Y:S01]  /*c5d0*/  HMMA.16816.F32.BF16 R68, R4, R10, R68 ;  /* 0x0000000a0444723c */ /* 0x000fe20000041844 */
[----:B--2---:R-:W-:Y:S01]  /*c5e0*/  F2FP.BF16.F32.PACK_AB R8, R51, R50 ;  /* 0x000000323308723e */ /* 0x004fe200000010ff */
[----:B------:R-:W1:Y:S01]  /*c5f0*/  LDSM.16.MT88.4 R4, [R168+0xe800] ;  /* 0x00e80000a804783b */ /* 0x000e620000004200 */
[----:B-----5:R-:W-:Y:S01]  /*c600*/  F2FP.BF16.F32.PACK_AB R9, R33, R30 ;  /* 0x0000001e2109723e */ /* 0x020fe200000010ff */
[----:B------:R-:W2:Y:S03]  /*c610*/  MUFU.EX2 R35, R152 ;  /* 0x0000009800237308 */ /* 0x000ea60000000800 */
[----:B------:R-:W-:-:S02]  /*c620*/  F2FP.BF16.F32.PACK_AB R10, R28, R29 ;  /* 0x0000001d1c0a723e */ /* 0x000fc400000010ff */
[----:B---3--:R-:W-:-:S03]  /*c630*/  F2FP.BF16.F32.PACK_AB R11, R32, R31 ;  /* 0x0000001f200b723e */ /* 0x008fc600000010ff */
[----:B------:R-:W-:Y:S04]  /*c640*/  MUFU.EX2 R34, R34 ;  /* 0x0000002200227308 */ /* 0x000fe80000000800 */
[C---:B------:R-:W-:Y:S04]  /*c650*/  HMMA.16816.F32.BF16 R104, R8.reuse, R20, R104 ;  /* 0x000000140868723c */ /* 0x040fe80000041868 */
[----:B------:R-:W3:Y:S02]  /*c660*/  MUFU.EX2 R37, R37 ;  /* 0x0000002500257308 */ /* 0x000ee40000000800 */
[C---:B------:R-:W-:Y:S01]  /*c670*/  HMMA.16816.F32.BF16 R100, R8.reuse, R22, R100 ;  /* 0x000000160864723c */ /* 0x040fe20000041864 */
[----:B------:R-:W5:Y:S05]  /*c680*/  LDSM.16.MT88.4 R20, [R116+0xe800] ;  /* 0x00e800007414783b */ /* 0x000f6a0000004200 */
[----:B------:R-:W-:Y:S01]  /*c690*/  MUFU.EX2 R36, R36 ;  /* 0x0000002400247308 */ /* 0x000fe20000000800 */
[C---:B----4-:R-:W-:Y:S06]  /*c6a0*/  HMMA.16816.F32.BF16 R96, R8.reuse, R16, R96 ;  /* 0x000000100860723c */ /* 0x050fec0000041860 */
[C---:B------:R-:W-:Y:S01]  /*c6b0*/  HMMA.16816.F32.BF16 R92, R8.reuse, R18, R92 ;  /* 0x00000012085c723c */ /* 0x040fe2000004185c */
[----:B------:R-:W4:Y:S01]  /*c6c0*/  LDSM.16.MT88.4 R16, [R116+0xac00] ;  /* 0x00ac00007410783b */ /* 0x000f220000004200 */
[----:B------:R-:W4:Y:S04]  /*c6d0*/  MUFU.EX2 R39, R39 ;  /* 0x0000002700277308 */ /* 0x000f280000000800 */
[C---:B------:R-:W-:Y:S06]  /*c6e0*/  HMMA.16816.F32.BF16 R88, R8.reuse, R12, R88 ;  /* 0x0000000c0858723c */ /* 0x040fec0000041858 */
[C---:B-1----:R-:W-:Y:S06]  /*c6f0*/  HMMA.16816.F32.BF16 R80, R8.reuse, R4, R80 ;  /* 0x000000040850723c */ /* 0x042fec0000041850 */
[----:B------:R-:W-:Y:S01]  /*c700*/  HMMA.16816.F32.BF16 R84, R8, R14, R84 ;  /* 0x0000000e0854723c */ /* 0x000fe20000041854 */
[----:B------:R-:W-:Y:S01]  /*c710*/  FADD.FTZ R5, R61, R60 ;  /* 0x0000003c3d057221 */ /* 0x000fe20000010000 */
[----:B------:R-:W1:Y:S01]  /*c720*/  LDSM.16.MT88.4 R12, [R168+0xcc00] ;  /* 0x00cc0000a80c783b */ /* 0x000e620000004200 */
[----:B--2---:R-:W-:-:S02]  /*c730*/  F2FP.BF16.F32.PACK_AB R4, R35, R138 ;  /* 0x0000008a2304723e */ /* 0x004fc400000010ff */
[----:B------:R-:W-:Y:S01]  /*c740*/  FADD.FTZ R5, R2, R5 ;  /* 0x0000000502057221 */ /* 0x000fe20000010000 */
[C---:B------:R-:W-:Y:S03]  /*c750*/  HMMA.16816.F32.BF16 R112, R8.reuse, R24, R112 ;  /* 0x000000180870723c */ /* 0x040fe60000041870 */
[----:B------:R-:W-:Y:S01]  /*c760*/  FADD.FTZ R136, R136, R5 ;  /* 0x0000000588887221 */ /* 0x000fe20000010000 */
[----:B---3--:R-:W-:Y:S02]  /*c770*/  F2FP.BF16.F32.PACK_AB R5, R37, R34 ;  /* 0x000000222505723e */ /* 0x008fe400000010ff */
[----:B-----5:R-:W-:Y:S01]  /*c780*/  HMMA.16816.F32.BF16 R72, R8, R20, R72 ;  /* 0x000000140848723c */ /* 0x020fe20000041848 */
[----:B------:R-:W-:-:S04]  /*c790*/  FADD.FTZ R131, R131, R136 ;  /* 0x0000008883837221 */ /* 0x000fc80000010000 */
[----:B------:R-:W-:Y:S01]  /*c7a0*/  FADD.FTZ R126, R126, R131 ;  /* 0x000000837e7e7221 */ /* 0x000fe20000010000 */
[C---:B------:R-:W-:Y:S01]  /*c7b0*/  HMMA.16816.F32.BF16 R108, R8.reuse, R26, R108 ;  /* 0x0000001a086c723c */ /* 0x040fe2000004186c */
[----:B------:R-:W-:Y:S01]  /*c7c0*/  FADD.FTZ R21, R129, R0 ;  /* 0x0000000081157221 */ /* 0x000fe20000010000 */
[----:B------:R-:W2:Y:S01]  /*c7d0*/  LDSM.16.MT88.4 R24, [R168+0xac00] ;  /* 0x00ac0000a818783b */ /* 0x000ea20000004200 */
[----:B------:R-:W-:Y:S02]  /*c7e0*/  FADD.FTZ R119, R119, R126 ;  /* 0x0000007e77777221 */ /* 0x000fe40000010000 */
[----:B------:R-:W-:Y:S01]  /*c7f0*/  FADD.FTZ R21, R128, R21 ;  /* 0x0000001580157221 */ /* 0x000fe20000010000 */
[----:B------:R-:W-:Y:S01]  /*c800*/  HMMA.16816.F32.BF16 R76, R8, R6, R76 ;  /* 0x00000006084c723c */ /* 0x000fe2000004184c */
[----:B------:R-:W-:Y:S02]  /*c810*/  FADD.FTZ R202, R202, R119 ;  /* 0x00000077caca7221 */ /* 0x000fe40000010000 */
[----:B------:R-:W-:-:S02]  /*c820*/  FADD.FTZ R124, R124, R21 ;  /* 0x000000157c7c7221 */ /* 0x000fc40000010000 */
[----:B------:R-:W-:Y:S01]  /*c830*/  FADD.FTZ R197, R197, R202 ;  /* 0x000000cac5c57221 */ /* 0x000fe20000010000 */
[----:B------:R-:W-:Y:S01]  /*c840*/  HMMA.16816.F32.BF16 R68, R8, R22, R68 ;  /* 0x000000160844723c */ /* 0x000fe20000041844 */
[----:B------:R-:W3:Y:S01]  /*c850*/  LDSM.16.MT88.4 R8, [R116+0xcc00] ;  /* 0x00cc00007408783b */ /* 0x000ee20000004200 */
[----:B------:R-:W-:Y:S01]  /*c860*/  FADD.FTZ R117, R117, R124 ;  /* 0x0000007c75757221 */ /* 0x000fe20000010000 */
[----:B------:R-:W-:Y:S01]  /*c870*/  FADD.FTZ R198, R198, R197 ;  /* 0x000000c5c6c67221 */ /* 0x000fe20000010000 */
[----:B------:R-:W-:Y:S02]  /*c880*/  F2FP.BF16.F32.PACK_AB R6, R142, R143 ;  /* 0x0000008f8e06723e */ /* 0x000fe400000010ff */
[----:B------:R-:W-:Y:S01]  /*c890*/  FADD.FTZ R200, R200, R117 ;  /* 0x00000075c8c87221 */ /* 0x000fe20000010000 */
[----:B----4-:R-:W-:Y:S01]  /*c8a0*/  F2FP.BF16.F32.PACK_AB R7, R39, R36 ;  /* 0x000000242707723e */ /* 0x010fe200000010ff */
[----:B------:R-:W-:Y:S02]  /*c8b0*/  FADD.FTZ R187, R187, R198 ;  /* 0x000000c6bbbb7221 */ /* 0x000fe40000010000 */
[----:B------:R-:W-:-:S02]  /*c8c0*/  FADD.FTZ R193, R193, R200 ;  /* 0x000000c8c1c17221 */ /* 0x000fc40000010000 */
[----:B------:R-:W-:Y:S02]  /*c8d0*/  FADD.FTZ R160, R160, R187 ;  /* 0x000000bba0a07221 */ /* 0x000fe40000010000 */
[----:B------:R-:W-:Y:S01]  /*c8e0*/  FADD.FTZ R196, R196, R193 ;  /* 0x000000c1c4c47221 */ /* 0x000fe20000010000 */
[C---:B------:R-:W-:Y:S01]  /*c8f0*/  HMMA.16816.F32.BF16 R104, R4.reuse, R16, R104 ;  /* 0x000000100468723c */ /* 0x040fe20000041868 */
[----:B------:R-:W-:Y:S02]  /*c900*/  FADD.FTZ R191, R191, R160 ;  /* 0x000000a0bfbf7221 */ /* 0x000fe40000010000 */
[----:B------:R-:W-:Y:S02]  /*c910*/  FADD.FTZ R167, R167, R196 ;  /* 0x000000c4a7a77221 */ /* 0x000fe40000010000 */
[----:B------:R-:W-:Y:S01]  /*c920*/  FADD.FTZ R158, R158, R191 ;  /* 0x000000bf9e9e7221 */ /* 0x000fe20000010000 */
[----:B------:R-:W-:Y:S01]  /*c930*/  HMMA.16816.F32.BF16 R100, R4, R18, R100 ;  /* 0x000000120464723c */ /* 0x000fe20000041864 */
[----:B------:R-:W-:Y:S01]  /*c940*/  FADD.FTZ R0, R188, R167 ;  /* 0x000000a7bc007221 */ /* 0x000fe20000010000 */
[----:B------:R-:W4:Y:S01]  /*c950*/  LDSM.16.MT88.4 R16, [R168+0xec00] ;  /* 0x00ec0000a810783b */ /* 0x000f220000004200 */
[----:B------:R-:W-:-:S02]  /*c960*/  FADD.FTZ R199, R199, R158 ;  /* 0x0000009ec7c77221 */ /* 0x000fc40000010000 */
[----:B------:R-:W-:Y:S01]  /*c970*/  FADD.FTZ R0, R159, R0 ;  /* 0x000000009f007221 */ /* 0x000fe20000010000 */
[C---:B-1----:R-:W-:Y:S01]  /*c980*/  HMMA.16816.F32.BF16 R96, R4.reuse, R12, R96 ;  /* 0x0000000c0460723c */ /* 0x042fe20000041860 */
[----:B------:R-:W-:Y:S02]  /*c990*/  FADD.FTZ R66, R66, R199 ;  /* 0x000000c742427221 */ /* 0x000fe40000010000 */
[----:B------:R-:W-:Y:S02]  /*c9a0*/  FADD.FTZ R157, R157, R0 ;  /* 0x000000009d9d7221 */ /* 0x000fe40000010000 */
[----:B------:R-:W-:Y:S01]  /*c9b0*/  FADD.FTZ R67, R67, R66 ;  /* 0x0000004243437221 */ /* 0x000fe20000010000 */
[----:B------:R-:W-:Y:S01]  /*c9c0*/  HMMA.16816.F32.BF16 R92, R4, R14, R92 ;  /* 0x0000000e045c723c */ /* 0x000fe2000004185c */
[----:B------:R-:W1:Y:S01]  /*c9d0*/  LDSM.16.MT88.4 R12, [R116+0xec00] ;  /* 0x00ec0000740c783b */ /* 0x000e620000004200 */
[----:B------:R-:W-:Y:S01]  /*c9e0*/  FADD.FTZ R166, R166, R157 ;  /* 0x0000009da6a67221 */ /* 0x000fe20000010000 */
[----:B------:R-:W-:-:S03]  /*c9f0*/  FADD.FTZ R64, R64, R67 ;  /* 0x0000004340407221 */ /* 0x000fc60000010000 */
[----:B--2---:R-:W-:Y:S01]  /*ca00*/  HMMA.16816.F32.BF16 R112, R4, R24, R112 ;  /* 0x000000180470723c */ /* 0x004fe20000041870 */
[----:B------:R-:W-:-:S04]  /*ca10*/  FADD.FTZ R65, R65, R64 ;  /* 0x0000004041417221 */ /* 0x000fc80000010000 */
[----:B------:R-:W-:Y:S01]  /*ca20*/  FADD.FTZ R0, R50, R65 ;  /* 0x0000004132007221 */ /* 0x000fe20000010000 */
[----:B---3--:R-:W-:Y:S03]  /*ca30*/  HMMA.16816.F32.BF16 R88, R4, R8, R88 ;  /* 0x000000080458723c */ /* 0x008fe60000041858 */
[----:B------:R-:W-:-:S03]  /*ca40*/  FADD.FTZ R0, R51, R0 ;  /* 0x0000000033007221 */ /* 0x000fc60000010000 */
[----:B------:R-:W-:Y:S01]  /*ca50*/  HMMA.16816.F32.BF16 R84, R4, R10, R84 ;  /* 0x0000000a0454723c */ /* 0x000fe20000041854 */
[----:B------:R-:W-:-:S04]  /*ca60*/  FADD.FTZ R9, R149, R166 ;  /* 0x000000a695097221 */ /* 0x000fc80000010000 */
[----:B------:R-:W-:Y:S01]  /*ca70*/  FADD.FTZ R9, R52, R9 ;  /* 0x0000000934097221 */ /* 0x000fe20000010000 */
[C---:B------:R-:W-:Y:S03]  /*ca80*/  HMMA.16816.F32.BF16 R108, R4.reuse, R26, R108 ;  /* 0x0000001a046c723c */ /* 0x040fe6000004186c */
[----:B------:R-:W-:Y:S01]  /*ca90*/  FADD.FTZ R48, R48, R9 ;  /* 0x0000000930307221 */ /* 0x000fe20000010000 */
[----:B------:R-:W-:Y:S01]  /*caa0*/  FADD.FTZ R9, R29, R0 ;  /* 0x000000001d097221 */ /* 0x000fe20000010000 */
[----:B------:R-:W-:Y:S01]  /*cab0*/  MOV R0, R3 ;  /* 0x0000000300007202 */ /* 0x000fe20000000f00 */
[----:B----4-:R-:W-:Y:S01]  /*cac0*/  HMMA.16816.F32.BF16 R80, R4, R16, R80 ;  /* 0x000000100450723c */ /* 0x010fe20000041850 */
[----:B------:R-:W-:Y:S01]  /*cad0*/  FADD.FTZ R49, R49, R48 ;  /* 0x0000003031317221 */ /* 0x000fe20000010000 */
[----:B------:R-:W-:-:S03]  /*cae0*/  FADD.FTZ R9, R28, R9 ;  /* 0x000000091c097221 */ /* 0x000fc60000010000 */
[----:B------:R-:W-:Y:S01]  /*caf0*/  FADD.FTZ R2, R30, R49 ;  /* 0x000000311e027221 */ /* 0x000fe20000010000 */
[C---:B------:R-:W-:Y:S01]  /*cb00*/  HMMA.16816.F32.BF16 R76, R4.reuse, R18, R76 ;  /* 0x00000012044c723c */ /* 0x040fe2000004184c */
[----:B------:R-:W-:Y:S02]  /*cb10*/  FADD.FTZ R138, R138, R9 ;  /* 0x000000098a8a7221 */ /* 0x000fe40000010000 */
[----:B------:R-:W-:Y:S02]  /*cb20*/  FADD.FTZ R2, R33, R2 ;  /* 0x0000000221027221 */ /* 0x000fe40000010000 */
        /* <DEDUP_REMOVED lines=8> */
[----:B------:R-:W-:-:S04]  /*cbb0*/  FADD.FTZ R34, R34, R11 ;  /* 0x0000000b22227221 */ /* 0x000fc80000010000 */
[----:B------:R-:W-:-:S04]  /*cbc0*/  FADD.FTZ R37, R37, R34 ;  /* 0x0000002225257221 */ /* 0x000fc80000010000 */
[----:B------:R-:W-:-:S04]  /*cbd0*/  FADD.FTZ R36, R36, R37 ;  /* 0x0000002524247221 */ /* 0x000fc80000010000 */
[----:B------:R-:W-:-:S09]  /*cbe0*/  FADD.FTZ R192, R39, R36 ;  /* 0x0000002427c07221 */ /* 0x000fd20000010000 */
.L_x_787:
        /* <DEDUP_REMOVED lines=8> */
[----:B------:R-:W-:Y:S01]  /*cc70*/  ULDC UR4, c[0x0][0x2ec] ;  /* 0x0000bb0000047ab9 */ /* 0x000fe20000000800 */
[----:B------:R-:W-:-:S05]  /*cc80*/  ULDC UR7, c[0x0][0x248] ;  /* 0x0000920000077ab9 */ /* 0x000fca0000000800 */
.L_x_799:
        /* <DEDUP_REMOVED lines=10> */
[----:B------:R-:W-:Y:S04]  /*cd30*/  SHF.L.U32 R9, R179, 0x7, RZ ;  /* 0x00000007b3097819 */ /* 0x000fe800000006ff */
[----:B------:R-:W-:Y:S01]  /*cd40*/  IABS R6, R9 ;  /* 0x0000000900067213 */ /* 0x000fe20000000000 */
[----:B------:R-:W-:Y:S05]  /*cd50*/  VIADD R5, R9, 0xffffff80 ;  /* 0xffffff8009057836 */ /* 0x000fea0000000000 */
[----:B------:R-:W-:Y:S02]  /*cd60*/  IABS R7, R5 ;  /* 0x0000000500077213 */ /* 0x000fe40000000000 */
[-C--:B-1----:R-:W-:Y:S02]  /*cd70*/  IABS R3, R0.reuse ;  /* 0x0000000000037213 */ /* 0x082fe40000000000 */
[-C--:B------:R-:W-:Y:S02]  /*cd80*/  LOP3.LUT R5, R5, R0.reuse, RZ, 0x3c, !PT ;  /* 0x0000000005057212 */ /* 0x080fe400078e3cff */
[----:B------:R-:W1:Y:S01]  /*cd90*/  I2F.RP R4, R3 ;  /* 0x0000000300047306 */ /* 0x000e620000209400 */
[----:B------:R-:W-:Y:S09]  /*cda0*/  LOP3.LUT R9, R9, R0, RZ, 0x3c, !PT ;  /* 0x0000000009097212 */ /* 0x000ff200078e3cff */
[----:B-1----:R-:W1:Y:S02]  /*cdb0*/  MUFU.RCP R2, R4 ;  /* 0x0000000400027308 */ /* 0x002e640000001000 */
[----:B-1----:R-:W-:Y:S08]  /*cdc0*/  VIADD R10, R2, 0xffffffe ;  /* 0x0ffffffe020a7836 */ /* 0x002ff00000000000 */
[----:B------:R-:W1:Y:S02]  /*cdd0*/  F2I.FTZ.U32.TRUNC.NTZ R11, R10 ;  /* 0x0000000a000b7305 */ /* 0x000e64000021f000 */
[--C-:B-1----:R-:W-:Y:S02]  /*cde0*/  IMAD.MOV R2, RZ, RZ, -R11.reuse ;  /* 0x000000ffff027224 */ /* 0x102fe400078e0a0b */
[----:B------:R-:W-:Y:S02]  /*cdf0*/  IMAD.MOV.U32 R10, RZ, RZ, RZ ;  /* 0x000000ffff0a7224 */ /* 0x000fe400078e00ff */
[----:B------:R-:W-:Y:S04]  /*ce00*/  IMAD R2, R2, R3, RZ ;  /* 0x0000000302027224 */ /* 0x000fe800078e02ff */
[----:B------:R-:W-:Y:S06]  /*ce10*/  IMAD.HI.U32 R2, R11, R2, R10 ;  /* 0x000000020b027227 */ /* 0x000fec00078e000a */
[C---:B------:R-:W-:Y:S04]  /*ce20*/  IMAD.HI.U32 R8, R2.reuse, R7, RZ ;  /* 0x0000000702087227 */ /* 0x040fe800078e00ff */
[----:B------:R-:W-:Y:S01]  /*ce30*/  IMAD.HI.U32 R2, R2, R6, RZ ;  /* 0x0000000602027227 */ /* 0x000fe200078e00ff */
[C---:B------:R-:W-:Y:S05]  /*ce40*/  IADD3 R4, -R8.reuse, RZ, RZ ;  /* 0x000000ff08047210 */ /* 0x040fea0007ffe1ff */
        /* <DEDUP_REMOVED lines=11> */
[----:B------:R-:W-:Y:S01]  /*cf00*/  ISETP.GE.U32.AND P0, PT, R6, R3, PT ;  /* 0x000000030600720c */ /* 0x000fe20003f06070 */
[----:B------:R-:W1:Y:S06]  /*cf10*/  LDC.64 R4, c[0x0][0x250] ;  /* 0x00009400ff047b82 */ /* 0x000e6c0000000a00 */
[----:B------:R-:W-:Y:S02]  /*cf20*/  @P5 IADD3 R8, R8, 0x1, RZ ;  /* 0x0000000108085810 */ /* 0x000fe40007ffe0ff */
[----:B------:R-:W-:Y:S02]  /*cf30*/  ISETP.GE.AND P5, PT, R9, RZ, PT ;  /* 0x000000ff0900720c */ /* 0x000fe40003fa6270 */
[----:B------:R-:W-:Y:S01]  /*cf40*/  LOP3.LUT R9, RZ, R0, RZ, 0x33, !PT ;  /* 0x00000000ff097212 */ /* 0x000fe200078e33ff */
[----:B------:R-:W-:Y:S02]  /*cf50*/  @!P1 IMAD.MOV R8, RZ, RZ, -R8 ;  /* 0x000000ffff089224 */ /* 0x000fe400078e0a08 */
[----:B------:R-:W-:Y:S01]  /*cf60*/  @P0 VIADD R2, R2, 0x1 ;  /* 0x0000000102020836 */ /* 0x000fe20000000000 */
[----:B------:R-:W-:Y:S04]  /*cf70*/  ISETP.NE.AND P0, PT, R0, RZ, PT ;  /* 0x000000ff0000720c */ /* 0x000fe80003f05270 */
[----:B------:R-:W-:Y:S03]  /*cf80*/  SEL R3, R9, R8, !P0 ;  /* 0x0000000809037207 */ /* 0x000fe60004000000 */
        /* <DEDUP_REMOVED lines=12> */
[-C--:B-1----:R-:W-:Y:S02]  /*d050*/  IMAD R0, R11, R4.reuse, RZ ;  /* 0x000000040b007224 */ /* 0x082fe400078e02ff */
[C---:B------:R-:W-:Y:S04]  /*d060*/  IMAD.WIDE.U32 R10, R9.reuse, R4, RZ ;  /* 0x00000004090a7225 */ /* 0x040fe800078e00ff */
[----:B------:R-:W-:Y:S04]  /*d070*/  IMAD R0, R9, R5, R0 ;  /* 0x0000000509007224 */ /* 0x000fe800078e0200 */
[----:B------:R-:W-:Y:S01]  /*d080*/  IMAD.IADD R11, R11, 0x1, R0 ;  /* 0x000000010b0b7824 */ /* 0x000fe200078e0200 */
[----:B--2---:R-:W-:Y:S04]  /*d090*/  IADD3 R6, -R7, R6, RZ ;  /* 0x0000000607067210 */ /* 0x004fe80007ffe1ff */
[----:B------:R-:W-:Y:S01]  /*d0a0*/  SHF.R.S32.HI R5, RZ, 0x1f, R6 ;  /* 0x0000001fff057819 */ /* 0x000fe20000011406 */
[CC--:B---3--:R-:W-:Y:S04]  /*d0b0*/  IMAD.WIDE.U32 R10, R6.reuse, R2.reuse, R10 ;  /* 0x00000002060a7225 */ /* 0x0c8fe800078e000a */
[----:B------:R-:W-:Y:S04]  /*d0c0*/  IMAD R5, R5, R2, RZ ;  /* 0x0000000205057224 */ /* 0x000fe800078e02ff */
[----:B------:R-:W-:Y:S05]  /*d0d0*/  IMAD R5, R6, R3, R5 ;  /* 0x0000000306057224 */ /* 0x000fea00078e0205 */
[----:B------:R-:W-:Y:S07]  /*d0e0*/  IADD3 R3, R11, R5, RZ ;  /* 0x000000050b037210 */ /* 0x000fee0007ffe0ff */
.L_x_796:
[C---:B------:R-:W-:Y:S01]  /*d0f0*/  LEA R196, P1, R10.reuse, R194, 0x1 ;  /* 0x000000c20ac47211 */ /* 0x040fe200078208ff */
[----:B------:R-:W-:Y:S01]  /*d100*/  @P4 STS [R180+0x9000], RZ ;  /* 0x009000ffb4004388 */ /* 0x000fe20000000800 */
[----:B------:R-:W-:Y:S02]  /*d110*/  IADD3 R65, P0, R177, R10, RZ ;  /* 0x0000000ab1417210 */ /* 0x000fe40007f1e0ff */
[----:B------:R-:W-:Y:S03]  /*d120*/  LEA.HI.X R197, R10, R195, R3, 0x1, P1 ;  /* 0x000000c30ac57211 */ /* 0x000fe600008f0c03 */
[----:B------:R-:W-:Y:S01]  /*d130*/  @P4 STS [R180+0x9004], RZ ;  /* 0x009004ffb4004388 */ /* 0x000fe20000000800 */
[CC--:B------:R-:W-:Y:S02]  /*d140*/  @!P4 LEA R198, P5, R65.reuse, R194.reuse, 0x1 ;  /* 0x000000c241c6c211 */ /* 0x0c0fe400078a08ff */
[C---:B------:R-:W-:Y:S03]  /*d150*/  IADD3.X R2, R176.reuse, R3, RZ, P0, !PT ;  /* 0x00000003b0027210 */ /* 0x040fe600007fe4ff */
[----:B------:R-:W-:Y:S01]  /*d160*/  @P4 STS.64 [R180+0x9008], RZ ;  /* 0x009008ffb4004388 */ /* 0x000fe20000000a00 */
[CC--:B------:R-:W-:Y:S02]  /*d170*/  @!P3 LEA R66, P1, R65.reuse, R194.reuse, 0x1 ;  /* 0x000000c24142b211 */ /* 0x0c0fe400078208ff */
[CCC-:B------:R-:W-:Y:S03]  /*d180*/  @!P4 LEA.HI.X R199, R65.reuse, R195.reuse, R2.reuse, 0x1, P5 ;  /* 0x000000c341c7c211 */ /* 0x1c0fe600028f0c02 */
[----:B------:R-:W-:Y:S01]  /*d190*/  @!PT LDS RZ, [RZ] ;  /* 0x00000000fffff984 */ /* 0x000fe20000000800 */
[----:B------:R-:W-:Y:S01]  /*d1a0*/  @!PT LDS RZ, [RZ] ;  /* 0x00000000fffff984 */ /* 0x000fe20000000800 */
[----:B------:R-:W-:Y:S01]  /*d1b0*/  @!PT LDS RZ, [RZ] ;  /* 0x00000000fffff984 */ /* 0x000fe20000000800 */
[----:B------:R-:W-:Y:S01]  /*d1c0*/  @!P4 LDGSTS.E.BYPASS.LTC128B.128 [R180+0x9000], desc[UR12][R196.64] ;  /* 0x09000000c4b4cfae */ /* 0x000fe2000b901d4c */
[C-C-:B------:R-:W-:Y:S02]  /*d1d0*/  @!P3 LEA.HI.X R67, R65.reuse, R195, R2.reuse, 0x1, P1 ;  /* 0x000000c34143b211 */ /* 0x140fe400008f0c02 */
[----:B------:R-:W-:Y:S03]  /*d1e0*/  @!P2 LEA R64, P0, R65, R194, 0x1 ;  /* 0x000000c24140a211 */ /* 0x000fe600078008ff */
[----:B------:R-:W-:Y:S01]  /*d1f0*/  @P3 STS.128 [R180+0xb000], RZ ;  /* 0x00b000ffb4003388 */ /* 0x000fe20000000c00 */
[----:B------:R-:W-:Y:S02]  /*d200*/  IADD3 R3, P5, R177, R65, RZ ;  /* 0x00000041b1037210 */ /* 0x000fe40007fbe0ff */
[-C--:B------:R-:W-:Y:S03]  /*d210*/  @!P2 LEA.HI.X R65, R65, R195.reuse, R2, 0x1, P0 ;  /* 0x000000c34141a211 */ /* 0x080fe600000f0c02 */
[----:B------:R-:W-:Y:S01]  /*d220*/  @!PT LDS RZ, [RZ] ;  /* 0x00000000fffff984 */ /* 0x000fe20000000800 */
[----:B------:R-:W-:Y:S01]  /*d230*/  @!PT LDS RZ, [RZ] ;  /* 0x00000000fffff984 */ /* 0x000fe20000000800 */
[----:B------:R-:W-:Y:S01]  /*d240*/  @!PT LDS RZ, [RZ] ;  /* 0x00000000fffff984 */ /* 0x000fe20000000800 */
[----:B------:R-:W-:Y:S01]  /*d250*/  @!P3 LDGSTS.E.BYPASS.LTC128B.128 [R180+0xb000], desc[UR12][R196.64+0x40] ;  /* 0x0b000040c4b4bfae */ /* 0x000fe2000b901d4c */
[C---:B------:R-:W-:Y:S02]  /*d260*/  IADD3.X R2, R176.reuse, R2, RZ, P5, !PT ;  /* 0x00000002b0027210 */ /* 0x040fe40002ffe4ff */
[CC--:B------:R-:W-:Y:S03]  /*d270*/  @!P4 LEA R204, P5, R3.reuse, R194.reuse, 0x1 ;  /* 0x000000c203ccc211 */ /* 0x0c0fe600078a08ff */
[----:B------:R-:W-:Y:S01]  /*d280*/  @P2 STS.128 [R180+0xd000], RZ ;  /* 0x00d000ffb4002388 */ /* 0x000fe20000000c00 */
        /* <DEDUP_REMOVED lines=15> */
[----:B------:R-:W-:Y:S02]  /*d380*/  IADD3.X R2, R176, R2, RZ, P5, !PT ;  /* 0x00000002b0027210 */ /* 0x000fe40002ffe4ff */
        /* <DEDUP_REMOVED lines=8> */
[CCC-:B------:R-:W-:Y:S02]  /*d410*/  @!P3 LEA.HI.X R207, R0.reuse, R195.reuse, R2.reuse, 0x1, P1 ;  /* 0x000000c300cfb211 */ /* 0x1c0fe400008f0c02 */
[C---:B------:R-:W-:Y:S03]  /*d420*/  @!P2 LEA R194, P0, R0.reuse, R194, 0x1 ;  /* 0x000000c200c2a211 */ /* 0x040fe600078008ff */
[----:B------:R-:W-:Y:S01]  /*d430*/  @P2 STS.128 [R180+0xd800], RZ ;  /* 0x00d800ffb4002388 */ /* 0x000fe20000000c00 */
[----:B------:R-:W-:Y:S05]  /*d440*/  @!P2 LEA.HI.X R195, R0, R195, R2, 0x1, P0 ;  /* 0x000000c300c3a211 */ /* 0x000fea00000f0c02 */
[----:B------:R-:W-:Y:S01]  /*d450*/  @!PT LDS RZ, [RZ] ;  /* 0x00000000fffff984 */ /* 0x000fe20000000800 */
[----:B------:R-:W-:Y:S01]  /*d460*/  @!PT LDS RZ, [RZ] ;  /* 0x00000000fffff984 */ /* 0x000fe20000000800 */
[----:B------:R-:W-:Y:S01]  /*d470*/  @!PT LDS RZ, [RZ] ;  /* 0x00000000fffff984 */ /* 0x000fe20000000800 */
[----:B------:R-:W-:Y:S01]  /*d480*/  @!P2 LDGSTS.E.BYPASS.LTC128B.128 [R180+0xd800], desc[UR12][R64.64+0x80] ;  /* 0x0d80008040b4afae */ /* 0x000fe2000b901d4c */
[----:B------:R-:W-:Y:S05]  /*d490*/  ISETP.GE.AND P0, PT, R179, 0x2, PT ;  /* 0x00000002b300780c */ /* 0x000fea0003f06270 */
[----:B------:R-:W-:Y:S06]  /*d4a0*/  @P4 STS.128 [R180+0xa000], RZ ;  /* 0x00a000ffb4004388 */ /* 0x000fec0000000c00 */
[----:B------:R-:W-:Y:S01]  /*d4b0*/  @!PT LDS RZ, [RZ] ;  /* 0x00000000fffff984 */ /* 0x000fe20000000800 */
[----:B------:R-:W-:Y:S01]  /*d4c0*/  @!PT LDS RZ, [RZ] ;  /* 0x00000000fffff984 */ /* 0x000fe20000000800 */
[----:B------:R-:W-:Y:S01]  /*d4d0*/  @!PT LDS RZ, [RZ] ;  /* 0x00000000fffff984 */ /* 0x000fe20000000800 */
[----:B------:R-:W-:Y:S06]  /*d4e0*/  @!P4 LDGSTS.E.BYPASS.LTC128B.128 [R180+0xa000], desc[UR12][R204.64] ;  /* 0x0a000000ccb4cfae */ /* 0x000fec000b901d4c */
        /* <DEDUP_REMOVED lines=24> */
[----:B------:R1:W-:Y:S06]  /*d670*/  @!P2 LDGSTS.E.BYPASS.LTC128B.128 [R180+0xe800], desc[UR12][R194.64+0x80] ;  /* 0x0e800080c2b4afae */ /* 0x0003ec000b901d4c */
[----:B------:R-:W-:Y:S06]  /*d680*/  LDSM.16.M88.4 R120, [R171] ;  /* 0x00000000ab78783b */ /* 0x000fec0000000200 */
[----:B------:R-:W2:Y:S06]  /*d690*/  LDSM.16.M88.4 R124, [R170+0x3000] ;  /* 0x00300000aa7c783b */ /* 0x000eac0000000200 */
[----:B------:R-:W3:Y:S06]  /*d6a0*/  LDSM.16.M88.4 R128, [R170+0x3400] ;  /* 0x00340000aa80783b */ /* 0x000eec0000000200 */
[----:B------:R-:W4:Y:S01]  /*d6b0*/  LDSM.16.M88.4 R132, [R170+0x3800] ;  /* 0x00380000aa84783b */ /* 0x000f220000000200 */
[----:B-1----:R-:W-:Y:S05]  /*d6c0*/  MOV R195, R197 ;  /* 0x000000c500c37202 */ /* 0x002fea0000000f00 */
[----:B------:R-:W1:Y:S06]  /*d6d0*/  LDSM.16.M88.4 R136, [R170+0x3c00] ;  /* 0x003c0000aa88783b */ /* 0x000e6c0000000200 */
[----:B------:R-:W0:Y:S06]  /*d6e0*/  LDGDEPBAR ;  /* 0x00000000000079af */ /* 0x000e2c0000000000 */
[----:B------:R-:W5:Y:S06]  /*d6f0*/  LDSM.16.M88.4 R140, [R170+0x4000] ;  /* 0x00400000aa8c783b */ /* 0x000f6c0000000200 */
[----:B------:R-:W5:Y:S01]  /*d700*/  LDSM.16.M88.4 R144, [R170+0x4400] ;  /* 0x00440000aa90783b */ /* 0x000f620000000200 */
[C---:B--2---:R-:W-:Y:S05]  /*d710*/  HMMA.16816.F32.BF16 R4, R120.reuse, R124, RZ ;  /* 0x0000007c7804723c */ /* 0x044fea00000418ff */
[----:B------:R-:W2:Y:S01]  /*d720*/  LDSM.16.M88.4 R148, [R170+0x4800] ;  /* 0x00480000aa94783b */ /* 0x000ea20000000200 */
[C---:B------:R-:W-:Y:S05]  /*d730*/  HMMA.16816.F32.BF16 R8, R120.reuse, R126, RZ ;  /* 0x0000007e7808723c */ /* 0x040fea00000418ff */
[----:B------:R-:W2:Y:S01]  /*d740*/  LDSM.16.M88.4 R152, [R170+0x4c00] ;  /* 0x004c0000aa98783b */ /* 0x000ea20000000200 */
[C---:B---3--:R-:W-:Y:S05]  /*d750*/  HMMA.16816.F32.BF16 R12, R120.reuse, R128, RZ ;  /* 0x00000080780c723c */ /* 0x048fea00000418ff */
[----:B------:R-:W-:Y:S01]  /*d760*/  LDSM.16.M88.4 R156, [R169] ;  /* 0x00000000a99c783b */ /* 0x000fe20000000200 */
[C---:B------:R-:W-:Y:S05]  /*d770*/  HMMA.16816.F32.BF16 R16, R120.reuse, R130, RZ ;  /* 0x000000827810723c */ /* 0x040fea00000418ff */
[----:B------:R-:W3:Y:S01]  /*d780*/  LDSM.16.M88.4 R160, [R118+0x3000] ;  /* 0x0030000076a0783b */ /* 0x000ee20000000200 */
[C---:B----4-:R-:W-:Y:S05]  /*d790*/  HMMA.16816.F32.BF16 R20, R120.reuse, R132, RZ ;  /* 0x000000847814723c */ /* 0x050fea00000418ff */
[----:B------:R-:W4:Y:S01]  /*d7a0*/  LDSM.16.M88.4 R164, [R118+0x3400] ;  /* 0x0034000076a4783b */ /* 0x000f220000000200 */
[C---:B------:R-:W-:Y:S05]  /*d7b0*/  HMMA.16816.F32.BF16 R24, R120.reuse, R134, RZ ;  /* 0x000000867818723c */ /* 0x040fea00000418ff */
[----:B------:R-:W-:Y:S01]  /*d7c0*/  LDSM.16.M88.4 R124, [R118+0x3c00] ;  /* 0x003c0000767c783b */ /* 0x000fe20000000200 */
[C---:B-1----:R-:W-:Y:S05]  /*d7d0*/  HMMA.16816.F32.BF16 R28, R120.reuse, R136, RZ ;  /* 0x00000088781c723c */ /* 0x042fea00000418ff */
[----:B------:R-:W-:Y:S01]  /*d7e0*/  LDSM.16.M88.4 R128, [R118+0x4000] ;  /* 0x004000007680783b */ /* 0x000fe20000000200 */
[C---:B------:R-:W-:Y:S05]  /*d7f0*/  HMMA.16816.F32.BF16 R32, R120.reuse, R138, RZ ;  /* 0x0000008a7820723c */ /* 0x040fea00000418ff */
[----:B------:R-:W-:Y:S01]  /*d800*/  LDSM.16.M88.4 R132, [R118+0x4c00] ;  /* 0x004c00007684783b */ /* 0x000fe20000000200 */
[C---:B-----5:R-:W-:Y:S05]  /*d810*/  HMMA.16816.F32.BF16 R36, R120.reuse, R140, RZ ;  /* 0x0000008c7824723c */ /* 0x060fea00000418ff */
[----:B------:R-:W-:Y:S01]  /*d820*/  LDSM.16.M88.4 R136, [R170+0x5c00] ;  /* 0x005c0000aa88783b */ /* 0x000fe20000000200 */
[C---:B------:R-:W-:Y:S06]  /*d830*/  HMMA.16816.F32.BF16 R40, R120.reuse, R142, RZ ;  /* 0x0000008e7828723c */ /* 0x040fec00000418ff */
[C---:B------:R-:W-:Y:S06]  /*d840*/  HMMA.16816.F32.BF16 R44, R120.reuse, R144, RZ ;  /* 0x00000090782c723c */ /* 0x040fec00000418ff */
[C---:B------:R-:W-:Y:S06]  /*d850*/  HMMA.16816.F32.BF16 R48, R120.reuse, R146, RZ ;  /* 0x000000927830723c */ /* 0x040fec00000418ff */
[C---:B--2---:R-:W-:Y:S06]  /*d860*/  HMMA.16816.F32.BF16 R52, R120.reuse, R148, RZ ;  /* 0x000000947834723c */ /* 0x044fec00000418ff */
[C---:B------:R-:W-:Y:S06]  /*d870*/  HMMA.16816.F32.BF16 R56, R120.reuse, R150, RZ ;  /* 0x000000967838723c */ /* 0x040fec00000418ff */
[C---:B------:R-:W-:Y:S06]  /*d880*/  HMMA.16816.F32.BF16 R60, R120.reuse, R152, RZ ;  /* 0x00000098783c723c */ /* 0x040fec00000418ff */
[----:B------:R-:W-:Y:S01]  /*d890*/  HMMA.16816.F32.BF16 R64, R120, R154, RZ ;  /* 0x0000009a7840723c */ /* 0x000fe200000418ff */
[----:B------:R-:W1:Y:S05]  /*d8a0*/  LDSM.16.M88.4 R120, [R118+0x3800] ;  /* 0x003800007678783b */ /* 0x000e6a0000000200 */
[C---:B---3--:R-:W-:Y:S06]  /*d8b0*/  HMMA.16816.F32.BF16 R4, R156.reuse, R160, R4 ;  /* 0x000000a09c04723c */ /* 0x048fec0000041804 */
[C---:B------:R-:W-:Y:S06]  /*d8c0*/  HMMA.16816.F32.BF16 R8, R156.reuse, R162, R8 ;  /* 0x000000a29c08723c */ /* 0x040fec0000041808 */
[C---:B----4-:R-:W-:Y:S06]  /*d8d0*/  HMMA.16816.F32.BF16 R12, R156.reuse, R164, R12 ;  /* 0x000000a49c0c723c */ /* 0x050fec000004180c */
        /* <DEDUP_REMOVED lines=42> */
[----:B------:R-:W3:Y:S06]  /*db80*/  LDSM.16.M88.4 R120, [R118+0x5800] ;  /* 0x005800007678783b */ /* 0x000eec0000000200 */
        /* <DEDUP_REMOVED lines=24> */
[----:B------:R-:W2:Y:S06]  /*dd10*/  LDSM.16.M88.4 R124, [R170+0x7800] ;  /* 0x00780000aa7c783b */ /* 0x000eac0000000200 */
[----:B------:R-:W3:Y:S01]  /*dd20*/  LDSM.16.M88.4 R132, [R170+0x7c00] ;  /* 0x007c0000aa84783b */ /* 0x000ee20000000200 */
[C---:B-1----:R-:W-:Y:S06]  /*dd30*/  HMMA.16816.F32.BF16 R4, R120.reuse, R128, R4 ;  /* 0x000000807804723c */ /* 0x042fec0000041804 */
[C---:B------:R-:W-:Y:S01]  /*dd40*/  HMMA.16816.F32.BF16 R8, R120.reuse, R130, R8 ;  /* 0x000000827808723c */ /* 0x040fe20000041808 */
[----:B------:R-:W-:Y:S05]  /*dd50*/  LDSM.16.M88.4 R128, [R170+0x8400] ;  /* 0x00840000aa80783b */ /* 0x000fea0000000200 */
[C---:B------:R-:W-:Y:S06]  /*dd60*/  HMMA.16816.F32.BF16 R12, R120.reuse, R136, R12 ;  /* 0x00000088780c723c */ /* 0x040fec000004180c */
[C---:B------:R-:W-:Y:S01]  /*dd70*/  HMMA.16816.F32.BF16 R16, R120.reuse, R138, R16 ;  /* 0x0000008a7810723c */ /* 0x040fe20000041810 */
[----:B------:R-:W-:Y:S05]  /*dd80*/  LDSM.16.M88.4 R136, [R170+0x8800] ;  /* 0x00880000aa88783b */ /* 0x000fea0000000200 */
[C---:B--2---:R-:W-:Y:S06]  /*dd90*/  HMMA.16816.F32.BF16 R20, R120.reuse, R124, R20 ;  /* 0x0000007c7814723c */ /* 0x044fec0000041814 */
[C---:B------:R-:W-:Y:S01]  /*dda0*/  HMMA.16816.F32.BF16 R24, R120.reuse, R126, R24 ;  /* 0x0000007e7818723c */ /* 0x040fe20000041818 */
[----:B------:R-:W1:Y:S05]  /*ddb0*/  LDSM.16.M88.4 R124, [R170+0x8000] ;  /* 0x00800000aa7c783b */ /* 0x000e6a0000000200 */
        /* <DEDUP_REMOVED lines=8> */
[----:B------:R-:W2:Y:S05]  /*de40*/  LDSM.16.M88.4 R128, [R169+0x2000] ;  /* 0x00200000a980783b */ /* 0x000eaa0000000200 */
[C---:B------:R-:W-:Y:S06]  /*de50*/  HMMA.16816.F32.BF16 R52, R120.reuse, R136, R52 ;  /* 0x000000887834723c */ /* 0x040fec0000041834 */
[C---:B------:R-:W-:Y:S06]  /*de60*/  HMMA.16816.F32.BF16 R56, R120.reuse, R138, R56 ;  /* 0x0000008a7838723c */ /* 0x040fec0000041838 */
[C---:B-1----:R-:W-:Y:S06]  /*de70*/  HMMA.16816.F32.BF16 R60, R120.reuse, R124, R60 ;  /* 0x0000007c783c723c */ /* 0x042fec000004183c */
[----:B------:R-:W-:Y:S01]  /*de80*/  HMMA.16816.F32.BF16 R64, R120, R126, R64 ;  /* 0x0000007e7840723c */ /* 0x000fe20000041840 */
[----:B------:R-:W1:Y:S05]  /*de90*/  LDSM.16.M88.4 R120, [R118+0x7400] ;  /* 0x007400007678783b */ /* 0x000e6a0000000200 */
[C---:B--2---:R-:W-:Y:S01]  /*dea0*/  HMMA.16816.F32.BF16 R4, R128.reuse, R132, R4 ;  /* 0x000000848004723c */ /* 0x044fe20000041804 */
[----:B------:R-:W2:Y:S05]  /*deb0*/  LDSM.16.M88.4 R124, [R118+0x7800] ;  /* 0x00780000767c783b */ /* 0x000eaa0000000200 */
[C---:B------:R-:W-:Y:S11]  /*dec0*/  HMMA.16816.F32.BF16 R8, R128.reuse, R134, R8 ;  /* 0x000000868008723c */ /* 0x040ff60000041808 */
[----:B------:R-:W-:Y:S07]  /*ded0*/  @!UPT UIADD3 URZ, URZ, URZ, URZ ;  /* 0x0000003f3f3ff290 */ /* 0x000fee000fffe03f */
[----:B------:R-:W-:Y:S01]  /*dee0*/  FMUL.FTZ R0, R4, UR8 ;  /* 0x0000000804007c20 */ /* 0x000fe20008410000 */
[----:B------:R-:W-:Y:S01]  /*def0*/  FMUL.FTZ R252, R6, UR8 ;  /* 0x0000000806fc7c20 */ /* 0x000fe20008410000 */
[----:B------:R-:W-:Y:S01]  /*df00*/  FMUL.FTZ R251, R5, UR8 ;  /* 0x0000000805fb7c20 */ /* 0x000fe20008410000 */
[----:B------:R-:W-:Y:S01]  /*df10*/  FMUL.FTZ R2, R7, UR8 ;  /* 0x0000000807027c20 */ /* 0x000fe20008410000 */
[----:B------:R3:W4:Y:S02]  /*df20*/  MUFU.TANH R155, R0 ;  /* 0x00000000009b7308 */ /* 0x0007240000002400 */
[----:B------:R-:W-:Y:S01]  /*df30*/  FMUL.FTZ R193, R9, UR8 ;  /* 0x0000000809c17c20 */ /* 0x000fe20008410000 */
[----:B------:R-:W-:Y:S01]  /*df40*/  FMUL.FTZ R3, R10, UR8 ;  /* 0x000000080a037c20 */ /* 0x000fe20008410000 */
[----:B------:R-:W-:Y:S01]  /*df50*/  FMUL.FTZ R194, R8, UR8 ;  /* 0x0000000808c27c20 */ /* 0x000fe20008410000 */
[C---:B-1----:R-:W-:Y:S05]  /*df60*/  HMMA.16816.F32.BF16 R12, R128.reuse, R120, R12 ;  /* 0x00000078800c723c */ /* 0x042fea000004180c */
[----:B------:R-:W1:Y:S01]  /*df70*/  MUFU.TANH R157, R193 ;  /* 0x000000c1009d7308 */ /* 0x000e620000002400 */
[C---:B------:R-:W-:Y:S01]  /*df80*/  HMMA.16816.F32.BF16 R16, R128.reuse, R122, R16 ;  /* 0x0000007a8010723c */ /* 0x040fe20000041810 */
[----:B------:R-:W5:Y:S08]  /*df90*/  LDSM.16.M88.4 R120, [R118+0x7c00] ;  /* 0x007c00007678783b */ /* 0x000f700000000200 */
[----:B------:R-:W1:Y:S02]  /*dfa0*/  MUFU.TANH R6, R3 ;  /* 0x0000000300067308 */ /* 0x000e640000002400 */
[----:B---3--:R-:W-:Y:S01]  /*dfb0*/  FMUL.FTZ R0, R11, UR8 ;  /* 0x000000080b007c20 */ /* 0x008fe20008410000 */
[C---:B--2---:R-:W-:Y:S07]  /*dfc0*/  HMMA.16816.F32.BF16 R20, R128.reuse, R124, R20 ;  /* 0x0000007c8014723c */ /* 0x044fee0000041814 */
[----:B------:R-:W2:Y:S01]  /*dfd0*/  MUFU.TANH R251, R251 ;  /* 0x000000fb00fb7308 */ /* 0x000ea20000002400 */
[C---:B------:R-:W-:Y:S01]  /*dfe0*/  HMMA.16816.F32.BF16 R24, R128.reuse, R126, R24 ;  /* 0x0000007e8018723c */ /* 0x040fe20000041818 */
[----:B------:R-:W3:Y:S02]  /*dff0*/  LDSM.16.M88.4 R124, [R118+0x8000] ;  /* 0x00800000767c783b */ /* 0x000ee40000000200 */
[----:B------:R-:W-:Y:S06]  /*e000*/  FMUL.FTZ R249, R12, UR8 ;  /* 0x000000080cf97c20 */ /* 0x000fec0008410000 */
[----:B------:R-:W1:Y:S02]  /*e010*/  MUFU.TANH R252, R252 ;  /* 0x000000fc00fc7308 */ /* 0x000e640000002400 */
[----:B------:R-:W-:Y:S01]  /*e020*/  FMUL.FTZ R247, R13, UR8 ;  /* 0x000000080df77c20 */ /* 0x000fe20008410000 */
[----:B------:R-:W-:Y:S01]  /*e030*/  FMUL.FTZ R250, R14, UR8 ;  /* 0x000000080efa7c20 */ /* 0x000fe20008410000 */
[----:B------:R-:W-:Y:S01]  /*e040*/  FMUL.FTZ R248, R15, UR8 ;  /* 0x000000080ff87c20 */ /* 0x000fe20008410000 */
[----:B------:R-:W-:Y:S01]  /*e050*/  FMUL.FTZ R245, R16, UR8 ;  /* 0x0000000810f57c20 */ /* 0x000fe20008410000 */
[----:B------:R-:W-:Y:S04]  /*e060*/  FMUL.FTZ R243, R17, UR8 ;  /* 0x0000000811f37c20 */ /* 0x000fe80008410000 */
[----:B------:R-:W1:Y:S01]  /*e070*/  MUFU.TANH R154, R2 ;  /* 0x00000002009a7308 */ /* 0x000e620000002400 */
[----:B------:R-:W-:Y:S01]  /*e080*/  FMUL.FTZ R246, R18, UR8 ;  /* 0x0000000812f67c20 */ /* 0x000fe20008410000 */
[----:B------:R-:W-:Y:S01]  /*e090*/  FMUL.FTZ R244, R19, UR8 ;  /* 0x0000000813f47c20 */ /* 0x000fe20008410000 */
[----:B------:R-:W-:Y:S01]  /*e0a0*/  FMUL.FTZ R241, R20, UR8 ;  /* 0x0000000814f17c20 */ /* 0x000fe20008410000 */
[----:B------:R-:W-:Y:S01]  /*e0b0*/  FMUL.FTZ R239, R21, UR8 ;  /* 0x0000000815ef7c20 */ /* 0x000fe20008410000 */
[----:B------:R-:W-:Y:S01]  /*e0c0*/  FMUL.FTZ R242, R22, UR8 ;  /* 0x0000000816f27c20 */ /* 0x000fe20008410000 */
[----:B------:R-:W-:Y:S04]  /*e0d0*/  FMUL.FTZ R240, R23, UR8 ;  /* 0x0000000817f07c20 */ /* 0x000fe80008410000 */
[----:B------:R4:W1:Y:S01]  /*e0e0*/  MUFU.TANH R159, R194 ;  /* 0x000000c2009f7308 */ /* 0x0008620000002400 */
[----:B------:R-:W-:Y:S01]  /*e0f0*/  FMUL.FTZ R237, R24, UR8 ;  /* 0x0000000818ed7c20 */ /* 0x000fe20008410000 */
[----:B------:R-:W-:Y:S01]  /*e100*/  FMUL.FTZ R235, R25, UR8 ;  /* 0x0000000819eb7c20 */ /* 0x000fe20008410000 */
[----:B------:R-:W-:Y:S01]  /*e110*/  FMUL.FTZ R238, R26, UR8 ;  /* 0x000000081aee7c20 */ /* 0x000fe20008410000 */
[----:B------:R-:W-:Y:S01]  /*e120*/  FMUL.FTZ R236, R27, UR8 ;  /* 0x000000081bec7c20 */ /* 0x000fe20008410000 */
[C---:B-----5:R-:W-:Y:S05]  /*e130*/  HMMA.16816.F32.BF16 R28, R128.reuse, R120, R28 ;  /* 0x00000078801c723c */ /* 0x060fea000004181c */
[----:B------:R1:W1:Y:S01]  /*e140*/  MUFU.TANH R10, R0 ;  /* 0x00000000000a7308 */ /* 0x0002620000002400 */
[C---:B------:R-:W-:Y:S01]  /*e150*/  HMMA.16816.F32.BF16 R32, R128.reuse, R122, R32 ;  /* 0x0000007a8020723c */ /* 0x040fe20000041820 */
[----:B------:R-:W5:Y:S08]  /*e160*/  LDSM.16.M88.4 R120, [R118+0x8400] ;  /* 0x008400007678783b */ /* 0x000f700000000200 */
[----:B------:R-:W1:Y:S02]  /*e170*/  MUFU.TANH R249, R249 ;  /* 0x000000f900f97308 */ /* 0x000e640000002400 */
[----:B----4-:R-:W-:Y:S01]  /*e180*/  MOV R194, R196 ;  /* 0x000000c400c27202 */ /* 0x010fe20000000f00 */
[C---:B---3--:R-:W-:Y:S07]  /*e190*/  HMMA.16816.F32.BF16 R36, R128.reuse, R124, R36 ;  /* 0x0000007c8024723c */ /* 0x048fee0000041824 */
[----:B------:R-:W3:Y:S01]  /*e1a0*/  MUFU.TANH R247, R247 ;  /* 0x000000f700f77308 */ /* 0x000ee20000002400 */
[C---:B------:R-:W-:Y:S01]  /*e1b0*/  HMMA.16816.F32.BF16 R40, R128.reuse, R126, R40 ;  /* 0x0000007e8028723c */ /* 0x040fe20000041828 */
[----:B------:R-:W4:Y:S02]  /*e1c0*/  LDSM.16.M88.4 R124, [R118+0x8800] ;  /* 0x00880000767c783b */ /* 0x000f240000000200 */
[----:B------:R-:W-:Y:S01]  /*e1d0*/  FMUL.FTZ R231, R28, UR8 ;  /* 0x000000081ce77c20 */ /* 0x000fe20008410000 */
[----:B------:R-:W-:Y:S05]  /*e1e0*/  FMUL.FTZ R229, R29, UR8 ;  /* 0x000000081de57c20 */ /* 0x000fea0008410000 */
        /* <DEDUP_REMOVED lines=11> */
[----:B------:R-:W-:Y:S05]  /*e2a0*/  FMUL.FTZ R226, R39, UR8 ;  /* 0x0000000827e27c20 */ /* 0x000fea0008410000 */
[----:B------:R-:W1:Y:S01]  /*e2b0*/  MUFU.TANH R245, R245 ;  /* 0x000000f500f57308 */ /* 0x000e620000002400 */
[----:B------:R-:W-:Y:S01]  /*e2c0*/  FMUL.FTZ R221, R40, UR8 ;  /* 0x0000000828dd7c20 */ /* 0x000fe20008410000 */
[----:B------:R-:W-:Y:S01]  /*e2d0*/  FMUL.FTZ R219, R41, UR8 ;  /* 0x0000000829db7c20 */ /* 0x000fe20008410000 */
[----:B------:R-:W-:Y:S01]  /*e2e0*/  FMUL.FTZ R222, R42, UR8 ;  /* 0x000000082ade7c20 */ /* 0x000fe20008410000 */
[----:B------:R-:W-:Y:S01]  /*e2f0*/  FMUL.FTZ R220, R43, UR8 ;  /* 0x000000082bdc7c20 */ /* 0x000fe20008410000 */
[C---:B-----5:R-:W-:Y:S05]  /*e300*/  HMMA.16816.F32.BF16 R44, R128.reuse, R120, R44 ;  /* 0x00000078802c723c */ /* 0x060fea000004182c */
[----:B------:R-:W1:Y:S01]  /*e310*/  MUFU.TANH R243, R243 ;  /* 0x000000f300f37308 */ /* 0x000e620000002400 */
[C---:B------:R-:W-:Y:S01]  /*e320*/  HMMA.16816.F32.BF16 R48, R128.reuse, R122, R48 ;  /* 0x0000007a8030723c */ /* 0x040fe20000041830 */
[----:B------:R-:W5:Y:S01]  /*e330*/  LDSM.16.M88.4 R120, [R118+0x8c00] ;  /* 0x008c00007678783b */ /* 0x000f620000000200 */
[----:B------:R-:W-:Y:S07]  /*e340*/  DEPBAR.LE SB0, 0x0 ;  /* 0x000080000000791a */ /* 0x000fee0000000000 */
[----:B------:R-:W1:Y:S01]  /*e350*/  MUFU.TANH R246, R246 ;  /* 0x000000f600f67308 */ /* 0x000e620000002400 */
[----:B------:R-:W-:Y:S01]  /*e360*/  BAR.SYNC.DEFER_BLOCKING 0x0 ;  /* 0x0000000000007b1d */ /* 0x000fe20000010000 */
[C---:B----4-:R-:W-:Y:S08]  /*e370*/  HMMA.16816.F32.BF16 R52, R128.reuse, R124, R52 ;  /* 0x0000007c8034723c */ /* 0x050ff00000041834 */
[----:B------:R-:W4:Y:S01]  /*e380*/  MUFU.TANH R244, R244 ;  /* 0x000000f400f47308 */ /* 0x000f220000002400 */
[C---:B------:R-:W-:Y:S03]  /*e390*/  HMMA.16816.F32.BF16 R56, R128.reuse, R126, R56 ;  /* 0x0000007e8038723c */ /* 0x040fe60000041838 */
[----:B------:R-:W-:Y:S01]  /*e3a0*/  FMUL.FTZ R217, R44, UR8 ;  /* 0x000000082cd97c20 */ /* 0x000fe20008410000 */
[----:B------:R-:W-:Y:S01]  /*e3b0*/  FMUL.FTZ R215, R45, UR8 ;  /* 0x000000082dd77c20 */ /* 0x000fe20008410000 */
[----:B------:R-:W-:Y:S04]  /*e3c0*/  FMUL.FTZ R218, R46, UR8 ;  /* 0x000000082eda7c20 */ /* 0x000fe80008410000 */
        /* <DEDUP_REMOVED lines=10> */
[----:B------:R-:W-:Y:S06]  /*e470*/  FMUL.FTZ R208, R55, UR8 ;  /* 0x0000000837d07c20 */ /* 0x000fec0008410000 */
[----:B------:R-:W1:Y:S01]  /*e480*/  MUFU.TANH R242, R242 ;  /* 0x000000f200f27308 */ /* 0x000e620000002400 */
[----:B------:R-:W-:Y:S01]  /*e490*/  FMUL.FTZ R205, R56, UR8 ;  /* 0x0000000838cd7c20 */ /* 0x000fe20008410000 */
[----:B------:R-:W-:Y:S01]  /*e4a0*/  FMUL.FTZ R203, R57, UR8 ;  /* 0x0000000839cb7c20 */ /* 0x000fe20008410000 */
[C---:B-----5:R-:W-:Y:S03]  /*e4b0*/  HMMA.16816.F32.BF16 R60, R128.reuse, R120, R60 ;  /* 0x00000078803c723c */ /* 0x060fe6000004183c */
[----:B------:R-:W-:Y:S01]  /*e4c0*/  FMUL.FTZ R206, R58, UR8 ;  /* 0x000000083ace7c20 */ /* 0x000fe20008410000 */
[----:B------:R-:W-:Y:S03]  /*e4d0*/  FMUL.FTZ R204, R59, UR8 ;  /* 0x000000083bcc7c20 */ /* 0x000fe60008410000 */
[----:B------:R-:W1:Y:S01]  /*e4e0*/  MUFU.TANH R240, R240 ;  /* 0x000000f000f07308 */ /* 0x000e620000002400 */
[----:B------:R-:W-:Y:S09]  /*e4f0*/  HMMA.16816.F32.BF16 R64, R128, R122, R64 ;  /* 0x0000007a8040723c */ /* 0x000ff20000041840 */
[----:B------:R-:W1:Y:S10]  /*e500*/  MUFU.TANH R237, R237 ;  /* 0x000000ed00ed7308 */ /* 0x000e740000002400 */
        /* <DEDUP_REMOVED lines=8> */
[----:B------:R-:W-:Y:S01]  /*e590*/  FMUL.FTZ R65, R65, UR8 ;  /* 0x0000000841417c20 */ /* 0x000fe20008410000 */
[----:B------:R-:W-:Y:S06]  /*e5a0*/  FMUL.FTZ R66, R66, UR8 ;  /* 0x0000000842427c20 */ /* 0x000fec0008410000 */
[----:B------:R-:W1:Y:S10]  /*e5b0*/  MUFU.TANH R236, R236 ;  /* 0x000000ec00ec7308 */ /* 0x000e740000002400 */
        /* <DEDUP_REMOVED lines=36> */
[----:B------:R1:W1:Y:S10]  /*e800*/  MUFU.TANH R201, R64 ;  /* 0x0000004000c97308 */ /* 0x0002740000002400 */
[----:B------:R1:W1:Y:S10]  /*e810*/  MUFU.TANH R202, R65 ;  /* 0x0000004100ca7308 */ /* 0x0002740000002400 */
[----:B------:R1:W1:Y:S10]  /*e820*/  MUFU.TANH R52, R66 ;  /* 0x0000004200347308 */ /* 0x0002740000002400 */
[----:B------:R-:W1:Y:S01]  /*e830*/  MUFU.TANH R3, R3 ;  /* 0x0000000300037308 */ /* 0x000e620000002400 */
[----:B--234-:R-:W-:Y:S05]  /*e840*/  @!P0 BRA `(.L_x_797) ;  /* 0x0000000800788947 */ /* 0x01cfea0003800000 */
[----:B------:R-:W-:Y:S04]  /*e850*/  ULEA UR6, -UR7, URZ, 0x7 ;  /* 0x0000003f07067291 */ /* 0x000fe8000f8e393f */
[----:B------:R-:W-:Y:S02]  /*e860*/  USHF.R.S32.HI UR5, URZ, 0x1f, UR6 ;  /* 0x0000001f3f057899 */ /* 0x000fe40008011406 */
[----:B------:R-:W-:Y:S04]  /*e870*/  MOV R12, UR6 ;  /* 0x00000006000c7c02 */ /* 0x000fe80008000f00 */
[----:B------:R-:W-:Y:S01]  /*e880*/  MOV R5, UR5 ;  /* 0x0000000500057c02 */ /* 0x000fe20008000f00 */
[----:B------:R-:W-:Y:S06]  /*e890*/  @!P6 BRA `(.L_x_798) ;  /* 0x0000000000f8e947 */ /* 0x000fec0003800000 */
[----:B-1----:R-:W1:Y:S01]  /*e8a0*/  LDC R0, c[0x0][0x380] ;  /* 0x0000e000ff007b82 */ /* 0x002e620000000800 */
        /* <DEDUP_REMOVED lines=57> */
[-C--:B---3--:R-:W-:Y:S04]  /*ec40*/  IMAD.WIDE.U32 R12, R7, R4.reuse, R12 ;  /* 0x00000004070c7225 */ /* 0x088fe800078e000c */
[----:B------:R-:W-:Y:S04]  /*ec50*/  IMAD R0, R11, R4, RZ ;  /* 0x000000040b007224 */ /* 0x000fe800078e02ff */
[----:B------:R-:W-:Y:S05]  /*ec60*/  IMAD R0, R7, R5, R0 ;  /* 0x0000000507007224 */ /* 0x000fea00078e0200 */
[----:B------:R-:W-:Y:S07]  /*ec70*/  IADD3 R5, R13, R0, RZ ;  /* 0x000000000d057210 */ /* 0x000fee0007ffe0ff */
.L_x_798:
        /* <DEDUP_REMOVED lines=16> */
[CCC-:B------:R-:W-:Y:S02]  /*ed80*/  @!P3 LEA.HI.X R13, R7.reuse, R189.reuse, R2.reuse, 0x1, P1 ;  /* 0x000000bd070db211 */ /* 0x1c0fe400008f0c02 */
[--C-:B------:R-:W-:Y:S01]  /*ed90*/  @!P2 LEA.HI.X R9, R7, R189, R2.reuse, 0x1, P0 ;  /* 0x000000bd0709a211 */ /* 0x100fe200000f0c02 */
[----:B------:R-:W-:Y:S01]  /*eda0*/  @!PT LDS RZ, [RZ] ;  /* 0x00000000fffff984 */ /* 0x000fe20000000800 */
[----:B------:R-:W-:Y:S01]  /*edb0*/  @!PT LDS RZ, [RZ] ;  /* 0x00000000fffff984 */ /* 0x000fe20000000800 */
[----:B------:R-:W-:Y:S01]  /*edc0*/  @!PT LDS RZ, [RZ] ;  /* 0x00000000fffff984 */ /* 0x000fe20000000800 */
[----:B------:R2:W-:Y:S01]  /*edd0*/  @!P3 LDGSTS.E.BYPASS.LTC128B.128 [R180+0x5000], desc[UR12][R16.64+0x40] ;  /* 0x0500004010b4bfae */ /* 0x0005e2000b901d4c */
[----:B------:R-:W-:Y:S03]  /*ede0*/  IADD3 R5, P5, R175, R7, RZ ;  /* 0x00000007af057210 */ /* 0x000fe60007fbe0ff */
[----:B------:R2:W-:Y:S01]  /*edf0*/  @P2 STS.128 [R180+0x7000], RZ ;  /* 0x007000ffb4002388 */ /* 0x0005e20000000c00 */
[CC--:B------:R-:W-:Y:S01]  /*ee00*/  @!P3 LEA R18, P1, R5.reuse, R190.reuse, 0x1 ;  /* 0x000000be0512b211 */ /* 0x0c0fe200078208ff */
[----:B------:R-:W-:Y:S01]  /*ee10*/  IMAD.X R2, R174, 0x1, R2, P5 ;  /* 0x00000001ae027824 */ /* 0x000fe200028e0602 */
[CC--:B------:R-:W-:Y:S01]  /*ee20*/  @!P4 LEA R20, P5, R5.reuse, R190.reuse, 0x1 ;  /* 0x000000be0514c211 */ /* 0x0c0fe200078a08ff */
[----:B------:R-:W-:Y:S01]  /*ee30*/  @!PT LDS RZ, [RZ] ;  /* 0x00000000fffff984 */ /* 0x000fe20000000800 */
[----:B------:R-:W-:Y:S01]  /*ee40*/  @!PT LDS RZ, [RZ] ;  /* 0x00000000fffff984 */ /* 0x000fe20000000800 */
[----:B------:R-:W-:Y:S01]  /*ee50*/  @!PT LDS RZ, [RZ] ;  /* 0x00000000fffff984 */ /* 0x000fe20000000800 */
[----:B------:R2:W-:Y:S01]  /*ee60*/  @!P2 LDGSTS.E.BYPASS.LTC128B.128 [R180+0x7000], desc[UR12][R16.64+0x80] ;  /* 0x0700008010b4afae */ /* 0x0005e2000b901d4c */
[CC--:B------:R-:W-:Y:S02]  /*ee70*/  @!P2 LEA R4, P0, R5.reuse, R190.reuse, 0x1 ;  /* 0x000000be0504a211 */ /* 0x0c0fe400078008ff */
[CCC-:B------:R-:W-:Y:S01]  /*ee80*/  @!P4 LEA.HI.X R21, R5.reuse, R189.reuse, R2.reuse, 0x1, P5 ;  /* 0x000000bd0515c211 */ /* 0x1c0fe200028f0c02 */
[----:B------:R2:W-:Y:S01]  /*ee90*/  @P4 STS.128 [R180+0x3800], RZ ;  /* 0x003800ffb4004388 */ /* 0x0005e20000000c00 */
[--C-:B------:R-:W-:Y:S02]  /*eea0*/  @!P3 LEA.HI.X R19, R5, R189, R2.reuse, 0x1, P1 ;  /* 0x000000bd0513b211 */ /* 0x100fe400008f0c02 */
[----:B-1----:R-:W-:Y:S01]  /*eeb0*/  IADD3 R0, P5, R175, R5, RZ ;  /* 0x00000005af007210 */ /* 0x002fe20007fbe0ff */
        /* <DEDUP_REMOVED lines=55> */
.L_x_797:
[----:B-1----:R-:W-:Y:S01]  /*f230*/  FMNMX.FTZ R0, R155, R119, !PT ;  /* 0x000000779b007209 */ /* 0x002fe20007810000 */
[----:B--2---:R-:W-:Y:S01]  /*f240*/  LDSM.16.MT88.4 R16, [R168+0x9000] ;  /* 0x00900000a810783b */ /* 0x004fe20000004200 */
[----:B------:R-:W-:Y:S02]  /*f250*/  FMNMX.FTZ R9, R252, R117, !PT ;  /* 0x00000075fc097209 */ /* 0x000fe40007810000 */
[----:B------:R-:W-:Y:S02]  /*f260*/  FMNMX.FTZ R0, R251, R0, !PT ;  /* 0x00000000fb007209 */ /* 0x000fe40007810000 */
[----:B------:R-:W-:Y:S02]  /*f270*/  FMNMX.FTZ R9, R154, R9, !PT ;  /* 0x000000099a097209 */ /* 0x000fe40007810000 */
[----:B------:R-:W-:Y:S01]  /*f280*/  FMNMX.FTZ R0, R159, R0, !PT ;  /* 0x000000009f007209 */ /* 0x000fe20007810000 */
[----:B------:R-:W-:Y:S01]  /*f290*/  LDSM.16.MT88.4 R24, [R116+0x9000] ;  /* 0x009000007418783b */ /* 0x000fe20000004200 */
        /* <DEDUP_REMOVED lines=63> */
[----:B------:R-:W-:Y:S03]  /*f690*/  FMNMX.FTZ R7, R3, R0, !PT ;  /* 0x0000000003077209 */ /* 0x000fe60007810000 */
[----:B------:R-:W-:Y:S08]  /*f6a0*/  SHFL.BFLY PT, R9, R8, 0x2, 0x1f ;  /* 0x0c401f0008097f89 */ /* 0x000ff000000e0000 */
[----:B------:R-:W1:Y:S02]  /*f6b0*/  SHFL.BFLY PT, R0, R7, 0x2, 0x1f ;  /* 0x0c401f0007007f89 */ /* 0x000e6400000e0000 */
[----:B-1----:R-:W-:Y:S02]  /*f6c0*/  FMNMX.FTZ R5, R7, R0, !PT ;  /* 0x0000000007057209 */ /* 0x002fe40007810000 */
[----:B------:R-:W-:Y:S04]  /*f6d0*/  FMNMX.FTZ R11, R8, R9, !PT ;  /* 0x00000009080b7209 */ /* 0x000fe80007810000 */
[----:B------:R-:W1:Y:S08]  /*f6e0*/  SHFL.BFLY PT, R0, R5, 0x1, 0x1f ;  /* 0x0c201f0005007f89 */ /* 0x000e7000000e0000 */
[----:B------:R-:W2:Y:S01]  /*f6f0*/  SHFL.BFLY PT, R2, R11, 0x1, 0x1f ;  /* 0x0c201f000b027f89 */ /* 0x000ea200000e0000 */
[----:B-1----:R-:W-:Y:S02]  /*f700*/  FMNMX.FTZ R0, R5, R0, !PT ;  /* 0x0000000005007209 */ /* 0x002fe40007810000 */
[----:B--2---:R-:W-:Y:S03]  /*f710*/  FMNMX.FTZ R2, R11, R2, !PT ;  /* 0x000000020b027209 */ /* 0x004fe60007810000 */
[----:B------:R-:W-:Y:S01]  /*f720*/  FMUL.FTZ R55, R0, UR4 ;  /* 0x0000000400377c20 */ /* 0x000fe20008410000 */
[C---:B------:R-:W-:Y:S01]  /*f730*/  FSETP.NEU.FTZ.AND P0, PT, R2.reuse, -INF , PT ;  /* 0xff8000000200780b */ /* 0x040fe20003f1d000 */
[C---:B------:R-:W-:Y:S01]  /*f740*/  FMUL.FTZ R120, R2.reuse, UR4 ;  /* 0x0000000402787c20 */ /* 0x040fe20008410000 */
[----:B------:R-:W-:Y:S01]  /*f750*/  FADD.FTZ R4, -R2, R119 ;  /* 0x0000007702047221 */ /* 0x000fe20000010100 */
[----:B------:R-:W-:Y:S03]  /*f760*/  MOV R119, R2 ;  /* 0x0000000200777202 */ /* 0x000fe60000000f00 */
[----:B------:R-:W-:Y:S01]  /*f770*/  FSEL R120, R120, RZ, P0 ;  /* 0x000000ff78787208 */ /* 0x000fe20000000000 */
[----:B------:R-:W-:Y:S01]  /*f780*/  FMUL.FTZ R54, R4, UR4 ;  /* 0x0000000404367c20 */ /* 0x000fe20008410000 */
[C---:B------:R-:W-:Y:S01]  /*f790*/  FSETP.NEU.FTZ.AND P0, PT, R0.reuse, -INF , PT ;  /* 0xff8000000000780b */ /* 0x040fe20003f1d000 */
[----:B------:R-:W-:Y:S02]  /*f7a0*/  FADD.FTZ R4, -R0, R117 ;  /* 0x0000007500047221 */ /* 0x000fe40000010100 */
[--C-:B------:R-:W-:Y:S01]  /*f7b0*/  FFMA.FTZ R126, R251, UR4, -R120.reuse ;  /* 0x00000004fb7e7c23 */ /* 0x100fe20008010878 */
[----:B------:R-:W-:Y:S01]  /*f7c0*/  FSEL R55, R55, RZ, P0 ;  /* 0x000000ff37377208 */ /* 0x000fe20000000000 */
[----:B------:R-:W-:Y:S01]  /*f7d0*/  FMUL.FTZ R53, R4, UR4 ;  /* 0x0000000404357c20 */ /* 0x000fe20008410000 */
[--C-:B------:R-:W-:Y:S01]  /*f7e0*/  FFMA.FTZ R124, R159, UR4, -R120.reuse ;  /* 0x000000049f7c7c23 */ /* 0x100fe20008010878 */
[--C-:B------:R-:W-:Y:S01]  /*f7f0*/  FFMA.FTZ R121, R157, UR4, -R120.reuse ;  /* 0x000000049d797c23 */ /* 0x100fe20008010878 */
[--C-:B------:R-:W-:Y:S01]  /*f800*/  FFMA.FTZ R129, R155, UR4, -R120.reuse ;  /* 0x000000049b817c23 */ /* 0x100fe20008010878 */
[--C-:B------:R-:W-:Y:S01]  /*f810*/  FFMA.FTZ R117, R10, UR4, -R55.reuse ;  /* 0x000000040a757c23 */ /* 0x100fe20008010837 */
        /* <DEDUP_REMOVED lines=8> */
[--C-:B------:R-:W-:Y:S01]  /*f8a0*/  FFMA.FTZ R131, R226, UR4, -R55.reuse ;  /* 0x00000004e2837c23 */ /* 0x100fe20008010837 */
[--C-:B------:R-:W-:Y:S01]  /*f8b0*/  FFMA.FTZ R133, R221, UR4, -R120.reuse ;  /* 0x00000004dd857c23 */ /* 0x100fe20008010878 */
[--C-:B------:R-:W-:Y:S03]  /*f8c0*/  FFMA.FTZ R134, R219, UR4, -R120.reuse ;  /* 0x00000004db867c23 */ /* 0x100fe60008010878 */
        /* <DEDUP_REMOVED lines=8> */
[----:B------:R-:W-:Y:S01]  /*f950*/  MUFU.EX2 R126, R126 ;  /* 0x0000007e007e7308 */ /* 0x000fe20000000800 */
[C---:B-1----:R-:W-:Y:S01]  /*f960*/  FMUL.FTZ R4, R54.reuse, R112 ;  /* 0x0000007036047220 */ /* 0x042fe20000410000 */
[C---:B------:R-:W-:Y:S01]  /*f970*/  FMUL.FTZ R5, R54.reuse, R113 ;  /* 0x0000007136057220 */ /* 0x040fe20000410000 */
[C---:B------:R-:W-:Y:S01]  /*f980*/  FMUL.FTZ R8, R54.reuse, R108 ;  /* 0x0000006c36087220 */ /* 0x040fe20000410000 */
[C---:B------:R-:W-:Y:S01]  /*f990*/  FMUL.FTZ R9, R54.reuse, R109 ;  /* 0x0000006d36097220 */ /* 0x040fe20000410000 */
[C---:B------:R-:W-:Y:S01]  /*f9a0*/  FMUL.FTZ R12, R54.reuse, R104 ;  /* 0x00000068360c7220 */ /* 0x040fe20000410000 */
[C---:B------:R-:W-:Y:S01]  /*f9b0*/  FMUL.FTZ R13, R54.reuse, R105 ;  /* 0x00000069360d7220 */ /* 0x040fe20000410000 */
[C---:B------:R-:W-:Y:S03]  /*f9c0*/  FMUL.FTZ R20, R54.reuse, R96 ;  /* 0x0000006036147220 */ /* 0x040fe60000410000 */
        /* <DEDUP_REMOVED lines=14> */
[C---:B------:R-:W-:Y:S01]  /*fab0*/  FMUL.FTZ R31, R53.reuse, R91 ;  /* 0x0000005b351f7220 */ /* 0x040fe20000410000 */
[C---:B------:R-:W-:Y:S03]  /*fac0*/  FMUL.FTZ R40, R54.reuse, R76 ;  /* 0x0000004c36287220 */ /* 0x040fe60000410000 */
[----:B------:R-:W1:Y:S01]  /*fad0*/  MUFU.EX2 R121, R121 ;  /* 0x0000007900797308 */ /* 0x000e620000000800 */
[C---:B------:R-:W-:Y:S01]  /*fae0*/  FMUL.FTZ R42, R53.reuse, R78 ;  /* 0x0000004e352a7220 */ /* 0x040fe20000410000 */
[----:B------:R-:W-:Y:S01]  /*faf0*/  FMUL.FTZ R43, R53, R79 ;  /* 0x0000004f352b7220 */ /* 0x000fe20000410000 */
[C---:B------:R-:W-:Y:S01]  /*fb00*/  FMUL.FTZ R41, R54.reuse, R77 ;  /* 0x0000004d36297220 */ /* 0x040fe20000410000 */
[--C-:B------:R-:W-:Y:S01]  /*fb10*/  FFMA.FTZ R88, R249, UR4, -R120.reuse ;  /* 0x00000004f9587c23 */ /* 0x100fe20008010878 */
[C---:B------:R-:W-:Y:S01]  /*fb20*/  FMUL.FTZ R44, R54.reuse, R72 ;  /* 0x00000048362c7220 */ /* 0x040fe20000410000 */
[----:B------:R-:W-:Y:S01]  /*fb30*/  FMUL.FTZ R45, R54, R73 ;  /* 0x00000049362d7220 */ /* 0x000fe20000410000 */
[C---:B------:R-:W-:Y:S03]  /*fb40*/  FMUL.FTZ R46, R53.reuse, R74 ;  /* 0x0000004a352e7220 */ /* 0x040fe60000410000 */
[----:B------:R-:W-:Y:S01]  /*fb50*/  MUFU.EX2 R122, R122 ;  /* 0x0000007a007a7308 */ /* 0x000fe20000000800 */
[----:B------:R-:W-:Y:S01]  /*fb60*/  FMUL.FTZ R47, R53, R75 ;  /* 0x0000004b352f7220 */ /* 0x000fe20000410000 */
[----:B------:R-:W-:Y:S01]  /*fb70*/  LDSM.16.MT88.4 R108, [R168+0xac00] ;  /* 0x00ac0000a86c783b */ /* 0x000fe20000004200 */
[--C-:B------:R-:W-:Y:S01]  /*fb80*/  FFMA.FTZ R91, R241, UR4, -R120.reuse ;  /* 0x00000004f15b7c23 */ /* 0x100fe20008010878 */
[--C-:B------:R-:W-:Y:S01]  /*fb90*/  FFMA.FTZ R97, R240, UR4, -R55.reuse ;  /* 0x00000004f0617c23 */ /* 0x100fe20008010837 */
[--C-:B------:R-:W-:Y:S01]  /*fba0*/  FFMA.FTZ R99, R237, UR4, -R120.reuse ;  /* 0x00000004ed637c23 */ /* 0x100fe20008010878 */
[--C-:B------:R-:W-:Y:S01]  /*fbb0*/  FFMA.FTZ R104, R233, UR4, -R120.reuse ;  /* 0x00000004e9687c23 */ /* 0x100fe20008010878 */
[--C-:B------:R-:W-:Y:S03]  /*fbc0*/  FFMA.FTZ R90, R235, UR4, -R120.reuse ;  /* 0x00000004eb5a7c23 */ /* 0x100fe60008010878 */
[----:B------:R-:W2:Y:S01]  /*fbd0*/  MUFU.EX2 R117, R117 ;  /* 0x0000007500757308 */ /* 0x000ea20000000800 */
[----:B-1----:R-:W-:Y:S01]  /*fbe0*/  F2FP.BF16.F32.PACK_AB R58, R121, R124 ;  /* 0x0000007c793a723e */ /* 0x002fe200000010ff */
[----:B------:R-:W1:Y:S01]  /*fbf0*/  LDSM.16.MT88.4 R72, [R116+0x9400] ;  /* 0x009400007448783b */ /* 0x000e620000004200 */
        /* <DEDUP_REMOVED lines=12> */
[--C-:B------:R-:W-:Y:S03]  /*fcc0*/  FFMA.FTZ R149, R201, UR4, -R120.reuse ;  /* 0x00000004c9957c23 */ /* 0x100fe60008010878 */
[----:B------:R-:W4:Y:S01]  /*fcd0*/  MUFU.EX2 R128, R128 ;  /* 0x0000008000807308 */ /* 0x000f220000000800 */
[----:B--2---:R-:W-:Y:S01]  /*fce0*/  F2FP.BF16.F32.PACK_AB R59, R117, R122 ;  /* 0x0000007a753b723e */ /* 0x004fe200000010ff */
[--C-:B------:R-:W-:Y:S01]  /*fcf0*/  FFMA.FTZ R147, R200, UR4, -R55.reuse ;  /* 0x00000004c8937c23 */ /* 0x100fe20008010837 */
[--C-:B------:R-:W-:Y:S01]  /*fd00*/  FFMA.FTZ R148, R198, UR4, -R55.reuse ;  /* 0x00000004c6947c23 */ /* 0x100fe20008010837 */
[----:B------:R-:W-:Y:S01]  /*fd10*/  FFMA.FTZ R52, R52, UR4, -R55 ;  /* 0x0000000434347c23 */ /* 0x000fe20008010837 */
[----:B------:R-:W-:Y:S05]  /*fd20*/  ISETP.GT.AND P0, PT, R179, 0x1, PT ;  /* 0x00000001b300780c */ /* 0x000fea0003f04270 */
[----:B------:R-:W-:Y:S01]  /*fd30*/  MUFU.EX2 R88, R88 ;  /* 0x0000005800587308 */ /* 0x000fe20000000800 */
[----:B---3--:R-:W-:Y:S01]  /*fd40*/  F2FP.BF16.F32.PACK_AB R56, R126, R129 ;  /* 0x000000817e38723e */ /* 0x008fe200000010ff */
[----:B------:R-:W-:Y:S01]  /*fd50*/  FFMA.FTZ R77, R54, R191, R129 ;  /* 0x000000bf364d7223 */ /* 0x000fe20000010081 */
[--C-:B------:R-:W-:Y:S03]  /*fd60*/  FFMA.FTZ R129, R223, UR4, -R120.reuse ;  /* 0x00000004df817c23 */ /* 0x100fe60008010878 */
[----:B------:R-:W-:Y:S01]  /*fd70*/  FADD.FTZ R77, R126, R77 ;  /* 0x0000004d7e4d7221 */ /* 0x000fe20000010000 */
[----:B------:R-:W-:Y:S03]  /*fd80*/  FFMA.FTZ R126, R215, UR4, -R120 ;  /* 0x00000004d77e7c23 */ /* 0x000fe60008010878 */
[----:B------:R-:W-:Y:S01]  /*fd90*/  MUFU.EX2 R91, R91 ;  /* 0x0000005b005b7308 */ /* 0x000fe20000000800 */
[----:B----4-:R-:W-:Y:S01]  /*fda0*/  F2FP.BF16.F32.PACK_AB R57, R125, R128 ;  /* 0x000000807d39723e */ /* 0x010fe200000010ff */
[----:B------:R-:W-:Y:S01]  /*fdb0*/  FADD.FTZ R124, R124, R77 ;  /* 0x0000004d7c7c7221 */ /* 0x000fe20000010000 */
[----:B------:R-:W-:Y:S04]  /*fdc0*/  FFMA.FTZ R128, R53, R192, R128 ;  /* 0x000000c035807223 */ /* 0x000fe80000010080 */
[----:B------:R-:W-:Y:S01]  /*fdd0*/  FADD.FTZ R79, R125, R128 ;  /* 0x000000807d4f7221 */ /* 0x000fe20000010000 */
[C---:B------:R-:W-:Y:S02]  /*fde0*/  HMMA.16816.F32.BF16 R4, R56.reuse, R16, R4 ;  /* 0x000000103804723c */ /* 0x040fe40000041804 */
[----:B------:R-:W-:Y:S03]  /*fdf0*/  MUFU.EX2 R97, R97 ;  /* 0x0000006100617308 */ /* 0x000fe60000000800 */
[--C-:B------:R-:W-:Y:S01]  /*fe00*/  FFMA.FTZ R125, R218, UR4, -R55.reuse ;  /* 0x00000004da7d7c23 */ /* 0x100fe20008010837 */
[C---:B------:R-:W-:Y:S06]  /*fe10*/  HMMA.16816.F32.BF16 R8, R56.reuse, R18, R8 ;  /* 0x000000123808723c */ /* 0x040fec0000041808 */
[----:B------:R-:W-:Y:S01]  /*fe20*/  MUFU.EX2 R99, R99 ;  /* 0x0000006300637308 */ /* 0x000fe20000000800 */
[C---:B------:R-:W-:Y:S01]  /*fe30*/  FMUL.FTZ R16, R54.reuse, R100 ;  /* 0x0000006436107220 */ /* 0x040fe20000410000 */
[C---:B------:R-:W-:Y:S03]  /*fe40*/  HMMA.16816.F32.BF16 R12, R56.reuse, R24, R12 ;  /* 0x00000018380c723c */ /* 0x040fe6000004180c */
[C---:B------:R-:W-:Y:S01]  /*fe50*/  FMUL.FTZ R17, R54.reuse, R101 ;  /* 0x0000006536117220 */ /* 0x040fe20000410000 */
[C---:B------:R-:W-:Y:S01]  /*fe60*/  FMUL.FTZ R18, R53.reuse, R102 ;  /* 0x0000006635127220 */ /* 0x040fe20000410000 */
[----:B------:R-:W-:Y:S02]  /*fe70*/  FMUL.FTZ R19, R53, R103 ;  /* 0x0000006735137220 */ /* 0x000fe40000410000 */
[C---:B------:R-:W-:Y:S01]  /*fe80*/  FMUL.FTZ R25, R54.reuse, R93 ;  /* 0x0000005d36197220 */ /* 0x040fe20000410000 */
[----:B------:R-:W-:Y:S01]  /*fe90*/  LDSM.16.MT88.4 R100, [R116+0xac00] ;  /* 0x00ac00007464783b */ /* 0x000fe20000004200 */
[----:B------:R-:W-:Y:S02]  /*fea0*/  MUFU.EX2 R104, R104 ;  /* 0x0000006800687308 */ /* 0x000fe40000000800 */
[----:B------:R-:W-:Y:S01]  /*feb0*/  FADD.FTZ R93, R121, R124 ;  /* 0x0000007c795d7221 */ /* 0x000fe20000010000 */
[----:B------:R-:W-:Y:S01]  /*fec0*/  FMUL.FTZ R24, R54, R92 ;  /* 0x0000005c36187220 */ /* 0x000fe20000410000 */
[--C-:B------:R-:W-:Y:S01]  /*fed0*/  FFMA.FTZ R92, R242, UR4, -R55.reuse ;  /* 0x00000004f25c7c23 */ /* 0x100fe20008010837 */
[C---:B------:R-:W-:Y:S03]  /*fee0*/  HMMA.16816.F32.BF16 R16, R56.reuse, R26, R16 ;  /* 0x0000001a3810723c */ /* 0x040fe60000041810 */
[--C-:B------:R-:W-:Y:S02]  /*fef0*/  FFMA.FTZ R128, R216, UR4, -R55.reuse ;  /* 0x00000004d8807c23 */ /* 0x100fe40008010837 */
[----:B------:R-:W-:Y:S01]  /*ff00*/  MUFU.EX2 R123, R123 ;  /* 0x0000007b007b7308 */ /* 0x000fe20000000800 */
[----:B------:R-:W-:Y:S01]  /*ff10*/  FFMA.FTZ R121, R210, UR4, -R55 ;  /* 0x00000004d2797c23 */ /* 0x000fe20008010837 */
[C---:B------:R-:W-:Y:S04]  /*ff20*/  HMMA.16816.F32.BF16 R20, R56.reuse, R32, R20 ;  /* 0x000000203814723c */ /* 0x040fe80000041814 */
[C---:B------:R-:W-:Y:S01]  /*ff30*/  FMUL.FTZ R27, R53.reuse, R95 ;  /* 0x0000005f351b7220 */ /* 0x040fe20000410000 */
[----:B------:R-:W-:Y:S03]  /*ff40*/  FMUL.FTZ R26, R53, R94 ;  /* 0x0000005e351a7220 */ /* 0x000fe60000410000 */
[----:B------:R-:W-:Y:S03]  /*ff50*/  MUFU.EX2 R92, R92 ;  /* 0x0000005c005c7308 */ /* 0x000fe60000000800 */
[----:B------:R-:W-:Y:S02]  /*ff60*/  FADD.FTZ R94, R122, R79 ;  /* 0x0000004f7a5e7221 */ /* 0x000fe40000010000 */
[----:B------:R-:W-:Y:S01]  /*ff70*/  LDSM.16.MT88.4 R76, [R116+0xc400] ;  /* 0x00c40000744c783b */ /* 0x000fe20000004200 */
[C---:B------:R-:W-:Y:S01]  /*ff80*/  FMUL.FTZ R32, R54.reuse, R84 ;  /* 0x0000005436207220 */ /* 0x040fe20000410000 */
[----:B------:R-:W-:Y:S01]  /*ff90*/  FADD.FTZ R94, R117, R94 ;  /* 0x0000005e755e7221 */ /* 0x000fe20000010000 */
[C---:B------:R-:W-:Y:S02]  /*ffa0*/  HMMA.16816.F32.BF16 R24, R56.reuse, R34, R24 ;  /* 0x000000223818723c */ /* 0x040fe40000041818 */
[----:B------:R-:W-:Y:S01]  /*ffb0*/  MUFU.EX2 R90, R90 ;  /* 0x0000005a005a7308 */ /* 0x000fe20000000800 */
[C---:B------:R-:W-:Y:S01]  /*ffc0*/  FMUL.FTZ R33, R54.reuse, R85 ;  /* 0x0000005536217220 */ /* 0x040fe20000410000 */
[--C-:B------:R-:W-:Y:S01]  /*ffd0*/  FFMA.FTZ R85, R247, UR4, -R120.reuse ;  /* 0x00000004f7557c23 */ /* 0x100fe20008010878 */
[--C-:B------:R-:W-:Y:S01]  /*ffe0*/  FFMA.FTZ R84, R243, UR4, -R120.reuse ;  /* 0x00000004f3547c23 */ /* 0x100fe20008010878 */
[C---:B------:R-:W-:Y:S06]  /*fff0*/  HMMA.16816.F32.BF16 R28, R56.reuse, R36, R28 ;  /* 0x00000024381c723c */ /* 0x040fec000004181c */
[----:B------:R-:W2:Y:S01]  /*10000*/  MUFU.EX2 R85, R85 ;  /* 0x0000005500557308 */ /* 0x000ea20000000800 */
[C---:B------:R-:W-:Y:S01]  /*10010*/  FMUL.FTZ R34, R53.reuse, R86 ;  /* 0x0000005635227220 */ /* 0x040fe20000410000 */
[----:B------:R-:W-:Y:S03]  /*10020*/  FMUL.FTZ R35, R53, R87 ;  /* 0x0000005735237220 */ /* 0x000fe60000410000 */
[C---:B------:R-:W-:Y:S01]  /*10030*/  FMUL.FTZ R36, R54.reuse, R80 ;  /* 0x0000005036247220 */ /* 0x040fe20000410000 */
[----:B------:R-:W-:Y:S01]  /*10040*/  FMUL.FTZ R37, R54, R81 ;  /* 0x0000005136257220 */ /* 0x000fe20000410000 */
[--C-:B------:R-:W-:Y:S03]  /*10050*/  FFMA.FTZ R87, R250, UR4, -R55.reuse ;  /* 0x00000004fa577c23 */ /* 0x100fe60008010837 */
[----:B------:R-:W-:Y:S01]  /*10060*/  MUFU.EX2 R84, R84 ;  /* 0x0000005400547308 */ /* 0x000fe20000000800 */
[C---:B------:R-:W-:Y:S03]  /*10070*/  HMMA.16816.F32.BF16 R32, R56.reuse, R38, R32 ;  /* 0x000000263820723c */ /* 0x040fe60000041820 */
[--C-:B------:R-:W-:Y:S01]  /*10080*/  FFMA.FTZ R80, R248, UR4, -R55.reuse ;  /* 0x00000004f8507c23 */ /* 0x100fe20008010837 */
[--C-:B------:R-:W-:Y:S01]  /*10090*/  FFMA.FTZ R81, R245, UR4, -R120.reuse ;  /* 0x00000004f5517c23 */ /* 0x100fe20008010878 */
[--C-:B------:R-:W-:Y:S01]  /*100a0*/  FFMA.FTZ R86, R239, UR4, -R120.reuse ;  /* 0x00000004ef567c23 */ /* 0x100fe20008010878 */
[--C-:B------:R-:W-:Y:S01]  /*100b0*/  FFMA.FTZ R117, R209, UR4, -R120.reuse ;  /* 0x00000004d1757c23 */ /* 0x100fe20008010878 */
[C---:B------:R-:W-:Y:S01]  /*100c0*/  FMUL.FTZ R38, R53.reuse, R82 ;  /* 0x0000005235267220 */ /* 0x040fe20000410000 */
[----:B------:R-:W-:Y:S01]  /*100d0*/  FMUL.FTZ R39, R53, R83 ;  /* 0x0000005335277220 */ /* 0x000fe20000410000 */
[----:B------:R-:W-:Y:S02]  /*100e0*/  MUFU.EX2 R87, R87 ;  /* 0x0000005700577308 */ /* 0x000fe40000000800 */
[--C-:B------:R-:W-:Y:S01]  /*100f0*/  FFMA.FTZ R83, R246, UR4, -R55.reuse ;  /* 0x00000004f6537c23 */ /* 0x100fe20008010837 */
[--C-:B------:R-:W-:Y:S01]  /*10100*/  FFMA.FTZ R82, R244, UR4, -R55.reuse ;  /* 0x00000004f4527c23 */ /* 0x100fe20008010837 */
[--C-:B------:R-:W-:Y:S01]  /*10110*/  FFMA.FTZ R122, R207, UR4, -R120.reuse ;  /* 0x00000004cf7a7c23 */ /* 0x100fe20008010878 */
[--C-:B------:R-:W-:Y:S01]  /*10120*/  FFMA.FTZ R124, R208, UR4, -R55.reuse ;  /* 0x00000004d07c7c23 */ /* 0x100fe20008010837 */
[C---:B------:R-:W-:Y:S04]  /*10130*/  HMMA.16816.F32.BF16 R36, R56.reuse, R48, R36 ;  /* 0x000000303824723c */ /* 0x040fe80000041824 */
[----:B------:R-:W3:Y:S01]  /*10140*/  MUFU.EX2 R80, R80 ;  /* 0x0000005000507308 */ /* 0x000ee20000000800 */
[----:B------:R-:W-:Y:S01]  /*10150*/  FFMA.FTZ R55, R3, UR4, -R55 ;  /* 0x0000000403377c23 */ /* 0x000fe20008010837 */
[C---:B------:R-:W-:Y:S08]  /*10160*/  HMMA.16816.F32.BF16 R40, R56.reuse, R50, R40 ;  /* 0x000000323828723c */ /* 0x040ff00000041828 */
[----:B------:R-:W4:Y:S03]  /*10170*/  MUFU.EX2 R81, R81 ;  /* 0x0000005100517308 */ /* 0x000f260000000800 */
[C---:B------:R-:W-:Y:S01]  /*10180*/  FMUL.FTZ R48, R54.reuse, R68 ;  /* 0x0000004436307220 */ /* 0x040fe20000410000 */
[C---:B------:R-:W-:Y:S03]  /*10190*/  HMMA.16816.F32.BF16 R44, R56.reuse, R60, R44 ;  /* 0x0000003c382c723c */ /* 0x040fe6000004182c */
[----:B------:R-:W-:Y:S03]  /*101a0*/  FMUL.FTZ R49, R54, R69 ;  /* 0x0000004536317220 */ /* 0x000fe60000410000 */
[----:B------:R-:W-:Y:S01]  /*101b0*/  MUFU.EX2 R83, R83 ;  /* 0x0000005300537308 */ /* 0x000fe20000000800 */
[C---:B------:R-:W-:Y:S01]  /*101c0*/  FMUL.FTZ R50, R53.reuse, R70 ;  /* 0x0000004635327220 */ /* 0x040fe20000410000 */
[----:B------:R-:W-:Y:S02]  /*101d0*/  FMUL.FTZ R51, R53, R71 ;  /* 0x0000004735337220 */ /* 0x000fe40000410000 */
[----:B------:R-:W-:Y:S01]  /*101e0*/  LDSM.16.MT88.4 R68, [R168+0xd400] ;  /* 0x00d40000a844783b */ /* 0x000fe20000004200 */
[--C-:B------:R-:W-:Y:S01]  /*101f0*/  FFMA.FTZ R54, R225, UR4, -R120.reuse ;  /* 0x00000004e1367c23 */ /* 0x100fe20008010878 */
[--C-:B------:R-:W-:Y:S01]  /*10200*/  FFMA.FTZ R53, R217, UR4, -R120.reuse ;  /* 0x00000004d9357c23 */ /* 0x100fe20008010878 */
[----:B------:R-:W-:Y:S03]  /*10210*/  FFMA.FTZ R120, R202, UR4, -R120 ;  /* 0x00000004ca787c23 */ /* 0x000fe60008010878 */
[----:B------:R-:W5:Y:S01]  /*10220*/  MUFU.EX2 R82, R82 ;  /* 0x0000005200527308 */ /* 0x000f620000000800 */
[----:B------:R-:W-:Y:S01]  /*10230*/  HMMA.16816.F32.BF16 R48, R56, R62, R48 ;  /* 0x0000003e3830723c */ /* 0x000fe20000041830 */
[----:B------:R-:W1:Y:S06]  /*10240*/  LDSM.16.MT88.4 R60, [R168+0xb400] ;  /* 0x00b40000a83c783b */ /* 0x000e6c0000004200 */
[----:B--2---:R-:W-:Y:S02]  /*10250*/  F2FP.BF16.F32.PACK_AB R56, R85, R88 ;  /* 0x000000585538723e */ /* 0x004fe400000010ff */
[----:B------:R-:W2:Y:S02]  /*10260*/  MUFU.EX2 R86, R86 ;  /* 0x0000005600567308 */ /* 0x000ea40000000800 */
[----:B---3--:R-:W-:Y:S01]  /*10270*/  F2FP.BF16.F32.PACK_AB R57, R80, R87 ;  /* 0x000000575039723e */ /* 0x008fe200000010ff */
[----:B------:R-:W-:Y:S01]  /*10280*/  FADD.FTZ R87, R87, R94 ;  /* 0x0000005e57577221 */ /* 0x000fe20000010000 */
[----:B----4-:R-:W-:Y:S01]  /*10290*/  F2FP.BF16.F32.PACK_AB R58, R84, R81 ;  /* 0x00000051543a723e */ /* 0x010fe200000010ff */
[----:B------:R-:W-:Y:S01]  /*102a0*/  FADD.FTZ R88, R88, R93 ;  /* 0x0000005d58587221 */ /* 0x000fe20000010000 */
[----:B-----5:R-:W-:Y:S01]  /*102b0*/  F2FP.BF16.F32.PACK_AB R59, R82, R83 ;  /* 0x00000053523b723e */ /* 0x020fe200000010ff */
[----:B------:R-:W-:Y:S02]  /*102c0*/  FADD.FTZ R80, R80, R87 ;  /* 0x0000005750507221 */ /* 0x000fe40000010000 */
[----:B------:R-:W-:Y:S01]  /*102d0*/  FADD.FTZ R88, R85, R88 ;  /* 0x0000005855587221 */ /* 0x000fe20000010000 */
[----:B------:R-:W-:Y:S01]  /*102e0*/  MUFU.EX2 R96, R96 ;  /* 0x0000006000607308 */ /* 0x000fe20000000800 */
[----:B------:R-:W-:Y:S02]  /*102f0*/  FADD.FTZ R83, R83, R80 ;  /* 0x0000005053537221 */ /* 0x000fe40000010000 */
[----:B------:R-:W-:Y:S01]  /*10300*/  FADD.FTZ R81, R81, R88 ;  /* 0x0000005851517221 */ /* 0x000fe20000010000 */
[C---:B------:R-:W-:Y:S03]  /*10310*/  HMMA.16816.F32.BF16 R4, R56.reuse, R64, R4 ;  /* 0x000000403804723c */ /* 0x040fe60000041804 */
[----:B------:R-:W-:Y:S01]  /*10320*/  FADD.FTZ R84, R84, R81 ;  /* 0x0000005154547221 */ /* 0x000fe20000010000 */
[----:B------:R-:W-:Y:S02]  /*10330*/  FADD.FTZ R83, R82, R83 ;  /* 0x0000005352537221 */ /* 0x000fe40000010000 */
[----:B------:R-:W3:Y:S01]  /*10340*/  MUFU.EX2 R89, R89 ;  /* 0x0000005900597308 */ /* 0x000ee20000000800 */
[C---:B------:R-:W-:Y:S01]  /*10350*/  HMMA.16816.F32.BF16 R8, R56.reuse, R66, R8 ;  /* 0x000000423808723c */ /* 0x040fe20000041808 */
[----:B------:R-:W4:Y:S05]  /*10360*/  LDSM.16.MT88.4 R64, [R116+0xb400] ;  /* 0x00b400007440783b */ /* 0x000f2a0000004200 */
[C---:B-1----:R-:W-:Y:S03]  /*10370*/  HMMA.16816.F32.BF16 R12, R56.reuse, R72, R12 ;  /* 0x00000048380c723c */ /* 0x042fe6000004180c */
[----:B------:R-:W1:Y:S03]  /*10380*/  MUFU.EX2 R107, R107 ;  /* 0x0000006b006b7308 */ /* 0x000e660000000800 */
[C---:B------:R-:W-:Y:S01]  /*10390*/  HMMA.16816.F32.BF16 R16, R56.reuse, R74, R16 ;  /* 0x0000004a3810723c */ /* 0x040fe20000041810 */
[----:B------:R-:W-:Y:S06]  /*103a0*/  LDSM.16.MT88.4 R72, [R168+0xc000] ;  /* 0x00c00000a848783b */ /* 0x000fec0000004200 */
[----:B------:R-:W5:Y:S01]  /*103b0*/  MUFU.EX2 R106, R106 ;  /* 0x0000006a006a7308 */ /* 0x000f620000000800 */
[C---:B------:R-:W-:Y:S09]  /*103c0*/  HMMA.16816.F32.BF16 R20, R56.reuse, R60, R20 ;  /* 0x0000003c3814723c */ /* 0x040ff20000041814 */
[----:B------:R-:W-:Y:S01]  /*103d0*/  MUFU.EX2 R105, R105 ;  /* 0x0000006900697308 */ /* 0x000fe20000000800 */
[C---:B------:R-:W-:Y:S01]  /*103e0*/  HMMA.16816.F32.BF16 R24, R56.reuse, R62, R24 ;  /* 0x0000003e3818723c */ /* 0x040fe20000041818 */
[----:B------:R-:W2:Y:S08]  /*103f0*/  LDSM.16.MT88.4 R60, [R116+0xd400] ;  /* 0x00d40000743c783b */ /* 0x000eb00000004200 */
[----:B------:R-:W5:Y:S10]  /*10400*/  MUFU.EX2 R98, R98 ;  /* 0x0000006200627308 */ /* 0x000f740000000800 */
[----:B------:R-:W-:Y:S01]  /*10410*/  MUFU.EX2 R127, R127 ;  /* 0x0000007f007f7308 */ /* 0x000fe20000000800 */
[C---:B----4-:R-:W-:Y:S06]  /*10420*/  HMMA.16816.F32.BF16 R28, R56.reuse, R64, R28 ;  /* 0x00000040381c723c */ /* 0x050fec000004181c */
[C---:B------:R-:W-:Y:S01]  /*10430*/  HMMA.16816.F32.BF16 R32, R56.reuse, R66, R32 ;  /* 0x000000423820723c */ /* 0x040fe20000041820 */
[----:B------:R-:W4:Y:S02]  /*10440*/  LDSM.16.MT88.4 R64, [R168+0x9800] ;  /* 0x00980000a840783b */ /* 0x000f240000004200 */
[----:B------:R-:W5:Y:S03]  /*10450*/  MUFU.EX2 R130, R130 ;  /* 0x0000008200827308 */ /* 0x000f660000000800 */
[C---:B------:R-:W-:Y:S07]  /*10460*/  HMMA.16816.F32.BF16 R36, R56.reuse, R68, R36 ;  /* 0x000000443824723c */ /* 0x040fee0000041824 */
[----:B------:R-:W-:Y:S01]  /*10470*/  MUFU.EX2 R54, R54 ;  /* 0x0000003600367308 */ /* 0x000fe20000000800 */
[C---:B------:R-:W-:Y:S01]  /*10480*/  HMMA.16816.F32.BF16 R40, R56.reuse, R70, R40 ;  /* 0x000000463828723c */ /* 0x040fe20000041828 */
[----:B------:R-:W5:Y:S05]  /*10490*/  LDSM.16.MT88.4 R68, [R116+0x9800] ;  /* 0x009800007444783b */ /* 0x000f6a0000004200 */
[C---:B--2---:R-:W-:Y:S03]  /*104a0*/  HMMA.16816.F32.BF16 R44, R56.reuse, R60, R44 ;  /* 0x0000003c382c723c */ /* 0x044fe6000004182c */
[----:B------:R-:W2:Y:S03]  /*104b0*/  MUFU.EX2 R129, R129 ;  /* 0x0000008100817308 */ /* 0x000ea60000000800 */
[----:B------:R-:W-:Y:S01]  /*104c0*/  HMMA.16816.F32.BF16 R48, R56, R62, R48 ;  /* 0x0000003e3830723c */ /* 0x000fe20000041830 */
[----:B------:R-:W2:Y:S06]  /*104d0*/  LDSM.16.MT88.4 R60, [R168+0xb800] ;  /* 0x00b80000a83c783b */ /* 0x000eac0000004200 */
[----:B------:R-:W-:Y:S01]  /*104e0*/  MUFU.EX2 R132, R132 ;  /* 0x0000008400847308 */ /* 0x000fe20000000800 */
[----:B------:R-:W-:Y:S03]  /*104f0*/  F2FP.BF16.F32.PACK_AB R57, R97, R92 ;  /* 0x0000005c6139723e */ /* 0x000fe600000010ff */
[----:B------:R-:W-:Y:S01]  /*10500*/  F2FP.BF16.F32.PACK_AB R56, R86, R91 ;  /* 0x0000005b5638723e */ /* 0x000fe200000010ff */
[----:B------:R-:W-:Y:S01]  /*10510*/  FADD.FTZ R91, R91, R84 ;  /* 0x000000545b5b7221 */ /* 0x000fe20000010000 */
[----:B------:R-:W-:Y:S04]  /*10520*/  F2FP.BF16.F32.PACK_AB R58, R90, R99 ;  /* 0x000000635a3a723e */ /* 0x000fe800000010ff */
[----:B------:R-:W2:Y:S01]  /*10530*/  MUFU.EX2 R131, R131 ;  /* 0x0000008300837308 */ /* 0x000ea20000000800 */
[----:B---3--:R-:W-:Y:S01]  /*10540*/  F2FP.BF16.F32.PACK_AB R59, R89, R96 ;  /* 0x00000060593b723e */ /* 0x008fe200000010ff */
[----:B------:R-:W-:Y:S04]  /*10550*/  FADD.FTZ R86, R86, R91 ;  /* 0x0000005b56567221 */ /* 0x000fe80000010000 */
[----:B------:R-:W-:Y:S02]  /*10560*/  FADD.FTZ R99, R99, R86 ;  /* 0x0000005663637221 */ /* 0x000fe40000010000 */
[C---:B----4-:R-:W-:Y:S01]  /*10570*/  HMMA.16816.F32.BF16 R4, R56.reuse, R64, R4 ;  /* 0x000000403804723c */ /* 0x050fe20000041804 */
[----:B------:R-:W-:Y:S01]  /*10580*/  LDSM.16.MT88.4 R84, [R116+0xcc00] ;  /* 0x00cc00007454783b */ /* 0x000fe20000004200 */
[----:B------:R-:W-:Y:S01]  /*10590*/  MUFU.EX2 R133, R133 ;  /* 0x0000008500857308 */ /* 0x000fe20000000800 */
[----:B------:R-:W-:Y:S03]  /*105a0*/  FADD.FTZ R90, R90, R99 ;  /* 0x000000635a5a7221 */ /* 0x000fe60000010000 */
[C---:B------:R-:W-:Y:S03]  /*105b0*/  HMMA.16816.F32.BF16 R8, R56.reuse, R66, R8 ;  /* 0x000000423808723c */ /* 0x040fe60000041808 */
[----:B------:R-:W3:Y:S03]  /*105c0*/  LDSM.16.MT88.4 R64, [R116+0xb800] ;  /* 0x00b800007440783b */ /* 0x000ee60000004200 */
[----:B------:R-:W4:Y:S01]  /*105d0*/  MUFU.EX2 R134, R134 ;  /* 0x0000008600867308 */ /* 0x000f220000000800 */
[----:B-1----:R-:W-:Y:S01]  /*105e0*/  FADD.FTZ R3, R107, R90 ;  /* 0x0000005a6b037221 */ /* 0x002fe20000010000 */
[C---:B-----5:R-:W-:Y:S03]  /*105f0*/  HMMA.16816.F32.BF16 R12, R56.reuse, R68, R12 ;  /* 0x00000044380c723c */ /* 0x060fe6000004180c */
[C---:B------:R-:W-:Y:S03]  /*10600*/  FADD.FTZ R3, R106.reuse, R3 ;  /* 0x000000036a037221 */ /* 0x040fe60000010000 */
[C---:B------:R-:W-:Y:S01]  /*10610*/  HMMA.16816.F32.BF16 R16, R56.reuse, R70, R16 ;  /* 0x000000463810723c */ /* 0x040fe20000041810 */
[----:B------:R-:W1:Y:S01]  /*10620*/  LDSM.16.MT88.4 R68, [R168+0xd800] ;  /* 0x00d80000a844783b */ /* 0x000e620000004200 */
[----:B------:R-:W-:Y:S04]  /*10630*/  MUFU.EX2 R136, R136 ;  /* 0x0000008800887308 */ /* 0x000fe80000000800 */
[C---:B--2---:R-:W-:Y:S06]  /*10640*/  HMMA.16816.F32.BF16 R20, R56.reuse, R60, R20 ;  /* 0x0000003c3814723c */ /* 0x044fec0000041814 */
[----:B------:R-:W2:Y:S01]  /*10650*/  MUFU.EX2 R135, R135 ;  /* 0x0000008700877308 */ /* 0x000ea20000000800 */
[C---:B------:R-:W-:Y:S01]  /*10660*/  HMMA.16816.F32.BF16 R24, R56.reuse, R62, R24 ;  /* 0x0000003e3818723c */ /* 0x040fe20000041818 */
[----:B------:R-:W5:Y:S08]  /*10670*/  LDSM.16.MT88.4 R60, [R116+0xd800] ;  /* 0x00d80000743c783b */ /* 0x000f700000004200 */
[----:B------:R-:W-:Y:S10]  /*10680*/  MUFU.EX2 R53, R53 ;  /* 0x0000003500357308 */ /* 0x000ff40000000800 */
[----:B------:R-:W2:Y:S01]  /*10690*/  MUFU.EX2 R126, R126 ;  /* 0x0000007e007e7308 */ /* 0x000ea20000000800 */
[C---:B---3--:R-:W-:Y:S09]  /*106a0*/  HMMA.16816.F32.BF16 R28, R56.reuse, R64, R28 ;  /* 0x00000040381c723c */ /* 0x048ff2000004181c */
[----:B------:R-:W-:Y:S01]  /*106b0*/  MUFU.EX2 R125, R125 ;  /* 0x0000007d007d7308 */ /* 0x000fe20000000800 */
[C---:B------:R-:W-:Y:S01]  /*106c0*/  HMMA.16816.F32.BF16 R32, R56.reuse, R66, R32 ;  /* 0x000000423820723c */ /* 0x040fe20000041820 */
[----:B------:R-:W3:Y:S08]  /*106d0*/  LDSM.16.MT88.4 R64, [R168+0x9c00] ;  /* 0x009c0000a840783b */ /* 0x000ef00000004200 */
[----:B------:R-:W2:Y:S01]  /*106e0*/  MUFU.EX2 R128, R128 ;  /* 0x0000008000807308 */ /* 0x000ea20000000800 */
[C---:B-1----:R-:W-:Y:S06]  /*106f0*/  HMMA.16816.F32.BF16 R36, R56.reuse, R68, R36 ;  /* 0x000000443824723c */ /* 0x042fec0000041824 */
[C---:B------:R-:W-:Y:S01]  /*10700*/  HMMA.16816.F32.BF16 R40, R56.reuse, R70, R40 ;  /* 0x000000463828723c */ /* 0x040fe20000041828 */
[----:B------:R-:W1:Y:S02]  /*10710*/  LDSM.16.MT88.4 R68, [R116+0x9c00] ;  /* 0x009c00007444783b */ /* 0x000e640000004200 */
[----:B------:R-:W-:Y:S03]  /*10720*/  MUFU.EX2 R137, R137 ;  /* 0x0000008900897308 */ /* 0x000fe60000000800 */
[C---:B-----5:R-:W-:Y:S07]  /*10730*/  HMMA.16816.F32.BF16 R44, R56.reuse, R60, R44 ;  /* 0x0000003c382c723c */ /* 0x060fee000004182c */
[----:B------:R-:W5:Y:S01]  /*10740*/  MUFU.EX2 R138, R138 ;  /* 0x0000008a008a7308 */ /* 0x000f620000000800 */
[----:B------:R-:W-:Y:S01]  /*10750*/  HMMA.16816.F32.BF16 R48, R56, R62, R48 ;  /* 0x0000003e3830723c */ /* 0x000fe20000041830 */
[----:B------:R-:W4:Y:S08]  /*10760*/  LDSM.16.MT88.4 R60, [R168+0xbc00] ;  /* 0x00bc0000a83c783b */ /* 0x000f300000004200 */
[----:B------:R-:W-:Y:S02]  /*10770*/  MUFU.EX2 R139, R139 ;  /* 0x0000008b008b7308 */ /* 0x000fe40000000800 */
[----:B------:R-:W-:Y:S02]  /*10780*/  F2FP.BF16.F32.PACK_AB R56, R106, R107 ;  /* 0x0000006b6a38723e */ /* 0x000fe400000010ff */
[----:B------:R-:W-:Y:S02]  /*10790*/  F2FP.BF16.F32.PACK_AB R57, R98, R105 ;  /* 0x000000696239723e */ /* 0x000fe400000010ff */
[----:B------:R-:W-:Y:S04]  /*107a0*/  F2FP.BF16.F32.PACK_AB R58, R123, R104 ;  /* 0x000000687b3a723e */ /* 0x000fe800000010ff */
[----:B------:R-:W5:Y:S01]  /*107b0*/  MUFU.EX2 R140, R140 ;  /* 0x0000008c008c7308 */ /* 0x000f620000000800 */
[----:B------:R-:W-:Y:S07]  /*107c0*/  F2FP.BF16.F32.PACK_AB R59, R130, R127 ;  /* 0x0000007f823b723e */ /* 0x000fee00000010ff */
[C---:B---3--:R-:W-:Y:S02]  /*107d0*/  HMMA.16816.F32.BF16 R4, R56.reuse, R64, R4 ;  /* 0x000000403804723c */ /* 0x048fe40000041804 */
[----:B------:R-:W-:Y:S04]  /*107e0*/  MUFU.EX2 R117, R117 ;  /* 0x0000007500757308 */ /* 0x000fe80000000800 */
[C---:B------:R-:W-:Y:S01]  /*107f0*/  HMMA.16816.F32.BF16 R8, R56.reuse, R66, R8 ;  /* 0x000000423808723c */ /* 0x040fe20000041808 */
[----:B------:R-:W3:Y:S05]  /*10800*/  LDSM.16.MT88.4 R64, [R116+0xbc00] ;  /* 0x00bc00007440783b */ /* 0x000eea0000004200 */
[----:B------:R-:W5:Y:S01]  /*10810*/  MUFU.EX2 R122, R122 ;  /* 0x0000007a007a7308 */ /* 0x000f620000000800 */
[C---:B-1----:R-:W-:Y:S09]  /*10820*/  HMMA.16816.F32.BF16 R12, R56.reuse, R68, R12 ;  /* 0x00000044380c723c */ /* 0x042ff2000004180c */
[----:B------:R-:W-:Y:S01]  /*10830*/  MUFU.EX2 R121, R121 ;  /* 0x0000007900797308 */ /* 0x000fe20000000800 */
[C---:B------:R-:W-:Y:S01]  /*10840*/  HMMA.16816.F32.BF16 R16, R56.reuse, R70, R16 ;  /* 0x000000463810723c */ /* 0x040fe20000041810 */
[----:B------:R-:W1:Y:S05]  /*10850*/  LDSM.16.MT88.4 R68, [R168+0xdc00] ;  /* 0x00dc0000a844783b */ /* 0x000e6a0000004200 */
[C---:B----4-:R-:W-:Y:S03]  /*10860*/  HMMA.16816.F32.BF16 R20, R56.reuse, R60, R20 ;  /* 0x0000003c3814723c */ /* 0x050fe60000041814 */
[----:B------:R-:W4:Y:S03]  /*10870*/  MUFU.EX2 R124, R124 ;  /* 0x0000007c007c7308 */ /* 0x000f260000000800 */
[C---:B------:R-:W-:Y:S01]  /*10880*/  HMMA.16816.F32.BF16 R24, R56.reuse, R62, R24 ;  /* 0x0000003e3818723c */ /* 0x040fe20000041818 */
[----:B------:R-:W2:Y:S06]  /*10890*/  LDSM.16.MT88.4 R60, [R116+0xdc00] ;  /* 0x00dc0000743c783b */ /* 0x000eac0000004200 */
[----:B------:R-:W-:Y:S10]  /*108a0*/  MUFU.EX2 R141, R141 ;  /* 0x0000008d008d7308 */ /* 0x000ff40000000800 */
[----:B------:R-:W4:Y:S01]  /*108b0*/  MUFU.EX2 R142, R142 ;  /* 0x0000008e008e7308 */ /* 0x000f220000000800 */
[C---:B---3--:R-:W-:Y:S09]  /*108c0*/  HMMA.16816.F32.BF16 R28, R56.reuse, R64, R28 ;  /* 0x00000040381c723c */ /* 0x048ff2000004181c */
[----:B------:R-:W-:Y:S01]  /*108d0*/  MUFU.EX2 R143, R143 ;  /* 0x0000008f008f7308 */ /* 0x000fe20000000800 */
[C---:B------:R-:W-:Y:S01]  /*108e0*/  HMMA.16816.F32.BF16 R32, R56.reuse, R66, R32 ;  /* 0x000000423820723c */ /* 0x040fe20000041820 */
[----:B------:R-:W3:Y:S08]  /*108f0*/  LDSM.16.MT88.4 R64, [R168+0xa000] ;  /* 0x00a00000a840783b */ /* 0x000ef00000004200 */
[----:B------:R-:W4:Y:S01]  /*10900*/  MUFU.EX2 R144, R144 ;  /* 0x0000009000907308 */ /* 0x000f220000000800 */
[C---:B-1----:R-:W-:Y:S06]  /*10910*/  HMMA.16816.F32.BF16 R36, R56.reuse, R68, R36 ;  /* 0x000000443824723c */ /* 0x042fec0000041824 */
[C---:B------:R-:W-:Y:S01]  /*10920*/  HMMA.16816.F32.BF16 R40, R56.reuse, R70, R40 ;  /* 0x000000463828723c */ /* 0x040fe20000041828 */
[----:B------:R-:W1:Y:S02]  /*10930*/  LDSM.16.MT88.4 R68, [R116+0xa000] ;  /* 0x00a000007444783b */ /* 0x000e640000004200 */
[----:B------:R-:W-:Y:S03]  /*10940*/  MUFU.EX2 R146, R146 ;  /* 0x0000009200927308 */ /* 0x000fe60000000800 */
[C---:B--2---:R-:W-:Y:S07]  /*10950*/  HMMA.16816.F32.BF16 R44, R56.reuse, R60, R44 ;  /* 0x0000003c382c723c */ /* 0x044fee000004182c */
[----:B------:R-:W2:Y:S01]  /*10960*/  MUFU.EX2 R145, R145 ;  /* 0x0000009100917308 */ /* 0x000ea20000000800 */
[----:B------:R-:W-:Y:S01]  /*10970*/  HMMA.16816.F32.BF16 R48, R56, R62, R48 ;  /* 0x0000003e3830723c */ /* 0x000fe20000041830 */
[----:B------:R-:W5:Y:S08]  /*10980*/  LDSM.16.MT88.4 R60, [R116+0xc000] ;  /* 0x00c00000743c783b */ /* 0x000f700000004200 */
[----:B------:R-:W-:Y:S02]  /*10990*/  MUFU.EX2 R147, R147 ;  /* 0x0000009300937308 */ /* 0x000fe40000000800 */
[----:B------:R-:W-:Y:S02]  /*109a0*/  F2FP.BF16.F32.PACK_AB R56, R129, R54 ;  /* 0x000000368138723e */ /* 0x000fe400000010ff */
[----:B------:R-:W-:Y:S02]  /*109b0*/  F2FP.BF16.F32.PACK_AB R57, R131, R132 ;  /* 0x000000848339723e */ /* 0x000fe400000010ff */
[----:B------:R-:W-:Y:S04]  /*109c0*/  F2FP.BF16.F32.PACK_AB R58, R134, R133 ;  /* 0x00000085863a723e */ /* 0x000fe800000010ff */
[----:B------:R-:W2:Y:S01]  /*109d0*/  MUFU.EX2 R148, R148 ;  /* 0x0000009400947308 */ /* 0x000ea20000000800 */
[----:B------:R-:W-:Y:S07]  /*109e0*/  F2FP.BF16.F32.PACK_AB R59, R135, R136 ;  /* 0x00000088873b723e */ /* 0x000fee00000010ff */
[C---:B---3--:R-:W-:Y:S02]  /*109f0*/  HMMA.16816.F32.BF16 R4, R56.reuse, R64, R4 ;  /* 0x000000403804723c */ /* 0x048fe40000041804 */
[----:B------:R-:W-:Y:S04]  /*10a00*/  MUFU.EX2 R149, R149 ;  /* 0x0000009500957308 */ /* 0x000fe80000000800 */
[C---:B------:R-:W-:Y:S01]  /*10a10*/  HMMA.16816.F32.BF16 R8, R56.reuse, R66, R8 ;  /* 0x000000423808723c */ /* 0x040fe20000041808 */
[----:B------:R-:W3:Y:S05]  /*10a20*/  LDSM.16.MT88.4 R64, [R168+0xe000] ;  /* 0x00e00000a840783b */ /* 0x000eea0000004200 */
[----:B------:R-:W2:Y:S01]  /*10a30*/  MUFU.EX2 R120, R120 ;  /* 0x0000007800787308 */ /* 0x000ea20000000800 */
[C---:B-1----:R-:W-:Y:S09]  /*10a40*/  HMMA.16816.F32.BF16 R12, R56.reuse, R68, R12 ;  /* 0x00000044380c723c */ /* 0x042ff2000004180c */
[----:B------:R-:W-:Y:S01]  /*10a50*/  MUFU.EX2 R52, R52 ;  /* 0x0000003400347308 */ /* 0x000fe20000000800 */
[C---:B------:R-:W-:Y:S01]  /*10a60*/  HMMA.16816.F32.BF16 R16, R56.reuse, R70, R16 ;  /* 0x000000463810723c */ /* 0x040fe20000041810 */
[----:B------:R-:W1:Y:S05]  /*10a70*/  LDSM.16.MT88.4 R68, [R116+0xe000] ;  /* 0x00e000007444783b */ /* 0x000e6a0000004200 */
[C---:B------:R-:W-:Y:S03]  /*10a80*/  HMMA.16816.F32.BF16 R20, R56.reuse, R72, R20 ;  /* 0x000000483814723c */ /* 0x040fe60000041814 */
[----:B------:R-:W2:Y:S03]  /*10a90*/  MUFU.EX2 R55, R55 ;  /* 0x0000003700377308 */ /* 0x000ea60000000800 */
[C---:B------:R-:W-:Y:S01]  /*10aa0*/  HMMA.16816.F32.BF16 R24, R56.reuse, R74, R24 ;  /* 0x0000004a3818723c */ /* 0x040fe20000041818 */
[----:B------:R-:W-:Y:S05]  /*10ab0*/  LDSM.16.MT88.4 R72, [R116+0xa400] ;  /* 0x00a400007448783b */ /* 0x000fea0000004200 */
[C---:B-----5:R-:W-:Y:S06]  /*10ac0*/  HMMA.16816.F32.BF16 R28, R56.reuse, R60, R28 ;  /* 0x0000003c381c723c */ /* 0x060fec000004181c */
[C---:B------:R-:W-:Y:S01]  /*10ad0*/  HMMA.16816.F32.BF16 R32, R56.reuse, R62, R32 ;  /* 0x0000003e3820723c */ /* 0x040fe20000041820 */
[----:B------:R-:W5:Y:S05]  /*10ae0*/  LDSM.16.MT88.4 R60, [R168+0xa400] ;  /* 0x00a40000a83c783b */ /* 0x000f6a0000004200 */
[C---:B---3--:R-:W-:Y:S06]  /*10af0*/  HMMA.16816.F32.BF16 R36, R56.reuse, R64, R36 ;  /* 0x000000403824723c */ /* 0x048fec0000041824 */
[C---:B------:R-:W-:Y:S01]  /*10b00*/  HMMA.16816.F32.BF16 R40, R56.reuse, R66, R40 ;  /* 0x000000423828723c */ /* 0x040fe20000041828 */
[----:B------:R-:W3:Y:S05]  /*10b10*/  LDSM.16.MT88.4 R64, [R168+0xc400] ;  /* 0x00c40000a840783b */ /* 0x000eea0000004200 */
[C---:B-1----:R-:W-:Y:S06]  /*10b20*/  HMMA.16816.F32.BF16 R44, R56.reuse, R68, R44 ;  /* 0x00000044382c723c */ /* 0x042fec000004182c */
[----:B------:R-:W-:Y:S01]  /*10b30*/  HMMA.16816.F32.BF16 R48, R56, R70, R48 ;  /* 0x000000463830723c */ /* 0x000fe20000041830 */
[----:B------:R-:W1:Y:S06]  /*10b40*/  LDSM.16.MT88.4 R68, [R168+0xe400] ;  /* 0x00e40000a844783b */ /* 0x000e6c0000004200 */
[----:B------:R-:W-:Y:S04]  /*10b50*/  F2FP.BF16.F32.PACK_AB R56, R126, R53 ;  /* 0x000000357e38723e */ /* 0x000fe800000010ff */
[----:B------:R-:W-:Y:S02]  /*10b60*/  F2FP.BF16.F32.PACK_AB R57, R128, R125 ;  /* 0x0000007d8039723e */ /* 0x000fe400000010ff */
[----:B------:R-:W-:Y:S02]  /*10b70*/  F2FP.BF16.F32.PACK_AB R58, R138, R137 ;  /* 0x000000898a3a723e */ /* 0x000fe400000010ff */
[----:B------:R-:W-:Y:S07]  /*10b80*/  F2FP.BF16.F32.PACK_AB R59, R140, R139 ;  /* 0x0000008b8c3b723e */ /* 0x000fee00000010ff */
[C---:B-----5:R-:W-:Y:S06]  /*10b90*/  HMMA.16816.F32.BF16 R4, R56.reuse, R60, R4 ;  /* 0x0000003c3804723c */ /* 0x060fec0000041804 */
[C---:B------:R-:W-:Y:S01]  /*10ba0*/  HMMA.16816.F32.BF16 R8, R56.reuse, R62, R8 ;  /* 0x0000003e3808723c */ /* 0x040fe20000041808 */
[----:B------:R-:W5:Y:S05]  /*10bb0*/  LDSM.16.MT88.4 R60, [R116+0xe400] ;  /* 0x00e40000743c783b */ /* 0x000f6a0000004200 */
[C---:B------:R-:W-:Y:S06]  /*10bc0*/  HMMA.16816.F32.BF16 R12, R56.reuse, R72, R12 ;  /* 0x00000048380c723c */ /* 0x040fec000004180c */
[C---:B------:R-:W-:Y:S01]  /*10bd0*/  HMMA.16816.F32.BF16 R16, R56.reuse, R74, R16 ;  /* 0x0000004a3810723c */ /* 0x040fe20000041810 */
[----:B------:R-:W-:Y:S05]  /*10be0*/  LDSM.16.MT88.4 R72, [R116+0xa800] ;  /* 0x00a800007448783b */ /* 0x000fea0000004200 */
[C---:B---3--:R-:W-:Y:S06]  /*10bf0*/  HMMA.16816.F32.BF16 R20, R56.reuse, R64, R20 ;  /* 0x000000403814723c */ /* 0x048fec0000041814 */
        /* <DEDUP_REMOVED lines=8> */
[C---:B-----5:R-:W-:Y:S06]  /*10c80*/  HMMA.16816.F32.BF16 R44, R56.reuse, R60, R44 ;  /* 0x0000003c382c723c */ /* 0x060fec000004182c */
[----:B------:R-:W-:Y:S01]  /*10c90*/  HMMA.16816.F32.BF16 R48, R56, R62, R48 ;  /* 0x0000003e3830723c */ /* 0x000fe20000041830 */
[----:B------:R-:W5:Y:S06]  /*10ca0*/  LDSM.16.MT88.4 R60, [R168+0xe800] ;  /* 0x00e80000a83c783b */ /* 0x000f6c0000004200 */
[----:B------:R-:W-:Y:S04]  /*10cb0*/  F2FP.BF16.F32.PACK_AB R56, R122, R117 ;  /* 0x000000757a38723e */ /* 0x000fe800000010ff */
[----:B----4-:R-:W-:Y:S02]  /*10cc0*/  F2FP.BF16.F32.PACK_AB R57, R124, R121 ;  /* 0x000000797c39723e */ /* 0x010fe400000010ff */
[----:B------:R-:W-:Y:S02]  /*10cd0*/  F2FP.BF16.F32.PACK_AB R58, R142, R141 ;  /* 0x0000008d8e3a723e */ /* 0x000fe400000010ff */
[----:B------:R-:W-:Y:S07]  /*10ce0*/  F2FP.BF16.F32.PACK_AB R59, R144, R143 ;  /* 0x0000008f903b723e */ /* 0x000fee00000010ff */
[C---:B---3--:R-:W-:Y:S06]  /*10cf0*/  HMMA.16816.F32.BF16 R4, R56.reuse, R64, R4 ;  /* 0x000000403804723c */ /* 0x048fec0000041804 */
[C---:B------:R-:W-:Y:S01]  /*10d00*/  HMMA.16816.F32.BF16 R8, R56.reuse, R66, R8 ;  /* 0x000000423808723c */ /* 0x040fe20000041808 */
[----:B------:R-:W3:Y:S05]  /*10d10*/  LDSM.16.MT88.4 R64, [R116+0xe800] ;  /* 0x00e800007440783b */ /* 0x000eea0000004200 */
[C---:B------:R-:W-:Y:S06]  /*10d20*/  HMMA.16816.F32.BF16 R12, R56.reuse, R72, R12 ;  /* 0x00000048380c723c */ /* 0x040fec000004180c */
[C---:B------:R-:W-:Y:S06]  /*10d30*/  HMMA.16816.F32.BF16 R16, R56.reuse, R74, R16 ;  /* 0x0000004a3810723c */ /* 0x040fec0000041810 */
[C---:B-1----:R-:W-:Y:S06]  /*10d40*/  HMMA.16816.F32.BF16 R20, R56.reuse, R68, R20 ;  /* 0x000000443814723c */ /* 0x042fec0000041814 */
[C---:B------:R-:W-:Y:S05]  /*10d50*/  HMMA.16816.F32.BF16 R24, R56.reuse, R70, R24 ;  /* 0x000000463818723c */ /* 0x040fea0000041818 */
[----:B--2---:R-:W-:Y:S01]  /*10d60*/  F2FP.BF16.F32.PACK_AB R68, R145, R146 ;  /* 0x000000929144723e */ /* 0x004fe200000010ff */
[C---:B------:R-:W-:Y:S05]  /*10d70*/  HMMA.16816.F32.BF16 R28, R56.reuse, R76, R28 ;  /* 0x0000004c381c723c */ /* 0x040fea000004181c */
[----:B------:R-:W-:Y:S01]  /*10d80*/  F2FP.BF16.F32.PACK_AB R69, R148, R147 ;  /* 0x000000939445723e */ /* 0x000fe200000010ff */
[C---:B------:R-:W-:Y:S01]  /*10d90*/  HMMA.16816.F32.BF16 R32, R56.reuse, R78, R32 ;  /* 0x0000004e3820723c */ /* 0x040fe20000041820 */
[----:B------:R-:W-:Y:S04]  /*10da0*/  LDSM.16.MT88.4 R76, [R168+0xec00] ;  /* 0x00ec0000a84c783b */ /* 0x000fe80000004200 */
[----:B------:R-:W-:Y:S01]  /*10db0*/  F2FP.BF16.F32.PACK_AB R70, R120, R149 ;  /* 0x000000957846723e */ /* 0x000fe200000010ff */
[C---:B-----5:R-:W-:Y:S05]  /*10dc0*/  HMMA.16816.F32.BF16 R36, R56.reuse, R60, R36 ;  /* 0x0000003c3824723c */ /* 0x060fea0000041824 */
[----:B------:R-:W-:Y:S01]  /*10dd0*/  F2FP.BF16.F32.PACK_AB R71, R55, R52 ;  /* 0x000000343747723e */ /* 0x000fe200000010ff */
[C---:B------:R-:W-:Y:S05]  /*10de0*/  HMMA.16816.F32.BF16 R40, R56.reuse, R62, R40 ;  /* 0x0000003e3828723c */ /* 0x040fea0000041828 */
[----:B------:R-:W-:Y:S01]  /*10df0*/  FADD.FTZ R60, R92, R83 ;  /* 0x000000535c3c7221 */ /* 0x000fe20000010000 */
[C---:B---3--:R-:W-:Y:S01]  /*10e00*/  HMMA.16816.F32.BF16 R44, R56.reuse, R64, R44 ;  /* 0x00000040382c723c */ /* 0x048fe2000004182c */
[----:B------:R-:W1:Y:S04]  /*10e10*/  LDSM.16.MT88.4 R92, [R168+0xcc00] ;  /* 0x00cc0000a85c783b */ /* 0x000e680000004200 */
[----:B------:R-:W-:Y:S01]  /*10e20*/  FADD.FTZ R97, R97, R60 ;  /* 0x0000003c61617221 */ /* 0x000fe20000010000 */
[----:B------:R-:W-:Y:S06]  /*10e30*/  HMMA.16816.F32.BF16 R48, R56, R66, R48 ;  /* 0x000000423830723c */ /* 0x000fec0000041830 */
[C---:B------:R-:W-:Y:S05]  /*10e40*/  HMMA.16816.F32.BF16 R112, R68.reuse, R108, R4 ;  /* 0x0000006c4470723c */ /* 0x040fea0000041804 */
[----:B------:R-:W-:Y:S01]  /*10e50*/  FADD.FTZ R56, R96, R97 ;  /* 0x0000006160387221 */ /* 0x000fe20000010000 */
[C---:B------:R-:W-:Y:S05]  /*10e60*/  HMMA.16816.F32.BF16 R108, R68.reuse, R110, R8 ;  /* 0x0000006e446c723c */ /* 0x040fea0000041808 */
[----:B------:R-:W-:Y:S01]  /*10e70*/  FADD.FTZ R56, R89, R56 ;  /* 0x0000003859387221 */ /* 0x000fe20000010000 */
[----:B------:R-:W-:Y:S01]  /*10e80*/  FADD.FTZ R4, R104, R3 ;  /* 0x0000000368047221 */ /* 0x000fe20000010000 */
[----:B------:R-:W-:Y:S04]  /*10e90*/  IADD3 R3, R179, -0x1, RZ ;  /* 0xffffffffb3037810 */ /* 0x000fe80007ffe0ff */
[----:B------:R-:W-:Y:S01]  /*10ea0*/  FADD.FTZ R105, R105, R56 ;  /* 0x0000003869697221 */ /* 0x000fe20000010000 */
[----:B------:R-:W-:Y:S01]  /*10eb0*/  FADD.FTZ R123, R123, R4 ;  /* 0x000000047b7b7221 */ /* 0x000fe20000010000 */
[----:B------:R-:W-:Y:S01]  /*10ec0*/  MOV R179, R3 ;  /* 0x0000000300b37202 */ /* 0x000fe20000000f00 */
[----:B------:R-:W2:Y:S01]  /*10ed0*/  LDSM.16.MT88.4 R4, [R116+0xec00] ;  /* 0x00ec00007404783b */ /* 0x000ea20000004200 */
[----:B------:R-:W-:Y:S01]  /*10ee0*/  FADD.FTZ R98, R98, R105 ;  /* 0x0000006962627221 */ /* 0x000fe20000010000 */
[----:B------:R-:W-:Y:S01]  /*10ef0*/  FADD.FTZ R54, R54, R123 ;  /* 0x0000007b36367221 */ /* 0x000fe20000010000 */
[C---:B------:R-:W-:Y:S03]  /*10f00*/  HMMA.16816.F32.BF16 R104, R68.reuse, R100, R12 ;  /* 0x000000644468723c */ /* 0x040fe6000004180c */
[----:B------:R-:W-:Y:S01]  /*10f10*/  FADD.FTZ R127, R127, R98 ;  /* 0x000000627f7f7221 */ /* 0x000fe20000010000 */
[----:B------:R-:W-:Y:S02]  /*10f20*/  FADD.FTZ R54, R129, R54 ;  /* 0x0000003681367221 */ /* 0x000fe40000010000 */
        /* <DEDUP_REMOVED lines=8> */
[C---:B------:R-:W-:Y:S05]  /*10fb0*/  HMMA.16816.F32.BF16 R84, R68.reuse, R86, R32 ;  /* 0x000000564454723c */ /* 0x040fea0000041820 */
[----:B------:R-:W-:Y:S01]  /*10fc0*/  FADD.FTZ R136, R136, R131 ;  /* 0x0000008388887221 */ /* 0x000fe20000010000 */
[----:B------:R-:W-:Y:S01]  /*10fd0*/  FADD.FTZ R134, R134, R133 ;  /* 0x0000008586867221 */ /* 0x000fe20000010000 */
[C---:B------:R-:W-:Y:S04]  /*10fe0*/  HMMA.16816.F32.BF16 R80, R68.reuse, R76, R36 ;  /* 0x0000004c4450723c */ /* 0x040fe80000041824 */
[----:B------:R-:W-:Y:S01]  /*10ff0*/  FADD.FTZ R136, R135, R136 ;  /* 0x0000008887887221 */ /* 0x000fe20000010000 */
[----:B------:R-:W-:Y:S01]  /*11000*/  FADD.FTZ R53, R53, R134 ;  /* 0x0000008635357221 */ /* 0x000fe20000010000 */
[C---:B------:R-:W-:Y:S05]  /*11010*/  HMMA.16816.F32.BF16 R76, R68.reuse, R78, R40 ;  /* 0x0000004e444c723c */ /* 0x040fea0000041828 */
[----:B------:R-:W-:Y:S01]  /*11020*/  FADD.FTZ R125, R125, R136 ;  /* 0x000000887d7d7221 */ /* 0x000fe20000010000 */
[----:B------:R-:W-:Y:S01]  /*11030*/  FADD.FTZ R126, R126, R53 ;  /* 0x000000357e7e7221 */ /* 0x000fe20000010000 */
[C---:B--2---:R-:W-:Y:S04]  /*11040*/  HMMA.16816.F32.BF16 R72, R68.reuse, R4, R44 ;  /* 0x000000044448723c */ /* 0x044fe8000004182c */
[----:B------:R-:W-:Y:S01]  /*11050*/  FADD.FTZ R128, R128, R125 ;  /* 0x0000007d80807221 */ /* 0x000fe20000010000 */
[----:B------:R-:W-:Y:S01]  /*11060*/  FADD.FTZ R137, R137, R126 ;  /* 0x0000007e89897221 */ /* 0x000fe20000010000 */
[----:B------:R-:W-:Y:S05]  /*11070*/  HMMA.16816.F32.BF16 R68, R68, R6, R48 ;  /* 0x000000064444723c */ /* 0x000fea0000041830 */
[----:B------:R-:W-:Y:S01]  /*11080*/  FADD.FTZ R139, R139, R128 ;  /* 0x000000808b8b7221 */ /* 0x000fe20000010000 */
[----:B------:R-:W-:Y:S05]  /*11090*/  FADD.FTZ R138, R138, R137 ;  /* 0x000000898a8a7221 */ /* 0x000fea0000010000 */
[----:B------:R-:W-:Y:S01]  /*110a0*/  FADD.FTZ R140, R140, R139 ;  /* 0x0000008b8c8c7221 */ /* 0x000fe20000010000 */
[----:B------:R-:W-:Y:S03]  /*110b0*/  FADD.FTZ R117, R117, R138 ;  /* 0x0000008a75757221 */ /* 0x000fe60000010000 */
[----:B------:R-:W-:Y:S01]  /*110c0*/  FADD.FTZ R121, R121, R140 ;  /* 0x0000008c79797221 */ /* 0x000fe20000010000 */
[----:B------:R-:W-:Y:S01]  /*110d0*/  FADD.FTZ R122, R122, R117 ;  /* 0x000000757a7a7221 */ /* 0x000fe20000010000 */
[----:B------:R-:W-:Y:S02]  /*110e0*/  MOV R117, R0 ;  /* 0x0000000000757202 */ /* 0x000fe40000000f00 */
[----:B------:R-:W-:Y:S01]  /*110f0*/  FADD.FTZ R124, R124, R121 ;  /* 0x000000797c7c7221 */ /* 0x000fe20000010000 */
[----:B------:R-:W-:Y:S03]  /*11100*/  FADD.FTZ R141, R141, R122 ;  /* 0x0000007a8d8d7221 */ /* 0x000fe60000010000 */
        /* <DEDUP_REMOVED lines=11> */
[----:B------:R-:W-:Y:S06]  /*111c0*/  @P0 BRA `(.L_x_799) ;  /* 0xffffffb800b00947 */ /* 0x000fec000383ffff */
.L_x_795:
        /* <DEDUP_REMOVED lines=169> */
.L_x_800:
        /* <DEDUP_REMOVED lines=10> */
.L_x_801:
[----:B------:R-:W1:Y:S01]  /*11d00*/  S2R R5, SR_CTAID.Z ;  /* 0x0000000000057919 */ /* 0x000e620000002700 */
[----:B------:R-:W1:Y:S01]  /*11d10*/  LDC R0, c[0x0][0x270] ;  /* 0x00009c00ff007b82 */ /* 0x000e620000000800 */
[----:B------:R-:W1:Y:S07]  /*11d20*/  S2R R2, SR_CTAID.Y ;  /* 0x0000000000027919 */ /* 0x000e6e0000002600 */
[----:B------:R-:W2:Y:S01]  /*11d30*/  LDC R178, c[0x0][0x2c4] ;  /* 0x0000b100ffb27b82 */ /* 0x000ea20000000800 */
[----:B-1----:R-:W-:-:S04]  /*11d40*/  IMAD R9, R2, R0, R5 ;  /* 0x0000000002097224 */ /* 0x002fc800078e0205 */
[----:B--2---:R-:W-:-:S07]  /*11d50*/  IMAD R178, R9, R178, RZ ;  /* 0x000000b209b27224 */ /* 0x004fce00078e02ff */
.L_x_802:
        /* <DEDUP_REMOVED lines=43> */
.L_x_804:
[----:B------:R-:W-:Y:S05]  /*12010*/  BSYNC B0 ;  /* 0x0000000000007941 */ /* 0x000fea0003800000 */
.L_x_803:
        /* <DEDUP_REMOVED lines=29> */
.L_x_806:
[----:B------:R-:W-:Y:S05]  /*121f0*/  BSYNC B0 ;  /* 0x0000000000007941 */ /* 0x000fea0003800000 */
.L_x_805:
        /* <DEDUP_REMOVED lines=23> */
.L_x_807:
        /* <DEDUP_REMOVED lines=9> */
.L_x_6445:


//--------------------- .text._ZN5flash24flash_fwd_splitkv_kernelI23Flash_fwd_kernel_traitsILi96ELi64ELi128ELi4ELb0ELb0EN7cutlass10bfloat16_tE19Flash_kernel_traitsILi96ELi64ELi128ELi4ES3_EELb1ELb0ELb0ELb0ELb0ELb0ELb0ELb1EEEvNS_16Flash_fwd_paramsE --------------------------
	.section	.text._ZN5flash24flash_fwd_splitkv_kernelI23Flash_fwd_kernel_traitsILi96ELi64ELi128ELi4ELb0ELb0EN7cutlass10bfloat16_tE19Flash_kernel_traitsILi96ELi64ELi128ELi4ES3_EELb1ELb0ELb0ELb0ELb0ELb0ELb0ELb1EEEvNS_16Flash_fwd_paramsE,"ax",@progbits
	.align	128
        .global         _ZN5flash24flash_fwd_splitkv_kernelI23Flash_fwd_kernel_traitsILi96ELi64ELi128ELi4ELb0ELb0EN7cutlass10bfloat16_tE19Flash_kernel_traitsILi96ELi64ELi128ELi4ES3_EELb1ELb0ELb0ELb0ELb0ELb0ELb0ELb1EEEvNS_16Flash_fwd_paramsE
        .type           _ZN5flash24flash_fwd_splitkv_kernelI23Flash_fwd_kernel_traitsILi96ELi64ELi128ELi4ELb0ELb0EN7cutlass10bfloat16_tE19Flash_kernel_traitsILi96ELi64ELi128ELi4ES3_EELb1ELb0ELb0ELb0ELb0ELb0ELb0ELb1EEEvNS_16Flash_fwd_paramsE,@function
        .size           _ZN5flash24flash_fwd_splitkv_kernelI23Flash_fwd_kernel_traitsILi96ELi64ELi128ELi4ELb0ELb0EN7cutlass10bfloat16_tE19Flash_kernel_traitsILi96ELi64ELi128ELi4ES3_EELb1ELb0ELb0ELb0ELb0ELb0ELb0ELb1EEEvNS_16Flash_fwd_paramsE,(.L_x_6408 - _ZN5flash24flash_fwd_splitkv_kernelI23Flash_fwd_kernel_traitsILi96ELi64ELi128ELi4ELb0ELb0EN7cutlass10bfloat16_tE19Flash_kernel_traitsILi96ELi64ELi128ELi4ES3_EELb1ELb0ELb0ELb0ELb0ELb0ELb0ELb1EEEvNS_16Flash_fwd_paramsE)
        .other          _ZN5flash24flash_fwd_splitkv_kernelI23Flash_fwd_kernel_traitsILi96ELi64ELi128ELi4ELb0ELb0EN7cutlass10bfloat16_tE19Flash_kernel_traitsILi96ELi64ELi128ELi4ES3_EELb1ELb0ELb0ELb0ELb0ELb0ELb0ELb1EEEvNS_16Flash_fwd_paramsE,@"STO_CUDA_ENTRY STV_DEFAULT"
_ZN5flash24flash_fwd_splitkv_kernelI23Flash_fwd_kernel_traitsILi96ELi64ELi128ELi4ELb0ELb0EN7cutlass10bfloat16_tE19Flash_kernel_traitsILi96ELi64ELi128ELi4ES3_EELb1ELb0ELb0ELb0ELb0ELb0ELb0ELb1EEEvNS_16Flash_fwd_paramsE:
.text._ZN5flash24flash_fwd_splitkv_kernelI23Flash_fwd_kernel_traitsILi96ELi64ELi128ELi4ELb0ELb0EN7cutlass10bfloat16_tE19Flash_kernel_traitsILi96ELi64ELi128ELi4ES3_EELb1ELb0ELb0ELb0ELb0ELb0ELb0ELb1EEEvNS_16Flash_fwd_paramsE:
[----:B------:R-:W-:Y:S01]  /*0000*/  LDC R1, c[0x0][0x28] ;  /* 0x00000a00ff017b82 */ /* 0x000fe20000000800 */
[----:B------:R-:W1:Y:S07]  /*0010*/  S2R R203, SR_CTAID.X ;  /* 0x0000000000cb7919 */ /* 0x000e6e0000002500 */
[----:B------:R-:W2:Y:S01]  /*0020*/  LDC.64 R118, c[0x0][0x198] ;  /* 0x00006600ff767b82 */ /* 0x000ea20000000a00 */
[----:B------:R-:W-:Y:S01]  /*0030*/  BSSY B4, `(.L_x_808) ;  /* 0x0000005000047945 */ /* 0x000fe20003800000 */
[----:B------:R-:W-:Y:S01]  /*0040*/  MOV R200, 0x80 ;  /* 0x0000008000c87802 */ /* 0x000fe20000000f00 */
[----:B------:R-:W3:Y:S01]  /*0050*/  S2R R202, SR_CTAID.Y ;  /* 0x0000000000ca7919 */ /* 0x000ee20000002600 */
[----:B------:R-:W4:Y:S05]  /*0060*/  S2R R201, SR_CTAID.Z ;  /* 0x0000000000c97919 */ /* 0x000f2a0000002700 */
[----:B-1234-:R-:W-:Y:S05]  /*0070*/  CALL.REL.NOINC `($_ZN5flash24flash_fwd_splitkv_kernelI23Flash_fwd_kernel_traitsILi96ELi64ELi128ELi4ELb0ELb0EN7cutlass10bfloat16_tE19Flash_kernel_traitsILi96ELi64ELi128ELi4ES3_EELb1ELb0ELb0ELb0ELb0ELb0ELb0ELb1EEEvNS_16Flash_fwd_paramsE$_ZN5flash30compute_attn_1rowblock_splitkvI23Flash_fwd_kernel_traitsILi96ELi64ELi128ELi4ELb0ELb0EN7cutlass10bfloat16_tE19Flash_kernel_traitsILi96ELi64ELi128ELi4ES3_EELb1ELb0ELb0ELb0ELb0ELb0ELb0ELb1ENS_16Flash_fwd_paramsEEEvRKT8_iiiii) ;  /* 0x0000000000087944 */ /* 0x01efea0003c00000 */
[----:B------:R-:W-:Y:S05]  /*0080*/  BSYNC B4 ;  /* 0x0000000000047941 */ /* 0x000fea0003800000 */
.L_x_808:
[----:B------:R-:W-:Y:S05]  /*0090*/  EXIT ;  /* 0x000000000000794d */ /* 0x000fea0003800000 */
        .type           $_ZN5flash24flash_fwd_splitkv_kernelI23Flash_fwd_kernel_traitsILi96ELi64ELi128ELi4ELb0ELb0EN7cutlass10bfloat16_tE19Flash_kernel_traitsILi96ELi64ELi128ELi4ES3_EELb1ELb0ELb0ELb0ELb0ELb0ELb0ELb1EEEvNS_16Flash_fwd_paramsE$_ZN5flash30compute_attn_1rowblock_splitkvI23Flash_fwd_kernel_traitsILi96ELi64ELi128ELi4ELb0ELb0EN7cutlass10bfloat16_tE19Flash_kernel_traitsILi96ELi64ELi128ELi4ES3_EELb1ELb0ELb0ELb0ELb0ELb0ELb0ELb1ENS_16Flash_fwd_paramsEEEvRKT8_iiiii,@function
        .size           $_ZN5flash24flash_fwd_splitkv_kernelI23Flash_fwd_kernel_traitsILi96ELi64ELi128ELi4ELb0ELb0EN7cutlass10bfloat16_tE19Flash_kernel_traitsILi96ELi64ELi128ELi4ES3_EELb1ELb0ELb0ELb0ELb0ELb0ELb0ELb1EEEvNS_16Flash_fwd_paramsE$_ZN5flash30compute_attn_1rowblock_splitkvI23Flash_fwd_kernel_traitsILi96ELi64ELi128ELi4ELb0ELb0EN7cutlass10bfloat16_tE19Flash_kernel_traitsILi96ELi64ELi128ELi4ES3_EELb1ELb0ELb0ELb0ELb0ELb0ELb0ELb1ENS_16Flash_fwd_paramsEEEvRKT8_iiiii,(.L_x_6408 - $_ZN5flash24flash_fwd_splitkv_kernelI23Flash_fwd_kernel_traitsILi96ELi64ELi128ELi4ELb0ELb0EN7cutlass10bfloat16_tE19Flash_kernel_traitsILi96ELi64ELi128ELi4ES3_EELb1ELb0ELb0ELb0ELb0ELb0ELb0ELb1EEEvNS_16Flash_fwd_paramsE$_ZN5flash30compute_attn_1rowblock_splitkvI23Flash_fwd_kernel_traitsILi96ELi64ELi128ELi4ELb0ELb0EN7cutlass10bfloat16_tE19Flash_kernel_traitsILi96ELi64ELi128ELi4ES3_EELb1ELb0ELb0ELb0ELb0ELb0ELb0ELb1ENS_16Flash_fwd_paramsEEEvRKT8_iiiii)
$_ZN5flash24flash_fwd_splitkv_kernelI23Flash_fwd_kernel_traitsILi96ELi64ELi128ELi4ELb0ELb0EN7cutlass10bfloat16_tE19Flash_kernel_traitsILi96ELi64ELi128ELi4ES3_EELb1ELb0ELb0ELb0ELb0ELb0ELb0ELb1EEEvNS_16Flash_fwd_paramsE$_ZN5flash30compute_attn_1rowblock_splitkvI23Flash_fwd_kernel_traitsILi96ELi64ELi128ELi4ELb0ELb0EN7cutlass10bfloat16_tE19Flash_kernel_traitsILi96ELi64ELi128ELi4ES3_EELb1ELb0ELb0ELb0ELb0ELb0ELb0ELb1ENS_16Flash_fwd_paramsEEEvRKT8_iiiii:
[----:B------:R-:W-:Y:S02]  /*00a0*/  ULDC.64 UR4, c[0x0][0x208] ;  /* 0x0000820000047ab9 */ /* 0x000fe40000000a00 */
[----:B------:R-:W2:Y:S04]  /*00b0*/  LD.E.64 R6, desc[UR4][R118.64+0xe0] ;  /* 0x0000e00476067980 */ /* 0x000ea8000c101b00 */
[----:B------:R-:W3:Y:S01]  /*00c0*/  LD.E.64 R12, desc[UR4][R118.64+0xf0] ;  /* 0x0000f004760c7980 */ /* 0x000ee2000c101b00 */
[----:B------:R-:W-:-:S03]  /*00d0*/  IMAD.MOV.U32 R206, RZ, RZ, -0x1 ;  /* 0xffffffffffce7424 */ /* 0x000fc600078e00ff */
[----:B------:R-:W4:Y:S01]  /*00e0*/  LD.E.64 R4, desc[UR4][R118.64+0xe8] ;  /* 0x0000e80476047980 */ /* 0x000f22000c101b00 */
[----:B------:R-:W-:Y:S01]  /*00f0*/  IMAD.MOV.U32 R14, RZ, RZ, RZ ;  /* 0x000000ffff0e7224 */ /* 0x000fe200078e00ff */
[----:B--2---:R-:W-:-:S04]  /*0100*/  ISETP.NE.U32.AND P0, PT, R6, RZ, PT ;  /* 0x000000ff0600720c */ /* 0x004fc80003f05070 */
[----:B------:R-:W-:Y:S01]  /*0110*/  ISETP.NE.AND.EX P0, PT, R7, RZ, PT, P0 ;  /* 0x000000ff0700720c */ /* 0x000fe20003f05300 */
[----:B------:R-:W-:-:S12]  /*0120*/  IMAD.WIDE R6, R202, 0x4, R6 ;  /* 0x00000004ca067825 */ /* 0x000fd800078e0206 */
[----:B------:R-:W2:Y:S04]  /*0130*/  @P0 LD.E R206, desc[UR4][R6.64] ;  /* 0x0000000406ce0980 */ /* 0x000ea8000c101900 */
[----:B------:R-:W2:Y:S01]  /*0140*/  @P0 LD.E R3, desc[UR4][R6.64+0x4] ;  /* 0x0000040406030980 */ /* 0x000ea2000c101900 */
[----:B---3--:R-:W-:-:S04]  /*0150*/  ISETP.NE.U32.AND P5, PT, R12, RZ, PT ;  /* 0x000000ff0c00720c */ /* 0x008fc80003fa5070 */
[----:B------:R-:W-:Y:S01]  /*0160*/  ISETP.NE.AND.EX P5, PT, R13, RZ, PT, P5 ;  /* 0x000000ff0d00720c */ /* 0x000fe20003fa5350 */
[----:B------:R-:W-:-:S12]  /*0170*/  IMAD.WIDE R12, R202, 0x4, R12 ;  /* 0x00000004ca0c7825 */ /* 0x000fd800078e020c */
[----:B------:R1:W5:Y:S01]  /*0180*/  @P5 LD.E R14, desc[UR4][R12.64] ;  /* 0x000000040c0e5980 */ /* 0x000362000c101900 */
[----:B------:R-:W-:Y:S01]  /*0190*/  BSSY B0, `(.L_x_809) ;  /* 0x000000c000007945 */ /* 0x000fe20003800000 */
[----:B------:R-:W-:Y:S01]  /*01a0*/  IMAD.MOV.U32 R15, RZ, RZ, -0x1 ;  /* 0xffffffffff0f7424 */ /* 0x000fe200078e00ff */
[----:B--2---:R-:W-:-:S06]  /*01b0*/  @P0 IADD3 R204, -R206, R3, RZ ;  /* 0x00000003cecc0210 */ /* 0x004fcc0007ffe1ff */
[----:B------:R1:W5:Y:S01]  /*01c0*/  @!P0 LD.E R204, desc[UR4][R118.64+0xb4] ;  /* 0x0000b40476cc8980 */ /* 0x000362000c101900 */
[----:B----4-:R-:W-:-:S04]  /*01d0*/  ISETP.NE.U32.AND P0, PT, R4, RZ, PT ;  /* 0x000000ff0400720c */ /* 0x010fc80003f05070 */
[----:B------:R-:W-:Y:S01]  /*01e0*/  ISETP.NE.AND.EX P0, PT, R5, RZ, PT, P0 ;  /* 0x000000ff0500720c */ /* 0x000fe20003f05300 */
[----:B------:R-:W-:-:S12]  /*01f0*/  IMAD.WIDE R4, R202, 0x4, R4 ;  /* 0x00000004ca047825 */ /* 0x000fd800078e0204 */
[----:B------:R-:W-:Y:S05]  /*0200*/  @!P0 BRA `(.L_x_810) ;  /* 0x0000000000108947 */ /* 0x000fea0003800000 */
[----:B------:R-:W2:Y:S02]  /*0210*/  LD.E.U8 R0, desc[UR4][R118.64+0x1b2] ;  /* 0x0001b20476007980 */ /* 0x000ea4000c101100 */
[----:B--2---:R-:W-:-:S13]  /*0220*/  ISETP.NE.AND P1, PT, R0, RZ, PT ;  /* 0x000000ff0000720c */ /* 0x004fda0003f25270 */
[----:B------:R-:W-:Y:S05]  /*0230*/  @!P1 BRA `(.L_x_810) ;  /* 0x0000000000049947 */ /* 0x000fea0003800000 */
[----:B------:R2:W5:Y:S02]  /*0240*/  LD.E R15, desc[UR4][R4.64] ;  /* 0x00000004040f7980 */ /* 0x000564000c101900 */
.L_x_810:
[----:B------:R-:W-:Y:S05]  /*0250*/  BSYNC B0 ;  /* 0x0000000000007941 */ /* 0x000fea0003800000 */
.L_x_809:
[----:B------:R-:W-:Y:S04]  /*0260*/  BSSY B0, `(.L_x_811) ;  /* 0x0000009000007945 */ /* 0x000fe80003800000 */
[----:B------:R-:W-:Y:S05]  /*0270*/  @!P0 BRA `(.L_x_812) ;  /* 0x0000000000188947 */ /* 0x000fea0003800000 */
[----:B------:R-:W3:Y:S02]  /*0280*/  LD.E.U8 R0, desc[UR4][R118.64+0x1b2] ;  /* 0x0001b20476007980 */ /* 0x000ee4000c101100 */
[----:B---3--:R-:W-:-:S13]  /*0290*/  ISETP.NE.AND P0, PT, R0, RZ, PT ;  /* 0x000000ff0000720c */ /* 0x008fda0003f05270 */
[----:B------:R-:W3:Y:S02]  /*02a0*/  @P0 LD.E R0, desc[UR4][R4.64+0x4] ;  /* 0x0000040404000980 */ /* 0x000ee4000c101900 */
[----:B---3-5:R-:W-:-:S06]  /*02b0*/  @P0 IADD3 R3, R0, -R15, RZ ;  /* 0x8000000f00030210 */ /* 0x028fcc0007ffe0ff */
[----:B------:R4:W5:Y:S01]  /*02c0*/  @!P0 LD.E R3, desc[UR4][R4.64] ;  /* 0x0000000404038980 */ /* 0x000962000c101900 */
[----:B------:R-:W-:Y:S05]  /*02d0*/  BRA `(.L_x_813) ;  /* 0x0000000000047947 */ /* 0x000fea0003800000 */
.L_x_812:
[----:B------:R3:W5:Y:S02]  /*02e0*/  LD.E R3, desc[UR4][R118.64+0xb8] ;  /* 0x0000b80476037980 */ /* 0x000764000c101900 */
.L_x_813:
[----:B------:R-:W-:Y:S05]  /*02f0*/  BSYNC B0 ;  /* 0x0000000000007941 */ /* 0x000fea0003800000 */
.L_x_811:
[----:B--2-4-:R-:W2:Y:S01]  /*0300*/  LD.E.64 R4, desc[UR4][R118.64+0xf8] ;  /* 0x0000f80476047980 */ /* 0x014ea2000c101b00 */
[----:B------:R-:W-:Y:S01]  /*0310*/  BSSY B1, `(.L_x_814) ;  /* 0x0000012000017945 */ /* 0x000fe20003800000 */
[----:B-----5:R-:W-:Y:S01]  /*0320*/  IMAD.IADD R80, R3, 0x1, -R14 ;  /* 0x0000000103507824 */ /* 0x020fe200078e0a0e */
[----:B--2---:R-:W-:-:S04]  /*0330*/  ISETP.NE.U32.AND P0, PT, R4, RZ, PT ;  /* 0x000000ff0400720c */ /* 0x004fc80003f05070 */
[----:B------:R-:W-:-:S13]  /*0340*/  ISETP.NE.AND.EX P0, PT, R5, RZ, PT, P0 ;  /* 0x000000ff0500720c */ /* 0x000fda0003f05300 */
[----:B------:R-:W-:Y:S05]  /*0350*/  @!P0 BRA `(.L_x_815) ;  /* 0x0000000000108947 */ /* 0x000fea0003800000 */
[----:B------:R-:W-:-:S05]  /*0360*/  IMAD.WIDE R4, R202, 0x4, R4 ;  /* 0x00000004ca047825 */ /* 0x000fca00078e0204 */
[----:B------:R-:W2:Y:S02]  /*0370*/  LD.E R65, desc[UR4][R4.64] ;  /* 0x0000000404417980 */ /* 0x000ea4000c101900 */
[----:B--2---:R-:W-:Y:S01]  /*0380*/  IADD3 R65, R65, -R14, RZ ;  /* 0x8000000e41417210 */ /* 0x004fe20007ffe0ff */
[----:B------:R-:W-:Y:S05]  /*0390*/  BRA `(.L_x_816) ;  /* 0x0000000000247947 */ /* 0x000fea0003800000 */
.L_x_815:
[----:B------:R-:W2:Y:S01]  /*03a0*/  LD.E.64 R2, desc[UR4][R118.64+0x108] ;  /* 0x0001080476027980 */ /* 0x000ea2000c101b00 */
[----:B------:R-:W-:Y:S01]  /*03b0*/  BSSY B0, `(.L_x_817) ;  /* 0x0000006000007945 */ /* 0x000fe20003800000 */
[----:B------:R-:W-:Y:S01]  /*03c0*/  IMAD.MOV.U32 R65, RZ, RZ, RZ ;  /* 0x000000ffff417224 */ /* 0x000fe200078e00ff */
[----:B--2---:R-:W-:-:S04]  /*03d0*/  ISETP.NE.U32.AND P0, PT, R2, RZ, PT ;  /* 0x000000ff0200720c */ /* 0x004fc80003f05070 */
[----:B------:R-:W-:-:S13]  /*03e0*/  ISETP.NE.AND.EX P0, PT, R3, RZ, PT, P0 ;  /* 0x000000ff0300720c */ /* 0x000fda0003f05300 */
[----:B------:R-:W-:Y:S05]  /*03f0*/  @!P0 BRA `(.L_x_818) ;  /* 0x0000000000048947 */ /* 0x000fea0003800000 */
[----:B------:R2:W5:Y:S02]  /*0400*/  LD.E R65, desc[UR4][R118.64+0xbc] ;  /* 0x0000bc0476417980 */ /* 0x000564000c101900 */
.L_x_818:
[----:B------:R-:W-:Y:S05]  /*0410*/  BSYNC B0 ;  /* 0x0000000000007941 */ /* 0x000fea0003800000 */
.L_x_817:
[----:B-----5:R-:W-:Y:S02]  /*0420*/  IADD3 R65, R80, R65, RZ ;  /* 0x0000004150417210 */ /* 0x020fe40007ffe0ff */
.L_x_816:
[----:B------:R-:W-:Y:S05]  /*0430*/  BSYNC B1 ;  /* 0x0000000000017941 */ /* 0x000fea0003800000 */
.L_x_814:
[----:B------:R-:W-:Y:S01]  /*0440*/  IMAD.SHL.U32 R69, R203, 0x40, RZ ;  /* 0x00000040cb457824 */ /* 0x000fe200078e00ff */
[----:B------:R-:W-:Y:S01]  /*0450*/  MOV R2, R200 ;  /* 0x000000c800027202 */ /* 0x000fe20000000f00 */
[----:B------:R-:W-:-:S03]  /*0460*/  IMAD.MOV.U32 R3, RZ, RZ, 0x0 ;  /* 0x00000000ff037424 */ /* 0x000fc600078e00ff */
[----:B------:R-:W-:-:S13]  /*0470*/  ISETP.GT.AND P0, PT, R204, R69, PT ;  /* 0x00000045cc00720c */ /* 0x000fda0003f04270 */
[----:B-123--:R-:W-:Y:S05]  /*0480*/  @!P0 RET.REL.NODEC R2 `(_ZN5flash24flash_fwd_splitkv_kernelI23Flash_fwd_kernel_traitsILi96ELi64ELi128ELi4ELb0ELb0EN7cutlass10bfloat16_tE19Flash_kernel_traitsILi96ELi64ELi128ELi4ES3_EELb1ELb0ELb0ELb0ELb0ELb0ELb0ELb1EEEvNS_16Flash_fwd_paramsE) ;  /* 0xfffffff802dc8950 */ /* 0x00efea0003c3ffff */
[----:B------:R-:W2:Y:S04]  /*0490*/  LD.E R7, desc[UR4][R118.64+0xb8] ;  /* 0x0000b80476077980 */ /* 0x000ea8000c101900 */
[----:B------:R-:W3:Y:S01]  /*04a0*/  LD.E R0, desc[UR4][R118.64+0x188] ;  /* 0x0001880476007980 */ /* 0x000ee2000c101900 */
[----:B------:R-:W-:Y:S01]  /*04b0*/  IADD3 R3, -R204, 0xbf, R69 ;  /* 0x000000bfcc037810 */ /* 0x000fe20007ffe145 */
[----:B------:R-:W-:Y:S01]  /*04c0*/  VIADD R5, R65, 0x7f ;  /* 0x0000007f41057836 */ /* 0x000fe20000000000 */
[----:B------:R-:W1:Y:S04]  /*04d0*/  S2R R64, SR_TID.X ;  /* 0x0000000000407919 */ /* 0x000e680000002100 */
[----:B------:R-:W-:-:S04]  /*04e0*/  SHF.R.S32.HI R2, RZ, 0x1f, R5 ;  /* 0x0000001fff027819 */ /* 0x000fc80000011405 */
[----:B------:R-:W-:-:S04]  /*04f0*/  LEA.HI R2, R2, R5, RZ, 0x7 ;  /* 0x0000000502027211 */ /* 0x000fc800078f38ff */
[----:B------:R-:W-:Y:S01]  /*0500*/  SHF.R.S32.HI R2, RZ, 0x7, R2 ;  /* 0x00000007ff027819 */ /* 0x000fe20000011402 */
[----:B--2---:R-:W-:Y:S01]  /*0510*/  VIADD R7, R7, 0x7f ;  /* 0x0000007f07077836 */ /* 0x004fe20000000000 */
[----:B---3--:R-:W-:-:S04]  /*0520*/  IADD3 R3, R0, R3, R65 ;  /* 0x0000000300037210 */ /* 0x008fc80007ffe041 */
[----:B------:R-:W-:Y:S02]  /*0530*/  SHF.R.S32.HI R4, RZ, 0x1f, R7 ;  /* 0x0000001fff047819 */ /* 0x000fe40000011407 */
[----:B------:R-:W-:Y:S02]  /*0540*/  SHF.R.S32.HI R0, RZ, 0x1f, R3 ;  /* 0x0000001fff007819 */ /* 0x000fe40000011403 */
[----:B------:R-:W-:Y:S02]  /*0550*/  LEA.HI R4, R4, R7, RZ, 0x7 ;  /* 0x0000000704047211 */ /* 0x000fe400078f38ff */
[----:B------:R-:W-:Y:S02]  /*0560*/  LEA.HI R0, R0, R3, RZ, 0x7 ;  /* 0x0000000300007211 */ /* 0x000fe400078f38ff */
[----:B------:R-:W-:Y:S02]  /*0570*/  SHF.R.S32.HI R51, RZ, 0x7, R4 ;  /* 0x00000007ff337819 */ /* 0x000fe40000011404 */
[----:B------:R-:W-:-:S04]  /*0580*/  SHF.R.S32.HI R0, RZ, 0x7, R0 ;  /* 0x00000007ff007819 */ /* 0x000fc80000011400 */
[----:B------:R-:W-:-:S04]  /*0590*/  VIMNMX3 R51, R51, R2, R0, PT ;  /* 0x000000023333720f */ /* 0x000fc80003800100 */
[----:B------:R-:W-:-:S13]  /*05a0*/  ISETP.GT.AND P0, PT, R51, RZ, PT ;  /* 0x000000ff3300720c */ /* 0x000fda0003f04270 */
[----:B-1----:R-:W-:Y:S05]  /*05b0*/  @P0 BRA `(.L_x_819) ;  /* 0x00000004007c0947 */ /* 0x002fea0003800000 */
[----:B------:R-:W-:Y:S01]  /*05c0*/  ISETP.NE.AND P0, PT, R206, -0x1, PT ;  /* 0xffffffffce00780c */ /* 0x000fe20003f05270 */
[----:B------:R-:W2:Y:S04]  /*05d0*/  LD.E.64 R14, desc[UR4][R118.64+0x88] ;  /* 0x00008804760e7980 */ /* 0x000ea8000c101b00 */
[----:B------:R-:W3:Y:S04]  /*05e0*/  LD.E R3, desc[UR4][R118.64+0x60] ;  /* 0x0000600476037980 */ /* 0x000ee8000c101900 */
[----:B------:R-:W4:Y:S04]  /*05f0*/  LD.E R0, desc[UR4][R118.64+0xb4] ;  /* 0x0000b40476007980 */ /* 0x000f28000c101900 */
[----:B------:R-:W3:Y:S04]  /*0600*/  @!P0 LD.E.64 R12, desc[UR4][R118.64+0x80] ;  /* 0x00008004760c8980 */ /* 0x000ee8000c101b00 */
[----:B------:R-:W4:Y:S04]  /*0610*/  LD.E.64 R4, desc[UR4][R118.64+0x90] ;  /* 0x0000900476047980 */ /* 0x000f28000c101b00 */
[----:B------:R-:W4:Y:S04]  /*0620*/  LD.E.64 R10, desc[UR4][R118.64+0xa0] ;  /* 0x0000a004760a7980 */ /* 0x000f28000c101b00 */
[----:B------:R1:W5:Y:S04]  /*0630*/  LD.E R2, desc[UR4][R118.64+0xc0] ;  /* 0x0000c00476027980 */ /* 0x000368000c101900 */
[----:B------:R1:W5:Y:S01]  /*0640*/  LD.E.64 R18, desc[UR4][R118.64+0x70] ;  /* 0x0000700476127980 */ /* 0x000362000c101b00 */
[----:B------:R-:W-:-:S04]  /*0650*/  SHF.R.S32.HI R7, RZ, 0x1f, R64 ;  /* 0x0000001fff077819 */ /* 0x000fc80000011440 */
[----:B------:R-:W-:-:S04]  /*0660*/  LEA.HI R6, R7, R64, RZ, 0x2 ;  /* 0x0000004007067211 */ /* 0x000fc800078f10ff */
[----:B------:R-:W-:-:S05]  /*0670*/  LOP3.LUT R7, R6, 0xfffffffc, RZ, 0xc0, !PT ;  /* 0xfffffffc06077812 */ /* 0x000fca00078ec0ff */
[----:B------:R-:W-:Y:S01]  /*0680*/  IMAD.IADD R64, R64, 0x1, -R7 ;  /* 0x0000000140407824 */ /* 0x000fe200078e0a07 */
[----:B------:R-:W-:-:S03]  /*0690*/  @!P0 SHF.R.S32.HI R8, RZ, 0x1f, R202 ;  /* 0x0000001fff088819 */ /* 0x000fc600000114ca */
[----:B------:R-:W-:-:S05]  /*06a0*/  IMAD.SHL.U32 R20, R64, 0x8, RZ ;  /* 0x0000000840147824 */ /* 0x000fca00078e00ff */
[----:B------:R-:W-:Y:S01]  /*06b0*/  SHF.R.S32.HI R21, RZ, 0x1f, R20 ;  /* 0x0000001fff157819 */ /* 0x000fe20000011414 */
[----:B------:R-:W-:Y:S01]  /*06c0*/  IMAD.IADD R204, R204, 0x1, -R69 ;  /* 0x00000001cccc7824 */ /* 0x000fe200078e0a45 */
[----:B------:R-:W-:Y:S01]  /*06d0*/  ISETP.NE.AND P5, PT, R64, RZ, PT ;  /* 0x000000ff4000720c */ /* 0x000fe20003fa5270 */
[----:B------:R-:W-:Y:S01]  /*06e0*/  BSSY B0, `(.L_x_820) ;  /* 0x0000032000007945 */ /* 0x000fe20003800000 */
[-C--:B--2---:R-:W-:Y:S02]  /*06f0*/  @P0 IMAD R7, R15, R206.reuse, RZ ;  /* 0x000000ce0f070224 */ /* 0x084fe400078e02ff */
[----:B------:R-:W-:-:S04]  /*0700*/  @P0 IMAD.WIDE.U32 R16, R14, R206, RZ ;  /* 0x000000ce0e100225 */ /* 0x000fc800078e00ff */
[----:B------:R-:W-:-:S04]  /*0710*/  IMAD.WIDE.U32 R22, R69, R14, R20 ;  /* 0x0000000e45167225 */ /* 0x000fc800078e0014 */
[-C--:B---3--:R-:W-:Y:S02]  /*0720*/  @!P0 IMAD R9, R13, R202.reuse, RZ ;  /* 0x000000ca0d098224 */ /* 0x088fe400078e02ff */
[----:B------:R-:W-:-:S04]  /*0730*/  @!P0 IMAD.WIDE.U32 R24, R12, R202, RZ ;  /* 0x000000ca0c188225 */ /* 0x000fc800078e00ff */
[----:B------:R-:W-:Y:S01]  /*0740*/  @!P0 IMAD R8, R12, R8, R9 ;  /* 0x000000080c088224 */ /* 0x000fe200078e0209 */
[----:B------:R-:W-:Y:S01]  /*0750*/  SHF.R.S32.HI R12, RZ, 0x1f, R69 ;  /* 0x0000001fff0c7819 */ /* 0x000fe20000011445 */
[----:B------:R-:W-:Y:S01]  /*0760*/  IMAD R9, R15, R69, RZ ;  /* 0x000000450f097224 */ /* 0x000fe200078e02ff */
[----:B------:R-:W-:Y:S01]  /*0770*/  @!P0 MOV R16, R24 ;  /* 0x0000001800108202 */ /* 0x000fe20000000f00 */
[----:B------:R-:W-:Y:S02]  /*0780*/  @P0 IMAD.IADD R7, R17, 0x1, R7 ;  /* 0x0000000111070824 */ /* 0x000fe400078e0207 */
[----:B------:R-:W-:Y:S02]  /*0790*/  IMAD R12, R14, R12, R9 ;  /* 0x0000000c0e0c7224 */ /* 0x000fe400078e0209 */
[----:B------:R-:W-:Y:S01]  /*07a0*/  @!P0 IMAD.IADD R7, R25, 0x1, R8 ;  /* 0x0000000119078824 */ /* 0x000fe200078e0208 */
[----:B------:R-:W-:Y:S01]  /*07b0*/  IADD3 R16, P0, R16, R22, RZ ;  /* 0x0000001610107210 */ /* 0x000fe20007f1e0ff */
[----:B------:R-:W-:-:S03]  /*07c0*/  IMAD R3, R202, R3, R201 ;  /* 0x00000003ca037224 */ /* 0x000fc600078e02c9 */
[----:B------:R-:W-:Y:S02]  /*07d0*/  IADD3.X R17, R7, R23, R12, P0, !PT ;  /* 0x0000001707117210 */ /* 0x000fe400007fe40c */
[----:B------:R-:W-:Y:S01]  /*07e0*/  SHF.R.S32.HI R7, RZ, 0x2, R6 ;  /* 0x00000002ff077819 */ /* 0x000fe20000011406 */
[----:B----4-:R-:W-:-:S03]  /*07f0*/  IMAD R6, R0, R3, R69 ;  /* 0x0000000300067224 */ /* 0x010fc600078e0245 */
[CC--:B------:R-:W-:Y:S02]  /*0800*/  ISETP.GE.AND P2, PT, R7.reuse, R204.reuse, PT ;  /* 0x000000cc0700720c */ /* 0x0c0fe40003f46270 */
[----:B------:R-:W-:Y:S01]  /*0810*/  ISETP.GE.OR P6, PT, R7, R204, P5 ;  /* 0x000000cc0700720c */ /* 0x000fe20002fc6670 */
[----:B------:R-:W-:Y:S01]  /*0820*/  IMAD R3, R5, R201, RZ ;  /* 0x000000c905037224 */ /* 0x000fe200078e02ff */
[----:B------:R-:W-:Y:S02]  /*0830*/  SHF.R.S32.HI R9, RZ, 0x1f, R7 ;  /* 0x0000001fff097819 */ /* 0x000fe40000011407 */
[C---:B------:R-:W-:Y:S02]  /*0840*/  IADD3 R5, P0, R6.reuse, R7, RZ ;  /* 0x0000000706057210 */ /* 0x040fe40007f1e0ff */
[----:B------:R-:W-:Y:S02]  /*0850*/  SHF.R.S32.HI R0, RZ, 0x1f, R201 ;  /* 0x0000001fff007819 */ /* 0x000fe400000114c9 */
[----:B------:R-:W-:Y:S01]  /*0860*/  LEA.HI.X.SX32 R6, R6, R9, 0x1, P0 ;  /* 0x0000000906067211 */ /* 0x000fe200000f0eff */
[----:B------:R-:W-:Y:S01]  /*0870*/  IMAD.WIDE.U32 R16, R201, R4, R16 ;  /* 0x00000004c9107225 */ /* 0x000fe200078e0010 */
[----:B------:R-:W-:-:S02]  /*0880*/  IADD3 R13, R7, 0x20, RZ ;  /* 0x00000020070d7810 */ /* 0x000fc40007ffe0ff */
[----:B------:R-:W-:Y:S01]  /*0890*/  LEA R10, P0, R5, R10, 0x2 ;  /* 0x0000000a050a7211 */ /* 0x000fe200078010ff */
[----:B------:R-:W-:Y:S01]  /*08a0*/  IMAD R0, R4, R0, R3 ;  /* 0x0000000004007224 */ /* 0x000fe200078e0203 */
[CC--:B------:R-:W-:Y:S02]  /*08b0*/  ISETP.GE.AND P1, PT, R13.reuse, R204.reuse, PT ;  /* 0x000000cc0d00720c */ /* 0x0c0fe40003f26270 */
[----:B------:R-:W-:Y:S01]  /*08c0*/  ISETP.GE.OR P5, PT, R13, R204, P5 ;  /* 0x000000cc0d00720c */ /* 0x000fe20002fa6670 */
[C---:B------:R-:W-:Y:S01]  /*08d0*/  VIADD R13, R20.reuse, 0x20 ;  /* 0x00000020140d7836 */ /* 0x040fe20000000000 */
[----:B------:R-:W-:Y:S01]  /*08e0*/  LEA.HI.X R11, R5, R11, R6, 0x2, P0 ;  /* 0x0000000b050b7211 */ /* 0x000fe200000f1406 */
[----:B------:R-:W-:Y:S01]  /*08f0*/  VIADD R5, R20, 0x40 ;  /* 0x0000004014057836 */ /* 0x000fe20000000000 */
[----:B------:R-:W-:Y:S01]  /*0900*/  @!P6 MOV R3, 0x7f800000 ;  /* 0x7f8000000003e802 */ /* 0x000fe20000000f00 */
[----:B------:R-:W-:Y:S01]  /*0910*/  IMAD.IADD R25, R17, 0x1, R0 ;  /* 0x0000000111197824 */ /* 0x000fe200078e0200 */
[----:B-1----:R-:W-:Y:S07]  /*0920*/  @P2 BRA `(.L_x_821) ;  /* 0x0000000000342947 */ /* 0x002fee0003800000 */
[----:B------:R-:W-:Y:S01]  /*0930*/  IMAD R0, R15, R7, RZ ;  /* 0x000000070f007224 */ /* 0x000fe200078e02ff */
[-C--:B-----5:R-:W-:Y:S01]  /*0940*/  ISETP.GE.AND P4, PT, R20, R2.reuse, PT ;  /* 0x000000021400720c */ /* 0x0a0fe20003f86270 */
[----:B------:R-:W-:Y:S01]  /*0950*/  IMAD.MOV.U32 R24, RZ, RZ, R16 ;  /* 0x000000ffff187224 */ /* 0x000fe200078e0010 */
[-C--:B------:R-:W-:Y:S01]  /*0960*/  ISETP.GE.AND P3, PT, R13, R2.reuse, PT ;  /* 0x000000020d00720c */ /* 0x080fe20003f66270 */
[C---:B------:R-:W-:Y:S01]  /*0970*/  IMAD R0, R14.reuse, R9, R0 ;  /* 0x000000090e007224 */ /* 0x040fe200078e0200 */
[----:B------:R-:W-:Y:S01]  /*0980*/  ISETP.GE.AND P2, PT, R5, R2, PT ;  /* 0x000000020500720c */ /* 0x000fe20003f46270 */
[----:B------:R-:W-:-:S04]  /*0990*/  IMAD.WIDE.U32 R22, R14, R7, R24 ;  /* 0x000000070e167225 */ /* 0x000fc800078e0018 */
[----:B------:R-:W-:Y:S01]  /*09a0*/  IMAD.IADD R23, R23, 0x1, R0 ;  /* 0x0000000117177824 */ /* 0x000fe200078e0200 */
[----:B------:R-:W-:-:S04]  /*09b0*/  LEA R26, P0, R22, R18, 0x1 ;  /* 0x00000012161a7211 */ /* 0x000fc800078008ff */
[----:B------:R-:W-:-:S05]  /*09c0*/  LEA.HI.X R27, R22, R19, R23, 0x1, P0 ;  /* 0x00000013161b7211 */ /* 0x000fca00000f0c17 */
[----:B------:R1:W-:Y:S04]  /*09d0*/  @!P4 ST.E.128 desc[UR4][R26.64], RZ ;  /* 0x000000ff1a00c985 */ /* 0x0003e8000c101d04 */
[----:B------:R1:W-:Y:S04]  /*09e0*/  @!P3 ST.E.128 desc[UR4][R26.64+0x40], RZ ;  /* 0x000040ff1a00b985 */ /* 0x0003e8000c101d04 */
[----:B------:R1:W-:Y:S02]  /*09f0*/  @!P2 ST.E.128 desc[UR4][R26.64+0x80], RZ ;  /* 0x000080ff1a00a985 */ /* 0x0003e4000c101d04 */
.L_x_821:
[----:B------:R-:W-:Y:S05]  /*0a00*/  BSYNC B0 ;  /* 0x0000000000007941 */ /* 0x000fea0003800000 */
.L_x_820:
[----:B------:R-:W-:Y:S04]  /*0a10*/  BSSY B0, `(.L_x_822) ;  /* 0x0000012000007945 */ /* 0x000fe80003800000 */
[----:B------:R-:W-:Y:S05]  /*0a20*/  @P1 BRA `(.L_x_823) ;  /* 0x0000000000401947 */ /* 0x000fea0003800000 */
[----:B------:R-:W-:Y:S01]  /*0a30*/  IADD3 R7, P0, R7, 0x20, RZ ;  /* 0x0000002007077810 */ /* 0x000fe20007f1e0ff */
[----:B------:R-:W-:Y:S01]  /*0a40*/  IMAD.MOV.U32 R8, RZ, RZ, R16 ;  /* 0x000000ffff087224 */ /* 0x000fe200078e0010 */
[-C--:B-----5:R-:W-:Y:S02]  /*0a50*/  ISETP.GE.AND P2, PT, R20, R2.reuse, PT ;  /* 0x000000021400720c */ /* 0x0a0fe40003f46270 */
[-C--:B------:R-:W-:Y:S01]  /*0a60*/  ISETP.GE.AND P1, PT, R13, R2.reuse, PT ;  /* 0x000000020d00720c */ /* 0x080fe20003f26270 */
[----:B------:R-:W-:Y:S01]  /*0a70*/  IMAD.X R9, RZ, RZ, R9, P0 ;  /* 0x000000ffff097224 */ /* 0x000fe200000e0609 */
[----:B------:R-:W-:-:S03]  /*0a80*/  ISETP.GE.AND P0, PT, R5, R2, PT ;  /* 0x000000020500720c */ /* 0x000fc60003f06270 */
[----:B------:R-:W-:Y:S01]  /*0a90*/  IMAD R0, R9, R14, RZ ;  /* 0x0000000e09007224 */ /* 0x000fe200078e02ff */
[----:B------:R-:W-:-:S03]  /*0aa0*/  MOV R9, R25 ;  /* 0x0000001900097202 */ /* 0x000fc60000000f00 */
[-C--:B------:R-:W-:Y:S02]  /*0ab0*/  IMAD R0, R15, R7.reuse, R0 ;  /* 0x000000070f007224 */ /* 0x080fe400078e0200 */
[----:B------:R-:W-:-:S04]  /*0ac0*/  IMAD.WIDE.U32 R8, R14, R7, R8 ;  /* 0x000000070e087225 */ /* 0x000fc800078e0008 */
[----:B------:R-:W-:Y:S01]  /*0ad0*/  IMAD.IADD R5, R9, 0x1, R0 ;  /* 0x0000000109057824 */ /* 0x000fe200078e0200 */
[----:B------:R-:W-:-:S04]  /*0ae0*/  LEA R4, P3, R8, R18, 0x1 ;  /* 0x0000001208047211 */ /* 0x000fc800078608ff */
[----:B------:R-:W-:-:S05]  /*0af0*/  LEA.HI.X R5, R8, R19, R5, 0x1, P3 ;  /* 0x0000001308057211 */ /* 0x000fca00018f0c05 */
[----:B------:R2:W-:Y:S04]  /*0b00*/  @!P2 ST.E.128 desc[UR4][R4.64], RZ ;  /* 0x000000ff0400a985 */ /* 0x0005e8000c101d04 */
[----:B------:R2:W-:Y:S04]  /*0b10*/  @!P1 ST.E.128 desc[UR4][R4.64+0x40], RZ ;  /* 0x000040ff04009985 */ /* 0x0005e8000c101d04 */
[----:B------:R2:W-:Y:S02]  /*0b20*/  @!P0 ST.E.128 desc[UR4][R4.64+0x80], RZ ;  /* 0x000080ff04008985 */ /* 0x0005e4000c101d04 */
.L_x_823:
[----:B------:R-:W-:Y:S05]  /*0b30*/  BSYNC B0 ;  /* 0x0000000000007941 */ /* 0x000fea0003800000 */
.L_x_822:
[----:B------:R-:W-:Y:S01]  /*0b40*/  MOV R201, 0x0 ;  /* 0x0000000000c97802 */ /* 0x000fe20000000f00 */
[----:B------:R1:W-:Y:S03]  /*0b50*/  @!P6 ST.E desc[UR4][R10.64], R3 ;  /* 0x000000030a00e985 */ /* 0x0003e6000c101904 */
[----:B-12--5:R-:W-:Y:S05]  /*0b60*/  @P5 RET.REL.NODEC R200 `(_ZN5flash24flash_fwd_splitkv_kernelI23Flash_fwd_kernel_traitsILi96ELi64ELi128ELi4ELb0ELb0EN7cutlass10bfloat16_tE19Flash_kernel_traitsILi96ELi64ELi128ELi4ES3_EELb1ELb0ELb0ELb0ELb0ELb0ELb0ELb1EEEvNS_16Flash_fwd_paramsE) ;  /* 0xfffffff4c8245950 */ /* 0x026fea0003c3ffff */
[----:B------:R-:W-:Y:S02]  /*0b70*/  MOV R3, 0x7f800000 ;  /* 0x7f80000000037802 */ /* 0x000fe40000000f00 */
[----:B------:R-:W-:-:S03]  /*0b80*/  MOV R201, 0x0 ;  /* 0x0000000000c97802 */ /* 0x000fc60000000f00 */
[----:B------:R1:W-:Y:S02]  /*0b90*/  ST.E desc[UR4][R10.64+0x80], R3 ;  /* 0x000080030a007985 */ /* 0x0003e4000c101904 */
[----:B-1----:R-:W-:Y:S05]  /*0ba0*/  RET.REL.NODEC R200 `(_ZN5flash24flash_fwd_splitkv_kernelI23Flash_fwd_kernel_traitsILi96ELi64ELi128ELi4ELb0ELb0EN7cutlass10bfloat16_tE19Flash_kernel_traitsILi96ELi64ELi128ELi4ES3_EELb1ELb0ELb0ELb0ELb0ELb0ELb0ELb1EEEvNS_16Flash_fwd_paramsE) ;  /* 0xfffffff4c8147950 */ /* 0x002fea0003c3ffff */
.L_x_819:
[----:B------:R-:W2:Y:S04]  /*0bb0*/  LD.E.64 R6, desc[UR4][R118.64+0x160] ;  /* 0x0001600476067980 */ /* 0x000ea8000c101b00 */
[----:B------:R-:W3:Y:S01]  /*0bc0*/  LD.E.64 R8, desc[UR4][R118.64+0x158] ;  /* 0x0001580476087980 */ /* 0x000ee2000c101b00 */
[----:B--2---:R-:W-:-:S04]  /*0bd0*/  ISETP.NE.U32.AND P1, PT, R6, RZ, PT ;  /* 0x000000ff0600720c */ /* 0x004fc80003f25070 */
[----:B------:R-:W-:-:S13]  /*0be0*/  ISETP.NE.AND.EX P1, PT, R7, RZ, PT, P1 ;  /* 0x000000ff0700720c */ /* 0x000fda0003f25310 */
[----:B------:R-:W2:Y:S01]  /*0bf0*/  @P1 LD.E.64 R4, desc[UR4][R118.64+0x168] ;  /* 0x0001680476041980 */ /* 0x000ea2000c101b00 */
[----:B---3--:R-:W-:Y:S01]  /*0c00*/  ISETP.NE.U32.AND P0, PT, R8, RZ, PT ;  /* 0x000000ff0800720c */ /* 0x008fe20003f05070 */
[----:B------:R-:W-:-:S03]  /*0c10*/  IMAD.MOV.U32 R11, RZ, RZ, R202 ;  /* 0x000000ffff0b7224 */ /* 0x000fc600078e00ca */
[----:B------:R-:W-:Y:S02]  /*0c20*/  ISETP.NE.AND.EX P0, PT, R9, RZ, PT, P0 ;  /* 0x000000ff0900720c */ /* 0x000fe40003f05300 */
[----:B------:R-:W-:Y:S02]  /*0c30*/  @P1 SHF.R.S32.HI R0, RZ, 0x1f, R202 ;  /* 0x0000001fff001819 */ /* 0x000fe400000114ca */
[----:B------:R-:W-:-:S09]  /*0c40*/  CS2R R208, SRZ ;  /* 0x0000000000d07805 */ /* 0x000fd2000001ff00 */
[----:B------:R-:W-:-:S05]  /*0c50*/  @P0 IMAD.WIDE R8, R202, 0x4, R8 ;  /* 0x00000004ca080825 */ /* 0x000fca00078e0208 */
[----:B------:R1:W5:Y:S01]  /*0c60*/  @P0 LD.E R11, desc[UR4][R8.64] ;  /* 0x00000004080b0980 */ /* 0x000362000c101900 */
[----:B------:R-:W-:Y:S01]  /*0c70*/  BSSY B0, `(.L_x_824) ;  /* 0x00000ae000007945 */ /* 0x000fe20003800000 */
[-C--:B--2---:R-:W-:Y:S02]  /*0c80*/  @P1 IMAD R5, R5, R202.reuse, RZ ;  /* 0x000000ca05051224 */ /* 0x084fe400078e02ff */
[----:B------:R-:W-:-:S04]  /*0c90*/  @P1 IMAD.WIDE.U32 R2, R4, R202, RZ ;  /* 0x000000ca04021225 */ /* 0x000fc800078e00ff */
[----:B------:R-:W-:Y:S01]  /*0ca0*/  @P1 IMAD R0, R4, R0, R5 ;  /* 0x0000000004001224 */ /* 0x000fe200078e0205 */
[----:B------:R-:W-:-:S03]  /*0cb0*/  @P1 LEA R208, P0, R2, R6, 0x2 ;  /* 0x0000000602d01211 */ /* 0x000fc600078010ff */
[----:B------:R-:W-:Y:S01]  /*0cc0*/  @P1 IMAD.IADD R0, R3, 0x1, R0 ;  /* 0x0000000103001824 */ /* 0x000fe200078e0200 */
[----:B------:R-:W-:-:S04]  /*0cd0*/  ISETP.NE.U32.AND P3, PT, R208, RZ, PT ;  /* 0x000000ffd000720c */ /* 0x000fc80003f65070 */
[----:B------:R-:W-:-:S04]  /*0ce0*/  @P1 LEA.HI.X R209, R2, R7, R0, 0x2, P0 ;  /* 0x0000000702d11211 */ /* 0x000fc800000f1400 */
[----:B------:R-:W-:-:S13]  /*0cf0*/  ISETP.NE.AND.EX P3, PT, R209, RZ, PT, P3 ;  /* 0x000000ffd100720c */ /* 0x000fda0003f65330 */
[----:B-1----:R-:W-:Y:S05]  /*0d00*/  @!P3 BRA `(.L_x_825) ;  /* 0x00000004004cb947 */ /* 0x002fea0003800000 */
[----:B------:R-:W2:Y:S04]  /*0d10*/  LD.E R2, desc[UR4][R118.64+0x170] ;  /* 0x0001700476027980 */ /* 0x000ea8000c101900 */
[----:B------:R-:W3:Y:S01]  /*0d20*/  LD.E R6, desc[UR4][R118.64+0x68] ;  /* 0x0000680476067980 */ /* 0x000ee2000c101900 */
[----:B------:R-:W-:-:S03]  /*0d30*/  LEA R5, R51, 0xffffff80, 0x7 ;  /* 0xffffff8033057811 */ /* 0x000fc600078e38ff */
[----:B------:R-:W4:Y:S04]  /*0d40*/  LD.E.64 R20, desc[UR4][R118.64+0x20] ;  /* 0x0000200476147980 */ /* 0x000f28000c101b00 */
[----:B------:R-:W4:Y:S04]  /*0d50*/  LD.E.64 R62, desc[UR4][R118.64+0x38] ;  /* 0x00003804763e7980 */ /* 0x000f28000c101b00 */
[----:B------:R-:W4:Y:S04]  /*0d60*/  LD.E.64 R16, desc[UR4][R118.64+0x50] ;  /* 0x0000500476107980 */ /* 0x000f28000c101b00 */
[----:B------:R-:W5:Y:S04]  /*0d70*/  LD.E.64 R18, desc[UR4][R118.64+0x58] ;  /* 0x0000580476127980 */ /* 0x000f68000c101b00 */
[----:B------:R-:W5:Y:S01]  /*0d80*/  LD.E.64 R60, desc[UR4][R118.64+0x40] ;  /* 0x00004004763c7980 */ /* 0x000f62000c101b00 */
[----:B--2---:R-:W-:-:S04]  /*0d90*/  IABS R4, R2 ;  /* 0x0000000200047213 */ /* 0x004fc80000000000 */
[----:B------:R-:W1:Y:S08]  /*0da0*/  I2F.RP R7, R4 ;  /* 0x0000000400077306 */ /* 0x000e700000209400 */
[----:B-1----:R-:W1:Y:S02]  /*0db0*/  MUFU.RCP R10, R7 ;  /* 0x00000007000a7308 */ /* 0x002e640000001000 */
[----:B-1----:R-:W-:-:S06]  /*0dc0*/  IADD3 R10, R10, 0xffffffe, RZ ;  /* 0x0ffffffe0a0a7810 */ /* 0x002fcc0007ffe0ff */
[----:B-----5:R-:W1:Y:S01]  /*0dd0*/  F2I.FTZ.U32.TRUNC.NTZ R11, R10 ;  /* 0x0000000a000b7305 */ /* 0x020e62000021f000 */
[----:B------:R-:W-:Y:S02]  /*0de0*/  IABS R0, R2 ;  /* 0x0000000200007213 */ /* 0x000fe40000000000 */
[----:B-1----:R-:W-:Y:S01]  /*0df0*/  IADD3 R3, RZ, -R11, RZ ;  /* 0x8000000bff037210 */ /* 0x002fe20007ffe0ff */
[----:B------:R-:W-:-:S04]  /*0e00*/  IMAD.MOV.U32 R10, RZ, RZ, RZ ;  /* 0x000000ffff0a7224 */ /* 0x000fc800078e00ff */
[----:B------:R-:W-:Y:S01]  /*0e10*/  IMAD R8, R3, R4, RZ ;  /* 0x0000000403087224 */ /* 0x000fe200078e02ff */
[----:B------:R-:W-:-:S03]  /*0e20*/  IABS R3, R5 ;  /* 0x0000000500037213 */ /* 0x000fc60000000000 */
[----:B------:R-:W-:Y:S01]  /*0e30*/  IMAD.HI.U32 R8, R11, R8, R10 ;  /* 0x000000080b087227 */ /* 0x000fe200078e000a */
[----:B------:R-:W-:-:S05]  /*0e40*/  IADD3 R0, RZ, -R0, RZ ;  /* 0x80000000ff007210 */ /* 0x000fca0007ffe0ff */
[----:B------:R-:W-:Y:S02]  /*0e50*/  IMAD.HI.U32 R15, R8, R3, RZ ;  /* 0x00000003080f7227 */ /* 0x000fe400078e00ff */
[----:B------:R-:W2:Y:S02]  /*0e60*/  LD.E.64 R8, desc[UR4][R118.64+0x28] ;  /* 0x0000280476087980 */ /* 0x000ea4000c101b00 */
[----:B------:R-:W-:-:S05]  /*0e70*/  IMAD R3, R15, R0, R3 ;  /* 0x000000000f037224 */ /* 0x000fca00078e0203 */
[----:B------:R-:W-:Y:S02]  /*0e80*/  ISETP.GT.U32.AND P1, PT, R4, R3, PT ;  /* 0x000000030400720c */ /* 0x000fe40003f24070 */
[----:B------:R-:W-:-:S11]  /*0e90*/  LOP3.LUT R0, R5, R2, RZ, 0x3c, !PT ;  /* 0x0000000205007212 */ /* 0x000fd600078e3cff */
[----:B------:R-:W-:-:S05]  /*0ea0*/  @!P1 IMAD.IADD R3, R3, 0x1, -R4 ;  /* 0x0000000103039824 */ /* 0x000fca00078e0a04 */
[----:B------:R-:W-:Y:S02]  /*0eb0*/  ISETP.GE.U32.AND P2, PT, R3, R4, PT ;  /* 0x000000040300720c */ /* 0x000fe40003f46070 */
[----:B------:R-:W-:Y:S02]  /*0ec0*/  ISETP.GE.AND P0, PT, R0, RZ, PT ;  /* 0x000000ff0000720c */ /* 0x000fe40003f06270 */
[----:B------:R-:W-:Y:S02]  /*0ed0*/  @!P1 IADD3 R15, R15, 0x1, RZ ;  /* 0x000000010f0f9810 */ /* 0x000fe40007ffe0ff */
[----:B------:R-:W-:-:S07]  /*0ee0*/  ISETP.NE.AND P1, PT, R2, RZ, PT ;  /* 0x000000ff0200720c */ /* 0x000fce0003f25270 */
[----:B------:R-:W-:-:S05]  /*0ef0*/  @P2 VIADD R15, R15, 0x1 ;  /* 0x000000010f0f2836 */ /* 0x000fca0000000000 */
[----:B------:R-:W-:Y:S02]  /*0f00*/  @!P0 IADD3 R15, -R15, RZ, RZ ;  /* 0x000000ff0f0f8210 */ /* 0x000fe40007ffe1ff */
[----:B------:R-:W-:-:S05]  /*0f10*/  @!P1 LOP3.LUT R15, RZ, R2, RZ, 0x33, !PT ;  /* 0x00000002ff0f9212 */ /* 0x000fca00078e33ff */
[----:B------:R-:W-:-:S05]  /*0f20*/  IMAD.WIDE R22, R15, 0x4, R208 ;  /* 0x000000040f167825 */ /* 0x000fca00078e02d0 */
[----:B------:R1:W2:Y:S01]  /*0f30*/  LD.E R4, desc[UR4][R22.64] ;  /* 0x0000000416047980 */ /* 0x0002a2000c101900 */
[----:B---3--:R-:W-:-:S04]  /*0f40*/  IABS R7, R6 ;  /* 0x0000000600077213 */ /* 0x008fc80000000000 */
[----:B------:R-:W3:Y:S08]  /*0f50*/  I2F.RP R14, R7 ;  /* 0x00000007000e7306 */ /* 0x000ef00000209400 */
[----:B---3--:R-:W3:Y:S02]  /*0f60*/  MUFU.RCP R11, R14 ;  /* 0x0000000e000b7308 */ /* 0x008ee40000001000 */
[----:B---3--:R-:W-:-:S06]  /*0f70*/  VIADD R11, R11, 0xffffffe ;  /* 0x0ffffffe0b0b7836 */ /* 0x008fcc0000000000 */
[----:B-1----:R-:W1:Y:S01]  /*0f80*/  F2I.FTZ.U32.TRUNC.NTZ R23, R11 ;  /* 0x0000000b00177305 */ /* 0x002e62000021f000 */
[----:B------:R-:W-:Y:S01]  /*0f90*/  IMAD.MOV.U32 R22, RZ, RZ, RZ ;  /* 0x000000ffff167224 */ /* 0x000fe200078e00ff */
[----:B------:R-:W-:Y:S02]  /*0fa0*/  IABS R3, R201 ;  /* 0x000000c900037213 */ /* 0x000fe40000000000 */
[----:B-1----:R-:W-:-:S05]  /*0fb0*/  IADD3 R0, RZ, -R23, RZ ;  /* 0x80000017ff007210 */ /* 0x002fca0007ffe0ff */
[----:B------:R-:W-:Y:S01]  /*0fc0*/  IMAD R10, R0, R7, RZ ;  /* 0x00000007000a7224 */ /* 0x000fe200078e02ff */
[----:B------:R-:W-:-:S03]  /*0fd0*/  IABS R0, R6 ;  /* 0x0000000600007213 */ /* 0x000fc60000000000 */
[----:B------:R-:W-:Y:S01]  /*0fe0*/  IMAD.HI.U32 R10, R23, R10, R22 ;  /* 0x0000000a170a7227 */ /* 0x000fe200078e0016 */
[----:B------:R-:W-:-:S05]  /*0ff0*/  IADD3 R0, RZ, -R0, RZ ;  /* 0x80000000ff007210 */ /* 0x000fca0007ffe0ff */
[----:B------:R-:W-:-:S04]  /*1000*/  IMAD.HI.U32 R11, R10, R3, RZ ;  /* 0x000000030a0b7227 */ /* 0x000fc800078e00ff */
[----:B------:R-:W-:-:S05]  /*1010*/  IMAD R0, R11, R0, R3 ;  /* 0x000000000b007224 */ /* 0x000fca00078e0203 */
[----:B------:R-:W-:Y:S02]  /*1020*/  ISETP.GT.U32.AND P1, PT, R7, R0, PT ;  /* 0x000000000700720c */ /* 0x000fe40003f24070 */
[----:B------:R-:W-:-:S11]  /*1030*/  IADD3 R15, -R15, RZ, RZ ;  /* 0x000000ff0f0f7210 */ /* 0x000fd60007ffe1ff */
[----:B------:R-:W-:-:S05]  /*1040*/  @!P1 IMAD.IADD R0, R0, 0x1, -R7 ;  /* 0x0000000100009824 */ /* 0x000fca00078e0a07 */
[----:B------:R-:W-:Y:S02]  /*1050*/  ISETP.GE.U32.AND P2, PT, R0, R7, PT ;  /* 0x000000070000720c */ /* 0x000fe40003f46070 */
[----:B------:R-:W-:Y:S01]  /*1060*/  LOP3.LUT R7, R201, R6, RZ, 0x3c, !PT ;  /* 0x00000006c9077212 */ /* 0x000fe200078e3cff */
[----:B------:R-:W-:Y:S01]  /*1070*/  @!P1 VIADD R11, R11, 0x1 ;  /* 0x000000010b0b9836 */ /* 0x000fe20000000000 */
[----:B------:R-:W-:Y:S02]  /*1080*/  ISETP.NE.AND P1, PT, R6, RZ, PT ;  /* 0x000000ff0600720c */ /* 0x000fe40003f25270 */
[----:B------:R-:W-:Y:S01]  /*1090*/  ISETP.GE.AND P0, PT, R7, RZ, PT ;  /* 0x000000ff0700720c */ /* 0x000fe20003f06270 */
[----:B------:R-:W-:-:S04]  /*10a0*/  IMAD R2, R2, R15, R5 ;  /* 0x0000000f02027224 */ /* 0x000fc800078e0205 */
[----:B----4-:R-:W-:Y:S02]  /*10b0*/  IMAD R10, R63, R2, RZ ;  /* 0x000000023f0a7224 */ /* 0x010fe400078e02ff */
[----:B------:R-:W-:-:S06]  /*10c0*/  @P2 IADD3 R11, R11, 0x1, RZ ;  /* 0x000000010b0b2810 */ /* 0x000fcc0007ffe0ff */
[----:B------:R-:W-:Y:S02]  /*10d0*/  @!P0 IADD3 R11, -R11, RZ, RZ ;  /* 0x000000ff0b0b8210 */ /* 0x000fe40007ffe1ff */
[----:B------:R-:W-:Y:S02]  /*10e0*/  @!P1 LOP3.LUT R11, RZ, R6, RZ, 0x33, !PT ;  /* 0x00000006ff0b9212 */ /* 0x000fe400078e33ff */
[----:B--2---:R-:W-:Y:S01]  /*10f0*/  SHF.R.S32.HI R0, RZ, 0x1f, R4 ;  /* 0x0000001fff007819 */ /* 0x004fe20000011404 */
[-C--:B------:R-:W-:Y:S02]  /*1100*/  IMAD R3, R21, R4.reuse, RZ ;  /* 0x0000000415037224 */ /* 0x080fe400078e02ff */
[----:B------:R-:W-:-:S04]  /*1110*/  IMAD.WIDE.U32 R14, R20, R4, RZ ;  /* 0x00000004140e7225 */ /* 0x000fc800078e00ff */
[----:B------:R-:W-:-:S04]  /*1120*/  IMAD R3, R20, R0, R3 ;  /* 0x0000000014037224 */ /* 0x000fc800078e0203 */
[----:B------:R-:W-:Y:S01]  /*1130*/  IMAD.IADD R15, R15, 0x1, R3 ;  /* 0x000000010f0f7824 */ /* 0x000fe200078e0203 */
[----:B------:R-:W-:Y:S01]  /*1140*/  SHF.R.S32.HI R3, RZ, 0x1f, R2 ;  /* 0x0000001fff037819 */ /* 0x000fe20000011402 */
[----:B------:R-:W-:-:S04]  /*1150*/  IMAD.WIDE.U32 R14, R2, R62, R14 ;  /* 0x0000003e020e7225 */ /* 0x000fc800078e000e */
[----:B------:R-:W-:Y:S02]  /*1160*/  IMAD R10, R62, R3, R10 ;  /* 0x000000033e0a7224 */ /* 0x000fe400078e020a */
[----:B------:R-:W-:Y:S02]  /*1170*/  IMAD R7, R9, R4, RZ ;  /* 0x0000000409077224 */ /* 0x000fe400078e02ff */
[----:B------:R-:W-:Y:S01]  /*1180*/  IMAD.IADD R15, R15, 0x1, R10 ;  /* 0x000000010f0f7824 */ /* 0x000fe200078e020a */
[----:B------:R-:W-:Y:S01]  /*1190*/  SHF.R.S32.HI R10, RZ, 0x1f, R11 ;  /* 0x0000001fff0a7819 */ /* 0x000fe2000001140b */
[----:B------:R-:W-:Y:S02]  /*11a0*/  IMAD R9, R17, R11, RZ ;  /* 0x0000000b11097224 */ /* 0x000fe400078e02ff */
[C---:B------:R-:W-:Y:S02]  /*11b0*/  IMAD R7, R8.reuse, R0, R7 ;  /* 0x0000000008077224 */ /* 0x040fe400078e0207 */
[----:B------:R-:W-:-:S04]  /*11c0*/  IMAD.WIDE.U32 R20, R8, R4, RZ ;  /* 0x0000000408147225 */ /* 0x000fc800078e00ff */
[----:B------:R-:W-:Y:S02]  /*11d0*/  IMAD R0, R16, R10, R9 ;  /* 0x0000000a10007224 */ /* 0x000fe400078e0209 */
[----:B------:R-:W-:Y:S01]  /*11e0*/  IMAD.WIDE.U32 R14, R11, R16, R14 ;  /* 0x000000100b0e7225 */ /* 0x000fe200078e000e */
[----:B------:R-:W-:-:S03]  /*11f0*/  MOV R4, R20 ;  /* 0x0000001400047202 */ /* 0x000fc60000000f00 */
[----:B------:R-:W-:Y:S01]  /*1200*/  IMAD.IADD R9, R21, 0x1, R7 ;  /* 0x0000000115097824 */ /* 0x000fe200078e0207 */
[----:B------:R-:W-:Y:S01]  /*1210*/  IADD3 R7, R15, R0, RZ ;  /* 0x000000000f077210 */ /* 0x000fe20007ffe0ff */
[----:B------:R-:W-:Y:S01]  /*1220*/  IMAD.MOV.U32 R0, RZ, RZ, R14 ;  /* 0x000000ffff007224 */ /* 0x000fe200078e000e */
[----:B------:R-:W-:Y:S05]  /*1230*/  BRA `(.L_x_826) ;  /* 0x0000000400447947 */ /* 0x000fea0003800000 */
.L_x_825:
[----:B------:R-:W2:Y:S01]  /*1240*/  LD.E R4, desc[UR4][R118.64+0x68] ;  /* 0x0000680476047980 */ /* 0x000ea2000c101900 */
[----:B------:R-:W-:-:S03]  /*1250*/  ISETP.NE.AND P4, PT, R15, -0x1, PT ;  /* 0xffffffff0f00780c */ /* 0x000fc60003f85270 */
[----:B------:R-:W3:Y:S04]  /*1260*/  LD.E.64 R62, desc[UR4][R118.64+0x38] ;  /* 0x00003804763e7980 */ /* 0x000ee8000c101b00 */
[----:B------:R-:W4:Y:S04]  /*1270*/  LD.E.64 R60, desc[UR4][R118.64+0x40] ;  /* 0x00004004763c7980 */ /* 0x000f28000c101b00 */
[----:B------:R-:W4:Y:S04]  /*1280*/  LD.E.64 R16, desc[UR4][R118.64+0x50] ;  /* 0x0000500476107980 */ /* 0x000f28000c101b00 */
[----:B------:R-:W4:Y:S04]  /*1290*/  @!P4 LD.E.64 R22, desc[UR4][R118.64+0x20] ;  /* 0x000020047616c980 */ /* 0x000f28000c101b00 */
[----:B------:R-:W4:Y:S04]  /*12a0*/  @!P4 LD.E.64 R20, desc[UR4][R118.64+0x28] ;  /* 0x000028047614c980 */ /* 0x000f28000c101b00 */
[----:B------:R1:W5:Y:S01]  /*12b0*/  LD.E.64 R18, desc[UR4][R118.64+0x58] ;  /* 0x0000580476127980 */ /* 0x000362000c101b00 */
[----:B------:R-:W-:Y:S01]  /*12c0*/  IMAD.MOV.U32 R8, RZ, RZ, RZ ;  /* 0x000000ffff087224 */ /* 0x000fe200078e00ff */
[----:B--2---:R-:W-:-:S04]  /*12d0*/  IABS R3, R4 ;  /* 0x0000000400037213 */ /* 0x004fc80000000000 */
[----:B------:R-:W2:Y:S08]  /*12e0*/  I2F.RP R6, R3 ;  /* 0x0000000300067306 */ /* 0x000eb00000209400 */
[----:B--2---:R-:W2:Y:S02]  /*12f0*/  MUFU.RCP R2, R6 ;  /* 0x0000000600027308 */ /* 0x004ea40000001000 */
[----:B--2---:R-:W-:-:S06]  /*1300*/  IADD3 R2, R2, 0xffffffe, RZ ;  /* 0x0ffffffe02027810 */ /* 0x004fcc0007ffe0ff */
[----:B------:R-:W2:Y:S01]  /*1310*/  F2I.FTZ.U32.TRUNC.NTZ R9, R2 ;  /* 0x0000000200097305 */ /* 0x000ea2000021f000 */
[----:B------:R-:W-:Y:S02]  /*1320*/  IABS R7, R4 ;  /* 0x0000000400077213 */ /* 0x000fe40000000000 */
[----:B--2---:R-:W-:-:S05]  /*1330*/  IADD3 R0, RZ, -R9, RZ ;  /* 0x80000009ff007210 */ /* 0x004fca0007ffe0ff */
[----:B------:R-:W-:Y:S01]  /*1340*/  IMAD R5, R0, R3, RZ ;  /* 0x0000000300057224 */ /* 0x000fe200078e02ff */
[----:B------:R-:W-:-:S03]  /*1350*/  IABS R0, R201 ;  /* 0x000000c900007213 */ /* 0x000fc60000000000 */
[----:B------:R-:W-:Y:S01]  /*1360*/  IMAD.HI.U32 R5, R9, R5, R8 ;  /* 0x0000000509057227 */ /* 0x000fe200078e0008 */
[----:B------:R-:W-:-:S05]  /*1370*/  IADD3 R7, RZ, -R7, RZ ;  /* 0x80000007ff077210 */ /* 0x000fca0007ffe0ff */
[----:B------:R-:W-:-:S04]  /*1380*/  IMAD.HI.U32 R2, R5, R0, RZ ;  /* 0x0000000005027227 */ /* 0x000fc800078e00ff */
[----:B------:R-:W-:-:S05]  /*1390*/  IMAD R0, R2, R7, R0 ;  /* 0x0000000702007224 */ /* 0x000fca00078e0200 */
[----:B------:R-:W-:Y:S01]  /*13a0*/  ISETP.GT.U32.AND P0, PT, R3, R0, PT ;  /* 0x000000000300720c */ /* 0x000fe20003f04070 */
[-C--:B---3--:R-:W-:Y:S01]  /*13b0*/  @!P4 IMAD R5, R63, R14.reuse, RZ ;  /* 0x0000000e3f05c224 */ /* 0x088fe200078e02ff */
[----:B------:R-:W-:Y:S01]  /*13c0*/  @!P4 SHF.R.S32.HI R6, RZ, 0x1f, R14 ;  /* 0x0000001fff06c819 */ /* 0x000fe2000001140e */
[----:B------:R-:W-:-:S04]  /*13d0*/  @!P4 IMAD.WIDE.U32 R24, R62, R14, RZ ;  /* 0x0000000e3e18c225 */ /* 0x000fc800078e00ff */
[----:B------:R-:W-:Y:S01]  /*13e0*/  @!P4 IMAD R5, R6, R62, R5 ;  /* 0x0000003e0605c224 */ /* 0x000fe200078e0205 */
[----:B-----5:R-:W-:-:S05]  /*13f0*/  @!P4 SHF.R.S32.HI R6, RZ, 0x1f, R11 ;  /* 0x0000001fff06c819 */ /* 0x020fca000001140b */
[----:B------:R-:W-:Y:S01]  /*1400*/  @!P0 IADD3 R0, R0, -R3, RZ ;  /* 0x8000000300008210 */ /* 0x000fe20007ffe0ff */
[----:B------:R-:W-:Y:S01]  /*1410*/  @P4 IMAD.IADD R7, R14, 0x1, R15 ;  /* 0x000000010e074824 */ /* 0x000fe200078e020f */
[----:B------:R-:W-:Y:S01]  /*1420*/  @!P4 IADD3 R25, R25, R5, RZ ;  /* 0x000000051919c210 */ /* 0x000fe20007ffe0ff */
[----:B----4-:R-:W-:Y:S01]  /*1430*/  @!P4 IMAD R5, R23, R11, RZ ;  /* 0x0000000b1705c224 */ /* 0x010fe200078e02ff */
[----:B------:R-:W-:Y:S01]  /*1440*/  ISETP.GE.U32.AND P2, PT, R0, R3, PT ;  /* 0x000000030000720c */ /* 0x000fe20003f46070 */
[-C--:B------:R-:W-:Y:S01]  /*1450*/  @P4 IMAD R9, R63, R7.reuse, RZ ;  /* 0x000000073f094224 */ /* 0x080fe200078e02ff */
[----:B------:R-:W-:Y:S01]  /*1460*/  LOP3.LUT R0, R201, R4, RZ, 0x3c, !PT ;  /* 0x00000004c9007212 */ /* 0x000fe200078e3cff */
[----:B------:R-:W-:Y:S01]  /*1470*/  @P4 IMAD.WIDE.U32 R26, R62, R7, RZ ;  /* 0x000000073e1a4225 */ /* 0x000fe200078e00ff */
[----:B------:R-:W-:-:S03]  /*1480*/  @!P4 SHF.R.S32.HI R7, RZ, 0x1f, R14 ;  /* 0x0000001fff07c819 */ /* 0x000fc6000001140e */
[C---:B------:R-:W-:Y:S02]  /*1490*/  @!P4 IMAD R5, R22.reuse, R6, R5 ;  /* 0x000000061605c224 */ /* 0x040fe400078e0205 */
[----:B------:R-:W-:Y:S01]  /*14a0*/  @!P4 IMAD.WIDE.U32 R22, R22, R11, R24 ;  /* 0x0000000b1616c225 */ /* 0x000fe200078e0018 */
[----:B------:R-:W-:-:S03]  /*14b0*/  ISETP.GE.AND P1, PT, R0, RZ, PT ;  /* 0x000000ff0000720c */ /* 0x000fc60003f26270 */
[----:B------:R-:W-:Y:S02]  /*14c0*/  @!P4 IMAD R6, R61, R14, RZ ;  /* 0x0000000e3d06c224 */ /* 0x000fe400078e02ff */
[----:B------:R-:W-:Y:S01]  /*14d0*/  @!P0 VIADD R2, R2, 0x1 ;  /* 0x0000000102028836 */ /* 0x000fe20000000000 */
[----:B------:R-:W-:Y:S01]  /*14e0*/  @P4 IADD3 R9, R27, R9, RZ ;  /* 0x000000091b094210 */ /* 0x000fe20007ffe0ff */
[----:B------:R-:W-:Y:S01]  /*14f0*/  @P4 IMAD.MOV.U32 R10, RZ, RZ, R26 ;  /* 0x000000ffff0a4224 */ /* 0x000fe200078e001a */
[----:B------:R-:W-:Y:S01]  /*1500*/  ISETP.NE.AND P0, PT, R4, RZ, PT ;  /* 0x000000ff0400720c */ /* 0x000fe20003f05270 */
[----:B------:R-:W-:Y:S01]  /*1510*/  @!P4 IMAD.MOV.U32 R10, RZ, RZ, R22 ;  /* 0x000000ffff0ac224 */ /* 0x000fe200078e0016 */
[----:B------:R-:W-:Y:S01]  /*1520*/  @!P4 IADD3 R9, R23, R5, RZ ;  /* 0x000000051709c210 */ /* 0x000fe20007ffe0ff */
[----:B------:R-:W-:Y:S01]  /*1530*/  @!P4 IMAD R6, R7, R60, R6 ;  /* 0x0000003c0706c224 */ /* 0x000fe200078e0206 */
[----:B------:R-:W-:Y:S01]  /*1540*/  LEA R5, R51, 0xffffff80, 0x7 ;  /* 0xffffff8033057811 */ /* 0x000fe200078e38ff */
[----:B------:R-:W-:Y:S01]  /*1550*/  @!P4 IMAD.WIDE.U32 R24, R60, R14, RZ ;  /* 0x0000000e3c18c225 */ /* 0x000fe200078e00ff */
[----:B------:R-:W-:-:S02]  /*1560*/  @P2 IADD3 R2, R2, 0x1, RZ ;  /* 0x0000000102022810 */ /* 0x000fc40007ffe0ff */
[----:B------:R-:W-:Y:S01]  /*1570*/  SHF.R.S32.HI R3, RZ, 0x1f, R5 ;  /* 0x0000001fff037819 */ /* 0x000fe20000011405 */
[----:B------:R-:W-:Y:S01]  /*1580*/  @!P4 IMAD.IADD R25, R25, 0x1, R6 ;  /* 0x000000011919c824 */ /* 0x000fe200078e0206 */
[----:B------:R-:W-:Y:S01]  /*1590*/  MOV R22, R10 ;  /* 0x0000000a00167202 */ /* 0x000fe20000000f00 */
[----:B------:R-:W-:Y:S01]  /*15a0*/  IMAD R8, R63, R5, RZ ;  /* 0x000000053f087224 */ /* 0x000fe200078e02ff */
[----:B------:R-:W-:Y:S02]  /*15b0*/  MOV R23, R9 ;  /* 0x0000000900177202 */ /* 0x000fe40000000f00 */
[----:B------:R-:W-:Y:S01]  /*15c0*/  MOV R6, R2 ;  /* 0x0000000200067202 */ /* 0x000fe20000000f00 */
[----:B------:R-:W-:Y:S01]  /*15d0*/  IMAD R8, R3, R62, R8 ;  /* 0x0000003e03087224 */ /* 0x000fe200078e0208 */
[----:B------:R-:W-:Y:S01]  /*15e0*/  @!P4 SHF.R.S32.HI R7, RZ, 0x1f, R11 ;  /* 0x0000001fff07c819 */ /* 0x000fe2000001140b */
[----:B------:R-:W-:Y:S01]  /*15f0*/  IMAD.WIDE.U32 R22, R62, R5, R22 ;  /* 0x000000053e167225 */ /* 0x000fe200078e0016 */
[----:B------:R-:W-:-:S03]  /*1600*/  @P4 IADD3 R14, R14, R15, RZ ;  /* 0x0000000f0e0e4210 */ /* 0x000fc60007ffe0ff */
[----:B------:R-:W-:Y:S01]  /*1610*/  @!P1 IMAD.MOV R6, RZ, RZ, -R6 ;  /* 0x000000ffff069224 */ /* 0x000fe200078e0a06 */
[----:B------:R-:W-:Y:S01]  /*1620*/  @!P0 LOP3.LUT R6, RZ, R4, RZ, 0x33, !PT ;  /* 0x00000004ff068212 */ /* 0x000fe200078e33ff */
[----:B------:R-:W-:Y:S01]  /*1630*/  @!P4 IMAD R0, R21, R11, RZ ;  /* 0x0000000b1500c224 */ /* 0x000fe200078e02ff */
[----:B------:R-:W-:Y:S01]  /*1640*/  IADD3 R23, R23, R8, RZ ;  /* 0x0000000817177210 */ /* 0x000fe20007ffe0ff */
[----:B------:R-:W-:Y:S01]  /*1650*/  @P4 IMAD R9, R61, R14, RZ ;  /* 0x0000000e3d094224 */ /* 0x000fe200078e02ff */
[----:B------:R-:W-:Y:S01]  /*1660*/  SHF.R.S32.HI R10, RZ, 0x1f, R6 ;  /* 0x0000001fff0a7819 */ /* 0x000fe20000011406 */
[----:B------:R-:W-:Y:S02]  /*1670*/  @!P4 IMAD R0, R20, R7, R0 ;  /* 0x000000071400c224 */ /* 0x000fe400078e0200 */
[----:B------:R-:W-:Y:S02]  /*1680*/  IMAD R7, R17, R6, RZ ;  /* 0x0000000611077224 */ /* 0x000fe400078e02ff */
[----:B------:R-:W-:-:S04]  /*1690*/  @P4 IMAD.WIDE.U32 R14, R60, R14, RZ ;  /* 0x0000000e3c0e4225 */ /* 0x000fc800078e00ff */
[----:B------:R-:W-:Y:S01]  /*16a0*/  @!P4 IMAD.WIDE.U32 R20, R20, R11, R24 ;  /* 0x0000000b1414c225 */ /* 0x000fe200078e0018 */
[----:B------:R-:W-:-:S03]  /*16b0*/  @P4 IADD3 R9, R15, R9, RZ ;  /* 0x000000090f094210 */ /* 0x000fc60007ffe0ff */
[----:B------:R-:W-:Y:S01]  /*16c0*/  IMAD.WIDE.U32 R22, R16, R6, R22 ;  /* 0x0000000610167225 */ /* 0x000fe200078e0016 */
[----:B------:R-:W-:-:S03]  /*16d0*/  @P4 MOV R4, R14 ;  /* 0x0000000e00044202 */ /* 0x000fc60000000f00 */
[----:B------:R-:W-:Y:S01]  /*16e0*/  IMAD R7, R16, R10, R7 ;  /* 0x0000000a10077224 */ /* 0x000fe200078e0207 */
[----:B------:R-:W-:Y:S01]  /*16f0*/  @!P4 MOV R4, R20 ;  /* 0x000000140004c202 */ /* 0x000fe20000000f00 */
[----:B------:R-:W-:Y:S01]  /*1700*/  @!P4 IMAD.IADD R9, R21, 0x1, R0 ;  /* 0x000000011509c824 */ /* 0x000fe200078e0200 */
[----:B------:R-:W-:Y:S01]  /*1710*/  MOV R0, R22 ;  /* 0x0000001600007202 */ /* 0x000fe20000000f00 */
[----:B------:R-:W-:Y:S01]  /*1720*/  IMAD.IADD R7, R23, 0x1, R7 ;  /* 0x0000000117077824 */ /* 0x000fe200078e0207 */
[----:B------:R-:W-:Y:S02]  /*1730*/  MOV R2, R5 ;  /* 0x0000000500027202 */ /* 0x000fe40000000f00 */
[----:B-1----:R-:W-:Y:S02]  /*1740*/  MOV R11, R6 ;  /* 0x00000006000b7202 */ /* 0x002fe40000000f00 */
.L_x_826:
[----:B------:R-:W-:Y:S05]  /*1750*/  BSYNC B0 ;  /* 0x0000000000007941 */ /* 0x000fea0003800000 */
.L_x_824:
[----:B------:R-:W-:Y:S01]  /*1760*/  ISETP.NE.AND P0, PT, R206, -0x1, PT ;  /* 0xffffffffce00780c */ /* 0x000fe20003f05270 */
[----:B------:R-:W2:Y:S04]  /*1770*/  LD.E.64 R20, desc[UR4][R118.64+0x30] ;  /* 0x0000300476147980 */ /* 0x000ea8000c101b00 */
[----:B------:R-:W3:Y:S04]  /*1780*/  LD.E R83, desc[UR4][R118.64+0xc0] ;  /* 0x0000c00476537980 */ /* 0x000ee8000c101900 */
[----:B------:R-:W4:Y:S04]  /*1790*/  LD.E.64 R24, desc[UR4][R118.64+0x48] ;  /* 0x0000480476187980 */ /* 0x000f28000c101b00 */
[----:B------:R-:W3:Y:S04]  /*17a0*/  @!P0 LD.E.64 R22, desc[UR4][R118.64+0x18] ;  /* 0x0000180476168980 */ /* 0x000ee8000c101b00 */
[----:B------:R-:W4:Y:S04]  /*17b0*/  LD.E.64 R14, desc[UR4][R118.64+0x10] ;  /* 0x00001004760e7980 */ /* 0x000f28000c101b00 */
[----:B------:R-:W4:Y:S04]  /*17c0*/  LD.E.64 R172, desc[UR4][R118.64+0x8] ;  /* 0x0000080476ac7980 */ /* 0x000f28000c101b00 */
[----:B------:R1:W5:Y:S04]  /*17d0*/  @P5 LD.E R16, desc[UR4][R12.64] ;  /* 0x000000040c105980 */ /* 0x000368000c101900 */
[----:B------:R2:W5:Y:S01]  /*17e0*/  LD.E.64 R176, desc[UR4][R118.64] ;  /* 0x0000000476b07980 */ /* 0x000562000c101b00 */
[----:B------:R-:W-:-:S04]  /*17f0*/  SHF.R.S32.HI R73, RZ, 0x1f, R64 ;  /* 0x0000001fff497819 */ /* 0x000fc80000011440 */
[----:B------:R-:W-:-:S04]  /*1800*/  LEA.HI R17, R73, R64, RZ, 0x2 ;  /* 0x0000004049117211 */ /* 0x000fc800078f10ff */
[----:B------:R-:W-:Y:S02]  /*1810*/  LOP3.LUT R81, R17, 0xfffffffc, RZ, 0xc0, !PT ;  /* 0xfffffffc11517812 */ /* 0x000fe400078ec0ff */
[----:B------:R-:W-:-:S03]  /*1820*/  LEA.HI R74, R73, R64, RZ, 0x3 ;  /* 0x00000040494a7211 */ /* 0x000fc600078f18ff */
[----:B------:R-:W-:Y:S01]  /*1830*/  IMAD.IADD R81, R64, 0x1, -R81 ;  /* 0x0000000140517824 */ /* 0x000fe200078e0a51 */
[----:B------:R-:W-:Y:S02]  /*1840*/  SHF.R.S32.HI R68, RZ, 0x3, R74 ;  /* 0x00000003ff447819 */ /* 0x000fe4000001144a */
[----:B------:R-:W-:Y:S01]  /*1850*/  SHF.R.S32.HI R170, RZ, 0x2, R17 ;  /* 0x00000002ffaa7819 */ /* 0x000fe20000011411 */
[----:B-1----:R-:W-:-:S03]  /*1860*/  IMAD.SHL.U32 R12, R81, 0x8, RZ ;  /* 0x00000008510c7824 */ /* 0x002fc600078e00ff */
[----:B------:R-:W-:Y:S01]  /*1870*/  LEA.HI R17, R17, R170, RZ, 0x1 ;  /* 0x000000aa11117211 */ /* 0x000fe200078f08ff */
[----:B------:R-:W-:Y:S01]  /*1880*/  IMAD.SHL.U32 R27, R68, 0x40, RZ ;  /* 0x00000040441b7824 */ /* 0x000fe200078e00ff */
[----:B------:R-:W-:Y:S02]  /*1890*/  IADD3 R28, P1, R12, R4, RZ ;  /* 0x000000040c1c7210 */ /* 0x000fe40007f3e0ff */
[----:B------:R-:W-:Y:S01]  /*18a0*/  SHF.R.S32.HI R13, RZ, 0x1f, R12 ;  /* 0x0000001fff0d7819 */ /* 0x000fe2000001140c */
[----:B------:R-:W-:Y:S01]  /*18b0*/  IMAD R26, R3, R60, RZ ;  /* 0x0000003c031a7224 */ /* 0x000fe200078e02ff */
[----:B------:R-:W-:Y:S02]  /*18c0*/  LEA.HI R3, R73, R64, RZ, 0x5 ;  /* 0x0000004049037211 */ /* 0x000fe400078f28ff */
[----:B------:R-:W-:Y:S01]  /*18d0*/  LOP3.LUT R27, R27, 0xc0, RZ, 0xc0, !PT ;  /* 0x000000c01b1b7812 */ /* 0x000fe200078ec0ff */
[----:B------:R-:W-:Y:S01]  /*18e0*/  IMAD.X R29, R13, 0x1, R9, P1 ;  /* 0x000000010d1d7824 */ /* 0x000fe200008e0609 */
[----:B------:R-:W-:Y:S01]  /*18f0*/  LOP3.LUT R17, R17, 0x7fffffe, RZ, 0xc0, !PT ;  /* 0x07fffffe11117812 */ /* 0x000fe200078ec0ff */
[C---:B------:R-:W-:Y:S01]  /*1900*/  IMAD R26, R2.reuse, R61, R26 ;  /* 0x0000003d021a7224 */ /* 0x040fe200078e021a */
[----:B------:R-:W-:Y:S01]  /*1910*/  SHF.R.S32.HI R67, RZ, 0x5, R3 ;  /* 0x00000005ff437819 */ /* 0x000fe20000011403 */
[----:B------:R-:W-:Y:S01]  /*1920*/  IMAD.WIDE.U32 R28, R2, R60, R28 ;  /* 0x0000003c021c7225 */ /* 0x000fe200078e001c */
[----:B------:R-:W-:-:S02]  /*1930*/  LOP3.LUT R9, R27, 0x18, R12, 0xf8, !PT ;  /* 0x000000181b097812 */ /* 0x000fc400078ef80c */
[----:B------:R-:W-:Y:S01]  /*1940*/  SHF.R.U32.HI R6, RZ, 0x3, R27 ;  /* 0x00000003ff067819 */ /* 0x000fe2000001161b */
[----:B------:R-:W-:Y:S01]  /*1950*/  IMAD.IADD R4, R170, 0x1, -R17 ;  /* 0x00000001aa047824 */ /* 0x000fe200078e0a11 */
[----:B------:R-:W-:Y:S01]  /*1960*/  IADD3 R27, R29, R26, RZ ;  /* 0x0000001a1d1b7210 */ /* 0x000fe20007ffe0ff */
[----:B------:R-:W-:Y:S01]  /*1970*/  IMAD.MOV.U32 R26, RZ, RZ, R28 ;  /* 0x000000ffff1a7224 */ /* 0x000fe200078e001c */
[----:B------:R-:W-:Y:S01]  /*1980*/  LOP3.LUT R2, R9, R6, RZ, 0x3c, !PT ;  /* 0x0000000609027212 */ /* 0x000fe200078e3cff */
[----:B------:R-:W-:Y:S01]  /*1990*/  IMAD R165, R67, 0x8, R4 ;  /* 0x0000000843a57824 */ /* 0x000fe200078e0204 */
[----:B------:R-:W-:-:S03]  /*19a0*/  SHF.R.S32.HI R77, RZ, 0x1f, R202 ;  /* 0x0000001fff4d7819 */ /* 0x000fc600000114ca */
[----:B------:R-:W-:Y:S01]  /*19b0*/  IMAD.U32 R165, R165, 0x20, R2 ;  /* 0x00000020a5a57824 */ /* 0x000fe200078e0002 */
[----:B------:R-:W-:Y:S01]  /*19c0*/  LEA.HI R73, R73, R64, RZ, 0x4 ;  /* 0x0000004049497211 */ /* 0x000fe200078f20ff */
[----:B------:R-:W-:-:S03]  /*19d0*/  VIADD R117, R12, 0x20 ;  /* 0x000000200c757836 */ /* 0x000fc60000000000 */
[----:B------:R-:W-:-:S05]  /*19e0*/  LOP3.LUT R9, R73, 0xfffffff0, RZ, 0xc0, !PT ;  /* 0xfffffff049097812 */ /* 0x000fca00078ec0ff */
[----:B------:R-:W-:Y:S02]  /*19f0*/  IMAD.IADD R72, R64, 0x1, -R9 ;  /* 0x0000000140487824 */ /* 0x000fe400078e0a09 */
[----:B------:R-:W-:Y:S01]  /*1a00*/  IMAD R9, R19, R11, RZ ;  /* 0x0000000b13097224 */ /* 0x000fe200078e02ff */
[----:B------:R-:W-:Y:S01]  /*1a10*/  SHF.R.S32.HI R174, RZ, 0x1f, R201 ;  /* 0x0000001fffae7819 */ /* 0x000fe200000114c9 */
[----:B------:R-:W-:Y:S01]  /*1a20*/  IMAD.WIDE.U32 R26, R11, R18, R26 ;  /* 0x000000120b1a7225 */ /* 0x000fe200078e001a */
[----:B------:R-:W-:Y:S02]  /*1a30*/  LEA.HI R71, R72, R72, RZ, 0x1 ;  /* 0x0000004848477211 */ /* 0x000fe400078f08ff */
[----:B------:R-:W-:Y:S01]  /*1a40*/  SHF.R.S32.HI R171, RZ, 0x1f, R170 ;  /* 0x0000001fffab7819 */ /* 0x000fe200000114aa */
[----:B------:R-:W-:Y:S01]  /*1a50*/  IMAD R149, R61, R170, RZ ;  /* 0x000000aa3d957224 */ /* 0x000fe200078e02ff */
[--C-:B------:R-:W-:Y:S02]  /*1a60*/  SHF.R.S32.HI R19, RZ, 0x1, R71.reuse ;  /* 0x00000001ff137819 */ /* 0x100fe40000011447 */
[----:B------:R-:W-:Y:S01]  /*1a70*/  SHF.R.S32.HI R66, RZ, 0x1f, R71 ;  /* 0x0000001fff427819 */ /* 0x000fe20000011447 */
[----:B------:R-:W-:-:S03]  /*1a80*/  IMAD R149, R171, R60, R149 ;  /* 0x0000003cab957224 */ /* 0x000fc600078e0295 */
[----:B------:R-:W-:-:S04]  /*1a90*/  LEA.HI R66, R66, R19, RZ, 0x2 ;  /* 0x0000001342427211 */ /* 0x000fc800078f10ff */
[----:B------:R-:W-:Y:S01]  /*1aa0*/  LOP3.LUT R66, R66, 0xfffffffc, RZ, 0xc0, !PT ;  /* 0xfffffffc42427812 */ /* 0x000fe200078ec0ff */
[----:B------:R-:W-:-:S04]  /*1ab0*/  VIADD R116, R12, 0x40 ;  /* 0x000000400c747836 */ /* 0x000fc80000000000 */
[----:B------:R-:W-:Y:S02]  /*1ac0*/  IMAD.IADD R66, R19, 0x1, -R66 ;  /* 0x0000000113427824 */ /* 0x000fe400078e0a42 */
[----:B------:R-:W-:-:S04]  /*1ad0*/  IMAD R169, R63, R170, RZ ;  /* 0x000000aa3fa97224 */ /* 0x000fc800078e02ff */
[----:B------:R-:W-:Y:S01]  /*1ae0*/  IMAD R169, R171, R62, R169 ;  /* 0x0000003eaba97224 */ /* 0x000fe200078e02a9 */
[----:B------:R-:W-:Y:S02]  /*1af0*/  LOP3.LUT R3, R3, 0xffffffe0, RZ, 0xc0, !PT ;  /* 0xffffffe003037812 */ /* 0x000fe400078ec0ff */
[----:B------:R-:W-:Y:S01]  /*1b00*/  MOV R50, 0x10 ;  /* 0x0000001000327802 */ /* 0x000fe20000000f00 */
[C---:B------:R-:W-:Y:S01]  /*1b10*/  IMAD.SHL.U32 R196, R62.reuse, 0x20, RZ ;  /* 0x000000203ec47824 */ /* 0x040fe200078e00ff */
[----:B------:R-:W-:Y:S01]  /*1b20*/  SHF.L.U64.HI R197, R62, 0x5, R63 ;  /* 0x000000053ec57819 */ /* 0x000fe2000001023f */
[C---:B------:R-:W-:Y:S01]  /*1b30*/  IMAD.SHL.U32 R194, R60.reuse, 0x20, RZ ;  /* 0x000000203cc27824 */ /* 0x040fe200078e00ff */
[----:B------:R-:W-:Y:S01]  /*1b40*/  SHF.L.U64.HI R195, R60, 0x5, R61 ;  /* 0x000000053cc37819 */ /* 0x000fe2000001023d */
[----:B------:R-:W-:Y:S02]  /*1b50*/  IMAD.IADD R70, R64, 0x1, -R3 ;  /* 0x0000000140467824 */ /* 0x000fe400078e0a03 */
[----:B------:R-:W-:-:S02]  /*1b60*/  IMAD.SHL.U32 R81, R81, 0x4, RZ ;  /* 0x0000000451517824 */ /* 0x000fc400078e00ff */
[----:B--2---:R-:W-:-:S04]  /*1b70*/  @P0 IMAD.WIDE.U32 R30, R20, R206, RZ ;  /* 0x000000ce141e0225 */ /* 0x004fc800078e00ff */
[----:B------:R-:W-:Y:S02]  /*1b80*/  @P0 IMAD.MOV.U32 R2, RZ, RZ, R30 ;  /* 0x000000ffff020224 */ /* 0x000fe400078e001e */
[----:B------:R-:W-:Y:S02]  /*1b90*/  @P0 IMAD R17, R21, R206, RZ ;  /* 0x000000ce15110224 */ /* 0x000fe400078e02ff */
[----:B---3--:R-:W-:-:S04]  /*1ba0*/  @!P0 IMAD.WIDE.U32 R28, R22, R202, RZ ;  /* 0x000000ca161c8225 */ /* 0x008fc800078e00ff */
[----:B------:R-:W-:Y:S01]  /*1bb0*/  @!P0 IMAD R4, R23, R202, RZ ;  /* 0x000000ca17048224 */ /* 0x000fe200078e02ff */
[----:B------:R-:W-:-:S03]  /*1bc0*/  @!P0 MOV R2, R28 ;  /* 0x0000001c00028202 */ /* 0x000fc60000000f00 */
[----:B------:R-:W-:Y:S01]  /*1bd0*/  @!P0 IMAD R4, R22, R77, R4 ;  /* 0x0000004d16048224 */ /* 0x000fe200078e0204 */
[----:B------:R-:W-:Y:S01]  /*1be0*/  IADD3 R28, P1, R12, R2, RZ ;  /* 0x000000020c1c7210 */ /* 0x000fe20007f3e0ff */
[----:B------:R-:W-:Y:S02]  /*1bf0*/  @P0 IMAD.IADD R17, R31, 0x1, R17 ;  /* 0x000000011f110824 */ /* 0x000fe400078e0211 */
[----:B------:R-:W-:-:S04]  /*1c00*/  @!P0 IMAD.IADD R17, R29, 0x1, R4 ;  /* 0x000000011d118824 */ /* 0x000fc800078e0204 */
[----:B------:R-:W-:Y:S01]  /*1c10*/  IMAD.X R29, R13, 0x1, R17, P1 ;  /* 0x000000010d1d7824 */ /* 0x000fe200008e0611 */
[-C--:B------:R-:W-:Y:S01]  /*1c20*/  ISETP.GE.AND P1, PT, R117, R83.reuse, PT ;  /* 0x000000537500720c */ /* 0x080fe20003f26270 */
[----:B------:R-:W-:Y:S01]  /*1c30*/  IMAD R22, R10, R18, R9 ;  /* 0x000000120a167224 */ /* 0x000fe200078e0209 */
[----:B------:R-:W-:Y:S01]  /*1c40*/  ISETP.GE.AND P2, PT, R12, R83, PT ;  /* 0x000000530c00720c */ /* 0x000fe20003f46270 */
[----:B----4-:R-:W-:Y:S01]  /*1c50*/  IMAD R9, R25, R201, RZ ;  /* 0x000000c919097224 */ /* 0x010fe200078e02ff */
[----:B------:R-:W-:Y:S01]  /*1c60*/  SEL R2, RZ, 0xffffffff, P1 ;  /* 0xffffffffff027807 */ /* 0x000fe20000800000 */
[----:B------:R-:W-:Y:S01]  /*1c70*/  IMAD.IADD R23, R27, 0x1, R22 ;  /* 0x000000011b177824 */ /* 0x000fe200078e0216 */
[----:B------:R-:W-:Y:S01]  /*1c80*/  MOV R22, R26 ;  /* 0x0000001a00167202 */ /* 0x000fe20000000f00 */
[----:B------:R-:W-:Y:S01]  /*1c90*/  IMAD R174, R24, R174, R9 ;  /* 0x000000ae18ae7224 */ /* 0x000fe200078e0209 */
[----:B------:R-:W-:Y:S01]  /*1ca0*/  SEL R9, RZ, 0x1, P2 ;  /* 0x00000001ff097807 */ /* 0x000fe20001000000 */
[----:B------:R-:W-:-:S05]  /*1cb0*/  IMAD.SHL.U32 R2, R2, 0x2, RZ ;  /* 0x0000000202027824 */ /* 0x000fca00078e00ff */
[----:B------:R-:W-:Y:S01]  /*1cc0*/  LOP3.LUT R2, R2, 0x2, R9, 0xe2, !PT ;  /* 0x0000000202027812 */ /* 0x000fe200078ee209 */
[----:B------:R-:W-:-:S04]  /*1cd0*/  IMAD.WIDE.U32 R8, R170, R60, R22 ;  /* 0x0000003caa087225 */ /* 0x000fc800078e0016 */
[----:B------:R-:W-:Y:S01]  /*1ce0*/  IMAD.IADD R149, R9, 0x1, R149 ;  /* 0x0000000109957824 */ /* 0x000fe200078e0295 */
[----:B------:R-:W-:Y:S01]  /*1cf0*/  SHF.R.S32.HI R9, RZ, 0x1f, R80 ;  /* 0x0000001fff097819 */ /* 0x000fe20000011450 */
[----:B------:R-:W-:-:S03]  /*1d00*/  @P0 IMAD.MOV.U32 R18, RZ, RZ, R20 ;  /* 0x000000ffff120224 */ /* 0x000fc600078e0014 */
[----:B------:R-:W-:Y:S01]  /*1d10*/  LEA.HI R102, R9, R80, RZ, 0x7 ;  /* 0x0000005009667211 */ /* 0x000fe200078f38ff */
[----:B------:R-:W-:Y:S01]  /*1d20*/  @P0 IMAD.MOV.U32 R19, RZ, RZ, R21 ;  /* 0x000000ffff130224 */ /* 0x000fe200078e0015 */
[----:B------:R-:W-:Y:S01]  /*1d30*/  @!P0 MOV R19, R21 ;  /* 0x0000001500138202 */ /* 0x000fe20000000f00 */
[----:B------:R-:W-:Y:S01]  /*1d40*/  @!P0 IMAD.MOV.U32 R18, RZ, RZ, R20 ;  /* 0x000000ffff128224 */ /* 0x000fe200078e0014 */
[----:B------:R-:W-:Y:S02]  /*1d50*/  LEA R148, P0, R8, R14, 0x1 ;  /* 0x0000000e08947211 */ /* 0x000fe400078008ff */
[----:B------:R-:W-:Y:S02]  /*1d60*/  SHF.R.S32.HI R102, RZ, 0x7, R102 ;  /* 0x00000007ff667819 */ /* 0x000fe40000011466 */
[----:B------:R-:W-:Y:S02]  /*1d70*/  ISETP.GE.AND P1, PT, R116, R83, PT ;  /* 0x000000537400720c */ /* 0x000fe40003f26270 */
[----:B------:R-:W-:-:S02]  /*1d80*/  LEA.HI.X R149, R8, R15, R149, 0x1, P0 ;  /* 0x0000000f08957211 */ /* 0x000fc400000f0c95 */
[----:B------:R-:W-:Y:S02]  /*1d90*/  VIMNMX R102, RZ, R102, !PT ;  /* 0x00000066ff667248 */ /* 0x000fe40007fe0100 */
[----:B------:R-:W-:Y:S02]  /*1da0*/  IADD3 R166, P0, R12, R0, RZ ;  /* 0x000000000ca67210 */ /* 0x000fe40007f1e0ff */
[----:B------:R-:W-:Y:S02]  /*1db0*/  SEL R75, RZ, 0x4, P1 ;  /* 0x00000004ff4b7807 */ /* 0x000fe40000800000 */
[----:B------:R-:W-:Y:S01]  /*1dc0*/  ISETP.GT.AND P1, PT, R51, R102, PT ;  /* 0x000000663300720c */ /* 0x000fe20003f24270 */
[----:B------:R-:W-:-:S04]  /*1dd0*/  IMAD.WIDE.U32 R28, R201, R24, R28 ;  /* 0x00000018c91c7225 */ /* 0x000fc800078e001c */
[----:B------:R-:W-:Y:S02]  /*1de0*/  IMAD.X R167, R13, 0x1, R7, P0 ;  /* 0x000000010da77824 */ /* 0x000fe400000e0607 */
[----:B------:R-:W-:-:S04]  /*1df0*/  IMAD.WIDE R20, R203, 0x40, R170 ;  /* 0x00000040cb147825 */ /* 0x000fc800078e02aa */
[----:B------:R-:W-:Y:S02]  /*1e00*/  IMAD.IADD R175, R29, 0x1, R174 ;  /* 0x000000011daf7824 */ /* 0x000fe400078e02ae */
[----:B------:R-:W-:-:S04]  /*1e10*/  IMAD.WIDE.U32 R166, R170, R62, R166 ;  /* 0x0000003eaaa67225 */ /* 0x000fc800078e00a6 */
[----:B------:R-:W-:Y:S02]  /*1e20*/  IMAD.MOV.U32 R174, RZ, RZ, R28 ;  /* 0x000000ffffae7224 */ /* 0x000fe400078e001c */
[-C--:B------:R-:W-:Y:S01]  /*1e30*/  IMAD R79, R21, R18.reuse, RZ ;  /* 0x00000012154f7224 */ /* 0x080fe200078e02ff */
[----:B------:R-:W-:Y:S01]  /*1e40*/  LOP3.LUT P2, RZ, R66, 0x2, RZ, 0xc0, !PT ;  /* 0x0000000242ff7812 */ /* 0x000fe2000784c0ff */
[----:B------:R-:W-:Y:S01]  /*1e50*/  IMAD.WIDE.U32 R174, R20, R18, R174 ;  /* 0x0000001214ae7225 */ /* 0x000fe200078e00ae */
[----:B------:R-:W-:Y:S02]  /*1e60*/  LEA R198, P0, R166, R172, 0x1 ;  /* 0x000000aca6c67211 */ /* 0x000fe400078008ff */
[----:B------:R-:W-:Y:S01]  /*1e70*/  IADD3 R169, R167, R169, RZ ;  /* 0x000000a9a7a97210 */ /* 0x000fe20007ffe0ff */
[----:B------:R-:W-:Y:S01]  /*1e80*/  IMAD R79, R20, R19, R79 ;  /* 0x00000013144f7224 */ /* 0x000fe200078e024f */
[C---:B------:R-:W-:Y:S01]  /*1e90*/  SHF.L.U64.HI R78, R18.reuse, 0x5, R19 ;  /* 0x00000005124e7819 */ /* 0x040fe20000010213 */
[----:B------:R-:W-:Y:S01]  /*1ea0*/  IMAD.SHL.U32 R76, R18, 0x20, RZ ;  /* 0x00000020124c7824 */ /* 0x000fe200078e00ff */
[----:B------:R-:W-:Y:S01]  /*1eb0*/  LOP3.LUT R75, R2, R75, RZ, 0xfc, !PT ;  /* 0x0000004b024b7212 */ /* 0x000fe200078efcff */
[----:B------:R-:W-:Y:S01]  /*1ec0*/  @!P5 IMAD.MOV.U32 R16, RZ, RZ, RZ ;  /* 0x000000ffff10d224 */ /* 0x000fe200078e00ff */
[----:B------:R-:W-:Y:S01]  /*1ed0*/  SEL R50, R50, 0xfffffff0, !P2 ;  /* 0xfffffff032327807 */ /* 0x000fe20005000000 */
[----:B------:R-:W-:Y:S01]  /*1ee0*/  IMAD.IADD R79, R175, 0x1, R79 ;  /* 0x00000001af4f7824 */ /* 0x000fe200078e024f */
[----:B------:R-:W-:Y:S01]  /*1ef0*/  LEA.HI.X R199, R166, R173, R169, 0x1, P0 ;  /* 0x000000ada6c77211 */ /* 0x000fe200000f0ca9 */
[----:B------:R-:W-:Y:S06]  /*1f00*/  @!P1 BRA `(.L_x_827) ;  /* 0x0000008c00049947 */ /* 0x000fec0003800000 */
[----:B------:R-:W2:Y:S04]  /*1f10*/  LD.E.64 R28, desc[UR4][R118.64+0x120] ;  /* 0x00012004761c7980 */ /* 0x000ea8000c101b00 */
[----:B------:R-:W3:Y:S04]  /*1f20*/  LD.E.64 R30, desc[UR4][R118.64+0x118] ;  /* 0x00011804761e7980 */ /* 0x000ee8000c101b00 */
[----:B------:R-:W4:Y:S04]  /*1f30*/  LD.E.64 R180, desc[UR4][R118.64+0x130] ;  /* 0x0001300476b47980 */ /* 0x000f28000c101b00 */
[----:B------:R-:W4:Y:S04]  /*1f40*/  LD.E.64 R182, desc[UR4][R118.64+0x128] ;  /* 0x0001280476b67980 */ /* 0x000f28000c101b00 */
[----:B------:R-:W4:Y:S04]  /*1f50*/  LD.E.64 R24, desc[UR4][R118.64+0x140] ;  /* 0x0001400476187980 */ /* 0x000f28000c101b00 */
[----:B------:R-:W4:Y:S04]  /*1f60*/  LD.E.64 R22, desc[UR4][R118.64+0x138] ;  /* 0x0001380476167980 */ /* 0x000f28000c101b00 */
[----:B------:R-:W4:Y:S04]  /*1f70*/  LD.E R14, desc[UR4][R118.64+0xd0] ;  /* 0x0000d004760e7980 */ /* 0x000f28000c101900 */
[----:B------:R-:W4:Y:S04]  /*1f80*/  LD.E.64 R20, desc[UR4][R118.64+0x110] ;  /* 0x0001100476147980 */ /* 0x000f28000c101b00 */
[----:B------:R-:W4:Y:S04]  /*1f90*/  LD.E.64 R18, desc[UR4][R118.64+0x108] ;  /* 0x0001080476127980 */ /* 0x000f28000c101b00 */
[----:B------:R-:W4:Y:S04]  /*1fa0*/  LD.E.64 R8, desc[UR4][R118.64+0x150] ;  /* 0x0001500476087980 */ /* 0x000f28000c101b00 */
[----:B------:R-:W4:Y:S01]  /*1fb0*/  LD.E.64 R6, desc[UR4][R118.64+0x148] ;  /* 0x0001480476067980 */ /* 0x000f22000c101b00 */
[--C-:B------:R-:W-:Y:S01]  /*1fc0*/  SHF.R.S32.HI R3, RZ, 0x1f, R5.reuse ;  /* 0x0000001fff037819 */ /* 0x100fe20000011405 */
[----:B-----5:R-:W-:Y:S01]  /*1fd0*/  IMAD.IADD R135, R16, 0x1, R5 ;  /* 0x0000000110877824 */ /* 0x020fe200078e0205 */
[----:B------:R-:W-:Y:S01]  /*1fe0*/  SHF.R.S32.HI R17, RZ, 0x1f, R80 ;  /* 0x0000001fff117819 */ /* 0x000fe20000011450 */
[----:B------:R-:W-:Y:S01]  /*1ff0*/  IMAD.WIDE.U32 R178, R60, 0xc0, RZ ;  /* 0x000000c03cb27825 */ /* 0x000fe200078e00ff */
[----:B------:R-:W-:-:S02]  /*2000*/  LOP3.LUT R160, R75, 0xffff, RZ, 0xc0, !PT ;  /* 0x0000ffff4ba07812 */ /* 0x000fc400078ec0ff */
[C---:B------:R-:W-:Y:S01]  /*2010*/  SHF.L.U64.HI R86, R60.reuse, 0x6, R61 ;  /* 0x000000063c567819 */ /* 0x040fe2000001023d */
[----:B------:R-:W-:Y:S01]  /*2020*/  IMAD.SHL.U32 R85, R60, 0x40, RZ ;  /* 0x000000403c557824 */ /* 0x000fe200078e00ff */
[----:B------:R-:W-:Y:S01]  /*2030*/  LOP3.LUT R163, R160, 0x1, RZ, 0xc0, !PT ;  /* 0x00000001a0a37812 */ /* 0x000fe200078ec0ff */
[----:B------:R-:W-:Y:S01]  /*2040*/  VIADD R161, R170, 0x40 ;  /* 0x00000040aaa17836 */ /* 0x000fe20000000000 */
[----:B------:R-:W-:Y:S01]  /*2050*/  LOP3.LUT R162, R160, 0x2, RZ, 0xc0, !PT ;  /* 0x00000002a0a27812 */ /* 0x000fe200078ec0ff */
[C---:B------:R-:W-:Y:S01]  /*2060*/  VIADD R159, R170.reuse, 0x60 ;  /* 0x00000060aa9f7836 */ /* 0x040fe20000000000 */
[----:B------:R-:W-:Y:S01]  /*2070*/  SHF.L.U64.HI R86, R85, 0x1, R86 ;  /* 0x0000000155567819 */ /* 0x000fe20000010256 */
[----:B------:R-:W-:Y:S01]  /*2080*/  IMAD.MOV.U32 R136, RZ, RZ, R198 ;  /* 0x000000ffff887224 */ /* 0x000fe200078e00c6 */
[----:B------:R-:W-:Y:S01]  /*2090*/  IADD3 R82, R170, 0x20, RZ ;  /* 0x00000020aa527810 */ /* 0x000fe20007ffe0ff */
[----:B------:R-:W-:Y:S01]  /*20a0*/  IMAD.MOV.U32 R138, RZ, RZ, R148 ;  /* 0x000000ffff8a7224 */ /* 0x000fe200078e0094 */
[C---:B------:R-:W-:Y:S01]  /*20b0*/  SHF.L.U64.HI R100, R62.reuse, 0x6, R63 ;  /* 0x000000063e647819 */ /* 0x040fe2000001023f */
[----:B------:R-:W-:Y:S01]  /*20c0*/  IMAD.MOV.U32 R139, RZ, RZ, R149 ;  /* 0x000000ffff8b7224 */ /* 0x000fe200078e0095 */
[----:B------:R-:W-:-:S02]  /*20d0*/  SHF.L.U32 R99, R62, 0x6, RZ ;  /* 0x000000063e637819 */ /* 0x000fc400000006ff */
[----:B------:R-:W-:Y:S02]  /*20e0*/  MOV R137, R199 ;  /* 0x000000c700897202 */ /* 0x000fe40000000f00 */
[----:B------:R-:W-:Y:S02]  /*20f0*/  LOP3.LUT R160, R160, 0x4, RZ, 0xc0, !PT ;  /* 0x00000004a0a07812 */ /* 0x000fe400078ec0ff */
[----:B------:R-:W-:Y:S01]  /*2100*/  SHF.L.U32 R85, R85, 0x1, RZ ;  /* 0x0000000155557819 */ /* 0x000fe200000006ff */
[-C--:B--2---:R-:W-:Y:S02]  /*2110*/  IMAD R0, R29, R202.reuse, RZ ;  /* 0x000000ca1d007224 */ /* 0x084fe400078e02ff */
[----:B---3--:R-:W-:Y:S02]  /*2120*/  IMAD R2, R31, R202, RZ ;  /* 0x000000ca1f027224 */ /* 0x008fe400078e02ff */
[----:B------:R-:W-:Y:S02]  /*2130*/  IMAD R0, R28, R77, R0 ;  /* 0x0000004d1c007224 */ /* 0x000fe400078e0200 */
[----:B------:R-:W-:Y:S01]  /*2140*/  IMAD.WIDE.U32 R28, R202, R28, R12 ;  /* 0x0000001cca1c7225 */ /* 0x000fe200078e000c */
[----:B----4-:R-:W-:-:S03]  /*2150*/  SHF.L.U64.HI R124, R180, 0x6, R181 ;  /* 0x00000006b47c7819 */ /* 0x010fc600000102b5 */
[----:B------:R-:W-:Y:S01]  /*2160*/  IMAD.WIDE.U32 R26, R202, R30, R12 ;  /* 0x0000001eca1a7225 */ /* 0x000fe200078e000c */
[C---:B------:R-:W-:Y:S02]  /*2170*/  SHF.L.U32 R104, R182.reuse, 0x5, RZ ;  /* 0x00000005b6687819 */ /* 0x040fe400000006ff */
[--C-:B------:R-:W-:Y:S01]  /*2180*/  SHF.L.U64.HI R101, R182, 0x5, R183.reuse ;  /* 0x00000005b6657819 */ /* 0x100fe200000102b7 */
[----:B------:R-:W-:Y:S01]  /*2190*/  IMAD R2, R30, R77, R2 ;  /* 0x0000004d1e027224 */ /* 0x000fe200078e0202 */
[----:B------:R-:W-:Y:S01]  /*21a0*/  SHF.L.U64.HI R111, R182, 0x6, R183 ;  /* 0x00000006b66f7819 */ /* 0x000fe200000102b7 */
[----:B------:R-:W-:Y:S02]  /*21b0*/  IMAD.IADD R29, R29, 0x1, R0 ;  /* 0x000000011d1d7824 */ /* 0x000fe400078e0200 */
[-C--:B------:R-:W-:Y:S02]  /*21c0*/  IMAD R4, R181, R5.reuse, RZ ;  /* 0x00000005b5047224 */ /* 0x080fe400078e02ff */
[----:B------:R-:W-:-:S02]  /*21d0*/  IMAD R0, R183, R5, RZ ;  /* 0x00000005b7007224 */ /* 0x000fc400078e02ff */
[----:B------:R-:W-:Y:S01]  /*21e0*/  IMAD.IADD R27, R27, 0x1, R2 ;  /* 0x000000011b1b7824 */ /* 0x000fe200078e0202 */
[----:B------:R-:W-:Y:S01]  /*21f0*/  LEA.HI R156, R14, R14, RZ, 0x1 ;  /* 0x0000000e0e9c7211 */ /* 0x000fe200078f08ff */
[-C--:B------:R-:W-:Y:S02]  /*2200*/  IMAD R4, R180, R3.reuse, R4 ;  /* 0x00000003b4047224 */ /* 0x080fe400078e0204 */
[C---:B------:R-:W-:Y:S01]  /*2210*/  IMAD R3, R182.reuse, R3, R0 ;  /* 0x00000003b6037224 */ /* 0x040fe200078e0200 */
[----:B------:R-:W-:Y:S01]  /*2220*/  SHF.R.S32.HI R156, RZ, 0x1, R156 ;  /* 0x00000001ff9c7819 */ /* 0x000fe2000001149c */
[----:B------:R-:W-:-:S03]  /*2230*/  IMAD.WIDE.U32 R26, R182, R5, R26 ;  /* 0x00000005b61a7225 */ /* 0x000fc600078e001a */
[----:B------:R-:W-:Y:S01]  /*2240*/  SHF.L.U32 R158, R156, 0x6, RZ ;  /* 0x000000069c9e7819 */ /* 0x000fe200000006ff */
[----:B------:R-:W-:Y:S01]  /*2250*/  IMAD.WIDE.U32 R28, R180, R5, R28 ;  /* 0x00000005b41c7225 */ /* 0x000fe200078e001c */
[----:B------:R-:W-:Y:S02]  /*2260*/  IADD3 R27, R27, R3, RZ ;  /* 0x000000031b1b7210 */ /* 0x000fe40007ffe0ff */
[----:B------:R-:W-:Y:S01]  /*2270*/  IADD3 R3, P0, -R80, R170, RZ ;  /* 0x000000aa50037210 */ /* 0x000fe20007f1e1ff */
[-C--:B------:R-:W-:Y:S01]  /*2280*/  IMAD R15, R25, R11.reuse, RZ ;  /* 0x0000000b190f7224 */ /* 0x080fe200078e02ff */
[----:B------:R-:W-:Y:S01]  /*2290*/  SHF.R.S32.HI R147, RZ, 0x1f, R158 ;  /* 0x0000001fff937819 */ /* 0x000fe2000001149e */
[----:B------:R-:W-:Y:S02]  /*22a0*/  IMAD.IADD R29, R29, 0x1, R4 ;  /* 0x000000011d1d7824 */ /* 0x000fe400078e0204 */
[C---:B------:R-:W-:Y:S02]  /*22b0*/  IMAD R0, R24.reuse, R10, R15 ;  /* 0x0000000a18007224 */ /* 0x040fe400078e020f */
[----:B------:R-:W-:-:S04]  /*22c0*/  IMAD.WIDE.U32 R24, R24, R11, R28 ;  /* 0x0000000b18187225 */ /* 0x000fc800078e001c */
[-C--:B------:R-:W-:Y:S01]  /*22d0*/  IMAD R15, R23, R11.reuse, RZ ;  /* 0x0000000b170f7224 */ /* 0x080fe200078e02ff */
[----:B------:R-:W-:Y:S01]  /*22e0*/  IADD3 R25, R25, R0, RZ ;  /* 0x0000000019197210 */ /* 0x000fe20007ffe0ff */
[----:B------:R-:W-:Y:S02]  /*22f0*/  IMAD.X R17, R171, 0x1, ~R17, P0 ;  /* 0x00000001ab117824 */ /* 0x000fe400000e0e11 */
[C---:B------:R-:W-:Y:S02]  /*2300*/  IMAD R15, R22.reuse, R10, R15 ;  /* 0x0000000a160f7224 */ /* 0x040fe400078e020f */
[----:B------:R-:W-:-:S04]  /*2310*/  IMAD.WIDE.U32 R22, R22, R11, R26 ;  /* 0x0000000b16167225 */ /* 0x000fc800078e001a */
[----:B------:R-:W-:Y:S02]  /*2320*/  IMAD R127, R17, R180, RZ ;  /* 0x000000b4117f7224 */ /* 0x000fe400078e02ff */
[----:B------:R-:W-:Y:S02]  /*2330*/  IMAD.IADD R23, R23, 0x1, R15 ;  /* 0x0000000117177824 */ /* 0x000fe400078e020f */
[----:B------:R-:W-:Y:S02]  /*2340*/  IMAD R127, R181, R3, R127 ;  /* 0x00000003b57f7224 */ /* 0x000fe400078e027f */
[----:B------:R-:W-:Y:S02]  /*2350*/  IMAD R135, R156, R135, RZ ;  /* 0x000000879c877224 */ /* 0x000fe400078e02ff */
[----:B------:R-:W-:Y:S02]  /*2360*/  IMAD R4, R170, R156, R81 ;  /* 0x0000009caa047224 */ /* 0x000fe400078e0251 */
[----:B------:R-:W-:Y:S01]  /*2370*/  IMAD.WIDE.U32 R14, R180, R3, R24 ;  /* 0x00000003b40e7225 */ /* 0x000fe200078e0018 */
[----:B------:R-:W-:-:S02]  /*2380*/  SHF.R.S32.HI R2, RZ, 0x1f, R135 ;  /* 0x0000001fff027819 */ /* 0x000fc40000011487 */
[----:B------:R-:W-:Y:S01]  /*2390*/  IADD3 R0, P4, R135, R4, RZ ;  /* 0x0000000487007210 */ /* 0x000fe20007f9e0ff */
[----:B------:R-:W-:Y:S01]  /*23a0*/  IMAD R131, R17, R182, RZ ;  /* 0x000000b611837224 */ /* 0x000fe200078e02ff */
[----:B------:R-:W-:Y:S01]  /*23b0*/  IADD3 R127, R15, R127, RZ ;  /* 0x0000007f0f7f7210 */ /* 0x000fe20007ffe0ff */
[-C--:B------:R-:W-:Y:S01]  /*23c0*/  IMAD.WIDE.U32 R10, R182, R3.reuse, R22 ;  /* 0x00000003b60a7225 */ /* 0x080fe200078e0016 */
[----:B------:R-:W-:Y:S02]  /*23d0*/  LEA R128, P1, R14, R20, 0x1 ;  /* 0x000000140e807211 */ /* 0x000fe400078208ff */
[----:B------:R-:W-:Y:S01]  /*23e0*/  LEA.HI.X.SX32 R5, R4, R2, 0x1, P4 ;  /* 0x0000000204057211 */ /* 0x000fe200020f0eff */
[----:B------:R-:W-:Y:S01]  /*23f0*/  IMAD R131, R183, R3, R131 ;  /* 0x00000003b7837224 */ /* 0x000fe200078e0283 */
[----:B------:R-:W-:Y:S01]  /*2400*/  LEA.HI.X R127, R14, R21, R127, 0x1, P1 ;  /* 0x000000150e7f7211 */ /* 0x000fe200008f0c7f */
[----:B------:R-:W-:Y:S01]  /*2410*/  IMAD.SHL.U32 R14, R0, 0x2, RZ ;  /* 0x00000002000e7824 */ /* 0x000fe200078e00ff */
[----:B------:R-:W-:Y:S01]  /*2420*/  LEA R130, P0, R10, R18, 0x1 ;  /* 0x000000120a827211 */ /* 0x000fe200078008ff */
[----:B------:R-:W-:Y:S01]  /*2430*/  IMAD.IADD R131, R11, 0x1, R131 ;  /* 0x000000010b837824 */ /* 0x000fe200078e0283 */
[----:B------:R-:W-:Y:S01]  /*2440*/  SHF.L.U64.HI R0, R0, 0x1, R5 ;  /* 0x0000000100007819 */ /* 0x000fe20000010205 */
[----:B------:R-:W-:Y:S01]  /*2450*/  IMAD.IADD R3, R81, 0x1, R4 ;  /* 0x0000000151037824 */ /* 0x000fe200078e0204 */
[-C--:B------:R-:W-:Y:S01]  /*2460*/  IADD3 R52, P1, R8, R14.reuse, RZ ;  /* 0x0000000e08347210 */ /* 0x080fe20007f3e0ff */
[----:B------:R-:W-:Y:S01]  /*2470*/  IMAD.SHL.U32 R164, R156, 0x20, RZ ;  /* 0x000000209ca47824 */ /* 0x000fe200078e00ff */
[----:B------:R-:W-:Y:S01]  /*2480*/  LEA.HI.X R131, R10, R19, R131, 0x1, P0 ;  /* 0x000000130a837211 */ /* 0x000fe200000f0c83 */
[----:B------:R-:W-:Y:S01]  /*2490*/  IMAD.SHL.U32 R114, R182, 0x40, RZ ;  /* 0x00000040b6727824 */ /* 0x000fe200078e00ff */
[----:B------:R-:W-:Y:S01]  /*24a0*/  IADD3 R135, P2, R135, R3, RZ ;  /* 0x0000000387877210 */ /* 0x000fe20007f5e0ff */
[----:B------:R-:W-:Y:S01]  /*24b0*/  IMAD.X R53, R9, 0x1, R0, P1 ;  /* 0x0000000109357824 */ /* 0x000fe200008e0600 */
[----:B------:R-:W-:Y:S01]  /*24c0*/  IADD3 R14, P0, R6, R14, RZ ;  /* 0x0000000e060e7210 */ /* 0x000fe20007f1e0ff */
[C---:B------:R-:W-:Y:S01]  /*24d0*/  VIADD R157, R164.reuse, 0x20 ;  /* 0x00000020a49d7836 */ /* 0x040fe20000000000 */
[----:B------:R-:W-:Y:S01]  /*24e0*/  LEA.HI.X.SX32 R2, R3, R2, 0x1, P2 ;  /* 0x0000000203027211 */ /* 0x000fe200010f0eff */
[----:B------:R-:W-:Y:S01]  /*24f0*/  IMAD R3, R61, 0xc0, RZ ;  /* 0x000000c03d037824 */ /* 0x000fe200078e02ff */
[----:B------:R-:W-:Y:S01]  /*2500*/  SHF.L.U32 R134, R135, 0x1, RZ ;  /* 0x0000000187867819 */ /* 0x000fe200000006ff */
[----:B------:R-:W-:Y:S01]  /*2510*/  IMAD.IADD R154, R164, 0x1, R157 ;  /* 0x00000001a49a7824 */ /* 0x000fe200078e029d */
[----:B------:R-:W-:Y:S01]  /*2520*/  IADD3.X R15, R7, R0, RZ, P0, !PT ;  /* 0x00000000070f7210 */ /* 0x000fe200007fe4ff */
[----:B------:R-:W-:Y:S01]  /*2530*/  IMAD.IADD R84, R179, 0x1, R3 ;  /* 0x00000001b3547824 */ /* 0x000fe200078e0203 */
[----:B------:R-:W-:Y:S01]  /*2540*/  IADD3 R97, P1, R196, 0x20, RZ ;  /* 0x00000020c4617810 */ /* 0x000fe20007f3e0ff */
[----:B------:R-:W-:Y:S01]  /*2550*/  IMAD.SHL.U32 R123, R180, 0x20, RZ ;  /* 0x00000020b47b7824 */ /* 0x000fe200078e00ff */
[----:B------:R-:W-:Y:S01]  /*2560*/  IADD3 R93, P0, R196, 0x40, RZ ;  /* 0x00000040c45d7810 */ /* 0x000fe20007f1e0ff */
[----:B------:R-:W-:Y:S01]  /*2570*/  IMAD.SHL.U32 R125, R180, 0x40, RZ ;  /* 0x00000040b47d7824 */ /* 0x000fe200078e00ff */
[----:B------:R-:W-:Y:S01]  /*2580*/  SHF.L.U64.HI R135, R135, 0x1, R2 ;  /* 0x0000000187877819 */ /* 0x000fe20000010202 */
[----:B------:R-:W-:Y:S01]  /*2590*/  IMAD.X R98, RZ, RZ, R197, P1 ;  /* 0x000000ffff627224 */ /* 0x000fe200008e06c5 */
[-C--:B------:R-:W-:Y:S01]  /*25a0*/  IADD3 R132, P4, R8, R134.reuse, RZ ;  /* 0x0000008608847210 */ /* 0x080fe20007f9e0ff */
[----:B------:R-:W-:Y:S01]  /*25b0*/  IMAD R3, R181, 0xc0, RZ ;  /* 0x000000c0b5037824 */ /* 0x000fe200078e02ff */
[----:B------:R-:W-:Y:S01]  /*25c0*/  IADD3 R134, P2, R6, R134, RZ ;  /* 0x0000008606867210 */ /* 0x000fe20007f5e0ff */
[----:B------:R-:W-:Y:S01]  /*25d0*/  IMAD R156, R156, 0x60, RZ ;  /* 0x000000609c9c7824 */ /* 0x000fe200078e02ff */
[-C--:B------:R-:W-:Y:S01]  /*25e0*/  IADD3.X R94, RZ, R197.reuse, RZ, P0, !PT ;  /* 0x000000c5ff5e7210 */ /* 0x080fe200007fe4ff */
[--C-:B------:R-:W-:Y:S01]  /*25f0*/  IMAD.X R133, R9, 0x1, R135.reuse, P4 ;  /* 0x0000000109857824 */ /* 0x100fe200020e0687 */
[-C--:B------:R-:W-:Y:S01]  /*2600*/  IADD3 R95, P1, R97, R196.reuse, RZ ;  /* 0x000000c4615f7210 */ /* 0x080fe20007f3e0ff */
[----:B------:R-:W-:Y:S01]  /*2610*/  IMAD.X R135, R7, 0x1, R135, P2 ;  /* 0x0000000107877824 */ /* 0x000fe200010e0687 */
[----:B------:R-:W-:Y:S01]  /*2620*/  IADD3 R91, P0, R93, R196, RZ ;  /* 0x000000c45d5b7210 */ /* 0x000fe20007f1e0ff */
[----:B------:R-:W-:Y:S01]  /*2630*/  IMAD.MOV.U32 R9, RZ, RZ, R51 ;  /* 0x000000ffff097224 */ /* 0x000fe200078e0033 */
[----:B------:R-:W-:Y:S01]  /*2640*/  IADD3 R155, R164, 0x40, RZ ;  /* 0x00000040a49b7810 */ /* 0x000fe20007ffe0ff */
[----:B------:R-:W-:Y:S01]  /*2650*/  IMAD.X R96, R98, 0x1, R197, P1 ;  /* 0x0000000162607824 */ /* 0x000fe200008e06c5 */
[----:B------:R-:W-:-:S02]  /*2660*/  IADD3.X R92, R94, R197, RZ, P0, !PT ;  /* 0x000000c55e5c7210 */ /* 0x000fc400007fe4ff */
[-C--:B------:R-:W-:Y:S01]  /*2670*/  IADD3 R90, P2, R95, R196.reuse, RZ ;  /* 0x000000c45f5a7210 */ /* 0x080fe20007f5e0ff */
[----:B------:R-:W-:Y:S01]  /*2680*/  IMAD.IADD R153, R164, 0x1, R155 ;  /* 0x00000001a4997824 */ /* 0x000fe200078e029b */
[----:B------:R-:W-:Y:S02]  /*2690*/  IADD3 R107, P0, R104, 0x40, RZ ;  /* 0x00000040686b7810 */ /* 0x000fe40007f1e0ff */
[----:B------:R-:W-:Y:S01]  /*26a0*/  IADD3 R88, P1, R91, R196, RZ ;  /* 0x000000c45b587210 */ /* 0x000fe20007f3e0ff */
[----:B------:R-:W-:Y:S01]  /*26b0*/  IMAD.X R89, R96, 0x1, R197, P2 ;  /* 0x0000000160597824 */ /* 0x000fe200010e06c5 */
[----:B------:R-:W-:Y:S01]  /*26c0*/  IADD3 R103, P4, R104, 0x20, RZ ;  /* 0x0000002068677810 */ /* 0x000fe20007f9e0ff */
[----:B------:R-:W-:Y:S01]  /*26d0*/  IMAD.X R110, RZ, RZ, R101, P0 ;  /* 0x000000ffff6e7224 */ /* 0x000fe200000e0665 */
[C---:B------:R-:W-:Y:S01]  /*26e0*/  SHF.L.U64.HI R0, R180.reuse, 0x5, R181 ;  /* 0x00000005b4007819 */ /* 0x040fe200000102b5 */
[----:B------:R-:W-:Y:S01]  /*26f0*/  IMAD.WIDE.U32 R180, R180, 0xc0, RZ ;  /* 0x000000c0b4b47825 */ /* 0x000fe200078e00ff */
[----:B------:R-:W-:-:S02]  /*2700*/  IADD3.X R106, RZ, R101, RZ, P4, !PT ;  /* 0x00000065ff6a7210 */ /* 0x000fc400027fe4ff */
[-C--:B------:R-:W-:Y:S01]  /*2710*/  IADD3 R108, P4, R103, R104.reuse, RZ ;  /* 0x00000068676c7210 */ /* 0x080fe20007f9e0ff */
[----:B------:R-:W-:Y:S01]  /*2720*/  IMAD.X R87, R92, 0x1, R197, P1 ;  /* 0x000000015c577824 */ /* 0x000fe200008e06c5 */
[----:B------:R-:W-:Y:S01]  /*2730*/  IADD3 R112, P2, R107, R104, RZ ;  /* 0x000000686b707210 */ /* 0x000fe20007f5e0ff */
[----:B------:R-:W-:Y:S01]  /*2740*/  IMAD.IADD R151, R164, 0x1, R153 ;  /* 0x00000001a4977824 */ /* 0x000fe200078e0299 */
[----:B------:R-:W-:Y:S01]  /*2750*/  IADD3 R122, P0, R114, R107, RZ ;  /* 0x0000006b727a7210 */ /* 0x000fe20007f1e0ff */
[--C-:B------:R-:W-:Y:S01]  /*2760*/  IMAD.X R105, R106, 0x1, R101.reuse, P4 ;  /* 0x000000016a697824 */ /* 0x100fe200020e0665 */
[----:B------:R-:W-:Y:S01]  /*2770*/  IADD3 R120, P1, R114, R103, RZ ;  /* 0x0000006772787210 */ /* 0x000fe20007f3e0ff */
[----:B------:R-:W-:Y:S01]  /*2780*/  IMAD.X R109, R110, 0x1, R101, P2 ;  /* 0x000000016e6d7824 */ /* 0x000fe200010e0665 */
[----:B------:R-:W-:Y:S01]  /*2790*/  IADD3 R152, R164, R154, RZ ;  /* 0x0000009aa4987210 */ /* 0x000fe20007ffe0ff */
[----:B------:R-:W-:Y:S01]  /*27a0*/  IMAD.X R115, R111, 0x1, R110, P0 ;  /* 0x000000016f737824 */ /* 0x000fe200000e066e */
[C---:B------:R-:W-:Y:S01]  /*27b0*/  SHF.L.U64.HI R121, R123.reuse, 0x1, R0 ;  /* 0x000000017b797819 */ /* 0x040fe20000010200 */
[----:B------:R-:W-:Y:S01]  /*27c0*/  IMAD.SHL.U32 R123, R123, 0x2, RZ ;  /* 0x000000027b7b7824 */ /* 0x000fe200078e00ff */
[C---:B------:R-:W-:Y:S01]  /*27d0*/  SHF.L.U64.HI R124, R125.reuse, 0x1, R124 ;  /* 0x000000017d7c7819 */ /* 0x040fe2000001027c */
[----:B------:R-:W-:Y:S01]  /*27e0*/  IMAD.SHL.U32 R125, R125, 0x2, RZ ;  /* 0x000000027d7d7824 */ /* 0x000fe200078e00ff */
[----:B------:R-:W-:-:S02]  /*27f0*/  IADD3 R126, R181, R3, RZ ;  /* 0x00000003b57e7210 */ /* 0x000fc40007ffe0ff */
[----:B------:R-:W-:Y:S02]  /*2800*/  IADD3.X R113, R111, R106, RZ, P1, !PT ;  /* 0x0000006a6f717210 */ /* 0x000fe40000ffe4ff */
[----:B------:R-:W-:Y:S02]  /*2810*/  SHF.R.S32.HI R150, RZ, 0x1f, R164 ;  /* 0x0000001fff967819 */ /* 0x000fe400000114a4 */
[----:B------:R-:W-:Y:S02]  /*2820*/  SHF.R.S32.HI R145, RZ, 0x1f, R156 ;  /* 0x0000001fff917819 */ /* 0x000fe4000001149c */
[----:B------:R-:W-:Y:S02]  /*2830*/  SHF.R.S32.HI R146, RZ, 0x1f, R157 ;  /* 0x0000001fff927819 */ /* 0x000fe4000001149d */
[----:B------:R-:W-:Y:S02]  /*2840*/  SHF.R.S32.HI R144, RZ, 0x1f, R155 ;  /* 0x0000001fff907819 */ /* 0x000fe4000001149b */
[----:B------:R-:W-:-:S02]  /*2850*/  SHF.R.S32.HI R143, RZ, 0x1f, R154 ;  /* 0x0000001fff8f7819 */ /* 0x000fc4000001149a */
[----:B------:R-:W-:Y:S02]  /*2860*/  SHF.R.S32.HI R142, RZ, 0x1f, R153 ;  /* 0x0000001fff8e7819 */ /* 0x000fe40000011499 */
[----:B------:R-:W-:Y:S02]  /*2870*/  SHF.R.S32.HI R141, RZ, 0x1f, R152 ;  /* 0x0000001fff8d7819 */ /* 0x000fe40000011498 */
[----:B------:R-:W-:-:S07]  /*2880*/  SHF.R.S32.HI R140, RZ, 0x1f, R151 ;  /* 0x0000001fff8c7819 */ /* 0x000fce0000011497 */
.L_x_921:
[----:B-----5:R-:W-:Y:S01]  /*2890*/  MOV R129, R127 ;  /* 0x0000007f00817202 */ /* 0x020fe20000000f00 */
[----:B------:R-:W-:Y:S01]  /*28a0*/  IMAD.SHL.U32 R11, R9, 0x80, RZ ;  /* 0x00000080090b7824 */ /* 0x000fe200078e00ff */
[----:B------:R-:W-:Y:S03]  /*28b0*/  BSSY B0, `(.L_x_828) ;  /* 0x0000012000007945 */ /* 0x000fe60003800000 */
[----:B------:R-:W-:Y:S04]  /*28c0*/  VIADD R10, R11, 0xffffff80 ;  /* 0xffffff800b0a7836 */ /* 0x000fe80000000000 */
[----:B------:R-:W-:Y:S01]  /*28d0*/  IMAD.IADD R0, R80, 0x1, -R10 ;  /* 0x0000000150007824 */ /* 0x000fe200078e0a0a */
[----:B------:R-:W-:Y:S04]  /*28e0*/  IADD3 R2, -R10, R65, RZ ;  /* 0x000000410a027210 */ /* 0x000fe80007ffe1ff */
[-C--:B------:R-:W-:Y:S02]  /*28f0*/  ISETP.GE.AND P6, PT, R170, R2.reuse, PT ;  /* 0x00000002aa00720c */ /* 0x080fe40003fc6270 */
[----:B------:R-:W-:Y:S02]  /*2900*/  ISETP.GE.AND P4, PT, R82, R2, PT ;  /* 0x000000025200720c */ /* 0x000fe40003f86270 */
[-C--:B------:R-:W-:Y:S02]  /*2910*/  ISETP.GE.AND P6, PT, R170, R0.reuse, !P6 ;  /* 0x00000000aa00720c */ /* 0x080fe400077c6270 */
[----:B------:R-:W-:Y:S11]  /*2920*/  ISETP.GE.AND P4, PT, R82, R0, !P4 ;  /* 0x000000005200720c */ /* 0x000ff60006786270 */
[----:B---3--:R-:W-:Y:S05]  /*2930*/  @!P6 BRA `(.L_x_829) ;  /* 0x000000000024e947 */ /* 0x008fea0003800000 */
[----:B------:R-:W-:Y:S02]  /*2940*/  ISETP.NE.AND P0, PT, R163, RZ, PT ;  /* 0x000000ffa300720c */ /* 0x000fe40003f05270 */
[----:B------:R-:W-:Y:S11]  /*2950*/  ISETP.NE.AND P1, PT, R162, RZ, PT ;  /* 0x000000ffa200720c */ /* 0x000ff60003f25270 */
[----:B------:R-:W2:Y:S04]  /*2960*/  @P0 LD.E.128 R20, desc[UR4][R128.64] ;  /* 0x0000000480140980 */ /* 0x000ea8000c101d00 */
[----:B--2---:R1:W-:Y:S01]  /*2970*/  @P0 ST.E.128 desc[UR4][R138.64], R20 ;  /* 0x000000148a000985 */ /* 0x0043e2000c101d04 */
[----:B------:R-:W-:Y:S03]  /*2980*/  ISETP.NE.AND P0, PT, R160, RZ, PT ;  /* 0x000000ffa000720c */ /* 0x000fe60003f05270 */
[----:B------:R-:W2:Y:S04]  /*2990*/  @P1 LD.E.128 R16, desc[UR4][R128.64+0x40] ;  /* 0x0000400480101980 */ /* 0x000ea8000c101d00 */
[----:B--2---:R1:W-:Y:S06]  /*29a0*/  @P1 ST.E.128 desc[UR4][R138.64+0x40], R16 ;  /* 0x000040108a001985 */ /* 0x0043ec000c101d04 */
[----:B------:R-:W2:Y:S04]  /*29b0*/  @P0 LD.E.128 R4, desc[UR4][R128.64+0x80] ;  /* 0x0000800480040980 */ /* 0x000ea8000c101d00 */
[----:B--2---:R1:W-:Y:S02]  /*29c0*/  @P0 ST.E.128 desc[UR4][R138.64+0x80], R4 ;  /* 0x000080048a000985 */ /* 0x0043e4000c101d04 */
.L_x_829:
[----:B------:R-:W-:Y:S05]  /*29d0*/  BSYNC B0 ;  /* 0x0000000000007941 */ /* 0x000fea0003800000 */
.L_x_828:
[----:B------:R-:W-:Y:S04]  /*29e0*/  BSSY B0, `(.L_x_830) ;  /* 0x000000f000007945 */ /* 0x000fe80003800000 */
[----:B------:R-:W-:Y:S05]  /*29f0*/  @!P4 BRA `(.L_x_831) ;  /* 0x000000000034c947 */ /* 0x000fea0003800000 */
[----:B------:R-:W-:Y:S02]  /*2a00*/  ISETP.NE.AND P1, PT, R163, RZ, PT ;  /* 0x000000ffa300720c */ /* 0x000fe40003f25270 */
[----:B------:R-:W-:Y:S02]  /*2a10*/  IADD3 R26, P0, R128, R123, RZ ;  /* 0x0000007b801a7210 */ /* 0x000fe40007f1e0ff */
[----:B------:R-:W-:Y:S03]  /*2a20*/  LEA R24, P2, R194, R138, 0x1 ;  /* 0x0000008ac2187211 */ /* 0x000fe600078408ff */
[----:B------:R-:W-:Y:S01]  /*2a30*/  IMAD.X R27, R129, 0x1, R121, P0 ;  /* 0x00000001811b7824 */ /* 0x000fe200000e0679 */
[----:B------:R-:W-:Y:S02]  /*2a40*/  ISETP.NE.AND P0, PT, R162, RZ, PT ;  /* 0x000000ffa200720c */ /* 0x000fe40003f05270 */
[----:B------:R-:W-:Y:S03]  /*2a50*/  LEA.HI.X R25, R194, R139, R195, 0x1, P2 ;  /* 0x0000008bc2197211 */ /* 0x000fe600010f0cc3 */
[----:B-1----:R-:W2:Y:S04]  /*2a60*/  @P1 LD.E.128 R20, desc[UR4][R26.64] ;  /* 0x000000041a141980 */ /* 0x002ea8000c101d00 */
[----:B--2---:R2:W-:Y:S01]  /*2a70*/  @P1 ST.E.128 desc[UR4][R24.64], R20 ;  /* 0x0000001418001985 */ /* 0x0045e2000c101d04 */
[----:B------:R-:W-:Y:S03]  /*2a80*/  ISETP.NE.AND P1, PT, R160, RZ, PT ;  /* 0x000000ffa000720c */ /* 0x000fe60003f25270 */
[----:B------:R-:W3:Y:S04]  /*2a90*/  @P0 LD.E.128 R16, desc[UR4][R26.64+0x40] ;  /* 0x000040041a100980 */ /* 0x000ee8000c101d00 */
[----:B---3--:R2:W-:Y:S06]  /*2aa0*/  @P0 ST.E.128 desc[UR4][R24.64+0x40], R16 ;  /* 0x0000401018000985 */ /* 0x0085ec000c101d04 */
[----:B------:R-:W3:Y:S04]  /*2ab0*/  @P1 LD.E.128 R4, desc[UR4][R26.64+0x80] ;  /* 0x000080041a041980 */ /* 0x000ee8000c101d00 */
[----:B---3--:R2:W-:Y:S02]  /*2ac0*/  @P1 ST.E.128 desc[UR4][R24.64+0x80], R4 ;  /* 0x0000800418001985 */ /* 0x0085e4000c101d04 */
.L_x_831:
[----:B------:R-:W-:Y:S05]  /*2ad0*/  BSYNC B0 ;  /* 0x0000000000007941 */ /* 0x000fea0003800000 */
.L_x_830:
[C---:B------:R-:W-:Y:S01]  /*2ae0*/  ISETP.GE.AND P2, PT, R161.reuse, R2, PT ;  /* 0x00000002a100720c */ /* 0x040fe20003f46270 */
[----:B------:R-:W-:Y:S03]  /*2af0*/  BSSY B0, `(.L_x_832) ;  /* 0x0000011000007945 */ /* 0x000fe60003800000 */
[----:B------:R-:W-:Y:S11]  /*2b00*/  ISETP.GE.AND P2, PT, R161, R0, !P2 ;  /* 0x00000000a100720c */ /* 0x000ff60005746270 */
[----:B------:R-:W-:Y:S02]  /*2b10*/  @!UPT UIADD3 URZ, URZ, URZ, URZ ;  /* 0x0000003f3f3ff290 */ /* 0x000fe4000fffe03f */
[----:B------:R-:W-:Y:S05]  /*2b20*/  @!P2 BRA `(.L_x_833) ;  /* 0x000000000034a947 */ /* 0x000fea0003800000 */
[----:B------:R-:W-:Y:S02]  /*2b30*/  ISETP.NE.AND P1, PT, R163, RZ, PT ;  /* 0x000000ffa300720c */ /* 0x000fe40003f25270 */
[----:B------:R-:W-:Y:S02]  /*2b40*/  IADD3 R26, P0, R128, R125, RZ ;  /* 0x0000007d801a7210 */ /* 0x000fe40007f1e0ff */
[----:B--2---:R-:W-:Y:S03]  /*2b50*/  IADD3 R24, P5, R138, R85, RZ ;  /* 0x000000558a187210 */ /* 0x004fe60007fbe0ff */
[----:B------:R-:W-:Y:S01]  /*2b60*/  IMAD.X R27, R129, 0x1, R124, P0 ;  /* 0x00000001811b7824 */ /* 0x000fe200000e067c */
[----:B------:R-:W-:Y:S01]  /*2b70*/  ISETP.NE.AND P0, PT, R162, RZ, PT ;  /* 0x000000ffa200720c */ /* 0x000fe20003f05270 */
[----:B------:R-:W-:Y:S04]  /*2b80*/  IMAD.X R25, R139, 0x1, R86, P5 ;  /* 0x000000018b197824 */ /* 0x000fe800028e0656 */
[----:B-1----:R-:W2:Y:S04]  /*2b90*/  @P1 LD.E.128 R20, desc[UR4][R26.64] ;  /* 0x000000041a141980 */ /* 0x002ea8000c101d00 */
[----:B--2---:R3:W-:Y:S01]  /*2ba0*/  @P1 ST.E.128 desc[UR4][R24.64], R20 ;  /* 0x0000001418001985 */ /* 0x0047e2000c101d04 */
[----:B------:R-:W-:Y:S03]  /*2bb0*/  ISETP.NE.AND P1, PT, R160, RZ, PT ;  /* 0x000000ffa000720c */ /* 0x000fe60003f25270 */
[----:B------:R-:W2:Y:S04]  /*2bc0*/  @P0 LD.E.128 R16, desc[UR4][R26.64+0x40] ;  /* 0x000040041a100980 */ /* 0x000ea8000c101d00 */
[----:B--2---:R3:W-:Y:S06]  /*2bd0*/  @P0 ST.E.128 desc[UR4][R24.64+0x40], R16 ;  /* 0x0000401018000985 */ /* 0x0047ec000c101d04 */
[----:B------:R-:W2:Y:S04]  /*2be0*/  @P1 LD.E.128 R4, desc[UR4][R26.64+0x80] ;  /* 0x000080041a041980 */ /* 0x000ea8000c101d00 */
[----:B--2---:R3:W-:Y:S02]  /*2bf0*/  @P1 ST.E.128 desc[UR4][R24.64+0x80], R4 ;  /* 0x0000800418001985 */ /* 0x0047e4000c101d04 */
.L_x_833:
[----:B------:R-:W-:Y:S05]  /*2c00*/  BSYNC B0 ;  /* 0x0000000000007941 */ /* 0x000fea0003800000 */
.L_x_832:
[C---:B------:R-:W-:Y:S01]  /*2c10*/  ISETP.GE.AND P1, PT, R159.reuse, R2, PT ;  /* 0x000000029f00720c */ /* 0x040fe20003f26270 */
[----:B------:R-:W-:Y:S03]  /*2c20*/  BSSY B0, `(.L_x_834) ;  /* 0x0000011000007945 */ /* 0x000fe60003800000 */
[----:B------:R-:W-:Y:S11]  /*2c30*/  ISETP.GE.AND P1, PT, R159, R0, !P1 ;  /* 0x000000009f00720c */ /* 0x000ff60004f26270 */
[----:B------:R-:W-:Y:S02]  /*2c40*/  @!UPT UIADD3 URZ, URZ, URZ, URZ ;  /* 0x0000003f3f3ff290 */ /* 0x000fe4000fffe03f */
[----:B------:R-:W-:Y:S05]  /*2c50*/  @!P1 BRA `(.L_x_835) ;  /* 0x0000000000349947 */ /* 0x000fea0003800000 */
[----:B------:R-:W-:Y:S02]  /*2c60*/  ISETP.NE.AND P0, PT, R163, RZ, PT ;  /* 0x000000ffa300720c */ /* 0x000fe40003f05270 */
[----:B--23--:R-:W-:Y:S05]  /*2c70*/  IADD3 R24, P5, R128, R180, RZ ;  /* 0x000000b480187210 */ /* 0x00cfea0007fbe0ff */
[----:B------:R-:W-:Y:S01]  /*2c80*/  IMAD.X R25, R129, 0x1, R126, P5 ;  /* 0x0000000181197824 */ /* 0x000fe200028e067e */
[----:B------:R-:W-:Y:S05]  /*2c90*/  IADD3 R2, P5, R138, R178, RZ ;  /* 0x000000b28a027210 */ /* 0x000fea0007fbe0ff */
[----:B-1----:R-:W2:Y:S01]  /*2ca0*/  @P0 LD.E.128 R20, desc[UR4][R24.64] ;  /* 0x0000000418140980 */ /* 0x002ea2000c101d00 */
[----:B------:R-:W-:Y:S01]  /*2cb0*/  IMAD.X R3, R139, 0x1, R84, P5 ;  /* 0x000000018b037824 */ /* 0x000fe200028e0654 */
[----:B------:R-:W-:Y:S04]  /*2cc0*/  ISETP.NE.AND P5, PT, R162, RZ, PT ;  /* 0x000000ffa200720c */ /* 0x000fe80003fa5270 */
[----:B--2---:R4:W-:Y:S01]  /*2cd0*/  @P0 ST.E.128 desc[UR4][R2.64], R20 ;  /* 0x0000001402000985 */ /* 0x0049e2000c101d04 */
[----:B------:R-:W-:Y:S08]  /*2ce0*/  ISETP.NE.AND P0, PT, R160, RZ, PT ;  /* 0x000000ffa000720c */ /* 0x000ff00003f05270 */
[----:B------:R-:W2:Y:S04]  /*2cf0*/  @P5 LD.E.128 R16, desc[UR4][R24.64+0x40] ;  /* 0x0000400418105980 */ /* 0x000ea8000c101d00 */
[----:B--2---:R4:W-:Y:S04]  /*2d00*/  @P5 ST.E.128 desc[UR4][R2.64+0x40], R16 ;  /* 0x0000401002005985 */ /* 0x0049e8000c101d04 */
[----:B------:R-:W2:Y:S04]  /*2d10*/  @P0 LD.E.128 R4, desc[UR4][R24.64+0x80] ;  /* 0x0000800418040980 */ /* 0x000ea8000c101d00 */
[----:B--2---:R4:W-:Y:S02]  /*2d20*/  @P0 ST.E.128 desc[UR4][R2.64+0x80], R4 ;  /* 0x0000800402000985 */ /* 0x0049e4000c101d04 */
.L_x_835:
[----:B------:R-:W-:Y:S05]  /*2d30*/  BSYNC B0 ;  /* 0x0000000000007941 */ /* 0x000fea0003800000 */
.L_x_834:
[----:B-1234-:R-:W2:Y:S01]  /*2d40*/  LD.E R17, desc[UR4][R118.64+0xd0] ;  /* 0x0000d00476117980 */ /* 0x01eea2000c101900 */
[----:B------:R-:W-:Y:S03]  /*2d50*/  BSSY B3, `(.L_x_836) ;  /* 0x0000778000037945 */ /* 0x000fe60003800000 */
[----:B------:R-:W3:Y:S01]  /*2d60*/  LD.E R127, desc[UR4][R118.64+0x130] ;  /* 0x00013004767f7980 */ /* 0x000ee2000c101900 */
[----:B--2---:R-:W-:Y:S01]  /*2d70*/  ISETP.NE.AND P5, PT, R17, RZ, PT ;  /* 0x000000ff1100720c */ /* 0x004fe20003fa5270 */
[----:B---3--:R-:W-:Y:S05]  /*2d80*/  IMAD.U32 R127, R127, -0x80, RZ ;  /* 0xffffff807f7f7824 */ /* 0x008fea00078e00ff */
[C---:B------:R-:W-:Y:S04]  /*2d90*/  LEA R128, P0, R127.reuse, R128, 0x1 ;  /* 0x000000807f807211 */ /* 0x040fe800078008ff */
[----:B------:R-:W-:Y:S03]  /*2da0*/  LEA.HI.X.SX32 R127, R127, R129, 0x1, P0 ;  /* 0x000000817f7f7211 */ /* 0x000fe600000f0eff */
[----:B------:R-:W-:Y:S06]  /*2db0*/  @!P5 BRA `(.L_x_837) ;  /* 0x00000070006cd947 */ /* 0x000fec0003800000 */
[----:B------:R-:W2:Y:S04]  /*2dc0*/  LD.E.U8 R0, desc[UR4][R118.64+0x1b3] ;  /* 0x0001b30476007980 */ /* 0x000ea8000c101100 */
[----:B------:R1:W5:Y:S01]  /*2dd0*/  LD.E R129, desc[UR4][R118.64+0xc0] ;  /* 0x0000c00476817980 */ /* 0x000362000c101900 */
[----:B--2---:R-:W-:Y:S11]  /*2de0*/  ISETP.NE.AND P0, PT, R0, RZ, PT ;  /* 0x000000ff0000720c */ /* 0x004ff60003f05270 */
[----:B------:R-:W-:Y:S02]  /*2df0*/  @!UPT UIADD3 URZ, URZ, URZ, URZ ;  /* 0x0000003f3f3ff290 */ /* 0x000fe4000fffe03f */
[----:B-1----:R-:W-:Y:S05]  /*2e00*/  @!P0 BRA `(.L_x_838) ;  /* 0x0000002800488947 */ /* 0x002fea0003800000 */
[----:B------:R-:W-:Y:S04]  /*2e10*/  BSSY B1, `(.L_x_839) ;  /* 0x0000096000017945 */ /* 0x000fe80003800000 */
[----:B------:R-:W-:Y:S05]  /*2e20*/  @!P6 BRA `(.L_x_840) ;  /* 0x000000080050e947 */ /* 0x000fea0003800000 */
[-C--:B-----5:R-:W-:Y:S01]  /*2e30*/  ISETP.GE.AND P0, PT, R12, R129.reuse, PT ;  /* 0x000000810c00720c */ /* 0x0a0fe20003f06270 */
[----:B------:R-:W-:Y:S01]  /*2e40*/  BSSY B0, `(.L_x_841) ;  /* 0x0000032000007945 */ /* 0x000fe20003800000 */
[-C--:B------:R-:W-:Y:S02]  /*2e50*/  ISETP.GE.AND P6, PT, R117, R129.reuse, PT ;  /* 0x000000817500720c */ /* 0x080fe40003fc6270 */
[----:B------:R-:W-:Y:S09]  /*2e60*/  ISETP.GE.AND P5, PT, R116, R129, PT ;  /* 0x000000817400720c */ /* 0x000ff20003fa6270 */
[----:B------:R-:W-:Y:S05]  /*2e70*/  @P0 BRA `(.L_x_842) ;  /* 0x0000000000b80947 */ /* 0x000fea0003800000 */
[----:B------:R-:W-:Y:S01]  /*2e80*/  ISETP.GE.AND P0, PT, R12, R17, PT ;  /* 0x000000110c00720c */ /* 0x000fe20003f06270 */
[----:B------:R-:W2:Y:S11]  /*2e90*/  LD.E.128 R20, desc[UR4][R130.64] ;  /* 0x0000000482147980 */ /* 0x000eb6000c101d00 */
[----:B------:R-:W-:Y:S01]  /*2ea0*/  @!UPT UIADD3 URZ, URZ, URZ, URZ ;  /* 0x0000003f3f3ff290 */ /* 0x000fe2000fffe03f */
[----:B------:R-:W3:Y:S06]  /*2eb0*/  @!P0 LD.E.64 R30, desc[UR4][R52.64] ;  /* 0x00000004341e8980 */ /* 0x000eec000c101b00 */
[----:B------:R-:W4:Y:S01]  /*2ec0*/  @!P0 LD.E.64 R6, desc[UR4][R14.64] ;  /* 0x000000040e068980 */ /* 0x000f22000c101b00 */
[C---:B--2---:R-:W-:Y:S01]  /*2ed0*/  @!P0 LOP3.LUT R19, R20.reuse, 0xffff0000, RZ, 0xc0, !PT ;  /* 0xffff000014138812 */ /* 0x044fe200078ec0ff */
[----:B------:R-:W-:Y:S01]  /*2ee0*/  @!P0 IMAD.U32 R27, R20, 0x10000, RZ ;  /* 0x00010000141b8824 */ /* 0x000fe200078e00ff */
[C---:B------:R-:W-:Y:S01]  /*2ef0*/  @!P0 LOP3.LUT R16, R22.reuse, 0xffff0000, RZ, 0xc0, !PT ;  /* 0xffff000016108812 */ /* 0x040fe200078ec0ff */
[----:B------:R-:W-:Y:S01]  /*2f00*/  @!P0 IMAD.U32 R24, R22, 0x10000, RZ ;  /* 0x0001000016188824 */ /* 0x000fe200078e00ff */
[----:B------:R-:W-:Y:S02]  /*2f10*/  @!P0 SHF.L.U32 R26, R23, 0x10, RZ ;  /* 0x00000010171a8819 */ /* 0x000fe400000006ff */
[C---:B---3--:R-:W-:Y:S01]  /*2f20*/  @!P0 LOP3.LUT R29, R30.reuse, 0xffff0000, RZ, 0xc0, !PT ;  /* 0xffff00001e1d8812 */ /* 0x048fe200078ec0ff */
[----:B------:R-:W-:Y:S01]  /*2f30*/  @!P0 IMAD.U32 R25, R30, 0x10000, RZ ;  /* 0x000100001e198824 */ /* 0x000fe200078e00ff */
[C---:B------:R-:W-:Y:S02]  /*2f40*/  @!P0 SHF.L.U32 R18, R31.reuse, 0x10, RZ ;  /* 0x000000101f128819 */ /* 0x040fe400000006ff */
[----:B------:R-:W-:Y:S01]  /*2f50*/  @!P0 LOP3.LUT R31, R31, 0xffff0000, RZ, 0xc0, !PT ;  /* 0xffff00001f1f8812 */ /* 0x000fe200078ec0ff */
[----:B------:R-:W-:Y:S01]  /*2f60*/  @!P0 FMUL.FTZ R33, R19, R25 ;  /* 0x0000001913218220 */ /* 0x000fe20000410000 */
[----:B----4-:R-:W-:Y:S01]  /*2f70*/  @!P0 SHF.L.U32 R8, R6, 0x10, RZ ;  /* 0x0000001006088819 */ /* 0x010fe200000006ff */
[----:B------:R-:W-:Y:S01]  /*2f80*/  @!P0 FMUL.FTZ R28, R16, R18 ;  /* 0x00000012101c8220 */ /* 0x000fe20000410000 */
[----:B------:R-:W-:Y:S02]  /*2f90*/  @!P0 LOP3.LUT R6, R6, 0xffff0000, RZ, 0xc0, !PT ;  /* 0xffff000006068812 */ /* 0x000fe400078ec0ff */
[----:B------:R-:W-:Y:S01]  /*2fa0*/  @!P0 SHF.L.U32 R5, R7, 0x10, RZ ;  /* 0x0000001007058819 */ /* 0x000fe200000006ff */
[-C--:B------:R-:W-:Y:S01]  /*2fb0*/  @!P0 FMUL.FTZ R0, R19, R8.reuse ;  /* 0x0000000813008220 */ /* 0x080fe20000410000 */
[----:B------:R-:W-:Y:S01]  /*2fc0*/  @!P0 LOP3.LUT R19, R21, 0xffff0000, RZ, 0xc0, !PT ;  /* 0xffff000015138812 */ /* 0x000fe200078ec0ff */
[----:B------:R-:W-:Y:S01]  /*2fd0*/  @!P0 FFMA.FTZ R33, R27, R8, -R33 ;  /* 0x000000081b218223 */ /* 0x000fe20000010821 */
[----:B------:R-:W-:Y:S01]  /*2fe0*/  @!P0 LOP3.LUT R7, R7, 0xffff0000, RZ, 0xc0, !PT ;  /* 0xffff000007078812 */ /* 0x000fe200078ec0ff */
[----:B------:R-:W-:Y:S01]  /*2ff0*/  @!P0 FFMA.FTZ R0, R25, R27, R0 ;  /* 0x0000001b19008223 */ /* 0x000fe20000010000 */
[----:B------:R-:W-:Y:S01]  /*3000*/  @!P0 LOP3.LUT R8, R23, 0xffff0000, RZ, 0xc0, !PT ;  /* 0xffff000017088812 */ /* 0x000fe200078ec0ff */
[----:B------:R-:W-:Y:S01]  /*3010*/  @!P0 FFMA.FTZ R28, R24, R5, -R28 ;  /* 0x00000005181c8223 */ /* 0x000fe2000001081c */
[----:B------:R-:W-:Y:S01]  /*3020*/  @!P0 SHF.L.U32 R25, R21, 0x10, RZ ;  /* 0x0000001015198819 */ /* 0x000fe200000006ff */
[CC--:B------:R-:W-:Y:S01]  /*3030*/  @!P0 FMUL.FTZ R2, R19.reuse, R6.reuse ;  /* 0x0000000613028220 */ /* 0x0c0fe20000410000 */
[----:B------:R-:W-:Y:S01]  /*3040*/  @!P0 F2FP.BF16.F32.PACK_AB R33, R0, R33 ;  /* 0x000000210021823e */ /* 0x000fe200000010ff */
[----:B------:R-:W-:Y:S01]  /*3050*/  @!P0 FMUL.FTZ R35, R19, R29 ;  /* 0x0000001d13238220 */ /* 0x000fe20000410000 */
[----:B------:R-:W-:Y:S01]  /*3060*/  @!P0 FMUL.FTZ R3, R16, R5 ;  /* 0x0000000510038220 */ /* 0x000fe20000410000 */
[C---:B------:R-:W-:Y:S01]  /*3070*/  @!P0 FMUL.FTZ R37, R8.reuse, R31 ;  /* 0x0000001f08258220 */ /* 0x040fe20000410000 */
[----:B------:R-:W-:Y:S01]  /*3080*/  @!P0 MOV R20, R33 ;  /* 0x0000002100148202 */ /* 0x000fe20000000f00 */
[----:B------:R-:W-:Y:S01]  /*3090*/  @!P0 FMUL.FTZ R4, R8, R7 ;  /* 0x0000000708048220 */ /* 0x000fe20000410000 */
[----:B------:R-:W-:Y:S01]  /*30a0*/  @!P0 FFMA.FTZ R2, R29, R25, R2 ;  /* 0x000000191d028223 */ /* 0x000fe20000010002 */
[----:B------:R-:W-:Y:S01]  /*30b0*/  @!P0 FFMA.FTZ R35, R25, R6, -R35 ;  /* 0x0000000619238223 */ /* 0x000fe20000010823 */
[----:B------:R-:W-:Y:S01]  /*30c0*/  @!P0 FFMA.FTZ R3, R18, R24, R3 ;  /* 0x0000001812038223 */ /* 0x000fe20000010003 */
[----:B------:R-:W-:Y:S01]  /*30d0*/  @!P0 FFMA.FTZ R37, R26, R7, -R37 ;  /* 0x000000071a258223 */ /* 0x000fe20000010825 */
[----:B------:R-:W-:Y:S02]  /*30e0*/  @!P0 FFMA.FTZ R4, R31, R26, R4 ;  /* 0x0000001a1f048223 */ /* 0x000fe40000010004 */
[----:B------:R-:W-:Y:S02]  /*30f0*/  @!P0 F2FP.BF16.F32.PACK_AB R32, R2, R35 ;  /* 0x000000230220823e */ /* 0x000fe400000010ff */
[----:B------:R-:W-:Y:S02]  /*3100*/  @!P0 F2FP.BF16.F32.PACK_AB R28, R3, R28 ;  /* 0x0000001c031c823e */ /* 0x000fe400000010ff */
[----:B------:R-:W-:Y:S01]  /*3110*/  @!P0 F2FP.BF16.F32.PACK_AB R37, R4, R37 ;  /* 0x000000250425823e */ /* 0x000fe200000010ff */
[----:B------:R-:W-:Y:S01]  /*3120*/  @!P0 IMAD.MOV.U32 R21, RZ, RZ, R32 ;  /* 0x000000ffff158224 */ /* 0x000fe200078e0020 */
[----:B------:R-:W-:Y:S02]  /*3130*/  @!P0 MOV R22, R28 ;  /* 0x0000001c00168202 */ /* 0x000fe40000000f00 */
[----:B------:R-:W-:Y:S05]  /*3140*/  @!P0 MOV R23, R37 ;  /* 0x0000002500178202 */ /* 0x000fea0000000f00 */
[----:B------:R1:W-:Y:S02]  /*3150*/  ST.E.128 desc[UR4][R136.64], R20 ;  /* 0x0000001488007985 */ /* 0x0003e4000c101d04 */
.L_x_842:
[----:B------:R-:W-:Y:S05]  /*3160*/  BSYNC B0 ;  /* 0x0000000000007941 */ /* 0x000fea0003800000 */
.L_x_841:
[----:B------:R-:W-:Y:S04]  /*3170*/  BSSY B0, `(.L_x_843) ;  /* 0x0000030000007945 */ /* 0x000fe80003800000 */
[----:B------:R-:W-:Y:S05]  /*3180*/  @P6 BRA `(.L_x_844) ;  /* 0x0000000000b86947 */ /* 0x000fea0003800000 */
[----:B------:R-:W-:Y:S01]  /*3190*/  ISETP.GE.AND P0, PT, R117, R17, PT ;  /* 0x000000117500720c */ /* 0x000fe20003f06270 */
[----:B-1----:R-:W2:Y:S11]  /*31a0*/  LD.E.128 R20, desc[UR4][R130.64+0x40] ;  /* 0x0000400482147980 */ /* 0x002eb6000c101d00 */
        /* <DEDUP_REMOVED lines=44> */
.L_x_844:
[----:B------:R-:W-:Y:S05]  /*3470*/  BSYNC B0 ;  /* 0x0000000000007941 */ /* 0x000fea0003800000 */
.L_x_843:
[----:B------:R-:W-:Y:S05]  /*3480*/  @P5 BRA `(.L_x_840) ;  /* 0x0000000000b85947 */ /* 0x000fea0003800000 */
[----:B------:R-:W-:Y:S01]  /*3490*/  ISETP.GE.AND P0, PT, R116, R17, PT ;  /* 0x000000117400720c */ /* 0x000fe20003f06270 */
[----:B-12---:R-:W2:Y:S11]  /*34a0*/  LD.E.128 R20, desc[UR4][R130.64+0x80] ;  /* 0x0000800482147980 */ /* 0x006eb6000c101d00 */
        /* <DEDUP_REMOVED lines=44> */
.L_x_840:
[----:B------:R-:W-:Y:S05]  /*3770*/  BSYNC B1 ;  /* 0x0000000000017941 */ /* 0x000fea0003800000 */
.L_x_839:
[----:B------:R-:W-:Y:S04]  /*3780*/  BSSY B1, `(.L_x_845) ;  /* 0x00000a5000017945 */ /* 0x000fe80003800000 */
[----:B------:R-:W-:Y:S05]  /*3790*/  @!P4 BRA `(.L_x_846) ;  /* 0x00000008008cc947 */ /* 0x000fea0003800000 */
[-C--:B-----5:R-:W-:Y:S01]  /*37a0*/  ISETP.GE.AND P0, PT, R12, R129.reuse, PT ;  /* 0x000000810c00720c */ /* 0x0a0fe20003f06270 */
[C---:B------:R-:W-:Y:S01]  /*37b0*/  IMAD.SHL.U32 R5, R164.reuse, 0x2, RZ ;  /* 0x00000002a4057824 */ /* 0x040fe200078e00ff */
[----:B------:R-:W-:Y:S01]  /*37c0*/  SHF.L.U64.HI R3, R164, 0x1, R150 ;  /* 0x00000001a4037819 */ /* 0x000fe20000010296 */
[----:B------:R-:W-:Y:S01]  /*37d0*/  BSSY B0, `(.L_x_847) ;  /* 0x0000039000007945 */ /* 0x000fe20003800000 */
[----:B------:R-:W-:Y:S02]  /*37e0*/  ISETP.GE.AND P5, PT, R117, R129, PT ;  /* 0x000000817500720c */ /* 0x000fe40003fa6270 */
[-C--:B------:R-:W-:Y:S02]  /*37f0*/  IADD3 R18, P4, R14, R5.reuse, RZ ;  /* 0x000000050e127210 */ /* 0x080fe40007f9e0ff */
[----:B------:R-:W-:Y:S03]  /*3800*/  IADD3 R34, P6, R52, R5, RZ ;  /* 0x0000000534227210 */ /* 0x000fe60007fde0ff */
[--C-:B------:R-:W-:Y:S01]  /*3810*/  IMAD.X R19, R15, 0x1, R3.reuse, P4 ;  /* 0x000000010f137824 */ /* 0x100fe200020e0603 */
[----:B------:R-:W-:Y:S01]  /*3820*/  ISETP.GE.AND P4, PT, R116, R129, PT ;  /* 0x000000817400720c */ /* 0x000fe20003f86270 */
[----:B------:R-:W-:Y:S01]  /*3830*/  IMAD.X R35, R53, 0x1, R3, P6 ;  /* 0x0000000135237824 */ /* 0x000fe200030e0603 */
[----:B------:R-:W-:Y:S11]  /*3840*/  @P0 BRA `(.L_x_848) ;  /* 0x0000000000c40947 */ /* 0x000ff60003800000 */
[----:B------:R-:W-:Y:S02]  /*3850*/  ISETP.GE.AND P0, PT, R12, R17, PT ;  /* 0x000000110c00720c */ /* 0x000fe40003f06270 */
[C---:B------:R-:W-:Y:S04]  /*3860*/  LEA R38, P6, R104.reuse, R130, 0x1 ;  /* 0x0000008268267211 */ /* 0x040fe800078c08ff */
[----:B------:R-:W-:Y:S05]  /*3870*/  LEA.HI.X R39, R104, R131, R101, 0x1, P6 ;  /* 0x0000008368277211 */ /* 0x000fea00030f0c65 */
[----:B-123--:R1:W2:Y:S08]  /*3880*/  LD.E.128 R20, desc[UR4][R38.64] ;  /* 0x0000000426147980 */ /* 0x00e2b0000c101d00 */
[----:B------:R-:W3:Y:S06]  /*3890*/  @!P0 LD.E.64 R32, desc[UR4][R34.64] ;  /* 0x0000000422208980 */ /* 0x000eec000c101b00 */
[----:B------:R-:W4:Y:S01]  /*38a0*/  @!P0 LD.E.64 R6, desc[UR4][R18.64] ;  /* 0x0000000412068980 */ /* 0x000f22000c101b00 */
[----:B-1----:R-:W-:Y:S02]  /*38b0*/  LEA R38, P6, R196, R136, 0x1 ;  /* 0x00000088c4267211 */ /* 0x002fe400078c08ff */
[C---:B--2---:R-:W-:Y:S01]  /*38c0*/  @!P0 LOP3.LUT R25, R20.reuse, 0xffff0000, RZ, 0xc0, !PT ;  /* 0xffff000014198812 */ /* 0x044fe200078ec0ff */
[----:B------:R-:W-:Y:S01]  /*38d0*/  @!P0 IMAD.U32 R28, R23, 0x10000, RZ ;  /* 0x00010000171c8824 */ /* 0x000fe200078e00ff */
[----:B------:R-:W-:Y:S02]  /*38e0*/  @!P0 SHF.L.U32 R29, R20, 0x10, RZ ;  /* 0x00000010141d8819 */ /* 0x000fe400000006ff */
[C---:B------:R-:W-:Y:S02]  /*38f0*/  @!P0 LOP3.LUT R16, R22.reuse, 0xffff0000, RZ, 0xc0, !PT ;  /* 0xffff000016108812 */ /* 0x040fe400078ec0ff */
[----:B------:R-:W-:Y:S02]  /*3900*/  @!P0 SHF.L.U32 R26, R22, 0x10, RZ ;  /* 0x00000010161a8819 */ /* 0x000fe400000006ff */
[C---:B---3--:R-:W-:Y:S01]  /*3910*/  @!P0 SHF.L.U32 R27, R32.reuse, 0x10, RZ ;  /* 0x00000010201b8819 */ /* 0x048fe200000006ff */
[C---:B------:R-:W-:Y:S01]  /*3920*/  @!P0 IMAD.U32 R24, R33.reuse, 0x10000, RZ ;  /* 0x0001000021188824 */ /* 0x040fe200078e00ff */
[----:B------:R-:W-:Y:S02]  /*3930*/  @!P0 LOP3.LUT R31, R32, 0xffff0000, RZ, 0xc0, !PT ;  /* 0xffff0000201f8812 */ /* 0x000fe400078ec0ff */
[----:B------:R-:W-:Y:S01]  /*3940*/  @!P0 LOP3.LUT R33, R33, 0xffff0000, RZ, 0xc0, !PT ;  /* 0xffff000021218812 */ /* 0x000fe200078ec0ff */
[----:B------:R-:W-:Y:S01]  /*3950*/  @!P0 FMUL.FTZ R37, R25, R27 ;  /* 0x0000001b19258220 */ /* 0x000fe20000410000 */
[C---:B----4-:R-:W-:Y:S01]  /*3960*/  @!P0 IMAD.U32 R8, R6.reuse, 0x10000, RZ ;  /* 0x0001000006088824 */ /* 0x050fe200078e00ff */
[----:B------:R-:W-:Y:S01]  /*3970*/  @!P0 LOP3.LUT R6, R6, 0xffff0000, RZ, 0xc0, !PT ;  /* 0xffff000006068812 */ /* 0x000fe200078ec0ff */
[C---:B------:R-:W-:Y:S01]  /*3980*/  @!P0 IMAD.U32 R5, R7.reuse, 0x10000, RZ ;  /* 0x0001000007058824 */ /* 0x040fe200078e00ff */
[----:B------:R-:W-:Y:S01]  /*3990*/  @!P0 LOP3.LUT R7, R7, 0xffff0000, RZ, 0xc0, !PT ;  /* 0xffff000007078812 */ /* 0x000fe200078ec0ff */
[-C--:B------:R-:W-:Y:S01]  /*39a0*/  @!P0 FMUL.FTZ R0, R25, R8.reuse ;  /* 0x0000000819008220 */ /* 0x080fe20000410000 */
[----:B------:R-:W-:Y:S01]  /*39b0*/  @!P0 LOP3.LUT R25, R21, 0xffff0000, RZ, 0xc0, !PT ;  /* 0xffff000015198812 */ /* 0x000fe200078ec0ff */
[----:B------:R-:W-:Y:S01]  /*39c0*/  @!P0 FFMA.FTZ R37, R29, R8, -R37 ;  /* 0x000000081d258223 */ /* 0x000fe20000010825 */
[----:B------:R-:W-:Y:S01]  /*39d0*/  @!P0 LOP3.LUT R8, R23, 0xffff0000, RZ, 0xc0, !PT ;  /* 0xffff000017088812 */ /* 0x000fe200078ec0ff */
[----:B------:R-:W-:Y:S01]  /*39e0*/  @!P0 FFMA.FTZ R0, R27, R29, R0 ;  /* 0x0000001d1b008223 */ /* 0x000fe20000010000 */
[----:B------:R-:W-:Y:S02]  /*39f0*/  @!P0 IMAD.U32 R27, R21, 0x10000, RZ ;  /* 0x00010000151b8824 */ /* 0x000fe400078e00ff */
[C---:B------:R-:W-:Y:S01]  /*3a00*/  @!P0 FMUL.FTZ R2, R25.reuse, R6 ;  /* 0x0000000619028220 */ /* 0x040fe20000410000 */
[----:B------:R-:W-:Y:S01]  /*3a10*/  @!P0 FMUL.FTZ R39, R25, R31 ;  /* 0x0000001f19278220 */ /* 0x000fe20000410000 */
[----:B------:R-:W-:Y:S01]  /*3a20*/  @!P0 FMUL.FTZ R3, R16, R5 ;  /* 0x0000000510038220 */ /* 0x000fe20000410000 */
[----:B------:R-:W-:Y:S01]  /*3a30*/  @!P0 F2FP.BF16.F32.PACK_AB R37, R0, R37 ;  /* 0x000000250025823e */ /* 0x000fe200000010ff */
[----:B------:R-:W-:Y:S01]  /*3a40*/  @!P0 FMUL.FTZ R30, R16, R24 ;  /* 0x00000018101e8220 */ /* 0x000fe20000410000 */
[C---:B------:R-:W-:Y:S01]  /*3a50*/  @!P0 FMUL.FTZ R41, R8.reuse, R33 ;  /* 0x0000002108298220 */ /* 0x040fe20000410000 */
[----:B------:R-:W-:Y:S01]  /*3a60*/  @!P0 FMUL.FTZ R4, R8, R7 ;  /* 0x0000000708048220 */ /* 0x000fe20000410000 */
[----:B------:R-:W-:Y:S01]  /*3a70*/  @!P0 MOV R20, R37 ;  /* 0x0000002500148202 */ /* 0x000fe20000000f00 */
[----:B------:R-:W-:Y:S01]  /*3a80*/  @!P0 FFMA.FTZ R2, R31, R27, R2 ;  /* 0x0000001b1f028223 */ /* 0x000fe20000010002 */
[----:B------:R-:W-:Y:S01]  /*3a90*/  @!P0 FFMA.FTZ R39, R27, R6, -R39 ;  /* 0x000000061b278223 */ /* 0x000fe20000010827 */
[----:B------:R-:W-:Y:S01]  /*3aa0*/  @!P0 FFMA.FTZ R3, R24, R26, R3 ;  /* 0x0000001a18038223 */ /* 0x000fe20000010003 */
[----:B------:R-:W-:Y:S01]  /*3ab0*/  @!P0 FFMA.FTZ R30, R26, R5, -R30 ;  /* 0x000000051a1e8223 */ /* 0x000fe2000001081e */
[----:B------:R-:W-:Y:S01]  /*3ac0*/  @!P0 FFMA.FTZ R41, R28, R7, -R41 ;  /* 0x000000071c298223 */ /* 0x000fe20000010829 */
[----:B------:R-:W-:Y:S01]  /*3ad0*/  @!P0 FFMA.FTZ R4, R33, R28, R4 ;  /* 0x0000001c21048223 */ /* 0x000fe20000010004 */
[----:B------:R-:W-:Y:S02]  /*3ae0*/  @!P0 F2FP.BF16.F32.PACK_AB R36, R2, R39 ;  /* 0x000000270224823e */ /* 0x000fe400000010ff */
[----:B------:R-:W-:Y:S02]  /*3af0*/  @!P0 F2FP.BF16.F32.PACK_AB R30, R3, R30 ;  /* 0x0000001e031e823e */ /* 0x000fe400000010ff */
[----:B------:R-:W-:Y:S01]  /*3b00*/  @!P0 F2FP.BF16.F32.PACK_AB R41, R4, R41 ;  /* 0x000000290429823e */ /* 0x000fe200000010ff */
[----:B------:R-:W-:Y:S01]  /*3b10*/  @!P0 IMAD.MOV.U32 R21, RZ, RZ, R36 ;  /* 0x000000ffff158224 */ /* 0x000fe200078e0024 */
[----:B------:R-:W-:Y:S02]  /*3b20*/  LEA.HI.X R39, R196, R137, R197, 0x1, P6 ;  /* 0x00000089c4277211 */ /* 0x000fe400030f0cc5 */
[----:B------:R-:W-:Y:S02]  /*3b30*/  @!P0 MOV R22, R30 ;  /* 0x0000001e00168202 */ /* 0x000fe40000000f00 */
[----:B------:R-:W-:Y:S05]  /*3b40*/  @!P0 MOV R23, R41 ;  /* 0x0000002900178202 */ /* 0x000fea0000000f00 */
[----:B------:R4:W-:Y:S02]  /*3b50*/  ST.E.128 desc[UR4][R38.64], R20 ;  /* 0x0000001426007985 */ /* 0x0009e4000c101d04 */
.L_x_848:
[----:B------:R-:W-:Y:S05]  /*3b60*/  BSYNC B0 ;  /* 0x0000000000007941 */ /* 0x000fea0003800000 */
.L_x_847:
[----:B------:R-:W-:Y:S04]  /*3b70*/  BSSY B0, `(.L_x_849) ;  /* 0x0000033000007945 */ /* 0x000fe80003800000 */
[----:B------:R-:W-:Y:S05]  /*3b80*/  @P5 BRA `(.L_x_850) ;  /* 0x0000000000c45947 */ /* 0x000fea0003800000 */
[----:B------:R-:W-:Y:S02]  /*3b90*/  ISETP.GE.AND P0, PT, R117, R17, PT ;  /* 0x000000117500720c */ /* 0x000fe40003f06270 */
[C---:B----4-:R-:W-:Y:S04]  /*3ba0*/  LEA R38, P5, R103.reuse, R130, 0x1 ;  /* 0x0000008267267211 */ /* 0x050fe800078a08ff */
        /* <DEDUP_REMOVED lines=47> */
.L_x_850:
[----:B------:R-:W-:Y:S05]  /*3ea0*/  BSYNC B0 ;  /* 0x0000000000007941 */ /* 0x000fea0003800000 */
.L_x_849:
[----:B------:R-:W-:Y:S05]  /*3eb0*/  @P4 BRA `(.L_x_846) ;  /* 0x0000000000c44947 */ /* 0x000fea0003800000 */
[----:B------:R-:W-:Y:S02]  /*3ec0*/  ISETP.GE.AND P0, PT, R116, R17, PT ;  /* 0x000000117400720c */ /* 0x000fe40003f06270 */
[C---:B-1--4-:R-:W-:Y:S04]  /*3ed0*/  LEA R38, P4, R107.reuse, R130, 0x1 ;  /* 0x000000826b267211 */ /* 0x052fe800078808ff */
[----:B------:R-:W-:Y:S05]  /*3ee0*/  LEA.HI.X R39, R107, R131, R110, 0x1, P4 ;  /* 0x000000836b277211 */ /* 0x000fea00020f0c6e */
[----:B--23--:R1:W2:Y:S08]  /*3ef0*/  LD.E.128 R20, desc[UR4][R38.64] ;  /* 0x0000000426147980 */ /* 0x00c2b0000c101d00 */
[----:B------:R-:W3:Y:S06]  /*3f00*/  @!P0 LD.E.64 R34, desc[UR4][R34.64+0x40] ;  /* 0x0000400422228980 */ /* 0x000eec000c101b00 */
[----:B------:R4:W5:Y:S01]  /*3f10*/  @!P0 LD.E.64 R6, desc[UR4][R18.64+0x40] ;  /* 0x0000400412068980 */ /* 0x000962000c101b00 */
[----:B-1----:R-:W-:Y:S02]  /*3f20*/  LEA R38, P4, R93, R136, 0x1 ;  /* 0x000000885d267211 */ /* 0x002fe400078808ff */
[C---:B--2---:R-:W-:Y:S01]  /*3f30*/  @!P0 LOP3.LUT R25, R20.reuse, 0xffff0000, RZ, 0xc0, !PT ;  /* 0xffff000014198812 */ /* 0x044fe200078ec0ff */
[----:B------:R-:W-:Y:S01]  /*3f40*/  @!P0 IMAD.U32 R28, R23, 0x10000, RZ ;  /* 0x00010000171c8824 */ /* 0x000fe200078e00ff */
[----:B------:R-:W-:Y:S02]  /*3f50*/  @!P0 SHF.L.U32 R29, R20, 0x10, RZ ;  /* 0x00000010141d8819 */ /* 0x000fe400000006ff */
[----:B----4-:R-:W-:Y:S02]  /*3f60*/  @!P0 LOP3.LUT R19, R21, 0xffff0000, RZ, 0xc0, !PT ;  /* 0xffff000015138812 */ /* 0x010fe400078ec0ff */
[----:B------:R-:W-:Y:S02]  /*3f70*/  @!P0 LOP3.LUT R16, R22, 0xffff0000, RZ, 0xc0, !PT ;  /* 0xffff000016108812 */ /* 0x000fe400078ec0ff */
[C---:B---3--:R-:W-:Y:S01]  /*3f80*/  @!P0 SHF.L.U32 R27, R34.reuse, 0x10, RZ ;  /* 0x00000010221b8819 */ /* 0x048fe200000006ff */
[C---:B------:R-:W-:Y:S01]  /*3f90*/  @!P0 IMAD.U32 R24, R35.reuse, 0x10000, RZ ;  /* 0x0001000023188824 */ /* 0x040fe200078e00ff */
[----:B------:R-:W-:Y:S02]  /*3fa0*/  @!P0 LOP3.LUT R31, R34, 0xffff0000, RZ, 0xc0, !PT ;  /* 0xffff0000221f8812 */ /* 0x000fe400078ec0ff */
[----:B------:R-:W-:Y:S01]  /*3fb0*/  @!P0 LOP3.LUT R33, R35, 0xffff0000, RZ, 0xc0, !PT ;  /* 0xffff000023218812 */ /* 0x000fe200078ec0ff */
[----:B------:R-:W-:Y:S01]  /*3fc0*/  @!P0 FMUL.FTZ R37, R25, R27 ;  /* 0x0000001b19258220 */ /* 0x000fe20000410000 */
[----:B------:R-:W-:Y:S01]  /*3fd0*/  @!P0 SHF.L.U32 R26, R22, 0x10, RZ ;  /* 0x00000010161a8819 */ /* 0x000fe200000006ff */
[C---:B-----5:R-:W-:Y:S01]  /*3fe0*/  @!P0 IMAD.U32 R8, R6.reuse, 0x10000, RZ ;  /* 0x0001000006088824 */ /* 0x060fe200078e00ff */
[----:B------:R-:W-:Y:S01]  /*3ff0*/  @!P0 LOP3.LUT R6, R6, 0xffff0000, RZ, 0xc0, !PT ;  /* 0xffff000006068812 */ /* 0x000fe200078ec0ff */
[C---:B------:R-:W-:Y:S01]  /*4000*/  @!P0 IMAD.U32 R5, R7.reuse, 0x10000, RZ ;  /* 0x0001000007058824 */ /* 0x040fe200078e00ff */
[----:B------:R-:W-:Y:S01]  /*4010*/  @!P0 LOP3.LUT R7, R7, 0xffff0000, RZ, 0xc0, !PT ;  /* 0xffff000007078812 */ /* 0x000fe200078ec0ff */
[-C--:B------:R-:W-:Y:S01]  /*4020*/  @!P0 FMUL.FTZ R0, R25, R8.reuse ;  /* 0x0000000819008220 */ /* 0x080fe20000410000 */
[----:B------:R-:W-:Y:S01]  /*4030*/  @!P0 FFMA.FTZ R37, R29, R8, -R37 ;  /* 0x000000081d258223 */ /* 0x000fe20000010825 */
[----:B------:R-:W-:Y:S01]  /*4040*/  @!P0 LOP3.LUT R8, R23, 0xffff0000, RZ, 0xc0, !PT ;  /* 0xffff000017088812 */ /* 0x000fe200078ec0ff */
[----:B------:R-:W-:Y:S01]  /*4050*/  @!P0 FMUL.FTZ R2, R19, R6 ;  /* 0x0000000613028220 */ /* 0x000fe20000410000 */
[----:B------:R-:W-:Y:S01]  /*4060*/  @!P0 FFMA.FTZ R0, R27, R29, R0 ;  /* 0x0000001d1b008223 */ /* 0x000fe20000010000 */
[----:B------:R-:W-:Y:S02]  /*4070*/  @!P0 IMAD.U32 R27, R21, 0x10000, RZ ;  /* 0x00010000151b8824 */ /* 0x000fe400078e00ff */
[----:B------:R-:W-:Y:S01]  /*4080*/  @!P0 FMUL.FTZ R39, R19, R31 ;  /* 0x0000001f13278220 */ /* 0x000fe20000410000 */
[C---:B------:R-:W-:Y:S01]  /*4090*/  @!P0 FMUL.FTZ R3, R16.reuse, R5 ;  /* 0x0000000510038220 */ /* 0x040fe20000410000 */
[----:B------:R-:W-:Y:S01]  /*40a0*/  @!P0 FMUL.FTZ R30, R16, R24 ;  /* 0x00000018101e8220 */ /* 0x000fe20000410000 */
[----:B------:R-:W-:Y:S01]  /*40b0*/  @!P0 F2FP.BF16.F32.PACK_AB R37, R0, R37 ;  /* 0x000000250025823e */ /* 0x000fe200000010ff */
[C---:B------:R-:W-:Y:S01]  /*40c0*/  @!P0 FMUL.FTZ R41, R8.reuse, R33 ;  /* 0x0000002108298220 */ /* 0x040fe20000410000 */
[----:B------:R-:W-:Y:S01]  /*40d0*/  @!P0 FMUL.FTZ R4, R8, R7 ;  /* 0x0000000708048220 */ /* 0x000fe20000410000 */
[----:B------:R-:W-:Y:S01]  /*40e0*/  @!P0 FFMA.FTZ R2, R31, R27, R2 ;  /* 0x0000001b1f028223 */ /* 0x000fe20000010002 */
[----:B------:R-:W-:Y:S01]  /*40f0*/  @!P0 MOV R20, R37 ;  /* 0x0000002500148202 */ /* 0x000fe20000000f00 */
        /* <DEDUP_REMOVED lines=13> */
.L_x_846:
[----:B------:R-:W-:Y:S05]  /*41d0*/  BSYNC B1 ;  /* 0x0000000000017941 */ /* 0x000fea0003800000 */
.L_x_845:
        /* <DEDUP_REMOVED lines=8> */
[----:B------:R-:W-:Y:S02]  /*4260*/  IADD3 R34, P5, R52, R5, RZ ;  /* 0x0000000534227210 */ /* 0x000fe40007fbe0ff */
[----:B------:R-:W-:Y:S01]  /*4270*/  ISETP.GE.AND P2, PT, R116, R129, PT ;  /* 0x000000817400720c */ /* 0x000fe20003f46270 */
[--C-:B------:R-:W-:Y:S02]  /*4280*/  IMAD.X R19, R15, 0x1, R3.reuse, P6 ;  /* 0x000000010f137824 */ /* 0x100fe400030e0603 */
[----:B------:R-:W-:Y:S01]  /*4290*/  IMAD.X R35, R53, 0x1, R3, P5 ;  /* 0x0000000135237824 */ /* 0x000fe200028e0603 */
[----:B------:R-:W-:Y:S09]  /*42a0*/  @P0 BRA `(.L_x_854) ;  /* 0x0000000000c40947 */ /* 0x000ff20003800000 */
[----:B------:R-:W-:Y:S02]  /*42b0*/  ISETP.GE.AND P0, PT, R12, R17, PT ;  /* 0x000000110c00720c */ /* 0x000fe40003f06270 */
[C---:B-1--4-:R-:W-:Y:S04]  /*42c0*/  LEA R38, P5, R114.reuse, R130, 0x1 ;  /* 0x0000008272267211 */ /* 0x052fe800078a08ff */
[----:B------:R-:W-:Y:S05]  /*42d0*/  LEA.HI.X R39, R114, R131, R111, 0x1, P5 ;  /* 0x0000008372277211 */ /* 0x000fea00028f0c6f */
[----:B--23--:R1:W2:Y:S08]  /*42e0*/  LD.E.128 R20, desc[UR4][R38.64] ;  /* 0x0000000426147980 */ /* 0x00c2b0000c101d00 */
        /* <DEDUP_REMOVED lines=45> */
.L_x_854:
[----:B------:R-:W-:Y:S05]  /*45c0*/  BSYNC B0 ;  /* 0x0000000000007941 */ /* 0x000fea0003800000 */
.L_x_853:
[----:B------:R-:W-:Y:S04]  /*45d0*/  BSSY B0, `(.L_x_855) ;  /* 0x0000033000007945 */ /* 0x000fe80003800000 */
[----:B------:R-:W-:Y:S05]  /*45e0*/  @P4 BRA `(.L_x_856) ;  /* 0x0000000000c44947 */ /* 0x000fea0003800000 */
        /* <DEDUP_REMOVED lines=49> */
.L_x_856:
[----:B------:R-:W-:Y:S05]  /*4900*/  BSYNC B0 ;  /* 0x0000000000007941 */ /* 0x000fea0003800000 */
.L_x_855:
        /* <DEDUP_REMOVED lines=50> */
.L_x_852:
[----:B------:R-:W-:Y:S05]  /*4c30*/  BSYNC B1 ;  /* 0x0000000000017941 */ /* 0x000fea0003800000 */
.L_x_851:
        /* <DEDUP_REMOVED lines=13> */
[----:B------:R-:W-:Y:S01]  /*4d10*/  ISETP.GE.AND P0, PT, R12, R17, PT ;  /* 0x000000110c00720c */ /* 0x000fe20003f06270 */
[----:B------:R-:W-:Y:S04]  /*4d20*/  IMAD.WIDE.U32 R36, R182, 0xc0, R130 ;  /* 0x000000c0b6247825 */ /* 0x000fe800078e0082 */
[----:B------:R-:W-:Y:S02]  /*4d30*/  IMAD R30, R183, 0xc0, RZ ;  /* 0x000000c0b71e7824 */ /* 0x000fe400078e02ff */
[----:B------:R-:W-:Y:S03]  /*4d40*/  IMAD.WIDE.U32 R42, R62, 0xc0, R136 ;  /* 0x000000c03e2a7825 */ /* 0x000fe600078e0088 */
[----:B------:R-:W-:Y:S03]  /*4d50*/  IADD3 R37, R37, R30, RZ ;  /* 0x0000001e25257210 */ /* 0x000fe60007ffe0ff */
[----:B------:R-:W5:Y:S06]  /*4d60*/  @!P0 LD.E.64 R32, desc[UR4][R34.64] ;  /* 0x0000000422208980 */ /* 0x000f6c000c101b00 */
[----:B-1234-:R1:W2:Y:S08]  /*4d70*/  LD.E.128 R20, desc[UR4][R36.64] ;  /* 0x0000000424147980 */ /* 0x01e2b0000c101d00 */
[----:B------:R-:W3:Y:S01]  /*4d80*/  @!P0 LD.E.64 R6, desc[UR4][R24.64] ;  /* 0x0000000418068980 */ /* 0x000ee2000c101b00 */
[----:B-1----:R-:W-:Y:S05]  /*4d90*/  IMAD R36, R63, 0xc0, RZ ;  /* 0x000000c03f247824 */ /* 0x002fea00078e02ff */
[----:B------:R-:W-:Y:S02]  /*4da0*/  IADD3 R43, R43, R36, RZ ;  /* 0x000000242b2b7210 */ /* 0x000fe40007ffe0ff */
[C---:B-----5:R-:W-:Y:S01]  /*4db0*/  @!P0 SHF.L.U32 R18, R33.reuse, 0x10, RZ ;  /* 0x0000001021128819 */ /* 0x060fe200000006ff */
[C---:B------:R-:W-:Y:S01]  /*4dc0*/  @!P0 IMAD.U32 R27, R32.reuse, 0x10000, RZ ;  /* 0x00010000201b8824 */ /* 0x040fe200078e00ff */
[----:B------:R-:W-:Y:S02]  /*4dd0*/  @!P0 LOP3.LUT R31, R32, 0xffff0000, RZ, 0xc0, !PT ;  /* 0xffff0000201f8812 */ /* 0x000fe400078ec0ff */
[----:B------:R-:W-:Y:S02]  /*4de0*/  @!P0 LOP3.LUT R33, R33, 0xffff0000, RZ, 0xc0, !PT ;  /* 0xffff000021218812 */ /* 0x000fe400078ec0ff */
[C---:B--2---:R-:W-:Y:S02]  /*4df0*/  @!P0 LOP3.LUT R19, R20.reuse, 0xffff0000, RZ, 0xc0, !PT ;  /* 0xffff000014138812 */ /* 0x044fe400078ec0ff */
[----:B------:R-:W-:Y:S02]  /*4e00*/  @!P0 SHF.L.U32 R29, R20, 0x10, RZ ;  /* 0x00000010141d8819 */ /* 0x000fe400000006ff */
[C---:B------:R-:W-:Y:S01]  /*4e10*/  @!P0 LOP3.LUT R16, R22.reuse, 0xffff0000, RZ, 0xc0, !PT ;  /* 0xffff000016108812 */ /* 0x040fe200078ec0ff */
[----:B------:R-:W-:Y:S01]  /*4e20*/  @!P0 FMUL.FTZ R37, R19, R27 ;  /* 0x0000001b13258220 */ /* 0x000fe20000410000 */
[----:B------:R-:W-:Y:S02]  /*4e30*/  @!P0 SHF.L.U32 R26, R22, 0x10, RZ ;  /* 0x00000010161a8819 */ /* 0x000fe400000006ff */
[----:B---3--:R-:W-:Y:S01]  /*4e40*/  @!P0 SHF.L.U32 R8, R6, 0x10, RZ ;  /* 0x0000001006088819 */ /* 0x008fe200000006ff */
        /* <DEDUP_REMOVED lines=9> */
[----:B------:R-:W-:Y:S01]  /*4ee0*/  @!P0 IMAD.U32 R27, R21, 0x10000, RZ ;  /* 0x00010000151b8824 */ /* 0x000fe200078e00ff */
[----:B------:R-:W-:Y:S01]  /*4ef0*/  @!P0 SHF.L.U32 R28, R23, 0x10, RZ ;  /* 0x00000010171c8819 */ /* 0x000fe200000006ff */
[C---:B------:R-:W-:Y:S01]  /*4f00*/  @!P0 FMUL.FTZ R2, R19.reuse, R6 ;  /* 0x0000000613028220 */ /* 0x040fe20000410000 */
[----:B------:R-:W-:Y:S01]  /*4f10*/  @!P0 F2FP.BF16.F32.PACK_AB R37, R0, R37 ;  /* 0x000000250025823e */ /* 0x000fe200000010ff */
[----:B------:R-:W-:Y:S01]  /*4f20*/  @!P0 FMUL.FTZ R3, R16, R5 ;  /* 0x0000000510038220 */ /* 0x000fe20000410000 */
[----:B------:R-:W-:Y:S01]  /*4f30*/  @!P0 FMUL.FTZ R39, R19, R31 ;  /* 0x0000001f13278220 */ /* 0x000fe20000410000 */
[C---:B------:R-:W-:Y:S01]  /*4f40*/  @!P0 FMUL.FTZ R41, R8.reuse, R33 ;  /* 0x0000002108298220 */ /* 0x040fe20000410000 */
[----:B------:R-:W-:Y:S01]  /*4f50*/  @!P0 FMUL.FTZ R4, R8, R7 ;  /* 0x0000000708048220 */ /* 0x000fe20000410000 */
[----:B------:R-:W-:Y:S01]  /*4f60*/  @!P0 FFMA.FTZ R2, R31, R27, R2 ;  /* 0x0000001b1f028223 */ /* 0x000fe20000010002 */
[----:B------:R-:W-:Y:S01]  /*4f70*/  @!P0 FFMA.FTZ R3, R18, R26, R3 ;  /* 0x0000001a12038223 */ /* 0x000fe20000010003 */
[----:B------:R-:W-:Y:S01]  /*4f80*/  @!P0 FFMA.FTZ R39, R27, R6, -R39 ;  /* 0x000000061b278223 */ /* 0x000fe20000010827 */
[----:B------:R-:W-:Y:S01]  /*4f90*/  @!P0 FFMA.FTZ R30, R26, R5, -R30 ;  /* 0x000000051a1e8223 */ /* 0x000fe2000001081e */
[----:B------:R-:W-:Y:S01]  /*4fa0*/  @!P0 FFMA.FTZ R41, R28, R7, -R41 ;  /* 0x000000071c298223 */ /* 0x000fe20000010829 */
[----:B------:R-:W-:Y:S01]  /*4fb0*/  @!P0 FFMA.FTZ R4, R33, R28, R4 ;  /* 0x0000001c21048223 */ /* 0x000fe20000010004 */
[----:B------:R-:W-:Y:S01]  /*4fc0*/  @!P0 IMAD.MOV.U32 R20, RZ, RZ, R37 ;  /* 0x000000ffff148224 */ /* 0x000fe200078e0025 */
[----:B------:R-:W-:Y:S02]  /*4fd0*/  @!P0 F2FP.BF16.F32.PACK_AB R38, R2, R39 ;  /* 0x000000270226823e */ /* 0x000fe400000010ff */
[----:B------:R-:W-:Y:S02]  /*4fe0*/  @!P0 F2FP.BF16.F32.PACK_AB R30, R3, R30 ;  /* 0x0000001e031e823e */ /* 0x000fe400000010ff */
[----:B------:R-:W-:Y:S02]  /*4ff0*/  @!P0 F2FP.BF16.F32.PACK_AB R41, R4, R41 ;  /* 0x000000290429823e */ /* 0x000fe400000010ff */
[----:B------:R-:W-:Y:S02]  /*5000*/  @!P0 MOV R21, R38 ;  /* 0x0000002600158202 */ /* 0x000fe40000000f00 */
[----:B------:R-:W-:Y:S02]  /*5010*/  @!P0 MOV R22, R30 ;  /* 0x0000001e00168202 */ /* 0x000fe40000000f00 */
[----:B------:R-:W-:Y:S05]  /*5020*/  @!P0 MOV R23, R41 ;  /* 0x0000002900178202 */ /* 0x000fea0000000f00 */
[----:B------:R1:W-:Y:S02]  /*5030*/  ST.E.128 desc[UR4][R42.64], R20 ;  /* 0x000000142a007985 */ /* 0x0003e4000c101d04 */
.L_x_860:
[----:B------:R-:W-:Y:S05]  /*5040*/  BSYNC B0 ;  /* 0x0000000000007941 */ /* 0x000fea0003800000 */
.L_x_859:
        /* <DEDUP_REMOVED lines=51> */
.L_x_862:
[----:B------:R-:W-:Y:S05]  /*5380*/  BSYNC B0 ;  /* 0x0000000000007941 */ /* 0x000fea0003800000 */
.L_x_861:
[----:B------:R-:W-:Y:S05]  /*5390*/  @P1 BRA `(.L_x_858) ;  /* 0x0000000000c41947 */ /* 0x000fea0003800000 */
[----:B------:R-:W-:Y:S02]  /*53a0*/  ISETP.GE.AND P0, PT, R116, R17, PT ;  /* 0x000000117400720c */ /* 0x000fe40003f06270 */
[C---:B------:R-:W-:Y:S04]  /*53b0*/  LEA R36, P1, R122.reuse, R130, 0x1 ;  /* 0x000000827a247211 */ /* 0x040fe800078208ff */
[----:B------:R-:W-:Y:S05]  /*53c0*/  LEA.HI.X R37, R122, R131, R115, 0x1, P1 ;  /* 0x000000837a257211 */ /* 0x000fea00008f0c73 */
[----:B------:R5:W1:Y:S08]  /*53d0*/  LD.E.128 R16, desc[UR4][R36.64] ;  /* 0x0000000424107980 */ /* 0x000a70000c101d00 */
[----:B------:R-:W2:Y:S06]  /*53e0*/  @!P0 LD.E.64 R34, desc[UR4][R34.64+0x40] ;  /* 0x0000400422228980 */ /* 0x000eac000c101b00 */
[----:B------:R-:W2:Y:S01]  /*53f0*/  @!P0 LD.E.64 R6, desc[UR4][R24.64+0x40] ;  /* 0x0000400418068980 */ /* 0x000ea2000c101b00 */
[----:B-----5:R-:W-:Y:S02]  /*5400*/  LEA R36, P1, R88, R136, 0x1 ;  /* 0x0000008858247211 */ /* 0x020fe400078208ff */
[C---:B-1234-:R-:W-:Y:S01]  /*5410*/  @!P0 LOP3.LUT R21, R16.reuse, 0xffff0000, RZ, 0xc0, !PT ;  /* 0xffff000010158812 */ /* 0x05efe200078ec0ff */
[----:B------:R-:W-:Y:S01]  /*5420*/  @!P0 IMAD.U32 R28, R19, 0x10000, RZ ;  /* 0x00010000131c8824 */ /* 0x000fe200078e00ff */
[----:B------:R-:W-:Y:S02]  /*5430*/  @!P0 SHF.L.U32 R27, R16, 0x10, RZ ;  /* 0x00000010101b8819 */ /* 0x000fe400000006ff */
[C---:B------:R-:W-:Y:S02]  /*5440*/  @!P0 LOP3.LUT R20, R18.reuse, 0xffff0000, RZ, 0xc0, !PT ;  /* 0xffff000012148812 */ /* 0x040fe400078ec0ff */
[----:B------:R-:W-:Y:S02]  /*5450*/  @!P0 SHF.L.U32 R26, R18, 0x10, RZ ;  /* 0x00000010121a8819 */ /* 0x000fe400000006ff */
[C---:B------:R-:W-:Y:S01]  /*5460*/  @!P0 SHF.L.U32 R23, R34.reuse, 0x10, RZ ;  /* 0x0000001022178819 */ /* 0x040fe200000006ff */
[C---:B------:R-:W-:Y:S01]  /*5470*/  @!P0 IMAD.U32 R22, R35.reuse, 0x10000, RZ ;  /* 0x0001000023168824 */ /* 0x040fe200078e00ff */
[----:B------:R-:W-:Y:S02]  /*5480*/  @!P0 LOP3.LUT R29, R34, 0xffff0000, RZ, 0xc0, !PT ;  /* 0xffff0000221d8812 */ /* 0x000fe400078ec0ff */
[----:B------:R-:W-:Y:S01]  /*5490*/  @!P0 LOP3.LUT R31, R35, 0xffff0000, RZ, 0xc0, !PT ;  /* 0xffff0000231f8812 */ /* 0x000fe200078ec0ff */
[----:B------:R-:W-:Y:S01]  /*54a0*/  @!P0 FMUL.FTZ R33, R21, R23 ;  /* 0x0000001715218220 */ /* 0x000fe20000410000 */
[C---:B------:R-:W-:Y:S01]  /*54b0*/  @!P0 IMAD.U32 R8, R6.reuse, 0x10000, RZ ;  /* 0x0001000006088824 */ /* 0x040fe200078e00ff */
        /* <DEDUP_REMOVED lines=31> */
.L_x_858:
[----:B------:R-:W-:Y:S05]  /*56b0*/  BSYNC B1 ;  /* 0x0000000000017941 */ /* 0x000fea0003800000 */
.L_x_857:
[----:B------:R-:W2:Y:S02]  /*56c0*/  LD.E R3, desc[UR4][R118.64+0xd0] ;  /* 0x0000d00476037980 */ /* 0x000ea4000c101900 */
[----:B--2---:R-:W-:Y:S05]  /*56d0*/  IMAD.U32 R3, R3, -0x40, RZ ;  /* 0xffffffc003037824 */ /* 0x004fea00078e00ff */
[C---:B------:R-:W-:Y:S02]  /*56e0*/  LEA R14, P1, R3.reuse, R14, 0x1 ;  /* 0x0000000e030e7211 */ /* 0x040fe400078208ff */
[C---:B------:R-:W-:Y:S02]  /*56f0*/  LEA R52, P0, R3.reuse, R52, 0x1 ;  /* 0x0000003403347211 */ /* 0x040fe400078008ff */
[C---:B------:R-:W-:Y:S02]  /*5700*/  LEA.HI.X.SX32 R15, R3.reuse, R15, 0x1, P1 ;  /* 0x0000000f030f7211 */ /* 0x040fe400008f0eff */
[----:B------:R-:W-:Y:S01]  /*5710*/  LEA.HI.X.SX32 R53, R3, R53, 0x1, P0 ;  /* 0x0000003503357211 */ /* 0x000fe200000f0eff */
[----:B------:R-:W-:Y:S05]  /*5720*/  BRA `(.L_x_863) ;  /* 0x0000004c00687947 */ /* 0x000fea0003800000 */
.L_x_838:
[----:B------:R-:W-:Y:S04]  /*5730*/  BSSY B2, `(.L_x_864) ;  /* 0x000010e000027945 */ /* 0x000fe80003800000 */
[----:B------:R-:W-:Y:S05]  /*5740*/  @!P6 BRA `(.L_x_865) ;  /* 0x000000100030e947 */ /* 0x000fea0003800000 */
[----:B-----5:R-:W-:Y:S01]  /*5750*/  ISETP.GE.AND P0, PT, R12, R129, PT ;  /* 0x000000810c00720c */ /* 0x020fe20003f06270 */
[----:B------:R-:W-:Y:S11]  /*5760*/  BSSY B1, `(.L_x_866) ;  /* 0x0000058000017945 */ /* 0x000ff60003800000 */
[----:B------:R-:W-:Y:S01]  /*5770*/  @!UPT UIADD3 URZ, URZ, URZ, URZ ;  /* 0x0000003f3f3ff290 */ /* 0x000fe2000fffe03f */
[----:B------:R-:W-:Y:S05]  /*5780*/  @P0 BRA `(.L_x_867) ;  /* 0x0000000400540947 */ /* 0x000fea0003800000 */
[----:B------:R1:W5:Y:S01]  /*5790*/  LD.E.128 R44, desc[UR4][R130.64] ;  /* 0x00000004822c7980 */ /* 0x000362000c101d00 */
[----:B------:R-:W-:Y:S01]  /*57a0*/  ISETP.GE.AND P0, PT, R12, R17, PT ;  /* 0x000000110c00720c */ /* 0x000fe20003f06270 */
[----:B------:R-:W-:Y:S11]  /*57b0*/  BSSY B0, `(.L_x_868) ;  /* 0x0000051000007945 */ /* 0x000ff60003800000 */
[----:B------:R-:W-:Y:S01]  /*57c0*/  @!UPT UIADD3 URZ, URZ, URZ, URZ ;  /* 0x0000003f3f3ff290 */ /* 0x000fe2000fffe03f */
[----:B------:R-:W-:Y:S05]  /*57d0*/  @P0 BRA `(.L_x_869) ;  /* 0x0000000400380947 */ /* 0x000fea0003800000 */
[----:B------:R-:W-:Y:S01]  /*57e0*/  LEA.HI R191, R17, R17, RZ, 0x1 ;  /* 0x0000001111bf7211 */ /* 0x000fe200078f08ff */
[----:B------:R-:W-:Y:S01]  /*57f0*/  IMAD.MOV.U32 R185, RZ, RZ, RZ ;  /* 0x000000ffffb97224 */ /* 0x000fe200078e00ff */
[C---:B-----5:R-:W-:Y:S01]  /*5800*/  LOP3.LUT R37, R44.reuse, 0xffff0000, RZ, 0xc0, !PT ;  /* 0xffff00002c257812 */ /* 0x060fe200078ec0ff */
[----:B------:R-:W-:Y:S01]  /*5810*/  IMAD.U32 R35, R44, 0x10000, RZ ;  /* 0x000100002c237824 */ /* 0x000fe200078e00ff */
[----:B------:R-:W-:Y:S01]  /*5820*/  SHF.R.S32.HI R191, RZ, 0x1, R191 ;  /* 0x00000001ffbf7819 */ /* 0x000fe200000114bf */
[----:B------:R-:W-:Y:S01]  /*5830*/  IMAD.U32 R42, R46, 0x10000, RZ ;  /* 0x000100002e2a7824 */ /* 0x000fe200078e00ff */
[C---:B------:R-:W-:Y:S02]  /*5840*/  SHF.L.U32 R38, R45.reuse, 0x10, RZ ;  /* 0x000000102d267819 */ /* 0x040fe400000006ff */
[-C--:B------:R-:W-:Y:S02]  /*5850*/  ISETP.GE.AND P5, PT, R12, R191.reuse, PT ;  /* 0x000000bf0c00720c */ /* 0x080fe40003fa6270 */
[----:B------:R-:W-:Y:S02]  /*5860*/  MOV R189, R191 ;  /* 0x000000bf00bd7202 */ /* 0x000fe40000000f00 */
[----:B------:R-:W-:Y:S02]  /*5870*/  LOP3.LUT R41, R45, 0xffff0000, RZ, 0xc0, !PT ;  /* 0xffff00002d297812 */ /* 0x000fe400078ec0ff */
[----:B------:R-:W-:Y:S02]  /*5880*/  LOP3.LUT R45, R46, 0xffff0000, RZ, 0xc0, !PT ;  /* 0xffff00002e2d7812 */ /* 0x000fe400078ec0ff */
[C---:B------:R-:W-:Y:S02]  /*5890*/  SHF.L.U32 R46, R47.reuse, 0x10, RZ ;  /* 0x000000102f2e7819 */ /* 0x040fe400000006ff */
[----:B------:R-:W-:Y:S03]  /*58a0*/  LOP3.LUT R49, R47, 0xffff0000, RZ, 0xc0, !PT ;  /* 0xffff00002f317812 */ /* 0x000fe600078ec0ff */
[--C-:B------:R-:W-:Y:S02]  /*58b0*/  @P5 IMAD.MOV R185, RZ, RZ, -R191.reuse ;  /* 0x000000ffffb95224 */ /* 0x100fe400078e0abf */
[----:B------:R-:W-:Y:S03]  /*58c0*/  @P5 IMAD.MOV R189, RZ, RZ, -R191 ;  /* 0x000000ffffbd5224 */ /* 0x000fe600078e0abf */
[C---:B------:R-:W-:Y:S04]  /*58d0*/  LEA R186, P0, R185.reuse, R132, 0x1 ;  /* 0x00000084b9ba7211 */ /* 0x040fe800078008ff */
[----:B------:R-:W-:Y:S02]  /*58e0*/  LEA.HI.X.SX32 R187, R185, R133, 0x1, P0 ;  /* 0x00000085b9bb7211 */ /* 0x000fe400000f0eff */
[C---:B------:R-:W-:Y:S04]  /*58f0*/  LEA R18, P0, R189.reuse, R130, 0x1 ;  /* 0x00000082bd127211 */ /* 0x040fe800078008ff */
[----:B------:R-:W-:Y:S01]  /*5900*/  LEA.HI.X.SX32 R19, R189, R131, 0x1, P0 ;  /* 0x00000083bd137211 */ /* 0x000fe200000f0eff */
[----:B------:R-:W-:Y:S01]  /*5910*/  IMAD.MOV.U32 R189, RZ, RZ, RZ ;  /* 0x000000ffffbd7224 */ /* 0x000fe200078e00ff */
[----:B------:R-:W-:Y:S01]  /*5920*/  @P5 IADD3 R189, -R191, RZ, RZ ;  /* 0x000000ffbfbd5210 */ /* 0x000fe20007ffe1ff */
[----:B------:R-:W2:Y:S03]  /*5930*/  LD.E.128 R184, desc[UR4][R186.64] ;  /* 0x00000004bab87980 */ /* 0x000ea6000c101d00 */
[C---:B------:R-:W-:Y:S04]  /*5940*/  LEA R54, P0, R189.reuse, R134, 0x1 ;  /* 0x00000086bd367211 */ /* 0x040fe800078008ff */
[----:B------:R-:W-:Y:S01]  /*5950*/  LEA.HI.X.SX32 R55, R189, R135, 0x1, P0 ;  /* 0x00000087bd377211 */ /* 0x000fe200000f0eff */
[----:B------:R3:W4:Y:S08]  /*5960*/  LD.E.128 R20, desc[UR4][R18.64] ;  /* 0x0000000412147980 */ /* 0x000730000c101d00 */
[----:B------:R-:W4:Y:S01]  /*5970*/  LD.E.128 R56, desc[UR4][R54.64] ;  /* 0x0000000436387980 */ /* 0x000f22000c101d00 */
[C---:B--2---:R-:W-:Y:S01]  /*5980*/  LOP3.LUT R28, R184.reuse, 0xffff0000, RZ, 0xc0, !PT ;  /* 0xffff0000b81c7812 */ /* 0x044fe200078ec0ff */
[----:B------:R-:W-:Y:S01]  /*5990*/  IMAD.U32 R32, R184, 0x10000, RZ ;  /* 0x00010000b8207824 */ /* 0x000fe200078e00ff */
[C---:B------:R-:W-:Y:S01]  /*59a0*/  SHF.L.U32 R26, R185.reuse, 0x10, RZ ;  /* 0x00000010b91a7819 */ /* 0x040fe200000006ff */
[----:B------:R-:W-:Y:S01]  /*59b0*/  IMAD.U32 R24, R186, 0x10000, RZ ;  /* 0x00010000ba187824 */ /* 0x000fe200078e00ff */
[----:B------:R-:W-:Y:S01]  /*59c0*/  LOP3.LUT R25, R185, 0xffff0000, RZ, 0xc0, !PT ;  /* 0xffff0000b9197812 */ /* 0x000fe200078ec0ff */
[----:B------:R-:W-:Y:S01]  /*59d0*/  @!P5 FADD.FTZ R32, -R32, -RZ ;  /* 0x800000ff2020d221 */ /* 0x000fe20000010100 */
[----:B---3--:R-:W-:Y:S01]  /*59e0*/  LOP3.LUT R19, R186, 0xffff0000, RZ, 0xc0, !PT ;  /* 0xffff0000ba137812 */ /* 0x008fe200078ec0ff */
[----:B------:R-:W-:Y:S01]  /*59f0*/  @!P5 FADD.FTZ R28, -R28, -RZ ;  /* 0x800000ff1c1cd221 */ /* 0x000fe20000010100 */
[C---:B----4-:R-:W-:Y:S01]  /*5a00*/  LOP3.LUT R31, R20.reuse, 0xffff0000, RZ, 0xc0, !PT ;  /* 0xffff0000141f7812 */ /* 0x050fe200078ec0ff */
[----:B------:R-:W-:Y:S01]  /*5a10*/  IMAD.U32 R33, R20, 0x10000, RZ ;  /* 0x0001000014217824 */ /* 0x000fe200078e00ff */
[----:B------:R-:W-:Y:S01]  /*5a20*/  SHF.L.U32 R18, R187, 0x10, RZ ;  /* 0x00000010bb127819 */ /* 0x000fe200000006ff */
[----:B------:R-:W-:Y:S01]  /*5a30*/  @!P5 FADD.FTZ R26, -R26, -RZ ;  /* 0x800000ff1a1ad221 */ /* 0x000fe20000010100 */
[----:B------:R-:W-:Y:S01]  /*5a40*/  SHF.L.U32 R29, R21, 0x10, RZ ;  /* 0x00000010151d7819 */ /* 0x000fe200000006ff */
[----:B------:R-:W-:Y:S01]  /*5a50*/  @!P5 FADD.FTZ R25, -R25, -RZ ;  /* 0x800000ff1919d221 */ /* 0x000fe20000010100 */
[----:B------:R-:W-:Y:S01]  /*5a60*/  LOP3.LUT R16, R187, 0xffff0000, RZ, 0xc0, !PT ;  /* 0xffff0000bb107812 */ /* 0x000fe200078ec0ff */
[C---:B------:R-:W-:Y:S01]  /*5a70*/  IMAD.U32 R27, R22.reuse, 0x10000, RZ ;  /* 0x00010000161b7824 */ /* 0x040fe200078e00ff */
[----:B------:R-:W-:Y:S01]  /*5a80*/  LOP3.LUT R30, R21, 0xffff0000, RZ, 0xc0, !PT ;  /* 0xffff0000151e7812 */ /* 0x000fe200078ec0ff */
[----:B------:R-:W-:Y:S01]  /*5a90*/  FMUL.FTZ R0, R33, R32 ;  /* 0x0000002021007220 */ /* 0x000fe20000410000 */
[----:B------:R-:W-:Y:S01]  /*5aa0*/  LOP3.LUT R20, R22, 0xffff0000, RZ, 0xc0, !PT ;  /* 0xffff000016147812 */ /* 0x000fe200078ec0ff */
[----:B------:R-:W-:Y:S01]  /*5ab0*/  @!P5 FADD.FTZ R24, -R24, -RZ ;  /* 0x800000ff1818d221 */ /* 0x000fe20000010100 */
[C---:B------:R-:W-:Y:S01]  /*5ac0*/  LOP3.LUT R36, R56.reuse, 0xffff0000, RZ, 0xc0, !PT ;  /* 0xffff000038247812 */ /* 0x040fe200078ec0ff */
[----:B------:R-:W-:Y:S01]  /*5ad0*/  IMAD.U32 R34, R56, 0x10000, RZ ;  /* 0x0001000038227824 */ /* 0x000fe200078e00ff */
[----:B------:R-:W-:Y:S01]  /*5ae0*/  SHF.L.U32 R21, R23, 0x10, RZ ;  /* 0x0000001017157819 */ /* 0x000fe200000006ff */
[----:B------:R-:W-:Y:S01]  /*5af0*/  FMUL.FTZ R2, R31, R28 ;  /* 0x0000001c1f027220 */ /* 0x000fe20000410000 */
[----:B------:R-:W-:Y:S01]  /*5b00*/  SHF.L.U32 R39, R57, 0x10, RZ ;  /* 0x0000001039277819 */ /* 0x000fe200000006ff */
[----:B------:R-:W-:Y:S01]  /*5b10*/  @!P5 FADD.FTZ R19, -R19, -RZ ;  /* 0x800000ff1313d221 */ /* 0x000fe20000010100 */
[----:B------:R-:W-:Y:S01]  /*5b20*/  LOP3.LUT R23, R23, 0xffff0000, RZ, 0xc0, !PT ;  /* 0xffff000017177812 */ /* 0x000fe200078ec0ff */
[----:B------:R-:W-:Y:S01]  /*5b30*/  FMUL.FTZ R3, R29, R26 ;  /* 0x0000001a1d037220 */ /* 0x000fe20000410000 */
[----:B------:R-:W-:Y:S01]  /*5b40*/  LOP3.LUT R40, R57, 0xffff0000, RZ, 0xc0, !PT ;  /* 0xffff000039287812 */ /* 0x000fe200078ec0ff */
[----:B------:R-:W-:Y:S01]  /*5b50*/  @!P5 FADD.FTZ R18, -R18, -RZ ;  /* 0x800000ff1212d221 */ /* 0x000fe20000010100 */
[----:B------:R-:W-:Y:S01]  /*5b60*/  FMUL.FTZ R4, R30, R25 ;  /* 0x000000191e047220 */ /* 0x000fe20000410000 */
[----:B------:R-:W-:Y:S01]  /*5b70*/  LOP3.LUT R44, R58, 0xffff0000, RZ, 0xc0, !PT ;  /* 0xffff00003a2c7812 */ /* 0x000fe200078ec0ff */
[----:B------:R-:W-:Y:S01]  /*5b80*/  @!P5 FADD.FTZ R16, -R16, -RZ ;  /* 0x800000ff1010d221 */ /* 0x000fe20000010100 */
[----:B------:R-:W-:Y:S01]  /*5b90*/  FMUL.FTZ R5, R27, R24 ;  /* 0x000000181b057220 */ /* 0x000fe20000410000 */
[----:B------:R-:W-:Y:S01]  /*5ba0*/  SHF.L.U32 R47, R59, 0x10, RZ ;  /* 0x000000103b2f7819 */ /* 0x000fe200000006ff */
[----:B------:R-:W-:Y:S02]  /*5bb0*/  IMAD.U32 R43, R58, 0x10000, RZ ;  /* 0x000100003a2b7824 */ /* 0x000fe400078e00ff */
[----:B------:R-:W-:Y:S01]  /*5bc0*/  FFMA.FTZ R0, R35, R34, R0 ;  /* 0x0000002223007223 */ /* 0x000fe20000010000 */
[----:B------:R-:W-:Y:S01]  /*5bd0*/  FMUL.FTZ R6, R20, R19 ;  /* 0x0000001314067220 */ /* 0x000fe20000410000 */
[----:B------:R-:W-:Y:S01]  /*5be0*/  LOP3.LUT R48, R59, 0xffff0000, RZ, 0xc0, !PT ;  /* 0xffff00003b307812 */ /* 0x000fe200078ec0ff */
[----:B------:R-:W-:Y:S01]  /*5bf0*/  FFMA.FTZ R2, R37, R36, R2 ;  /* 0x0000002425027223 */ /* 0x000fe20000010002 */
[----:B------:R-:W-:Y:S01]  /*5c00*/  FMUL.FTZ R7, R21, R18 ;  /* 0x0000001215077220 */ /* 0x000fe20000410000 */
[----:B------:R-:W-:Y:S01]  /*5c10*/  FFMA.FTZ R3, R38, R39, R3 ;  /* 0x0000002726037223 */ /* 0x000fe20000010003 */
[----:B------:R-:W-:Y:S01]  /*5c20*/  FMUL.FTZ R8, R23, R16 ;  /* 0x0000001017087220 */ /* 0x000fe20000410000 */
[----:B------:R-:W-:Y:S01]  /*5c30*/  FFMA.FTZ R4, R41, R40, R4 ;  /* 0x0000002829047223 */ /* 0x000fe20000010004 */
[----:B------:R-:W-:Y:S01]  /*5c40*/  FFMA.FTZ R5, R42, R43, R5 ;  /* 0x0000002b2a057223 */ /* 0x000fe20000010005 */
[----:B------:R-:W-:Y:S01]  /*5c50*/  FFMA.FTZ R6, R45, R44, R6 ;  /* 0x0000002c2d067223 */ /* 0x000fe20000010006 */
[----:B------:R-:W-:Y:S01]  /*5c60*/  F2FP.BF16.F32.PACK_AB R44, R2, R0 ;  /* 0x00000000022c723e */ /* 0x000fe200000010ff */
[----:B------:R-:W-:Y:S01]  /*5c70*/  FFMA.FTZ R7, R46, R47, R7 ;  /* 0x0000002f2e077223 */ /* 0x000fe20000010007 */
[----:B------:R-:W-:Y:S01]  /*5c80*/  F2FP.BF16.F32.PACK_AB R45, R4, R3 ;  /* 0x00000003042d723e */ /* 0x000fe200000010ff */
[----:B------:R-:W-:Y:S01]  /*5c90*/  FFMA.FTZ R8, R49, R48, R8 ;  /* 0x0000003031087223 */ /* 0x000fe20000010008 */
[----:B------:R-:W-:Y:S04]  /*5ca0*/  F2FP.BF16.F32.PACK_AB R46, R6, R5 ;  /* 0x00000005062e723e */ /* 0x000fe800000010ff */
[----:B------:R-:W-:Y:S02]  /*5cb0*/  F2FP.BF16.F32.PACK_AB R47, R8, R7 ;  /* 0x00000007082f723e */ /* 0x000fe400000010ff */
.L_x_869:
[----:B------:R-:W-:Y:S05]  /*5cc0*/  BSYNC B0 ;  /* 0x0000000000007941 */ /* 0x000fea0003800000 */
.L_x_868:
[----:B-----5:R2:W-:Y:S02]  /*5cd0*/  ST.E.128 desc[UR4][R136.64], R44 ;  /* 0x0000002c88007985 */ /* 0x0205e4000c101d04 */
.L_x_867:
[----:B------:R-:W-:Y:S05]  /*5ce0*/  BSYNC B1 ;  /* 0x0000000000017941 */ /* 0x000fea0003800000 */
.L_x_866:
[----:B------:R-:W-:Y:S01]  /*5cf0*/  ISETP.GE.AND P0, PT, R117, R129, PT ;  /* 0x000000817500720c */ /* 0x000fe20003f06270 */
[----:B------:R-:W-:Y:S11]  /*5d00*/  BSSY B1, `(.L_x_870) ;  /* 0x0000058000017945 */ /* 0x000ff60003800000 */
[----:B------:R-:W-:Y:S01]  /*5d10*/  @!UPT UIADD3 URZ, URZ, URZ, URZ ;  /* 0x0000003f3f3ff290 */ /* 0x000fe2000fffe03f */
[----:B------:R-:W-:Y:S05]  /*5d20*/  @P0 BRA `(.L_x_871) ;  /* 0x0000000400540947 */ /* 0x000fea0003800000 */
[----:B--2---:R2:W5:Y:S01]  /*5d30*/  LD.E.128 R44, desc[UR4][R130.64+0x40] ;  /* 0x00004004822c7980 */ /* 0x004562000c101d00 */
        /* <DEDUP_REMOVED lines=9> */
[C---:B------:R-:W-:Y:S01]  /*5dd0*/  IMAD.U32 R42, R46.reuse, 0x10000, RZ ;  /* 0x000100002e2a7824 */ /* 0x040fe200078e00ff */
[----:B------:R-:W-:Y:S02]  /*5de0*/  SHF.L.U32 R38, R45, 0x10, RZ ;  /* 0x000000102d267819 */ /* 0x000fe400000006ff */
        /* <DEDUP_REMOVED lines=14> */
[----:B------:R-:W3:Y:S03]  /*5ed0*/  LD.E.128 R184, desc[UR4][R186.64+0x40] ;  /* 0x00004004bab87980 */ /* 0x000ee6000c101d00 */
[C---:B------:R-:W-:Y:S04]  /*5ee0*/  LEA R54, P0, R189.reuse, R134, 0x1 ;  /* 0x00000086bd367211 */ /* 0x040fe800078008ff */
[----:B------:R-:W-:Y:S01]  /*5ef0*/  LEA.HI.X.SX32 R55, R189, R135, 0x1, P0 ;  /* 0x00000087bd377211 */ /* 0x000fe200000f0eff */
[----:B------:R4:W2:Y:S08]  /*5f00*/  LD.E.128 R20, desc[UR4][R18.64+0x40] ;  /* 0x0000400412147980 */ /* 0x0008b0000c101d00 */
[----:B------:R-:W2:Y:S01]  /*5f10*/  LD.E.128 R56, desc[UR4][R54.64+0x40] ;  /* 0x0000400436387980 */ /* 0x000ea2000c101d00 */
[C---:B---3--:R-:W-:Y:S01]  /*5f20*/  LOP3.LUT R28, R184.reuse, 0xffff0000, RZ, 0xc0, !PT ;  /* 0xffff0000b81c7812 */ /* 0x048fe200078ec0ff */
[----:B------:R-:W-:Y:S01]  /*5f30*/  IMAD.U32 R32, R184, 0x10000, RZ ;  /* 0x00010000b8207824 */ /* 0x000fe200078e00ff */
[C---:B------:R-:W-:Y:S01]  /*5f40*/  SHF.L.U32 R26, R185.reuse, 0x10, RZ ;  /* 0x00000010b91a7819 */ /* 0x040fe200000006ff */
[----:B------:R-:W-:Y:S01]  /*5f50*/  IMAD.U32 R24, R186, 0x10000, RZ ;  /* 0x00010000ba187824 */ /* 0x000fe200078e00ff */
[----:B------:R-:W-:Y:S01]  /*5f60*/  LOP3.LUT R25, R185, 0xffff0000, RZ, 0xc0, !PT ;  /* 0xffff0000b9197812 */ /* 0x000fe200078ec0ff */
[----:B------:R-:W-:Y:S01]  /*5f70*/  @!P5 FADD.FTZ R32, -R32, -RZ ;  /* 0x800000ff2020d221 */ /* 0x000fe20000010100 */
[----:B----4-:R-:W-:Y:S01]  /*5f80*/  LOP3.LUT R19, R186, 0xffff0000, RZ, 0xc0, !PT ;  /* 0xffff0000ba137812 */ /* 0x010fe200078ec0ff */
[----:B------:R-:W-:Y:S01]  /*5f90*/  @!P5 FADD.FTZ R28, -R28, -RZ ;  /* 0x800000ff1c1cd221 */ /* 0x000fe20000010100 */
[C---:B--2---:R-:W-:Y:S01]  /*5fa0*/  LOP3.LUT R31, R20.reuse, 0xffff0000, RZ, 0xc0, !PT ;  /* 0xffff0000141f7812 */ /* 0x044fe200078ec0ff */
        /* <DEDUP_REMOVED lines=43> */
.L_x_873:
[----:B------:R-:W-:Y:S05]  /*6260*/  BSYNC B0 ;  /* 0x0000000000007941 */ /* 0x000fea0003800000 */
.L_x_872:
[----:B-----5:R3:W-:Y:S02]  /*6270*/  ST.E.128 desc[UR4][R136.64+0x40], R44 ;  /* 0x0000402c88007985 */ /* 0x0207e4000c101d04 */
.L_x_871:
[----:B------:R-:W-:Y:S05]  /*6280*/  BSYNC B1 ;  /* 0x0000000000017941 */ /* 0x000fea0003800000 */
.L_x_870:
[----:B------:R-:W-:Y:S11]  /*6290*/  ISETP.GE.AND P0, PT, R116, R129, PT ;  /* 0x000000817400720c */ /* 0x000ff60003f06270 */
[----:B------:R-:W-:Y:S02]  /*62a0*/  @!UPT UIADD3 URZ, URZ, URZ, URZ ;  /* 0x0000003f3f3ff290 */ /* 0x000fe4000fffe03f */
[----:B------:R-:W-:Y:S05]  /*62b0*/  @P0 BRA `(.L_x_865) ;  /* 0x0000000400540947 */ /* 0x000fea0003800000 */
[----:B--23--:R2:W5:Y:S01]  /*62c0*/  LD.E.128 R44, desc[UR4][R130.64+0x80] ;  /* 0x00008004822c7980 */ /* 0x00c562000c101d00 */
        /* <DEDUP_REMOVED lines=82> */
.L_x_875:
[----:B------:R-:W-:Y:S05]  /*67f0*/  BSYNC B0 ;  /* 0x0000000000007941 */ /* 0x000fea0003800000 */
.L_x_874:
[----:B-----5:R4:W-:Y:S02]  /*6800*/  ST.E.128 desc[UR4][R136.64+0x80], R44 ;  /* 0x0000802c88007985 */ /* 0x0209e4000c101d04 */
.L_x_865:
[----:B------:R-:W-:Y:S05]  /*6810*/  BSYNC B2 ;  /* 0x0000000000027941 */ /* 0x000fea0003800000 */
.L_x_864:
[----:B------:R-:W-:Y:S04]  /*6820*/  BSSY B2, `(.L_x_876) ;  /* 0x0000123000027945 */ /* 0x000fe80003800000 */
[----:B------:R-:W-:Y:S05]  /*6830*/  @!P4 BRA `(.L_x_877) ;  /* 0x000000100084c947 */ /* 0x000fea0003800000 */
[----:B-----5:R-:W-:Y:S01]  /*6840*/  ISETP.GE.AND P0, PT, R12, R129, PT ;  /* 0x000000810c00720c */ /* 0x020fe20003f06270 */
[----:B------:R-:W-:Y:S11]  /*6850*/  BSSY B1, `(.L_x_878) ;  /* 0x000005f000017945 */ /* 0x000ff60003800000 */
[----:B------:R-:W-:Y:S01]  /*6860*/  @!UPT UIADD3 URZ, URZ, URZ, URZ ;  /* 0x0000003f3f3ff290 */ /* 0x000fe2000fffe03f */
[----:B------:R-:W-:Y:S05]  /*6870*/  @P0 BRA `(.L_x_879) ;  /* 0x0000000400700947 */ /* 0x000fea0003800000 */
[----:B------:R-:W-:Y:S01]  /*6880*/  LEA R188, P0, R104, R130, 0x1 ;  /* 0x0000008268bc7211 */ /* 0x000fe200078008ff */
[----:B------:R-:W-:Y:S01]  /*6890*/  BSSY B0, `(.L_x_880) ;  /* 0x0000059000007945 */ /* 0x000fe20003800000 */
[----:B------:R-:W-:Y:S02]  /*68a0*/  ISETP.GE.AND P4, PT, R12, R17, PT ;  /* 0x000000110c00720c */ /* 0x000fe40003f86270 */
[----:B------:R-:W-:Y:S02]  /*68b0*/  LEA.HI.X R189, R104, R131, R101, 0x1, P0 ;  /* 0x0000008368bd7211 */ /* 0x000fe400000f0c65 */
[C---:B------:R-:W-:Y:S03]  /*68c0*/  LEA R54, P0, R196.reuse, R136, 0x1 ;  /* 0x00000088c4367211 */ /* 0x040fe600078008ff */
[----:B--234-:R2:W5:Y:S01]  /*68d0*/  LD.E.128 R44, desc[UR4][R188.64] ;  /* 0x00000004bc2c7980 */ /* 0x01c562000c101d00 */
[----:B------:R-:W-:Y:S05]  /*68e0*/  LEA.HI.X R55, R196, R137, R197, 0x1, P0 ;  /* 0x00000089c4377211 */ /* 0x000fea00000f0cc5 */
[----:B------:R-:W-:Y:S05]  /*68f0*/  @P4 BRA `(.L_x_881) ;  /* 0x0000000400484947 */ /* 0x000fea0003800000 */
[----:B------:R-:W-:Y:S01]  /*6900*/  LEA.HI R49, R17, R17, RZ, 0x1 ;  /* 0x0000001111317211 */ /* 0x000fe200078f08ff */
[----:B------:R-:W-:Y:S01]  /*6910*/  IMAD.MOV.U32 R187, RZ, RZ, RZ ;  /* 0x000000ffffbb7224 */ /* 0x000fe200078e00ff */
[C---:B-----5:R-:W-:Y:S01]  /*6920*/  LOP3.LUT R37, R44.reuse, 0xffff0000, RZ, 0xc0, !PT ;  /* 0xffff00002c257812 */ /* 0x060fe200078ec0ff */
[----:B------:R-:W-:Y:S01]  /*6930*/  IMAD.U32 R35, R44, 0x10000, RZ ;  /* 0x000100002c237824 */ /* 0x000fe200078e00ff */
[----:B------:R-:W-:Y:S01]  /*6940*/  SHF.R.S32.HI R49, RZ, 0x1, R49 ;  /* 0x00000001ff317819 */ /* 0x000fe20000011431 */
[C---:B------:R-:W-:Y:S01]  /*6950*/  IMAD.U32 R36, R45.reuse, 0x10000, RZ ;  /* 0x000100002d247824 */ /* 0x040fe200078e00ff */
[----:B------:R-:W-:Y:S02]  /*6960*/  LOP3.LUT R39, R45, 0xffff0000, RZ, 0xc0, !PT ;  /* 0xffff00002d277812 */ /* 0x000fe400078ec0ff */
[----:B------:R-:W-:Y:S01]  /*6970*/  ISETP.GE.AND P4, PT, R12, R49, PT ;  /* 0x000000310c00720c */ /* 0x000fe20003f86270 */
[--C-:B------:R-:W-:Y:S01]  /*6980*/  IMAD.MOV.U32 R184, RZ, RZ, R49.reuse ;  /* 0x000000ffffb87224 */ /* 0x100fe200078e0031 */
[C---:B------:R-:W-:Y:S02]  /*6990*/  SHF.L.U32 R42, R46.reuse, 0x10, RZ ;  /* 0x000000102e2a7819 */ /* 0x040fe400000006ff */
[----:B------:R-:W-:Y:S01]  /*69a0*/  LOP3.LUT R43, R46, 0xffff0000, RZ, 0xc0, !PT ;  /* 0xffff00002e2b7812 */ /* 0x000fe200078ec0ff */
[C---:B------:R-:W-:Y:S01]  /*69b0*/  IMAD.U32 R46, R47.reuse, 0x10000, RZ ;  /* 0x000100002f2e7824 */ /* 0x040fe200078e00ff */
[----:B------:R-:W-:Y:S07]  /*69c0*/  LOP3.LUT R47, R47, 0xffff0000, RZ, 0xc0, !PT ;  /* 0xffff00002f2f7812 */ /* 0x000fee00078ec0ff */
[----:B------:R-:W-:Y:S01]  /*69d0*/  @P4 IADD3 R184, -R49, RZ, RZ ;  /* 0x000000ff31b84210 */ /* 0x000fe20007ffe1ff */
[----:B------:R-:W-:Y:S03]  /*69e0*/  @P4 IMAD.MOV R187, RZ, RZ, -R49 ;  /* 0x000000ffffbb4224 */ /* 0x000fe600078e0a31 */
[----:B------:R-:W-:Y:S02]  /*69f0*/  LEA R18, P0, R184, R188, 0x1 ;  /* 0x000000bcb8127211 */ /* 0x000fe400078008ff */
[----:B------:R-:W-:Y:S02]  /*6a00*/  IADD3 R185, P5, R164, R187, RZ ;  /* 0x000000bba4b97210 */ /* 0x000fe40007fbe0ff */
[----:B------:R-:W-:Y:S01]  /*6a10*/  LEA.HI.X.SX32 R19, R184, R189, 0x1, P0 ;  /* 0x000000bdb8137211 */ /* 0x000fe200000f0eff */
[----:B--2---:R-:W-:Y:S01]  /*6a20*/  IMAD.MOV.U32 R189, RZ, RZ, RZ ;  /* 0x000000ffffbd7224 */ /* 0x004fe200078e00ff */
[----:B------:R-:W-:Y:S02]  /*6a30*/  LEA.HI.X.SX32 R184, R187, R150, 0x1, P5 ;  /* 0x00000096bbb87211 */ /* 0x000fe400028f0eff */
[----:B------:R-:W-:Y:S01]  /*6a40*/  LEA R190, P0, R185, R132, 0x1 ;  /* 0x00000084b9be7211 */ /* 0x000fe200078008ff */
[----:B------:R-:W2:Y:S01]  /*6a50*/  LD.E.128 R20, desc[UR4][R18.64] ;  /* 0x0000000412147980 */ /* 0x000ea2000c101d00 */
[----:B------:R-:W-:Y:S02]  /*6a60*/  @P4 IADD3 R189, -R49, RZ, RZ ;  /* 0x000000ff31bd4210 */ /* 0x000fe40007ffe1ff */
[----:B------:R-:W-:Y:S02]  /*6a70*/  LEA.HI.X R191, R185, R133, R184, 0x1, P0 ;  /* 0x00000085b9bf7211 */ /* 0x000fe400000f0cb8 */
[----:B------:R-:W-:Y:S03]  /*6a80*/  IADD3 R49, P0, R164, R189, RZ ;  /* 0x000000bda4317210 */ /* 0x000fe60007f1e0ff */
[----:B------:R-:W3:Y:S01]  /*6a90*/  LD.E.128 R184, desc[UR4][R190.64] ;  /* 0x00000004beb87980 */ /* 0x000ee2000c101d00 */
[----:B------:R-:W-:Y:S02]  /*6aa0*/  LEA.HI.X.SX32 R188, R189, R150, 0x1, P0 ;  /* 0x00000096bdbc7211 */ /* 0x000fe400000f0eff */
[C---:B------:R-:W-:Y:S04]  /*6ab0*/  LEA R40, P0, R49.reuse, R134, 0x1 ;  /* 0x0000008631287211 */ /* 0x040fe800078008ff */
[----:B------:R-:W-:Y:S05]  /*6ac0*/  LEA.HI.X R41, R49, R135, R188, 0x1, P0 ;  /* 0x0000008731297211 */ /* 0x000fea00000f0cbc */
[----:B------:R-:W4:Y:S01]  /*6ad0*/  LD.E.128 R56, desc[UR4][R40.64] ;  /* 0x0000000428387980 */ /* 0x000f22000c101d00 */
[C---:B--2---:R-:W-:Y:S01]  /*6ae0*/  LOP3.LUT R27, R20.reuse, 0xffff0000, RZ, 0xc0, !PT ;  /* 0xffff0000141b7812 */ /* 0x044fe200078ec0ff */
[----:B------:R-:W-:Y:S01]  /*6af0*/  IMAD.U32 R28, R20, 0x10000, RZ ;  /* 0x00010000141c7824 */ /* 0x000fe200078e00ff */
[C---:B------:R-:W-:Y:S01]  /*6b00*/  LOP3.LUT R20, R22.reuse, 0xffff0000, RZ, 0xc0, !PT ;  /* 0xffff000016147812 */ /* 0x040fe200078ec0ff */
[----:B------:R-:W-:Y:S01]  /*6b10*/  IMAD.U32 R24, R22, 0x10000, RZ ;  /* 0x0001000016187824 */ /* 0x000fe200078e00ff */
[C---:B------:R-:W-:Y:S01]  /*6b20*/  LOP3.LUT R19, R23.reuse, 0xffff0000, RZ, 0xc0, !PT ;  /* 0xffff000017137812 */ /* 0x040fe200078ec0ff */
[----:B------:R-:W-:Y:S01]  /*6b30*/  IMAD.U32 R16, R23, 0x10000, RZ ;  /* 0x0001000017107824 */ /* 0x000fe200078e00ff */
[----:B------:R-:W-:Y:S02]  /*6b40*/  SHF.L.U32 R25, R21, 0x10, RZ ;  /* 0x0000001015197819 */ /* 0x000fe400000006ff */
[C---:B---3--:R-:W-:Y:S01]  /*6b50*/  SHF.L.U32 R33, R184.reuse, 0x10, RZ ;  /* 0x00000010b8217819 */ /* 0x048fe200000006ff */
[C---:B------:R-:W-:Y:S01]  /*6b60*/  IMAD.U32 R22, R185.reuse, 0x10000, RZ ;  /* 0x00010000b9167824 */ /* 0x040fe200078e00ff */
[----:B------:R-:W-:Y:S01]  /*6b70*/  LOP3.LUT R30, R184, 0xffff0000, RZ, 0xc0, !PT ;  /* 0xffff0000b81e7812 */ /* 0x000fe200078ec0ff */
[----:B------:R-:W-:Y:S01]  /*6b80*/  IMAD.U32 R29, R186, 0x10000, RZ ;  /* 0x00010000ba1d7824 */ /* 0x000fe200078e00ff */
[----:B------:R-:W-:Y:S01]  /*6b90*/  LOP3.LUT R31, R185, 0xffff0000, RZ, 0xc0, !PT ;  /* 0xffff0000b91f7812 */ /* 0x000fe200078ec0ff */
[----:B------:R-:W-:Y:S01]  /*6ba0*/  @!P4 FADD.FTZ R33, -R33, -RZ ;  /* 0x800000ff2121c221 */ /* 0x000fe20000010100 */
[----:B------:R-:W-:Y:S01]  /*6bb0*/  LOP3.LUT R26, R21, 0xffff0000, RZ, 0xc0, !PT ;  /* 0xffff0000151a7812 */ /* 0x000fe200078ec0ff */
[----:B------:R-:W-:Y:S01]  /*6bc0*/  @!P4 FADD.FTZ R30, -R30, -RZ ;  /* 0x800000ff1e1ec221 */ /* 0x000fe20000010100 */
[----:B------:R-:W-:Y:S01]  /*6bd0*/  LOP3.LUT R23, R186, 0xffff0000, RZ, 0xc0, !PT ;  /* 0xffff0000ba177812 */ /* 0x000fe200078ec0ff */
[----:B------:R-:W-:Y:S01]  /*6be0*/  @!P4 FADD.FTZ R22, -R22, -RZ ;  /* 0x800000ff1616c221 */ /* 0x000fe20000010100 */
[----:B------:R-:W-:Y:S01]  /*6bf0*/  SHF.L.U32 R21, R187, 0x10, RZ ;  /* 0x00000010bb157819 */ /* 0x000fe200000006ff */
[----:B------:R-:W-:Y:S01]  /*6c00*/  @!P4 FADD.FTZ R31, -R31, -RZ ;  /* 0x800000ff1f1fc221 */ /* 0x000fe20000010100 */
[----:B------:R-:W-:Y:S01]  /*6c10*/  LOP3.LUT R18, R187, 0xffff0000, RZ, 0xc0, !PT ;  /* 0xffff0000bb127812 */ /* 0x000fe200078ec0ff */
[----:B------:R-:W-:Y:S01]  /*6c20*/  FMUL.FTZ R0, R28, R33 ;  /* 0x000000211c007220 */ /* 0x000fe20000410000 */
[C---:B----4-:R-:W-:Y:S01]  /*6c30*/  LOP3.LUT R34, R56.reuse, 0xffff0000, RZ, 0xc0, !PT ;  /* 0xffff000038227812 */ /* 0x050fe200078ec0ff */
[----:B------:R-:W-:Y:S01]  /*6c40*/  @!P4 FADD.FTZ R29, -R29, -RZ ;  /* 0x800000ff1d1dc221 */ /* 0x000fe20000010100 */
[----:B------:R-:W-:Y:S02]  /*6c50*/  IMAD.U32 R32, R56, 0x10000, RZ ;  /* 0x0001000038207824 */ /* 0x000fe400078e00ff */
[----:B------:R-:W-:Y:S01]  /*6c60*/  FMUL.FTZ R2, R27, R30 ;  /* 0x0000001e1b027220 */ /* 0x000fe20000410000 */
[----:B------:R-:W-:Y:S01]  /*6c70*/  SHF.L.U32 R38, R57, 0x10, RZ ;  /* 0x0000001039267819 */ /* 0x000fe200000006ff */
[----:B------:R-:W-:Y:S01]  /*6c80*/  @!P4 FADD.FTZ R23, -R23, -RZ ;  /* 0x800000ff1717c221 */ /* 0x000fe20000010100 */
        /* <DEDUP_REMOVED lines=25> */
.L_x_881:
[----:B------:R-:W-:Y:S05]  /*6e20*/  BSYNC B0 ;  /* 0x0000000000007941 */ /* 0x000fea0003800000 */
.L_x_880:
[----:B-----5:R3:W-:Y:S02]  /*6e30*/  ST.E.128 desc[UR4][R54.64], R44 ;  /* 0x0000002c36007985 */ /* 0x0207e4000c101d04 */
.L_x_879:
[----:B------:R-:W-:Y:S05]  /*6e40*/  BSYNC B1 ;  /* 0x0000000000017941 */ /* 0x000fea0003800000 */
.L_x_878:
[----:B------:R-:W-:Y:S01]  /*6e50*/  ISETP.GE.AND P0, PT, R117, R129, PT ;  /* 0x000000817500720c */ /* 0x000fe20003f06270 */
[----:B------:R-:W-:Y:S11]  /*6e60*/  BSSY B1, `(.L_x_882) ;  /* 0x000005f000017945 */ /* 0x000ff60003800000 */
[----:B------:R-:W-:Y:S01]  /*6e70*/  @!UPT UIADD3 URZ, URZ, URZ, URZ ;  /* 0x0000003f3f3ff290 */ /* 0x000fe2000fffe03f */
[----:B------:R-:W-:Y:S05]  /*6e80*/  @P0 BRA `(.L_x_883) ;  /* 0x0000000400700947 */ /* 0x000fea0003800000 */
[----:B------:R-:W-:Y:S01]  /*6e90*/  LEA R186, P0, R103, R130, 0x1 ;  /* 0x0000008267ba7211 */ /* 0x000fe200078008ff */
[----:B------:R-:W-:Y:S01]  /*6ea0*/  BSSY B0, `(.L_x_884) ;  /* 0x0000059000007945 */ /* 0x000fe20003800000 */
[----:B------:R-:W-:Y:S02]  /*6eb0*/  ISETP.GE.AND P4, PT, R117, R17, PT ;  /* 0x000000117500720c */ /* 0x000fe40003f86270 */
[----:B------:R-:W-:Y:S02]  /*6ec0*/  LEA.HI.X R187, R103, R131, R106, 0x1, P0 ;  /* 0x0000008367bb7211 */ /* 0x000fe400000f0c6a */
[C---:B---3--:R-:W-:Y:S03]  /*6ed0*/  LEA R54, P0, R97.reuse, R136, 0x1 ;  /* 0x0000008861367211 */ /* 0x048fe600078008ff */
[----:B--2-4-:R2:W5:Y:S01]  /*6ee0*/  LD.E.128 R44, desc[UR4][R186.64] ;  /* 0x00000004ba2c7980 */ /* 0x014562000c101d00 */
[----:B------:R-:W-:Y:S05]  /*6ef0*/  LEA.HI.X R55, R97, R137, R98, 0x1, P0 ;  /* 0x0000008961377211 */ /* 0x000fea00000f0c62 */
[----:B------:R-:W-:Y:S05]  /*6f00*/  @P4 BRA `(.L_x_885) ;  /* 0x0000000400484947 */ /* 0x000fea0003800000 */
[----:B------:R-:W-:Y:S01]  /*6f10*/  LEA.HI R188, R17, R17, RZ, 0x1 ;  /* 0x0000001111bc7211 */ /* 0x000fe200078f08ff */
[----:B------:R-:W-:Y:S01]  /*6f20*/  IMAD.MOV.U32 R184, RZ, RZ, RZ ;  /* 0x000000ffffb87224 */ /* 0x000fe200078e00ff */
[C---:B-----5:R-:W-:Y:S01]  /*6f30*/  LOP3.LUT R37, R44.reuse, 0xffff0000, RZ, 0xc0, !PT ;  /* 0xffff00002c257812 */ /* 0x060fe200078ec0ff */
[----:B------:R-:W-:Y:S01]  /*6f40*/  IMAD.MOV.U32 R189, RZ, RZ, RZ ;  /* 0x000000ffffbd7224 */ /* 0x000fe200078e00ff */
[----:B------:R-:W-:Y:S01]  /*6f50*/  SHF.R.S32.HI R188, RZ, 0x1, R188 ;  /* 0x00000001ffbc7819 */ /* 0x000fe200000114bc */
[----:B------:R-:W-:Y:S01]  /*6f60*/  IMAD.U32 R35, R44, 0x10000, RZ ;  /* 0x000100002c237824 */ /* 0x000fe200078e00ff */
[C---:B------:R-:W-:Y:S01]  /*6f70*/  LOP3.LUT R39, R45.reuse, 0xffff0000, RZ, 0xc0, !PT ;  /* 0xffff00002d277812 */ /* 0x040fe200078ec0ff */
[----:B------:R-:W-:Y:S01]  /*6f80*/  IMAD.U32 R36, R45, 0x10000, RZ ;  /* 0x000100002d247824 */ /* 0x000fe200078e00ff */
[----:B------:R-:W-:Y:S01]  /*6f90*/  ISETP.GE.AND P4, PT, R117, R188, PT ;  /* 0x000000bc7500720c */ /* 0x000fe20003f86270 */
[--C-:B------:R-:W-:Y:S01]  /*6fa0*/  IMAD.MOV.U32 R185, RZ, RZ, R188.reuse ;  /* 0x000000ffffb97224 */ /* 0x100fe200078e00bc */
[C---:B------:R-:W-:Y:S02]  /*6fb0*/  SHF.L.U32 R42, R46.reuse, 0x10, RZ ;  /* 0x000000102e2a7819 */ /* 0x040fe400000006ff */
[----:B------:R-:W-:Y:S01]  /*6fc0*/  LOP3.LUT R43, R46, 0xffff0000, RZ, 0xc0, !PT ;  /* 0xffff00002e2b7812 */ /* 0x000fe200078ec0ff */
[C---:B------:R-:W-:Y:S01]  /*6fd0*/  IMAD.U32 R46, R47.reuse, 0x10000, RZ ;  /* 0x000100002f2e7824 */ /* 0x040fe200078e00ff */
[----:B------:R-:W-:Y:S07]  /*6fe0*/  LOP3.LUT R47, R47, 0xffff0000, RZ, 0xc0, !PT ;  /* 0xffff00002f2f7812 */ /* 0x000fee00078ec0ff */
[C---:B------:R-:W-:Y:S01]  /*6ff0*/  @P4 IADD3 R185, -R188.reuse, RZ, RZ ;  /* 0x000000ffbcb94210 */ /* 0x040fe20007ffe1ff */
[----:B------:R-:W-:Y:S01]  /*7000*/  @P4 IMAD.MOV R184, RZ, RZ, -R188 ;  /* 0x000000ffffb84224 */ /* 0x000fe200078e0abc */
[----:B------:R-:W-:Y:S02]  /*7010*/  @P4 IADD3 R189, -R188, RZ, RZ ;  /* 0x000000ffbcbd4210 */ /* 0x000fe40007ffe1ff */
[----:B------:R-:W-:Y:S02]  /*7020*/  LEA R18, P0, R185, R186, 0x1 ;  /* 0x000000bab9127211 */ /* 0x000fe400078008ff */
[----:B------:R-:W-:Y:S02]  /*7030*/  IADD3 R49, P5, R157, R184, RZ ;  /* 0x000000b89d317210 */ /* 0x000fe40007fbe0ff */
[----:B------:R-:W-:Y:S02]  /*7040*/  LEA.HI.X.SX32 R19, R185, R187, 0x1, P0 ;  /* 0x000000bbb9137211 */ /* 0x000fe400000f0eff */
[----:B------:R-:W-:Y:S02]  /*7050*/  LEA.HI.X.SX32 R184, R184, R146, 0x1, P5 ;  /* 0x00000092b8b87211 */ /* 0x000fe400028f0eff */
[C---:B--2---:R-:W-:Y:S01]  /*7060*/  LEA R186, P0, R49.reuse, R132, 0x1 ;  /* 0x0000008431ba7211 */ /* 0x044fe200078008ff */
[----:B------:R-:W2:Y:S03]  /*7070*/  LD.E.128 R20, desc[UR4][R18.64] ;  /* 0x0000000412147980 */ /* 0x000ea6000c101d00 */
[----:B------:R-:W-:Y:S02]  /*7080*/  LEA.HI.X R187, R49, R133, R184, 0x1, P0 ;  /* 0x0000008531bb7211 */ /* 0x000fe400000f0cb8 */
[----:B------:R-:W-:Y:S04]  /*7090*/  IADD3 R49, P0, R157, R189, RZ ;  /* 0x000000bd9d317210 */ /* 0x000fe80007f1e0ff */
[----:B------:R-:W-:Y:S01]  /*70a0*/  LEA.HI.X.SX32 R188, R189, R146, 0x1, P0 ;  /* 0x00000092bdbc7211 */ /* 0x000fe200000f0eff */
[----:B------:R-:W3:Y:S01]  /*70b0*/  LD.E.128 R184, desc[UR4][R186.64] ;  /* 0x00000004bab87980 */ /* 0x000ee2000c101d00 */
        /* <DEDUP_REMOVED lines=9> */
[C---:B------:R-:W-:Y:S02]  /*7150*/  SHF.L.U32 R25, R21.reuse, 0x10, RZ ;  /* 0x0000001015197819 */ /* 0x040fe400000006ff */
[----:B------:R-:W-:Y:S02]  /*7160*/  LOP3.LUT R26, R21, 0xffff0000, RZ, 0xc0, !PT ;  /* 0xffff0000151a7812 */ /* 0x000fe400078ec0ff */
[C---:B---3--:R-:W-:Y:S01]  /*7170*/  SHF.L.U32 R33, R184.reuse, 0x10, RZ ;  /* 0x00000010b8217819 */ /* 0x048fe200000006ff */
[C---:B------:R-:W-:Y:S01]  /*7180*/  IMAD.U32 R22, R185.reuse, 0x10000, RZ ;  /* 0x00010000b9167824 */ /* 0x040fe200078e00ff */
[----:B------:R-:W-:Y:S01]  /*7190*/  LOP3.LUT R30, R184, 0xffff0000, RZ, 0xc0, !PT ;  /* 0xffff0000b81e7812 */ /* 0x000fe200078ec0ff */
[C---:B------:R-:W-:Y:S01]  /*71a0*/  IMAD.U32 R29, R186.reuse, 0x10000, RZ ;  /* 0x00010000ba1d7824 */ /* 0x040fe200078e00ff */
[----:B------:R-:W-:Y:S01]  /*71b0*/  LOP3.LUT R31, R185, 0xffff0000, RZ, 0xc0, !PT ;  /* 0xffff0000b91f7812 */ /* 0x000fe200078ec0ff */
[----:B------:R-:W-:Y:S01]  /*71c0*/  @!P4 FADD.FTZ R33, -R33, -RZ ;  /* 0x800000ff2121c221 */ /* 0x000fe20000010100 */
[----:B------:R-:W-:Y:S01]  /*71d0*/  LOP3.LUT R23, R186, 0xffff0000, RZ, 0xc0, !PT ;  /* 0xffff0000ba177812 */ /* 0x000fe200078ec0ff */
[----:B------:R-:W-:Y:S01]  /*71e0*/  @!P4 FADD.FTZ R30, -R30, -RZ ;  /* 0x800000ff1e1ec221 */ /* 0x000fe20000010100 */
[C---:B------:R-:W-:Y:S01]  /*71f0*/  SHF.L.U32 R21, R187.reuse, 0x10, RZ ;  /* 0x00000010bb157819 */ /* 0x040fe200000006ff */
[----:B------:R-:W-:Y:S01]  /*7200*/  @!P4 FADD.FTZ R22, -R22, -RZ ;  /* 0x800000ff1616c221 */ /* 0x000fe20000010100 */
[----:B------:R-:W-:Y:S01]  /*7210*/  LOP3.LUT R18, R187, 0xffff0000, RZ, 0xc0, !PT ;  /* 0xffff0000bb127812 */ /* 0x000fe200078ec0ff */
[----:B------:R-:W-:Y:S01]  /*7220*/  @!P4 FADD.FTZ R31, -R31, -RZ ;  /* 0x800000ff1f1fc221 */ /* 0x000fe20000010100 */
        /* <DEDUP_REMOVED lines=32> */
.L_x_885:
[----:B------:R-:W-:Y:S05]  /*7430*/  BSYNC B0 ;  /* 0x0000000000007941 */ /* 0x000fea0003800000 */
.L_x_884:
[----:B-----5:R3:W-:Y:S02]  /*7440*/  ST.E.128 desc[UR4][R54.64], R44 ;  /* 0x0000002c36007985 */ /* 0x0207e4000c101d04 */
.L_x_883:
[----:B------:R-:W-:Y:S05]  /*7450*/  BSYNC B1 ;  /* 0x0000000000017941 */ /* 0x000fea0003800000 */
.L_x_882:
[----:B------:R-:W-:Y:S11]  /*7460*/  ISETP.GE.AND P0, PT, R116, R129, PT ;  /* 0x000000817400720c */ /* 0x000ff60003f06270 */
[----:B------:R-:W-:Y:S02]  /*7470*/  @!UPT UIADD3 URZ, URZ, URZ, URZ ;  /* 0x0000003f3f3ff290 */ /* 0x000fe4000fffe03f */
[----:B------:R-:W-:Y:S05]  /*7480*/  @P0 BRA `(.L_x_877) ;  /* 0x0000000400700947 */ /* 0x000fea0003800000 */
[C---:B--2---:R-:W-:Y:S01]  /*7490*/  LEA R188, P0, R107.reuse, R130, 0x1 ;  /* 0x000000826bbc7211 */ /* 0x044fe200078008ff */
[----:B------:R-:W-:Y:S01]  /*74a0*/  BSSY B0, `(.L_x_886) ;  /* 0x0000059000007945 */ /* 0x000fe20003800000 */
[----:B------:R-:W-:Y:S02]  /*74b0*/  ISETP.GE.AND P4, PT, R116, R17, PT ;  /* 0x000000117400720c */ /* 0x000fe40003f86270 */
[----:B------:R-:W-:Y:S02]  /*74c0*/  LEA.HI.X R189, R107, R131, R110, 0x1, P0 ;  /* 0x000000836bbd7211 */ /* 0x000fe400000f0c6e */
[C---:B---3--:R-:W-:Y:S03]  /*74d0*/  LEA R54, P0, R93.reuse, R136, 0x1 ;  /* 0x000000885d367211 */ /* 0x048fe600078008ff */
[----:B----4-:R2:W5:Y:S01]  /*74e0*/  LD.E.128 R44, desc[UR4][R188.64] ;  /* 0x00000004bc2c7980 */ /* 0x010562000c101d00 */
        /* <DEDUP_REMOVED lines=17> */
[C---:B------:R-:W-:Y:S01]  /*7600*/  LEA R18, P0, R186.reuse, R188, 0x1 ;  /* 0x000000bcba127211 */ /* 0x040fe200078008ff */
[----:B--2---:R-:W-:Y:S01]  /*7610*/  IMAD.MOV.U32 R188, RZ, RZ, RZ ;  /* 0x000000ffffbc7224 */ /* 0x004fe200078e00ff */
[----:B------:R-:W-:Y:S02]  /*7620*/  IADD3 R185, P5, R155, R184, RZ ;  /* 0x000000b89bb97210 */ /* 0x000fe40007fbe0ff */
[----:B------:R-:W-:Y:S02]  /*7630*/  LEA.HI.X.SX32 R19, R186, R189, 0x1, P0 ;  /* 0x000000bdba137211 */ /* 0x000fe400000f0eff */
        /* <DEDUP_REMOVED lines=63> */
.L_x_887:
[----:B------:R-:W-:Y:S05]  /*7a30*/  BSYNC B0 ;  /* 0x0000000000007941 */ /* 0x000fea0003800000 */
.L_x_886:
[----:B-----5:R3:W-:Y:S02]  /*7a40*/  ST.E.128 desc[UR4][R54.64], R44 ;  /* 0x0000002c36007985 */ /* 0x0207e4000c101d04 */
.L_x_877:
[----:B------:R-:W-:Y:S05]  /*7a50*/  BSYNC B2 ;  /* 0x0000000000027941 */ /* 0x000fea0003800000 */
.L_x_876:
[----:B------:R-:W-:Y:S04]  /*7a60*/  BSSY B2, `(.L_x_888) ;  /* 0x0000123000027945 */ /* 0x000fe80003800000 */
[----:B------:R-:W-:Y:S05]  /*7a70*/  @!P2 BRA `(.L_x_889) ;  /* 0x000000100084a947 */ /* 0x000fea0003800000 */
[----:B-----5:R-:W-:Y:S01]  /*7a80*/  ISETP.GE.AND P0, PT, R12, R129, PT ;  /* 0x000000810c00720c */ /* 0x020fe20003f06270 */
[----:B------:R-:W-:Y:S11]  /*7a90*/  BSSY B1, `(.L_x_890) ;  /* 0x000005f000017945 */ /* 0x000ff60003800000 */
[----:B------:R-:W-:Y:S01]  /*7aa0*/  @!UPT UIADD3 URZ, URZ, URZ, URZ ;  /* 0x0000003f3f3ff290 */ /* 0x000fe2000fffe03f */
[----:B------:R-:W-:Y:S05]  /*7ab0*/  @P0 BRA `(.L_x_891) ;  /* 0x0000000400700947 */ /* 0x000fea0003800000 */
[----:B--2---:R-:W-:Y:S01]  /*7ac0*/  LEA R188, P0, R114, R130, 0x1 ;  /* 0x0000008272bc7211 */ /* 0x004fe200078008ff */
        /* <DEDUP_REMOVED lines=22> */
[----:B------:R-:W-:Y:S01]  /*7c30*/  LEA R18, P0, R186, R188, 0x1 ;  /* 0x000000bcba127211 */ /* 0x000fe200078008ff */
        /* <DEDUP_REMOVED lines=66> */
.L_x_893:
[----:B------:R-:W-:Y:S05]  /*8060*/  BSYNC B0 ;  /* 0x0000000000007941 */ /* 0x000fea0003800000 */
.L_x_892:
[----:B-----5:R3:W-:Y:S02]  /*8070*/  ST.E.128 desc[UR4][R54.64], R44 ;  /* 0x0000002c36007985 */ /* 0x0207e4000c101d04 */
.L_x_891:
[----:B------:R-:W-:Y:S05]  /*8080*/  BSYNC B1 ;  /* 0x0000000000017941 */ /* 0x000fea0003800000 */
.L_x_890:
[----:B------:R-:W-:Y:S01]  /*8090*/  ISETP.GE.AND P0, PT, R117, R129, PT ;  /* 0x000000817500720c */ /* 0x000fe20003f06270 */
[----:B------:R-:W-:Y:S11]  /*80a0*/  BSSY B1, `(.L_x_894) ;  /* 0x000005f000017945 */ /* 0x000ff60003800000 */
[----:B------:R-:W-:Y:S01]  /*80b0*/  @!UPT UIADD3 URZ, URZ, URZ, URZ ;  /* 0x0000003f3f3ff290 */ /* 0x000fe2000fffe03f */
        /* <DEDUP_REMOVED lines=26> */
[C---:B------:R-:W-:Y:S02]  /*8260*/  LEA R18, P0, R185.reuse, R186, 0x1 ;  /* 0x000000bab9127211 */ /* 0x040fe400078008ff */
        /* <DEDUP_REMOVED lines=64> */
.L_x_897:
[----:B------:R-:W-:Y:S05]  /*8670*/  BSYNC B0 ;  /* 0x0000000000007941 */ /* 0x000fea0003800000 */
.L_x_896:
[----:B-----5:R3:W-:Y:S02]  /*8680*/  ST.E.128 desc[UR4][R54.64], R44 ;  /* 0x0000002c36007985 */ /* 0x0207e4000c101d04 */
.L_x_895:
[----:B------:R-:W-:Y:S05]  /*8690*/  BSYNC B1 ;  /* 0x0000000000017941 */ /* 0x000fea0003800000 */
.L_x_894:
[----:B------:R-:W-:Y:S11]  /*86a0*/  ISETP.GE.AND P0, PT, R116, R129, PT ;  /* 0x000000817400720c */ /* 0x000ff60003f06270 */
[----:B------:R-:W-:Y:S02]  /*86b0*/  @!UPT UIADD3 URZ, URZ, URZ, URZ ;  /* 0x0000003f3f3ff290 */ /* 0x000fe4000fffe03f */
        /* <DEDUP_REMOVED lines=91> */
.L_x_899:
[----:B------:R-:W-:Y:S05]  /*8c70*/  BSYNC B0 ;  /* 0x0000000000007941 */ /* 0x000fea0003800000 */
.L_x_898:
[----:B-----5:R3:W-:Y:S02]  /*8c80*/  ST.E.128 desc[UR4][R54.64], R44 ;  /* 0x0000002c36007985 */ /* 0x0207e4000c101d04 */
.L_x_889:
[----:B------:R-:W-:Y:S05]  /*8c90*/  BSYNC B2 ;  /* 0x0000000000027941 */ /* 0x000fea0003800000 */
.L_x_888:
[----:B------:R-:W-:Y:S04]  /*8ca0*/  BSSY B2, `(.L_x_900) ;  /* 0x0000125000027945 */ /* 0x000fe80003800000 */
[----:B------:R-:W-:Y:S05]  /*8cb0*/  @!P1 BRA `(.L_x_901) ;  /* 0x00000010008c9947 */ /* 0x000fea0003800000 */
[----:B-----5:R-:W-:Y:S01]  /*8cc0*/  ISETP.GE.AND P0, PT, R12, R129, PT ;  /* 0x000000810c00720c */ /* 0x020fe20003f06270 */
[----:B------:R-:W-:Y:S11]  /*8cd0*/  BSSY B1, `(.L_x_902) ;  /* 0x0000061000017945 */ /* 0x000ff60003800000 */
[----:B------:R-:W-:Y:S01]  /*8ce0*/  @!UPT UIADD3 URZ, URZ, URZ, URZ ;  /* 0x0000003f3f3ff290 */ /* 0x000fe2000fffe03f */
[----:B------:R-:W-:Y:S05]  /*8cf0*/  @P0 BRA `(.L_x_903) ;  /* 0x0000000400780947 */ /* 0x000fea0003800000 */
[----:B------:R-:W-:Y:S01]  /*8d00*/  IMAD R0, R183, 0xc0, RZ ;  /* 0x000000c0b7007824 */ /* 0x000fe200078e02ff */
[----:B------:R-:W-:Y:S01]  /*8d10*/  ISETP.GE.AND P0, PT, R12, R17, PT ;  /* 0x000000110c00720c */ /* 0x000fe20003f06270 */
[----:B--2---:R-:W-:Y:S01]  /*8d20*/  IMAD.WIDE.U32 R188, R182, 0xc0, R130 ;  /* 0x000000c0b6bc7825 */ /* 0x004fe200078e0082 */
[----:B------:R-:W-:Y:S03]  /*8d30*/  BSSY B0, `(.L_x_904) ;  /* 0x0000059000007945 */ /* 0x000fe60003800000 */
[----:B------:R-:W-:Y:S01]  /*8d40*/  IMAD R3, R63, 0xc0, RZ ;  /* 0x000000c03f037824 */ /* 0x000fe200078e02ff */
[----:B------:R-:W-:Y:S01]  /*8d50*/  IADD3 R189, R189, R0, RZ ;  /* 0x00000000bdbd7210 */ /* 0x000fe20007ffe0ff */
[----:B---3--:R-:W-:Y:S04]  /*8d60*/  IMAD.WIDE.U32 R54, R62, 0xc0, R136 ;  /* 0x000000c03e367825 */ /* 0x008fe800078e0088 */
[----:B----4-:R2:W5:Y:S01]  /*8d70*/  LD.E.128 R44, desc[UR4][R188.64] ;  /* 0x00000004bc2c7980 */ /* 0x010562000c101d00 */
[----:B------:R-:W-:Y:S01]  /*8d80*/  IADD3 R55, R55, R3, RZ ;  /* 0x0000000337377210 */ /* 0x000fe20007ffe0ff */
[----:B------:R-:W-:Y:S06]  /*8d90*/  @P0 BRA `(.L_x_905) ;  /* 0x0000000400480947 */ /* 0x000fec0003800000 */
        /* <DEDUP_REMOVED lines=82> */
.L_x_905:
[----:B------:R-:W-:Y:S05]  /*92c0*/  BSYNC B0 ;  /* 0x0000000000007941 */ /* 0x000fea0003800000 */
.L_x_904:
[----:B-----5:R3:W-:Y:S02]  /*92d0*/  ST.E.128 desc[UR4][R54.64], R44 ;  /* 0x0000002c36007985 */ /* 0x0207e4000c101d04 */
.L_x_903:
[----:B------:R-:W-:Y:S05]  /*92e0*/  BSYNC B1 ;  /* 0x0000000000017941 */ /* 0x000fea0003800000 */
.L_x_902:
        /* <DEDUP_REMOVED lines=94> */
.L_x_909:
[----:B------:R-:W-:Y:S05]  /*98d0*/  BSYNC B0 ;  /* 0x0000000000007941 */ /* 0x000fea0003800000 */
.L_x_908:
[----:B-----5:R3:W-:Y:S02]  /*98e0*/  ST.E.128 desc[UR4][R54.64], R44 ;  /* 0x0000002c36007985 */ /* 0x0207e4000c101d04 */
.L_x_907:
[----:B------:R-:W-:Y:S05]  /*98f0*/  BSYNC B1 ;  /* 0x0000000000017941 */ /* 0x000fea0003800000 */
.L_x_906:
        /* <DEDUP_REMOVED lines=17> */
[----:B------:R-:W-:Y:S01]  /*9a10*/  LOP3.LUT R39, R45, 0xffff0000, RZ, 0xc0, !PT ;  /* 0xffff00002d277812 */ /* 0x000fe200078ec0ff */
[C---:B------:R-:W-:Y:S01]  /*9a20*/  IMAD.U32 R44, R47.reuse, 0x10000, RZ ;  /* 0x000100002f2c7824 */ /* 0x040fe200078e00ff */
[----:B------:R-:W-:Y:S01]  /*9a30*/  ISETP.GE.AND P1, PT, R116, R129, PT ;  /* 0x000000817400720c */ /* 0x000fe20003f26270 */
[--C-:B------:R-:W-:Y:S01]  /*9a40*/  IMAD.MOV.U32 R186, RZ, RZ, R129.reuse ;  /* 0x000000ffffba7224 */ /* 0x100fe200078e0081 */
[C---:B------:R-:W-:Y:S02]  /*9a50*/  SHF.L.U32 R40, R46.reuse, 0x10, RZ ;  /* 0x000000102e287819 */ /* 0x040fe400000006ff */
[----:B------:R-:W-:Y:S02]  /*9a60*/  LOP3.LUT R43, R46, 0xffff0000, RZ, 0xc0, !PT ;  /* 0xffff00002e2b7812 */ /* 0x000fe400078ec0ff */
        /* <DEDUP_REMOVED lines=8> */
[----:B------:R-:W-:Y:S02]  /*9af0*/  LEA R190, P0, R185, R132, 0x1 ;  /* 0x00000084b9be7211 */ /* 0x000fe400078008ff */
[----:B------:R-:W-:Y:S01]  /*9b00*/  @P1 IADD3 R188, -R129, RZ, RZ ;  /* 0x000000ff81bc1210 */ /* 0x000fe20007ffe1ff */
[----:B------:R-:W2:Y:S01]  /*9b10*/  LD.E.128 R16, desc[UR4][R16.64] ;  /* 0x0000000410107980 */ /* 0x000ea2000c101d00 */
        /* <DEDUP_REMOVED lines=28> */
[----:B----4-:R-:W-:Y:S01]  /*9ce0*/  LOP3.LUT R34, R56, 0xffff0000, RZ, 0xc0, !PT ;  /* 0xffff000038227812 */ /* 0x010fe200078ec0ff */
        /* <DEDUP_REMOVED lines=9> */
[C---:B------:R-:W-:Y:S01]  /*9d80*/  LOP3.LUT R42, R58.reuse, 0xffff0000, RZ, 0xc0, !PT ;  /* 0xffff00003a2a7812 */ /* 0x040fe200078ec0ff */
        /* <DEDUP_REMOVED lines=14> */
[----:B------:R-:W-:Y:S01]  /*9e70*/  FFMA.FTZ R7, R44, R45, R7 ;  /* 0x0000002d2c077223 */ /* 0x000fe20000010007 */
[----:B------:R-:W-:Y:S01]  /*9e80*/  F2FP.BF16.F32.PACK_AB R44, R2, R0 ;  /* 0x00000000022c723e */ /* 0x000fe200000010ff */
[----:B------:R-:W-:Y:S01]  /*9e90*/  FFMA.FTZ R8, R47, R46, R8 ;  /* 0x0000002e2f087223 */ /* 0x000fe20000010008 */
[----:B------:R-:W-:Y:S02]  /*9ea0*/  F2FP.BF16.F32.PACK_AB R45, R4, R3 ;  /* 0x00000003042d723e */ /* 0x000fe400000010ff */
[----:B------:R-:W-:Y:S02]  /*9eb0*/  F2FP.BF16.F32.PACK_AB R46, R6, R5 ;  /* 0x00000005062e723e */ /* 0x000fe400000010ff */
[----:B------:R-:W-:Y:S02]  /*9ec0*/  F2FP.BF16.F32.PACK_AB R47, R8, R7 ;  /* 0x00000007082f723e */ /* 0x000fe400000010ff */
.L_x_911:
[----:B------:R-:W-:Y:S05]  /*9ed0*/  BSYNC B0 ;  /* 0x0000000000007941 */ /* 0x000fea0003800000 */
.L_x_910:
[----:B-----5:R3:W-:Y:S02]  /*9ee0*/  ST.E.128 desc[UR4][R54.64], R44 ;  /* 0x0000002c36007985 */ /* 0x0207e4000c101d04 */
.L_x_901:
[----:B------:R-:W-:Y:S05]  /*9ef0*/  BSYNC B2 ;  /* 0x0000000000027941 */ /* 0x000fea0003800000 */
.L_x_900:
[----:B------:R-:W4:Y:S02]  /*9f00*/  LD.E R3, desc[UR4][R118.64+0xd0] ;  /* 0x0000d00476037980 */ /* 0x000f24000c101900 */
[----:B----4-:R-:W-:Y:S05]  /*9f10*/  IMAD.U32 R3, R3, -0x40, RZ ;  /* 0xffffffc003037824 */ /* 0x010fea00078e00ff */
[C---:B------:R-:W-:Y:S02]  /*9f20*/  LEA R134, P1, R3.reuse, R134, 0x1 ;  /* 0x0000008603867211 */ /* 0x040fe400078208ff */
[C---:B------:R-:W-:Y:S02]  /*9f30*/  LEA R132, P0, R3.reuse, R132, 0x1 ;  /* 0x0000008403847211 */ /* 0x040fe400078008ff */
[C---:B------:R-:W-:Y:S02]  /*9f40*/  LEA.HI.X.SX32 R135, R3.reuse, R135, 0x1, P1 ;  /* 0x0000008703877211 */ /* 0x040fe400008f0eff */
[----:B------:R-:W-:Y:S01]  /*9f50*/  LEA.HI.X.SX32 R133, R3, R133, 0x1, P0 ;  /* 0x0000008503857211 */ /* 0x000fe200000f0eff */
[----:B------:R-:W-:Y:S05]  /*9f60*/  BRA `(.L_x_863) ;  /* 0x0000000400587947 */ /* 0x000fea0003800000 */
.L_x_837:
[----:B------:R-:W-:Y:S04]  /*9f70*/  BSSY B0, `(.L_x_912) ;  /* 0x000000b000007945 */ /* 0x000fe80003800000 */
[----:B------:R-:W-:Y:S05]  /*9f80*/  @!P6 BRA `(.L_x_913) ;  /* 0x000000000024e947 */ /* 0x000fea0003800000 */
        /* <DEDUP_REMOVED lines=9> */
.L_x_913:
[----:B------:R-:W-:Y:S05]  /*a020*/  BSYNC B0 ;  /* 0x0000000000007941 */ /* 0x000fea0003800000 */
.L_x_912:
[----:B------:R-:W-:Y:S04]  /*a030*/  BSSY B0, `(.L_x_914) ;  /* 0x0000018000007945 */ /* 0x000fe80003800000 */
[----:B------:R-:W-:Y:S05]  /*a040*/  @!P4 BRA `(.L_x_915) ;  /* 0x000000000058c947 */ /* 0x000fea0003800000 */
[----:B------:R-:W-:Y:S02]  /*a050*/  ISETP.NE.AND P5, PT, R163, RZ, PT ;  /* 0x000000ffa300720c */ /* 0x000fe40003fa5270 */
[----:B------:R-:W-:Y:S11]  /*a060*/  ISETP.NE.AND P6, PT, R162, RZ, PT ;  /* 0x000000ffa200720c */ /* 0x000ff60003fc5270 */
[----:B-1----:R-:W-:Y:S02]  /*a070*/  @P5 LEA R4, P0, R104, R130, 0x1 ;  /* 0x0000008268045211 */ /* 0x002fe400078008ff */
[----:B------:R-:W-:Y:S02]  /*a080*/  @P5 LEA R28, P4, R196, R136, 0x1 ;  /* 0x00000088c41c5211 */ /* 0x000fe400078808ff */
[----:B------:R-:W-:Y:S02]  /*a090*/  @P5 LEA.HI.X R5, R104, R131, R101, 0x1, P0 ;  /* 0x0000008368055211 */ /* 0x000fe400000f0c65 */
[CC--:B------:R-:W-:Y:S02]  /*a0a0*/  @P6 LEA R26, P0, R103.reuse, R130.reuse, 0x1 ;  /* 0x00000082671a6211 */ /* 0x0c0fe400078008ff */
[----:B------:R-:W-:Y:S01]  /*a0b0*/  @P5 LEA.HI.X R29, R196, R137, R197, 0x1, P4 ;  /* 0x00000089c41d5211 */ /* 0x000fe200020f0cc5 */
[----:B------:R-:W2:Y:S01]  /*a0c0*/  @P5 LD.E.128 R20, desc[UR4][R4.64] ;  /* 0x0000000404145980 */ /* 0x000ea2000c101d00 */
[-C--:B------:R-:W-:Y:S02]  /*a0d0*/  @P6 LEA.HI.X R27, R103, R131.reuse, R106, 0x1, P0 ;  /* 0x00000083671b6211 */ /* 0x080fe400000f0c6a */
[----:B------:R-:W-:Y:S11]  /*a0e0*/  ISETP.NE.AND P4, PT, R160, RZ, PT ;  /* 0x000000ffa000720c */ /* 0x000ff60003f85270 */
[----:B------:R-:W-:Y:S02]  /*a0f0*/  @!UPT UIADD3 URZ, URZ, URZ, URZ ;  /* 0x0000003f3f3ff290 */ /* 0x000fe4000fffe03f */
[C---:B------:R-:W-:Y:S04]  /*a100*/  @P4 LEA R2, P0, R107.reuse, R130, 0x1 ;  /* 0x000000826b024211 */ /* 0x040fe800078008ff */
[----:B------:R-:W-:Y:S02]  /*a110*/  @P4 LEA.HI.X R3, R107, R131, R110, 0x1, P0 ;  /* 0x000000836b034211 */ /* 0x000fe400000f0c6e */
[CC--:B------:R-:W-:Y:S04]  /*a120*/  @P4 LEA R30, P0, R93.reuse, R136.reuse, 0x1 ;  /* 0x000000885d1e4211 */ /* 0x0c0fe800078008ff */
[-C--:B------:R-:W-:Y:S01]  /*a130*/  @P4 LEA.HI.X R31, R93, R137.reuse, R94, 0x1, P0 ;  /* 0x000000895d1f4211 */ /* 0x080fe200000f0c5e */
[----:B--2---:R2:W-:Y:S01]  /*a140*/  @P5 ST.E.128 desc[UR4][R28.64], R20 ;  /* 0x000000141c005985 */ /* 0x0045e2000c101d04 */
[C---:B------:R-:W-:Y:S03]  /*a150*/  @P6 LEA R24, P5, R97.reuse, R136, 0x1 ;  /* 0x0000008861186211 */ /* 0x040fe600078a08ff */
[----:B------:R-:W3:Y:S01]  /*a160*/  @P6 LD.E.128 R16, desc[UR4][R26.64] ;  /* 0x000000041a106980 */ /* 0x000ee2000c101d00 */
[----:B------:R-:W-:Y:S05]  /*a170*/  @P6 LEA.HI.X R25, R97, R137, R98, 0x1, P5 ;  /* 0x0000008961196211 */ /* 0x000fea00028f0c62 */
[----:B---3--:R2:W-:Y:S04]  /*a180*/  @P6 ST.E.128 desc[UR4][R24.64], R16 ;  /* 0x0000001018006985 */ /* 0x0085e8000c101d04 */
[----:B------:R-:W3:Y:S04]  /*a190*/  @P4 LD.E.128 R4, desc[UR4][R2.64] ;  /* 0x0000000402044980 */ /* 0x000ee8000c101d00 */
[----:B---3--:R2:W-:Y:S02]  /*a1a0*/  @P4 ST.E.128 desc[UR4][R30.64], R4 ;  /* 0x000000041e004985 */ /* 0x0085e4000c101d04 */
.L_x_915:
[----:B------:R-:W-:Y:S05]  /*a1b0*/  BSYNC B0 ;  /* 0x0000000000007941 */ /* 0x000fea0003800000 */
.L_x_914:
[----:B------:R-:W-:Y:S04]  /*a1c0*/  BSSY B0, `(.L_x_916) ;  /* 0x0000018000007945 */ /* 0x000fe80003800000 */
[----:B------:R-:W-:Y:S05]  /*a1d0*/  @!P2 BRA `(.L_x_917) ;  /* 0x000000000058a947 */ /* 0x000fea0003800000 */
[----:B------:R-:W-:Y:S02]  /*a1e0*/  ISETP.NE.AND P4, PT, R163, RZ, PT ;  /* 0x000000ffa300720c */ /* 0x000fe40003f85270 */
[----:B------:R-:W-:Y:S11]  /*a1f0*/  ISETP.NE.AND P5, PT, R162, RZ, PT ;  /* 0x000000ffa200720c */ /* 0x000ff60003fa5270 */
[C---:B-12---:R-:W-:Y:S02]  /*a200*/  @P4 LEA R4, P0, R114.reuse, R130, 0x1 ;  /* 0x0000008272044211 */ /* 0x046fe400078008ff */
[C---:B------:R-:W-:Y:S02]  /*a210*/  @P4 LEA R28, P2, R99.reuse, R136, 0x1 ;  /* 0x00000088631c4211 */ /* 0x040fe400078408ff */
        /* <DEDUP_REMOVED lines=13> */
[----:B------:R-:W2:Y:S01]  /*a2f0*/  @P5 LD.E.128 R16, desc[UR4][R26.64] ;  /* 0x000000041a105980 */ /* 0x000ea2000c101d00 */
[----:B------:R-:W-:Y:S05]  /*a300*/  @P5 LEA.HI.X R25, R95, R137, R96, 0x1, P4 ;  /* 0x000000895f195211 */ /* 0x000fea00020f0c60 */
[----:B--2---:R3:W-:Y:S04]  /*a310*/  @P5 ST.E.128 desc[UR4][R24.64], R16 ;  /* 0x0000001018005985 */ /* 0x0047e8000c101d04 */
[----:B------:R-:W2:Y:S04]  /*a320*/  @P2 LD.E.128 R4, desc[UR4][R2.64] ;  /* 0x0000000402042980 */ /* 0x000ea8000c101d00 */
[----:B--2---:R3:W-:Y:S02]  /*a330*/  @P2 ST.E.128 desc[UR4][R30.64], R4 ;  /* 0x000000041e002985 */ /* 0x0047e4000c101d04 */
.L_x_917:
[----:B------:R-:W-:Y:S05]  /*a340*/  BSYNC B0 ;  /* 0x0000000000007941 */ /* 0x000fea0003800000 */
.L_x_916:
[----:B------:R-:W-:Y:S05]  /*a350*/  @!P1 BRA `(.L_x_863) ;  /* 0x00000000005c9947 */ /* 0x000fea0003800000 */
[----:B------:R-:W-:Y:S02]  /*a360*/  ISETP.NE.AND P1, PT, R163, RZ, PT ;  /* 0x000000ffa300720c */ /* 0x000fe40003f25270 */
[----:B------:R-:W-:Y:S11]  /*a370*/  ISETP.NE.AND P4, PT, R162, RZ, PT ;  /* 0x000000ffa200720c */ /* 0x000ff60003f85270 */
[----:B------:R-:W-:Y:S03]  /*a380*/  @P1 IMAD.WIDE.U32 R2, R182, 0xc0, R130 ;  /* 0x000000c0b6021825 */ /* 0x000fe600078e0082 */
[----:B------:R-:W-:Y:S01]  /*a390*/  @P4 LEA R26, P2, R90, R136, 0x1 ;  /* 0x000000885a1a4211 */ /* 0x000fe200078408ff */
[----:B------:R-:W-:Y:S02]  /*a3a0*/  @P1 IMAD R0, R183, 0xc0, RZ ;  /* 0x000000c0b7001824 */ /* 0x000fe400078e02ff */
[----:B-123--:R-:W-:Y:S01]  /*a3b0*/  @P1 IMAD.WIDE.U32 R4, R62, 0xc0, R136 ;  /* 0x000000c03e041825 */ /* 0x00efe200078e0088 */
[----:B------:R-:W-:Y:S03]  /*a3c0*/  @P4 LEA.HI.X R27, R90, R137, R89, 0x1, P2 ;  /* 0x000000895a1b4211 */ /* 0x000fe600010f0c59 */
[----:B------:R-:W-:Y:S02]  /*a3d0*/  @P1 IMAD.IADD R3, R3, 0x1, R0 ;  /* 0x0000000103031824 */ /* 0x000fe400078e0200 */
[----:B------:R-:W-:Y:S03]  /*a3e0*/  @P1 IMAD R0, R63, 0xc0, RZ ;  /* 0x000000c03f001824 */ /* 0x000fe600078e02ff */
[----:B------:R1:W2:Y:S01]  /*a3f0*/  @P1 LD.E.128 R20, desc[UR4][R2.64] ;  /* 0x0000000402141980 */ /* 0x0002a2000c101d00 */
[----:B------:R-:W-:Y:S01]  /*a400*/  @P1 IMAD.IADD R5, R5, 0x1, R0 ;  /* 0x0000000105051824 */ /* 0x000fe200078e0200 */
[CC--:B-1----:R-:W-:Y:S04]  /*a410*/  @P4 LEA R2, P0, R120.reuse, R130.reuse, 0x1 ;  /* 0x0000008278024211 */ /* 0x0c2fe800078008ff */
[-C--:B------:R-:W-:Y:S01]  /*a420*/  @P4 LEA.HI.X R3, R120, R131.reuse, R113, 0x1, P0 ;  /* 0x0000008378034211 */ /* 0x080fe200000f0c71 */
[----:B--2---:R1:W-:Y:S01]  /*a430*/  @P1 ST.E.128 desc[UR4][R4.64], R20 ;  /* 0x0000001404001985 */ /* 0x0043e2000c101d04 */
[----:B------:R-:W-:Y:S03]  /*a440*/  ISETP.NE.AND P1, PT, R160, RZ, PT ;  /* 0x000000ffa000720c */ /* 0x000fe60003f25270 */
[----:B------:R-:W2:Y:S10]  /*a450*/  @P4 LD.E.128 R16, desc[UR4][R2.64] ;  /* 0x0000000402104980 */ /* 0x000eb4000c101d00 */
[C---:B------:R-:W-:Y:S04]  /*a460*/  @P1 LEA R24, P0, R122.reuse, R130, 0x1 ;  /* 0x000000827a181211 */ /* 0x040fe800078008ff */
[----:B------:R-:W-:Y:S02]  /*a470*/  @P1 LEA.HI.X R25, R122, R131, R115, 0x1, P0 ;  /* 0x000000837a191211 */ /* 0x000fe400000f0c73 */
[C---:B------:R-:W-:Y:S04]  /*a480*/  @P1 LEA R28, P0, R88.reuse, R136, 0x1 ;  /* 0x00000088581c1211 */ /* 0x040fe800078008ff */
[----:B------:R-:W-:Y:S01]  /*a490*/  @P1 LEA.HI.X R29, R88, R137, R87, 0x1, P0 ;  /* 0x00000089581d1211 */ /* 0x000fe200000f0c57 */
[----:B--2---:R2:W-:Y:S04]  /*a4a0*/  @P4 ST.E.128 desc[UR4][R26.64], R16 ;  /* 0x000000101a004985 */ /* 0x0045e8000c101d04 */
[----:B-1----:R-:W3:Y:S04]  /*a4b0*/  @P1 LD.E.128 R4, desc[UR4][R24.64] ;  /* 0x0000000418041980 */ /* 0x002ee8000c101d00 */
[----:B---3--:R2:W-:Y:S02]  /*a4c0*/  @P1 ST.E.128 desc[UR4][R28.64], R4 ;  /* 0x000000041c001985 */ /* 0x0085e4000c101d04 */
.L_x_863:
[----:B------:R-:W-:Y:S05]  /*a4d0*/  BSYNC B3 ;  /* 0x0000000000037941 */ /* 0x000fea0003800000 */
.L_x_836:
[----:B------:R-:W4:Y:S01]  /*a4e0*/  LD.E R3, desc[UR4][R118.64+0x128] ;  /* 0x0001280476037980 */ /* 0x000f22000c101900 */
[----:B------:R-:W-:Y:S01]  /*a4f0*/  BSSY B0, `(.L_x_918) ;  /* 0x000005e000007945 */ /* 0x000fe20003800000 */
[----:B----4-:R-:W-:Y:S05]  /*a500*/  IMAD.U32 R3, R3, -0x80, RZ ;  /* 0xffffff8003037824 */ /* 0x010fea00078e00ff */
[C---:B-12---:R-:W-:Y:S04]  /*a510*/  LEA R130, P0, R3.reuse, R130, 0x1 ;  /* 0x0000008203827211 */ /* 0x046fe800078008ff */
[----:B------:R-:W-:Y:S01]  /*a520*/  LEA.HI.X.SX32 R131, R3, R131, 0x1, P0 ;  /* 0x0000008303837211 */ /* 0x000fe200000f0eff */
[----:B------:R-:W-:Y:S08]  /*a530*/  @!P3 BRA `(.L_x_919) ;  /* 0x000000040044b947 */ /* 0x000ff00003800000 */
[----:B------:R-:W-:Y:S04]  /*a540*/  IADD3 R3, R9, -0x1, RZ ;  /* 0xffffffff09037810 */ /* 0x000fe80007ffe0ff */
[----:B------:R-:W-:Y:S11]  /*a550*/  ISETP.GT.AND P0, PT, R3, R102, PT ;  /* 0x000000660300720c */ /* 0x000ff60003f04270 */
[----:B------:R-:W-:Y:S02]  /*a560*/  @!UPT UIADD3 URZ, URZ, URZ, URZ ;  /* 0x0000003f3f3ff290 */ /* 0x000fe4000fffe03f */
[----:B------:R-:W-:Y:S05]  /*a570*/  @!P0 BRA `(.L_x_920) ;  /* 0x0000000400548947 */ /* 0x000fea0003800000 */
[----:B---3--:R-:W-:Y:S01]  /*a580*/  IMAD.MOV.U32 R20, RZ, RZ, RZ ;  /* 0x000000ffff147224 */ /* 0x008fe200078e00ff */
[----:B------:R-:W2:Y:S01]  /*a590*/  LD.E R2, desc[UR4][R118.64+0x170] ;  /* 0x0001700476027980 */ /* 0x000ea2000c101900 */
[----:B------:R-:W-:Y:S02]  /*a5a0*/  IADD3 R11, R11, -0x100, RZ ;  /* 0xffffff000b0b7810 */ /* 0x000fe40007ffe0ff */
[----:B------:R-:W-:Y:S01]  /*a5b0*/  IABS R8, R10 ;  /* 0x0000000a00087213 */ /* 0x000fe20000000000 */
[----:B------:R-:W3:Y:S02]  /*a5c0*/  LD.E.64 R24, desc[UR4][R118.64+0x40] ;  /* 0x0000400476187980 */ /* 0x000ee4000c101b00 */
[----:B------:R-:W-:Y:S04]  /*a5d0*/  IMAD.IADD R0, R11, 0x1, -R10 ;  /* 0x000000010b007824 */ /* 0x000fe800078e0a0a */
[----:B------:R-:W4:Y:S01]  /*a5e0*/  LD.E.64 R22, desc[UR4][R118.64+0x20] ;  /* 0x0000200476167980 */ /* 0x000f22000c101b00 */
[-C--:B--2---:R-:W-:Y:S02]  /*a5f0*/  IABS R5, R2.reuse ;  /* 0x0000000200057213 */ /* 0x084fe40000000000 */
[-C--:B------:R-:W-:Y:S02]  /*a600*/  IABS R17, R2.reuse ;  /* 0x0000000200117213 */ /* 0x080fe40000000000 */
[----:B------:R-:W1:Y:S01]  /*a610*/  I2F.RP R19, R5 ;  /* 0x0000000500137306 */ /* 0x000e620000209400 */
[----:B------:R-:W-:Y:S02]  /*a620*/  LOP3.LUT R3, RZ, R2, RZ, 0x33, !PT ;  /* 0x00000002ff037212 */ /* 0x000fe400078e33ff */
[----:B------:R-:W-:Y:S07]  /*a630*/  IMAD.MOV R17, RZ, RZ, -R17 ;  /* 0x000000ffff117224 */ /* 0x000fee00078e0a11 */
[----:B-1----:R-:W1:Y:S02]  /*a640*/  MUFU.RCP R7, R19 ;  /* 0x0000001300077308 */ /* 0x002e640000001000 */
[----:B-1----:R-:W-:Y:S01]  /*a650*/  VIADD R18, R7, 0xffffffe ;  /* 0x0ffffffe07127836 */ /* 0x002fe20000000000 */
[----:B------:R-:W-:Y:S07]  /*a660*/  IABS R7, R11 ;  /* 0x0000000b00077213 */ /* 0x000fee0000000000 */
[----:B------:R-:W1:Y:S02]  /*a670*/  F2I.FTZ.U32.TRUNC.NTZ R21, R18 ;  /* 0x0000001200157305 */ /* 0x000e64000021f000 */
[--C-:B-1----:R-:W-:Y:S01]  /*a680*/  IMAD.MOV R16, RZ, RZ, -R21.reuse ;  /* 0x000000ffff107224 */ /* 0x102fe200078e0a15 */
[----:B------:R-:W2:Y:S03]  /*a690*/  LD.E.64 R18, desc[UR4][R118.64+0x38] ;  /* 0x0000380476127980 */ /* 0x000ea6000c101b00 */
[----:B------:R-:W-:Y:S04]  /*a6a0*/  IMAD R16, R16, R5, RZ ;  /* 0x0000000510107224 */ /* 0x000fe800078e02ff */
[----:B------:R-:W-:Y:S02]  /*a6b0*/  IMAD.HI.U32 R16, R21, R16, R20 ;  /* 0x0000001015107227 */ /* 0x000fe400078e0014 */
[----:B------:R-:W2:Y:S04]  /*a6c0*/  LD.E.64 R20, desc[UR4][R118.64+0x28] ;  /* 0x0000280476147980 */ /* 0x000ea8000c101b00 */
[C---:B------:R-:W-:Y:S04]  /*a6d0*/  IMAD.HI.U32 R6, R16.reuse, R8, RZ ;  /* 0x0000000810067227 */ /* 0x040fe800078e00ff */
[----:B------:R-:W-:Y:S04]  /*a6e0*/  IMAD.HI.U32 R4, R16, R7, RZ ;  /* 0x0000000710047227 */ /* 0x000fe800078e00ff */
[-C--:B------:R-:W-:Y:S02]  /*a6f0*/  IMAD R8, R6, R17.reuse, R8 ;  /* 0x0000001106087224 */ /* 0x080fe400078e0208 */
[----:B------:R-:W-:Y:S03]  /*a700*/  IMAD R7, R4, R17, R7 ;  /* 0x0000001104077224 */ /* 0x000fe600078e0207 */
[C---:B------:R-:W-:Y:S02]  /*a710*/  ISETP.GT.U32.AND P4, PT, R5.reuse, R8, PT ;  /* 0x000000080500720c */ /* 0x040fe40003f84070 */
[----:B------:R-:W-:Y:S11]  /*a720*/  ISETP.GT.U32.AND P0, PT, R5, R7, PT ;  /* 0x000000070500720c */ /* 0x000ff60003f04070 */
[----:B------:R-:W-:Y:S01]  /*a730*/  @!P4 IADD3 R6, R6, 0x1, RZ ;  /* 0x000000010606c810 */ /* 0x000fe20007ffe0ff */
[----:B------:R-:W-:Y:S01]  /*a740*/  @!P4 IMAD.IADD R8, R8, 0x1, -R5 ;  /* 0x000000010808c824 */ /* 0x000fe200078e0a05 */
[-C--:B------:R-:W-:Y:S01]  /*a750*/  @!P0 IADD3 R7, R7, -R5.reuse, RZ ;  /* 0x8000000507078210 */ /* 0x080fe20007ffe0ff */
[----:B------:R-:W-:Y:S01]  /*a760*/  @!P0 VIADD R4, R4, 0x1 ;  /* 0x0000000104048836 */ /* 0x000fe20000000000 */
[----:B------:R-:W-:Y:S02]  /*a770*/  ISETP.NE.AND P0, PT, R2, RZ, PT ;  /* 0x000000ff0200720c */ /* 0x000fe40003f05270 */
[-C--:B------:R-:W-:Y:S02]  /*a780*/  ISETP.GE.U32.AND P5, PT, R7, R5.reuse, PT ;  /* 0x000000050700720c */ /* 0x080fe40003fa6070 */
[----:B------:R-:W-:Y:S02]  /*a790*/  ISETP.GE.U32.AND P6, PT, R8, R5, PT ;  /* 0x000000050800720c */ /* 0x000fe40003fc6070 */
[-C--:B------:R-:W-:Y:S02]  /*a7a0*/  LOP3.LUT R5, R11, R2.reuse, RZ, 0x3c, !PT ;  /* 0x000000020b057212 */ /* 0x080fe400078e3cff */
[----:B------:R-:W-:Y:S02]  /*a7b0*/  LOP3.LUT R7, R10, R2, RZ, 0x3c, !PT ;  /* 0x000000020a077212 */ /* 0x000fe400078e3cff */
[----:B------:R-:W-:Y:S02]  /*a7c0*/  ISETP.GE.AND P1, PT, R5, RZ, PT ;  /* 0x000000ff0500720c */ /* 0x000fe40003f26270 */
[----:B------:R-:W-:Y:S03]  /*a7d0*/  ISETP.GE.AND P2, PT, R7, RZ, PT ;  /* 0x000000ff0700720c */ /* 0x000fe60003f46270 */
[----:B------:R-:W-:Y:S02]  /*a7e0*/  @P5 VIADD R4, R4, 0x1 ;  /* 0x0000000104045836 */ /* 0x000fe40000000000 */
[----:B------:R-:W-:Y:S06]  /*a7f0*/  @P6 VIADD R6, R6, 0x1 ;  /* 0x0000000106066836 */ /* 0x000fec0000000000 */
[----:B------:R-:W-:Y:S02]  /*a800*/  @!P1 IADD3 R4, -R4, RZ, RZ ;  /* 0x000000ff04049210 */ /* 0x000fe40007ffe1ff */
[----:B------:R-:W-:Y:S02]  /*a810*/  @!P2 IMAD.MOV R6, RZ, RZ, -R6 ;  /* 0x000000ffff06a224 */ /* 0x000fe400078e0a06 */
[C---:B------:R-:W-:Y:S03]  /*a820*/  SEL R4, R3.reuse, R4, !P0 ;  /* 0x0000000403047207 */ /* 0x040fe60004000000 */
[----:B------:R-:W-:Y:S02]  /*a830*/  SEL R3, R3, R6, !P0 ;  /* 0x0000000603037207 */ /* 0x000fe40004000000 */
[CC--:B------:R-:W-:Y:S02]  /*a840*/  LEA R28, P1, R4.reuse, R208.reuse, 0x2 ;  /* 0x000000d0041c7211 */ /* 0x0c0fe400078210ff */
[C---:B------:R-:W-:Y:S02]  /*a850*/  LEA R26, P0, R3.reuse, R208, 0x2 ;  /* 0x000000d0031a7211 */ /* 0x040fe400078010ff */
[-C--:B------:R-:W-:Y:S02]  /*a860*/  LEA.HI.X.SX32 R29, R4, R209.reuse, 0x2, P1 ;  /* 0x000000d1041d7211 */ /* 0x080fe400008f16ff */
[C---:B------:R-:W-:Y:S02]  /*a870*/  LEA.HI.X.SX32 R27, R3.reuse, R209, 0x2, P0 ;  /* 0x000000d1031b7211 */ /* 0x040fe400000f16ff */
[----:B------:R-:W-:Y:S01]  /*a880*/  IADD3 R3, R3, -R4, RZ ;  /* 0x8000000403037210 */ /* 0x000fe20007ffe0ff */
[----:B------:R-:W4:Y:S04]  /*a890*/  LD.E R5, desc[UR4][R28.64] ;  /* 0x000000041c057980 */ /* 0x000f28000c101900 */
[----:B------:R-:W-:Y:S01]  /*a8a0*/  IMAD R0, R3, R2, R0 ;  /* 0x0000000203007224 */ /* 0x000fe200078e0200 */
[----:B------:R1:W4:Y:S03]  /*a8b0*/  LD.E R8, desc[UR4][R26.64] ;  /* 0x000000041a087980 */ /* 0x000326000c101900 */
[-C--:B---3--:R-:W-:Y:S01]  /*a8c0*/  IMAD R16, R25, R0.reuse, RZ ;  /* 0x0000000019107224 */ /* 0x088fe200078e02ff */
[----:B------:R-:W-:Y:S01]  /*a8d0*/  SHF.R.S32.HI R7, RZ, 0x1f, R0 ;  /* 0x0000001fff077819 */ /* 0x000fe20000011400 */
[C---:B-1----:R-:W-:Y:S04]  /*a8e0*/  IMAD.WIDE.U32 R26, R24.reuse, R0, RZ ;  /* 0x00000000181a7225 */ /* 0x042fe800078e00ff */
[----:B----4-:R-:W-:Y:S02]  /*a8f0*/  IMAD.IADD R17, R5, 0x1, -R8 ;  /* 0x0000000105117824 */ /* 0x010fe400078e0a08 */
[----:B------:R-:W-:Y:S02]  /*a900*/  IMAD R8, R24, R7, R16 ;  /* 0x0000000718087224 */ /* 0x000fe400078e0210 */
[-C--:B------:R-:W-:Y:S01]  /*a910*/  IMAD R5, R23, R17.reuse, RZ ;  /* 0x0000001117057224 */ /* 0x080fe200078e02ff */
[----:B------:R-:W-:Y:S01]  /*a920*/  SHF.R.S32.HI R16, RZ, 0x1f, R17 ;  /* 0x0000001fff107819 */ /* 0x000fe20000011411 */
[CC--:B------:R-:W-:Y:S01]  /*a930*/  IMAD.WIDE.U32 R24, R22.reuse, R17.reuse, RZ ;  /* 0x0000001116187225 */ /* 0x0c0fe200078e00ff */
[----:B------:R-:W-:Y:S03]  /*a940*/  IADD3 R23, R27, R8, RZ ;  /* 0x000000081b177210 */ /* 0x000fe60007ffe0ff */
[----:B------:R-:W-:Y:S01]  /*a950*/  IMAD R5, R22, R16, R5 ;  /* 0x0000001016057224 */ /* 0x000fe200078e0205 */
[----:B------:R-:W-:Y:S01]  /*a960*/  MOV R22, R26 ;  /* 0x0000001a00167202 */ /* 0x000fe20000000f00 */
[----:B--2---:R-:W-:Y:S02]  /*a970*/  IMAD R8, R19, R0, RZ ;  /* 0x0000000013087224 */ /* 0x004fe400078e02ff */
[----:B------:R-:W-:Y:S02]  /*a980*/  IMAD.IADD R25, R25, 0x1, R5 ;  /* 0x0000000119197824 */ /* 0x000fe400078e0205 */
[----:B------:R-:W-:Y:S04]  /*a990*/  IMAD.WIDE.U32 R22, R17, R20, R22 ;  /* 0x0000001411167225 */ /* 0x000fe800078e0016 */
[----:B------:R-:W-:Y:S01]  /*a9a0*/  IMAD R17, R21, R17, RZ ;  /* 0x0000001115117224 */ /* 0x000fe200078e02ff */
[----:B------:R-:W-:Y:S01]  /*a9b0*/  LEA R138, P1, R22, R138, 0x1 ;  /* 0x0000008a168a7211 */ /* 0x000fe200078208ff */
[----:B------:R-:W-:Y:S04]  /*a9c0*/  IMAD.WIDE.U32 R24, R0, R18, R24 ;  /* 0x0000001200187225 */ /* 0x000fe800078e0018 */
[----:B------:R-:W-:Y:S01]  /*a9d0*/  IMAD R17, R20, R16, R17 ;  /* 0x0000001014117224 */ /* 0x000fe200078e0211 */
[----:B------:R-:W-:Y:S01]  /*a9e0*/  LEA R136, P0, R24, R136, 0x1 ;  /* 0x0000008818887211 */ /* 0x000fe200078008ff */
[----:B------:R-:W-:Y:S02]  /*a9f0*/  IMAD R8, R18, R7, R8 ;  /* 0x0000000712087224 */ /* 0x000fe400078e0208 */
[----:B------:R-:W-:Y:S03]  /*aa00*/  IMAD.IADD R16, R23, 0x1, R17 ;  /* 0x0000000117107824 */ /* 0x000fe600078e0211 */
[----:B------:R-:W-:Y:S02]  /*aa10*/  IADD3 R8, R25, R8, RZ ;  /* 0x0000000819087210 */ /* 0x000fe40007ffe0ff */
[----:B------:R-:W-:Y:S02]  /*aa20*/  LEA.HI.X R139, R22, R139, R16, 0x1, P1 ;  /* 0x0000008b168b7211 */ /* 0x000fe400008f0c10 */
[----:B------:R-:W-:Y:S01]  /*aa30*/  LEA.HI.X R137, R24, R137, R8, 0x1, P0 ;  /* 0x0000008918897211 */ /* 0x000fe200000f0c08 */
[----:B------:R-:W-:Y:S05]  /*aa40*/  BRA `(.L_x_920) ;  /* 0x0000000000207947 */ /* 0x000fea0003800000 */
.L_x_919:
[----:B---3--:R-:W2:Y:S04]  /*aa50*/  LD.E R5, desc[UR4][R118.64+0x40] ;  /* 0x0000400476057980 */ /* 0x008ea8000c101900 */
[----:B------:R-:W3:Y:S02]  /*aa60*/  LD.E R3, desc[UR4][R118.64+0x38] ;  /* 0x0000380476037980 */ /* 0x000ee4000c101900 */
[----:B---3--:R-:W-:Y:S02]  /*aa70*/  IMAD.U32 R3, R3, -0x80, RZ ;  /* 0xffffff8003037824 */ /* 0x008fe400078e00ff */
[----:B--2---:R-:W-:Y:S03]  /*aa80*/  IMAD.U32 R5, R5, -0x80, RZ ;  /* 0xffffff8005057824 */ /* 0x004fe600078e00ff */
[----:B------:R-:W-:Y:S02]  /*aa90*/  LEA R136, P0, R3, R136, 0x1 ;  /* 0x0000008803887211 */ /* 0x000fe400078008ff */
[----:B------:R-:W-:Y:S02]  /*aaa0*/  LEA R138, P1, R5, R138, 0x1 ;  /* 0x0000008a058a7211 */ /* 0x000fe400078208ff */
[----:B------:R-:W-:Y:S02]  /*aab0*/  LEA.HI.X.SX32 R137, R3, R137, 0x1, P0 ;  /* 0x0000008903897211 */ /* 0x000fe400000f0eff */
[----:B------:R-:W-:Y:S09]  /*aac0*/  LEA.HI.X.SX32 R139, R5, R139, 0x1, P1 ;  /* 0x0000008b058b7211 */ /* 0x000ff200008f0eff */
.L_x_920:
[----:B------:R-:W-:Y:S05]  /*aad0*/  BSYNC B0 ;  /* 0x0000000000007941 */ /* 0x000fea0003800000 */
.L_x_918:
[----:B------:R-:W-:Y:S04]  /*aae0*/  IADD3 R9, R9, -0x1, RZ ;  /* 0xffffffff09097810 */ /* 0x000fe80007ffe0ff */
[----:B------:R-:W-:Y:S11]  /*aaf0*/  ISETP.GT.AND P0, PT, R9, R102, PT ;  /* 0x000000660900720c */ /* 0x000ff60003f04270 */
[----:B------:R-:W-:Y:S02]  /*ab00*/  @!UPT UIADD3 URZ, URZ, URZ, URZ ;  /* 0x0000003f3f3ff290 */ /* 0x000fe4000fffe03f */
[----:B------:R-:W-:Y:S05]  /*ab10*/  @P0 BRA `(.L_x_921) ;  /* 0xffffff7c005c0947 */ /* 0x000fea000383ffff */
.L_x_827:
[----:B------:R-:W-:Y:S05]  /*ab20*/  WARPSYNC.ALL ;  /* 0x0000000000007948 */ /* 0x000fea0003800000 */
[----:B------:R-:W-:Y:S06]  /*ab30*/  BAR.SYNC.DEFER_BLOCKING 0x0 ;  /* 0x0000000000007b1d */ /* 0x000fec0000010000 */
[----:B------:R-:W2:Y:S02]  /*ab40*/  LD.E R15, desc[UR4][R118.64+0xd0] ;  /* 0x0000d004760f7980 */ /* 0x000ea4000c101900 */
[----:B------:R-:W1:Y:S01]  /*ab50*/  S2UR UR6, SR_CgaCtaId ;  /* 0x00000000000679c3 */ /* 0x000e620000008800 */
[----:B------:R-:W-:Y:S01]  /*ab60*/  UMOV UR7, 0x400 ;  /* 0x0000040000077882 */ /* 0x000fe20000000000 */
[----:B------:R-:W-:Y:S01]  /*ab70*/  BSSY B3, `(.L_x_922) ;  /* 0x00003d1000037945 */ /* 0x000fe20003800000 */
[----:B-1----:R-:W-:-:S06]  /*ab80*/  ULEA UR6, UR6, UR7, 0x18 ;  /* 0x0000000706067291 */ /* 0x002fcc000f8ec03f */
[----:B------:R-:W-:Y:S02]  /*ab90*/  LEA R205, R165, UR6, 0x1 ;  /* 0x00000006a5cd7c11 */ /* 0x000fe4000f8e08ff */
[----:B--2---:R-:W-:-:S13]  /*aba0*/  ISETP.NE.AND P0, PT, R15, RZ, PT ;  /* 0x000000ff0f00720c */ /* 0x004fda0003f05270 */
[----:B------:R-:W-:Y:S05]  /*abb0*/  @!P0 BRA `(.L_x_923) ;  /* 0x0000003800408947 */ /* 0x000fea0003800000 */
[----:B------:R-:W2:Y:S04]  /*abc0*/  LD.E.64 R2, desc[UR4][R118.64+0xf0] ;  /* 0x0000f00476027980 */ /* 0x000ea8000c101b00 */
[----:B------:R-:W4:Y:S04]  /*abd0*/  LD.E.U8 R0, desc[UR4][R118.64+0x1b3] ;  /* 0x0001b30476007980 */ /* 0x000f28000c101100 */
[----:B---3--:R-:W5:Y:S04]  /*abe0*/  LD.E R25, desc[UR4][R118.64+0xc0] ;  /* 0x0000c00476197980 */ /* 0x008f68000c101900 */
[----:B------:R-:W5:Y:S04]  /*abf0*/  LD.E.64 R34, desc[UR4][R118.64+0x148] ;  /* 0x0001480476227980 */ /* 0x000f68000c101b00 */
[----:B------:R-:W5:Y:S01]  /*ac00*/  LD.E.64 R32, desc[UR4][R118.64+0x150] ;  /* 0x0001500476207980 */ /* 0x000f62000c101b00 */
[----:B--2---:R-:W-:-:S04]  /*ac10*/  ISETP.NE.U32.AND P1, PT, R2, RZ, PT ;  /* 0x000000ff0200720c */ /* 0x004fc80003f25070 */
[----:B------:R-:W-:-:S13]  /*ac20*/  ISETP.NE.AND.EX P1, PT, R3, RZ, PT, P1 ;  /* 0x000000ff0300720c */ /* 0x000fda0003f25310 */
[----:B------:R-:W-:-:S04]  /*ac30*/  @P1 LEA R6, P0, R202, R2, 0x2 ;  /* 0x00000002ca061211 */ /* 0x000fc800078010ff */
[----:B------:R-:W-:Y:S01]  /*ac40*/  @P1 LEA.HI.X R7, R202, R3, R77, 0x2, P0 ;  /* 0x00000003ca071211 */ /* 0x000fe200000f144d */
[----:B------:R-:W-:-:S06]  /*ac50*/  IMAD.MOV.U32 R3, RZ, RZ, RZ ;  /* 0x000000ffff037224 */ /* 0x000fcc00078e00ff */
[----:B------:R1:W2:Y:S01]  /*ac60*/  @P1 LD.E R3, desc[UR4][R6.64] ;  /* 0x0000000406031980 */ /* 0x0002a2000c101900 */
[----:B------:R-:W-:-:S04]  /*ac70*/  LEA.HI R2, R15, R15, RZ, 0x1 ;  /* 0x0000000f0f027211 */ /* 0x000fc800078f08ff */
[----:B------:R-:W-:Y:S02]  /*ac80*/  SHF.R.S32.HI R2, RZ, 0x1, R2 ;  /* 0x00000001ff027819 */ /* 0x000fe40000011402 */
[----:B----4-:R-:W-:Y:S01]  /*ac90*/  ISETP.NE.AND P5, PT, R0, RZ, PT ;  /* 0x000000ff0000720c */ /* 0x010fe20003fa5270 */
[----:B------:R-:W-:Y:S01]  /*aca0*/  IMAD.IADD R27, R204, 0x1, -R69 ;  /* 0x00000001cc1b7824 */ /* 0x000fe200078e0a45 */
[----:B------:R-:W-:Y:S02]  /*acb0*/  IADD3 R5, P0, R76, R174, RZ ;  /* 0x000000ae4c057210 */ /* 0x000fe40007f1e0ff */
[----:B-----5:R-:W-:-:S03]  /*acc0*/  LEA R38, P1, R174, R176, 0x1 ;  /* 0x000000b0ae267211 */ /* 0x020fc600078208ff */
[--C-:B------:R-:W-:Y:S01]  /*acd0*/  IMAD.X R78, R78, 0x1, R79.reuse, P0 ;  /* 0x000000014e4e7824 */ /* 0x100fe200000e064f */
[----:B------:R-:W-:Y:S01]  /*ace0*/  LEA.HI.X R39, R174, R177, R79, 0x1, P1 ;  /* 0x000000b1ae277211 */ /* 0x000fe200008f0c4f */
[----:B-1----:R-:W-:-:S04]  /*acf0*/  IMAD R6, R170, R2, R81 ;  /* 0x00000002aa067224 */ /* 0x002fc800078e0251 */
[----:B------:R-:W-:Y:S01]  /*ad00*/  IMAD.IADD R0, R81, 0x1, R6 ;  /* 0x0000000151007824 */ /* 0x000fe200078e0206 */
[----:B------:R-:W-:Y:S02]  /*ad10*/  ISETP.GE.AND P0, PT, R170, R27, PT ;  /* 0x0000001baa00720c */ /* 0x000fe40003f06270 */
[C---:B------:R-:W-:Y:S01]  /*ad20*/  LEA R36, P1, R5.reuse, R176, 0x1 ;  /* 0x000000b005247211 */ /* 0x040fe200078208ff */
[----:B------:R-:W-:Y:S01]  /*ad30*/  IMAD.MOV.U32 R31, RZ, RZ, R2 ;  /* 0x000000ffff1f7224 */ /* 0x000fe200078e0002 */
[----:B------:R-:W-:Y:S02]  /*ad40*/  ISETP.GT.AND P0, PT, R64, -0x4, !P0 ;  /* 0xfffffffc4000780c */ /* 0x000fe40004704270 */
[----:B------:R-:W-:Y:S02]  /*ad50*/  LEA.HI.X R37, R5, R177, R78, 0x1, P1 ;  /* 0x000000b105257211 */ /* 0x000fe400008f0c4e */
[----:B--2---:R-:W-:-:S05]  /*ad60*/  IADD3 R3, R3, R80, R69 ;  /* 0x0000005003037210 */ /* 0x004fca0007ffe045 */
[----:B------:R-:W-:-:S05]  /*ad70*/  IMAD R3, R3, R2, RZ ;  /* 0x0000000203037224 */ /* 0x000fca00078e02ff */
[----:B------:R-:W-:Y:S02]  /*ad80*/  SHF.R.S32.HI R29, RZ, 0x1f, R3 ;  /* 0x0000001fff1d7819 */ /* 0x000fe40000011403 */
[C---:B------:R-:W-:Y:S02]  /*ad90*/  IADD3 R7, P4, R3.reuse, R6, RZ ;  /* 0x0000000603077210 */ /* 0x040fe40007f9e0ff */
[----:B------:R-:W-:Y:S02]  /*ada0*/  IADD3 R3, P2, R3, R0, RZ ;  /* 0x0000000003037210 */ /* 0x000fe40007f5e0ff */
[-C--:B------:R-:W-:Y:S02]  /*adb0*/  LEA.HI.X.SX32 R6, R6, R29.reuse, 0x1, P4 ;  /* 0x0000001d06067211 */ /* 0x080fe400020f0eff */
[----:B------:R-:W-:Y:S01]  /*adc0*/  LEA.HI.X.SX32 R29, R0, R29, 0x1, P2 ;  /* 0x0000001d001d7211 */ /* 0x000fe200010f0eff */
[----:B------:R-:W-:Y:S01]  /*add0*/  IMAD.SHL.U32 R0, R2, 0x20, RZ ;  /* 0x0000002002007824 */ /* 0x000fe200078e00ff */
[----:B------:R-:W-:Y:S07]  /*ade0*/  @!P5 BRA `(.L_x_924) ;  /* 0x0000001000f4d947 */ /* 0x000fee0003800000 */
[----:B------:R-:W-:Y:S04]  /*adf0*/  BSSY B2, `(.L_x_925) ;  /* 0x000009e000027945 */ /* 0x000fe80003800000 */
[----:B------:R-:W-:Y:S05]  /*ae00*/  @!P0 BRA `(.L_x_926) ;  /* 0x0000000800708947 */ /* 0x000fea0003800000 */
[----:B------:R-:W-:Y:S01]  /*ae10*/  ISETP.GE.AND P2, PT, R12, R25, PT ;  /* 0x000000190c00720c */ /* 0x000fe20003f46270 */
[C---:B------:R-:W-:Y:S01]  /*ae20*/  IMAD.SHL.U32 R31, R7.reuse, 0x2, RZ ;  /* 0x00000002071f7824 */ /* 0x040fe200078e00ff */
[----:B------:R-:W-:Y:S01]  /*ae30*/  SHF.L.U64.HI R3, R7, 0x1, R6 ;  /* 0x0000000107037819 */ /* 0x000fe20000010206 */
[----:B------:R-:W-:Y:S03]  /*ae40*/  BSSY B1, `(.L_x_927) ;  /* 0x0000036000017945 */ /* 0x000fe60003800000 */
[-C--:B------:R-:W-:Y:S02]  /*ae50*/  IADD3 R28, P1, R34, R31.reuse, RZ ;  /* 0x0000001f221c7210 */ /* 0x080fe40007f3e0ff */
[----:B------:R-:W-:-:S03]  /*ae60*/  IADD3 R30, P0, R32, R31, RZ ;  /* 0x0000001f201e7210 */ /* 0x000fc60007f1e0ff */
[--C-:B------:R-:W-:Y:S02]  /*ae70*/  IMAD.X R29, R35, 0x1, R3.reuse, P1 ;  /* 0x00000001231d7824 */ /* 0x100fe400008e0603 */
[----:B------:R1:W-:Y:S01]  /*ae80*/  @P2 STS [R205], RZ ;  /* 0x000000ffcd002388 */ /* 0x0003e20000000800 */
[----:B------:R-:W-:-:S03]  /*ae90*/  IMAD.X R31, R33, 0x1, R3, P0 ;  /* 0x00000001211f7824 */ /* 0x000fc600000e0603 */
[----:B------:R1:W-:Y:S04]  /*aea0*/  @P2 STS [R205+0x4], RZ ;  /* 0x000004ffcd002388 */ /* 0x0003e80000000800 */
[----:B------:R1:W-:Y:S01]  /*aeb0*/  @P2 STS.64 [R205+0x8], RZ ;  /* 0x000008ffcd002388 */ /* 0x0003e20000000a00 */
[----:B------:R-:W-:Y:S05]  /*aec0*/  @P2 BRA `(.L_x_928) ;  /* 0x0000000000b42947 */ /* 0x000fea0003800000 */
[----:B------:R2:W5:Y:S01]  /*aed0*/  LD.E.128 R8, desc[UR4][R38.64] ;  /* 0x0000000426087980 */ /* 0x000562000c101d00 */
[----:B------:R-:W-:Y:S01]  /*aee0*/  ISETP.GE.AND P0, PT, R12, R15, PT ;  /* 0x0000000f0c00720c */ /* 0x000fe20003f06270 */
[----:B------:R-:W-:-:S12]  /*aef0*/  BSSY B0, `(.L_x_929) ;  /* 0x0000029000007945 */ /* 0x000fd80003800000 */
[----:B------:R-:W-:Y:S05]  /*af00*/  @P0 BRA `(.L_x_930) ;  /* 0x00000000009c0947 */ /* 0x000fea0003800000 */
[----:B------:R-:W3:Y:S04]  /*af10*/  LD.E.64 R2, desc[UR4][R30.64] ;  /* 0x000000041e027980 */ /* 0x000ee8000c101b00 */
[----:B------:R-:W4:Y:S01]  /*af20*/  LD.E.64 R4, desc[UR4][R28.64] ;  /* 0x000000041c047980 */ /* 0x000f22000c101b00 */
[C---:B-----5:R-:W-:Y:S01]  /*af30*/  SHF.L.U32 R14, R9.reuse, 0x10, RZ ;  /* 0x00000010090e7819 */ /* 0x060fe200000006ff */
[----:B------:R-:W-:Y:S01]  /*af40*/  IMAD.U32 R22, R10, 0x10000, RZ ;  /* 0x000100000a167824 */ /* 0x000fe200078e00ff */
[----:B------:R-:W-:Y:S02]  /*af50*/  LOP3.LUT R9, R9, 0xffff0000, RZ, 0xc0, !PT ;  /* 0xffff000009097812 */ /* 0x000fe400078ec0ff */
[C---:B------:R-:W-:Y:S02]  /*af60*/  SHF.L.U32 R16, R8.reuse, 0x10, RZ ;  /* 0x0000001008107819 */ /* 0x040fe400000006ff */
[----:B------:R-:W-:-:S02]  /*af70*/  LOP3.LUT R23, R8, 0xffff0000, RZ, 0xc0, !PT ;  /* 0xffff000008177812 */ /* 0x000fc400078ec0ff */
[C---:B------:R-:W-:Y:S02]  /*af80*/  SHF.L.U32 R21, R11.reuse, 0x10, RZ ;  /* 0x000000100b157819 */ /* 0x040fe400000006ff */
[----:B------:R-:W-:Y:S02]  /*af90*/  LOP3.LUT R19, R11, 0xffff0000, RZ, 0xc0, !PT ;  /* 0xffff00000b137812 */ /* 0x000fe400078ec0ff */
[----:B---3--:R-:W-:Y:S02]  /*afa0*/  LOP3.LUT R17, R2, 0xffff0000, RZ, 0xc0, !PT ;  /* 0xffff000002117812 */ /* 0x008fe400078ec0ff */
[C---:B------:R-:W-:Y:S01]  /*afb0*/  LOP3.LUT R8, R3.reuse, 0xffff0000, RZ, 0xc0, !PT ;  /* 0xffff000003087812 */ /* 0x040fe200078ec0ff */
[----:B------:R-:W-:Y:S01]  /*afc0*/  IMAD.U32 R3, R3, 0x10000, RZ ;  /* 0x0001000003037824 */ /* 0x000fe200078e00ff */
[----:B----4-:R-:W-:Y:S01]  /*afd0*/  LOP3.LUT R20, R4, 0xffff0000, RZ, 0xc0, !PT ;  /* 0xffff000004147812 */ /* 0x010fe200078ec0ff */
[----:B------:R-:W-:Y:S01]  /*afe0*/  FMUL.FTZ R11, R9, R17 ;  /* 0x00000011090b7220 */ /* 0x000fe20000410000 */
[----:B------:R-:W-:-:S02]  /*aff0*/  LOP3.LUT R18, R5, 0xffff0000, RZ, 0xc0, !PT ;  /* 0xffff000005127812 */ /* 0x000fc400078ec0ff */
[----:B------:R-:W-:Y:S01]  /*b000*/  SHF.L.U32 R2, R2, 0x10, RZ ;  /* 0x0000001002027819 */ /* 0x000fe200000006ff */
[-C--:B------:R-:W-:Y:S01]  /*b010*/  FMUL.FTZ R24, R9, R20.reuse ;  /* 0x0000001409187220 */ /* 0x080fe20000410000 */
[----:B------:R-:W-:Y:S01]  /*b020*/  SHF.L.U32 R4, R4, 0x10, RZ ;  /* 0x0000001004047819 */ /* 0x000fe200000006ff */
[----:B------:R-:W-:Y:S01]  /*b030*/  FFMA.FTZ R11, R14, R20, -R11 ;  /* 0x000000140e0b7223 */ /* 0x000fe2000001080b */
[----:B------:R-:W-:Y:S01]  /*b040*/  LOP3.LUT R9, R10, 0xffff0000, RZ, 0xc0, !PT ;  /* 0xffff00000a097812 */ /* 0x000fe200078ec0ff */
[C---:B------:R-:W-:Y:S01]  /*b050*/  FMUL.FTZ R10, R19.reuse, R8 ;  /* 0x00000008130a7220 */ /* 0x040fe20000410000 */
[----:B------:R-:W-:Y:S01]  /*b060*/  FFMA.FTZ R24, R14, R17, R24 ;  /* 0x000000110e187223 */ /* 0x000fe20000010018 */
[----:B------:R-:W-:Y:S01]  /*b070*/  FMUL.FTZ R14, R19, R18 ;  /* 0x00000012130e7220 */ /* 0x000fe20000410000 */
[----:B------:R-:W-:Y:S01]  /*b080*/  SHF.L.U32 R5, R5, 0x10, RZ ;  /* 0x0000001005057819 */ /* 0x000fe200000006ff */
[C---:B------:R-:W-:Y:S01]  /*b090*/  FMUL.FTZ R17, R23.reuse, R2 ;  /* 0x0000000217117220 */ /* 0x040fe20000410000 */
[----:B------:R-:W-:Y:S01]  /*b0a0*/  FMUL.FTZ R23, R23, R4 ;  /* 0x0000000417177220 */ /* 0x000fe20000410000 */
[C---:B------:R-:W-:Y:S01]  /*b0b0*/  FFMA.FTZ R10, R21.reuse, R18, -R10 ;  /* 0x00000012150a7223 */ /* 0x040fe2000001080a */
[----:B------:R-:W-:Y:S01]  /*b0c0*/  FFMA.FTZ R21, R21, R8, R14 ;  /* 0x0000000815157223 */ /* 0x000fe2000001000e */
[C---:B------:R-:W-:Y:S01]  /*b0d0*/  FMUL.FTZ R19, R9.reuse, R3 ;  /* 0x0000000309137220 */ /* 0x040fe20000410000 */
[-C--:B------:R-:W-:Y:S01]  /*b0e0*/  FMUL.FTZ R8, R9, R5.reuse ;  /* 0x0000000509087220 */ /* 0x080fe20000410000 */
[C---:B------:R-:W-:Y:S01]  /*b0f0*/  FFMA.FTZ R17, R16.reuse, R4, -R17 ;  /* 0x0000000410117223 */ /* 0x040fe20000010811 */
[----:B------:R-:W-:Y:S01]  /*b100*/  FFMA.FTZ R2, R16, R2, R23 ;  /* 0x0000000210027223 */ /* 0x000fe20000010017 */
[C---:B------:R-:W-:Y:S01]  /*b110*/  FFMA.FTZ R19, R22.reuse, R5, -R19 ;  /* 0x0000000516137223 */ /* 0x040fe20000010813 */
[----:B------:R-:W-:Y:S01]  /*b120*/  FFMA.FTZ R8, R22, R3, R8 ;  /* 0x0000000316087223 */ /* 0x000fe20000010008 */
[----:B------:R-:W-:-:S02]  /*b130*/  F2FP.BF16.F32.PACK_AB R9, R24, R11 ;  /* 0x0000000b1809723e */ /* 0x000fc400000010ff */
[----:B------:R-:W-:Y:S02]  /*b140*/  F2FP.BF16.F32.PACK_AB R2, R2, R17 ;  /* 0x000000110202723e */ /* 0x000fe400000010ff */
[----:B------:R-:W-:Y:S02]  /*b150*/  F2FP.BF16.F32.PACK_AB R11, R21, R10 ;  /* 0x0000000a150b723e */ /* 0x000fe400000010ff */
[----:B------:R-:W-:Y:S02]  /*b160*/  F2FP.BF16.F32.PACK_AB R10, R8, R19 ;  /* 0x00000013080a723e */ /* 0x000fe400000010ff */
[----:B------:R-:W-:Y:S02]  /*b170*/  MOV R8, R2 ;  /* 0x0000000200087202 */ /* 0x000fe40000000f00 */
.L_x_930:
[----:B------:R-:W-:Y:S05]  /*b180*/  BSYNC B0 ;  /* 0x0000000000007941 */ /* 0x000fea0003800000 */
.L_x_929:
[----:B-----5:R3:W-:Y:S02]  /*b190*/  STS.128 [R205], R8 ;  /* 0x00000008cd007388 */ /* 0x0207e40000000c00 */
.L_x_928:
[----:B------:R-:W-:Y:S05]  /*b1a0*/  BSYNC B1 ;  /* 0x0000000000017941 */ /* 0x000fea0003800000 */
.L_x_927:
[----:B------:R-:W-:Y:S01]  /*b1b0*/  ISETP.GE.AND P0, PT, R117, R25, PT ;  /* 0x000000197500720c */ /* 0x000fe20003f06270 */
[----:B------:R-:W-:-:S12]  /*b1c0*/  BSSY B1, `(.L_x_931) ;  /* 0x0000030000017945 */ /* 0x000fd80003800000 */
[----:B------:R4:W-:Y:S01]  /*b1d0*/  @P0 STS.128 [R205+0x1000], RZ ;  /* 0x001000ffcd000388 */ /* 0x0009e20000000c00 */
[----:B------:R-:W-:Y:S05]  /*b1e0*/  @P0 BRA `(.L_x_932) ;  /* 0x0000000000b40947 */ /* 0x000fea0003800000 */
[----:B---3--:R3:W5:Y:S01]  /*b1f0*/  LD.E.128 R8, desc[UR4][R38.64+0x40] ;  /* 0x0000400426087980 */ /* 0x008762000c101d00 */
[----:B------:R-:W-:Y:S01]  /*b200*/  ISETP.GE.AND P0, PT, R117, R15, PT ;  /* 0x0000000f7500720c */ /* 0x000fe20003f06270 */
[----:B------:R-:W-:-:S12]  /*b210*/  BSSY B0, `(.L_x_933) ;  /* 0x0000029000007945 */ /* 0x000fd80003800000 */
[----:B------:R-:W-:Y:S05]  /*b220*/  @P0 BRA `(.L_x_934) ;  /* 0x00000000009c0947 */ /* 0x000fea0003800000 */
[----:B------:R-:W2:Y:S04]  /*b230*/  LD.E.64 R2, desc[UR4][R30.64+0x20] ;  /* 0x000020041e027980 */ /* 0x000ea8000c101b00 */
        /* <DEDUP_REMOVED lines=8> */
[----:B--2---:R-:W-:Y:S02]  /*b2c0*/  LOP3.LUT R17, R2, 0xffff0000, RZ, 0xc0, !PT ;  /* 0xffff000002117812 */ /* 0x004fe400078ec0ff */
        /* <DEDUP_REMOVED lines=29> */
.L_x_934:
[----:B------:R-:W-:Y:S05]  /*b4a0*/  BSYNC B0 ;  /* 0x0000000000007941 */ /* 0x000fea0003800000 */
.L_x_933:
[----:B-----5:R1:W-:Y:S02]  /*b4b0*/  STS.128 [R205+0x1000], R8 ;  /* 0x00100008cd007388 */ /* 0x0203e40000000c00 */
.L_x_932:
[----:B------:R-:W-:Y:S05]  /*b4c0*/  BSYNC B1 ;  /* 0x0000000000017941 */ /* 0x000fea0003800000 */
.L_x_931:
[----:B------:R-:W-:-:S13]  /*b4d0*/  ISETP.GE.AND P0, PT, R116, R25, PT ;  /* 0x000000197400720c */ /* 0x000fda0003f06270 */
[----:B------:R1:W-:Y:S01]  /*b4e0*/  @P0 STS.128 [R205+0x2000], RZ ;  /* 0x002000ffcd000388 */ /* 0x0003e20000000c00 */
[----:B------:R-:W-:Y:S05]  /*b4f0*/  @P0 BRA `(.L_x_926) ;  /* 0x0000000000b40947 */ /* 0x000fea0003800000 */
[----:B-1-3--:R1:W5:Y:S01]  /*b500*/  LD.E.128 R8, desc[UR4][R38.64+0x80] ;  /* 0x0000800426087980 */ /* 0x00a362000c101d00 */
[----:B------:R-:W-:Y:S01]  /*b510*/  ISETP.GE.AND P0, PT, R116, R15, PT ;  /* 0x0000000f7400720c */ /* 0x000fe20003f06270 */
[----:B------:R-:W-:-:S12]  /*b520*/  BSSY B0, `(.L_x_935) ;  /* 0x0000029000007945 */ /* 0x000fd80003800000 */
[----:B------:R-:W-:Y:S05]  /*b530*/  @P0 BRA `(.L_x_936) ;  /* 0x00000000009c0947 */ /* 0x000fea0003800000 */
[----:B------:R-:W3:Y:S04]  /*b540*/  LD.E.64 R2, desc[UR4][R30.64+0x40] ;  /* 0x000040041e027980 */ /* 0x000ee8000c101b00 */
[----:B------:R-:W2:Y:S01]  /*b550*/  LD.E.64 R4, desc[UR4][R28.64+0x40] ;  /* 0x000040041c047980 */ /* 0x000ea2000c101b00 */
        /* <DEDUP_REMOVED lines=10> */
[----:B--2---:R-:W-:Y:S01]  /*b600*/  LOP3.LUT R20, R4, 0xffff0000, RZ, 0xc0, !PT ;  /* 0xffff000004147812 */ /* 0x004fe200078ec0ff */
        /* <DEDUP_REMOVED lines=26> */
.L_x_936:
[----:B------:R-:W-:Y:S05]  /*b7b0*/  BSYNC B0 ;  /* 0x0000000000007941 */ /* 0x000fea0003800000 */
.L_x_935:
[----:B-----5:R3:W-:Y:S02]  /*b7c0*/  STS.128 [R205+0x2000], R8 ;  /* 0x00200008cd007388 */ /* 0x0207e40000000c00 */
.L_x_926:
[----:B------:R-:W-:Y:S05]  /*b7d0*/  BSYNC B2 ;  /* 0x0000000000027941 */ /* 0x000fea0003800000 */
.L_x_925:
[----:B------:R-:W-:-:S05]  /*b7e0*/  VIADD R14, R170, 0x20 ;  /* 0x00000020aa0e7836 */ /* 0x000fca0000000000 */
[----:B------:R-:W-:-:S04]  /*b7f0*/  ISETP.GE.AND P0, PT, R14, R27, PT ;  /* 0x0000001b0e00720c */ /* 0x000fc80003f06270 */
[----:B------:R-:W-:-:S13]  /*b800*/  ISETP.LT.OR P0, PT, R64, -0x83, P0 ;  /* 0xffffff7d4000780c */ /* 0x000fda0000701670 */
[----:B------:R-:W-:Y:S05]  /*b810*/  @P0 BRA `(.L_x_937) ;  /* 0x0000003000180947 */ /* 0x000fea0003800000 */
[----:B------:R-:W-:Y:S01]  /*b820*/  ISETP.GE.AND P0, PT, R12, R25, PT ;  /* 0x000000190c00720c */ /* 0x000fe20003f06270 */
[----:B------:R-:W-:Y:S01]  /*b830*/  BSSY B1, `(.L_x_938) ;  /* 0x0000037000017945 */ /* 0x000fe20003800000 */
[----:B------:R-:W-:-:S04]  /*b840*/  IADD3 R3, P1, R0, R7, RZ ;  /* 0x0000000700037210 */ /* 0x000fc80007f3e0ff */
[----:B------:R-:W-:Y:S01]  /*b850*/  LEA.HI.X.SX32 R0, R0, R6, 0x1, P1 ;  /* 0x0000000600007211 */ /* 0x000fe200008f0eff */
[----:B------:R-:W-:-:S03]  /*b860*/  IMAD.SHL.U32 R17, R3, 0x2, RZ ;  /* 0x0000000203117824 */ /* 0x000fc600078e00ff */
[----:B------:R-:W-:Y:S02]  /*b870*/  SHF.L.U64.HI R3, R3, 0x1, R0 ;  /* 0x0000000103037819 */ /* 0x000fe40000010200 */
[-C--:B------:R-:W-:Y:S01]  /*b880*/  IADD3 R6, P2, R34, R17.reuse, RZ ;  /* 0x0000001122067210 */ /* 0x080fe20007f5e0ff */
[----:B------:R1:W-:Y:S01]  /*b890*/  @P0 STS.128 [R205+0x800], RZ ;  /* 0x000800ffcd000388 */ /* 0x0003e20000000c00 */
[----:B------:R-:W-:-:S03]  /*b8a0*/  IADD3 R16, P1, R32, R17, RZ ;  /* 0x0000001120107210 */ /* 0x000fc60007f3e0ff */
[--C-:B------:R-:W-:Y:S02]  /*b8b0*/  IMAD.X R7, R35, 0x1, R3.reuse, P2 ;  /* 0x0000000123077824 */ /* 0x100fe400010e0603 */
[----:B------:R-:W-:Y:S01]  /*b8c0*/  IMAD.X R17, R33, 0x1, R3, P1 ;  /* 0x0000000121117824 */ /* 0x000fe200008e0603 */
[----:B------:R-:W-:Y:S07]  /*b8d0*/  @P0 BRA `(.L_x_939) ;  /* 0x0000000000b00947 */ /* 0x000fee0003800000 */
[----:B-1-3--:R1:W5:Y:S01]  /*b8e0*/  LD.E.128 R8, desc[UR4][R36.64] ;  /* 0x0000000424087980 */ /* 0x00a362000c101d00 */
[----:B------:R-:W-:Y:S01]  /*b8f0*/  ISETP.GE.AND P0, PT, R12, R15, PT ;  /* 0x0000000f0c00720c */ /* 0x000fe20003f06270 */
[----:B------:R-:W-:-:S12]  /*b900*/  BSSY B0, `(.L_x_940) ;  /* 0x0000028000007945 */ /* 0x000fd80003800000 */
[----:B------:R-:W-:Y:S05]  /*b910*/  @P0 BRA `(.L_x_941) ;  /* 0x0000000000980947 */ /* 0x000fea0003800000 */
[----:B------:R-:W3:Y:S04]  /*b920*/  LD.E.64 R2, desc[UR4][R16.64] ;  /* 0x0000000410027980 */ /* 0x000ee8000c101b00 */
[----:B------:R-:W2:Y:S01]  /*b930*/  LD.E.64 R4, desc[UR4][R6.64] ;  /* 0x0000000406047980 */ /* 0x000ea2000c101b00 */
[C---:B-----5:R-:W-:Y:S01]  /*b940*/  LOP3.LUT R0, R9.reuse, 0xffff0000, RZ, 0xc0, !PT ;  /* 0xffff000009007812 */ /* 0x060fe200078ec0ff */
[----:B------:R-:W-:Y:S01]  /*b950*/  IMAD.U32 R20, R10, 0x10000, RZ ;  /* 0x000100000a147824 */ /* 0x000fe200078e00ff */
[----:B------:R-:W-:Y:S02]  /*b960*/  SHF.L.U32 R12, R9, 0x10, RZ ;  /* 0x00000010090c7819 */ /* 0x000fe400000006ff */
[C---:B------:R-:W-:Y:S02]  /*b970*/  SHF.L.U32 R9, R8.reuse, 0x10, RZ ;  /* 0x0000001008097819 */ /* 0x040fe400000006ff */
[----:B------:R-:W-:-:S02]  /*b980*/  LOP3.LUT R22, R8, 0xffff0000, RZ, 0xc0, !PT ;  /* 0xffff000008167812 */ /* 0x000fc400078ec0ff */
[C---:B------:R-:W-:Y:S02]  /*b990*/  SHF.L.U32 R23, R11.reuse, 0x10, RZ ;  /* 0x000000100b177819 */ /* 0x040fe400000006ff */
[----:B------:R-:W-:Y:S02]  /*b9a0*/  LOP3.LUT R21, R11, 0xffff0000, RZ, 0xc0, !PT ;  /* 0xffff00000b157812 */ /* 0x000fe400078ec0ff */
[----:B------:R-:W-:Y:S02]  /*b9b0*/  LOP3.LUT R24, R10, 0xffff0000, RZ, 0xc0, !PT ;  /* 0xffff00000a187812 */ /* 0x000fe400078ec0ff */
[----:B---3--:R-:W-:Y:S02]  /*b9c0*/  LOP3.LUT R13, R2, 0xffff0000, RZ, 0xc0, !PT ;  /* 0xffff0000020d7812 */ /* 0x008fe400078ec0ff */
[----:B------:R-:W-:Y:S02]  /*b9d0*/  LOP3.LUT R8, R3, 0xffff0000, RZ, 0xc0, !PT ;  /* 0xffff000003087812 */ /* 0x000fe400078ec0ff */
[----:B--2---:R-:W-:Y:S01]  /*b9e0*/  LOP3.LUT R19, R4, 0xffff0000, RZ, 0xc0, !PT ;  /* 0xffff000004137812 */ /* 0x004fe200078ec0ff */
[C---:B------:R-:W-:Y:S01]  /*b9f0*/  FMUL.FTZ R11, R0.reuse, R13 ;  /* 0x0000000d000b7220 */ /* 0x040fe20000410000 */
[----:B------:R-:W-:Y:S01]  /*ba00*/  LOP3.LUT R18, R5, 0xffff0000, RZ, 0xc0, !PT ;  /* 0xffff000005127812 */ /* 0x000fe200078ec0ff */
[----:B------:R-:W-:Y:S01]  /*ba10*/  FMUL.FTZ R10, R21, R8 ;  /* 0x00000008150a7220 */ /* 0x000fe20000410000 */
[----:B------:R-:W-:Y:S01]  /*ba20*/  SHF.L.U32 R3, R3, 0x10, RZ ;  /* 0x0000001003037819 */ /* 0x000fe200000006ff */
[-C--:B------:R-:W-:Y:S01]  /*ba30*/  FMUL.FTZ R0, R0, R19.reuse ;  /* 0x0000001300007220 */ /* 0x080fe20000410000 */
[----:B------:R-:W-:Y:S01]  /*ba40*/  FFMA.FTZ R11, R12, R19, -R11 ;  /* 0x000000130c0b7223 */ /* 0x000fe2000001080b */
[----:B------:R-:W-:Y:S01]  /*ba50*/  SHF.L.U32 R2, R2, 0x10, RZ ;  /* 0x0000001002027819 */ /* 0x000fe200000006ff */
[----:B------:R-:W-:-:S02]  /*ba60*/  IMAD.U32 R4, R4, 0x10000, RZ ;  /* 0x0001000004047824 */ /* 0x000fc400078e00ff */
[----:B------:R-:W-:Y:S01]  /*ba70*/  FFMA.FTZ R0, R12, R13, R0 ;  /* 0x0000000d0c007223 */ /* 0x000fe20000010000 */
[-C--:B------:R-:W-:Y:S01]  /*ba80*/  FMUL.FTZ R12, R21, R18.reuse ;  /* 0x00000012150c7220 */ /* 0x080fe20000410000 */
[----:B------:R-:W-:Y:S01]  /*ba90*/  SHF.L.U32 R5, R5, 0x10, RZ ;  /* 0x0000001005057819 */ /* 0x000fe200000006ff */
[C---:B------:R-:W-:Y:S01]  /*baa0*/  FFMA.FTZ R10, R23.reuse, R18, -R10 ;  /* 0x00000012170a7223 */ /* 0x040fe2000001080a */
[----:B------:R-:W-:Y:S01]  /*bab0*/  FMUL.FTZ R13, R24, R3 ;  /* 0x00000003180d7220 */ /* 0x000fe20000410000 */
[----:B------:R-:W-:Y:S01]  /*bac0*/  FFMA.FTZ R23, R23, R8, R12 ;  /* 0x0000000817177223 */ /* 0x000fe2000001000c */
[C---:B------:R-:W-:Y:S01]  /*bad0*/  FMUL.FTZ R8, R22.reuse, R2 ;  /* 0x0000000216087220 */ /* 0x040fe20000410000 */
[-C--:B------:R-:W-:Y:S01]  /*bae0*/  FMUL.FTZ R19, R22, R4.reuse ;  /* 0x0000000416137220 */ /* 0x080fe20000410000 */
[-C--:B------:R-:W-:Y:S01]  /*baf0*/  FMUL.FTZ R24, R24, R5.reuse ;  /* 0x0000000518187220 */ /* 0x080fe20000410000 */
[C---:B------:R-:W-:Y:S01]  /*bb00*/  FFMA.FTZ R13, R20.reuse, R5, -R13 ;  /* 0x00000005140d7223 */ /* 0x040fe2000001080d */
[C---:B------:R-:W-:Y:S01]  /*bb10*/  FFMA.FTZ R8, R9.reuse, R4, -R8 ;  /* 0x0000000409087223 */ /* 0x040fe20000010808 */
[----:B------:R-:W-:Y:S01]  /*bb20*/  FFMA.FTZ R19, R9, R2, R19 ;  /* 0x0000000209137223 */ /* 0x000fe20000010013 */
[----:B------:R-:W-:Y:S01]  /*bb30*/  FFMA.FTZ R24, R20, R3, R24 ;  /* 0x0000000314187223 */ /* 0x000fe20000010018 */
[----:B------:R-:W-:-:S02]  /*bb40*/  F2FP.BF16.F32.PACK_AB R9, R0, R11 ;  /* 0x0000000b0009723e */ /* 0x000fc400000010ff */
[----:B------:R-:W-:Y:S02]  /*bb50*/  F2FP.BF16.F32.PACK_AB R11, R23, R10 ;  /* 0x0000000a170b723e */ /* 0x000fe400000010ff */
[----:B------:R-:W-:Y:S02]  /*bb60*/  F2FP.BF16.F32.PACK_AB R8, R19, R8 ;  /* 0x000000081308723e */ /* 0x000fe400000010ff */
[----:B------:R-:W-:Y:S02]  /*bb70*/  F2FP.BF16.F32.PACK_AB R10, R24, R13 ;  /* 0x0000000d180a723e */ /* 0x000fe400000010ff */
.L_x_941:
[----:B------:R-:W-:Y:S05]  /*bb80*/  BSYNC B0 ;  /* 0x0000000000007941 */ /* 0x000fea0003800000 */
.L_x_940:
[----:B-----5:R3:W-:Y:S02]  /*bb90*/  STS.128 [R205+0x800], R8 ;  /* 0x00080008cd007388 */ /* 0x0207e40000000c00 */
.L_x_939:
[----:B------:R-:W-:Y:S05]  /*bba0*/  BSYNC B1 ;  /* 0x0000000000017941 */ /* 0x000fea0003800000 */
.L_x_938:
[----:B------:R-:W-:Y:S01]  /*bbb0*/  ISETP.GE.AND P0, PT, R117, R25, PT ;  /* 0x000000197500720c */ /* 0x000fe20003f06270 */
[----:B------:R-:W-:-:S12]  /*bbc0*/  BSSY B1, `(.L_x_942) ;  /* 0x000002f000017945 */ /* 0x000fd80003800000 */
        /* <DEDUP_REMOVED lines=44> */
.L_x_945:
[----:B------:R-:W-:Y:S05]  /*be90*/  BSYNC B0 ;  /* 0x0000000000007941 */ /* 0x000fea0003800000 */
.L_x_944:
[----:B-----5:R3:W-:Y:S02]  /*bea0*/  STS.128 [R205+0x1800], R8 ;  /* 0x00180008cd007388 */ /* 0x0207e40000000c00 */
.L_x_943:
[----:B------:R-:W-:Y:S05]  /*beb0*/  BSYNC B1 ;  /* 0x0000000000017941 */ /* 0x000fea0003800000 */
.L_x_942:
[----:B------:R-:W-:-:S13]  /*bec0*/  ISETP.GE.AND P0, PT, R116, R25, PT ;  /* 0x000000197400720c */ /* 0x000fda0003f06270 */
[----:B------:R1:W-:Y:S01]  /*bed0*/  @P0 STS.128 [R205+0x2800], RZ ;  /* 0x002800ffcd000388 */ /* 0x0003e20000000c00 */
[----:B------:R-:W-:Y:S05]  /*bee0*/  @P0 BRA `(.L_x_937) ;  /* 0x0000002800640947 */ /* 0x000fea0003800000 */
[----:B-123--:R-:W5:Y:S01]  /*bef0*/  LD.E.128 R36, desc[UR4][R36.64+0x80] ;  /* 0x0000800424247980 */ /* 0x00ef62000c101d00 */
[----:B------:R-:W-:Y:S01]  /*bf00*/  ISETP.GE.AND P0, PT, R116, R15, PT ;  /* 0x0000000f7400720c */ /* 0x000fe20003f06270 */
[----:B------:R-:W-:-:S12]  /*bf10*/  BSSY B0, `(.L_x_946) ;  /* 0x0000028000007945 */ /* 0x000fd80003800000 */
[----:B------:R-:W-:Y:S05]  /*bf20*/  @P0 BRA `(.L_x_947) ;  /* 0x0000000000980947 */ /* 0x000fea0003800000 */
[----:B------:R-:W2:Y:S04]  /*bf30*/  LD.E.64 R2, desc[UR4][R16.64+0x40] ;  /* 0x0000400410027980 */ /* 0x000ea8000c101b00 */
[----:B------:R-:W3:Y:S01]  /*bf40*/  LD.E.64 R4, desc[UR4][R6.64+0x40] ;  /* 0x0000400406047980 */ /* 0x000ee2000c101b00 */
[----:B-----5:R-:W-:Y:S01]  /*bf50*/  LOP3.LUT R0, R37, 0xffff0000, RZ, 0xc0, !PT ;  /* 0xffff000025007812 */ /* 0x020fe200078ec0ff */
[----:B------:R-:W-:Y:S01]  /*bf60*/  IMAD.U32 R12, R38, 0x10000, RZ ;  /* 0x00010000260c7824 */ /* 0x000fe200078e00ff */
[----:B------:R-:W-:Y:S02]  /*bf70*/  LOP3.LUT R15, R39, 0xffff0000, RZ, 0xc0, !PT ;  /* 0xffff0000270f7812 */ /* 0x000fe400078ec0ff */
[----:B------:R-:W-:Y:S02]  /*bf80*/  SHF.L.U32 R8, R37, 0x10, RZ ;  /* 0x0000001025087819 */ /* 0x000fe400000006ff */
[----:B------:R-:W-:-:S02]  /*bf90*/  SHF.L.U32 R9, R36, 0x10, RZ ;  /* 0x0000001024097819 */ /* 0x000fc400000006ff */
[----:B------:R-:W-:Y:S02]  /*bfa0*/  SHF.L.U32 R19, R39, 0x10, RZ ;  /* 0x0000001027137819 */ /* 0x000fe400000006ff */
[----:B------:R-:W-:Y:S02]  /*bfb0*/  LOP3.LUT R38, R38, 0xffff0000, RZ, 0xc0, !PT ;  /* 0xffff000026267812 */ /* 0x000fe400078ec0ff */
[----:B------:R-:W-:Y:S02]  /*bfc0*/  LOP3.LUT R36, R36, 0xffff0000, RZ, 0xc0, !PT ;  /* 0xffff000024247812 */ /* 0x000fe400078ec0ff */
[----:B--2---:R-:W-:Y:S02]  /*bfd0*/  LOP3.LUT R11, R2, 0xffff0000, RZ, 0xc0, !PT ;  /* 0xffff0000020b7812 */ /* 0x004fe400078ec0ff */
[----:B------:R-:W-:Y:S02]  /*bfe0*/  LOP3.LUT R10, R3, 0xffff0000, RZ, 0xc0, !PT ;  /* 0xffff0000030a7812 */ /* 0x000fe400078ec0ff */
[----:B---3--:R-:W-:Y:S01]  /*bff0*/  LOP3.LUT R13, R4, 0xffff0000, RZ, 0xc0, !PT ;  /* 0xffff0000040d7812 */ /* 0x008fe200078ec0ff */
[C---:B------:R-:W-:Y:S01]  /*c000*/  FMUL.FTZ R7, R0.reuse, R11 ;  /* 0x0000000b00077220 */ /* 0x040fe20000410000 */
[----:B------:R-:W-:Y:S01]  /*c010*/  LOP3.LUT R6, R5, 0xffff0000, RZ, 0xc0, !PT ;  /* 0xffff000005067812 */ /* 0x000fe200078ec0ff */
[----:B------:R-:W-:Y:S01]  /*c020*/  FMUL.FTZ R16, R15, R10 ;  /* 0x0000000a0f107220 */ /* 0x000fe20000410000 */
[----:B------:R-:W-:Y:S01]  /*c030*/  SHF.L.U32 R3, R3, 0x10, RZ ;  /* 0x0000001003037819 */ /* 0x000fe200000006ff */
[-C--:B------:R-:W-:Y:S01]  /*c040*/  FMUL.FTZ R0, R0, R13.reuse ;  /* 0x0000000d00007220 */ /* 0x080fe20000410000 */
[----:B------:R-:W-:Y:S01]  /*c050*/  SHF.L.U32 R2, R2, 0x10, RZ ;  /* 0x0000001002027819 */ /* 0x000fe200000006ff */
[----:B------:R-:W-:Y:S01]  /*c060*/  IMAD.U32 R4, R4, 0x10000, RZ ;  /* 0x0001000004047824 */ /* 0x000fe200078e00ff */
[----:B------:R-:W-:Y:S01]  /*c070*/  SHF.L.U32 R5, R5, 0x10, RZ ;  /* 0x0000001005057819 */ /* 0x000fe200000006ff */
[C---:B------:R-:W-:Y:S01]  /*c080*/  FFMA.FTZ R7, R8.reuse, R13, -R7 ;  /* 0x0000000d08077223 */ /* 0x040fe20000010807 */
[----:B------:R-:W-:Y:S01]  /*c090*/  FFMA.FTZ R0, R8, R11, R0 ;  /* 0x0000000b08007223 */ /* 0x000fe20000010000 */
[-C--:B------:R-:W-:Y:S01]  /*c0a0*/  FMUL.FTZ R8, R15, R6.reuse ;  /* 0x000000060f087220 */ /* 0x080fe20000410000 */
[C---:B------:R-:W-:Y:S01]  /*c0b0*/  FFMA.FTZ R16, R19.reuse, R6, -R16 ;  /* 0x0000000613107223 */ /* 0x040fe20000010810 */
[----:B------:R-:W-:Y:S01]  /*c0c0*/  FMUL.FTZ R11, R38, R3 ;  /* 0x00000003260b7220 */ /* 0x000fe20000410000 */
[C---:B------:R-:W-:Y:S01]  /*c0d0*/  FMUL.FTZ R6, R36.reuse, R2 ;  /* 0x0000000224067220 */ /* 0x040fe20000410000 */
[----:B------:R-:W-:Y:S01]  /*c0e0*/  FMUL.FTZ R13, R36, R4 ;  /* 0x00000004240d7220 */ /* 0x000fe20000410000 */
[-C--:B------:R-:W-:Y:S01]  /*c0f0*/  FMUL.FTZ R38, R38, R5.reuse ;  /* 0x0000000526267220 */ /* 0x080fe20000410000 */
[----:B------:R-:W-:Y:S01]  /*c100*/  FFMA.FTZ R19, R19, R10, R8 ;  /* 0x0000000a13137223 */ /* 0x000fe20000010008 */
        /* <DEDUP_REMOVED lines=8> */
.L_x_947:
[----:B------:R-:W-:Y:S05]  /*c190*/  BSYNC B0 ;  /* 0x0000000000007941 */ /* 0x000fea0003800000 */
.L_x_946:
[----:B-----5:R1:W-:Y:S01]  /*c1a0*/  STS.128 [R205+0x2800], R36 ;  /* 0x00280024cd007388 */ /* 0x0203e20000000c00 */
[----:B------:R-:W-:Y:S05]  /*c1b0*/  BRA `(.L_x_937) ;  /* 0x0000002400b07947 */ /* 0x000fea0003800000 */
.L_x_924:
[----:B------:R-:W-:Y:S04]  /*c1c0*/  BSSY B2, `(.L_x_948) ;  /* 0x0000110000027945 */ /* 0x000fe80003800000 */
[----:B------:R-:W-:Y:S05]  /*c1d0*/  @!P0 BRA `(.L_x_949) ;  /* 0x0000001000388947 */ /* 0x000fea0003800000 */
[----:B------:R-:W-:Y:S01]  /*c1e0*/  ISETP.GE.AND P0, PT, R12, R25, PT ;  /* 0x000000190c00720c */ /* 0x000fe20003f06270 */
[----:B------:R-:W-:-:S12]  /*c1f0*/  BSSY B1, `(.L_x_950) ;  /* 0x000005a000017945 */ /* 0x000fd80003800000 */
[----:B------:R1:W-:Y:S04]  /*c200*/  @P0 STS [R205], RZ ;  /* 0x000000ffcd000388 */ /* 0x0003e80000000800 */
[----:B------:R1:W-:Y:S04]  /*c210*/  @P0 STS [R205+0x4], RZ ;  /* 0x000004ffcd000388 */ /* 0x0003e80000000800 */
[----:B------:R1:W-:Y:S01]  /*c220*/  @P0 STS.64 [R205+0x8], RZ ;  /* 0x000008ffcd000388 */ /* 0x0003e20000000a00 */
[----:B------:R-:W-:Y:S05]  /*c230*/  @P0 BRA `(.L_x_951) ;  /* 0x0000000400540947 */ /* 0x000fea0003800000 */
[----:B------:R2:W5:Y:S01]  /*c240*/  LD.E.128 R20, desc[UR4][R38.64] ;  /* 0x0000000426147980 */ /* 0x000562000c101d00 */
[----:B------:R-:W-:Y:S01]  /*c250*/  ISETP.GE.AND P0, PT, R12, R15, PT ;  /* 0x0000000f0c00720c */ /* 0x000fe20003f06270 */
[----:B------:R-:W-:-:S12]  /*c260*/  BSSY B0, `(.L_x_952) ;  /* 0x0000051000007945 */ /* 0x000fd80003800000 */
[----:B------:R-:W-:Y:S05]  /*c270*/  @P0 BRA `(.L_x_953) ;  /* 0x00000004003c0947 */ /* 0x000fea0003800000 */
[----:B------:R-:W-:Y:S01]  /*c280*/  ISETP.GE.AND P0, PT, R12, R31, PT ;  /* 0x0000001f0c00720c */ /* 0x000fe20003f06270 */
[----:B------:R-:W-:Y:S02]  /*c290*/  IMAD.MOV.U32 R4, RZ, RZ, RZ ;  /* 0x000000ffff047224 */ /* 0x000fe400078e00ff */
[----:B------:R-:W-:-:S10]  /*c2a0*/  IMAD.MOV.U32 R5, RZ, RZ, R31 ;  /* 0x000000ffff057224 */ /* 0x000fd400078e001f */
[----:B------:R-:W-:Y:S01]  /*c2b0*/  @P0 IADD3 R4, -R2, RZ, RZ ;  /* 0x000000ff02040210 */ /* 0x000fe20007ffe1ff */
[----:B------:R-:W-:-:S03]  /*c2c0*/  @P0 IMAD.MOV R5, RZ, RZ, -R2 ;  /* 0x000000ffff050224 */ /* 0x000fc600078e0a02 */
[----:B------:R-:W-:Y:S01]  /*c2d0*/  IADD3 R11, P1, R4, R3, RZ ;  /* 0x00000003040b7210 */ /* 0x000fe20007f3e0ff */
[----:B------:R-:W-:-:S03]  /*c2e0*/  IMAD.WIDE R6, R5, 0x2, R38 ;  /* 0x0000000205067825 */ /* 0x000fc600078e0226 */
[----:B------:R-:W-:Y:S02]  /*c2f0*/  LEA.HI.X.SX32 R9, R4, R29, 0x1, P1 ;  /* 0x0000001d04097211 */ /* 0x000fe400008f0eff */
[C---:B------:R-:W-:Y:S01]  /*c300*/  LEA R8, P1, R11.reuse, R32, 0x1 ;  /* 0x000000200b087211 */ /* 0x040fe200078208ff */
[----:B------:R-:W-:Y:S01]  /*c310*/  IMAD.MOV.U32 R14, RZ, RZ, RZ ;  /* 0x000000ffff0e7224 */ /* 0x000fe200078e00ff */
[----:B------:R-:W-:Y:S01]  /*c320*/  @P0 IADD3 R14, -R2, RZ, RZ ;  /* 0x000000ff020e0210 */ /* 0x000fe20007ffe1ff */
[----:B------:R-:W3:Y:S01]  /*c330*/  LD.E.128 R4, desc[UR4][R6.64] ;  /* 0x0000000406047980 */ /* 0x000ee2000c101d00 */
[----:B------:R-:W-:Y:S02]  /*c340*/  LEA.HI.X R9, R11, R33, R9, 0x1, P1 ;  /* 0x000000210b097211 */ /* 0x000fe400008f0c09 */
[----:B------:R-:W-:-:S04]  /*c350*/  IADD3 R19, P1, R14, R3, RZ ;  /* 0x000000030e137210 */ /* 0x000fc80007f3e0ff */
[----:B------:R-:W4:Y:S01]  /*c360*/  LD.E.128 R8, desc[UR4][R8.64] ;  /* 0x0000000408087980 */ /* 0x000f22000c101d00 */
[----:B------:R-:W-:Y:S02]  /*c370*/  LEA.HI.X.SX32 R17, R14, R29, 0x1, P1 ;  /* 0x0000001d0e117211 */ /* 0x000fe400008f0eff */
[----:B------:R-:W-:-:S04]  /*c380*/  LEA R16, P1, R19, R34, 0x1 ;  /* 0x0000002213107211 */ /* 0x000fc800078208ff */
[----:B------:R-:W-:-:S06]  /*c390*/  LEA.HI.X R17, R19, R35, R17, 0x1, P1 ;  /* 0x0000002313117211 */ /* 0x000fcc00008f0c11 */
[----:B------:R-:W2:Y:S01]  /*c3a0*/  LD.E.128 R16, desc[UR4][R16.64] ;  /* 0x0000000410107980 */ /* 0x000ea2000c101d00 */
[C---:B-----5:R-:W-:Y:S01]  /*c3b0*/  LOP3.LUT R14, R21.reuse, 0xffff0000, RZ, 0xc0, !PT ;  /* 0xffff0000150e7812 */ /* 0x060fe200078ec0ff */
[----:B------:R-:W-:Y:S01]  /*c3c0*/  IMAD.U32 R24, R20, 0x10000, RZ ;  /* 0x0001000014187824 */ /* 0x000fe200078e00ff */
[----:B------:R-:W-:Y:S01]  /*c3d0*/  SHF.L.U32 R28, R21, 0x10, RZ ;  /* 0x00000010151c7819 */ /* 0x000fe200000006ff */
[----:B------:R-:W-:Y:S01]  /*c3e0*/  IMAD.U32 R26, R22, 0x10000, RZ ;  /* 0x00010000161a7824 */ /* 0x000fe200078e00ff */
[C---:B------:R-:W-:Y:S02]  /*c3f0*/  LOP3.LUT R21, R23.reuse, 0xffff0000, RZ, 0xc0, !PT ;  /* 0xffff000017157812 */ /* 0x040fe400078ec0ff */
[----:B------:R-:W-:Y:S02]  /*c400*/  SHF.L.U32 R40, R23, 0x10, RZ ;  /* 0x0000001017287819 */ /* 0x000fe400000006ff */
[----:B------:R-:W-:Y:S02]  /*c410*/  LOP3.LUT R20, R20, 0xffff0000, RZ, 0xc0, !PT ;  /* 0xffff000014147812 */ /* 0x000fe400078ec0ff */
[----:B------:R-:W-:Y:S01]  /*c420*/  LOP3.LUT R22, R22, 0xffff0000, RZ, 0xc0, !PT ;  /* 0xffff000016167812 */ /* 0x000fe200078ec0ff */
[C---:B---3--:R-:W-:Y:S01]  /*c430*/  IMAD.U32 R30, R4.reuse, 0x10000, RZ ;  /* 0x00010000041e7824 */ /* 0x048fe200078e00ff */
[----:B------:R-:W-:Y:S01]  /*c440*/  LOP3.LUT R23, R4, 0xffff0000, RZ, 0xc0, !PT ;  /* 0xffff000004177812 */ /* 0x000fe200078ec0ff */
[----:B------:R-:W-:Y:S01]  /*c450*/  IMAD.U32 R41, R6, 0x10000, RZ ;  /* 0x0001000006297824 */ /* 0x000fe200078e00ff */
[----:B------:R-:W-:-:S02]  /*c460*/  SHF.L.U32 R4, R5, 0x10, RZ ;  /* 0x0000001005047819 */ /* 0x000fc400000006ff */
[----:B------:R-:W-:Y:S02]  /*c470*/  LOP3.LUT R42, R5, 0xffff0000, RZ, 0xc0, !PT ;  /* 0xffff0000052a7812 */ /* 0x000fe400078ec0ff */
[C---:B------:R-:W-:Y:S01]  /*c480*/  SHF.L.U32 R5, R7.reuse, 0x10, RZ ;  /* 0x0000001007057819 */ /* 0x040fe200000006ff */
[----:B----4-:R-:W-:Y:S01]  /*c490*/  IMAD.U32 R43, R8, 0x10000, RZ ;  /* 0x00010000082b7824 */ /* 0x010fe200078e00ff */
[----:B------:R-:W-:Y:S01]  /*c4a0*/  LOP3.LUT R44, R7, 0xffff0000, RZ, 0xc0, !PT ;  /* 0xffff0000072c7812 */ /* 0x000fe200078ec0ff */
[----:B------:R-:W-:Y:S01]  /*c4b0*/  IMAD.U32 R46, R10, 0x10000, RZ ;  /* 0x000100000a2e7824 */ /* 0x000fe200078e00ff */
[----:B------:R-:W-:Y:S01]  /*c4c0*/  SHF.L.U32 R7, R9, 0x10, RZ ;  /* 0x0000001009077819 */ /* 0x000fe200000006ff */
[----:B------:R-:W-:Y:S01]  /*c4d0*/  @!P0 FADD.FTZ R43, -R43, -RZ ;  /* 0x800000ff2b2b8221 */ /* 0x000fe20000010100 */
        /* <DEDUP_REMOVED lines=9> */
[----:B------:R-:W-:Y:S01]  /*c570*/  @!P0 FADD.FTZ R8, -R8, -RZ ;  /* 0x800000ff08088221 */ /* 0x000fe20000010100 */
[----:B------:R-:W-:Y:S01]  /*c580*/  LOP3.LUT R6, R6, 0xffff0000, RZ, 0xc0, !PT ;  /* 0xffff000006067812 */ /* 0x000fe200078ec0ff */
[----:B------:R-:W-:Y:S01]  /*c590*/  @!P0 FADD.FTZ R10, -R10, -RZ ;  /* 0x800000ff0a0a8221 */ /* 0x000fe20000010100 */
[----:B------:R-:W-:Y:S01]  /*c5a0*/  FMUL.FTZ R7, R4, R7 ;  /* 0x0000000704077220 */ /* 0x000fe20000410000 */
[----:B------:R-:W-:Y:S01]  /*c5b0*/  @!P0 FADD.FTZ R11, -R11, -RZ ;  /* 0x800000ff0b0b8221 */ /* 0x000fe20000010100 */
[----:B------:R-:W-:Y:S01]  /*c5c0*/  FMUL.FTZ R23, R23, R8 ;  /* 0x0000000817177220 */ /* 0x000fe20000410000 */
[----:B------:R-:W-:Y:S01]  /*c5d0*/  FMUL.FTZ R9, R6, R9 ;  /* 0x0000000906097220 */ /* 0x000fe20000410000 */
[----:B--2---:R-:W-:-:S02]  /*c5e0*/  IMAD.U32 R8, R16, 0x10000, RZ ;  /* 0x0001000010087824 */ /* 0x004fc400078e00ff */
[----:B------:R-:W-:Y:S01]  /*c5f0*/  FMUL.FTZ R44, R44, R11 ;  /* 0x0000000b2c2c7220 */ /* 0x000fe20000410000 */
[----:B------:R-:W-:Y:S01]  /*c600*/  LOP3.LUT R6, R16, 0xffff0000, RZ, 0xc0, !PT ;  /* 0xffff000010067812 */ /* 0x000fe200078ec0ff */
[----:B------:R-:W-:Y:S01]  /*c610*/  FMUL.FTZ R5, R5, R10 ;  /* 0x0000000a05057220 */ /* 0x000fe20000410000 */
[C---:B------:R-:W-:Y:S01]  /*c620*/  SHF.L.U32 R4, R17.reuse, 0x10, RZ ;  /* 0x0000001011047819 */ /* 0x040fe200000006ff */
[C---:B------:R-:W-:Y:S01]  /*c630*/  IMAD.U32 R16, R18.reuse, 0x10000, RZ ;  /* 0x0001000012107824 */ /* 0x040fe200078e00ff */
[----:B------:R-:W-:Y:S01]  /*c640*/  LOP3.LUT R11, R18, 0xffff0000, RZ, 0xc0, !PT ;  /* 0xffff0000120b7812 */ /* 0x000fe200078ec0ff */
[----:B------:R-:W-:Y:S01]  /*c650*/  FMUL.FTZ R43, R30, R43 ;  /* 0x0000002b1e2b7220 */ /* 0x000fe20000410000 */
[----:B------:R-:W-:Y:S01]  /*c660*/  LOP3.LUT R17, R17, 0xffff0000, RZ, 0xc0, !PT ;  /* 0xffff000011117812 */ /* 0x000fe200078ec0ff */
[----:B------:R-:W-:Y:S01]  /*c670*/  FMUL.FTZ R45, R42, R45 ;  /* 0x0000002d2a2d7220 */ /* 0x000fe20000410000 */
[----:B------:R-:W-:Y:S01]  /*c680*/  SHF.L.U32 R10, R19, 0x10, RZ ;  /* 0x00000010130a7819 */ /* 0x000fe200000006ff */
[----:B------:R-:W-:Y:S01]  /*c690*/  FMUL.FTZ R41, R41, R46 ;  /* 0x0000002e29297220 */ /* 0x000fe20000410000 */
[----:B------:R-:W-:Y:S01]  /*c6a0*/  LOP3.LUT R18, R19, 0xffff0000, RZ, 0xc0, !PT ;  /* 0xffff000013127812 */ /* 0x000fe200078ec0ff */
[----:B------:R-:W-:Y:S01]  /*c6b0*/  FFMA.FTZ R8, R24, R8, R43 ;  /* 0x0000000818087223 */ /* 0x000fe2000001002b */
[----:B------:R-:W-:Y:S01]  /*c6c0*/  FFMA.FTZ R23, R20, R6, R23 ;  /* 0x0000000614177223 */ /* 0x000fe20000010017 */
[----:B------:R-:W-:Y:S01]  /*c6d0*/  FFMA.FTZ R4, R28, R4, R7 ;  /* 0x000000041c047223 */ /* 0x000fe20000010007 */
[----:B------:R-:W-:Y:S01]  /*c6e0*/  FFMA.FTZ R17, R14, R17, R45 ;  /* 0x000000110e117223 */ /* 0x000fe2000001002d */
[----:B------:R-:W-:Y:S01]  /*c6f0*/  FFMA.FTZ R16, R26, R16, R41 ;  /* 0x000000101a107223 */ /* 0x000fe20000010029 */
[----:B------:R-:W-:Y:S01]  /*c700*/  FFMA.FTZ R5, R40, R10, R5 ;  /* 0x0000000a28057223 */ /* 0x000fe20000010005 */
[----:B------:R-:W-:Y:S01]  /*c710*/  FFMA.FTZ R18, R21, R18, R44 ;  /* 0x0000001215127223 */ /* 0x000fe2000001002c */
[----:B------:R-:W-:Y:S01]  /*c720*/  FFMA.FTZ R9, R22, R11, R9 ;  /* 0x0000000b16097223 */ /* 0x000fe20000010009 */
[----:B------:R-:W-:-:S02]  /*c730*/  F2FP.BF16.F32.PACK_AB R20, R23, R8 ;  /* 0x000000081714723e */ /* 0x000fc400000010ff */
[----:B------:R-:W-:Y:S02]  /*c740*/  F2FP.BF16.F32.PACK_AB R21, R17, R4 ;  /* 0x000000041115723e */ /* 0x000fe400000010ff */
[----:B------:R-:W-:Y:S02]  /*c750*/  F2FP.BF16.F32.PACK_AB R23, R18, R5 ;  /* 0x000000051217723e */ /* 0x000fe400000010ff */
[----:B------:R-:W-:Y:S02]  /*c760*/  F2FP.BF16.F32.PACK_AB R22, R9, R16 ;  /* 0x000000100916723e */ /* 0x000fe400000010ff */
.L_x_953:
[----:B------:R-:W-:Y:S05]  /*c770*/  BSYNC B0 ;  /* 0x0000000000007941 */ /* 0x000fea0003800000 */
.L_x_952:
[----:B-----5:R3:W-:Y:S02]  /*c780*/  STS.128 [R205], R20 ;  /* 0x00000014cd007388 */ /* 0x0207e40000000c00 */
.L_x_951:
[----:B------:R-:W-:Y:S05]  /*c790*/  BSYNC B1 ;  /* 0x0000000000017941 */ /* 0x000fea0003800000 */
.L_x_950:
        /* <DEDUP_REMOVED lines=19> */
[----:B------:R-:W2:Y:S01]  /*c8d0*/  LD.E.128 R4, desc[UR4][R6.64+0x40] ;  /* 0x0000400406047980 */ /* 0x000ea2000c101d00 */
[----:B------:R-:W-:Y:S02]  /*c8e0*/  LEA.HI.X R9, R11, R33, R9, 0x1, P1 ;  /* 0x000000210b097211 */ /* 0x000fe400008f0c09 */
[----:B------:R-:W-:-:S04]  /*c8f0*/  IADD3 R19, P1, R14, R3, RZ ;  /* 0x000000030e137210 */ /* 0x000fc80007f3e0ff */
[----:B------:R-:W4:Y:S01]  /*c900*/  LD.E.128 R8, desc[UR4][R8.64+0x40] ;  /* 0x0000400408087980 */ /* 0x000f22000c101d00 */
[----:B------:R-:W-:Y:S02]  /*c910*/  LEA.HI.X.SX32 R17, R14, R29, 0x1, P1 ;  /* 0x0000001d0e117211 */ /* 0x000fe400008f0eff */
[----:B------:R-:W-:-:S04]  /*c920*/  LEA R16, P1, R19, R34, 0x1 ;  /* 0x0000002213107211 */ /* 0x000fc800078208ff */
[----:B------:R-:W-:-:S06]  /*c930*/  LEA.HI.X R17, R19, R35, R17, 0x1, P1 ;  /* 0x0000002313117211 */ /* 0x000fcc00008f0c11 */
[----:B------:R-:W3:Y:S01]  /*c940*/  LD.E.128 R16, desc[UR4][R16.64+0x40] ;  /* 0x0000400410107980 */ /* 0x000ee2000c101d00 */
        /* <DEDUP_REMOVED lines=8> */
[C---:B--2---:R-:W-:Y:S01]  /*c9d0*/  IMAD.U32 R30, R4.reuse, 0x10000, RZ ;  /* 0x00010000041e7824 */ /* 0x044fe200078e00ff */
        /* <DEDUP_REMOVED lines=26> */
[----:B---3--:R-:W-:-:S02]  /*cb80*/  IMAD.U32 R8, R16, 0x10000, RZ ;  /* 0x0001000010087824 */ /* 0x008fc400078e00ff */
        /* <DEDUP_REMOVED lines=24> */
.L_x_957:
[----:B------:R-:W-:Y:S05]  /*cd10*/  BSYNC B0 ;  /* 0x0000000000007941 */ /* 0x000fea0003800000 */
.L_x_956:
[----:B-----5:R1:W-:Y:S02]  /*cd20*/  STS.128 [R205+0x1000], R20 ;  /* 0x00100014cd007388 */ /* 0x0203e40000000c00 */
.L_x_955:
[----:B------:R-:W-:Y:S05]  /*cd30*/  BSYNC B1 ;  /* 0x0000000000017941 */ /* 0x000fea0003800000 */
.L_x_954:
[----:B------:R-:W-:-:S13]  /*cd40*/  ISETP.GE.AND P0, PT, R116, R25, PT ;  /* 0x000000197400720c */ /* 0x000fda0003f06270 */
[----:B------:R1:W-:Y:S01]  /*cd50*/  @P0 STS.128 [R205+0x2000], RZ ;  /* 0x002000ffcd000388 */ /* 0x0003e20000000c00 */
[----:B------:R-:W-:Y:S05]  /*cd60*/  @P0 BRA `(.L_x_949) ;  /* 0x0000000400540947 */ /* 0x000fea0003800000 */
[----:B-1-3--:R1:W5:Y:S01]  /*cd70*/  LD.E.128 R20, desc[UR4][R38.64+0x80] ;  /* 0x0000800426147980 */ /* 0x00a362000c101d00 */
        /* <DEDUP_REMOVED lines=21> */
[----:B------:R-:W4:Y:S01]  /*ced0*/  LD.E.128 R16, desc[UR4][R16.64+0x80] ;  /* 0x0000800410107980 */ /* 0x000f22000c101d00 */
[C---:B-----5:R-:W-:Y:S01]  /*cee0*/  LOP3.LUT R14, R21.reuse, 0xffff0000, RZ, 0xc0, !PT ;  /* 0xffff0000150e7812 */ /* 0x060fe200078ec0ff */
[----:B------:R-:W-:Y:S01]  /*cef0*/  IMAD.U32 R24, R20, 0x10000, RZ ;  /* 0x0001000014187824 */ /* 0x000fe200078e00ff */
[----:B------:R-:W-:Y:S01]  /*cf00*/  SHF.L.U32 R28, R21, 0x10, RZ ;  /* 0x00000010151c7819 */ /* 0x000fe200000006ff */
[----:B------:R-:W-:Y:S01]  /*cf10*/  IMAD.U32 R26, R22, 0x10000, RZ ;  /* 0x00010000161a7824 */ /* 0x000fe200078e00ff */
[C---:B------:R-:W-:Y:S02]  /*cf20*/  LOP3.LUT R21, R23.reuse, 0xffff0000, RZ, 0xc0, !PT ;  /* 0xffff000017157812 */ /* 0x040fe400078ec0ff */
[----:B-12---:R-:W-:Y:S02]  /*cf30*/  SHF.L.U32 R38, R23, 0x10, RZ ;  /* 0x0000001017267819 */ /* 0x006fe400000006ff */
        /* <DEDUP_REMOVED lines=29> */
[----:B------:R-:W-:-:S02]  /*d110*/  IMAD.U32 R8, R16, 0x10000, RZ ;  /* 0x0001000010087824 */ /* 0x000fc400078e00ff */
        /* <DEDUP_REMOVED lines=24> */
.L_x_959:
[----:B------:R-:W-:Y:S05]  /*d2a0*/  BSYNC B0 ;  /* 0x0000000000007941 */ /* 0x000fea0003800000 */
.L_x_958:
[----:B-----5:R3:W-:Y:S02]  /*d2b0*/  STS.128 [R205+0x2000], R20 ;  /* 0x00200014cd007388 */ /* 0x0207e40000000c00 */
.L_x_949:
[----:B------:R-:W-:Y:S05]  /*d2c0*/  BSYNC B2 ;  /* 0x0000000000027941 */ /* 0x000fea0003800000 */
.L_x_948:
[----:B------:R-:W-:-:S05]  /*d2d0*/  VIADD R14, R170, 0x20 ;  /* 0x00000020aa0e7836 */ /* 0x000fca0000000000 */
[----:B------:R-:W-:-:S04]  /*d2e0*/  ISETP.GE.AND P0, PT, R14, R27, PT ;  /* 0x0000001b0e00720c */ /* 0x000fc80003f06270 */
[----:B------:R-:W-:-:S13]  /*d2f0*/  ISETP.LT.OR P0, PT, R64, -0x83, P0 ;  /* 0xffffff7d4000780c */ /* 0x000fda0000701670 */
[----:B------:R-:W-:Y:S05]  /*d300*/  @P0 BRA `(.L_x_937) ;  /* 0x00000014005c0947 */ /* 0x000fea0003800000 */
[----:B------:R-:W-:Y:S01]  /*d310*/  ISETP.GE.AND P0, PT, R12, R25, PT ;  /* 0x000000190c00720c */ /* 0x000fe20003f06270 */
[----:B------:R-:W-:-:S12]  /*d320*/  BSSY B1, `(.L_x_960) ;  /* 0x000005c000017945 */ /* 0x000fd80003800000 */
[----:B------:R1:W-:Y:S01]  /*d330*/  @P0 STS.128 [R205+0x800], RZ ;  /* 0x000800ffcd000388 */ /* 0x0003e20000000c00 */
[----:B------:R-:W-:Y:S05]  /*d340*/  @P0 BRA `(.L_x_961) ;  /* 0x0000000400640947 */ /* 0x000fea0003800000 */
[----:B------:R1:W5:Y:S01]  /*d350*/  LD.E.128 R4, desc[UR4][R36.64] ;  /* 0x0000000424047980 */ /* 0x000362000c101d00 */
[----:B------:R-:W-:Y:S01]  /*d360*/  ISETP.GE.AND P0, PT, R12, R15, PT ;  /* 0x0000000f0c00720c */ /* 0x000fe20003f06270 */
[----:B------:R-:W-:-:S12]  /*d370*/  BSSY B0, `(.L_x_962) ;  /* 0x0000055000007945 */ /* 0x000fd80003800000 */
[----:B------:R-:W-:Y:S05]  /*d380*/  @P0 BRA `(.L_x_963) ;  /* 0x00000004004c0947 */ /* 0x000fea0003800000 */
[----:B------:R-:W-:Y:S01]  /*d390*/  ISETP.GE.AND P0, PT, R12, R31, PT ;  /* 0x0000001f0c00720c */ /* 0x000fe20003f06270 */
[----:B------:R-:W-:Y:S01]  /*d3a0*/  IMAD.MOV.U32 R11, RZ, RZ, RZ ;  /* 0x000000ffff0b7224 */ /* 0x000fe200078e00ff */
[C---:B------:R-:W-:Y:S02]  /*d3b0*/  IADD3 R13, P1, R0.reuse, R3, RZ ;  /* 0x00000003000d7210 */ /* 0x040fe40007f3e0ff */
[----:B------:R-:W-:Y:S02]  /*d3c0*/  MOV R9, R31 ;  /* 0x0000001f00097202 */ /* 0x000fe40000000f00 */
[----:B------:R-:W-:-:S07]  /*d3d0*/  LEA.HI.X.SX32 R12, R0, R29, 0x1, P1 ;  /* 0x0000001d000c7211 */ /* 0x000fce00008f0eff */
[--C-:B------:R-:W-:Y:S02]  /*d3e0*/  @P0 IMAD.MOV R11, RZ, RZ, -R2.reuse ;  /* 0x000000ffff0b0224 */ /* 0x100fe400078e0a02 */
[----:B-1-3--:R-:W-:Y:S02]  /*d3f0*/  IMAD.MOV.U32 R20, RZ, RZ, RZ ;  /* 0x000000ffff147224 */ /* 0x00afe400078e00ff */
[----:B------:R-:W-:Y:S01]  /*d400*/  @P0 IMAD.MOV R9, RZ, RZ, -R2 ;  /* 0x000000ffff090224 */ /* 0x000fe200078e0a02 */
[----:B------:R-:W-:-:S04]  /*d410*/  IADD3 R17, P1, R11, R13, RZ ;  /* 0x0000000d0b117210 */ /* 0x000fc80007f3e0ff */
[----:B------:R-:W-:Y:S02]  /*d420*/  LEA.HI.X.SX32 R11, R11, R12, 0x1, P1 ;  /* 0x0000000c0b0b7211 */ /* 0x000fe400008f0eff */
[C---:B------:R-:W-:Y:S02]  /*d430*/  LEA R16, P1, R17.reuse, R32, 0x1 ;  /* 0x0000002011107211 */ /* 0x040fe400078208ff */
[----:B------:R-:W-:Y:S02]  /*d440*/  @P0 IADD3 R20, -R2, RZ, RZ ;  /* 0x000000ff02140210 */ /* 0x000fe40007ffe1ff */
[----:B------:R-:W-:Y:S01]  /*d450*/  LEA.HI.X R17, R17, R33, R11, 0x1, P1 ;  /* 0x0000002111117211 */ /* 0x000fe200008f0c0b */
[----:B------:R-:W-:Y:S01]  /*d460*/  IMAD.WIDE R8, R9, 0x2, R36 ;  /* 0x0000000209087825 */ /* 0x000fe200078e0224 */
[----:B------:R-:W-:-:S04]  /*d470*/  IADD3 R13, P1, R20, R13, RZ ;  /* 0x0000000d140d7210 */ /* 0x000fc80007f3e0ff */
[----:B------:R-:W3:Y:S01]  /*d480*/  LD.E.128 R16, desc[UR4][R16.64] ;  /* 0x0000000410107980 */ /* 0x000ee2000c101d00 */
[----:B------:R-:W-:Y:S02]  /*d490*/  LEA.HI.X.SX32 R12, R20, R12, 0x1, P1 ;  /* 0x0000000c140c7211 */ /* 0x000fe400008f0eff */
[C---:B------:R-:W-:Y:S01]  /*d4a0*/  LEA R20, P1, R13.reuse, R34, 0x1 ;  /* 0x000000220d147211 */ /* 0x040fe200078208ff */
[----:B------:R-:W4:Y:S03]  /*d4b0*/  LD.E.128 R8, desc[UR4][R8.64] ;  /* 0x0000000408087980 */ /* 0x000f26000c101d00 */
[----:B------:R-:W-:-:S06]  /*d4c0*/  LEA.HI.X R21, R13, R35, R12, 0x1, P1 ;  /* 0x000000230d157211 */ /* 0x000fcc00008f0c0c */
[----:B------:R-:W4:Y:S01]  /*d4d0*/  LD.E.128 R20, desc[UR4][R20.64] ;  /* 0x0000000414147980 */ /* 0x000f22000c101d00 */
[C---:B-----5:R-:W-:Y:S01]  /*d4e0*/  IMAD.U32 R13, R4.reuse, 0x10000, RZ ;  /* 0x00010000040d7824 */ /* 0x060fe200078e00ff */
[----:B------:R-:W-:Y:S01]  /*d4f0*/  LOP3.LUT R12, R4, 0xffff0000, RZ, 0xc0, !PT ;  /* 0xffff0000040c7812 */ /* 0x000fe200078ec0ff */
[C---:B------:R-:W-:Y:S01]  /*d500*/  IMAD.U32 R26, R5.reuse, 0x10000, RZ ;  /* 0x00010000051a7824 */ /* 0x040fe200078e00ff */
[----:B------:R-:W-:Y:S01]  /*d510*/  LOP3.LUT R4, R5, 0xffff0000, RZ, 0xc0, !PT ;  /* 0xffff000005047812 */ /* 0x000fe200078ec0ff */
[C---:B------:R-:W-:Y:S01]  /*d520*/  IMAD.U32 R28, R7.reuse, 0x10000, RZ ;  /* 0x00010000071c7824 */ /* 0x040fe200078e00ff */
[----:B------:R-:W-:Y:S02]  /*d530*/  LOP3.LUT R5, R7, 0xffff0000, RZ, 0xc0, !PT ;  /* 0xffff000007057812 */ /* 0x000fe400078ec0ff */
[C---:B------:R-:W-:Y:S02]  /*d540*/  SHF.L.U32 R24, R6.reuse, 0x10, RZ ;  /* 0x0000001006187819 */ /* 0x040fe400000006ff */
[----:B------:R-:W-:-:S02]  /*d550*/  LOP3.LUT R6, R6, 0xffff0000, RZ, 0xc0, !PT ;  /* 0xffff000006067812 */ /* 0x000fc400078ec0ff */
[C---:B---3--:R-:W-:Y:S01]  /*d560*/  SHF.L.U32 R7, R17.reuse, 0x10, RZ ;  /* 0x0000001011077819 */ /* 0x048fe200000006ff */
[----:B------:R-:W-:Y:S01]  /*d570*/  IMAD.U32 R27, R16, 0x10000, RZ ;  /* 0x00010000101b7824 */ /* 0x000fe200078e00ff */
[----:B--2---:R-:W-:Y:S01]  /*d580*/  LOP3.LUT R38, R17, 0xffff0000, RZ, 0xc0, !PT ;  /* 0xffff000011267812 */ /* 0x004fe200078ec0ff */
[----:B------:R-:W-:Y:S01]  /*d590*/  IMAD.U32 R30, R18, 0x10000, RZ ;  /* 0x00010000121e7824 */ /* 0x000fe200078e00ff */
[----:B------:R-:W-:Y:S01]  /*d5a0*/  SHF.L.U32 R17, R19, 0x10, RZ ;  /* 0x0000001013117819 */ /* 0x000fe200000006ff */
[C---:B----4-:R-:W-:Y:S01]  /*d5b0*/  IMAD.U32 R40, R8.reuse, 0x10000, RZ ;  /* 0x0001000008287824 */ /* 0x050fe200078e00ff */
[----:B------:R-:W-:Y:S01]  /*d5c0*/  LOP3.LUT R39, R8, 0xffff0000, RZ, 0xc0, !PT ;  /* 0xffff000008277812 */ /* 0x000fe200078ec0ff */
[----:B------:R-:W-:Y:S01]  /*d5d0*/  IMAD.U32 R41, R10, 0x10000, RZ ;  /* 0x000100000a297824 */ /* 0x000fe200078e00ff */
        /* <DEDUP_REMOVED lines=16> */
[----:B------:R-:W-:-:S02]  /*d6e0*/  IMAD.U32 R11, R20, 0x10000, RZ ;  /* 0x00010000140b7824 */ /* 0x000fc400078e00ff */
[----:B------:R-:W-:Y:S01]  /*d6f0*/  FMUL.FTZ R17, R10, R17 ;  /* 0x000000110a117220 */ /* 0x000fe20000410000 */
[----:B------:R-:W-:Y:S01]  /*d700*/  LOP3.LUT R10, R20, 0xffff0000, RZ, 0xc0, !PT ;  /* 0xffff0000140a7812 */ /* 0x000fe200078ec0ff */
[----:B------:R-:W-:Y:S01]  /*d710*/  FMUL.FTZ R40, R40, R27 ;  /* 0x0000001b28287220 */ /* 0x000fe20000410000 */
[----:B------:R-:W-:Y:S01]  /*d720*/  FMUL.FTZ R39, R39, R16 ;  /* 0x0000001027277220 */ /* 0x000fe20000410000 */
[----:B------:R-:W-:Y:S01]  /*d730*/  SHF.L.U32 R8, R21, 0x10, RZ ;  /* 0x0000001015087819 */ /* 0x000fe200000006ff */
[----:B------:R-:W-:Y:S01]  /*d740*/  FMUL.FTZ R43, R43, R38 ;  /* 0x000000262b2b7220 */ /* 0x000fe20000410000 */
[----:B------:R-:W-:Y:S01]  /*d750*/  LOP3.LUT R20, R21, 0xffff0000, RZ, 0xc0, !PT ;  /* 0xffff000015147812 */ /* 0x000fe200078ec0ff */
[----:B------:R-:W-:Y:S01]  /*d760*/  @!P0 FADD.FTZ R30, -R30, -RZ ;  /* 0x800000ff1e1e8221 */ /* 0x000fe20000010100 */
[----:B------:R-:W-:Y:S01]  /*d770*/  FMUL.FTZ R9, R9, R18 ;  /* 0x0000001209097220 */ /* 0x000fe20000410000 */
[----:B------:R-:W-:Y:S01]  /*d780*/  FMUL.FTZ R42, R42, R19 ;  /* 0x000000132a2a7220 */ /* 0x000fe20000410000 */
[C---:B------:R-:W-:Y:S01]  /*d790*/  IMAD.U32 R19, R22.reuse, 0x10000, RZ ;  /* 0x0001000016137824 */ /* 0x040fe200078e00ff */
[----:B------:R-:W-:Y:S01]  /*d7a0*/  LOP3.LUT R18, R22, 0xffff0000, RZ, 0xc0, !PT ;  /* 0xffff000016127812 */ /* 0x000fe200078ec0ff */
[----:B------:R-:W-:Y:S01]  /*d7b0*/  FFMA.FTZ R11, R13, R11, R40 ;  /* 0x0000000b0d0b7223 */ /* 0x000fe20000010028 */
[C---:B------:R-:W-:Y:S01]  /*d7c0*/  SHF.L.U32 R16, R23.reuse, 0x10, RZ ;  /* 0x0000001017107819 */ /* 0x040fe200000006ff */
[----:B------:R-:W-:Y:S01]  /*d7d0*/  FFMA.FTZ R10, R12, R10, R39 ;  /* 0x0000000a0c0a7223 */ /* 0x000fe20000010027 */
[----:B------:R-:W-:Y:S01]  /*d7e0*/  LOP3.LUT R22, R23, 0xffff0000, RZ, 0xc0, !PT ;  /* 0xffff000017167812 */ /* 0x000fe200078ec0ff */
[----:B------:R-:W-:Y:S01]  /*d7f0*/  FMUL.FTZ R41, R41, R30 ;  /* 0x0000001e29297220 */ /* 0x000fe20000410000 */
        /* <DEDUP_REMOVED lines=8> */
[----:B------:R-:W-:Y:S01]  /*d880*/  F2FP.BF16.F32.PACK_AB R7, R5, R16 ;  /* 0x000000100507723e */ /* 0x000fe200000010ff */
[----:B------:R-:W-:Y:S01]  /*d890*/  IMAD.MOV.U32 R4, RZ, RZ, R10 ;  /* 0x000000ffff047224 */ /* 0x000fe200078e000a */
[----:B------:R-:W-:Y:S02]  /*d8a0*/  F2FP.BF16.F32.PACK_AB R6, R6, R19 ;  /* 0x000000130606723e */ /* 0x000fe400000010ff */
[----:B------:R-:W-:Y:S02]  /*d8b0*/  MOV R5, R11 ;  /* 0x0000000b00057202 */ /* 0x000fe40000000f00 */
.L_x_963:
[----:B------:R-:W-:Y:S05]  /*d8c0*/  BSYNC B0 ;  /* 0x0000000000007941 */ /* 0x000fea0003800000 */
.L_x_962:
[----:B-----5:R1:W-:Y:S02]  /*d8d0*/  STS.128 [R205+0x800], R4 ;  /* 0x00080004cd007388 */ /* 0x0203e40000000c00 */
.L_x_961:
[----:B------:R-:W-:Y:S05]  /*d8e0*/  BSYNC B1 ;  /* 0x0000000000017941 */ /* 0x000fea0003800000 */
.L_x_960:
        /* <DEDUP_REMOVED lines=8> */
[----:B------:R-:W-:Y:S01]  /*d970*/  ISETP.GE.AND P0, PT, R117, R31, PT ;  /* 0x0000001f7500720c */ /* 0x000fe20003f06270 */
[----:B------:R-:W-:Y:S02]  /*d980*/  VIADD R12, R0, 0x20 ;  /* 0x00000020000c7836 */ /* 0x000fe40000000000 */
[----:B------:R-:W-:Y:S02]  /*d990*/  IMAD.MOV.U32 R7, RZ, RZ, RZ ;  /* 0x000000ffff077224 */ /* 0x000fe400078e00ff */
[----:B------:R-:W-:Y:S01]  /*d9a0*/  IMAD.MOV.U32 R5, RZ, RZ, R31 ;  /* 0x000000ffff057224 */ /* 0x000fe200078e001f */
[----:B------:R-:W-:-:S04]  /*d9b0*/  IADD3 R13, P1, R12, R3, RZ ;  /* 0x000000030c0d7210 */ /* 0x000fc80007f3e0ff */
[----:B------:R-:W-:-:S03]  /*d9c0*/  LEA.HI.X.SX32 R12, R12, R29, 0x1, P1 ;  /* 0x0000001d0c0c7211 */ /* 0x000fc600008f0eff */
[----:B------:R-:W-:Y:S01]  /*d9d0*/  @P0 IADD3 R7, -R2, RZ, RZ ;  /* 0x000000ff02070210 */ /* 0x000fe20007ffe1ff */
[----:B------:R-:W-:-:S03]  /*d9e0*/  @P0 IMAD.MOV R5, RZ, RZ, -R2 ;  /* 0x000000ffff050224 */ /* 0x000fc600078e0a02 */
[----:B------:R-:W-:-:S04]  /*d9f0*/  IADD3 R9, P1, R7, R13, RZ ;  /* 0x0000000d07097210 */ /* 0x000fc80007f3e0ff */
[----:B------:R-:W-:Y:S02]  /*da00*/  LEA.HI.X.SX32 R7, R7, R12, 0x1, P1 ;  /* 0x0000000c07077211 */ /* 0x000fe400008f0eff */
[C---:B------:R-:W-:Y:S02]  /*da10*/  LEA R8, P1, R9.reuse, R32, 0x1 ;  /* 0x0000002009087211 */ /* 0x040fe400078208ff */
[----:B------:R-:W-:Y:S01]  /*da20*/  MOV R16, RZ ;  /* 0x000000ff00107202 */ /* 0x000fe20000000f00 */
[----:B------:R-:W-:Y:S01]  /*da30*/  @P0 IMAD.MOV R16, RZ, RZ, -R2 ;  /* 0x000000ffff100224 */ /* 0x000fe200078e0a02 */
[----:B------:R-:W-:Y:S01]  /*da40*/  LEA.HI.X R9, R9, R33, R7, 0x1, P1 ;  /* 0x0000002109097211 */ /* 0x000fe200008f0c07 */
[----:B------:R-:W-:-:S03]  /*da50*/  IMAD.WIDE R4, R5, 0x2, R36 ;  /* 0x0000000205047825 */ /* 0x000fc600078e0224 */
[C---:B------:R-:W-:Y:S02]  /*da60*/  IADD3 R13, P1, R16.reuse, R13, RZ ;  /* 0x0000000d100d7210 */ /* 0x040fe40007f3e0ff */
[----:B------:R-:W3:Y:S02]  /*da70*/  LD.E.128 R8, desc[UR4][R8.64] ;  /* 0x0000000408087980 */ /* 0x000ee4000c101d00 */
        /* <DEDUP_REMOVED lines=8> */
[C---:B------:R-:W-:Y:S02]  /*db00*/  LOP3.LUT R12, R21.reuse, 0xffff0000, RZ, 0xc0, !PT ;  /* 0xffff0000150c7812 */ /* 0x040fe400078ec0ff */
[----:B------:R-:W-:Y:S02]  /*db10*/  SHF.L.U32 R27, R21, 0x10, RZ ;  /* 0x00000010151b7819 */ /* 0x000fe400000006ff */
[----:B------:R-:W-:Y:S02]  /*db20*/  LOP3.LUT R21, R22, 0xffff0000, RZ, 0xc0, !PT ;  /* 0xffff000016157812 */ /* 0x000fe400078ec0ff */
[----:B------:R-:W-:-:S02]  /*db30*/  LOP3.LUT R20, R23, 0xffff0000, RZ, 0xc0, !PT ;  /* 0xffff000017147812 */ /* 0x000fc400078ec0ff */
[----:B------:R-:W-:Y:S01]  /*db40*/  SHF.L.U32 R28, R23, 0x10, RZ ;  /* 0x00000010171c7819 */ /* 0x000fe200000006ff */
[C---:B---3--:R-:W-:Y:S01]  /*db50*/  IMAD.U32 R23, R8.reuse, 0x10000, RZ ;  /* 0x0001000008177824 */ /* 0x048fe200078e00ff */
[----:B------:R-:W-:Y:S01]  /*db60*/  LOP3.LUT R22, R8, 0xffff0000, RZ, 0xc0, !PT ;  /* 0xffff000008167812 */ /* 0x000fe200078ec0ff */
[----:B------:R-:W-:Y:S01]  /*db70*/  IMAD.U32 R30, R10, 0x10000, RZ ;  /* 0x000100000a1e7824 */ /* 0x000fe200078e00ff */
[----:B------:R-:W-:Y:S01]  /*db80*/  SHF.L.U32 R8, R9, 0x10, RZ ;  /* 0x0000001009087819 */ /* 0x000fe200000006ff */
[----:B------:R-:W-:Y:S01]  /*db90*/  @!P0 FADD.FTZ R23, -R23, -RZ ;  /* 0x800000ff17178221 */ /* 0x000fe20000010100 */
[----:B--2---:R-:W-:Y:S01]  /*dba0*/  LOP3.LUT R38, R9, 0xffff0000, RZ, 0xc0, !PT ;  /* 0xffff000009267812 */ /* 0x004fe200078ec0ff */
[----:B----4-:R-:W-:Y:S01]  /*dbb0*/  IMAD.U32 R40, R4, 0x10000, RZ ;  /* 0x0001000004287824 */ /* 0x010fe200078e00ff */
[C---:B------:R-:W-:Y:S01]  /*dbc0*/  SHF.L.U32 R9, R11.reuse, 0x10, RZ ;  /* 0x000000100b097819 */ /* 0x040fe200000006ff */
[----:B------:R-:W-:Y:S01]  /*dbd0*/  IMAD.U32 R43, R6, 0x10000, RZ ;  /* 0x00010000062b7824 */ /* 0x000fe200078e00ff */
        /* <DEDUP_REMOVED lines=8> */
[----:B------:R-:W-:Y:S01]  /*dc60*/  LOP3.LUT R41, R4, 0xffff0000, RZ, 0xc0, !PT ;  /* 0xffff000004297812 */ /* 0x000fe200078ec0ff */
[----:B------:R-:W-:Y:S01]  /*dc70*/  @!P0 FADD.FTZ R22, -R22, -RZ ;  /* 0x800000ff16168221 */ /* 0x000fe20000010100 */
[----:B------:R-:W-:Y:S01]  /*dc80*/  LOP3.LUT R5, R6, 0xffff0000, RZ, 0xc0, !PT ;  /* 0xffff000006057812 */ /* 0x000fe200078ec0ff */
[----:B------:R-:W-:Y:S01]  /*dc90*/  @!P0 FADD.FTZ R8, -R8, -RZ ;  /* 0x800000ff08088221 */ /* 0x000fe20000010100 */
[C---:B------:R-:W-:Y:S01]  /*dca0*/  SHF.L.U32 R4, R7.reuse, 0x10, RZ ;  /* 0x0000001007047819 */ /* 0x040fe200000006ff */
[----:B------:R-:W-:Y:S01]  /*dcb0*/  @!P0 FADD.FTZ R38, -R38, -RZ ;  /* 0x800000ff26268221 */ /* 0x000fe20000010100 */
[----:B------:R-:W-:Y:S01]  /*dcc0*/  LOP3.LUT R6, R7, 0xffff0000, RZ, 0xc0, !PT ;  /* 0xffff000007067812 */ /* 0x000fe200078ec0ff */
[----:B------:R-:W-:Y:S01]  /*dcd0*/  FMUL.FTZ R43, R43, R30 ;  /* 0x0000001e2b2b7220 */ /* 0x000fe20000410000 */
[----:B------:R-:W-:Y:S01]  /*dce0*/  FMUL.FTZ R10, R5, R10 ;  /* 0x0000000a050a7220 */ /* 0x000fe20000410000 */
[----:B------:R-:W-:Y:S01]  /*dcf0*/  FMUL.FTZ R9, R4, R9 ;  /* 0x0000000904097220 */ /* 0x000fe20000410000 */
[----:B------:R-:W-:Y:S01]  /*dd00*/  LOP3.LUT R5, R16, 0xffff0000, RZ, 0xc0, !PT ;  /* 0xffff000010057812 */ /* 0x000fe200078ec0ff */
[----:B------:R-:W-:Y:S01]  /*dd10*/  FMUL.FTZ R11, R6, R11 ;  /* 0x0000000b060b7220 */ /* 0x000fe20000410000 */
[----:B------:R-:W-:Y:S01]  /*dd20*/  IMAD.U32 R6, R16, 0x10000, RZ ;  /* 0x0001000010067824 */ /* 0x000fe200078e00ff */
[C---:B------:R-:W-:Y:S01]  /*dd30*/  SHF.L.U32 R4, R17.reuse, 0x10, RZ ;  /* 0x0000001011047819 */ /* 0x040fe200000006ff */
[----:B------:R-:W-:Y:S01]  /*dd40*/  FMUL.FTZ R23, R40, R23 ;  /* 0x0000001728177220 */ /* 0x000fe20000410000 */
[----:B------:R-:W-:Y:S01]  /*dd50*/  LOP3.LUT R30, R17, 0xffff0000, RZ, 0xc0, !PT ;  /* 0xffff0000111e7812 */ /* 0x000fe200078ec0ff */
[C---:B------:R-:W-:Y:S01]  /*dd60*/  IMAD.U32 R17, R18.reuse, 0x10000, RZ ;  /* 0x0001000012117824 */ /* 0x040fe200078e00ff */
[----:B------:R-:W-:Y:S01]  /*dd70*/  LOP3.LUT R16, R18, 0xffff0000, RZ, 0xc0, !PT ;  /* 0xffff000012107812 */ /* 0x000fe200078ec0ff */
[----:B------:R-:W-:Y:S01]  /*dd80*/  FMUL.FTZ R22, R41, R22 ;  /* 0x0000001629167220 */ /* 0x000fe20000410000 */
[----:B------:R-:W-:Y:S01]  /*dd90*/  SHF.L.U32 R7, R19, 0x10, RZ ;  /* 0x0000001013077819 */ /* 0x000fe200000006ff */
[----:B------:R-:W-:Y:S01]  /*dda0*/  FMUL.FTZ R8, R39, R8 ;  /* 0x0000000827087220 */ /* 0x000fe20000410000 */
        /* <DEDUP_REMOVED lines=14> */
.L_x_967:
[----:B------:R-:W-:Y:S05]  /*de90*/  BSYNC B0 ;  /* 0x0000000000007941 */ /* 0x000fea0003800000 */
.L_x_966:
[----:B-----5:R3:W-:Y:S02]  /*dea0*/  STS.128 [R205+0x1800], R20 ;  /* 0x00180014cd007388 */ /* 0x0207e40000000c00 */
.L_x_965:
[----:B------:R-:W-:Y:S05]  /*deb0*/  BSYNC B1 ;  /* 0x0000000000017941 */ /* 0x000fea0003800000 */
.L_x_964:
[----:B------:R-:W-:-:S13]  /*dec0*/  ISETP.GE.AND P0, PT, R116, R25, PT ;  /* 0x000000197400720c */ /* 0x000fda0003f06270 */
[----:B------:R1:W-:Y:S01]  /*ded0*/  @P0 STS.128 [R205+0x2800], RZ ;  /* 0x002800ffcd000388 */ /* 0x0003e20000000c00 */
[----:B------:R-:W-:Y:S05]  /*dee0*/  @P0 BRA `(.L_x_937) ;  /* 0x0000000800640947 */ /* 0x000fea0003800000 */
[----:B-1----:R1:W5:Y:S01]  /*def0*/  LD.E.128 R4, desc[UR4][R36.64+0x80] ;  /* 0x0000800424047980 */ /* 0x002362000c101d00 */
[----:B------:R-:W-:Y:S01]  /*df00*/  ISETP.GE.AND P0, PT, R116, R15, PT ;  /* 0x0000000f7400720c */ /* 0x000fe20003f06270 */
[----:B------:R-:W-:Y:S01]  /*df10*/  BSSY B0, `(.L_x_968) ;  /* 0x0000058000007945 */ /* 0x000fe20003800000 */
[----:B------:R-:W-:-:S05]  /*df20*/  IADD3 R10, P1, R36, 0x80, RZ ;  /* 0x00000080240a7810 */ /* 0x000fca0007f3e0ff */
[----:B------:R-:W-:-:S06]  /*df30*/  IMAD.X R11, RZ, RZ, R37, P1 ;  /* 0x000000ffff0b7224 */ /* 0x000fcc00008e0625 */
[----:B------:R-:W-:Y:S05]  /*df40*/  @P0 BRA `(.L_x_969) ;  /* 0x0000000400500947 */ /* 0x000fea0003800000 */
[----:B------:R-:W-:Y:S01]  /*df50*/  ISETP.GE.AND P0, PT, R116, R31, PT ;  /* 0x0000001f7400720c */ /* 0x000fe20003f06270 */
[----:B------:R-:W-:Y:S02]  /*df60*/  VIADD R8, R0, 0x40 ;  /* 0x0000004000087836 */ /* 0x000fe40000000000 */
[----:B------:R-:W-:-:S03]  /*df70*/  IMAD.MOV.U32 R0, RZ, RZ, RZ ;  /* 0x000000ffff007224 */ /* 0x000fc600078e00ff */
[----:B------:R-:W-:-:S04]  /*df80*/  IADD3 R3, P1, R8, R3, RZ ;  /* 0x0000000308037210 */ /* 0x000fc80007f3e0ff */
[----:B------:R-:W-:-:S03]  /*df90*/  LEA.HI.X.SX32 R29, R8, R29, 0x1, P1 ;  /* 0x0000001d081d7211 */ /* 0x000fc600008f0eff */
[----:B------:R-:W-:Y:S01]  /*dfa0*/  @P0 IADD3 R0, -R2, RZ, RZ ;  /* 0x000000ff02000210 */ /* 0x000fe20007ffe1ff */
[----:B------:R-:W-:-:S03]  /*dfb0*/  @P0 IMAD.MOV R31, RZ, RZ, -R2 ;  /* 0x000000ffff1f0224 */ /* 0x000fc600078e0a02 */
[----:B------:R-:W-:Y:S01]  /*dfc0*/  IADD3 R13, P1, R0, R3, RZ ;  /* 0x00000003000d7210 */ /* 0x000fe20007f3e0ff */
[----:B------:R-:W-:-:S03]  /*dfd0*/  IMAD.WIDE R10, R31, 0x2, R10 ;  /* 0x000000021f0a7825 */ /* 0x000fc600078e020a */
[----:B------:R-:W-:Y:S02]  /*dfe0*/  LEA.HI.X.SX32 R0, R0, R29, 0x1, P1 ;  /* 0x0000001d00007211 */ /* 0x000fe400008f0eff */
[C---:B------:R-:W-:Y:S01]  /*dff0*/  LEA R16, P1, R13.reuse, R32, 0x1 ;  /* 0x000000200d107211 */ /* 0x040fe200078208ff */
[----:B------:R-:W2:Y:S03]  /*e000*/  LD.E.128 R8, desc[UR4][R10.64] ;  /* 0x000000040a087980 */ /* 0x000ea6000c101d00 */
[----:B------:R-:W-:Y:S01]  /*e010*/  LEA.HI.X R17, R13, R33, R0, 0x1, P1 ;  /* 0x000000210d117211 */ /* 0x000fe200008f0c00 */
[----:B------:R-:W-:Y:S01]  /*e020*/  IMAD.MOV.U32 R0, RZ, RZ, RZ ;  /* 0x000000ffff007224 */ /* 0x000fe200078e00ff */
[----:B------:R-:W-:-:S04]  /*e030*/  @P0 IADD3 R0, -R2, RZ, RZ ;  /* 0x000000ff02000210 */ /* 0x000fc80007ffe1ff */
[C---:B------:R-:W-:Y:S01]  /*e040*/  IADD3 R3, P1, R0.reuse, R3, RZ ;  /* 0x0000000300037210 */ /* 0x040fe20007f3e0ff */
[----:B------:R-:W4:Y:S03]  /*e050*/  LD.E.128 R16, desc[UR4][R16.64] ;  /* 0x0000000410107980 */ /* 0x000f26000c101d00 */
[----:B------:R-:W-:Y:S02]  /*e060*/  LEA.HI.X.SX32 R0, R0, R29, 0x1, P1 ;  /* 0x0000001d00007211 */ /* 0x000fe400008f0eff */
[----:B---3--:R-:W-:-:S04]  /*e070*/  LEA R20, P1, R3, R34, 0x1 ;  /* 0x0000002203147211 */ /* 0x008fc800078208ff */
[----:B------:R-:W-:-:S06]  /*e080*/  LEA.HI.X R21, R3, R35, R0, 0x1, P1 ;  /* 0x0000002303157211 */ /* 0x000fcc00008f0c00 */
[----:B------:R-:W3:Y:S01]  /*e090*/  LD.E.128 R20, desc[UR4][R20.64] ;  /* 0x0000000414147980 */ /* 0x000ee2000c101d00 */
[C---:B-----5:R-:W-:Y:S01]  /*e0a0*/  LOP3.LUT R0, R5.reuse, 0xffff0000, RZ, 0xc0, !PT ;  /* 0xffff000005007812 */ /* 0x060fe200078ec0ff */
[----:B------:R-:W-:Y:S01]  /*e0b0*/  IMAD.U32 R13, R5, 0x10000, RZ ;  /* 0x00010000050d7824 */ /* 0x000fe200078e00ff */
[----:B------:R-:W-:Y:S01]  /*e0c0*/  SHF.L.U32 R12, R6, 0x10, RZ ;  /* 0x00000010060c7819 */ /* 0x000fe200000006ff */
[----:B------:R-:W-:Y:S01]  /*e0d0*/  IMAD.U32 R3, R4, 0x10000, RZ ;  /* 0x0001000004037824 */ /* 0x000fe200078e00ff */
[----:B------:R-:W-:Y:S01]  /*e0e0*/  LOP3.LUT R5, R6, 0xffff0000, RZ, 0xc0, !PT ;  /* 0xffff000006057812 */ /* 0x000fe200078ec0ff */
[C---:B------:R-:W-:Y:S01]  /*e0f0*/  IMAD.U32 R24, R7.reuse, 0x10000, RZ ;  /* 0x0001000007187824 */ /* 0x040fe200078e00ff */
[----:B------:R-:W-:Y:S02]  /*e100*/  LOP3.LUT R2, R4, 0xffff0000, RZ, 0xc0, !PT ;  /* 0xffff000004027812 */ /* 0x000fe400078ec0ff */
[----:B------:R-:W-:Y:S01]  /*e110*/  LOP3.LUT R4, R7, 0xffff0000, RZ, 0xc0, !PT ;  /* 0xffff000007047812 */ /* 0x000fe200078ec0ff */
[C---:B--2---:R-:W-:Y:S01]  /*e120*/  IMAD.U32 R6, R9.reuse, 0x10000, RZ ;  /* 0x0001000009067824 */ /* 0x044fe200078e00ff */
[----:B------:R-:W-:-:S02]  /*e130*/  LOP3.LUT R26, R9, 0xffff0000, RZ, 0xc0, !PT ;  /* 0xffff0000091a7812 */ /* 0x000fc400078ec0ff */
[C---:B------:R-:W-:Y:S02]  /*e140*/  SHF.L.U32 R25, R10.reuse, 0x10, RZ ;  /* 0x000000100a197819 */ /* 0x040fe400000006ff */
[----:B------:R-:W-:Y:S02]  /*e150*/  LOP3.LUT R9, R10, 0xffff0000, RZ, 0xc0, !PT ;  /* 0xffff00000a097812 */ /* 0x000fe400078ec0ff */
[C---:B------:R-:W-:Y:S02]  /*e160*/  SHF.L.U32 R15, R8.reuse, 0x10, RZ ;  /* 0x00000010080f7819 */ /* 0x040fe400000006ff */
[----:B------:R-:W-:Y:S01]  /*e170*/  LOP3.LUT R7, R8, 0xffff0000, RZ, 0xc0, !PT ;  /* 0xffff000008077812 */ /* 0x000fe200078ec0ff */
[----:B------:R-:W-:Y:S01]  /*e180*/  IMAD.U32 R8, R11, 0x10000, RZ ;  /* 0x000100000b087824 */ /* 0x000fe200078e00ff */
[C---:B----4-:R-:W-:Y:S02]  /*e190*/  SHF.L.U32 R28, R16.reuse, 0x10, RZ ;  /* 0x00000010101c7819 */ /* 0x050fe400000006ff */
[----:B------:R-:W-:-:S02]  /*e1a0*/  LOP3.LUT R10, R16, 0xffff0000, RZ, 0xc0, !PT ;  /* 0xffff0000100a7812 */ /* 0x000fc400078ec0ff */
[----:B------:R-:W-:Y:S01]  /*e1b0*/  LOP3.LUT R16, R18, 0xffff0000, RZ, 0xc0, !PT ;  /* 0xffff000012107812 */ /* 0x000fe200078ec0ff */
[----:B------:R-:W-:Y:S01]  /*e1c0*/  @!P0 FADD.FTZ R28, -R28, -RZ ;  /* 0x800000ff1c1c8221 */ /* 0x000fe20000010100 */
[----:B------:R-:W-:Y:S01]  /*e1d0*/  LOP3.LUT R27, R11, 0xffff0000, RZ, 0xc0, !PT ;  /* 0xffff00000b1b7812 */ /* 0x000fe200078ec0ff */
[C---:B------:R-:W-:Y:S01]  /*e1e0*/  IMAD.U32 R11, R17.reuse, 0x10000, RZ ;  /* 0x00010000110b7824 */ /* 0x040fe200078e00ff */
[----:B------:R-:W-:Y:S01]  /*e1f0*/  LOP3.LUT R29, R17, 0xffff0000, RZ, 0xc0, !PT ;  /* 0xffff0000111d7812 */ /* 0x000fe200078ec0ff */
[C---:B------:R-:W-:Y:S01]  /*e200*/  IMAD.U32 R17, R19.reuse, 0x10000, RZ ;  /* 0x0001000013117824 */ /* 0x040fe200078e00ff */
[----:B------:R-:W-:Y:S01]  /*e210*/  SHF.L.U32 R30, R18, 0x10, RZ ;  /* 0x00000010121e7819 */ /* 0x000fe200000006ff */
[----:B------:R-:W-:Y:S01]  /*e220*/  @!P0 FADD.FTZ R10, -R10, -RZ ;  /* 0x800000ff0a0a8221 */ /* 0x000fe20000010100 */
[----:B------:R-:W-:Y:S01]  /*e230*/  LOP3.LUT R18, R19, 0xffff0000, RZ, 0xc0, !PT ;  /* 0xffff000013127812 */ /* 0x000fe200078ec0ff */
[----:B------:R-:W-:Y:S01]  /*e240*/  @!P0 FADD.FTZ R16, -R16, -RZ ;  /* 0x800000ff10108221 */ /* 0x000fe20000010100 */
[----:B------:R-:W-:Y:S01]  /*e250*/  @!P0 FADD.FTZ R17, -R17, -RZ ;  /* 0x800000ff11118221 */ /* 0x000fe20000010100 */
[----:B------:R-:W-:Y:S01]  /*e260*/  @!P0 FADD.FTZ R11, -R11, -RZ ;  /* 0x800000ff0b0b8221 */ /* 0x000fe20000010100 */
[----:B------:R-:W-:Y:S01]  /*e270*/  @!P0 FADD.FTZ R29, -R29, -RZ ;  /* 0x800000ff1d1d8221 */ /* 0x000fe20000010100 */
[----:B------:R-:W-:Y:S01]  /*e280*/  @!P0 FADD.FTZ R18, -R18, -RZ ;  /* 0x800000ff12128221 */ /* 0x000fe20000010100 */
[----:B------:R-:W-:Y:S01]  /*e290*/  FMUL.FTZ R7, R7, R10 ;  /* 0x0000000a07077220 */ /* 0x000fe20000410000 */
[----:B------:R-:W-:Y:S01]  /*e2a0*/  FMUL.FTZ R16, R9, R16 ;  /* 0x0000001009107220 */ /* 0x000fe20000410000 */
[----:B------:R-:W-:Y:S01]  /*e2b0*/  @!P0 FADD.FTZ R30, -R30, -RZ ;  /* 0x800000ff1e1e8221 */ /* 0x000fe20000010100 */
[----:B---3--:R-:W-:Y:S01]  /*e2c0*/  SHF.L.U32 R10, R20, 0x10, RZ ;  /* 0x00000010140a7819 */ /* 0x008fe200000006ff */
[----:B------:R-:W-:Y:S01]  /*e2d0*/  FMUL.FTZ R17, R8, R17 ;  /* 0x0000001108117220 */ /* 0x000fe20000410000 */
[----:B------:R-:W-:Y:S01]  /*e2e0*/  LOP3.LUT R9, R20, 0xffff0000, RZ, 0xc0, !PT ;  /* 0xffff000014097812 */ /* 0x000fe200078ec0ff */
[----:B------:R-:W-:Y:S01]  /*e2f0*/  FMUL.FTZ R28, R15, R28 ;  /* 0x0000001c0f1c7220 */ /* 0x000fe20000410000 */
[----:B------:R-:W-:Y:S01]  /*e300*/  LOP3.LUT R20, R21, 0xffff0000, RZ, 0xc0, !PT ;  /* 0xffff000015147812 */ /* 0x000fe200078ec0ff */
[----:B------:R-:W-:Y:S01]  /*e310*/  FMUL.FTZ R6, R6, R11 ;  /* 0x0000000b06067220 */ /* 0x000fe20000410000 */
[----:B------:R-:W-:Y:S01]  /*e320*/  FMUL.FTZ R29, R26, R29 ;  /* 0x0000001d1a1d7220 */ /* 0x000fe20000410000 */
[----:B------:R-:W-:Y:S01]  /*e330*/  FMUL.FTZ R27, R27, R18 ;  /* 0x000000121b1b7220 */ /* 0x000fe20000410000 */
[----:B------:R-:W-:Y:S01]  /*e340*/  IMAD.U32 R8, R21, 0x10000, RZ ;  /* 0x0001000015087824 */ /* 0x000fe200078e00ff */
[C---:B------:R-:W-:Y:S01]  /*e350*/  SHF.L.U32 R18, R22.reuse, 0x10, RZ ;  /* 0x0000001016127819 */ /* 0x040fe200000006ff */
[----:B------:R-:W-:Y:S01]  /*e360*/  FMUL.FTZ R25, R25, R30 ;  /* 0x0000001e19197220 */ /* 0x000fe20000410000 */
[----:B------:R-:W-:Y:S01]  /*e370*/  LOP3.LUT R15, R22, 0xffff0000, RZ, 0xc0, !PT ;  /* 0xffff0000160f7812 */ /* 0x000fe200078ec0ff */
[----:B------:R-:W-:Y:S01]  /*e380*/  FFMA.FTZ R6, R13, R8, R6 ;  /* 0x000000080d067223 */ /* 0x000fe20000010006 */
[C---:B------:R-:W-:Y:S01]  /*e390*/  LOP3.LUT R22, R23.reuse, 0xffff0000, RZ, 0xc0, !PT ;  /* 0xffff000017167812 */ /* 0x040fe200078ec0ff */
[----:B------:R-:W-:Y:S01]  /*e3a0*/  FFMA.FTZ R29, R0, R20, R29 ;  /* 0x00000014001d7223 */ /* 0x000fe2000001001d */
[----:B------:R-:W-:-:S02]  /*e3b0*/  IMAD.U32 R11, R23, 0x10000, RZ ;  /* 0x00010000170b7824 */ /* 0x000fc400078e00ff */
[----:B------:R-:W-:Y:S01]  /*e3c0*/  FFMA.FTZ R3, R3, R10, R28 ;  /* 0x0000000a03037223 */ /* 0x000fe2000001001c */
[----:B------:R-:W-:Y:S01]  /*e3d0*/  FFMA.FTZ R2, R2, R9, R7 ;  /* 0x0000000902027223 */ /* 0x000fe20000010007 */
[----:B------:R-:W-:Y:S01]  /*e3e0*/  FFMA.FTZ R12, R12, R18, R25 ;  /* 0x000000120c0c7223 */ /* 0x000fe20000010019 */
[----:B------:R-:W-:Y:S01]  /*e3f0*/  FFMA.FTZ R5, R5, R15, R16 ;  /* 0x0000000f05057223 */ /* 0x000fe20000010010 */
[----:B------:R-:W-:Y:S01]  /*e400*/  FFMA.FTZ R11, R24, R11, R17 ;  /* 0x0000000b180b7223 */ /* 0x000fe20000010011 */
[----:B------:R-:W-:Y:S01]  /*e410*/  FFMA.FTZ R4, R4, R22, R27 ;  /* 0x0000001604047223 */ /* 0x000fe2000001001b */
[----:B------:R-:W-:Y:S02]  /*e420*/  F2FP.BF16.F32.PACK_AB R6, R29, R6 ;  /* 0x000000061d06723e */ /* 0x000fe400000010ff */
[----:B------:R-:W-:Y:S02]  /*e430*/  F2FP.BF16.F32.PACK_AB R3, R2, R3 ;  /* 0x000000030203723e */ /* 0x000fe400000010ff */
[----:B------:R-:W-:Y:S01]  /*e440*/  F2FP.BF16.F32.PACK_AB R12, R5, R12 ;  /* 0x0000000c050c723e */ /* 0x000fe200000010ff */
[----:B------:R-:W-:Y:S01]  /*e450*/  IMAD.MOV.U32 R5, RZ, RZ, R6 ;  /* 0x000000ffff057224 */ /* 0x000fe200078e0006 */
[----:B------:R-:W-:-:S02]  /*e460*/  F2FP.BF16.F32.PACK_AB R7, R4, R11 ;  /* 0x0000000b0407723e */ /* 0x000fc400000010ff */
[----:B------:R-:W-:Y:S02]  /*e470*/  MOV R4, R3 ;  /* 0x0000000300047202 */ /* 0x000fe40000000f00 */
[----:B------:R-:W-:Y:S02]  /*e480*/  MOV R6, R12 ;  /* 0x0000000c00067202 */ /* 0x000fe40000000f00 */
.L_x_969:
[----:B------:R-:W-:Y:S05]  /*e490*/  BSYNC B0 ;  /* 0x0000000000007941 */ /* 0x000fea0003800000 */
.L_x_968:
[----:B-----5:R1:W-:Y:S01]  /*e4a0*/  STS.128 [R205+0x2800], R4 ;  /* 0x00280004cd007388 */ /* 0x0203e20000000c00 */
[----:B------:R-:W-:Y:S05]  /*e4b0*/  BRA `(.L_x_937) ;  /* 0x0000000000f07947 */ /* 0x000fea0003800000 */
.L_x_923:
[----:B------:R-:W-:Y:S01]  /*e4c0*/  IMAD.IADD R3, R204, 0x1, -R69 ;  /* 0x00000001cc037824 */ /* 0x000fe200078e0a45 */
[----:B------:R-:W-:Y:S01]  /*e4d0*/  BSSY B0, `(.L_x_970) ;  /* 0x0000020000007945 */ /* 0x000fe20003800000 */
[C---:B------:R-:W-:Y:S01]  /*e4e0*/  VIADD R14, R170.reuse, 0x20 ;  /* 0x00000020aa0e7836 */ /* 0x040fe20000000000 */
[----:B------:R-:W-:Y:S02]  /*e4f0*/  ISETP.GE.AND P1, PT, R117, R83, PT ;  /* 0x000000537500720c */ /* 0x000fe40003f26270 */
[-C--:B------:R-:W-:Y:S02]  /*e500*/  ISETP.GE.AND P2, PT, R170, R3.reuse, PT ;  /* 0x00000003aa00720c */ /* 0x080fe40003f46270 */
[----:B------:R-:W-:Y:S02]  /*e510*/  ISETP.GE.AND P6, PT, R14, R3, PT ;  /* 0x000000030e00720c */ /* 0x000fe40003fc6270 */
[----:B------:R-:W-:-:S09]  /*e520*/  ISETP.GE.AND P0, PT, R116, R83, PT ;  /* 0x000000537400720c */ /* 0x000fd20003f06270 */
[----:B------:R-:W-:Y:S05]  /*e530*/  @P2 BRA `(.L_x_971) ;  /* 0x0000000000642947 */ /* 0x000fea0003800000 */
[----:B------:R-:W-:Y:S02]  /*e540*/  ISETP.GE.AND P5, PT, R12, R83, PT ;  /* 0x000000530c00720c */ /* 0x000fe40003fa6270 */
[----:B-----5:R-:W-:-:S04]  /*e550*/  @!P1 LEA R2, P2, R174, R176, 0x1 ;  /* 0x000000b0ae029211 */ /* 0x020fc800078408ff */
[----:B------:R-:W-:-:S07]  /*e560*/  @!P1 LEA.HI.X R3, R174, R177, R79, 0x1, P2 ;  /* 0x000000b1ae039211 */ /* 0x000fce00010f0c4f */
[C---:B---3--:R-:W-:Y:S01]  /*e570*/  @!P5 LEA R4, P4, R174.reuse, R176, 0x1 ;  /* 0x000000b0ae04d211 */ /* 0x048fe200078808ff */
[----:B------:R1:W-:Y:S03]  /*e580*/  @P5 STS [R205], RZ ;  /* 0x000000ffcd005388 */ /* 0x0003e60000000800 */
[----:B------:R-:W-:Y:S01]  /*e590*/  @!P5 LEA.HI.X R5, R174, R177, R79, 0x1, P4 ;  /* 0x000000b1ae05d211 */ /* 0x000fe200020f0c4f */
[----:B------:R1:W-:Y:S04]  /*e5a0*/  @P5 STS [R205+0x4], RZ ;  /* 0x000004ffcd005388 */ /* 0x0003e80000000800 */
[----:B------:R1:W-:Y:S04]  /*e5b0*/  @P5 STS.64 [R205+0x8], RZ ;  /* 0x000008ffcd005388 */ /* 0x0003e80000000a00 */
[----:B------:R-:W-:Y:S01]  /*e5c0*/  @!PT LDS RZ, [RZ] ;  /* 0x00000000fffff984 */ /* 0x000fe20000000800 */
[----:B------:R-:W-:Y:S01]  /*e5d0*/  @!PT LDS RZ, [RZ] ;  /* 0x00000000fffff984 */ /* 0x000fe20000000800 */
[----:B------:R-:W-:Y:S01]  /*e5e0*/  @!PT LDS RZ, [RZ] ;  /* 0x00000000fffff984 */ /* 0x000fe20000000800 */
[----:B------:R1:W-:Y:S04]  /*e5f0*/  @!P5 LDGSTS.E.BYPASS.LTC128B.128 [R205], desc[UR4][R4.64] ;  /* 0x0000000004cddfae */ /* 0x0003e8000b901d44 */
        /* <DEDUP_REMOVED lines=13> */
.L_x_971:
[----:B------:R-:W-:Y:S05]  /*e6d0*/  BSYNC B0 ;  /* 0x0000000000007941 */ /* 0x000fea0003800000 */
.L_x_970:
[----:B------:R-:W-:Y:S05]  /*e6e0*/  @P6 BRA `(.L_x_937) ;  /* 0x0000000000646947 */ /* 0x000fea0003800000 */
[----:B------:R-:W-:Y:S02]  /*e6f0*/  ISETP.GE.AND P4, PT, R12, R83, PT ;  /* 0x000000530c00720c */ /* 0x000fe40003f86270 */
[----:B------:R-:W-:-:S05]  /*e700*/  IADD3 R175, P2, R76, R174, RZ ;  /* 0x000000ae4caf7210 */ /* 0x000fca0007f5e0ff */
[----:B------:R-:W-:Y:S01]  /*e710*/  IMAD.X R78, R78, 0x1, R79, P2 ;  /* 0x000000014e4e7824 */ /* 0x000fe200010e064f */
[----:B-12--5:R-:W-:-:S04]  /*e720*/  @!P1 LEA R2, P2, R175, R176, 0x1 ;  /* 0x000000b0af029211 */ /* 0x026fc800078408ff */
[C---:B------:R-:W-:Y:S01]  /*e730*/  @!P1 LEA.HI.X R3, R175.reuse, R177, R78, 0x1, P2 ;  /* 0x000000b1af039211 */ /* 0x040fe200010f0c4e */
[----:B------:R1:W-:Y:S01]  /*e740*/  @P4 STS.128 [R205+0x800], RZ ;  /* 0x000800ffcd004388 */ /* 0x0003e20000000c00 */
[----:B---3--:R-:W-:-:S04]  /*e750*/  @!P4 LEA R4, P5, R175, R176, 0x1 ;  /* 0x000000b0af04c211 */ /* 0x008fc800078a08ff */
        /* <DEDUP_REMOVED lines=18> */
.L_x_937:
[----:B------:R-:W-:Y:S05]  /*e880*/  BSYNC B3 ;  /* 0x0000000000037941 */ /* 0x000fea0003800000 */
.L_x_922:
[----:B------:R-:W-:Y:S01]  /*e890*/  VIADD R207, R51, 0xffffffff ;  /* 0xffffffff33cf7836 */ /* 0x000fe20000000000 */
[----:B------:R-:W-:Y:S01]  /*e8a0*/  BSSY B0, `(.L_x_972) ;  /* 0x000001e000007945 */ /* 0x000fe20003800000 */
[----:B------:R-:W-:-:S03]  /*e8b0*/  LOP3.LUT R210, R75, 0xff, RZ, 0xc0, !PT ;  /* 0x000000ff4bd27812 */ /* 0x000fc600078ec0ff */
[----:B------:R-:W-:-:S05]  /*e8c0*/  SHF.L.U32 R0, R207, 0x7, RZ ;  /* 0x00000007cf007819 */ /* 0x000fca00000006ff */
[----:B-1-3--:R-:W-:-:S05]  /*e8d0*/  IMAD.IADD R7, R65, 0x1, -R0 ;  /* 0x0000000141077824 */ /* 0x00afca00078e0a00 */
[----:B------:R-:W-:-:S13]  /*e8e0*/  ISETP.GE.AND P0, PT, R170, R7, PT ;  /* 0x00000007aa00720c */ /* 0x000fda0003f06270 */
[----:B------:R-:W-:Y:S05]  /*e8f0*/  @P0 BRA `(.L_x_973) ;  /* 0x0000000000600947 */ /* 0x000fea0003800000 */
[C---:B--2---:R-:W-:Y:S02]  /*e900*/  LOP3.LUT R2, R210.reuse, 0x1, RZ, 0xc0, !PT ;  /* 0x00000001d2027812 */ /* 0x044fe400078ec0ff */
[----:B------:R-:W-:Y:S02]  /*e910*/  R2P PR, R210, 0x6 ;  /* 0x00000006d2007804 */ /* 0x000fe40000000000 */
[----:B------:R-:W-:-:S13]  /*e920*/  ISETP.NE.U32.AND P0, PT, R2, 0x1, PT ;  /* 0x000000010200780c */ /* 0x000fda0003f05070 */
[----:B------:R-:W-:Y:S02]  /*e930*/  @!P0 IMAD.MOV.U32 R2, RZ, RZ, R198 ;  /* 0x000000ffff028224 */ /* 0x000fe400078e00c6 */
[----:B------:R-:W-:-:S05]  /*e940*/  @!P0 IMAD.MOV.U32 R3, RZ, RZ, R199 ;  /* 0x000000ffff038224 */ /* 0x000fca00078e00c7 */
[----:B------:R-:W-:Y:S01]  /*e950*/  @!PT LDS RZ, [RZ] ;  /* 0x00000000fffff984 */ /* 0x000fe20000000800 */
[----:B------:R-:W-:Y:S01]  /*e960*/  @!PT LDS RZ, [RZ] ;  /* 0x00000000fffff984 */ /* 0x000fe20000000800 */
[----:B------:R-:W-:Y:S01]  /*e970*/  @!PT LDS RZ, [RZ] ;  /* 0x00000000fffff984 */ /* 0x000fe20000000800 */
[----:B------:R1:W-:Y:S04]  /*e980*/  @!P0 LDGSTS.E.BYPASS.LTC128B.128 [R205+0x3000], desc[UR4][R2.64] ;  /* 0x0300000002cd8fae */ /* 0x0003e8000b901d44 */
[----:B------:R1:W-:Y:S04]  /*e990*/  @P0 STS [R205+0x3000], RZ ;  /* 0x003000ffcd000388 */ /* 0x0003e80000000800 */
[----:B------:R1:W-:Y:S04]  /*e9a0*/  @P0 STS [R205+0x3004], RZ ;  /* 0x003004ffcd000388 */ /* 0x0003e80000000800 */
[----:B------:R1:W-:Y:S04]  /*e9b0*/  @P0 STS.64 [R205+0x3008], RZ ;  /* 0x003008ffcd000388 */ /* 0x0003e80000000a00 */
[----:B------:R-:W-:Y:S01]  /*e9c0*/  @!PT LDS RZ, [RZ] ;  /* 0x00000000fffff984 */ /* 0x000fe20000000800 */
[----:B------:R-:W-:Y:S01]  /*e9d0*/  @!PT LDS RZ, [RZ] ;  /* 0x00000000fffff984 */ /* 0x000fe20000000800 */
[----:B------:R-:W-:Y:S01]  /*e9e0*/  @!PT LDS RZ, [RZ] ;  /* 0x00000000fffff984 */ /* 0x000fe20000000800 */
[----:B------:R1:W-:Y:S04]  /*e9f0*/  @P1 LDGSTS.E.BYPASS.LTC128B.128 [R205+0x5000], desc[UR4][R198.64+0x40] ;  /* 0x05000040c6cd1fae */ /* 0x0003e8000b901d44 */
[----:B------:R1:W-:Y:S01]  /*ea00*/  @!P1 STS.128 [R205+0x5000], RZ ;  /* 0x005000ffcd009388 */ /* 0x0003e20000000c00 */
[----:B------:R-:W-:Y:S05]  /*ea10*/  @!P2 BRA `(.L_x_974) ;  /* 0x000000000014a947 */ /* 0x000fea0003800000 */
[----:B------:R-:W-:Y:S01]  /*ea20*/  @!PT LDS RZ, [RZ] ;  /* 0x00000000fffff984 */ /* 0x000fe20000000800 */
[----:B------:R-:W-:Y:S01]  /*ea30*/  @!PT LDS RZ, [RZ] ;  /* 0x00000000fffff984 */ /* 0x000fe20000000800 */
[----:B------:R-:W-:Y:S01]  /*ea40*/  @!PT LDS RZ, [RZ] ;  /* 0x00000000fffff984 */ /* 0x000fe20000000800 */
[----:B------:R3:W-:Y:S01]  /*ea50*/  LDGSTS.E.BYPASS.LTC128B.128 [R205+0x7000], desc[UR4][R198.64+0x80] ;  /* 0x07000080c6cd7fae */ /* 0x0007e2000b901d44 */
[----:B------:R-:W-:Y:S05]  /*ea60*/  BRA `(.L_x_973) ;  /* 0x0000000000047947 */ /* 0x000fea0003800000 */
.L_x_974:
[----:B------:R2:W-:Y:S02]  /*ea70*/  STS.128 [R205+0x7000], RZ ;  /* 0x007000ffcd007388 */ /* 0x0005e40000000c00 */
.L_x_973:
[----:B------:R-:W-:Y:S05]  /*ea80*/  BSYNC B0 ;  /* 0x0000000000007941 */ /* 0x000fea0003800000 */
.L_x_972:
[----:B------:R-:W-:Y:S01]  /*ea90*/  ISETP.GE.AND P0, PT, R14, R7, PT ;  /* 0x000000070e00720c */ /* 0x000fe20003f06270 */
[----:B------:R-:W-:-:S12]  /*eaa0*/  BSSY B0, `(.L_x_975) ;  /* 0x000001f000007945 */ /* 0x000fd80003800000 */
[----:B------:R-:W-:Y:S05]  /*eab0*/  @P0 BRA `(.L_x_976) ;  /* 0x0000000000740947 */ /* 0x000fea0003800000 */
[C---:B-12---:R-:W-:Y:S02]  /*eac0*/  LOP3.LUT R2, R210.reuse, 0x1, RZ, 0xc0, !PT ;  /* 0x00000001d2027812 */ /* 0x046fe400078ec0ff */
[----:B------:R-:W-:Y:S02]  /*ead0*/  LOP3.LUT P0, RZ, R210, 0x2, RZ, 0xc0, !PT ;  /* 0x00000002d2ff7812 */ /* 0x000fe4000780c0ff */
[----:B------:R-:W-:Y:S02]  /*eae0*/  ISETP.NE.U32.AND P1, PT, R2, 0x1, PT ;  /* 0x000000010200780c */ /* 0x000fe40003f25070 */
[----:B------:R-:W-:-:S05]  /*eaf0*/  IADD3 R5, P2, R196, R166, RZ ;  /* 0x000000a6c4057210 */ /* 0x000fca0007f5e0ff */
[----:B------:R-:W-:-:S04]  /*eb00*/  IMAD.X R3, R197, 0x1, R169, P2 ;  /* 0x00000001c5037824 */ /* 0x000fc800010e06a9 */
[C---:B------:R-:W-:Y:S02]  /*eb10*/  @P0 LEA R8, P2, R5.reuse, R172, 0x1 ;  /* 0x000000ac05080211 */ /* 0x040fe400078408ff */
[C---:B------:R-:W-:Y:S02]  /*eb20*/  @!P1 LEA R10, P4, R196.reuse, R198, 0x1 ;  /* 0x000000c6c40a9211 */ /* 0x040fe400078808ff */
[----:B------:R-:W-:Y:S02]  /*eb30*/  @P0 LEA.HI.X R9, R5, R173, R3, 0x1, P2 ;  /* 0x000000ad05090211 */ /* 0x000fe400010f0c03 */
        /* <DEDUP_REMOVED lines=9> */
[----:B------:R1:W-:Y:S04]  /*ebd0*/  @P0 LDGSTS.E.BYPASS.LTC128B.128 [R205+0x5800], desc[UR4][R8.64+0x40] ;  /* 0x0580004008cd0fae */ /* 0x0003e8000b901d44 */
[----:B------:R1:W-:Y:S01]  /*ebe0*/  @!P0 STS.128 [R205+0x5800], RZ ;  /* 0x005800ffcd008388 */ /* 0x0003e20000000c00 */
[----:B------:R-:W-:-:S13]  /*ebf0*/  LOP3.LUT P0, RZ, R210, 0x4, RZ, 0xc0, !PT ;  /* 0x00000004d2ff7812 */ /* 0x000fda000780c0ff */
[----:B------:R-:W-:Y:S05]  /*ec00*/  @!P0 BRA `(.L_x_977) ;  /* 0x00000000001c8947 */ /* 0x000fea0003800000 */
[----:B------:R-:W-:-:S04]  /*ec10*/  LEA R2, P0, R5, R172, 0x1 ;  /* 0x000000ac05027211 */ /* 0x000fc800078008ff */
[----:B------:R-:W-:-:S05]  /*ec20*/  LEA.HI.X R3, R5, R173, R3, 0x1, P0 ;  /* 0x000000ad05037211 */ /* 0x000fca00000f0c03 */
[----:B------:R-:W-:Y:S01]  /*ec30*/  @!PT LDS RZ, [RZ] ;  /* 0x00000000fffff984 */ /* 0x000fe20000000800 */
[----:B------:R-:W-:Y:S01]  /*ec40*/  @!PT LDS RZ, [RZ] ;  /* 0x00000000fffff984 */ /* 0x000fe20000000800 */
[----:B------:R-:W-:Y:S01]  /*ec50*/  @!PT LDS RZ, [RZ] ;  /* 0x00000000fffff984 */ /* 0x000fe20000000800 */
[----:B------:R2:W-:Y:S01]  /*ec60*/  LDGSTS.E.BYPASS.LTC128B.128 [R205+0x7800], desc[UR4][R2.64+0x80] ;  /* 0x0780008002cd7fae */ /* 0x0005e2000b901d44 */
[----:B------:R-:W-:Y:S05]  /*ec70*/  BRA `(.L_x_976) ;  /* 0x0000000000047947 */ /* 0x000fea0003800000 */
.L_x_977:
[----:B------:R2:W-:Y:S02]  /*ec80*/  STS.128 [R205+0x7800], RZ ;  /* 0x007800ffcd007388 */ /* 0x0005e40000000c00 */
.L_x_976:
[----:B------:R-:W-:Y:S05]  /*ec90*/  BSYNC B0 ;  /* 0x0000000000007941 */ /* 0x000fea0003800000 */
.L_x_975:
[----:B------:R-:W-:Y:S01]  /*eca0*/  IADD3 R6, R170, 0x40, RZ ;  /* 0x00000040aa067810 */ /* 0x000fe20007ffe0ff */
[----:B------:R-:W-:Y:S03]  /*ecb0*/  BSSY B0, `(.L_x_978) ;  /* 0x0000022000007945 */ /* 0x000fe60003800000 */
[----:B------:R-:W-:-:S13]  /*ecc0*/  ISETP.GE.AND P0, PT, R6, R7, PT ;  /* 0x000000070600720c */ /* 0x000fda0003f06270 */
[----:B------:R-:W-:Y:S05]  /*ecd0*/  @P0 BRA `(.L_x_979) ;  /* 0x00000000007c0947 */ /* 0x000fea0003800000 */
[C---:B-12---:R-:W-:Y:S02]  /*ece0*/  LOP3.LUT R2, R210.reuse, 0x1, RZ, 0xc0, !PT ;  /* 0x00000001d2027812 */ /* 0x046fe400078ec0ff */
[----:B------:R-:W-:Y:S02]  /*ecf0*/  LOP3.LUT P0, RZ, R210, 0x2, RZ, 0xc0, !PT ;  /* 0x00000002d2ff7812 */ /* 0x000fe4000780c0ff */
[----:B------:R-:W-:Y:S01]  /*ed00*/  ISETP.NE.U32.AND P1, PT, R2, 0x1, PT ;  /* 0x000000010200780c */ /* 0x000fe20003f25070 */
[C---:B------:R-:W-:Y:S01]  /*ed10*/  IMAD.SHL.U32 R2, R62.reuse, 0x40, RZ ;  /* 0x000000403e027824 */ /* 0x040fe200078e00ff */
[C---:B------:R-:W-:Y:S02]  /*ed20*/  LEA R9, P2, R62.reuse, R166, 0x6 ;  /* 0x000000a63e097211 */ /* 0x040fe400078430ff */
[C-C-:B------:R-:W-:Y:S02]  /*ed30*/  SHF.L.U64.HI R3, R62.reuse, 0x6, R63.reuse ;  /* 0x000000063e037819 */ /* 0x140fe4000001023f */
[----:B------:R-:W-:-:S05]  /*ed40*/  LEA.HI.X R5, R62, R169, R63, 0x6, P2 ;  /* 0x000000a93e057211 */ /* 0x000fca00010f343f */
        /* <DEDUP_REMOVED lines=23> */
.L_x_980:
[----:B------:R2:W-:Y:S02]  /*eec0*/  STS.128 [R205+0x8000], RZ ;  /* 0x008000ffcd007388 */ /* 0x0005e40000000c00 */
.L_x_979:
[----:B------:R-:W-:Y:S05]  /*eed0*/  BSYNC B0 ;  /* 0x0000000000007941 */ /* 0x000fea0003800000 */
.L_x_978:
[----:B------:R-:W-:Y:S01]  /*eee0*/  IADD3 R4, R170, 0x60, RZ ;  /* 0x00000060aa047810 */ /* 0x000fe20007ffe0ff */
[----:B------:R-:W-:Y:S03]  /*eef0*/  BSSY B0, `(.L_x_981) ;  /* 0x0000021000007945 */ /* 0x000fe60003800000 */
[----:B------:R-:W-:-:S13]  /*ef00*/  ISETP.GE.AND P0, PT, R4, R7, PT ;  /* 0x000000070400720c */ /* 0x000fda0003f06270 */
[----:B------:R-:W-:Y:S05]  /*ef10*/  @P0 BRA `(.L_x_982) ;  /* 0x0000000000780947 */ /* 0x000fea0003800000 */
[C---:B-12---:R-:W-:Y:S01]  /*ef20*/  LOP3.LUT R2, R210.reuse, 0x1, RZ, 0xc0, !PT ;  /* 0x00000001d2027812 */ /* 0x046fe200078ec0ff */
[----:B------:R-:W-:Y:S01]  /*ef30*/  IMAD.MOV.U32 R168, RZ, RZ, R166 ;  /* 0x000000ffffa87224 */ /* 0x000fe200078e00a6 */
[----:B------:R-:W-:Y:S02]  /*ef40*/  LOP3.LUT P2, RZ, R210, 0x2, RZ, 0xc0, !PT ;  /* 0x00000002d2ff7812 */ /* 0x000fe4000784c0ff */
[----:B------:R-:W-:Y:S01]  /*ef50*/  ISETP.NE.U32.AND P4, PT, R2, 0x1, PT ;  /* 0x000000010200780c */ /* 0x000fe20003f85070 */
[----:B------:R-:W-:Y:S01]  /*ef60*/  IMAD R2, R63, 0x60, RZ ;  /* 0x000000603f027824 */ /* 0x000fe200078e02ff */
[----:B------:R-:W-:Y:S01]  /*ef70*/  LOP3.LUT P1, RZ, R210, 0x4, RZ, 0xc0, !PT ;  /* 0x00000004d2ff7812 */ /* 0x000fe2000782c0ff */
[----:B------:R-:W-:-:S04]  /*ef80*/  IMAD.WIDE.U32 R168, R62, 0x60, R168 ;  /* 0x000000603ea87825 */ /* 0x000fc800078e00a8 */
[----:B------:R-:W-:-:S04]  /*ef90*/  IMAD.IADD R3, R169, 0x1, R2 ;  /* 0x00000001a9037824 */ /* 0x000fc800078e0202 */
[-C--:B------:R-:W-:Y:S02]  /*efa0*/  @P2 LEA R10, P5, R168, R172.reuse, 0x1 ;  /* 0x000000aca80a2211 */ /* 0x080fe400078a08ff */
[----:B------:R-:W-:Y:S02]  /*efb0*/  @!P4 IMAD.WIDE.U32 R8, R62, 0xc0, R198 ;  /* 0x000000c03e08c825 */ /* 0x000fe400078e00c6 */
[C---:B------:R-:W-:Y:S02]  /*efc0*/  @P1 LEA R2, P0, R168.reuse, R172, 0x1 ;  /* 0x000000aca8021211 */ /* 0x040fe400078008ff */
[----:B------:R-:W-:Y:S01]  /*efd0*/  @!P4 IMAD R63, R63, 0xc0, RZ ;  /* 0x000000c03f3fc824 */ /* 0x000fe200078e02ff */
[CCC-:B------:R-:W-:Y:S02]  /*efe0*/  @P2 LEA.HI.X R11, R168.reuse, R173.reuse, R3.reuse, 0x1, P5 ;  /* 0x000000ada80b2211 */ /* 0x1c0fe400028f0c03 */
[----:B------:R-:W-:Y:S01]  /*eff0*/  @P1 LEA.HI.X R3, R168, R173, R3, 0x1, P0 ;  /* 0x000000ada8031211 */ /* 0x000fe200000f0c03 */
[----:B------:R-:W-:-:S05]  /*f000*/  @!P4 IMAD.IADD R9, R63, 0x1, R9 ;  /* 0x000000013f09c824 */ /* 0x000fca00078e0209 */
        /* <DEDUP_REMOVED lines=9> */
[----:B------:R1:W-:Y:S04]  /*f0a0*/  @!P2 STS.128 [R205+0x6800], RZ ;  /* 0x006800ffcd00a388 */ /* 0x0003e80000000c00 */
[----:B------:R-:W-:Y:S01]  /*f0b0*/  @!PT LDS RZ, [RZ] ;  /* 0x00000000fffff984 */ /* 0x000fe20000000800 */
[----:B------:R-:W-:Y:S01]  /*f0c0*/  @!PT LDS RZ, [RZ] ;  /* 0x00000000fffff984 */ /* 0x000fe20000000800 */
[----:B------:R-:W-:Y:S01]  /*f0d0*/  @!PT LDS RZ, [RZ] ;  /* 0x00000000fffff984 */ /* 0x000fe20000000800 */
[----:B------:R1:W-:Y:S04]  /*f0e0*/  @P1 LDGSTS.E.BYPASS.LTC128B.128 [R205+0x8800], desc[UR4][R2.64+0x80] ;  /* 0x0880008002cd1fae */ /* 0x0003e8000b901d44 */
[----:B------:R1:W-:Y:S02]  /*f0f0*/  @!P1 STS.128 [R205+0x8800], RZ ;  /* 0x008800ffcd009388 */ /* 0x0003e40000000c00 */
.L_x_982:
[----:B------:R-:W-:Y:S05]  /*f100*/  BSYNC B0 ;  /* 0x0000000000007941 */ /* 0x000fea0003800000 */
.L_x_981:
[----:B-12---:R-:W2:Y:S01]  /*f110*/  LD.E R2, desc[UR4][R118.64+0x188] ;  /* 0x0001880476027980 */ /* 0x006ea2000c101900 */
[----:B------:R-:W-:Y:S01]  /*f120*/  SHF.R.S32.HI R3, RZ, 0x1f, R70 ;  /* 0x0000001fff037819 */ /* 0x000fe20000011446 */
[----:B------:R-:W-:Y:S01]  /*f130*/  IMAD.SHL.U32 R66, R66, 0x40, RZ ;  /* 0x0000004042427824 */ /* 0x000fe200078e00ff */
[----:B------:R-:W-:Y:S01]  /*f140*/  LOP3.LUT R5, R74, 0xfffffff8, RZ, 0xc0, !PT ;  /* 0xfffffff84a057812 */ /* 0x000fe200078ec0ff */
[----:B------:R-:W0:Y:S01]  /*f150*/  LDGDEPBAR ;  /* 0x00000000000079af */ /* 0x000e220000000000 */
[----:B------:R-:W-:Y:S01]  /*f160*/  SHF.R.S32.HI R8, RZ, 0x4, R73 ;  /* 0x00000004ff087819 */ /* 0x000fe20000011449 */
[----:B------:R-:W-:Y:S01]  /*f170*/  IMAD.SHL.U32 R68, R68, 0x8, RZ ;  /* 0x0000000844447824 */ /* 0x000fe200078e00ff */
[----:B------:R-:W-:Y:S01]  /*f180*/  LEA.HI R212, R3, R70, RZ, 0x2 ;  /* 0x0000004603d47211 */ /* 0x000fe200078f10ff */
[----:B------:R-:W-:Y:S01]  /*f190*/  IMAD.IADD R3, R64, 0x1, -R5 ;  /* 0x0000000140037824 */ /* 0x000fe200078e0a05 */
[----:B------:R-:W-:Y:S01]  /*f1a0*/  LOP3.LUT R71, R71, 0x7fffffe, RZ, 0xc0, !PT ;  /* 0x07fffffe47477812 */ /* 0x000fe200078ec0ff */
[----:B------:R-:W-:Y:S01]  /*f1b0*/  BSSY B0, `(.L_x_983) ;  /* 0x000004e000007945 */ /* 0x000fe20003800000 */
[----:B------:R-:W-:-:S02]  /*f1c0*/  ISETP.GE.AND P0, PT, R170, R7, PT ;  /* 0x00000007aa00720c */ /* 0x000fc40003f06270 */
[----:B------:R-:W-:Y:S01]  /*f1d0*/  LEA.HI R11, R73, R8, RZ, 0x1 ;  /* 0x00000008490b7211 */ /* 0x000fe200078f08ff */
[----:B------:R-:W-:Y:S01]  /*f1e0*/  IMAD.IADD R5, R72, 0x1, -R71 ;  /* 0x0000000148057824 */ /* 0x000fe200078e0a47 */
[----:B------:R-:W-:Y:S02]  /*f1f0*/  SHF.R.S32.HI R13, RZ, 0x1f, R72 ;  /* 0x0000001fff0d7819 */ /* 0x000fe40000011448 */
[----:B------:R-:W-:Y:S02]  /*f200*/  LEA.HI R9, R3, R3, RZ, 0x1 ;  /* 0x0000000303097211 */ /* 0x000fe400078f08ff */
[----:B------:R-:W-:Y:S02]  /*f210*/  LOP3.LUT R11, R11, 0xfffffffe, RZ, 0xc0, !PT ;  /* 0xfffffffe0b0b7812 */ /* 0x000fe400078ec0ff */
[----:B------:R-:W-:Y:S02]  /*f220*/  LEA.HI R72, R13, R72, RZ, 0x3 ;  /* 0x000000480d487211 */ /* 0x000fe400078f18ff */
[----:B------:R-:W-:Y:S01]  /*f230*/  SHF.R.S32.HI R12, RZ, 0x1f, R67 ;  /* 0x0000001fff0c7819 */ /* 0x000fe20000011443 */
[----:B------:R-:W-:Y:S01]  /*f240*/  IMAD.IADD R11, R8, 0x1, -R11 ;  /* 0x00000001080b7824 */ /* 0x000fe200078e0a0b */
[----:B------:R-:W-:Y:S01]  /*f250*/  LOP3.LUT R10, R9, 0x7fffffe, RZ, 0xc0, !PT ;  /* 0x07fffffe090a7812 */ /* 0x000fe200078ec0ff */
[----:B------:R-:W-:Y:S01]  /*f260*/  IMAD.SHL.U32 R72, R72, 0x20, RZ ;  /* 0x0000002048487824 */ /* 0x000fe200078e00ff */
[----:B------:R-:W-:Y:S01]  /*f270*/  SHF.R.S32.HI R9, RZ, 0x1, R9 ;  /* 0x00000001ff097819 */ /* 0x000fe20000011409 */
[----:B------:R-:W-:-:S04]  /*f280*/  DEPBAR.LE SB0, 0x0 ;  /* 0x000080000000791a */ /* 0x000fc80000000000 */
[----:B------:R-:W-:Y:S01]  /*f290*/  BAR.SYNC.DEFER_BLOCKING 0x0 ;  /* 0x0000000000007b1d */ /* 0x000fe20000010000 */
[----:B------:R-:W-:Y:S01]  /*f2a0*/  LEA.HI R12, R12, R67, RZ, 0x2 ;  /* 0x000000430c0c7211 */ /* 0x000fe200078f10ff */
[----:B------:R-:W-:Y:S01]  /*f2b0*/  IMAD.IADD R10, R3, 0x1, -R10 ;  /* 0x00000001030a7824 */ /* 0x000fe200078e0a0a */
[----:B------:R-:W-:Y:S01]  /*f2c0*/  LOP3.LUT P1, RZ, R9, 0x2, RZ, 0xc0, !PT ;  /* 0x0000000209ff7812 */ /* 0x000fe2000782c0ff */
[----:B------:R-:W-:Y:S01]  /*f2d0*/  IMAD.SHL.U32 R3, R11, 0x8, RZ ;  /* 0x000000080b037824 */ /* 0x000fe200078e00ff */
[----:B------:R-:W-:Y:S01]  /*f2e0*/  SHF.R.S32.HI R212, RZ, 0x2, R212 ;  /* 0x00000002ffd47819 */ /* 0x000fe200000114d4 */
[----:B------:R-:W-:Y:S01]  /*f2f0*/  IMAD.SHL.U32 R9, R9, 0x40, RZ ;  /* 0x0000004009097824 */ /* 0x000fe200078e00ff */
[----:B------:R-:W-:Y:S01]  /*f300*/  LOP3.LUT R66, R66, 0xc0, RZ, 0xc0, !PT ;  /* 0x000000c042427812 */ /* 0x000fe200078ec0ff */
[----:B------:R-:W-:Y:S01]  /*f310*/  IMAD R10, R11, 0x8, R10 ;  /* 0x000000080b0a7824 */ /* 0x000fe200078e020a */
[----:B------:R-:W-:Y:S01]  /*f320*/  LOP3.LUT R12, R12, 0xfffffffc, RZ, 0xc0, !PT ;  /* 0xfffffffc0c0c7812 */ /* 0x000fe200078ec0ff */
[----:B------:R-:W-:Y:S01]  /*f330*/  IMAD R8, R67, 0x10, R212 ;  /* 0x0000001043087824 */ /* 0x000fe200078e02d4 */
[----:B------:R-:W-:-:S02]  /*f340*/  LOP3.LUT R72, R72, 0xffffff00, RZ, 0xc0, !PT ;  /* 0xffffff0048487812 */ /* 0x000fc400078ec0ff */
[----:B------:R-:W-:Y:S01]  /*f350*/  LOP3.LUT R3, R66, 0x8, R3, 0xf8, !PT ;  /* 0x0000000842037812 */ /* 0x000fe200078ef803 */
[C---:B------:R-:W-:Y:S01]  /*f360*/  IMAD.IADD R211, R67.reuse, 0x1, -R12 ;  /* 0x0000000143d37824 */ /* 0x040fe200078e0a0c */
[----:B------:R-:W-:Y:S01]  /*f370*/  SHF.R.U32.HI R66, RZ, 0x3, R66 ;  /* 0x00000003ff427819 */ /* 0x000fe20000011642 */
[--C-:B------:R-:W-:Y:S01]  /*f380*/  IMAD R12, R67, 0x200, R72.reuse ;  /* 0x00000200430c7824 */ /* 0x100fe200078e0248 */
[----:B------:R-:W-:Y:S01]  /*f390*/  LOP3.LUT R9, R9, 0xc0, RZ, 0xc0, !PT ;  /* 0x000000c009097812 */ /* 0x000fe200078ec0ff */
[----:B------:R-:W-:Y:S01]  /*f3a0*/  IMAD R72, R5, 0x20, R72 ;  /* 0x0000002005487824 */ /* 0x000fe200078e0248 */
[----:B------:R-:W-:Y:S01]  /*f3b0*/  LOP3.LUT R3, R3, R66, RZ, 0x3c, !PT ;  /* 0x0000004203037212 */ /* 0x000fe200078e3cff */
[----:B------:R-:W-:Y:S01]  /*f3c0*/  IMAD R12, R5, 0x20, R12 ;  /* 0x00000020050c7824 */ /* 0x000fe200078e020c */
[----:B------:R-:W-:Y:S01]  /*f3d0*/  LOP3.LUT R68, R9, 0x8, R68, 0xf8, !PT ;  /* 0x0000000809447812 */ /* 0x000fe200078ef844 */
[----:B------:R-:W-:Y:S01]  /*f3e0*/  IMAD.SHL.U32 R67, R64, 0x2, RZ ;  /* 0x0000000240437824 */ /* 0x000fe200078e00ff */
[----:B------:R-:W-:Y:S01]  /*f3f0*/  IADD3 R8, R8, 0x1, R69 ;  /* 0x0000000108087810 */ /* 0x000fe20007ffe045 */
[----:B------:R1:W-:Y:S01]  /*f400*/  @P0 STS [R205+0x9000], RZ ;  /* 0x009000ffcd000388 */ /* 0x0003e20000000800 */
[----:B------:R-:W-:Y:S01]  /*f410*/  SHF.R.U32.HI R9, RZ, 0x3, R9 ;  /* 0x00000003ff097819 */ /* 0x000fe20000011609 */
[----:B------:R-:W-:Y:S01]  /*f420*/  IMAD.IADD R193, R3, 0x1, R12 ;  /* 0x0000000103c17824 */ /* 0x000fe200078e020c */
[----:B------:R-:W-:Y:S01]  /*f430*/  IADD3 R11, R65, R8, -R204 ;  /* 0x00000008410b7210 */ /* 0x000fe20007ffe8cc */
[----:B------:R1:W-:Y:S01]  /*f440*/  @P0 STS [R205+0x9004], RZ ;  /* 0x009004ffcd000388 */ /* 0x0003e20000000800 */
[----:B------:R-:W-:Y:S01]  /*f450*/  LOP3.LUT R9, R68, R9, RZ, 0x3c, !PT ;  /* 0x0000000944097212 */ /* 0x000fe200078e3cff */
[----:B------:R-:W-:Y:S01]  /*f460*/  IMAD.MOV.U32 R5, RZ, RZ, 0x10 ;  /* 0x00000010ff057424 */ /* 0x000fe200078e00ff */
[----:B------:R-:W-:Y:S01]  /*f470*/  LOP3.LUT R67, R67, 0x6, RZ, 0xc0, !PT ;  /* 0x0000000643437812 */ /* 0x000fe200078ec0ff */
[----:B------:R1:W-:Y:S01]  /*f480*/  @P0 STS.64 [R205+0x9008], RZ ;  /* 0x009008ffcd000388 */ /* 0x0003e20000000a00 */
[----:B------:R-:W-:Y:S01]  /*f490*/  IMAD.IADD R3, R3, 0x1, R72 ;  /* 0x0000000103037824 */ /* 0x000fe200078e0248 */
[----:B------:R-:W-:Y:S01]  /*f4a0*/  LEA R193, R193, UR6, 0x1 ;  /* 0x00000006c1c17c11 */ /* 0x000fe2000f8e08ff */
[----:B------:R-:W-:Y:S01]  /*f4b0*/  IMAD.U32 R192, R10, 0x20, R9 ;  /* 0x000000200ac07824 */ /* 0x000fe200078e0009 */
[----:B------:R1:W-:Y:S01]  /*f4c0*/  @P0 STS.128 [R205+0xb000], RZ ;  /* 0x00b000ffcd000388 */ /* 0x0003e20000000c00 */
[----:B------:R-:W-:-:S03]  /*f4d0*/  SEL R5, R5, 0xfffffff0, !P1 ;  /* 0xfffffff005057807 */ /* 0x000fc60004800000 */
[----:B------:R1:W-:Y:S01]  /*f4e0*/  @P0 STS.128 [R205+0xd000], RZ ;  /* 0x00d000ffcd000388 */ /* 0x0003e20000000c00 */
[----:B--2---:R-:W-:Y:S01]  /*f4f0*/  IMAD.IADD R2, R11, 0x1, R2 ;  /* 0x000000010b027824 */ /* 0x004fe200078e0202 */
[----:B-1----:R-:W-:Y:S06]  /*f500*/  @P0 BRA `(.L_x_984) ;  /* 0x0000000000600947 */ /* 0x002fec0003800000 */
[C---:B------:R-:W-:Y:S02]  /*f510*/  LOP3.LUT R8, R210.reuse, 0x1, RZ, 0xc0, !PT ;  /* 0x00000001d2087812 */ /* 0x040fe400078ec0ff */
        /* <DEDUP_REMOVED lines=22> */
.L_x_985:
[----:B------:R2:W-:Y:S02]  /*f680*/  STS.128 [R205+0xd000], RZ ;  /* 0x00d000ffcd007388 */ /* 0x0005e40000000c00 */
.L_x_984:
[----:B------:R-:W-:Y:S05]  /*f690*/  BSYNC B0 ;  /* 0x0000000000007941 */ /* 0x000fea0003800000 */
.L_x_983:
[----:B------:R-:W-:Y:S01]  /*f6a0*/  ISETP.GE.AND P0, PT, R14, R7, PT ;  /* 0x000000070e00720c */ /* 0x000fe20003f06270 */
[----:B------:R-:W-:-:S12]  /*f6b0*/  BSSY B0, `(.L_x_986) ;  /* 0x0000020000007945 */ /* 0x000fd80003800000 */
[----:B------:R1:W-:Y:S04]  /*f6c0*/  @P0 STS.128 [R205+0x9800], RZ ;  /* 0x009800ffcd000388 */ /* 0x0003e80000000c00 */
[----:B------:R1:W-:Y:S04]  /*f6d0*/  @P0 STS.128 [R205+0xb800], RZ ;  /* 0x00b800ffcd000388 */ /* 0x0003e80000000c00 */
[----:B------:R1:W-:Y:S01]  /*f6e0*/  @P0 STS.128 [R205+0xd800], RZ ;  /* 0x00d800ffcd000388 */ /* 0x0003e20000000c00 */
[----:B------:R-:W-:Y:S05]  /*f6f0*/  @P0 BRA `(.L_x_987) ;  /* 0x00000000006c0947 */ /* 0x000fea0003800000 */
[C---:B-1----:R-:W-:Y:S02]  /*f700*/  LOP3.LUT R8, R210.reuse, 0x1, RZ, 0xc0, !PT ;  /* 0x00000001d2087812 */ /* 0x042fe400078ec0ff */
[----:B------:R-:W-:Y:S02]  /*f710*/  LOP3.LUT P1, RZ, R210, 0x2, RZ, 0xc0, !PT ;  /* 0x00000002d2ff7812 */ /* 0x000fe4000782c0ff */
[----:B------:R-:W-:-:S11]  /*f720*/  ISETP.NE.U32.AND P2, PT, R8, 0x1, PT ;  /* 0x000000010800780c */ /* 0x000fd60003f45070 */
[CC--:B------:R-:W-:Y:S02]  /*f730*/  @P1 LEA R8, P0, R194.reuse, R148.reuse, 0x1 ;  /* 0x00000094c2081211 */ /* 0x0c0fe400078008ff */
[C---:B------:R-:W-:Y:S02]  /*f740*/  @!P2 LEA R10, P4, R194.reuse, R148, 0x1 ;  /* 0x00000094c20aa211 */ /* 0x040fe400078808ff */
[CCC-:B------:R-:W-:Y:S02]  /*f750*/  @P1 LEA.HI.X R9, R194.reuse, R149.reuse, R195.reuse, 0x1, P0 ;  /* 0x00000095c2091211 */ /* 0x1c0fe400000f0cc3 */
[----:B------:R-:W-:Y:S02]  /*f760*/  @!P2 LEA.HI.X R11, R194, R149, R195, 0x1, P4 ;  /* 0x00000095c20ba211 */ /* 0x000fe400020f0cc3 */
[----:B------:R-:W-:-:S03]  /*f770*/  LOP3.LUT P0, RZ, R210, 0x4, RZ, 0xc0, !PT ;  /* 0x00000004d2ff7812 */ /* 0x000fc6000780c0ff */
        /* <DEDUP_REMOVED lines=10> */
[----:B------:R-:W-:Y:S05]  /*f820*/  @!P0 BRA `(.L_x_988) ;  /* 0x00000000001c8947 */ /* 0x000fea0003800000 */
[----:B-1----:R-:W-:-:S04]  /*f830*/  LEA R8, P0, R194, R148, 0x1 ;  /* 0x00000094c2087211 */ /* 0x002fc800078008ff */
[----:B------:R-:W-:-:S05]  /*f840*/  LEA.HI.X R9, R194, R149, R195, 0x1, P0 ;  /* 0x00000095c2097211 */ /* 0x000fca00000f0cc3 */
[----:B------:R-:W-:Y:S01]  /*f850*/  @!PT LDS RZ, [RZ] ;  /* 0x00000000fffff984 */ /* 0x000fe20000000800 */
[----:B------:R-:W-:Y:S01]  /*f860*/  @!PT LDS RZ, [RZ] ;  /* 0x00000000fffff984 */ /* 0x000fe20000000800 */
[----:B------:R-:W-:Y:S01]  /*f870*/  @!PT LDS RZ, [RZ] ;  /* 0x00000000fffff984 */ /* 0x000fe20000000800 */
[----:B------:R1:W-:Y:S01]  /*f880*/  LDGSTS.E.BYPASS.LTC128B.128 [R205+0xd800], desc[UR4][R8.64+0x80] ;  /* 0x0d80008008cd7fae */ /* 0x0003e2000b901d44 */
[----:B------:R-:W-:Y:S05]  /*f890*/  BRA `(.L_x_987) ;  /* 0x0000000000047947 */ /* 0x000fea0003800000 */
.L_x_988:
[----:B------:R1:W-:Y:S02]  /*f8a0*/  STS.128 [R205+0xd800], RZ ;  /* 0x00d800ffcd007388 */ /* 0x0003e40000000c00 */
.L_x_987:
[----:B------:R-:W-:Y:S05]  /*f8b0*/  BSYNC B0 ;  /* 0x0000000000007941 */ /* 0x000fea0003800000 */
.L_x_986:
[----:B------:R-:W-:Y:S01]  /*f8c0*/  ISETP.GE.AND P0, PT, R6, R7, PT ;  /* 0x000000070600720c */ /* 0x000fe20003f06270 */
[----:B------:R-:W-:-:S12]  /*f8d0*/  BSSY B0, `(.L_x_989) ;  /* 0x0000022000007945 */ /* 0x000fd80003800000 */
[----:B------:R1:W-:Y:S04]  /*f8e0*/  @P0 STS.128 [R205+0xa000], RZ ;  /* 0x00a000ffcd000388 */ /* 0x0003e80000000c00 */
[----:B------:R1:W-:Y:S04]  /*f8f0*/  @P0 STS.128 [R205+0xc000], RZ ;  /* 0x00c000ffcd000388 */ /* 0x0003e80000000c00 */
[----:B------:R1:W-:Y:S01]  /*f900*/  @P0 STS.128 [R205+0xe000], RZ ;  /* 0x00e000ffcd000388 */ /* 0x0003e20000000c00 */
[----:B------:R-:W-:Y:S05]  /*f910*/  @P0 BRA `(.L_x_990) ;  /* 0x0000000000740947 */ /* 0x000fea0003800000 */
[C---:B------:R-:W-:Y:S02]  /*f920*/  LOP3.LUT R6, R210.reuse, 0x1, RZ, 0xc0, !PT ;  /* 0x00000001d2067812 */ /* 0x040fe400078ec0ff */
[----:B------:R-:W-:Y:S02]  /*f930*/  LOP3.LUT P1, RZ, R210, 0x2, RZ, 0xc0, !PT ;  /* 0x00000002d2ff7812 */ /* 0x000fe4000782c0ff */
[----:B------:R-:W-:Y:S01]  /*f940*/  ISETP.NE.U32.AND P2, PT, R6, 0x1, PT ;  /* 0x000000010600780c */ /* 0x000fe20003f45070 */
[C---:B------:R-:W-:Y:S01]  /*f950*/  IMAD.SHL.U32 R6, R60.reuse, 0x40, RZ ;  /* 0x000000403c067824 */ /* 0x040fe200078e00ff */
[----:B-1----:R-:W-:-:S09]  /*f960*/  SHF.L.U64.HI R8, R60, 0x6, R61 ;  /* 0x000000063c087819 */ /* 0x002fd2000001023d */
        /* <DEDUP_REMOVED lines=23> */
.L_x_991:
[----:B------:R1:W-:Y:S02]  /*fae0*/  STS.128 [R205+0xe000], RZ ;  /* 0x00e000ffcd007388 */ /* 0x0003e40000000c00 */
.L_x_990:
[----:B------:R-:W-:Y:S05]  /*faf0*/  BSYNC B0 ;  /* 0x0000000000007941 */ /* 0x000fea0003800000 */
.L_x_989:
[----:B------:R-:W-:Y:S01]  /*fb00*/  ISETP.GE.AND P0, PT, R4, R7, PT ;  /* 0x000000070400720c */ /* 0x000fe20003f06270 */
[----:B------:R-:W-:-:S12]  /*fb10*/  BSSY B0, `(.L_x_992) ;  /* 0x0000023000007945 */ /* 0x000fd80003800000 */
[----:B------:R1:W-:Y:S04]  /*fb20*/  @P0 STS.128 [R205+0xa800], RZ ;  /* 0x00a800ffcd000388 */ /* 0x0003e80000000c00 */
[----:B------:R1:W-:Y:S04]  /*fb30*/  @P0 STS.128 [R205+0xc800], RZ ;  /* 0x00c800ffcd000388 */ /* 0x0003e80000000c00 */
[----:B------:R1:W-:Y:S01]  /*fb40*/  @P0 STS.128 [R205+0xe800], RZ ;  /* 0x00e800ffcd000388 */ /* 0x0003e20000000c00 */
[----:B------:R-:W-:Y:S05]  /*fb50*/  @P0 BRA `(.L_x_993) ;  /* 0x0000000000780947 */ /* 0x000fea0003800000 */
[C---:B------:R-:W-:Y:S02]  /*fb60*/  LOP3.LUT R4, R210.reuse, 0x1, RZ, 0xc0, !PT ;  /* 0x00000001d2047812 */ /* 0x040fe400078ec0ff */
[----:B------:R-:W-:Y:S02]  /*fb70*/  R2P PR, R210, 0x6 ;  /* 0x00000006d2007804 */ /* 0x000fe40000000000 */
[----:B------:R-:W-:-:S11]  /*fb80*/  ISETP.NE.U32.AND P0, PT, R4, 0x1, PT ;  /* 0x000000010400780c */ /* 0x000fd60003f05070 */
[C---:B------:R-:W-:Y:S02]  /*fb90*/  @P1 IMAD R7, R61.reuse, 0xc0, RZ ;  /* 0x000000c03d071824 */ /* 0x040fe400078e02ff */
[----:B------:R-:W-:Y:S02]  /*fba0*/  @!P0 IMAD R4, R61, 0xc0, RZ ;  /* 0x000000c03d048824 */ /* 0x000fe400078e02ff */
[----:B-1----:R-:W-:-:S04]  /*fbb0*/  @!P0 IMAD.WIDE.U32 R10, R60, 0xc0, R148 ;  /* 0x000000c03c0a8825 */ /* 0x002fc800078e0094 */
[----:B------:R-:W-:Y:S01]  /*fbc0*/  @P1 IMAD.WIDE.U32 R8, R60, 0xc0, R148 ;  /* 0x000000c03c081825 */ /* 0x000fe200078e0094 */
[----:B------:R-:W-:-:S04]  /*fbd0*/  @!P0 IADD3 R11, R4, R11, RZ ;  /* 0x0000000b040b8210 */ /* 0x000fc80007ffe0ff */
[----:B------:R-:W-:Y:S01]  /*fbe0*/  @P1 IADD3 R7, R7, R9, RZ ;  /* 0x0000000907071210 */ /* 0x000fe20007ffe0ff */
[----:B------:R-:W-:Y:S01]  /*fbf0*/  @!PT LDS RZ, [RZ] ;  /* 0x00000000fffff984 */ /* 0x000fe20000000800 */
[----:B------:R-:W-:Y:S01]  /*fc00*/  @!PT LDS RZ, [RZ] ;  /* 0x00000000fffff984 */ /* 0x000fe20000000800 */
[----:B------:R-:W-:Y:S01]  /*fc10*/  @!PT LDS RZ, [RZ] ;  /* 0x00000000fffff984 */ /* 0x000fe20000000800 */
[----:B------:R1:W-:Y:S01]  /*fc20*/  @!P0 LDGSTS.E.BYPASS.LTC128B.128 [R205+0xa800], desc[UR4][R10.64] ;  /* 0x0a8000000acd8fae */ /* 0x0003e2000b901d44 */
[----:B------:R-:W-:-:S03]  /*fc30*/  @P1 MOV R6, R8 ;  /* 0x0000000800061202 */ /* 0x000fc60000000f00 */
[----:B------:R1:W-:Y:S04]  /*fc40*/  @P0 STS.128 [R205+0xa800], RZ ;  /* 0x00a800ffcd000388 */ /* 0x0003e80000000c00 */
[----:B------:R-:W-:Y:S01]  /*fc50*/  @!PT LDS RZ, [RZ] ;  /* 0x00000000fffff984 */ /* 0x000fe20000000800 */
[----:B------:R-:W-:Y:S01]  /*fc60*/  @!PT LDS RZ, [RZ] ;  /* 0x00000000fffff984 */ /* 0x000fe20000000800 */
[----:B------:R-:W-:Y:S01]  /*fc70*/  @!PT LDS RZ, [RZ] ;  /* 0x00000000fffff984 */ /* 0x000fe20000000800 */
[----:B------:R1:W-:Y:S04]  /*fc80*/  @P1 LDGSTS.E.BYPASS.LTC128B.128 [R205+0xc800], desc[UR4][R6.64+0x40] ;  /* 0x0c80004006cd1fae */ /* 0x0003e8000b901d44 */
[----:B------:R1:W-:Y:S01]  /*fc90*/  @!P1 STS.128 [R205+0xc800], RZ ;  /* 0x00c800ffcd009388 */ /* 0x0003e20000000c00 */
[----:B------:R-:W-:Y:S05]  /*fca0*/  @!P2 BRA `(.L_x_994) ;  /* 0x000000000020a947 */ /* 0x000fea0003800000 */
[----:B------:R-:W-:Y:S02]  /*fcb0*/  IMAD R61, R61, 0xc0, RZ ;  /* 0x000000c03d3d7824 */ /* 0x000fe400078e02ff */
[----:B-1----:R-:W-:-:S05]  /*fcc0*/  IMAD.WIDE.U32 R6, R60, 0xc0, R148 ;  /* 0x000000c03c067825 */ /* 0x002fca00078e0094 */
[----:B------:R-:W-:-:S05]  /*fcd0*/  IADD3 R7, R61, R7, RZ ;  /* 0x000000073d077210 */ /* 0x000fca0007ffe0ff */
[----:B------:R-:W-:Y:S01]  /*fce0*/  @!PT LDS RZ, [RZ] ;  /* 0x00000000fffff984 */ /* 0x000fe20000000800 */
[----:B------:R-:W-:Y:S01]  /*fcf0*/  @!PT LDS RZ, [RZ] ;  /* 0x00000000fffff984 */ /* 0x000fe20000000800 */
[----:B------:R-:W-:Y:S01]  /*fd00*/  @!PT LDS RZ, [RZ] ;  /* 0x00000000fffff984 */ /* 0x000fe20000000800 */
[----:B------:R1:W-:Y:S01]  /*fd10*/  LDGSTS.E.BYPASS.LTC128B.128 [R205+0xe800], desc[UR4][R6.64+0x80] ;  /* 0x0e80008006cd7fae */ /* 0x0003e2000b901d44 */
[----:B------:R-:W-:Y:S05]  /*fd20*/  BRA `(.L_x_993) ;  /* 0x0000000000047947 */ /* 0x000fea0003800000 */
.L_x_994:
[----:B------:R1:W-:Y:S02]  /*fd30*/  STS.128 [R205+0xe800], RZ ;  /* 0x00e800ffcd007388 */ /* 0x0003e40000000c00 */
.L_x_993:
[----:B------:R-:W-:Y:S05]  /*fd40*/  BSYNC B0 ;  /* 0x0000000000007941 */ /* 0x000fea0003800000 */
.L_x_992:
[----:B------:R-:W-:Y:S01]  /*fd50*/  LEA R192, R192, UR6, 0x1 ;  /* 0x00000006c0c07c11 */ /* 0x000fe2000f8e08ff */
[----:B------:R-:W-:Y:S01]  /*fd60*/  LDSM.16.M88.4 R60, [R193] ;  /* 0x00000000c13c783b */ /* 0x000fe20000000200 */
[----:B------:R-:W-:Y:S01]  /*fd70*/  IMAD R191, R50, 0x2, R193 ;  /* 0x0000000232bf7824 */ /* 0x000fe200078e02c1 */
[----:B------:R-:W-:Y:S01]  /*fd80*/  ISETP.GE.AND P5, PT, R51, 0x2, PT ;  /* 0x000000023300780c */ /* 0x000fe20003fa6270 */
[----:B------:R-:W-:Y:S01]  /*fd90*/  BSSY B1, `(.L_x_995) ;  /* 0x0000142000017945 */ /* 0x000fe20003800000 */
[----:B------:R-:W2:Y:S01]  /*fda0*/  LDSM.16.M88.4 R20, [R192+0x3400] ;  /* 0x00340000c014783b */ /* 0x000ea20000000200 */
[----:B------:R-:W-:Y:S01]  /*fdb0*/  IMAD R189, R5, 0x2, R192 ;  /* 0x0000000205bd7824 */ /* 0x000fe200078e02c0 */
[C---:B-----5:R-:W-:Y:S02]  /*fdc0*/  VIMNMX R176, R2.reuse, R65, PT ;  /* 0x0000004102b07248 */ /* 0x060fe40003fe0100 */
[----:B------:R-:W3:Y:S01]  /*fdd0*/  LDSM.16.M88.4 R96, [R192+0x3c00] ;  /* 0x003c0000c060783b */ /* 0x000ee20000000200 */
[----:B------:R-:W-:-:S03]  /*fde0*/  VIADDMNMX R177, R2, 0x8, R65, PT ;  /* 0x0000000802b17846 */ /* 0x000fc60003800141 */
[----:B------:R-:W4:Y:S04]  /*fdf0*/  LDSM.16.M88.4 R104, [R192+0x3800] ;  /* 0x00380000c068783b */ /* 0x000f280000000200 */
[----:B-1----:R-:W1:Y:S04]  /*fe00*/  LDSM.16.M88.4 R12, [R192+0x3000] ;  /* 0x00300000c00c783b */ /* 0x002e680000000200 */
[----:B------:R-:W1:Y:S04]  /*fe10*/  LDSM.16.M88.4 R88, [R192+0x4000] ;  /* 0x00400000c058783b */ /* 0x000e680000000200 */
[----:B------:R-:W1:Y:S04]  /*fe20*/  LDSM.16.M88.4 R80, [R192+0x4400] ;  /* 0x00440000c050783b */ /* 0x000e680000000200 */
[----:B------:R-:W1:Y:S04]  /*fe30*/  LDSM.16.M88.4 R72, [R192+0x4800] ;  /* 0x00480000c048783b */ /* 0x000e680000000200 */
[----:B------:R-:W1:Y:S04]  /*fe40*/  LDSM.16.M88.4 R32, [R192+0x4c00] ;  /* 0x004c0000c020783b */ /* 0x000e680000000200 */
[----:B------:R-:W-:Y:S04]  /*fe50*/  LDSM.16.M88.4 R52, [R191] ;  /* 0x00000000bf34783b */ /* 0x000fe80000000200 */
[----:B------:R-:W1:Y:S01]  /*fe60*/  LDSM.16.M88.4 R28, [R189+0x3400] ;  /* 0x00340000bd1c783b */ /* 0x000e620000000200 */
[C---:B--2---:R-:W-:Y:S03]  /*fe70*/  HMMA.16816.F32.BF16 R8, R60.reuse, R20, RZ ;  /* 0x000000143c08723c */ /* 0x044fe600000418ff */
[----:B------:R-:W-:Y:S04]  /*fe80*/  LDSM.16.M88.4 R24, [R189+0x3800] ;  /* 0x00380000bd18783b */ /* 0x000fe80000000200 */
[----:B------:R-:W-:Y:S01]  /*fe90*/  LDSM.16.M88.4 R44, [R189+0x3000] ;  /* 0x00300000bd2c783b */ /* 0x000fe20000000200 */
[C---:B------:R-:W-:Y:S03]  /*fea0*/  HMMA.16816.F32.BF16 R4, R60.reuse, R22, RZ ;  /* 0x000000163c04723c */ /* 0x040fe600000418ff */
[----:B------:R-:W2:Y:S03]  /*feb0*/  LDSM.16.M88.4 R20, [R189+0x3c00] ;  /* 0x003c0000bd14783b */ /* 0x000ea60000000200 */
[C---:B---3--:R-:W-:Y:S01]  /*fec0*/  HMMA.16816.F32.BF16 R100, R60.reuse, R96, RZ ;  /* 0x000000603c64723c */ /* 0x048fe200000418ff */
[----:B------:R-:W-:Y:S04]  /*fed0*/  LDSM.16.M88.4 R40, [R189+0x4000] ;  /* 0x00400000bd28783b */ /* 0x000fe80000000200 */
[----:B------:R-:W-:Y:S01]  /*fee0*/  LDSM.16.M88.4 R36, [R189+0x4400] ;  /* 0x00440000bd24783b */ /* 0x000fe20000000200 */
[C---:B----4-:R-:W-:Y:S03]  /*fef0*/  HMMA.16816.F32.BF16 R108, R60.reuse, R104, RZ ;  /* 0x000000683c6c723c */ /* 0x050fe600000418ff */
[----:B------:R-:W-:Y:S03]  /*ff00*/  LDSM.16.M88.4 R112, [R193+0x1000] ;  /* 0x00100000c170783b */ /* 0x000fe60000000200 */
[C---:B------:R-:W-:Y:S01]  /*ff10*/  HMMA.16816.F32.BF16 R96, R60.reuse, R98, RZ ;  /* 0x000000623c60723c */ /* 0x040fe200000418ff */
[----:B------:R-:W-:Y:S04]  /*ff20*/  LDSM.16.M88.4 R56, [R189+0x4c00] ;  /* 0x004c0000bd38783b */ /* 0x000fe80000000200 */
[----:B------:R-:W-:Y:S01]  /*ff30*/  LDSM.16.M88.4 R120, [R192+0x6c00] ;  /* 0x006c0000c078783b */ /* 0x000fe20000000200 */
[C---:B------:R-:W-:Y:S03]  /*ff40*/  HMMA.16816.F32.BF16 R104, R60.reuse, R106, RZ ;  /* 0x0000006a3c68723c */ /* 0x040fe600000418ff */
[----:B------:R-:W-:Y:S03]  /*ff50*/  LDSM.16.M88.4 R140, [R193+0x2000] ;  /* 0x00200000c18c783b */ /* 0x000fe60000000200 */
[C---:B-1----:R-:W-:Y:S01]  /*ff60*/  HMMA.16816.F32.BF16 R16, R60.reuse, R12, RZ ;  /* 0x0000000c3c10723c */ /* 0x042fe200000418ff */
[----:B------:R-:W-:Y:S04]  /*ff70*/  LDSM.16.M88.4 R136, [R192+0x7800] ;  /* 0x00780000c088783b */ /* 0x000fe80000000200 */
[----:B------:R-:W-:Y:S01]  /*ff80*/  LDSM.16.M88.4 R132, [R192+0x7c00] ;  /* 0x007c0000c084783b */ /* 0x000fe20000000200 */
[C---:B------:R-:W-:Y:S03]  /*ff90*/  HMMA.16816.F32.BF16 R92, R60.reuse, R88, RZ ;  /* 0x000000583c5c723c */ /* 0x040fe600000418ff */
[----:B------:R-:W-:Y:S03]  /*ffa0*/  LDSM.16.M88.4 R128, [R192+0x8000] ;  /* 0x00800000c080783b */ /* 0x000fe60000000200 */
[C---:B------:R-:W-:Y:S01]  /*ffb0*/  HMMA.16816.F32.BF16 R84, R60.reuse, R80, RZ ;  /* 0x000000503c54723c */ /* 0x040fe200000418ff */
[----:B------:R-:W-:Y:S04]  /*ffc0*/  LDSM.16.M88.4 R124, [R192+0x8400] ;  /* 0x00840000c07c783b */ /* 0x000fe80000000200 */
[----:B------:R-:W0:Y:S01]  /*ffd0*/  LDGDEPBAR ;  /* 0x00000000000079af */ /* 0x000e220000000000 */
        /* <DEDUP_REMOVED lines=17> */
[C---:B------:R-:W-:Y:S06]  /*100f0*/  HMMA.16816.F32.BF16 R16, R52.reuse, R44, R16 ;  /* 0x0000002c3410723c */ /* 0x040fec0000041810 */
[C---:B------:R-:W-:Y:S01]  /*10100*/  HMMA.16816.F32.BF16 R12, R52.reuse, R46, R12 ;  /* 0x0000002e340c723c */ /* 0x040fe2000004180c */
[----:B------:R-:W-:Y:S05]  /*10110*/  LDSM.16.M88.4 R44, [R192+0x5c00] ;  /* 0x005c0000c02c783b */ /* 0x000fea0000000200 */
[C---:B-1----:R-:W-:Y:S06]  /*10120*/  HMMA.16816.F32.BF16 R76, R52.reuse, R32, R76 ;  /* 0x00000020344c723c */ /* 0x042fec000004184c */
[C---:B------:R-:W-:Y:S01]  /*10130*/  HMMA.16816.F32.BF16 R72, R52.reuse, R34, R72 ;  /* 0x000000223448723c */ /* 0x040fe20000041848 */
[----:B------:R-:W1:Y:S05]  /*10140*/  LDSM.16.M88.4 R32, [R192+0x6800] ;  /* 0x00680000c020783b */ /* 0x000e6a0000000200 */
[C---:B------:R-:W-:Y:S06]  /*10150*/  HMMA.16816.F32.BF16 R92, R52.reuse, R40, R92 ;  /* 0x00000028345c723c */ /* 0x040fec000004185c */
[C---:B------:R-:W-:Y:S01]  /*10160*/  HMMA.16816.F32.BF16 R88, R52.reuse, R42, R88 ;  /* 0x0000002a3458723c */ /* 0x040fe20000041858 */
[----:B------:R-:W1:Y:S05]  /*10170*/  LDSM.16.M88.4 R40, [R192+0x6000] ;  /* 0x00600000c028783b */ /* 0x000e6a0000000200 */
[C---:B------:R-:W-:Y:S06]  /*10180*/  HMMA.16816.F32.BF16 R84, R52.reuse, R36, R84 ;  /* 0x000000243454723c */ /* 0x040fec0000041854 */
[----:B------:R-:W-:Y:S01]  /*10190*/  HMMA.16816.F32.BF16 R80, R52, R38, R80 ;  /* 0x000000263450723c */ /* 0x000fe20000041850 */
[----:B------:R-:W1:Y:S05]  /*101a0*/  LDSM.16.M88.4 R36, [R192+0x6400] ;  /* 0x00640000c024783b */ /* 0x000e6a0000000200 */
[C---:B---3--:R-:W-:Y:S06]  /*101b0*/  HMMA.16816.F32.BF16 R16, R112.reuse, R28, R16 ;  /* 0x0000001c7010723c */ /* 0x048fec0000041810 */
[C---:B------:R-:W-:Y:S01]  /*101c0*/  HMMA.16816.F32.BF16 R12, R112.reuse, R30, R12 ;  /* 0x0000001e700c723c */ /* 0x040fe2000004180c */
[----:B------:R-:W-:Y:S05]  /*101d0*/  LDSM.16.M88.4 R28, [R191+0x1000] ;  /* 0x00100000bf1c783b */ /* 0x000fea0000000200 */
[C---:B--2---:R-:W-:Y:S06]  /*101e0*/  HMMA.16816.F32.BF16 R108, R112.reuse, R20, R108 ;  /* 0x00000014706c723c */ /* 0x044fec000004186c */
[C---:B------:R-:W-:Y:S01]  /*101f0*/  HMMA.16816.F32.BF16 R104, R112.reuse, R22, R104 ;  /* 0x000000167068723c */ /* 0x040fe20000041868 */
[----:B------:R-:W2:Y:S05]  /*10200*/  LDSM.16.M88.4 R20, [R189+0x5800] ;  /* 0x00580000bd14783b */ /* 0x000eaa0000000200 */
[C---:B----4-:R-:W-:Y:S06]  /*10210*/  HMMA.16816.F32.BF16 R8, R112.reuse, R24, R8 ;  /* 0x000000187008723c */ /* 0x050fec0000041808 */
[----:B------:R-:W-:Y:S01]  /*10220*/  HMMA.16816.F32.BF16 R4, R112, R26, R4 ;  /* 0x0000001a7004723c */ /* 0x000fe20000041804 */
[----:B------:R-:W3:Y:S05]  /*10230*/  LDSM.16.M88.4 R24, [R189+0x5400] ;  /* 0x00540000bd18783b */ /* 0x000eea0000000200 */
[C---:B------:R-:W-:Y:S06]  /*10240*/  HMMA.16816.F32.BF16 R68, R52.reuse, R56, R68 ;  /* 0x000000383444723c */ /* 0x040fec0000041844 */
[----:B------:R-:W-:Y:S01]  /*10250*/  HMMA.16816.F32.BF16 R60, R52, R58, R60 ;  /* 0x0000003a343c723c */ /* 0x000fe2000004183c */
[----:B------:R-:W4:Y:S04]  /*10260*/  LDSM.16.M88.4 R56, [R189+0x5000] ;  /* 0x00500000bd38783b */ /* 0x000f280000000200 */
[----:B------:R-:W-:Y:S01]  /*10270*/  LDSM.16.M88.4 R52, [R189+0x5c00] ;  /* 0x005c0000bd34783b */ /* 0x000fe20000000200 */
[C---:B-1----:R-:W-:Y:S06]  /*10280*/  HMMA.16816.F32.BF16 R76, R112.reuse, R32, R76 ;  /* 0x00000020704c723c */ /* 0x042fec000004184c */
[C---:B------:R-:W-:Y:S01]  /*10290*/  HMMA.16816.F32.BF16 R72, R112.reuse, R34, R72 ;  /* 0x000000227048723c */ /* 0x040fe20000041848 */
[----:B------:R-:W1:Y:S05]  /*102a0*/  LDSM.16.M88.4 R32, [R189+0x6c00] ;  /* 0x006c0000bd20783b */ /* 0x000e6a0000000200 */
[C---:B------:R-:W-:Y:S06]  /*102b0*/  HMMA.16816.F32.BF16 R100, R112.reuse, R44, R100 ;  /* 0x0000002c7064723c */ /* 0x040fec0000041864 */
        /* <DEDUP_REMOVED lines=8> */
[C---:B--2---:R-:W-:Y:S06]  /*10340*/  HMMA.16816.F32.BF16 R108, R28.reuse, R20, R108 ;  /* 0x000000141c6c723c */ /* 0x044fec000004186c */
[C---:B------:R-:W-:Y:S01]  /*10350*/  HMMA.16816.F32.BF16 R104, R28.reuse, R22, R104 ;  /* 0x000000161c68723c */ /* 0x040fe20000041868 */
[----:B------:R-:W2:Y:S05]  /*10360*/  LDSM.16.M88.4 R20, [R192+0x7400] ;  /* 0x00740000c014783b */ /* 0x000eaa0000000200 */
[C---:B---3--:R-:W-:Y:S06]  /*10370*/  HMMA.16816.F32.BF16 R8, R28.reuse, R24, R8 ;  /* 0x000000181c08723c */ /* 0x048fec0000041808 */
[----:B------:R-:W-:Y:S01]  /*10380*/  HMMA.16816.F32.BF16 R4, R28, R26, R4 ;  /* 0x0000001a1c04723c */ /* 0x000fe20000041804 */
[----:B------:R-:W3:Y:S05]  /*10390*/  LDSM.16.M88.4 R24, [R192+0x7000] ;  /* 0x00700000c018783b */ /* 0x000eea0000000200 */
[C---:B------:R-:W-:Y:S06]  /*103a0*/  HMMA.16816.F32.BF16 R68, R112.reuse, R120, R68 ;  /* 0x000000787044723c */ /* 0x040fec0000041844 */
[----:B------:R-:W-:Y:S01]  /*103b0*/  HMMA.16816.F32.BF16 R60, R112, R122, R60 ;  /* 0x0000007a703c723c */ /* 0x000fe2000004183c */
[----:B------:R-:W3:Y:S04]  /*103c0*/  LDSM.16.M88.4 R112, [R192+0x8c00] ;  /* 0x008c0000c070783b */ /* 0x000ee80000000200 */
[----:B------:R-:W3:Y:S01]  /*103d0*/  LDSM.16.M88.4 R120, [R192+0x8800] ;  /* 0x00880000c078783b */ /* 0x000ee20000000200 */
[C---:B----4-:R-:W-:Y:S06]  /*103e0*/  HMMA.16816.F32.BF16 R16, R28.reuse, R56, R16 ;  /* 0x000000381c10723c */ /* 0x050fec0000041810 */
[C---:B------:R-:W-:Y:S01]  /*103f0*/  HMMA.16816.F32.BF16 R12, R28.reuse, R58, R12 ;  /* 0x0000003a1c0c723c */ /* 0x040fe2000004180c */
[----:B------:R-:W-:Y:S05]  /*10400*/  LDSM.16.M88.4 R56, [R191+0x2000] ;  /* 0x00200000bf38783b */ /* 0x000fea0000000200 */
[C---:B-1----:R-:W-:Y:S06]  /*10410*/  HMMA.16816.F32.BF16 R68, R28.reuse, R32, R68 ;  /* 0x000000201c44723c */ /* 0x042fec0000041844 */
        /* <DEDUP_REMOVED lines=12> */
[----:B------:R-:W-:Y:S01]  /*104e0*/  HMMA.16816.F32.BF16 R60, R28, R34, R60 ;  /* 0x000000221c3c723c */ /* 0x000fe2000004183c */
[----:B------:R-:W-:Y:S04]  /*104f0*/  LDSM.16.M88.4 R32, [R189+0x8000] ;  /* 0x00800000bd20783b */ /* 0x000fe80000000200 */
[----:B------:R-:W-:Y:S01]  /*10500*/  LDSM.16.M88.4 R28, [R189+0x8400] ;  /* 0x00840000bd1c783b */ /* 0x000fe20000000200 */
[C---:B--2---:R-:W-:Y:S06]  /*10510*/  HMMA.16816.F32.BF16 R8, R140.reuse, R20, R8 ;  /* 0x000000148c08723c */ /* 0x044fec0000041808 */
[C---:B------:R-:W-:Y:S01]  /*10520*/  HMMA.16816.F32.BF16 R4, R140.reuse, R22, R4 ;  /* 0x000000168c04723c */ /* 0x040fe20000041804 */
[----:B------:R-:W1:Y:S05]  /*10530*/  LDSM.16.M88.4 R20, [R189+0x8c00] ;  /* 0x008c0000bd14783b */ /* 0x000e6a0000000200 */
[C---:B---3--:R-:W-:Y:S06]  /*10540*/  HMMA.16816.F32.BF16 R16, R140.reuse, R24, R16 ;  /* 0x000000188c10723c */ /* 0x048fec0000041810 */
[----:B------:R-:W-:Y:S01]  /*10550*/  HMMA.16816.F32.BF16 R12, R140, R26, R12 ;  /* 0x0000001a8c0c723c */ /* 0x000fe2000004180c */
[----:B------:R-:W2:Y:S01]  /*10560*/  LDSM.16.M88.4 R24, [R189+0x8800] ;  /* 0x00880000bd18783b */ /* 0x000ea20000000200 */
[----:B------:R-:W-:-:S04]  /*10570*/  DEPBAR.LE SB0, 0x0 ;  /* 0x000080000000791a */ /* 0x000fc80000000000 */
[C---:B------:R-:W-:Y:S06]  /*10580*/  HMMA.16816.F32.BF16 R68, R140.reuse, R112, R68 ;  /* 0x000000708c44723c */ /* 0x040fec0000041844 */
        /* <DEDUP_REMOVED lines=10> */
[----:B------:R-:W-:Y:S06]  /*10630*/  HMMA.16816.F32.BF16 R60, R140, R114, R60 ;  /* 0x000000728c3c723c */ /* 0x000fec000004183c */
[C---:B-1----:R-:W-:Y:S06]  /*10640*/  HMMA.16816.F32.BF16 R68, R56.reuse, R20, R68 ;  /* 0x000000143844723c */ /* 0x042fec0000041844 */
        /* <DEDUP_REMOVED lines=12> */
[C---:B--2---:R-:W-:Y:S06]  /*10710*/  HMMA.16816.F32.BF16 R76, R56.reuse, R24, R76 ;  /* 0x00000018384c723c */ /* 0x044fec000004184c */
[C---:B------:R-:W-:Y:S06]  /*10720*/  HMMA.16816.F32.BF16 R72, R56.reuse, R26, R72 ;  /* 0x0000001a3848723c */ /* 0x040fec0000041848 */
[----:B------:R-:W-:Y:S01]  /*10730*/  HMMA.16816.F32.BF16 R20, R56, R22, R60 ;  /* 0x000000163814723c */ /* 0x000fe2000004183c */
[----:B------:R-:W-:Y:S06]  /*10740*/  BAR.SYNC.DEFER_BLOCKING 0x0 ;  /* 0x0000000000007b1d */ /* 0x000fec0000010000 */
[----:B------:R-:W-:-:S02]  /*10750*/  NOP ;  /* 0x0000000000007918 */ /* 0x000fc40000000000 */
[----:B------:R-:W-:-:S15]  /*10760*/  @!P5 BRA `(.L_x_996) ;  /* 0x000000080090d947 */ /* 0x000fde0003800000 */
[----:B------:R-:W-:Y:S04]  /*10770*/  BSSY B0, `(.L_x_997) ;  /* 0x0000041000007945 */ /* 0x000fe80003800000 */
[----:B------:R-:W-:Y:S05]  /*10780*/  @!P3 BRA `(.L_x_998) ;  /* 0x0000000000f0b947 */ /* 0x000fea0003800000 */
[----:B------:R-:W2:Y:S01]  /*10790*/  LD.E R31, desc[UR4][R118.64+0x170] ;  /* 0x00017004761f7980 */ /* 0x000ea2000c101900 */
[----:B------:R-:W-:Y:S02]  /*107a0*/  IADD3 R28, R0, -0x80, RZ ;  /* 0xffffff80001c7810 */ /* 0x000fe40007ffe0ff */
[----:B------:R-:W-:Y:S02]  /*107b0*/  IABS R24, R0 ;  /* 0x0000000000187213 */ /* 0x000fe40000000000 */
[----:B------:R-:W-:Y:S02]  /*107c0*/  IABS R2, R28 ;  /* 0x0000001c00027213 */ /* 0x000fe40000000000 */
[-C--:B--2---:R-:W-:Y:S02]  /*107d0*/  IABS R26, R31.reuse ;  /* 0x0000001f001a7213 */ /* 0x084fe40000000000 */
[-C--:B------:R-:W-:Y:S02]  /*107e0*/  IABS R25, R31.reuse ;  /* 0x0000001f00197213 */ /* 0x080fe40000000000 */
[----:B------:R-:W1:Y:S01]  /*107f0*/  I2F.RP R27, R26 ;  /* 0x0000001a001b7306 */ /* 0x000e620000209400 */
[----:B------:R-:W-:-:S02]  /*10800*/  LOP3.LUT R28, R28, R31, RZ, 0x3c, !PT ;  /* 0x0000001f1c1c7212 */ /* 0x000fc400078e3cff */
[----:B------:R-:W-:Y:S02]  /*10810*/  IADD3 R25, RZ, -R25, RZ ;  /* 0x80000019ff197210 */ /* 0x000fe40007ffe0ff */
[----:B------:R-:W-:-:S03]  /*10820*/  ISETP.GE.AND P0, PT, R28, RZ, PT ;  /* 0x000000ff1c00720c */ /* 0x000fc60003f06270 */
[----:B-1----:R-:W1:Y:S02]  /*10830*/  MUFU.RCP R32, R27 ;  /* 0x0000001b00207308 */ /* 0x002e640000001000 */
[----:B-1----:R-:W-:-:S06]  /*10840*/  VIADD R32, R32, 0xffffffe ;  /* 0x0ffffffe20207836 */ /* 0x002fcc0000000000 */
[----:B------:R-:W1:Y:S02]  /*10850*/  F2I.FTZ.U32.TRUNC.NTZ R33, R32 ;  /* 0x0000002000217305 */ /* 0x000e64000021f000 */
[----:B-1----:R-:W-:Y:S02]  /*10860*/  IMAD.MOV R29, RZ, RZ, -R33 ;  /* 0x000000ffff1d7224 */ /* 0x002fe400078e0a21 */
[----:B------:R-:W-:Y:S02]  /*10870*/  IMAD.MOV.U32 R32, RZ, RZ, RZ ;  /* 0x000000ffff207224 */ /* 0x000fe400078e00ff */
[----:B------:R-:W-:-:S04]  /*10880*/  IMAD R29, R29, R26, RZ ;  /* 0x0000001a1d1d7224 */ /* 0x000fc800078e02ff */
[----:B------:R-:W-:-:S06]  /*10890*/  IMAD.HI.U32 R29, R33, R29, R32 ;  /* 0x0000001d211d7227 */ /* 0x000fcc00078e0020 */
[----:B------:R-:W-:-:S04]  /*108a0*/  IMAD.HI.U32 R27, R29, R2, RZ ;  /* 0x000000021d1b7227 */ /* 0x000fc800078e00ff */
[----:B------:R-:W-:-:S04]  /*108b0*/  IMAD.HI.U32 R29, R29, R24, RZ ;  /* 0x000000181d1d7227 */ /* 0x000fc800078e00ff */
[----:B------:R-:W-:Y:S01]  /*108c0*/  IMAD R33, R27, R25, R2 ;  /* 0x000000191b217224 */ /* 0x000fe200078e0202 */
[----:B------:R-:W-:Y:S01]  /*108d0*/  LOP3.LUT R2, R0, R31, RZ, 0x3c, !PT ;  /* 0x0000001f00027212 */ /* 0x000fe200078e3cff */
[----:B------:R-:W-:Y:S01]  /*108e0*/  IMAD R25, R29, R25, R24 ;  /* 0x000000191d197224 */ /* 0x000fe200078e0218 */
[----:B------:R-:W-:Y:S02]  /*108f0*/  LOP3.LUT R24, RZ, R31, RZ, 0x33, !PT ;  /* 0x0000001fff187212 */ /* 0x000fe400078e33ff */
[C---:B------:R-:W-:Y:S02]  /*10900*/  ISETP.GT.U32.AND P1, PT, R26.reuse, R33, PT ;  /* 0x000000211a00720c */ /* 0x040fe40003f24070 */
[----:B------:R-:W-:-:S11]  /*10910*/  ISETP.GT.U32.AND P2, PT, R26, R25, PT ;  /* 0x000000191a00720c */ /* 0x000fd60003f44070 */
[----:B------:R-:W-:Y:S01]  /*10920*/  @!P1 IMAD.IADD R33, R33, 0x1, -R26 ;  /* 0x0000000121219824 */ /* 0x000fe200078e0a1a */
[----:B------:R-:W-:Y:S01]  /*10930*/  @!P1 IADD3 R27, R27, 0x1, RZ ;  /* 0x000000011b1b9810 */ /* 0x000fe20007ffe0ff */
[----:B------:R-:W-:Y:S01]  /*10940*/  @!P2 VIADD R29, R29, 0x1 ;  /* 0x000000011d1da836 */ /* 0x000fe20000000000 */
[-C--:B------:R-:W-:Y:S02]  /*10950*/  @!P2 IADD3 R25, R25, -R26.reuse, RZ ;  /* 0x8000001a1919a210 */ /* 0x080fe40007ffe0ff */
[-C--:B------:R-:W-:Y:S02]  /*10960*/  ISETP.GE.U32.AND P4, PT, R33, R26.reuse, PT ;  /* 0x0000001a2100720c */ /* 0x080fe40003f86070 */
[----:B------:R-:W-:Y:S01]  /*10970*/  ISETP.GE.U32.AND P6, PT, R25, R26, PT ;  /* 0x0000001a1900720c */ /* 0x000fe20003fc6070 */
[----:B------:R-:W2:Y:S01]  /*10980*/  LD.E.64 R32, desc[UR4][R118.64+0x20] ;  /* 0x0000200476207980 */ /* 0x000ea2000c101b00 */
[----:B------:R-:W-:Y:S02]  /*10990*/  ISETP.GE.AND P2, PT, R2, RZ, PT ;  /* 0x000000ff0200720c */ /* 0x000fe40003f46270 */
[----:B------:R-:W-:-:S07]  /*109a0*/  ISETP.NE.AND P1, PT, R31, RZ, PT ;  /* 0x000000ff1f00720c */ /* 0x000fce0003f25270 */
[----:B------:R-:W-:Y:S02]  /*109b0*/  @P4 VIADD R27, R27, 0x1 ;  /* 0x000000011b1b4836 */ /* 0x000fe40000000000 */
[----:B------:R-:W-:Y:S02]  /*109c0*/  @P6 IADD3 R29, R29, 0x1, RZ ;  /* 0x000000011d1d6810 */ /* 0x000fe40007ffe0ff */
[----:B------:R-:W-:Y:S02]  /*109d0*/  @!P0 IMAD.MOV R27, RZ, RZ, -R27 ;  /* 0x000000ffff1b8224 */ /* 0x000fe400078e0a1b */
[----:B------:R-:W-:-:S03]  /*109e0*/  @!P2 IADD3 R29, -R29, RZ, RZ ;  /* 0x000000ff1d1da210 */ /* 0x000fc60007ffe1ff */
[C---:B------:R-:W-:Y:S02]  /*109f0*/  SEL R2, R24.reuse, R27, !P1 ;  /* 0x0000001b18027207 */ /* 0x040fe40004800000 */
[----:B------:R-:W-:Y:S02]  /*10a00*/  SEL R25, R24, R29, !P1 ;  /* 0x0000001d18197207 */ /* 0x000fe40004800000 */
[----:B------:R-:W3:Y:S01]  /*10a10*/  LD.E.64 R28, desc[UR4][R118.64+0x38] ;  /* 0x00003804761c7980 */ /* 0x000ee2000c101b00 */
[----:B------:R-:W-:-:S04]  /*10a20*/  IMAD.WIDE R36, R2, 0x4, R208 ;  /* 0x0000000402247825 */ /* 0x000fc800078e02d0 */
[C---:B------:R-:W-:Y:S01]  /*10a30*/  IMAD.WIDE R34, R25.reuse, 0x4, R208 ;  /* 0x0000000419227825 */ /* 0x040fe200078e02d0 */
[----:B------:R-:W4:Y:S04]  /*10a40*/  LD.E R26, desc[UR4][R36.64] ;  /* 0x00000004241a7980 */ /* 0x000f28000c101900 */
[----:B------:R-:W4:Y:S01]  /*10a50*/  LD.E R27, desc[UR4][R34.64] ;  /* 0x00000004221b7980 */ /* 0x000f22000c101900 */
[----:B------:R-:W-:-:S04]  /*10a60*/  IMAD.IADD R24, R25, 0x1, -R2 ;  /* 0x0000000119187824 */ /* 0x000fc800078e0a02 */
[----:B------:R-:W-:-:S05]  /*10a70*/  IMAD R24, R31, R24, -0x80 ;  /* 0xffffff801f187424 */ /* 0x000fca00078e0218 */
[----:B------:R-:W-:Y:S01]  /*10a80*/  SHF.R.S32.HI R25, RZ, 0x1f, R24 ;  /* 0x0000001fff197819 */ /* 0x000fe20000011418 */
[-C--:B---3--:R-:W-:Y:S02]  /*10a90*/  IMAD R2, R29, R24.reuse, RZ ;  /* 0x000000181d027224 */ /* 0x088fe400078e02ff */
[----:B------:R-:W-:-:S04]  /*10aa0*/  IMAD.WIDE.U32 R30, R28, R24, RZ ;  /* 0x000000181c1e7225 */ /* 0x000fc800078e00ff */
[----:B------:R-:W-:Y:S01]  /*10ab0*/  IMAD R2, R28, R25, R2 ;  /* 0x000000191c027224 */ /* 0x000fe200078e0202 */
[----:B----4-:R-:W-:-:S03]  /*10ac0*/  IADD3 R27, -R27, R26, RZ ;  /* 0x0000001a1b1b7210 */ /* 0x010fc60007ffe1ff */
[----:B------:R-:W-:Y:S01]  /*10ad0*/  IMAD.IADD R31, R31, 0x1, R2 ;  /* 0x000000011f1f7824 */ /* 0x000fe200078e0202 */
[----:B------:R-:W-:Y:S01]  /*10ae0*/  SHF.R.S32.HI R24, RZ, 0x1f, R27 ;  /* 0x0000001fff187819 */ /* 0x000fe2000001141b */
[----:B--2---:R-:W-:Y:S02]  /*10af0*/  IMAD R25, R33, R27, RZ ;  /* 0x0000001b21197224 */ /* 0x004fe400078e02ff */
[----:B------:R-:W-:-:S04]  /*10b00*/  IMAD.WIDE.U32 R30, R27, R32, R30 ;  /* 0x000000201b1e7225 */ /* 0x000fc800078e001e */
[----:B------:R-:W-:Y:S02]  /*10b10*/  IMAD R24, R32, R24, R25 ;  /* 0x0000001820187224 */ /* 0x000fe400078e0219 */
[----:B------:R-:W-:-:S03]  /*10b20*/  IMAD.MOV.U32 R25, RZ, RZ, R30 ;  /* 0x000000ffff197224 */ /* 0x000fc600078e001e */
[----:B------:R-:W-:Y:S01]  /*10b30*/  IADD3 R24, R31, R24, RZ ;  /* 0x000000181f187210 */ /* 0x000fe20007ffe0ff */
[----:B------:R-:W-:Y:S05]  /*10b40*/  BRA `(.L_x_999) ;  /* 0x00000000000c7947 */ /* 0x000fea0003800000 */
.L_x_998:
[----:B------:R-:W2:Y:S02]  /*10b50*/  LD.E R25, desc[UR4][R118.64+0x38] ;  /* 0x0000380476197980 */ /* 0x000ea4000c101900 */
[----:B--2---:R-:W-:-:S04]  /*10b60*/  LEA R25, -R25, RZ, 0x7 ;  /* 0x000000ff19197211 */ /* 0x004fc800078e39ff */
[----:B------:R-:W-:Y:S02]  /*10b70*/  SHF.R.S32.HI R24, RZ, 0x1f, R25 ;  /* 0x0000001fff187819 */ /* 0x000fe40000011419 */
.L_x_999:
[----:B------:R-:W-:Y:S05]  /*10b80*/  BSYNC B0 ;  /* 0x0000000000007941 */ /* 0x000fea0003800000 */
.L_x_997:
[C---:B------:R-:W-:Y:S02]  /*10b90*/  LOP3.LUT P6, RZ, R210.reuse, 0x1, RZ, 0xc0, !PT ;  /* 0x00000001d2ff7812 */ /* 0x040fe400078cc0ff */
[C---:B------:R-:W-:Y:S02]  /*10ba0*/  LOP3.LUT P4, RZ, R210.reuse, 0x2, RZ, 0xc0, !PT ;  /* 0x00000002d2ff7812 */ /* 0x040fe4000788c0ff */
[----:B------:R-:W-:Y:S02]  /*10bb0*/  LOP3.LUT P2, RZ, R210, 0x4, RZ, 0xc0, !PT ;  /* 0x00000004d2ff7812 */ /* 0x000fe4000784c0ff */
[C---:B------:R-:W-:Y:S02]  /*10bc0*/  LEA R32, P1, R25.reuse, R198, 0x1 ;  /* 0x000000c619207211 */ /* 0x040fe400078208ff */
[C---:B------:R-:W-:Y:S02]  /*10bd0*/  IADD3 R27, P0, R25.reuse, R196, RZ ;  /* 0x000000c4191b7210 */ /* 0x040fe40007f1e0ff */
[----:B------:R-:W-:-:S03]  /*10be0*/  LEA.HI.X R33, R25, R199, R24, 0x1, P1 ;  /* 0x000000c719217211 */ /* 0x000fc600008f0c18 */
[----:B------:R-:W-:Y:S01]  /*10bf0*/  IMAD.X R24, R24, 0x1, R197, P0 ;  /* 0x0000000118187824 */ /* 0x000fe200000e06c5 */
[CC--:B------:R-:W-:Y:S01]  /*10c00*/  @P6 LEA R30, P0, R27.reuse, R198.reuse, 0x1 ;  /* 0x000000c61b1e6211 */ /* 0x0c0fe200078008ff */
[----:B------:R-:W-:Y:S01]  /*10c10*/  @!PT LDS RZ, [RZ] ;  /* 0x00000000fffff984 */ /* 0x000fe20000000800 */
[----:B------:R-:W-:Y:S01]  /*10c20*/  @!PT LDS RZ, [RZ] ;  /* 0x00000000fffff984 */ /* 0x000fe20000000800 */
[----:B------:R-:W-:Y:S01]  /*10c30*/  @!PT LDS RZ, [RZ] ;  /* 0x00000000fffff984 */ /* 0x000fe20000000800 */
[----:B------:R-:W-:Y:S01]  /*10c40*/  @P6 LDGSTS.E.BYPASS.LTC128B.128 [R205+0x3000], desc[UR4][R32.64] ;  /* 0x0300000020cd6fae */ /* 0x000fe2000b901d44 */
[CC--:B------:R-:W-:Y:S02]  /*10c50*/  @P4 LEA R28, P1, R27.reuse, R198.reuse, 0x1 ;  /* 0x000000c61b1c4211 */ /* 0x0c0fe400078208ff */
[CCC-:B------:R-:W-:Y:S01]  /*10c60*/  @P6 LEA.HI.X R31, R27.reuse, R199.reuse, R24.reuse, 0x1, P0 ;  /* 0x000000c71b1f6211 */ /* 0x1c0fe200000f0c18 */
[----:B------:R1:W-:Y:S01]  /*10c70*/  @!P6 STS [R205+0x3000], RZ ;  /* 0x003000ffcd00e388 */ /* 0x0003e20000000800 */
[C---:B------:R-:W-:Y:S02]  /*10c80*/  @P4 LEA.HI.X R29, R27.reuse, R199, R24, 0x1, P1 ;  /* 0x000000c71b1d4211 */ /* 0x040fe400008f0c18 */
[C---:B------:R-:W-:Y:S01]  /*10c90*/  @P2 LEA R26, P0, R27.reuse, R198, 0x1 ;  /* 0x000000c61b1a2211 */ /* 0x040fe200078008ff */
[----:B------:R1:W-:Y:S01]  /*10ca0*/  @!P6 STS [R205+0x3004], RZ ;  /* 0x003004ffcd00e388 */ /* 0x0003e20000000800 */
[----:B------:R-:W-:-:S02]  /*10cb0*/  IADD3 R25, P1, R27, R196, RZ ;  /* 0x000000c41b197210 */ /* 0x000fc40007f3e0ff */
[----:B------:R-:W-:Y:S01]  /*10cc0*/  @P2 LEA.HI.X R27, R27, R199, R24, 0x1, P0 ;  /* 0x000000c71b1b2211 */ /* 0x000fe200000f0c18 */
[----:B------:R1:W-:Y:S01]  /*10cd0*/  @!P6 STS.64 [R205+0x3008], RZ ;  /* 0x003008ffcd00e388 */ /* 0x0003e20000000a00 */
[CC--:B------:R-:W-:Y:S01]  /*10ce0*/  @P6 LEA R38, P0, R25.reuse, R198.reuse, 0x1 ;  /* 0x000000c619266211 */ /* 0x0c0fe200078008ff */
[----:B------:R-:W-:Y:S01]  /*10cf0*/  IMAD.X R24, R24, 0x1, R197, P1 ;  /* 0x0000000118187824 */ /* 0x000fe200008e06c5 */
[----:B------:R-:W-:-:S04]  /*10d00*/  @P4 LEA R36, P1, R25, R198, 0x1 ;  /* 0x000000c619244211 */ /* 0x000fc800078208ff */
[CCC-:B------:R-:W-:Y:S02]  /*10d10*/  @P6 LEA.HI.X R39, R25.reuse, R199.reuse, R24.reuse, 0x1, P0 ;  /* 0x000000c719276211 */ /* 0x1c0fe400000f0c18 */
[CCC-:B------:R-:W-:Y:S02]  /*10d20*/  @P4 LEA.HI.X R37, R25.reuse, R199.reuse, R24.reuse, 0x1, P1 ;  /* 0x000000c719254211 */ /* 0x1c0fe400008f0c18 */
[C---:B------:R-:W-:Y:S02]  /*10d30*/  @P2 LEA R34, P0, R25.reuse, R198, 0x1 ;  /* 0x000000c619222211 */ /* 0x040fe400078008ff */
[C---:B------:R-:W-:Y:S02]  /*10d40*/  IADD3 R2, P1, R25.reuse, R196, RZ ;  /* 0x000000c419027210 */ /* 0x040fe40007f3e0ff */
[----:B------:R-:W-:Y:S01]  /*10d50*/  @P2 LEA.HI.X R35, R25, R199, R24, 0x1, P0 ;  /* 0x000000c719232211 */ /* 0x000fe200000f0c18 */
[----:B------:R-:W-:Y:S01]  /*10d60*/  @P4 IMAD.MOV.U32 R25, RZ, RZ, R33 ;  /* 0x000000ffff194224 */ /* 0x000fe200078e0021 */
[-C--:B------:R-:W-:Y:S01]  /*10d70*/  @P6 LEA R42, P0, R2, R198.reuse, 0x1 ;  /* 0x000000c6022a6211 */ /* 0x080fe200078008ff */
[----:B------:R-:W-:Y:S01]  /*10d80*/  IMAD.X R24, R24, 0x1, R197, P1 ;  /* 0x0000000118187824 */ /* 0x000fe200008e06c5 */
[----:B------:R-:W-:-:S04]  /*10d90*/  @P4 LEA R40, P1, R2, R198, 0x1 ;  /* 0x000000c602284211 */ /* 0x000fc800078208ff */
[CC--:B------:R-:W-:Y:S02]  /*10da0*/  @P6 LEA.HI.X R43, R2.reuse, R199.reuse, R24, 0x1, P0 ;  /* 0x000000c7022b6211 */ /* 0x0c0fe400000f0c18 */
[C---:B------:R-:W-:Y:S01]  /*10db0*/  @P2 LEA R44, P0, R2.reuse, R198, 0x1 ;  /* 0x000000c6022c2211 */ /* 0x040fe200078008ff */
[----:B------:R-:W-:Y:S01]  /*10dc0*/  IMAD.MOV.U32 R198, RZ, RZ, R32 ;  /* 0x000000ffffc67224 */ /* 0x000fe200078e0020 */
[CCC-:B------:R-:W-:Y:S02]  /*10dd0*/  @P4 LEA.HI.X R41, R2.reuse, R199.reuse, R24.reuse, 0x1, P1 ;  /* 0x000000c702294211 */ /* 0x1c0fe400008f0c18 */
[----:B------:R-:W-:Y:S01]  /*10de0*/  @P2 LEA.HI.X R45, R2, R199, R24, 0x1, P0 ;  /* 0x000000c7022d2211 */ /* 0x000fe200000f0c18 */
[----:B------:R-:W-:Y:S02]  /*10df0*/  @P4 IMAD.MOV.U32 R24, RZ, RZ, R32 ;  /* 0x000000ffff184224 */ /* 0x000fe400078e0020 */
[----:B------:R-:W-:-:S03]  /*10e00*/  IMAD.MOV.U32 R199, RZ, RZ, R33 ;  /* 0x000000ffffc77224 */ /* 0x000fc600078e0021 */
[----:B------:R-:W-:Y:S01]  /*10e10*/  @!PT LDS RZ, [RZ] ;  /* 0x00000000fffff984 */ /* 0x000fe20000000800 */
[----:B------:R-:W-:Y:S01]  /*10e20*/  @!PT LDS RZ, [RZ] ;  /* 0x00000000fffff984 */ /* 0x000fe20000000800 */
[----:B------:R-:W-:Y:S01]  /*10e30*/  @!PT LDS RZ, [RZ] ;  /* 0x00000000fffff984 */ /* 0x000fe20000000800 */
[----:B------:R2:W-:Y:S04]  /*10e40*/  @P4 LDGSTS.E.BYPASS.LTC128B.128 [R205+0x5000], desc[UR4][R24.64+0x40] ;  /* 0x0500004018cd4fae */ /* 0x0005e8000b901d44 */
[----:B------:R1:W-:Y:S01]  /*10e50*/  @!P4 STS.128 [R205+0x5000], RZ ;  /* 0x005000ffcd00c388 */ /* 0x0003e20000000c00 */
[----:B--2---:R-:W-:Y:S02]  /*10e60*/  @P2 IMAD.MOV.U32 R24, RZ, RZ, R32 ;  /* 0x000000ffff182224 */ /* 0x004fe400078e0020 */
[----:B------:R-:W-:-:S05]  /*10e70*/  @P2 IMAD.MOV.U32 R25, RZ, RZ, R33 ;  /* 0x000000ffff192224 */ /* 0x000fca00078e0021 */
        /* <DEDUP_REMOVED lines=50> */
[----:B------:R-:W0:Y:S02]  /*111a0*/  LDGDEPBAR ;  /* 0x00000000000079af */ /* 0x000e240000000000 */
.L_x_996:
[----:B------:R-:W-:Y:S05]  /*111b0*/  BSYNC B1 ;  /* 0x0000000000017941 */ /* 0x000fea0003800000 */
.L_x_995:
[----:B------:R-:W2:Y:S01]  /*111c0*/  LD.E R49, desc[UR4][R118.64+0xdc] ;  /* 0x0000dc0476317980 */ /* 0x000ea2000c101900 */
[----:B------:R-:W-:Y:S01]  /*111d0*/  IMAD.IADD R67, R0, 0x1, R67 ;  /* 0x0000000100437824 */ /* 0x000fe200078e0243 */
[----:B------:R-:W-:-:S03]  /*111e0*/  LEA R190, R3, UR6, 0x1 ;  /* 0x0000000603be7c11 */ /* 0x000fc6000f8e08ff */
[C---:B------:R-:W-:Y:S02]  /*111f0*/  VIADD R0, R67.reuse, 0x1 ;  /* 0x0000000143007836 */ /* 0x040fe40000000000 */
[C---:B------:R-:W-:Y:S02]  /*11200*/  VIADD R2, R67.reuse, 0x8 ;  /* 0x0000000843027836 */ /* 0x040fe40000000000 */
[----:B------:R-:W-:Y:S01]  /*11210*/  IMAD R188, R50, 0x2, R190 ;  /* 0x0000000232bc7824 */ /* 0x000fe200078e02be */
[CC--:B------:R-:W-:Y:S02]  /*11220*/  ISETP.GE.AND P2, PT, R0.reuse, R176.reuse, PT ;  /* 0x000000b00000720c */ /* 0x0c0fe40003f46270 */
[-C--:B------:R-:W-:Y:S01]  /*11230*/  ISETP.GE.AND P0, PT, R0, R177.reuse, PT ;  /* 0x000000b10000720c */ /* 0x080fe20003f06270 */
[C---:B------:R-:W-:Y:S01]  /*11240*/  VIADD R0, R67.reuse, 0x9 ;  /* 0x0000000943007836 */ /* 0x040fe20000000000 */
[C---:B------:R-:W-:Y:S02]  /*11250*/  ISETP.GE.AND P1, PT, R2.reuse, R176, PT ;  /* 0x000000b00200720c */ /* 0x040fe40003f26270 */
[----:B------:R-:W-:Y:S01]  /*11260*/  ISETP.GE.AND P4, PT, R2, R177, PT ;  /* 0x000000b10200720c */ /* 0x000fe20003f86270 */
[----:B------:R-:W-:Y:S01]  /*11270*/  VIADD R2, R67, 0x10 ;  /* 0x0000001043027836 */ /* 0x000fe20000000000 */
[----:B------:R-:W-:-:S02]  /*11280*/  FSEL R47, R12, -INF , !P1 ;  /* 0xff8000000c2f7808 */ /* 0x000fc40004800000 */
[CC--:B------:R-:W-:Y:S02]  /*11290*/  ISETP.GE.AND P6, PT, R0.reuse, R176.reuse, PT ;  /* 0x000000b00000720c */ /* 0x0c0fe40003fc6270 */
[-C--:B------:R-:W-:Y:S01]  /*112a0*/  ISETP.GE.AND P1, PT, R0, R177.reuse, PT ;  /* 0x000000b10000720c */ /* 0x080fe20003f26270 */
[----:B------:R-:W-:Y:S01]  /*112b0*/  VIADD R0, R67, 0x11 ;  /* 0x0000001143007836 */ /* 0x000fe20000000000 */
[----:B-1----:R-:W-:Y:S02]  /*112c0*/  FSEL R45, R14, -INF , !P4 ;  /* 0xff8000000e2d7808 */ /* 0x002fe40006000000 */
[C---:B------:R-:W-:Y:S02]  /*112d0*/  ISETP.GE.AND P4, PT, R2.reuse, R176, PT ;  /* 0x000000b00200720c */ /* 0x040fe40003f86270 */
[----:B------:R-:W-:Y:S02]  /*112e0*/  FSEL R59, R13, -INF , !P6 ;  /* 0xff8000000d3b7808 */ /* 0x000fe40007000000 */
[----:B------:R-:W-:Y:S01]  /*112f0*/  ISETP.GE.AND P6, PT, R2, R177, PT ;  /* 0x000000b10200720c */ /* 0x000fe20003fc6270 */
[----:B------:R-:W-:Y:S01]  /*11300*/  VIADD R2, R67, 0x18 ;  /* 0x0000001843027836 */ /* 0x000fe20000000000 */
[----:B------:R-:W-:-:S02]  /*11310*/  FSEL R43, R15, -INF , !P1 ;  /* 0xff8000000f2b7808 */ /* 0x000fc40004800000 */
[----:B------:R-:W-:Y:S01]  /*11320*/  FSEL R41, R8, -INF , !P4 ;  /* 0xff80000008297808 */ /* 0x000fe20006000000 */
[C---:B------:R-:W-:Y:S01]  /*11330*/  VIADD R8, R67.reuse, 0x69 ;  /* 0x0000006943087836 */ /* 0x040fe20000000000 */
        /* <DEDUP_REMOVED lines=9> */
[----:B------:R-:W-:Y:S02]  /*113d0*/  ISETP.GE.AND P4, PT, R0, R176, PT ;  /* 0x000000b00000720c */ /* 0x000fe40003f86270 */
[----:B------:R-:W-:Y:S01]  /*113e0*/  FSEL R15, R4, -INF , !P6 ;  /* 0xff800000040f7808 */ /* 0x000fe20007000000 */
[C---:B------:R-:W-:Y:S01]  /*113f0*/  VIADD R4, R67.reuse, 0x50 ;  /* 0x0000005043047836 */ /* 0x040fe20000000000 */
[----:B------:R-:W-:Y:S01]  /*11400*/  ISETP.GE.AND P6, PT, R0, R177, PT ;  /* 0x000000b10000720c */ /* 0x000fe20003fc6270 */
[C---:B------:R-:W-:Y:S01]  /*11410*/  VIADD R0, R67.reuse, 0x21 ;  /* 0x0000002143007836 */ /* 0x040fe20000000000 */
[----:B------:R-:W-:Y:S01]  /*11420*/  FSEL R9, R6, -INF , !P1 ;  /* 0xff80000006097808 */ /* 0x000fe20004800000 */
[----:B------:R-:W-:Y:S01]  /*11430*/  VIADD R6, R67, 0x70 ;  /* 0x0000007043067836 */ /* 0x000fe20000000000 */
[----:B------:R-:W-:-:S02]  /*11440*/  FSEL R5, R5, -INF , !P4 ;  /* 0xff80000005057808 */ /* 0x000fc40006000000 */
[CC--:B------:R-:W-:Y:S02]  /*11450*/  ISETP.GE.AND P1, PT, R2.reuse, R176.reuse, PT ;  /* 0x000000b00200720c */ /* 0x0c0fe40003f26270 */
        /* <DEDUP_REMOVED lines=8> */
[CC--:B------:R-:W-:Y:S02]  /*114e0*/  ISETP.GE.AND P4, PT, R2.reuse, R176.reuse, PT ;  /* 0x000000b00200720c */ /* 0x0c0fe40003f86270 */
[----:B------:R-:W-:Y:S02]  /*114f0*/  FSEL R31, R109, -INF , !P6 ;  /* 0xff8000006d1f7808 */ /* 0x000fe40007000000 */
[----:B------:R-:W-:Y:S01]  /*11500*/  ISETP.GE.AND P6, PT, R2, R177, PT ;  /* 0x000000b10200720c */ /* 0x000fe20003fc6270 */
[----:B------:R-:W-:Y:S01]  /*11510*/  VIADD R2, R67, 0x30 ;  /* 0x0000003043027836 */ /* 0x000fe20000000000 */
[----:B------:R-:W-:Y:S02]  /*11520*/  FSEL R219, R111, -INF , !P1 ;  /* 0xff8000006fdb7808 */ /* 0x000fe40004800000 */
[----:B------:R-:W-:Y:S01]  /*11530*/  FSEL R27, R104, -INF , !P4 ;  /* 0xff800000681b7808 */ /* 0x000fe20006000000 */
[----:B------:R-:W-:Y:S01]  /*11540*/  LDSM.16.MT88.4 R108, [R190+0x9000] ;  /* 0x00900000be6c783b */ /* 0x000fe20000004200 */
        /* <DEDUP_REMOVED lines=9> */
[-C--:B------:R-:W-:Y:S01]  /*115e0*/  ISETP.GE.AND P4, PT, R0, R176.reuse, PT ;  /* 0x000000b00000720c */ /* 0x080fe20003f86270 */
[----:B------:R-:W-:Y:S01]  /*115f0*/  LDSM.16.MT88.4 R104, [R188+0xb000] ;  /* 0x00b00000bc68783b */ /* 0x000fe20000004200 */
[----:B------:R-:W-:Y:S02]  /*11600*/  FSEL R185, R102, -INF , !P1 ;  /* 0xff80000066b97808 */ /* 0x000fe40004800000 */
[----:B------:R-:W-:Y:S02]  /*11610*/  FSEL R29, R101, -INF , !P4 ;  /* 0xff800000651d7808 */ /* 0x000fe40006000000 */
[C---:B------:R-:W-:Y:S02]  /*11620*/  ISETP.GE.AND P4, PT, R2.reuse, R177, PT ;  /* 0x000000b10200720c */ /* 0x040fe40003f86270 */
[----:B------:R-:W-:Y:S01]  /*11630*/  ISETP.GE.AND P1, PT, R2, R176, PT ;  /* 0x000000b00200720c */ /* 0x000fe20003f26270 */
[----:B------:R-:W-:Y:S01]  /*11640*/  VIADD R2, R67, 0x41 ;  /* 0x0000004143027836 */ /* 0x000fe20000000000 */
[----:B------:R-:W-:-:S02]  /*11650*/  FSEL R183, R98, -INF , !P4 ;  /* 0xff80000062b77808 */ /* 0x000fc40006000000 */
[-C--:B------:R-:W-:Y:S02]  /*11660*/  ISETP.GE.AND P4, PT, R67, R176.reuse, PT ;  /* 0x000000b04300720c */ /* 0x080fe40003f86270 */
[----:B------:R-:W-:Y:S02]  /*11670*/  FSEL R53, R17, -INF , !P2 ;  /* 0xff80000011357808 */ /* 0x000fe40005000000 */
[----:B------:R-:W-:Y:S02]  /*11680*/  FSEL R55, R16, -INF , !P4 ;  /* 0xff80000010377808 */ /* 0x000fe40006000000 */
[C---:B------:R-:W-:Y:S02]  /*11690*/  ISETP.GE.AND P4, PT, R2.reuse, R176, PT ;  /* 0x000000b00200720c */ /* 0x040fe40003f86270 */
[----:B------:R-:W-:Y:S02]  /*116a0*/  ISETP.GE.AND P2, PT, R2, R177, PT ;  /* 0x000000b10200720c */ /* 0x000fe40003f46270 */
[----:B------:R-:W-:-:S02]  /*116b0*/  FMNMX.FTZ R2, R55, R53, !PT ;  /* 0x0000003537027209 */ /* 0x000fc40007810000 */
[----:B------:R-:W-:Y:S02]  /*116c0*/  FSEL R139, R93, -INF , !P4 ;  /* 0xff8000005d8b7808 */ /* 0x000fe40006000000 */
[----:B------:R-:W-:Y:S02]  /*116d0*/  FMNMX.FTZ R2, R47, R2, !PT ;  /* 0x000000022f027209 */ /* 0x000fe40007810000 */
[----:B------:R-:W-:Y:S02]  /*116e0*/  ISETP.GE.AND P4, PT, R67, R177, PT ;  /* 0x000000b14300720c */ /* 0x000fe40003f86270 */
[----:B------:R-:W-:Y:S02]  /*116f0*/  FMNMX.FTZ R2, R59, R2, !PT ;  /* 0x000000023b027209 */ /* 0x000fe40007810000 */
[----:B------:R-:W-:Y:S02]  /*11700*/  FSEL R19, R19, -INF , !P0 ;  /* 0xff80000013137808 */ /* 0x000fe40004000000 */
[----:B------:R-:W-:-:S02]  /*11710*/  FMNMX.FTZ R2, R41, R2, !PT ;  /* 0x0000000229027209 */ /* 0x000fc40007810000 */
[----:B------:R-:W-:Y:S02]  /*11720*/  FSEL R17, R18, -INF , !P4 ;  /* 0xff80000012117808 */ /* 0x000fe40006000000 */
[----:B------:R-:W-:Y:S02]  /*11730*/  FMNMX.FTZ R2, R39, R2, !PT ;  /* 0x0000000227027209 */ /* 0x000fe40007810000 */
[----:B------:R-:W-:Y:S02]  /*11740*/  FMNMX.FTZ R10, R17, R19, !PT ;  /* 0x00000013110a7209 */ /* 0x000fe40007810000 */
[----:B------:R-:W-:Y:S02]  /*11750*/  FMNMX.FTZ R2, R15, R2, !PT ;  /* 0x000000020f027209 */ /* 0x000fe40007810000 */
[----:B------:R-:W-:Y:S02]  /*11760*/  FMNMX.FTZ R10, R45, R10, !PT ;  /* 0x0000000a2d0a7209 */ /* 0x000fe40007810000 */
[----:B------:R-:W-:Y:S01]  /*11770*/  FMNMX.FTZ R12, R5, R2, !PT ;  /* 0x00000002050c7209 */ /* 0x000fe20007810000 */
[----:B------:R-:W-:Y:S01]  /*11780*/  VIADD R2, R67, 0x78 ;  /* 0x0000007843027836 */ /* 0x000fe20000000000 */
[----:B------:R-:W-:-:S02]  /*11790*/  FSEL R215, R100, -INF , !P6 ;  /* 0xff80000064d77808 */ /* 0x000fc40007000000 */
[----:B------:R-:W-:Y:S02]  /*117a0*/  FMNMX.FTZ R12, R35, R12, !PT ;  /* 0x0000000c230c7209 */ /* 0x000fe40007810000 */
[----:B------:R-:W-:Y:S01]  /*117b0*/  ISETP.GE.AND P6, PT, R0, R177, PT ;  /* 0x000000b10000720c */ /* 0x000fe20003fc6270 */
[----:B------:R-:W-:Y:S01]  /*117c0*/  VIADD R0, R67, 0x39 ;  /* 0x0000003943007836 */ /* 0x000fe20000000000 */
[----:B------:R-:W-:Y:S02]  /*117d0*/  FMNMX.FTZ R12, R31, R12, !PT ;  /* 0x0000000c1f0c7209 */ /* 0x000fe40007810000 */
[----:B------:R-:W-:Y:S02]  /*117e0*/  FMNMX.FTZ R10, R43, R10, !PT ;  /* 0x0000000a2b0a7209 */ /* 0x000fe40007810000 */
[----:B------:R-:W-:Y:S02]  /*117f0*/  FMNMX.FTZ R12, R27, R12, !PT ;  /* 0x0000000c1b0c7209 */ /* 0x000fe40007810000 */
[----:B------:R-:W-:-:S02]  /*11800*/  FSEL R127, R103, -INF , !P6 ;  /* 0xff800000677f7808 */ /* 0x000fc40007000000 */
[----:B------:R-:W-:Y:S01]  /*11810*/  FSEL R213, R96, -INF , !P1 ;  /* 0xff80000060d57808 */ /* 0x000fe20004800000 */
[----:B------:R-:W-:Y:S01]  /*11820*/  LDSM.16.MT88.4 R100, [R190+0xd000] ;  /* 0x00d00000be64783b */ /* 0x000fe20000004200 */
[----:B------:R-:W-:Y:S02]  /*11830*/  FMNMX.FTZ R10, R13, R10, !PT ;  /* 0x0000000a0d0a7209 */ /* 0x000fe40007810000 */
[C---:B------:R-:W-:Y:S02]  /*11840*/  ISETP.GE.AND P6, PT, R0.reuse, R176, PT ;  /* 0x000000b00000720c */ /* 0x040fe40003fc6270 */
[----:B------:R-:W-:Y:S01]  /*11850*/  ISETP.GE.AND P1, PT, R0, R177, PT ;  /* 0x000000b10000720c */ /* 0x000fe20003f26270 */
[----:B------:R-:W-:Y:S01]  /*11860*/  VIADD R0, R67, 0x40 ;  /* 0x0000004043007836 */ /* 0x000fe20000000000 */
[----:B------:R-:W-:Y:S02]  /*11870*/  FMNMX.FTZ R12, R25, R12, !PT ;  /* 0x0000000c190c7209 */ /* 0x000fe40007810000 */
[----:B------:R-:W-:-:S02]  /*11880*/  FMNMX.FTZ R10, R11, R10, !PT ;  /* 0x0000000a0b0a7209 */ /* 0x000fc40007810000 */
[----:B------:R-:W-:Y:S02]  /*11890*/  FSEL R187, R97, -INF , !P6 ;  /* 0xff80000061bb7808 */ /* 0x000fe40007000000 */
[----:B------:R-:W-:Y:S02]  /*118a0*/  FSEL R129, R99, -INF , !P1 ;  /* 0xff80000063817808 */ /* 0x000fe40004800000 */
[C---:B------:R-:W-:Y:S02]  /*118b0*/  ISETP.GE.AND P6, PT, R0.reuse, R176, PT ;  /* 0x000000b00000720c */ /* 0x040fe40003fc6270 */
        /* <DEDUP_REMOVED lines=21> */
[----:B------:R-:W-:Y:S02]  /*11a10*/  FMNMX.FTZ R10, R33, R10, !PT ;  /* 0x0000000a210a7209 */ /* 0x000fe40007810000 */
[----:B------:R-:W-:Y:S02]  /*11a20*/  FSEL R179, R88, -INF , !P6 ;  /* 0xff80000058b37808 */ /* 0x000fe40007000000 */
[CC--:B------:R-:W-:Y:S02]  /*11a30*/  ISETP.GE.AND P4, PT, R0.reuse, R176.reuse, PT ;  /* 0x000000b00000720c */ /* 0x0c0fe40003f86270 */
[----:B------:R-:W-:Y:S01]  /*11a40*/  ISETP.GE.AND P0, PT, R0, R177, PT ;  /* 0x000000b10000720c */ /* 0x000fe20003f06270 */
[----:B------:R-:W-:Y:S01]  /*11a50*/  VIADD R0, R67, 0x58 ;  /* 0x0000005843007836 */ /* 0x000fe20000000000 */
[----:B------:R-:W-:-:S02]  /*11a60*/  ISETP.GE.AND P6, PT, R4, R176, PT ;  /* 0x000000b00400720c */ /* 0x000fc40003fc6270 */
[----:B------:R-:W-:Y:S02]  /*11a70*/  FMNMX.FTZ R12, R139, R12, !PT ;  /* 0x0000000c8b0c7209 */ /* 0x000fe40007810000 */
[----:B------:R-:W-:Y:S02]  /*11a80*/  FMNMX.FTZ R10, R217, R10, !PT ;  /* 0x0000000ad90a7209 */ /* 0x000fe40007810000 */
[----:B------:R-:W-:Y:S02]  /*11a90*/  FSEL R159, R91, -INF , !P2 ;  /* 0xff8000005b9f7808 */ /* 0x000fe40005000000 */
[----:B------:R-:W-:Y:S02]  /*11aa0*/  FSEL R171, R84, -INF , !P6 ;  /* 0xff80000054ab7808 */ /* 0x000fe40007000000 */
[----:B------:R-:W-:Y:S02]  /*11ab0*/  FSEL R173, R90, -INF , !P1 ;  /* 0xff8000005aad7808 */ /* 0x000fe40004800000 */
[----:B------:R-:W-:-:S02]  /*11ac0*/  ISETP.GE.AND P2, PT, R0, R176, PT ;  /* 0x000000b00000720c */ /* 0x000fc40003f46270 */
[-C--:B------:R-:W-:Y:S01]  /*11ad0*/  ISETP.GE.AND P6, PT, R0, R177.reuse, PT ;  /* 0x000000b10000720c */ /* 0x080fe20003fc6270 */
[----:B------:R-:W-:Y:S01]  /*11ae0*/  VIADD R0, R67, 0x59 ;  /* 0x0000005943007836 */ /* 0x000fe20000000000 */
[----:B------:R-:W-:Y:S02]  /*11af0*/  FMNMX.FTZ R12, R179, R12, !PT ;  /* 0x0000000cb30c7209 */ /* 0x000fe40007810000 */
[----:B------:R-:W-:Y:S01]  /*11b00*/  ISETP.GE.AND P1, PT, R4, R177, PT ;  /* 0x000000b10400720c */ /* 0x000fe20003f26270 */
[----:B------:R-:W-:Y:S01]  /*11b10*/  VIADD R4, R67, 0x71 ;  /* 0x0000007143047836 */ /* 0x000fe20000000000 */
[----:B------:R-:W-:Y:S02]  /*11b20*/  FMNMX.FTZ R10, R185, R10, !PT ;  /* 0x0000000ab90a7209 */ /* 0x000fe40007810000 */
[----:B------:R-:W-:Y:S02]  /*11b30*/  FMNMX.FTZ R12, R143, R12, !PT ;  /* 0x0000000c8f0c7209 */ /* 0x000fe40007810000 */
[----:B------:R-:W-:-:S02]  /*11b40*/  FSEL R163, R86, -INF , !P1 ;  /* 0xff80000056a37808 */ /* 0x000fc40004800000 */
[----:B------:R-:W-:Y:S02]  /*11b50*/  FSEL R169, R85, -INF , !P4 ;  /* 0xff80000055a97808 */ /* 0x000fe40006000000 */
        /* <DEDUP_REMOVED lines=13> */
[----:B------:R-:W-:Y:S02]  /*11c30*/  FSEL R165, R81, -INF , !P1 ;  /* 0xff80000051a57808 */ /* 0x000fe40004800000 */
[----:B------:R-:W-:Y:S02]  /*11c40*/  FMNMX.FTZ R12, R167, R12, !PT ;  /* 0x0000000ca70c7209 */ /* 0x000fe40007810000 */
[----:B------:R-:W-:Y:S02]  /*11c50*/  FSEL R157, R82, -INF , !P6 ;  /* 0xff800000529d7808 */ /* 0x000fe40007000000 */
[----:B------:R-:W-:Y:S02]  /*11c60*/  FMNMX.FTZ R10, R175, R10, !PT ;  /* 0x0000000aaf0a7209 */ /* 0x000fe40007810000 */
[C---:B------:R-:W-:Y:S02]  /*11c70*/  ISETP.GE.AND P6, PT, R0.reuse, R176, PT ;  /* 0x000000b00000720c */ /* 0x040fe40003fc6270 */
[----:B------:R-:W-:Y:S01]  /*11c80*/  ISETP.GE.AND P1, PT, R0, R177, PT ;  /* 0x000000b10000720c */ /* 0x000fe20003f26270 */
[----:B------:R-:W-:Y:S01]  /*11c90*/  VIADD R0, R67, 0x68 ;  /* 0x0000006843007836 */ /* 0x000fe20000000000 */
[----:B------:R-:W-:-:S02]  /*11ca0*/  FSEL R151, R76, -INF , !P0 ;  /* 0xff8000004c977808 */ /* 0x000fc40004000000 */
[----:B------:R-:W-:Y:S02]  /*11cb0*/  FMNMX.FTZ R12, R165, R12, !PT ;  /* 0x0000000ca50c7209 */ /* 0x000fe40007810000 */
[----:B------:R-:W-:Y:S02]  /*11cc0*/  FMNMX.FTZ R10, R153, R10, !PT ;  /* 0x0000000a990a7209 */ /* 0x000fe40007810000 */
[----:B------:R-:W-:Y:S02]  /*11cd0*/  FSEL R155, R83, -INF , !P4 ;  /* 0xff800000539b7808 */ /* 0x000fe40006000000 */
[----:B------:R-:W-:Y:S01]  /*11ce0*/  ISETP.GE.AND P4, PT, R0, R176, PT ;  /* 0x000000b00000720c */ /* 0x000fe20003f86270 */
[----:B------:R-:W-:Y:S01]  /*11cf0*/  LDSM.16.MT88.4 R80, [R190+0xb000] ;  /* 0x00b00000be50783b */ /* 0x000fe20000004200 */
[----:B------:R-:W-:Y:S02]  /*11d00*/  FSEL R147, R77, -INF , !P6 ;  /* 0xff8000004d937808 */ /* 0x000fe40007000000 */
[----:B------:R-:W-:-:S02]  /*11d10*/  FMNMX.FTZ R12, R151, R12, !PT ;  /* 0x0000000c970c7209 */ /* 0x000fc40007810000 */
[----:B------:R-:W-:Y:S02]  /*11d20*/  FMNMX.FTZ R10, R173, R10, !PT ;  /* 0x0000000aad0a7209 */ /* 0x000fe40007810000 */
        /* <DEDUP_REMOVED lines=13> */
[----:B------:R-:W-:Y:S01]  /*11e00*/  ISETP.GE.AND P0, PT, R0, R177, PT ;  /* 0x000000b10000720c */ /* 0x000fe20003f06270 */
[----:B------:R-:W-:Y:S01]  /*11e10*/  VIADD R0, R67, 0x79 ;  /* 0x0000007943007836 */ /* 0x000fe20000000000 */
[----:B------:R-:W-:Y:S02]  /*11e20*/  ISETP.GE.AND P4, PT, R2, R176, PT ;  /* 0x000000b00200720c */ /* 0x000fe40003f86270 */
[----:B------:R-:W-:Y:S02]  /*11e30*/  FSEL R123, R69, -INF , !P2 ;  /* 0xff800000457b7808 */ /* 0x000fe40005000000 */
[----:B------:R-:W-:-:S02]  /*11e40*/  FMNMX.FTZ R12, R125, R12, !PT ;  /* 0x0000000c7d0c7209 */ /* 0x000fc40007810000 */
[----:B------:R-:W-:Y:S02]  /*11e50*/  FMNMX.FTZ R10, R157, R10, !PT ;  /* 0x0000000a9d0a7209 */ /* 0x000fe40007810000 */
[----:B------:R-:W-:Y:S02]  /*11e60*/  ISETP.GE.AND P2, PT, R0, R176, PT ;  /* 0x000000b00000720c */ /* 0x000fe40003f46270 */
[----:B------:R-:W-:Y:S02]  /*11e70*/  FSEL R121, R20, -INF , !P4 ;  /* 0xff80000014797808 */ /* 0x000fe40006000000 */
[----:B------:R-:W-:Y:S02]  /*11e80*/  FMNMX.FTZ R12, R123, R12, !PT ;  /* 0x0000000c7b0c7209 */ /* 0x000fe40007810000 */
[----:B------:R-:W-:Y:S02]  /*11e90*/  FMNMX.FTZ R10, R155, R10, !PT ;  /* 0x0000000a9b0a7209 */ /* 0x000fe40007810000 */
[----:B------:R-:W-:-:S02]  /*11ea0*/  FSEL R67, R21, -INF , !P2 ;  /* 0xff80000015437808 */ /* 0x000fc40005000000 */
[----:B------:R-:W-:Y:S02]  /*11eb0*/  FMNMX.FTZ R12, R121, R12, !PT ;  /* 0x0000000c790c7209 */ /* 0x000fe40007810000 */
[----:B------:R-:W-:Y:S02]  /*11ec0*/  FSEL R135, R79, -INF , !P1 ;  /* 0xff8000004f877808 */ /* 0x000fe40004800000 */
[----:B------:R-:W-:Y:S02]  /*11ed0*/  FMNMX.FTZ R10, R137, R10, !PT ;  /* 0x0000000a890a7209 */ /* 0x000fe40007810000 */
[----:B------:R-:W-:Y:S02]  /*11ee0*/  ISETP.GE.AND P1, PT, R8, R177, PT ;  /* 0x000000b10800720c */ /* 0x000fe40003f26270 */
[----:B------:R-:W-:Y:S02]  /*11ef0*/  FMNMX.FTZ R8, R67, R12, !PT ;  /* 0x0000000c43087209 */ /* 0x000fe40007810000 */
[----:B------:R-:W-:-:S02]  /*11f00*/  FSEL R133, R74, -INF , !P0 ;  /* 0xff8000004a857808 */ /* 0x000fc40004000000 */
[----:B------:R-:W-:Y:S01]  /*11f10*/  FMNMX.FTZ R10, R135, R10, !PT ;  /* 0x0000000a870a7209 */ /* 0x000fe20007810000 */
[----:B------:R-:W1:Y:S01]  /*11f20*/  SHFL.BFLY PT, R21, R8, 0x2, 0x1f ;  /* 0x0c401f0008157f89 */ /* 0x000e6200000e0000 */
[-C--:B------:R-:W-:Y:S02]  /*11f30*/  ISETP.GE.AND P0, PT, R6, R177.reuse, PT ;  /* 0x000000b10600720c */ /* 0x080fe40003f06270 */
[----:B------:R-:W-:Y:S02]  /*11f40*/  FSEL R131, R75, -INF , !P1 ;  /* 0xff8000004b837808 */ /* 0x000fe40004800000 */
[----:B------:R-:W-:Y:S01]  /*11f50*/  FMNMX.FTZ R10, R133, R10, !PT ;  /* 0x0000000a850a7209 */ /* 0x000fe20007810000 */
[----:B------:R-:W-:Y:S01]  /*11f60*/  LDSM.16.MT88.4 R72, [R188+0x9000] ;  /* 0x00900000bc48783b */ /* 0x000fe20000004200 */
[----:B------:R-:W-:Y:S02]  /*11f70*/  ISETP.GE.AND P1, PT, R4, R177, PT ;  /* 0x000000b10400720c */ /* 0x000fe40003f26270 */
[----:B------:R-:W-:-:S02]  /*11f80*/  FSEL R65, R70, -INF , !P0 ;  /* 0xff80000046417808 */ /* 0x000fc40004000000 */
[----:B------:R-:W-:Y:S02]  /*11f90*/  FMNMX.FTZ R10, R131, R10, !PT ;  /* 0x0000000a830a7209 */ /* 0x000fe40007810000 */
[-C--:B------:R-:W-:Y:S02]  /*11fa0*/  ISETP.GE.AND P0, PT, R2, R177.reuse, PT ;  /* 0x000000b10200720c */ /* 0x080fe40003f06270 */
[----:B------:R-:W-:Y:S02]  /*11fb0*/  FSEL R63, R71, -INF , !P1 ;  /* 0xff800000473f7808 */ /* 0x000fe40004800000 */
[----:B------:R-:W-:Y:S02]  /*11fc0*/  FMNMX.FTZ R10, R65, R10, !PT ;  /* 0x0000000a410a7209 */ /* 0x000fe40007810000 */
[----:B------:R-:W-:Y:S02]  /*11fd0*/  ISETP.GE.AND P1, PT, R0, R177, PT ;  /* 0x000000b10000720c */ /* 0x000fe40003f26270 */
[----:B------:R-:W-:-:S02]  /*11fe0*/  FSEL R61, R22, -INF , !P0 ;  /* 0xff800000163d7808 */ /* 0x000fc40004000000 */
[----:B------:R-:W-:Y:S02]  /*11ff0*/  FMNMX.FTZ R10, R63, R10, !PT ;  /* 0x0000000a3f0a7209 */ /* 0x000fe40007810000 */
[----:B------:R-:W-:Y:S02]  /*12000*/  FSEL R57, R23, -INF , !P1 ;  /* 0xff80000017397808 */ /* 0x000fe40004800000 */
[----:B------:R-:W-:Y:S02]  /*12010*/  FMNMX.FTZ R4, R61, R10, !PT ;  /* 0x0000000a3d047209 */ /* 0x000fe40007810000 */
[----:B-1----:R-:W-:Y:S02]  /*12020*/  FMNMX.FTZ R23, R8, R21, !PT ;  /* 0x0000001508177209 */ /* 0x002fe40007810000 */
[----:B------:R-:W-:-:S03]  /*12030*/  FMNMX.FTZ R4, R57, R4, !PT ;  /* 0x0000000439047209 */ /* 0x000fc60007810000 */
[----:B------:R-:W1:Y:S04]  /*12040*/  SHFL.BFLY PT, R2, R23, 0x1, 0x1f ;  /* 0x0c201f0017027f89 */ /* 0x000e6800000e0000 */
[----:B------:R-:W3:Y:S01]  /*12050*/  SHFL.BFLY PT, R21, R4, 0x2, 0x1f ;  /* 0x0c401f0004157f89 */ /* 0x000ee200000e0000 */
[----:B-1----:R-:W-:Y:S02]  /*12060*/  FMNMX.FTZ R2, R23, R2, !PT ;  /* 0x0000000217027209 */ /* 0x002fe40007810000 */
[----:B---3--:R-:W-:-:S03]  /*12070*/  FMNMX.FTZ R21, R4, R21, !PT ;  /* 0x0000001504157209 */ /* 0x008fc60007810000 */
[----:B--2---:R-:W-:Y:S01]  /*12080*/  FMUL.FTZ R58, R49, R2 ;  /* 0x00000002313a7220 */ /* 0x004fe20000410000 */
[----:B------:R-:W-:Y:S01]  /*12090*/  FSETP.NEU.FTZ.AND P0, PT, R2, -INF , PT ;  /* 0xff8000000200780b */ /* 0x000fe20003f1d000 */
[----:B------:R-:W1:Y:S03]  /*120a0*/  SHFL.BFLY PT, R0, R21, 0x1, 0x1f ;  /* 0x0c201f0015007f89 */ /* 0x000e6600000e0000 */
[----:B------:R-:W-:-:S05]  /*120b0*/  FSEL R58, R58, RZ, P0 ;  /* 0x000000ff3a3a7208 */ /* 0x000fca0000000000 */
[-CC-:B------:R-:W-:Y:S01]  /*120c0*/  FFMA.FTZ R54, R53, R49.reuse, -R58.reuse ;  /* 0x0000003135367223 */ /* 0x180fe2000001083a */
[-CC-:B------:R-:W-:Y:S01]  /*120d0*/  FFMA.FTZ R48, R59, R49.reuse, -R58.reuse ;  /* 0x000000313b307223 */ /* 0x180fe2000001083a */
[-CC-:B------:R-:W-:Y:S01]  /*120e0*/  FFMA.FTZ R55, R55, R49.reuse, -R58.reuse ;  /* 0x0000003137377223 */ /* 0x180fe2000001083a */
[-CC-:B------:R-:W-:Y:S01]  /*120f0*/  FFMA.FTZ R53, R47, R49.reuse, -R58.reuse ;  /* 0x000000312f357223 */ /* 0x180fe2000001083a */
[-CC-:B------:R-:W-:Y:S01]  /*12100*/  FFMA.FTZ R47, R41, R49.reuse, -R58.reuse ;  /* 0x00000031292f7223 */ /* 0x180fe2000001083a */
[-CC-:B------:R-:W-:Y:S01]  /*12110*/  FFMA.FTZ R44, R39, R49.reuse, -R58.reuse ;  /* 0x00000031272c7223 */ /* 0x180fe2000001083a */
[----:B------:R-:W-:Y:S01]  /*12120*/  MUFU.EX2 R54, R54 ;  /* 0x0000003600367308 */ /* 0x000fe20000000800 */
[-CC-:B------:R-:W-:Y:S01]  /*12130*/  FFMA.FTZ R40, R5, R49.reuse, -R58.reuse ;  /* 0x0000003105287223 */ /* 0x180fe2000001083a */
[-CC-:B------:R-:W-:Y:S01]  /*12140*/  FFMA.FTZ R38, R35, R49.reuse, -R58.reuse ;  /* 0x0000003123267223 */ /* 0x180fe2000001083a */
[-CC-:B------:R-:W-:Y:S01]  /*12150*/  FFMA.FTZ R35, R31, R49.reuse, -R58.reuse ;  /* 0x000000311f237223 */ /* 0x180fe2000001083a */
[-CC-:B------:R-:W-:Y:S01]  /*12160*/  FFMA.FTZ R36, R27, R49.reuse, -R58.reuse ;  /* 0x000000311b247223 */ /* 0x180fe2000001083a */
[-CC-:B------:R-:W-:Y:S01]  /*12170*/  FFMA.FTZ R31, R25, R49.reuse, -R58.reuse ;  /* 0x00000031191f7223 */ /* 0x180fe2000001083a */
[-CC-:B------:R-:W-:Y:S01]  /*12180*/  FFMA.FTZ R32, R215, R49.reuse, -R58.reuse ;  /* 0x00000031d7207223 */ /* 0x180fe2000001083a */
[----:B------:R-:W-:Y:S01]  /*12190*/  LDSM.16.MT88.4 R24, [R188+0xd400] ;  /* 0x00d40000bc18783b */ /* 0x000fe20000004200 */
[----:B------:R-:W2:Y:S01]  /*121a0*/  MUFU.EX2 R55, R55 ;  /* 0x0000003700377308 */ /* 0x000ea20000000800 */
[-CC-:B------:R-:W-:Y:S01]  /*121b0*/  FFMA.FTZ R29, R29, R49.reuse, -R58.reuse ;  /* 0x000000311d1d7223 */ /* 0x180fe2000001083a */
[-CC-:B------:R-:W-:Y:S01]  /*121c0*/  FFMA.FTZ R28, R213, R49.reuse, -R58.reuse ;  /* 0x00000031d51c7223 */ /* 0x180fe2000001083a */
[-CC-:B------:R-:W-:Y:S01]  /*121d0*/  FFMA.FTZ R3, R187, R49.reuse, -R58.reuse ;  /* 0x00000031bb037223 */ /* 0x180fe2000001083a */
[----:B-1----:R-:W-:Y:S01]  /*121e0*/  FMNMX.FTZ R0, R21, R0, !PT ;  /* 0x0000000015007209 */ /* 0x002fe20007810000 */
[-CC-:B------:R-:W-:Y:S01]  /*121f0*/  FFMA.FTZ R64, R181, R49.reuse, -R58.reuse ;  /* 0x00000031b5407223 */ /* 0x180fe2000001083a */
[-CC-:B------:R-:W-:Y:S01]  /*12200*/  FFMA.FTZ R139, R139, R49.reuse, -R58.reuse ;  /* 0x000000318b8b7223 */ /* 0x180fe2000001083a */
[-CC-:B------:R-:W-:Y:S01]  /*12210*/  FFMA.FTZ R66, R179, R49.reuse, -R58.reuse ;  /* 0x00000031b3427223 */ /* 0x180fe2000001083a */
[----:B------:R-:W-:Y:S01]  /*12220*/  FSETP.NEU.FTZ.AND P0, PT, R0, -INF , PT ;  /* 0xff8000000000780b */ /* 0x000fe20003f1d000 */
[----:B------:R-:W-:Y:S01]  /*12230*/  FMUL.FTZ R52, R49, R0 ;  /* 0x0000000031347220 */ /* 0x000fe20000410000 */
[----:B------:R-:W-:Y:S01]  /*12240*/  MUFU.EX2 R53, R53 ;  /* 0x0000003500357308 */ /* 0x000fe20000000800 */
[-CC-:B------:R-:W-:Y:S01]  /*12250*/  FFMA.FTZ R143, R143, R49.reuse, -R58.reuse ;  /* 0x000000318f8f7223 */ /* 0x180fe2000001083a */
[-CC-:B------:R-:W-:Y:S01]  /*12260*/  FFMA.FTZ R124, R171, R49.reuse, -R58.reuse ;  /* 0x00000031ab7c7223 */ /* 0x180fe2000001083a */
[-CC-:B------:R-:W-:Y:S01]  /*12270*/  FFMA.FTZ R169, R169, R49.reuse, -R58.reuse ;  /* 0x00000031a9a97223 */ /* 0x180fe2000001083a */
[----:B------:R-:W-:Y:S01]  /*12280*/  FSEL R52, R52, RZ, P0 ;  /* 0x000000ff34347208 */ /* 0x000fe20000000000 */
[-CC-:B------:R-:W-:Y:S01]  /*12290*/  FFMA.FTZ R126, R167, R49.reuse, -R58.reuse ;  /* 0x00000031a77e7223 */ /* 0x180fe2000001083a */
[----:B------:R-:W-:Y:S01]  /*122a0*/  FFMA.FTZ R165, R165, R49, -R58 ;  /* 0x00000031a5a57223 */ /* 0x000fe2000001083a */
[----:B--2---:R-:W-:Y:S01]  /*122b0*/  F2FP.BF16.F32.PACK_AB R96, R54, R55 ;  /* 0x000000373660723e */ /* 0x004fe200000010ff */
[----:B------:R-:W1:Y:S01]  /*122c0*/  MUFU.EX2 R48, R48 ;  /* 0x0000003000307308 */ /* 0x000e620000000800 */
[-CC-:B------:R-:W-:Y:S01]  /*122d0*/  FFMA.FTZ R50, R45, R49.reuse, -R52.reuse ;  /* 0x000000312d327223 */ /* 0x180fe20000010834 */
[-CC-:B------:R-:W-:Y:S01]  /*122e0*/  FFMA.FTZ R59, R17, R49.reuse, -R52.reuse ;  /* 0x00000031113b7223 */ /* 0x180fe20000010834 */
[-CC-:B------:R-:W-:Y:S01]  /*122f0*/  FFMA.FTZ R56, R19, R49.reuse, -R52.reuse ;  /* 0x0000003113387223 */ /* 0x180fe20000010834 */
[-C--:B------:R-:W-:Y:S01]  /*12300*/  FFMA.FTZ R45, R43, R49.reuse, -R52 ;  /* 0x000000312b2d7223 */ /* 0x080fe20000010834 */
[-C--:B------:R-:W-:Y:S01]  /*12310*/  FFMA.FTZ R43, R15, R49.reuse, -R58 ;  /* 0x000000310f2b7223 */ /* 0x080fe2000001083a */
[----:B------:R-:W2:Y:S01]  /*12320*/  LDSM.16.MT88.4 R16, [R188+0xd000] ;  /* 0x00d00000bc10783b */ /* 0x000ea20000004200 */
[-CC-:B------:R-:W-:Y:S01]  /*12330*/  FFMA.FTZ R46, R13, R49.reuse, -R52.reuse ;  /* 0x000000310d2e7223 */ /* 0x180fe20000010834 */
[----:B------:R-:W-:Y:S01]  /*12340*/  MUFU.EX2 R59, R59 ;  /* 0x0000003b003b7308 */ /* 0x000fe20000000800 */
[-CC-:B------:R-:W-:Y:S01]  /*12350*/  FFMA.FTZ R41, R11, R49.reuse, -R52.reuse ;  /* 0x000000310b297223 */ /* 0x180fe20000010834 */
[----:B------:R-:W3:Y:S01]  /*12360*/  LDSM.16.MT88.4 R12, [R190+0x9400] ;  /* 0x00940000be0c783b */ /* 0x000ee20000004200 */
[-CC-:B------:R-:W-:Y:S01]  /*12370*/  FFMA.FTZ R42, R9, R49.reuse, -R52.reuse ;  /* 0x00000031092a7223 */ /* 0x180fe20000010834 */
[-CC-:B------:R-:W-:Y:S01]  /*12380*/  FFMA.FTZ R39, R7, R49.reuse, -R52.reuse ;  /* 0x0000003107277223 */ /* 0x180fe20000010834 */
[-CC-:B------:R-:W-:Y:S01]  /*12390*/  FFMA.FTZ R37, R37, R49.reuse, -R52.reuse ;  /* 0x0000003125257223 */ /* 0x180fe20000010834 */
[----:B------:R-:W4:Y:S01]  /*123a0*/  LDSM.16.MT88.4 R8, [R188+0x9400] ;  /* 0x00940000bc08783b */ /* 0x000f220000004200 */
[--C-:B------:R-:W-:Y:S01]  /*123b0*/  FFMA.FTZ R34, R219, R49, -R52.reuse ;  /* 0x00000031db227223 */ /* 0x100fe20000010834 */
[----:B------:R-:W5:Y:S01]  /*123c0*/  MUFU.EX2 R56, R56 ;  /* 0x0000003800387308 */ /* 0x000f620000000800 */
[----:B-1----:R-:W-:Y:S01]  /*123d0*/  F2FP.BF16.F32.PACK_AB R98, R48, R53 ;  /* 0x000000353062723e */ /* 0x002fe200000010ff */
[----:B------:R-:W1:Y:S01]  /*123e0*/  LDSM.16.MT88.4 R4, [R190+0xb400] ;  /* 0x00b40000be04783b */ /* 0x000e620000004200 */
        /* <DEDUP_REMOVED lines=12> */
[--C-:B------:R-:W-:Y:S01]  /*124b0*/  FFMA.FTZ R161, R161, R49, -R52.reuse ;  /* 0x00000031a1a17223 */ /* 0x100fe20000010834 */
[----:B------:R-:W2:Y:S01]  /*124c0*/  MUFU.EX2 R45, R45 ;  /* 0x0000002d002d7308 */ /* 0x000ea20000000800 */
[----:B-----5:R-:W-:Y:S01]  /*124d0*/  F2FP.BF16.F32.PACK_AB R97, R56, R59 ;  /* 0x0000003b3861723e */ /* 0x020fe200000010ff */
[-CC-:B------:R-:W-:Y:S01]  /*124e0*/  FFMA.FTZ R130, R157, R49.reuse, -R52.reuse ;  /* 0x000000319d827223 */ /* 0x180fe20000010834 */
[-C--:B------:R-:W-:Y:S01]  /*124f0*/  FFMA.FTZ R155, R155, R49.reuse, -R52 ;  /* 0x000000319b9b7223 */ /* 0x080fe20000010834 */
[-CC-:B------:R-:W-:Y:S01]  /*12500*/  FFMA.FTZ R132, R151, R49.reuse, -R58.reuse ;  /* 0x0000003197847223 */ /* 0x180fe2000001083a */
[-CC-:B------:R-:W-:Y:S01]  /*12510*/  FFMA.FTZ R147, R147, R49.reuse, -R58.reuse ;  /* 0x0000003193937223 */ /* 0x180fe2000001083a */
[-CC-:B------:R-:W-:Y:S01]  /*12520*/  FFMA.FTZ R134, R145, R49.reuse, -R58.reuse ;  /* 0x0000003191867223 */ /* 0x180fe2000001083a */
[-C--:B------:R-:W-:Y:S01]  /*12530*/  FFMA.FTZ R141, R141, R49.reuse, -R58 ;  /* 0x000000318d8d7223 */ /* 0x080fe2000001083a */
[----:B------:R-:W-:Y:S01]  /*12540*/  MUFU.EX2 R47, R47 ;  /* 0x0000002f002f7308 */ /* 0x000fe20000000800 */
[-CC-:B------:R-:W-:Y:S01]  /*12550*/  FFMA.FTZ R136, R137, R49.reuse, -R52.reuse ;  /* 0x0000003189887223 */ /* 0x180fe20000010834 */
[-CC-:B------:R-:W-:Y:S01]  /*12560*/  FFMA.FTZ R135, R135, R49.reuse, -R52.reuse ;  /* 0x0000003187877223 */ /* 0x180fe20000010834 */
[-CC-:B------:R-:W-:Y:S01]  /*12570*/  FFMA.FTZ R133, R133, R49.reuse, -R52.reuse ;  /* 0x0000003185857223 */ /* 0x180fe20000010834 */
[-C--:B------:R-:W-:Y:S01]  /*12580*/  FFMA.FTZ R138, R131, R49.reuse, -R52 ;  /* 0x00000031838a7223 */ /* 0x080fe20000010834 */
[----:B------:R-:W-:Y:S01]  /*12590*/  FADD.FTZ R54, R55, R54 ;  /* 0x0000003637367221 */ /* 0x000fe20000010000 */
[----:B------:R-:W-:Y:S01]  /*125a0*/  FADD.FTZ R59, R59, R56 ;  /* 0x000000383b3b7221 */ /* 0x000fe20000010000 */
[-C--:B------:R-:W-:Y:S01]  /*125b0*/  FFMA.FTZ R125, R125, R49.reuse, -R58 ;  /* 0x000000317d7d7223 */ /* 0x080fe2000001083a */
[----:B------:R-:W5:Y:S01]  /*125c0*/  MUFU.EX2 R44, R44 ;  /* 0x0000002c002c7308 */ /* 0x000f620000000800 */
[----:B--2---:R-:W-:Y:S01]  /*125d0*/  F2FP.BF16.F32.PACK_AB R99, R45, R50 ;  /* 0x000000322d63723e */ /* 0x004fe200000010ff */
[----:B------:R-:W-:Y:S01]  /*125e0*/  FADD.FTZ R53, R53, R54 ;  /* 0x0000003635357221 */ /* 0x000fe20000010000 */
[----:B------:R-:W-:Y:S01]  /*125f0*/  FADD.FTZ R50, R50, R59 ;  /* 0x0000003b32327221 */ /* 0x000fe20000010000 */
[-CC-:B------:R-:W-:Y:S01]  /*12600*/  FFMA.FTZ R140, R123, R49.reuse, -R58.reuse ;  /* 0x000000317b8c7223 */ /* 0x180fe2000001083a */
[-C--:B------:R-:W-:Y:S01]  /*12610*/  FFMA.FTZ R121, R121, R49.reuse, -R58 ;  /* 0x0000003179797223 */ /* 0x080fe2000001083a */
[----:B------:R-:W-:Y:S01]  /*12620*/  FADD.FTZ R48, R48, R53 ;  /* 0x0000003530307221 */ /* 0x000fe20000010000 */
[----:B------:R-:W-:Y:S01]  /*12630*/  FADD.FTZ R45, R45, R50 ;  /* 0x000000322d2d7221 */ /* 0x000fe20000010000 */
[C---:B------:R-:W-:Y:S01]  /*12640*/  HMMA.16816.F32.BF16 R112, R96.reuse, R108, RZ ;  /* 0x0000006c6070723c */ /* 0x040fe200000418ff */
[----:B------:R-:W-:Y:S01]  /*12650*/  MUFU.EX2 R43, R43 ;  /* 0x0000002b002b7308 */ /* 0x000fe20000000800 */
[-C--:B------:R-:W-:Y:S01]  /*12660*/  FFMA.FTZ R214, R67, R49.reuse, -R58 ;  /* 0x0000003143d67223 */ /* 0x080fe2000001083a */
[-CC-:B------:R-:W-:Y:S01]  /*12670*/  FFMA.FTZ R58, R65, R49.reuse, -R52.reuse ;  /* 0x00000031413a7223 */ /* 0x180fe20000010834 */
[-CC-:B------:R-:W-:Y:S01]  /*12680*/  FFMA.FTZ R63, R63, R49.reuse, -R52.reuse ;  /* 0x000000313f3f7223 */ /* 0x180fe20000010834 */
[-CC-:B------:R-:W-:Y:S01]  /*12690*/  FFMA.FTZ R61, R61, R49.reuse, -R52.reuse ;  /* 0x000000313d3d7223 */ /* 0x180fe20000010834 */
[----:B------:R-:W-:Y:S01]  /*126a0*/  HMMA.16816.F32.BF16 R108, R96, R110, RZ ;  /* 0x0000006e606c723c */ /* 0x000fe200000418ff */
[----:B------:R-:W-:-:S02]  /*126b0*/  FFMA.FTZ R52, R57, R49, -R52 ;  /* 0x0000003139347223 */ /* 0x000fc40000010834 */
[----:B------:R-:W2:Y:S01]  /*126c0*/  MUFU.EX2 R40, R40 ;  /* 0x0000002800287308 */ /* 0x000ea20000000800 */
[C---:B-----5:R-:W-:Y:S01]  /*126d0*/  F2FP.BF16.F32.PACK_AB R20, R44.reuse, R47 ;  /* 0x0000002f2c14723e */ /* 0x060fe200000010ff */
[----:B------:R-:W-:Y:S01]  /*126e0*/  FADD.FTZ R47, R47, R48 ;  /* 0x000000302f2f7221 */ /* 0x000fe20000010000 */
[C---:B------:R-:W-:Y:S03]  /*126f0*/  HMMA.16816.F32.BF16 R68, R96.reuse, R72, RZ ;  /* 0x000000486044723c */ /* 0x040fe600000418ff */
[----:B------:R-:W-:Y:S02]  /*12700*/  FADD.FTZ R44, R44, R47 ;  /* 0x0000002f2c2c7221 */ /* 0x000fe40000010000 */
[----:B------:R-:W-:Y:S01]  /*12710*/  MUFU.EX2 R46, R46 ;  /* 0x0000002e002e7308 */ /* 0x000fe20000000800 */
[C---:B------:R-:W-:Y:S06]  /*12720*/  HMMA.16816.F32.BF16 R72, R96.reuse, R74, RZ ;  /* 0x0000004a6048723c */ /* 0x040fec00000418ff */
[----:B------:R-:W-:Y:S01]  /*12730*/  HMMA.16816.F32.BF16 R76, R96, R80, RZ ;  /* 0x00000050604c723c */ /* 0x000fe200000418ff */
[----:B------:R-:W5:Y:S01]  /*12740*/  MUFU.EX2 R41, R41 ;  /* 0x0000002900297308 */ /* 0x000f620000000800 */
[----:B--2---:R-:W-:Y:S01]  /*12750*/  F2FP.BF16.F32.PACK_AB R22, R40, R43 ;  /* 0x0000002b2816723e */ /* 0x004fe200000010ff */
[----:B------:R-:W-:-:S03]  /*12760*/  FADD.FTZ R43, R43, R44 ;  /* 0x0000002c2b2b7221 */ /* 0x000fc60000010000 */
[C---:B------:R-:W-:Y:S01]  /*12770*/  HMMA.16816.F32.BF16 R84, R96.reuse, R104, RZ ;  /* 0x000000686054723c */ /* 0x040fe200000418ff */
[----:B------:R-:W-:Y:S02]  /*12780*/  FADD.FTZ R43, R40, R43 ;  /* 0x0000002b282b7221 */ /* 0x000fe40000010000 */
[----:B------:R-:W-:Y:S03]  /*12790*/  MUFU.EX2 R42, R42 ;  /* 0x0000002a002a7308 */ /* 0x000fe60000000800 */
[C---:B------:R-:W-:Y:S05]  /*127a0*/  HMMA.16816.F32.BF16 R88, R96.reuse, R100, RZ ;  /* 0x000000646058723c */ /* 0x040fea00000418ff */
[----:B------:R-:W2:Y:S01]  /*127b0*/  MUFU.EX2 R39, R39 ;  /* 0x0000002700277308 */ /* 0x000ea20000000800 */
[----:B-----5:R-:W-:Y:S01]  /*127c0*/  F2FP.BF16.F32.PACK_AB R21, R41, R46 ;  /* 0x0000002e2915723e */ /* 0x020fe200000010ff */
[----:B------:R-:W-:Y:S01]  /*127d0*/  HMMA.16816.F32.BF16 R80, R96, R82, RZ ;  /* 0x000000526050723c */ /* 0x000fe200000418ff */
[----:B------:R-:W-:-:S04]  /*127e0*/  FADD.FTZ R46, R46, R45 ;  /* 0x0000002d2e2e7221 */ /* 0x000fc80000010000 */
[----:B------:R-:W-:Y:S01]  /*127f0*/  FADD.FTZ R41, R41, R46 ;  /* 0x0000002e29297221 */ /* 0x000fe20000010000 */
[C---:B------:R-:W-:Y:S01]  /*12800*/  HMMA.16816.F32.BF16 R104, R96.reuse, R106, RZ ;  /* 0x0000006a6068723c */ /* 0x040fe200000418ff */
[----:B------:R-:W-:Y:S05]  /*12810*/  MUFU.EX2 R38, R38 ;  /* 0x0000002600267308 */ /* 0x000fea0000000800 */
[----:B------:R-:W-:Y:S01]  /*12820*/  HMMA.16816.F32.BF16 R100, R96, R102, RZ ;  /* 0x000000666064723c */ /* 0x000fe200000418ff */
[----:B--2---:R-:W-:Y:S02]  /*12830*/  F2FP.BF16.F32.PACK_AB R23, R39, R42 ;  /* 0x0000002a2717723e */ /* 0x004fe400000010ff */
[----:B------:R-:W2:Y:S01]  /*12840*/  MUFU.EX2 R35, R35 ;  /* 0x0000002300237308 */ /* 0x000ea20000000800 */
[----:B------:R-:W-:-:S02]  /*12850*/  FADD.FTZ R42, R42, R41 ;  /* 0x000000292a2a7221 */ /* 0x000fc40000010000 */
[----:B------:R-:W-:Y:S02]  /*12860*/  HMMA.16816.F32.BF16 R92, R96, R16, RZ ;  /* 0x00000010605c723c */ /* 0x000fe400000418ff */
[----:B------:R-:W-:-:S04]  /*12870*/  FADD.FTZ R42, R39, R42 ;  /* 0x0000002a272a7221 */ /* 0x000fc80000010000 */
[----:B------:R-:W-:Y:S01]  /*12880*/  HMMA.16816.F32.BF16 R96, R96, R18, RZ ;  /* 0x000000126060723c */ /* 0x000fe200000418ff */
[----:B------:R-:W5:Y:S01]  /*12890*/  LDSM.16.MT88.4 R16, [R188+0xb400] ;  /* 0x00b40000bc10783b */ /* 0x000f620000004200 */
[----:B------:R-:W-:Y:S04]  /*128a0*/  MUFU.EX2 R36, R36 ;  /* 0x0000002400247308 */ /* 0x000fe80000000800 */
[C---:B---3--:R-:W-:Y:S04]  /*128b0*/  HMMA.16816.F32.BF16 R112, R20.reuse, R12, R112 ;  /* 0x0000000c1470723c */ /* 0x048fe80000041870 */
[----:B------:R-:W-:Y:S02]  /*128c0*/  MUFU.EX2 R31, R31 ;  /* 0x0000001f001f7308 */ /* 0x000fe40000000800 */
[C---:B------:R-:W-:Y:S01]  /*128d0*/  HMMA.16816.F32.BF16 R108, R20.reuse, R14, R108 ;  /* 0x0000000e146c723c */ /* 0x040fe2000004186c */
[----:B------:R-:W3:Y:S05]  /*128e0*/  LDSM.16.MT88.4 R12, [R190+0xd400] ;  /* 0x00d40000be0c783b */ /* 0x000eea0000004200 */
[C---:B----4-:R-:W-:Y:S01]  /*128f0*/  HMMA.16816.F32.BF16 R68, R20.reuse, R8, R68 ;  /* 0x000000081444723c */ /* 0x050fe20000041844 */
[----:B------:R-:W-:Y:S05]  /*12900*/  MUFU.EX2 R37, R37 ;  /* 0x0000002500257308 */ /* 0x000fea0000000800 */
[C---:B------:R-:W-:Y:S01]  /*12910*/  HMMA.16816.F32.BF16 R72, R20.reuse, R10, R72 ;  /* 0x0000000a1448723c */ /* 0x040fe20000041848 */
[----:B------:R-:W4:Y:S02]  /*12920*/  LDSM.16.MT88.4 R8, [R190+0x9800] ;  /* 0x00980000be08783b */ /* 0x000f240000004200 */
[----:B------:R-:W2:Y:S03]  /*12930*/  MUFU.EX2 R34, R34 ;  /* 0x0000002200227308 */ /* 0x000ea60000000800 */
[C---:B-1----:R-:W-:Y:S05]  /*12940*/  HMMA.16816.F32.BF16 R76, R20.reuse, R4, R76 ;  /* 0x00000004144c723c */ /* 0x042fea000004184c */
[----:B------:R-:W-:Y:S01]  /*12950*/  MUFU.EX2 R33, R33 ;  /* 0x0000002100217308 */ /* 0x000fe20000000800 */
[C---:B------:R-:W-:Y:S01]  /*12960*/  HMMA.16816.F32.BF16 R80, R20.reuse, R6, R80 ;  /* 0x000000061450723c */ /* 0x040fe20000041850 */
[----:B------:R-:W1:Y:S05]  /*12970*/  LDSM.16.MT88.4 R4, [R188+0x9800] ;  /* 0x00980000bc04783b */ /* 0x000e6a0000004200 */
[C---:B-----5:R-:W-:Y:S01]  /*12980*/  HMMA.16816.F32.BF16 R84, R20.reuse, R16, R84 ;  /* 0x000000101454723c */ /* 0x060fe20000041854 */
[----:B------:R-:W5:Y:S05]  /*12990*/  MUFU.EX2 R30, R30 ;  /* 0x0000001e001e7308 */ /* 0x000f6a0000000800 */
[C---:B------:R-:W-:Y:S01]  /*129a0*/  HMMA.16816.F32.BF16 R104, R20.reuse, R18, R104 ;  /* 0x000000121468723c */ /* 0x040fe20000041868 */
[----:B--2---:R-:W-:Y:S01]  /*129b0*/  F2FP.BF16.F32.PACK_AB R16, R35, R38 ;  /* 0x000000262310723e */ /* 0x004fe200000010ff */
[----:B------:R-:W-:Y:S01]  /*129c0*/  FADD.FTZ R38, R38, R43 ;  /* 0x0000002b26267221 */ /* 0x000fe20000010000 */
[C---:B------:R-:W-:Y:S01]  /*129d0*/  F2FP.BF16.F32.PACK_AB R17, R34.reuse, R37 ;  /* 0x000000252211723e */ /* 0x040fe200000010ff */
[----:B------:R-:W-:Y:S01]  /*129e0*/  MUFU.EX2 R32, R32 ;  /* 0x0000002000207308 */ /* 0x000fe20000000800 */
[----:B------:R-:W-:Y:S01]  /*129f0*/  FADD.FTZ R37, R37, R42 ;  /* 0x0000002a25257221 */ /* 0x000fe20000010000 */
[----:B---3--:R-:W-:Y:S01]  /*12a00*/  HMMA.16816.F32.BF16 R88, R20, R12, R88 ;  /* 0x0000000c1458723c */ /* 0x008fe20000041858 */
[----:B------:R-:W-:Y:S01]  /*12a10*/  F2FP.BF16.F32.PACK_AB R18, R31, R36 ;  /* 0x000000241f12723e */ /* 0x000fe200000010ff */
[----:B------:R-:W-:Y:S01]  /*12a20*/  FADD.FTZ R35, R35, R38 ;  /* 0x0000002623237221 */ /* 0x000fe20000010000 */
[----:B------:R-:W-:-:S03]  /*12a30*/  FADD.FTZ R34, R34, R37 ;  /* 0x0000002522227221 */ /* 0x000fc60000010000 */
[C---:B------:R-:W-:Y:S01]  /*12a40*/  HMMA.16816.F32.BF16 R100, R20.reuse, R14, R100 ;  /* 0x0000000e1464723c */ /* 0x040fe20000041864 */
[----:B------:R-:W2:Y:S01]  /*12a50*/  LDSM.16.MT88.4 R12, [R190+0xb800] ;  /* 0x00b80000be0c783b */ /* 0x000ea20000004200 */
[----:B-----5:R-:W-:Y:S01]  /*12a60*/  F2FP.BF16.F32.PACK_AB R19, R30, R33 ;  /* 0x000000211e13723e */ /* 0x020fe200000010ff */
[----:B------:R-:W3:Y:S01]  /*12a70*/  MUFU.EX2 R29, R29 ;  /* 0x0000001d001d7308 */ /* 0x000ee20000000800 */
[----:B------:R-:W-:Y:S01]  /*12a80*/  FADD.FTZ R36, R36, R35 ;  /* 0x0000002324247221 */ /* 0x000fe20000010000 */
[----:B------:R-:W-:Y:S01]  /*12a90*/  FADD.FTZ R33, R33, R34 ;  /* 0x0000002221217221 */ /* 0x000fe20000010000 */
[----:B------:R-:W-:Y:S02]  /*12aa0*/  HMMA.16816.F32.BF16 R92, R20, R24, R92 ;  /* 0x00000018145c723c */ /* 0x000fe4000004185c */
[----:B------:R-:W-:Y:S01]  /*12ab0*/  FADD.FTZ R31, R31, R36 ;  /* 0x000000241f1f7221 */ /* 0x000fe20000010000 */
[----:B------:R-:W-:Y:S02]  /*12ac0*/  FADD.FTZ R33, R30, R33 ;  /* 0x000000211e217221 */ /* 0x000fe40000010000 */
[----:B------:R-:W-:Y:S01]  /*12ad0*/  MUFU.EX2 R28, R28 ;  /* 0x0000001c001c7308 */ /* 0x000fe20000000800 */
[C---:B----4-:R-:W-:Y:S06]  /*12ae0*/  HMMA.16816.F32.BF16 R112, R16.reuse, R8, R112 ;  /* 0x000000081070723c */ /* 0x050fec0000041870 */
[----:B------:R-:W-:Y:S01]  /*12af0*/  HMMA.16816.F32.BF16 R108, R16, R10, R108 ;  /* 0x0000000a106c723c */ /* 0x000fe2000004186c */
[----:B------:R-:W4:Y:S01]  /*12b00*/  LDSM.16.MT88.4 R8, [R190+0xd800] ;  /* 0x00d80000be08783b */ /* 0x000f220000004200 */
[----:B------:R-:W-:Y:S04]  /*12b10*/  MUFU.EX2 R3, R3 ;  /* 0x0000000300037308 */ /* 0x000fe80000000800 */
[----:B------:R-:W-:Y:S01]  /*12b20*/  HMMA.16816.F32.BF16 R96, R20, R26, R96 ;  /* 0x0000001a1460723c */ /* 0x000fe20000041860 */
[----:B------:R-:W5:Y:S03]  /*12b30*/  LDSM.16.MT88.4 R20, [R188+0xb800] ;  /* 0x00b80000bc14783b */ /* 0x000f660000004200 */
[----:B------:R-:W-:Y:S01]  /*12b40*/  MUFU.EX2 R60, R60 ;  /* 0x0000003c003c7308 */ /* 0x000fe20000000800 */
[----:B------:R-:W3:Y:S01]  /*12b50*/  LDSM.16.MT88.4 R24, [R188+0xd800] ;  /* 0x00d80000bc18783b */ /* 0x000ee20000004200 */
[C---:B-1----:R-:W-:Y:S06]  /*12b60*/  HMMA.16816.F32.BF16 R68, R16.reuse, R4, R68 ;  /* 0x000000041044723c */ /* 0x042fec0000041844 */
[C---:B------:R-:W-:Y:S01]  /*12b70*/  HMMA.16816.F32.BF16 R72, R16.reuse, R6, R72 ;  /* 0x000000061048723c */ /* 0x040fe20000041848 */
[----:B------:R-:W1:Y:S01]  /*12b80*/  LDSM.16.MT88.4 R4, [R190+0x9c00] ;  /* 0x009c0000be04783b */ /* 0x000e620000004200 */
[----:B------:R-:W3:Y:S04]  /*12b90*/  MUFU.EX2 R127, R127 ;  /* 0x0000007f007f7308 */ /* 0x000ee80000000800 */
[C---:B--2---:R-:W-:Y:S04]  /*12ba0*/  HMMA.16816.F32.BF16 R76, R16.reuse, R12, R76 ;  /* 0x0000000c104c723c */ /* 0x044fe8000004184c */
[----:B------:R-:W-:Y:S02]  /*12bb0*/  MUFU.EX2 R62, R62 ;  /* 0x0000003e003e7308 */ /* 0x000fe40000000800 */
[C---:B------:R-:W-:Y:S01]  /*12bc0*/  HMMA.16816.F32.BF16 R80, R16.reuse, R14, R80 ;  /* 0x0000000e1050723c */ /* 0x040fe20000041850 */
[----:B------:R-:W2:Y:S05]  /*12bd0*/  LDSM.16.MT88.4 R12, [R188+0x9c00] ;  /* 0x009c0000bc0c783b */ /* 0x000eaa0000004200 */
[----:B------:R-:W1:Y:S01]  /*12be0*/  MUFU.EX2 R129, R129 ;  /* 0x0000008100817308 */ /* 0x000e620000000800 */
[C---:B----4-:R-:W-:Y:S07]  /*12bf0*/  HMMA.16816.F32.BF16 R88, R16.reuse, R8, R88 ;  /* 0x000000081058723c */ /* 0x050fee0000041858 */
[----:B------:R-:W-:Y:S01]  /*12c00*/  MUFU.EX2 R64, R64 ;  /* 0x0000004000407308 */ /* 0x000fe20000000800 */
[C---:B------:R-:W-:Y:S01]  /*12c10*/  HMMA.16816.F32.BF16 R100, R16.reuse, R10, R100 ;  /* 0x0000000a1064723c */ /* 0x040fe20000041864 */
[----:B------:R-:W4:Y:S06]  /*12c20*/  LDSM.16.MT88.4 R8, [R190+0xbc00] ;  /* 0x00bc0000be08783b */ /* 0x000f2c0000004200 */
[----:B------:R-:W4:Y:S01]  /*12c30*/  MUFU.EX2 R139, R139 ;  /* 0x0000008b008b7308 */ /* 0x000f220000000800 */
[C---:B-----5:R-:W-:Y:S06]  /*12c40*/  HMMA.16816.F32.BF16 R84, R16.reuse, R20, R84 ;  /* 0x000000141054723c */ /* 0x060fec0000041854 */
[C---:B------:R-:W-:Y:S01]  /*12c50*/  HMMA.16816.F32.BF16 R104, R16.reuse, R22, R104 ;  /* 0x000000161068723c */ /* 0x040fe20000041868 */
[----:B---3--:R-:W-:Y:S01]  /*12c60*/  F2FP.BF16.F32.PACK_AB R20, R29, R32 ;  /* 0x000000201d14723e */ /* 0x008fe200000010ff */
[----:B------:R-:W-:Y:S01]  /*12c70*/  MUFU.EX2 R66, R66 ;  /* 0x0000004200427308 */ /* 0x000fe20000000800 */
[----:B------:R-:W-:Y:S01]  /*12c80*/  F2FP.BF16.F32.PACK_AB R21, R127, R60 ;  /* 0x0000003c7f15723e */ /* 0x000fe200000010ff */
[----:B------:R-:W-:Y:S01]  /*12c90*/  FADD.FTZ R32, R32, R31 ;  /* 0x0000001f20207221 */ /* 0x000fe20000010000 */
[----:B------:R-:W-:Y:S01]  /*12ca0*/  FADD.FTZ R60, R60, R33 ;  /* 0x000000213c3c7221 */ /* 0x000fe20000010000 */
[C---:B------:R-:W-:Y:S01]  /*12cb0*/  HMMA.16816.F32.BF16 R92, R16.reuse, R24, R92 ;  /* 0x00000018105c723c */ /* 0x040fe2000004185c */
[----:B------:R-:W-:Y:S01]  /*12cc0*/  F2FP.BF16.F32.PACK_AB R22, R3, R28 ;  /* 0x0000001c0316723e */ /* 0x000fe200000010ff */
[----:B------:R-:W-:Y:S01]  /*12cd0*/  FADD.FTZ R29, R29, R32 ;  /* 0x000000201d1d7221 */ /* 0x000fe20000010000 */
[----:B-1----:R-:W-:Y:S01]  /*12ce0*/  F2FP.BF16.F32.PACK_AB R23, R129, R62 ;  /* 0x0000003e8117723e */ /* 0x002fe200000010ff */
[----:B------:R-:W-:Y:S01]  /*12cf0*/  MUFU.EX2 R143, R143 ;  /* 0x0000008f008f7308 */ /* 0x000fe20000000800 */
[----:B------:R-:W-:Y:S01]  /*12d00*/  FADD.FTZ R127, R127, R60 ;  /* 0x0000003c7f7f7221 */ /* 0x000fe20000010000 */
[----:B------:R-:W-:Y:S01]  /*12d10*/  HMMA.16816.F32.BF16 R96, R16, R26, R96 ;  /* 0x0000001a1060723c */ /* 0x000fe20000041860 */
[----:B------:R-:W1:Y:S01]  /*12d20*/  LDSM.16.MT88.4 R16, [R188+0xbc00] ;  /* 0x00bc0000bc10783b */ /* 0x000e620000004200 */
[----:B------:R-:W-:Y:S01]  /*12d30*/  FADD.FTZ R28, R28, R29 ;  /* 0x0000001d1c1c7221 */ /* 0x000fe20000010000 */
[----:B------:R-:W-:-:S02]  /*12d40*/  FADD.FTZ R62, R62, R127 ;  /* 0x0000007f3e3e7221 */ /* 0x000fc40000010000 */
[----:B------:R-:W-:Y:S01]  /*12d50*/  LDSM.16.MT88.4 R24, [R188+0xdc00] ;  /* 0x00dc0000bc18783b */ /* 0x000fe20000004200 */
[----:B------:R-:W-:Y:S01]  /*12d60*/  HMMA.16816.F32.BF16 R112, R20, R4, R112 ;  /* 0x000000041470723c */ /* 0x000fe20000041870 */
[----:B------:R-:W-:Y:S01]  /*12d70*/  MUFU.EX2 R120, R120 ;  /* 0x0000007800787308 */ /* 0x000fe20000000800 */
[----:B------:R-:W-:Y:S01]  /*12d80*/  FADD.FTZ R3, R3, R28 ;  /* 0x0000001c03037221 */ /* 0x000fe20000010000 */
[----:B------:R-:W-:-:S03]  /*12d90*/  FADD.FTZ R129, R129, R62 ;  /* 0x0000003e81817221 */ /* 0x000fc60000010000 */
[C---:B------:R-:W-:Y:S01]  /*12da0*/  HMMA.16816.F32.BF16 R108, R20.reuse, R6, R108 ;  /* 0x00000006146c723c */ /* 0x040fe2000004186c */
[----:B------:R-:W3:Y:S02]  /*12db0*/  LDSM.16.MT88.4 R4, [R190+0xdc00] ;  /* 0x00dc0000be04783b */ /* 0x000ee40000004200 */
[----:B------:R-:W5:Y:S03]  /*12dc0*/  MUFU.EX2 R153, R153 ;  /* 0x0000009900997308 */ /* 0x000f660000000800 */
[C---:B--2---:R-:W-:Y:S05]  /*12dd0*/  HMMA.16816.F32.BF16 R68, R20.reuse, R12, R68 ;  /* 0x0000000c1444723c */ /* 0x044fea0000041844 */
[----:B------:R-:W-:Y:S01]  /*12de0*/  MUFU.EX2 R122, R122 ;  /* 0x0000007a007a7308 */ /* 0x000fe20000000800 */
[C---:B------:R-:W-:Y:S01]  /*12df0*/  HMMA.16816.F32.BF16 R72, R20.reuse, R14, R72 ;  /* 0x0000000e1448723c */ /* 0x040fe20000041848 */
[----:B------:R-:W2:Y:S05]  /*12e00*/  LDSM.16.MT88.4 R12, [R190+0xa000] ;  /* 0x00a00000be0c783b */ /* 0x000eaa0000004200 */
[C---:B----4-:R-:W-:Y:S01]  /*12e10*/  HMMA.16816.F32.BF16 R76, R20.reuse, R8, R76 ;  /* 0x00000008144c723c */ /* 0x050fe2000004184c */
[----:B------:R-:W4:Y:S05]  /*12e20*/  MUFU.EX2 R159, R159 ;  /* 0x0000009f009f7308 */ /* 0x000f2a0000000800 */
[C---:B------:R-:W-:Y:S01]  /*12e30*/  HMMA.16816.F32.BF16 R80, R20.reuse, R10, R80 ;  /* 0x0000000a1450723c */ /* 0x040fe20000041850 */
[----:B------:R-:W2:Y:S02]  /*12e40*/  LDSM.16.MT88.4 R8, [R188+0xa000] ;  /* 0x00a00000bc08783b */ /* 0x000ea40000004200 */
[----:B------:R-:W-:Y:S03]  /*12e50*/  MUFU.EX2 R124, R124 ;  /* 0x0000007c007c7308 */ /* 0x000fe60000000800 */
[C---:B-1----:R-:W-:Y:S05]  /*12e60*/  HMMA.16816.F32.BF16 R84, R20.reuse, R16, R84 ;  /* 0x000000101454723c */ /* 0x042fea0000041854 */
[----:B------:R-:W1:Y:S01]  /*12e70*/  MUFU.EX2 R169, R169 ;  /* 0x000000a900a97308 */ /* 0x000e620000000800 */
[----:B------:R-:W-:Y:S01]  /*12e80*/  HMMA.16816.F32.BF16 R104, R20, R18, R104 ;  /* 0x000000121468723c */ /* 0x000fe20000041868 */
[----:B------:R-:W-:Y:S01]  /*12e90*/  F2FP.BF16.F32.PACK_AB R16, R139, R64 ;  /* 0x000000408b10723e */ /* 0x000fe200000010ff */
[----:B------:R-:W-:Y:S01]  /*12ea0*/  FADD.FTZ R64, R64, R3 ;  /* 0x0000000340407221 */ /* 0x000fe20000010000 */
[----:B-----5:R-:W-:Y:S01]  /*12eb0*/  F2FP.BF16.F32.PACK_AB R17, R153, R120 ;  /* 0x000000789911723e */ /* 0x020fe200000010ff */
[----:B------:R-:W-:-:S02]  /*12ec0*/  FADD.FTZ R120, R120, R129 ;  /* 0x0000008178787221 */ /* 0x000fc40000010000 */
[C---:B---3--:R-:W-:Y:S01]  /*12ed0*/  HMMA.16816.F32.BF16 R88, R20.reuse, R4, R88 ;  /* 0x000000041458723c */ /* 0x048fe20000041858 */
[----:B------:R-:W-:Y:S01]  /*12ee0*/  F2FP.BF16.F32.PACK_AB R18, R143, R66 ;  /* 0x000000428f12723e */ /* 0x000fe200000010ff */
[----:B------:R-:W-:Y:S01]  /*12ef0*/  MUFU.EX2 R126, R126 ;  /* 0x0000007e007e7308 */ /* 0x000fe20000000800 */
[----:B----4-:R-:W-:Y:S01]  /*12f00*/  F2FP.BF16.F32.PACK_AB R19, R159, R122 ;  /* 0x0000007a9f13723e */ /* 0x010fe200000010ff */
[----:B------:R-:W-:Y:S01]  /*12f10*/  FADD.FTZ R139, R139, R64 ;  /* 0x000000408b8b7221 */ /* 0x000fe20000010000 */
[----:B------:R-:W-:Y:S01]  /*12f20*/  FADD.FTZ R153, R153, R120 ;  /* 0x0000007899997221 */ /* 0x000fe20000010000 */
[----:B------:R-:W-:Y:S01]  /*12f30*/  HMMA.16816.F32.BF16 R100, R20, R6, R100 ;  /* 0x000000061464723c */ /* 0x000fe20000041864 */
[----:B------:R-:W3:Y:S01]  /*12f40*/  LDSM.16.MT88.4 R4, [R190+0xc000] ;  /* 0x00c00000be04783b */ /* 0x000ee20000004200 */
[----:B------:R-:W-:Y:S01]  /*12f50*/  FADD.FTZ R66, R66, R139 ;  /* 0x0000008b42427221 */ /* 0x000fe20000010000 */
[----:B------:R-:W-:Y:S01]  /*12f60*/  FADD.FTZ R122, R122, R153 ;  /* 0x000000997a7a7221 */ /* 0x000fe20000010000 */
[----:B------:R-:W-:Y:S02]  /*12f70*/  MUFU.EX2 R165, R165 ;  /* 0x000000a500a57308 */ /* 0x000fe40000000800 */
[----:B--2---:R-:W-:Y:S01]  /*12f80*/  HMMA.16816.F32.BF16 R112, R16, R12, R112 ;  /* 0x0000000c1070723c */ /* 0x004fe20000041870 */
[----:B------:R-:W-:Y:S01]  /*12f90*/  FADD.FTZ R143, R143, R66 ;  /* 0x000000428f8f7221 */ /* 0x000fe20000010000 */
[----:B------:R-:W-:-:S04]  /*12fa0*/  FADD.FTZ R159, R159, R122 ;  /* 0x0000007a9f9f7221 */ /* 0x000fc80000010000 */
[----:B------:R-:W-:Y:S01]  /*12fb0*/  HMMA.16816.F32.BF16 R108, R16, R14, R108 ;  /* 0x0000000e106c723c */ /* 0x000fe2000004186c */
[----:B------:R-:W2:Y:S01]  /*12fc0*/  LDSM.16.MT88.4 R12, [R190+0xe000] ;  /* 0x00e00000be0c783b */ /* 0x000ea20000004200 */
[----:B------:R-:W-:Y:S04]  /*12fd0*/  MUFU.EX2 R128, R128 ;  /* 0x0000008000807308 */ /* 0x000fe80000000800 */
[C---:B------:R-:W-:Y:S04]  /*12fe0*/  HMMA.16816.F32.BF16 R92, R20.reuse, R24, R92 ;  /* 0x00000018145c723c */ /* 0x040fe8000004185c */
[----:B------:R-:W4:Y:S02]  /*12ff0*/  MUFU.EX2 R161, R161 ;  /* 0x000000a100a17308 */ /* 0x000f240000000800 */
[----:B------:R-:W-:Y:S01]  /*13000*/  HMMA.16816.F32.BF16 R96, R20, R26, R96 ;  /* 0x0000001a1460723c */ /* 0x000fe20000041860 */
[----:B------:R-:W5:Y:S04]  /*13010*/  LDSM.16.MT88.4 R20, [R188+0xc000] ;  /* 0x00c00000bc14783b */ /* 0x000f680000004200 */
[----:B------:R-:W5:Y:S01]  /*13020*/  LDSM.16.MT88.4 R24, [R188+0xe000] ;  /* 0x00e00000bc18783b */ /* 0x000f620000004200 */
[C---:B------:R-:W-:Y:S01]  /*13030*/  HMMA.16816.F32.BF16 R68, R16.reuse, R8, R68 ;  /* 0x000000081044723c */ /* 0x040fe20000041844 */
[----:B------:R-:W-:Y:S05]  /*13040*/  MUFU.EX2 R130, R130 ;  /* 0x0000008200827308 */ /* 0x000fea0000000800 */
[C---:B------:R-:W-:Y:S01]  /*13050*/  HMMA.16816.F32.BF16 R72, R16.reuse, R10, R72 ;  /* 0x0000000a1048723c */ /* 0x040fe20000041848 */
[----:B------:R-:W5:Y:S02]  /*13060*/  LDSM.16.MT88.4 R8, [R190+0xa400] ;  /* 0x00a40000be08783b */ /* 0x000f640000004200 */
[----:B------:R-:W5:Y:S03]  /*13070*/  MUFU.EX2 R155, R155 ;  /* 0x0000009b009b7308 */ /* 0x000f660000000800 */
[C---:B---3--:R-:W-:Y:S05]  /*13080*/  HMMA.16816.F32.BF16 R76, R16.reuse, R4, R76 ;  /* 0x00000004104c723c */ /* 0x048fea000004184c */
[----:B------:R-:W-:Y:S01]  /*13090*/  MUFU.EX2 R132, R132 ;  /* 0x0000008400847308 */ /* 0x000fe20000000800 */
[C---:B------:R-:W-:Y:S01]  /*130a0*/  HMMA.16816.F32.BF16 R80, R16.reuse, R6, R80 ;  /* 0x000000061050723c */ /* 0x040fe20000041850 */
[----:B------:R-:W3:Y:S05]  /*130b0*/  LDSM.16.MT88.4 R4, [R188+0xa400] ;  /* 0x00a40000bc04783b */ /* 0x000eea0000004200 */
[C---:B--2---:R-:W-:Y:S01]  /*130c0*/  HMMA.16816.F32.BF16 R88, R16.reuse, R12, R88 ;  /* 0x0000000c1058723c */ /* 0x044fe20000041858 */
[----:B------:R-:W2:Y:S05]  /*130d0*/  MUFU.EX2 R147, R147 ;  /* 0x0000009300937308 */ /* 0x000eaa0000000800 */
[C---:B------:R-:W-:Y:S01]  /*130e0*/  HMMA.16816.F32.BF16 R100, R16.reuse, R14, R100 ;  /* 0x0000000e1064723c */ /* 0x040fe20000041864 */
[----:B-1----:R-:W-:Y:S01]  /*130f0*/  F2FP.BF16.F32.PACK_AB R12, R169, R124 ;  /* 0x0000007ca90c723e */ /* 0x002fe200000010ff */
[----:B------:R-:W-:Y:S01]  /*13100*/  FADD.FTZ R124, R124, R143 ;  /* 0x0000008f7c7c7221 */ /* 0x000fe20000010000 */
[----:B----4-:R-:W-:Y:S01]  /*13110*/  F2FP.BF16.F32.PACK_AB R13, R161, R128 ;  /* 0x00000080a10d723e */ /* 0x010fe200000010ff */
[----:B------:R-:W-:Y:S01]  /*13120*/  MUFU.EX2 R134, R134 ;  /* 0x0000008600867308 */ /* 0x000fe20000000800 */
[----:B------:R-:W-:Y:S01]  /*13130*/  FADD.FTZ R128, R128, R159 ;  /* 0x0000009f80807221 */ /* 0x000fe20000010000 */
[----:B-----5:R-:W-:Y:S01]  /*13140*/  HMMA.16816.F32.BF16 R84, R16, R20, R84 ;  /* 0x000000141054723c */ /* 0x020fe20000041854 */
[----:B------:R-:W-:Y:S01]  /*13150*/  F2FP.BF16.F32.PACK_AB R14, R165, R126 ;  /* 0x0000007ea50e723e */ /* 0x000fe200000010ff */
[----:B------:R-:W-:Y:S01]  /*13160*/  FADD.FTZ R169, R169, R124 ;  /* 0x0000007ca9a97221 */ /* 0x000fe20000010000 */
[----:B------:R-:W-:Y:S01]  /*13170*/  F2FP.BF16.F32.PACK_AB R15, R155, R130 ;  /* 0x000000829b0f723e */ /* 0x000fe200000010ff */
[----:B------:R-:W-:-:S02]  /*13180*/  FADD.FTZ R161, R161, R128 ;  /* 0x00000080a1a17221 */ /* 0x000fc40000010000 */
[C---:B------:R-:W-:Y:S01]  /*13190*/  HMMA.16816.F32.BF16 R104, R16.reuse, R22, R104 ;  /* 0x000000161068723c */ /* 0x040fe20000041868 */
[----:B------:R-:W1:Y:S01]  /*131a0*/  LDSM.16.MT88.4 R20, [R190+0xc400] ;  /* 0x00c40000be14783b */ /* 0x000e620000004200 */
[----:B------:R-:W-:Y:S01]  /*131b0*/  MUFU.EX2 R141, R141 ;  /* 0x0000008d008d7308 */ /* 0x000fe20000000800 */
[----:B------:R-:W-:Y:S01]  /*131c0*/  FADD.FTZ R126, R126, R169 ;  /* 0x000000a97e7e7221 */ /* 0x000fe20000010000 */
[----:B------:R-:W-:Y:S02]  /*131d0*/  FADD.FTZ R130, R130, R161 ;  /* 0x000000a182827221 */ /* 0x000fe40000010000 */
[C---:B------:R-:W-:Y:S01]  /*131e0*/  HMMA.16816.F32.BF16 R92, R16.reuse, R24, R92 ;  /* 0x00000018105c723c */ /* 0x040fe2000004185c */
[----:B------:R-:W-:Y:S01]  /*131f0*/  FADD.FTZ R165, R165, R126 ;  /* 0x0000007ea5a57221 */ /* 0x000fe20000010000 */
[----:B------:R-:W-:Y:S02]  /*13200*/  FADD.FTZ R155, R155, R130 ;  /* 0x000000829b9b7221 */ /* 0x000fe40000010000 */
[----:B------:R-:W-:Y:S02]  /*13210*/  MUFU.EX2 R136, R136 ;  /* 0x0000008800887308 */ /* 0x000fe40000000800 */
[----:B------:R-:W-:Y:S01]  /*13220*/  HMMA.16816.F32.BF16 R96, R16, R26, R96 ;  /* 0x0000001a1060723c */ /* 0x000fe20000041860 */
[----:B------:R-:W4:Y:S04]  /*13230*/  LDSM.16.MT88.4 R16, [R188+0xc400] ;  /* 0x00c40000bc10783b */ /* 0x000f280000004200 */
[----:B------:R-:W-:Y:S01]  /*13240*/  LDSM.16.MT88.4 R24, [R188+0xe400] ;  /* 0x00e40000bc18783b */ /* 0x000fe20000004200 */
[C---:B------:R-:W-:Y:S01]  /*13250*/  HMMA.16816.F32.BF16 R112, R12.reuse, R8, R112 ;  /* 0x000000080c70723c */ /* 0x040fe20000041870 */
[----:B------:R-:W5:Y:S05]  /*13260*/  MUFU.EX2 R135, R135 ;  /* 0x0000008700877308 */ /* 0x000f6a0000000800 */
[C---:B------:R-:W-:Y:S01]  /*13270*/  HMMA.16816.F32.BF16 R108, R12.reuse, R10, R108 ;  /* 0x0000000a0c6c723c */ /* 0x040fe2000004186c */
[----:B------:R-:W2:Y:S02]  /*13280*/  LDSM.16.MT88.4 R8, [R190+0xe400] ;  /* 0x00e40000be08783b */ /* 0x000ea40000004200 */
[----:B------:R-:W-:Y:S03]  /*13290*/  MUFU.EX2 R133, R133 ;  /* 0x0000008500857308 */ /* 0x000fe60000000800 */
[C---:B---3--:R-:W-:Y:S05]  /*132a0*/  HMMA.16816.F32.BF16 R68, R12.reuse, R4, R68 ;  /* 0x000000040c44723c */ /* 0x048fea0000041844 */
[----:B------:R-:W3:Y:S01]  /*132b0*/  MUFU.EX2 R138, R138 ;  /* 0x0000008a008a7308 */ /* 0x000ee20000000800 */
[C---:B------:R-:W-:Y:S01]  /*132c0*/  HMMA.16816.F32.BF16 R72, R12.reuse, R6, R72 ;  /* 0x000000060c48723c */ /* 0x040fe20000041848 */
[----:B------:R-:W3:Y:S05]  /*132d0*/  LDSM.16.MT88.4 R4, [R190+0xa800] ;  /* 0x00a80000be04783b */ /* 0x000eea0000004200 */
[C---:B-1----:R-:W-:Y:S01]  /*132e0*/  HMMA.16816.F32.BF16 R76, R12.reuse, R20, R76 ;  /* 0x000000140c4c723c */ /* 0x042fe2000004184c */
[----:B------:R-:W-:Y:S05]  /*132f0*/  MUFU.EX2 R125, R125 ;  /* 0x0000007d007d7308 */ /* 0x000fea0000000800 */
[C---:B------:R-:W-:Y:S01]  /*13300*/  HMMA.16816.F32.BF16 R80, R12.reuse, R22, R80 ;  /* 0x000000160c50723c */ /* 0x040fe20000041850 */
[----:B------:R-:W-:Y:S02]  /*13310*/  LDSM.16.MT88.4 R20, [R188+0xa800] ;  /* 0x00a80000bc14783b */ /* 0x000fe40000004200 */
[----:B------:R-:W1:Y:S03]  /*13320*/  MUFU.EX2 R140, R140 ;  /* 0x0000008c008c7308 */ /* 0x000e660000000800 */
[C---:B----4-:R-:W-:Y:S05]  /*13330*/  HMMA.16816.F32.BF16 R84, R12.reuse, R16, R84 ;  /* 0x000000100c54723c */ /* 0x050fea0000041854 */
[----:B------:R-:W-:Y:S01]  /*13340*/  MUFU.EX2 R121, R121 ;  /* 0x0000007900797308 */ /* 0x000fe20000000800 */
[C---:B------:R-:W-:Y:S01]  /*13350*/  HMMA.16816.F32.BF16 R104, R12.reuse, R18, R104 ;  /* 0x000000120c68723c */ /* 0x040fe20000041868 */
[----:B------:R-:W4:Y:S05]  /*13360*/  LDSM.16.MT88.4 R16, [R190+0xc800] ;  /* 0x00c80000be10783b */ /* 0x000f2a0000004200 */
[C---:B--2---:R-:W-:Y:S01]  /*13370*/  HMMA.16816.F32.BF16 R88, R12.reuse, R8, R88 ;  /* 0x000000080c58723c */ /* 0x044fe20000041858 */
[----:B------:R-:W-:Y:S05]  /*13380*/  MUFU.EX2 R214, R214 ;  /* 0x000000d600d67308 */ /* 0x000fea0000000800 */
[C---:B------:R-:W-:Y:S01]  /*13390*/  HMMA.16816.F32.BF16 R100, R12.reuse, R10, R100 ;  /* 0x0000000a0c64723c */ /* 0x040fe20000041864 */
[----:B------:R-:W-:Y:S01]  /*133a0*/  F2FP.BF16.F32.PACK_AB R8, R147, R132 ;  /* 0x000000849308723e */ /* 0x000fe200000010ff */
[----:B------:R-:W-:Y:S01]  /*133b0*/  FADD.FTZ R132, R132, R165 ;  /* 0x000000a584847221 */ /* 0x000fe20000010000 */
[----:B-----5:R-:W-:Y:S01]  /*133c0*/  F2FP.BF16.F32.PACK_AB R9, R135, R136 ;  /* 0x000000888709723e */ /* 0x020fe200000010ff */
[----:B------:R-:W-:Y:S01]  /*133d0*/  MUFU.EX2 R58, R58 ;  /* 0x0000003a003a7308 */ /* 0x000fe20000000800 */
[----:B------:R-:W-:Y:S01]  /*133e0*/  FADD.FTZ R136, R136, R155 ;  /* 0x0000009b88887221 */ /* 0x000fe20000010000 */
[----:B------:R-:W-:Y:S01]  /*133f0*/  HMMA.16816.F32.BF16 R92, R12, R24, R92 ;  /* 0x000000180c5c723c */ /* 0x000fe2000004185c */
[----:B------:R-:W-:Y:S01]  /*13400*/  F2FP.BF16.F32.PACK_AB R10, R141, R134 ;  /* 0x000000868d0a723e */ /* 0x000fe200000010ff */
[----:B------:R-:W-:Y:S01]  /*13410*/  FADD.FTZ R147, R147, R132 ;  /* 0x0000008493937221 */ /* 0x000fe20000010000 */
[----:B---3--:R-:W-:Y:S01]  /*13420*/  F2FP.BF16.F32.PACK_AB R11, R138, R133 ;  /* 0x000000858a0b723e */ /* 0x008fe200000010ff */
[----:B------:R-:W-:-:S02]  /*13430*/  FADD.FTZ R136, R135, R136 ;  /* 0x0000008887887221 */ /* 0x000fc40000010000 */
[----:B------:R-:W-:Y:S01]  /*13440*/  HMMA.16816.F32.BF16 R96, R12, R26, R96 ;  /* 0x0000001a0c60723c */ /* 0x000fe20000041860 */
[----:B------:R-:W2:Y:S01]  /*13450*/  LDSM.16.MT88.4 R12, [R188+0xc800] ;  /* 0x00c80000bc0c783b */ /* 0x000ea20000004200 */
[----:B------:R-:W3:Y:S01]  /*13460*/  MUFU.EX2 R63, R63 ;  /* 0x0000003f003f7308 */ /* 0x000ee20000000800 */
[----:B------:R-:W-:Y:S01]  /*13470*/  FADD.FTZ R134, R134, R147 ;  /* 0x0000009386867221 */ /* 0x000fe20000010000 */
[----:B------:R-:W-:Y:S01]  /*13480*/  FADD.FTZ R133, R133, R136 ;  /* 0x0000008885857221 */ /* 0x000fe20000010000 */
[----:B------:R-:W-:Y:S01]  /*13490*/  LDSM.16.MT88.4 R24, [R188+0xe800] ;  /* 0x00e80000bc18783b */ /* 0x000fe20000004200 */
[C---:B------:R-:W-:Y:S01]  /*134a0*/  HMMA.16816.F32.BF16 R112, R8.reuse, R4, R112 ;  /* 0x000000040870723c */ /* 0x040fe20000041870 */
[----:B------:R-:W-:Y:S01]  /*134b0*/  FADD.FTZ R134, R141, R134 ;  /* 0x000000868d867221 */ /* 0x000fe20000010000 */
[----:B------:R-:W-:Y:S02]  /*134c0*/  FADD.FTZ R133, R138, R133 ;  /* 0x000000858a857221 */ /* 0x000fe40000010000 */
[----:B------:R-:W-:Y:S02]  /*134d0*/  MUFU.EX2 R61, R61 ;  /* 0x0000003d003d7308 */ /* 0x000fe40000000800 */
[C---:B------:R-:W-:Y:S01]  /*134e0*/  HMMA.16816.F32.BF16 R108, R8.reuse, R6, R108 ;  /* 0x00000006086c723c */ /* 0x040fe2000004186c */
[----:B------:R-:W5:Y:S05]  /*134f0*/  LDSM.16.MT88.4 R4, [R190+0xe800] ;  /* 0x00e80000be04783b */ /* 0x000f6a0000004200 */
[C---:B----4-:R-:W-:Y:S01]  /*13500*/  HMMA.16816.F32.BF16 R76, R8.reuse, R16, R76 ;  /* 0x00000010084c723c */ /* 0x050fe2000004184c */
[----:B------:R-:W4:Y:S05]  /*13510*/  MUFU.EX2 R52, R52 ;  /* 0x0000003400347308 */ /* 0x000f2a0000000800 */
[C---:B------:R-:W-:Y:S01]  /*13520*/  HMMA.16816.F32.BF16 R80, R8.reuse, R18, R80 ;  /* 0x000000120850723c */ /* 0x040fe20000041850 */
[----:B------:R-:W4:Y:S05]  /*13530*/  LDSM.16.MT88.4 R16, [R188+0xac00] ;  /* 0x00ac0000bc10783b */ /* 0x000f2a0000004200 */
[C---:B------:R-:W-:Y:S06]  /*13540*/  HMMA.16816.F32.BF16 R68, R8.reuse, R20, R68 ;  /* 0x000000140844723c */ /* 0x040fec0000041844 */
[C---:B------:R-:W-:Y:S01]  /*13550*/  HMMA.16816.F32.BF16 R72, R8.reuse, R22, R72 ;  /* 0x000000160848723c */ /* 0x040fe20000041848 */
[----:B------:R-:W-:Y:S05]  /*13560*/  LDSM.16.MT88.4 R20, [R190+0xac00] ;  /* 0x00ac0000be14783b */ /* 0x000fea0000004200 */
[C---:B--2---:R-:W-:Y:S06]  /*13570*/  HMMA.16816.F32.BF16 R84, R8.reuse, R12, R84 ;  /* 0x0000000c0854723c */ /* 0x044fec0000041854 */
[C---:B------:R-:W-:Y:S01]  /*13580*/  HMMA.16816.F32.BF16 R104, R8.reuse, R14, R104 ;  /* 0x0000000e0868723c */ /* 0x040fe20000041868 */
[----:B------:R-:W2:Y:S05]  /*13590*/  LDSM.16.MT88.4 R12, [R190+0xcc00] ;  /* 0x00cc0000be0c783b */ /* 0x000eaa0000004200 */
[C---:B-----5:R-:W-:Y:S06]  /*135a0*/  HMMA.16816.F32.BF16 R88, R8.reuse, R4, R88 ;  /* 0x000000040858723c */ /* 0x060fec0000041858 */
[----:B------:R-:W-:Y:S01]  /*135b0*/  HMMA.16816.F32.BF16 R100, R8, R6, R100 ;  /* 0x000000060864723c */ /* 0x000fe20000041864 */
[----:B-1----:R-:W-:Y:S01]  /*135c0*/  F2FP.BF16.F32.PACK_AB R4, R140, R125 ;  /* 0x0000007d8c04723e */ /* 0x002fe200000010ff */
[----:B------:R-:W-:Y:S01]  /*135d0*/  FADD.FTZ R125, R125, R134 ;  /* 0x000000867d7d7221 */ /* 0x000fe20000010000 */
[----:B---3--:R-:W-:Y:S01]  /*135e0*/  F2FP.BF16.F32.PACK_AB R5, R63, R58 ;  /* 0x0000003a3f05723e */ /* 0x008fe200000010ff */
[----:B------:R-:W-:-:S02]  /*135f0*/  FADD.FTZ R58, R58, R133 ;  /* 0x000000853a3a7221 */ /* 0x000fc40000010000 */
[C---:B------:R-:W-:Y:S01]  /*13600*/  HMMA.16816.F32.BF16 R92, R8.reuse, R24, R92 ;  /* 0x00000018085c723c */ /* 0x040fe2000004185c */
[----:B------:R-:W-:Y:S01]  /*13610*/  F2FP.BF16.F32.PACK_AB R6, R214, R121 ;  /* 0x00000079d606723e */ /* 0x000fe200000010ff */
[----:B------:R-:W-:Y:S01]  /*13620*/  FADD.FTZ R140, R140, R125 ;  /* 0x0000007d8c8c7221 */ /* 0x000fe20000010000 */
[----:B----4-:R-:W-:Y:S01]  /*13630*/  F2FP.BF16.F32.PACK_AB R7, R52, R61 ;  /* 0x0000003d3407723e */ /* 0x010fe200000010ff */
[----:B------:R-:W-:Y:S02]  /*13640*/  FADD.FTZ R58, R63, R58 ;  /* 0x0000003a3f3a7221 */ /* 0x000fe40000010000 */
[----:B------:R-:W-:Y:S01]  /*13650*/  HMMA.16816.F32.BF16 R96, R8, R26, R96 ;  /* 0x0000001a0860723c */ /* 0x000fe20000041860 */
[----:B------:R-:W1:Y:S01]  /*13660*/  LDSM.16.MT88.4 R8, [R188+0xcc00] ;  /* 0x00cc0000bc08783b */ /* 0x000e620000004200 */
[----:B------:R-:W-:Y:S01]  /*13670*/  FADD.FTZ R121, R121, R140 ;  /* 0x0000008c79797221 */ /* 0x000fe20000010000 */
[----:B------:R-:W-:-:S03]  /*13680*/  FADD.FTZ R61, R61, R58 ;  /* 0x0000003a3d3d7221 */ /* 0x000fc60000010000 */
[----:B------:R-:W-:Y:S01]  /*13690*/  HMMA.16816.F32.BF16 R68, R4, R16, R68 ;  /* 0x000000100444723c */ /* 0x000fe20000041844 */
[----:B------:R-:W-:Y:S01]  /*136a0*/  FADD.FTZ R214, R214, R121 ;  /* 0x00000079d6d67221 */ /* 0x000fe20000010000 */
[----:B------:R-:W-:-:S04]  /*136b0*/  FADD.FTZ R213, R52, R61 ;  /* 0x0000003d34d57221 */ /* 0x000fc80000010000 */
[C---:B------:R-:W-:Y:S01]  /*136c0*/  HMMA.16816.F32.BF16 R72, R4.reuse, R18, R72 ;  /* 0x000000120448723c */ /* 0x040fe20000041848 */
[----:B------:R-:W3:Y:S05]  /*136d0*/  LDSM.16.MT88.4 R16, [R190+0xec00] ;  /* 0x00ec0000be10783b */ /* 0x000eea0000004200 */
[C---:B--2---:R-:W-:Y:S06]  /*136e0*/  HMMA.16816.F32.BF16 R76, R4.reuse, R12, R76 ;  /* 0x0000000c044c723c */ /* 0x044fec000004184c */
[C---:B------:R-:W-:Y:S01]  /*136f0*/  HMMA.16816.F32.BF16 R80, R4.reuse, R14, R80 ;  /* 0x0000000e0450723c */ /* 0x040fe20000041850 */
[----:B------:R-:W2:Y:S05]  /*13700*/  LDSM.16.MT88.4 R12, [R188+0xec00] ;  /* 0x00ec0000bc0c783b */ /* 0x000eaa0000004200 */
[C---:B------:R-:W-:Y:S06]  /*13710*/  HMMA.16816.F32.BF16 R112, R4.reuse, R20, R112 ;  /* 0x000000140470723c */ /* 0x040fec0000041870 */
[C---:B------:R-:W-:Y:S06]  /*13720*/  HMMA.16816.F32.BF16 R108, R4.reuse, R22, R108 ;  /* 0x00000016046c723c */ /* 0x040fec000004186c */
[C---:B-1----:R-:W-:Y:S06]  /*13730*/  HMMA.16816.F32.BF16 R84, R4.reuse, R8, R84 ;  /* 0x000000080454723c */ /* 0x042fec0000041854 */
[C---:B------:R-:W-:Y:S06]  /*13740*/  HMMA.16816.F32.BF16 R104, R4.reuse, R10, R104 ;  /* 0x0000000a0468723c */ /* 0x040fec0000041868 */
[C---:B---3--:R-:W-:Y:S06]  /*13750*/  HMMA.16816.F32.BF16 R88, R4.reuse, R16, R88 ;  /* 0x000000100458723c */ /* 0x048fec0000041858 */
[C---:B------:R-:W-:Y:S06]  /*13760*/  HMMA.16816.F32.BF16 R100, R4.reuse, R18, R100 ;  /* 0x000000120464723c */ /* 0x040fec0000041864 */
[C---:B--2---:R-:W-:Y:S06]  /*13770*/  HMMA.16816.F32.BF16 R92, R4.reuse, R12, R92 ;  /* 0x0000000c045c723c */ /* 0x044fec000004185c */
[----:B------:R-:W-:Y:S01]  /*13780*/  HMMA.16816.F32.BF16 R96, R4, R14, R96 ;  /* 0x0000000e0460723c */ /* 0x000fe20000041860 */
[----:B------:R-:W-:-:S08]  /*13790*/  NOP ;  /* 0x0000000000007918 */ /* 0x000fd00000000000 */
[----:B------:R-:W-:-:S15]  /*137a0*/  @!P5 BRA `(.L_x_1000) ;  /* 0x000000480028d947 */ /* 0x000fde0003800000 */
[----:B------:R-:W-:-:S04]  /*137b0*/  DEPBAR.LE SB0, 0x0 ;  /* 0x000080000000791a */ /* 0x000fc80000000000 */
[----:B------:R-:W-:Y:S05]  /*137c0*/  WARPSYNC.ALL ;  /* 0x0000000000007948 */ /* 0x000fea0003800000 */
[----:B------:R-:W-:Y:S01]  /*137d0*/  BSSY B0, `(.L_x_1001) ;  /* 0x0000044000007945 */ /* 0x000fe20003800000 */
[----:B------:R-:W-:Y:S01]  /*137e0*/  IADD3 R207, R51, -0x2, RZ ;  /* 0xfffffffe33cf7810 */ /* 0x000fe20007ffe0ff */
[----:B------:R-:W-:Y:S06]  /*137f0*/  BAR.SYNC.DEFER_BLOCKING 0x0 ;  /* 0x0000000000007b1d */ /* 0x000fec0000010000 */
[----:B------:R-:W-:Y:S05]  /*13800*/  @!P3 BRA `(.L_x_1002) ;  /* 0x0000000000f4b947 */ /* 0x000fea0003800000 */
[----:B------:R-:W2:Y:S01]  /*13810*/  LD.E R10, desc[UR4][R118.64+0x170] ;  /* 0x00017004760a7980 */ /* 0x000ea2000c101900 */
[----:B------:R-:W-:-:S04]  /*13820*/  SHF.L.U32 R3, R207, 0x7, RZ ;  /* 0x00000007cf037819 */ /* 0x000fc800000006ff */
[----:B------:R-:W-:Y:S01]  /*13830*/  IABS R4, R3 ;  /* 0x0000000300047213 */ /* 0x000fe20000000000 */
[C---:B------:R-:W-:Y:S01]  /*13840*/  VIADD R11, R3.reuse, 0x80 ;  /* 0x00000080030b7836 */ /* 0x040fe20000000000 */
[-C--:B--2---:R-:W-:Y:S02]  /*13850*/  IABS R7, R10.reuse ;  /* 0x0000000a00077213 */ /* 0x084fe40000000000 */
[-C--:B------:R-:W-:Y:S02]  /*13860*/  IABS R5, R10.reuse ;  /* 0x0000000a00057213 */ /* 0x080fe40000000000 */
[----:B------:R-:W1:Y:S01]  /*13870*/  I2F.RP R8, R7 ;  /* 0x0000000700087306 */ /* 0x000e620000209400 */
[----:B------:R-:W-:Y:S02]  /*13880*/  LOP3.LUT R3, R3, R10, RZ, 0x3c, !PT ;  /* 0x0000000a03037212 */ /* 0x000fe400078e3cff */
[----:B------:R-:W-:Y:S02]  /*13890*/  IMAD.MOV R5, RZ, RZ, -R5 ;  /* 0x000000ffff057224 */ /* 0x000fe400078e0a05 */
[----:B------:R-:W-:-:S03]  /*138a0*/  ISETP.GE.AND P0, PT, R3, RZ, PT ;  /* 0x000000ff0300720c */ /* 0x000fc60003f06270 */
[----:B-1----:R-:W1:Y:S02]  /*138b0*/  MUFU.RCP R12, R8 ;  /* 0x00000008000c7308 */ /* 0x002e640000001000 */
[----:B-1----:R-:W-:-:S06]  /*138c0*/  VIADD R12, R12, 0xffffffe ;  /* 0x0ffffffe0c0c7836 */ /* 0x002fcc0000000000 */
[----:B------:R-:W1:Y:S02]  /*138d0*/  F2I.FTZ.U32.TRUNC.NTZ R13, R12 ;  /* 0x0000000c000d7305 */ /* 0x000e64000021f000 */
[----:B-1----:R-:W-:Y:S01]  /*138e0*/  IMAD.MOV R6, RZ, RZ, -R13 ;  /* 0x000000ffff067224 */ /* 0x002fe200078e0a0d */
[----:B------:R-:W-:-:S03]  /*138f0*/  MOV R12, RZ ;  /* 0x000000ff000c7202 */ /* 0x000fc60000000f00 */
[----:B------:R-:W-:Y:S01]  /*13900*/  IMAD R9, R6, R7, RZ ;  /* 0x0000000706097224 */ /* 0x000fe200078e02ff */
[----:B------:R-:W-:Y:S02]  /*13910*/  IABS R6, R11 ;  /* 0x0000000b00067213 */ /* 0x000fe40000000000 */
[----:B------:R-:W-:Y:S01]  /*13920*/  LOP3.LUT R11, R11, R10, RZ, 0x3c, !PT ;  /* 0x0000000a0b0b7212 */ /* 0x000fe200078e3cff */
[----:B------:R-:W-:Y:S02]  /*13930*/  IMAD.HI.U32 R9, R13, R9, R12 ;  /* 0x000000090d097227 */ /* 0x000fe400078e000c */
[----:B------:R-:W2:Y:S01]  /*13940*/  LD.E.64 R12, desc[UR4][R118.64+0x28] ;  /* 0x00002804760c7980 */ /* 0x000ea2000c101b00 */
[----:B------:R-:W-:-:S03]  /*13950*/  ISETP.GE.AND P2, PT, R11, RZ, PT ;  /* 0x000000ff0b00720c */ /* 0x000fc60003f46270 */
[----:B------:R-:W-:-:S04]  /*13960*/  IMAD.HI.U32 R8, R9, R4, RZ ;  /* 0x0000000409087227 */ /* 0x000fc800078e00ff */
[----:B------:R-:W-:-:S04]  /*13970*/  IMAD.HI.U32 R9, R9, R6, RZ ;  /* 0x0000000609097227 */ /* 0x000fc800078e00ff */
[-C--:B------:R-:W-:Y:S02]  /*13980*/  IMAD R6, R9, R5.reuse, R6 ;  /* 0x0000000509067224 */ /* 0x080fe400078e0206 */
[----:B------:R-:W-:Y:S01]  /*13990*/  IMAD R4, R8, R5, R4 ;  /* 0x0000000508047224 */ /* 0x000fe200078e0204 */
[----:B------:R-:W-:Y:S02]  /*139a0*/  LOP3.LUT R5, RZ, R10, RZ, 0x33, !PT ;  /* 0x0000000aff057212 */ /* 0x000fe400078e33ff */
[C---:B------:R-:W-:Y:S02]  /*139b0*/  ISETP.GT.U32.AND P4, PT, R7.reuse, R6, PT ;  /* 0x000000060700720c */ /* 0x040fe40003f84070 */
[----:B------:R-:W-:-:S11]  /*139c0*/  ISETP.GT.U32.AND P1, PT, R7, R4, PT ;  /* 0x000000040700720c */ /* 0x000fd60003f24070 */
[----:B------:R-:W-:Y:S02]  /*139d0*/  @!P4 IMAD.IADD R6, R6, 0x1, -R7 ;  /* 0x000000010606c824 */ /* 0x000fe400078e0a07 */
[-C--:B------:R-:W-:Y:S01]  /*139e0*/  @!P1 IADD3 R4, R4, -R7.reuse, RZ ;  /* 0x8000000704049210 */ /* 0x080fe20007ffe0ff */
[----:B------:R-:W-:Y:S01]  /*139f0*/  @!P4 VIADD R9, R9, 0x1 ;  /* 0x000000010909c836 */ /* 0x000fe20000000000 */
[----:B------:R-:W-:Y:S02]  /*13a00*/  @!P1 IADD3 R8, R8, 0x1, RZ ;  /* 0x0000000108089810 */ /* 0x000fe40007ffe0ff */
        /* <DEDUP_REMOVED lines=9> */
[--C-:B------:R-:W-:Y:S01]  /*13aa0*/  IMAD.WIDE R16, R6, 0x4, R208.reuse ;  /* 0x0000000406107825 */ /* 0x100fe200078e02d0 */
[----:B------:R-:W3:Y:S03]  /*13ab0*/  LD.E.64 R8, desc[UR4][R118.64+0x40] ;  /* 0x0000400476087980 */ /* 0x000ee6000c101b00 */
[C---:B------:R-:W-:Y:S01]  /*13ac0*/  IMAD.WIDE R14, R5.reuse, 0x4, R208 ;  /* 0x00000004050e7825 */ /* 0x040fe200078e02d0 */
[----:B------:R-:W4:Y:S04]  /*13ad0*/  LD.E R3, desc[UR4][R16.64] ;  /* 0x0000000410037980 */ /* 0x000f28000c101900 */
[----:B------:R-:W4:Y:S01]  /*13ae0*/  LD.E R4, desc[UR4][R14.64] ;  /* 0x000000040e047980 */ /* 0x000f22000c101900 */
[----:B------:R-:W-:-:S05]  /*13af0*/  IADD3 R5, R5, -R6, RZ ;  /* 0x8000000605057210 */ /* 0x000fca0007ffe0ff */
[----:B------:R-:W-:-:S05]  /*13b00*/  IMAD R10, R10, R5, -0x80 ;  /* 0xffffff800a0a7424 */ /* 0x000fca00078e0205 */
[----:B------:R-:W-:Y:S01]  /*13b10*/  SHF.R.S32.HI R6, RZ, 0x1f, R10 ;  /* 0x0000001fff067819 */ /* 0x000fe2000001140a */
[-C--:B---3--:R-:W-:Y:S02]  /*13b20*/  IMAD R5, R9, R10.reuse, RZ ;  /* 0x0000000a09057224 */ /* 0x088fe400078e02ff */
[----:B------:R-:W-:-:S04]  /*13b30*/  IMAD.WIDE.U32 R10, R8, R10, RZ ;  /* 0x0000000a080a7225 */ /* 0x000fc800078e00ff */
[----:B------:R-:W-:Y:S02]  /*13b40*/  IMAD R6, R8, R6, R5 ;  /* 0x0000000608067224 */ /* 0x000fe400078e0205 */
[----:B----4-:R-:W-:-:S03]  /*13b50*/  IMAD.IADD R3, R3, 0x1, -R4 ;  /* 0x0000000103037824 */ /* 0x010fc600078e0a04 */
[----:B------:R-:W-:Y:S01]  /*13b60*/  IADD3 R11, R11, R6, RZ ;  /* 0x000000060b0b7210 */ /* 0x000fe20007ffe0ff */
[----:B--2---:R-:W-:Y:S01]  /*13b70*/  IMAD R5, R13, R3, RZ ;  /* 0x000000030d057224 */ /* 0x004fe200078e02ff */
[----:B------:R-:W-:Y:S01]  /*13b80*/  SHF.R.S32.HI R4, RZ, 0x1f, R3 ;  /* 0x0000001fff047819 */ /* 0x000fe20000011403 */
[----:B------:R-:W-:-:S04]  /*13b90*/  IMAD.WIDE.U32 R10, R3, R12, R10 ;  /* 0x0000000c030a7225 */ /* 0x000fc800078e000a */
[----:B------:R-:W-:Y:S01]  /*13ba0*/  IMAD R4, R12, R4, R5 ;  /* 0x000000040c047224 */ /* 0x000fe200078e0205 */
[----:B------:R-:W-:-:S03]  /*13bb0*/  MOV R3, R10 ;  /* 0x0000000a00037202 */ /* 0x000fc60000000f00 */
[----:B------:R-:W-:Y:S01]  /*13bc0*/  IMAD.IADD R4, R11, 0x1, R4 ;  /* 0x000000010b047824 */ /* 0x000fe200078e0204 */
[----:B------:R-:W-:Y:S05]  /*13bd0*/  BRA `(.L_x_1003) ;  /* 0x00000000000c7947 */ /* 0x000fea0003800000 */
.L_x_1002:
[----:B------:R-:W2:Y:S02]  /*13be0*/  LD.E R3, desc[UR4][R118.64+0x40] ;  /* 0x0000400476037980 */ /* 0x000ea4000c101900 */
[----:B--2---:R-:W-:-:S04]  /*13bf0*/  LEA R3, -R3, RZ, 0x7 ;  /* 0x000000ff03037211 */ /* 0x004fc800078e39ff */
[----:B------:R-:W-:Y:S02]  /*13c00*/  SHF.R.S32.HI R4, RZ, 0x1f, R3 ;  /* 0x0000001fff047819 */ /* 0x000fe40000011403 */
.L_x_1003:
[----:B------:R-:W-:Y:S05]  /*13c10*/  BSYNC B0 ;  /* 0x0000000000007941 */ /* 0x000fea0003800000 */
.L_x_1001:
[C---:B------:R-:W-:Y:S01]  /*13c20*/  LOP3.LUT P6, RZ, R210.reuse, 0x1, RZ, 0xc0, !PT ;  /* 0x00000001d2ff7812 */ /* 0x040fe200078cc0ff */
[----:B------:R-:W-:Y:S01]  /*13c30*/  BSSY B1, `(.L_x_1004) ;  /* 0x0000247000017945 */ /* 0x000fe20003800000 */
[C---:B------:R-:W-:Y:S02]  /*13c40*/  LOP3.LUT P4, RZ, R210.reuse, 0x2, RZ, 0xc0, !PT ;  /* 0x00000002d2ff7812 */ /* 0x040fe4000788c0ff */
[----:B------:R-:W-:Y:S02]  /*13c50*/  LOP3.LUT P2, RZ, R210, 0x4, RZ, 0xc0, !PT ;  /* 0x00000004d2ff7812 */ /* 0x000fe4000784c0ff */
[C---:B------:R-:W-:Y:S02]  /*13c60*/  IADD3 R5, P0, R3.reuse, R194, RZ ;  /* 0x000000c203057210 */ /* 0x040fe40007f1e0ff */
[----:B------:R-:W-:-:S03]  /*13c70*/  LEA R178, P1, R3, R148, 0x1 ;  /* 0x0000009403b27211 */ /* 0x000fc600078208ff */
[--C-:B------:R-:W-:Y:S01]  /*13c80*/  IMAD.X R6, R4, 0x1, R195.reuse, P0 ;  /* 0x0000000104067824 */ /* 0x100fe200000e06c3 */
[-C--:B------:R-:W-:Y:S02]  /*13c90*/  LEA.HI.X R179, R3, R149.reuse, R4, 0x1, P1 ;  /* 0x0000009503b37211 */ /* 0x080fe400008f0c04 */
[C---:B------:R-:W-:Y:S02]  /*13ca0*/  IADD3 R3, P5, R5.reuse, R194, RZ ;  /* 0x000000c205037210 */ /* 0x040fe40007fbe0ff */
[CC--:B------:R-:W-:Y:S01]  /*13cb0*/  @P6 LEA R14, P0, R5.reuse, R148.reuse, 0x1 ;  /* 0x00000094050e6211 */ /* 0x0c0fe200078008ff */
[----:B------:R-:W-:Y:S01]  /*13cc0*/  @!PT LDS RZ, [RZ] ;  /* 0x00000000fffff984 */ /* 0x000fe20000000800 */
[----:B------:R-:W-:Y:S01]  /*13cd0*/  @!PT LDS RZ, [RZ] ;  /* 0x00000000fffff984 */ /* 0x000fe20000000800 */
[----:B------:R-:W-:Y:S01]  /*13ce0*/  @!PT LDS RZ, [RZ] ;  /* 0x00000000fffff984 */ /* 0x000fe20000000800 */
[----:B------:R-:W-:Y:S01]  /*13cf0*/  @P6 LDGSTS.E.BYPASS.LTC128B.128 [R205+0x9000], desc[UR4][R178.64] ;  /* 0x09000000b2cd6fae */ /* 0x000fe2000b901d44 */
[CC--:B------:R-:W-:Y:S01]  /*13d00*/  @P4 LEA R10, P1, R5.reuse, R148.reuse, 0x1 ;  /* 0x00000094050a4211 */ /* 0x0c0fe200078208ff */
[----:B------:R-:W-:Y:S01]  /*13d10*/  IMAD.X R4, R6, 0x1, R195, P5 ;  /* 0x0000000106047824 */ /* 0x000fe200028e06c3 */
[C---:B------:R-:W-:Y:S01]  /*13d20*/  @P6 LEA.HI.X R15, R5.reuse, R149, R6, 0x1, P0 ;  /* 0x00000095050f6211 */ /* 0x040fe200000f0c06 */
[----:B------:R-:W-:Y:S01]  /*13d30*/  @!P6 STS [R205+0x9000], RZ ;  /* 0x009000ffcd00e388 */ /* 0x000fe20000000800 */
[----:B------:R-:W-:-:S02]  /*13d40*/  @P2 LEA R8, P0, R5, R148, 0x1 ;  /* 0x0000009405082211 */ /* 0x000fc400078008ff */
[-C--:B------:R-:W-:Y:S01]  /*13d50*/  @P6 LEA R12, P5, R3, R148.reuse, 0x1 ;  /* 0x00000094030c6211 */ /* 0x080fe200078a08ff */
[----:B------:R-:W-:Y:S01]  /*13d60*/  @!P6 STS [R205+0x9004], RZ ;  /* 0x009004ffcd00e388 */ /* 0x000fe20000000800 */
[CCC-:B------:R-:W-:Y:S02]  /*13d70*/  @P4 LEA.HI.X R11, R5.reuse, R149.reuse, R6.reuse, 0x1, P1 ;  /* 0x00000095050b4211 */ /* 0x1c0fe400008f0c06 */
[-C--:B------:R-:W-:Y:S01]  /*13d80*/  @P2 LEA.HI.X R9, R5, R149.reuse, R6, 0x1, P0 ;  /* 0x0000009505092211 */ /* 0x080fe200000f0c06 */
[----:B------:R-:W-:Y:S01]  /*13d90*/  @!P6 STS.64 [R205+0x9008], RZ ;  /* 0x009008ffcd00e388 */ /* 0x000fe20000000a00 */
[C---:B------:R-:W-:Y:S02]  /*13da0*/  @P6 LEA.HI.X R13, R3.reuse, R149, R4, 0x1, P5 ;  /* 0x00000095030d6211 */ /* 0x040fe400028f0c04 */
[CC--:B------:R-:W-:Y:S02]  /*13db0*/  @P4 LEA R20, P1, R3.reuse, R148.reuse, 0x1 ;  /* 0x0000009403144211 */ /* 0x0c0fe400078208ff */
[----:B------:R-:W-:-:S02]  /*13dc0*/  @P2 LEA R6, P0, R3, R148, 0x1 ;  /* 0x0000009403062211 */ /* 0x000fc400078008ff */
[C---:B------:R-:W-:Y:S02]  /*13dd0*/  IADD3 R5, P5, R3.reuse, R194, RZ ;  /* 0x000000c203057210 */ /* 0x040fe40007fbe0ff */
[CCC-:B------:R-:W-:Y:S02]  /*13de0*/  @P4 LEA.HI.X R21, R3.reuse, R149.reuse, R4.reuse, 0x1, P1 ;  /* 0x0000009503154211 */ /* 0x1c0fe400008f0c04 */
[----:B------:R-:W-:Y:S01]  /*13df0*/  @P2 LEA.HI.X R7, R3, R149, R4, 0x1, P0 ;  /* 0x0000009503072211 */ /* 0x000fe200000f0c04 */
[----:B------:R-:W-:Y:S01]  /*13e00*/  IMAD.X R4, R4, 0x1, R195, P5 ;  /* 0x0000000104047824 */ /* 0x000fe200028e06c3 */
[CC--:B------:R-:W-:Y:S01]  /*13e10*/  @P6 LEA R24, P5, R5.reuse, R148.reuse, 0x1 ;  /* 0x0000009405186211 */ /* 0x0c0fe200078a08ff */
[----:B------:R-:W1:Y:S01]  /*13e20*/  S2R R3, SR_TID.X ;  /* 0x0000000000037919 */ /* 0x000e620000002100 */
[CC--:B------:R-:W-:Y:S02]  /*13e30*/  @P4 LEA R22, P1, R5.reuse, R148.reuse, 0x1 ;  /* 0x0000009405164211 */ /* 0x0c0fe400078208ff */
[----:B------:R-:W-:-:S02]  /*13e40*/  @P2 LEA R28, P0, R5, R148, 0x1 ;  /* 0x00000094051c2211 */ /* 0x000fc400078008ff */
[CCC-:B------:R-:W-:Y:S02]  /*13e50*/  @P6 LEA.HI.X R25, R5.reuse, R149.reuse, R4.reuse, 0x1, P5 ;  /* 0x0000009505196211 */ /* 0x1c0fe400028f0c04 */
[CCC-:B------:R-:W-:Y:S02]  /*13e60*/  @P4 LEA.HI.X R23, R5.reuse, R149.reuse, R4.reuse, 0x1, P1 ;  /* 0x0000009505174211 */ /* 0x1c0fe400008f0c04 */
[----:B------:R-:W-:Y:S01]  /*13e70*/  @P2 LEA.HI.X R29, R5, R149, R4, 0x1, P0 ;  /* 0x00000095051d2211 */ /* 0x000fe200000f0c04 */
[----:B------:R-:W-:Y:S01]  /*13e80*/  @P4 IMAD.MOV.U32 R4, RZ, RZ, R178 ;  /* 0x000000ffff044224 */ /* 0x000fe200078e00b2 */
[----:B------:R-:W-:Y:S01]  /*13e90*/  ISETP.GE.AND P0, PT, R51, 0x3, PT ;  /* 0x000000033300780c */ /* 0x000fe20003f06270 */
[----:B------:R-:W-:-:S05]  /*13ea0*/  @P4 IMAD.MOV.U32 R5, RZ, RZ, R179 ;  /* 0x000000ffff054224 */ /* 0x000fca00078e00b3 */
[----:B------:R-:W-:Y:S01]  /*13eb0*/  @!PT LDS RZ, [RZ] ;  /* 0x00000000fffff984 */ /* 0x000fe20000000800 */
[----:B------:R-:W-:Y:S01]  /*13ec0*/  @!PT LDS RZ, [RZ] ;  /* 0x00000000fffff984 */ /* 0x000fe20000000800 */
[----:B------:R-:W-:Y:S01]  /*13ed0*/  @!PT LDS RZ, [RZ] ;  /* 0x00000000fffff984 */ /* 0x000fe20000000800 */
[----:B------:R2:W-:Y:S04]  /*13ee0*/  @P4 LDGSTS.E.BYPASS.LTC128B.128 [R205+0xb000], desc[UR4][R4.64+0x40] ;  /* 0x0b00004004cd4fae */ /* 0x0005e8000b901d44 */
[----:B------:R-:W-:Y:S01]  /*13ef0*/  @!P4 STS.128 [R205+0xb000], RZ ;  /* 0x00b000ffcd00c388 */ /* 0x000fe20000000c00 */
[----:B-1----:R-:W-:-:S05]  /*13f00*/  IMAD.SHL.U32 R3, R3, 0x2, RZ ;  /* 0x0000000203037824 */ /* 0x002fca00078e00ff */
[----:B------:R-:W-:Y:S01]  /*13f10*/  LOP3.LUT R3, R3, 0x6, RZ, 0xc0, !PT ;  /* 0x0000000603037812 */ /* 0x000fe200078ec0ff */
[----:B--2---:R-:W-:Y:S02]  /*13f20*/  @P2 IMAD.MOV.U32 R4, RZ, RZ, R178 ;  /* 0x000000ffff042224 */ /* 0x004fe400078e00b2 */
[----:B------:R-:W-:-:S05]  /*13f30*/  @P2 IMAD.MOV.U32 R5, RZ, RZ, R179 ;  /* 0x000000ffff052224 */ /* 0x000fca00078e00b3 */
[----:B------:R-:W-:Y:S01]  /*13f40*/  @!PT LDS RZ, [RZ] ;  /* 0x00000000fffff984 */ /* 0x000fe20000000800 */
[----:B------:R-:W-:Y:S01]  /*13f50*/  @!PT LDS RZ, [RZ] ;  /* 0x00000000fffff984 */ /* 0x000fe20000000800 */
[----:B------:R-:W-:Y:S01]  /*13f60*/  @!PT LDS RZ, [RZ] ;  /* 0x00000000fffff984 */ /* 0x000fe20000000800 */
[----:B------:R-:W-:Y:S04]  /*13f70*/  @P2 LDGSTS.E.BYPASS.LTC128B.128 [R205+0xd000], desc[UR4][R4.64+0x80] ;  /* 0x0d00008004cd2fae */ /* 0x000fe8000b901d44 */
[----:B------:R-:W-:Y:S04]  /*13f80*/  @!P2 STS.128 [R205+0xd000], RZ ;  /* 0x00d000ffcd00a388 */ /* 0x000fe80000000c00 */
        /* <DEDUP_REMOVED lines=33> */
[----:B------:R1:W-:Y:S04]  /*141a0*/  @P6 LDGSTS.E.BYPASS.LTC128B.128 [R205+0xa800], desc[UR4][R24.64] ;  /* 0x0a80000018cd6fae */ /* 0x0003e8000b901d44 */
        /* <DEDUP_REMOVED lines=11> */
[----:B------:R-:W-:Y:S04]  /*14260*/  LDSM.16.M88.4 R16, [R193] ;  /* 0x00000000c110783b */ /* 0x000fe80000000200 */
[----:B------:R-:W3:Y:S04]  /*14270*/  LDSM.16.M88.4 R52, [R192+0x3c00] ;  /* 0x003c0000c034783b */ /* 0x000ee80000000200 */
[----:B------:R-:W4:Y:S04]  /*14280*/  LDSM.16.M88.4 R40, [R192+0x4000] ;  /* 0x00400000c028783b */ /* 0x000f280000000200 */
[----:B------:R-:W5:Y:S04]  /*14290*/  LDSM.16.M88.4 R128, [R192+0x3000] ;  /* 0x00300000c080783b */ /* 0x000f680000000200 */
[----:B------:R-:W2:Y:S04]  /*142a0*/  LDSM.16.M88.4 R120, [R192+0x3400] ;  /* 0x00340000c078783b */ /* 0x000ea80000000200 */
[----:B------:R-:W2:Y:S04]  /*142b0*/  LDSM.16.M88.4 R60, [R192+0x3800] ;  /* 0x00380000c03c783b */ /* 0x000ea80000000200 */
[----:B------:R-:W2:Y:S04]  /*142c0*/  LDSM.16.M88.4 R32, [R192+0x4400] ;  /* 0x00440000c020783b */ /* 0x000ea80000000200 */
[----:B-1----:R-:W1:Y:S04]  /*142d0*/  LDSM.16.M88.4 R24, [R192+0x4800] ;  /* 0x00480000c018783b */ /* 0x002e680000000200 */
[----:B------:R-:W1:Y:S04]  /*142e0*/  LDSM.16.M88.4 R148, [R192+0x4c00] ;  /* 0x004c0000c094783b */ /* 0x000e680000000200 */
[----:B------:R-:W-:Y:S04]  /*142f0*/  LDSM.16.M88.4 R4, [R191] ;  /* 0x00000000bf04783b */ /* 0x000fe80000000200 */
[----:B------:R-:W1:Y:S04]  /*14300*/  LDSM.16.M88.4 R12, [R189+0x3c00] ;  /* 0x003c0000bd0c783b */ /* 0x000e680000000200 */
[----:B------:R-:W1:Y:S01]  /*14310*/  LDSM.16.M88.4 R8, [R189+0x4000] ;  /* 0x00400000bd08783b */ /* 0x000e620000000200 */
[C---:B---3--:R-:W-:Y:S03]  /*14320*/  HMMA.16816.F32.BF16 R56, R16.reuse, R52, RZ ;  /* 0x000000341038723c */ /* 0x048fe600000418ff */
[----:B------:R-:W3:Y:S03]  /*14330*/  LDSM.16.M88.4 R144, [R189+0x3000] ;  /* 0x00300000bd90783b */ /* 0x000ee60000000200 */
[C---:B----4-:R-:W-:Y:S01]  /*14340*/  HMMA.16816.F32.BF16 R44, R16.reuse, R40, RZ ;  /* 0x00000028102c723c */ /* 0x050fe200000418ff */
[----:B------:R-:W4:Y:S04]  /*14350*/  LDSM.16.M88.4 R140, [R189+0x3400] ;  /* 0x00340000bd8c783b */ /* 0x000f280000000200 */
[----:B------:R-:W4:Y:S01]  /*14360*/  LDSM.16.M88.4 R136, [R189+0x3800] ;  /* 0x00380000bd88783b */ /* 0x000f220000000200 */
[C---:B------:R-:W-:Y:S03]  /*14370*/  HMMA.16816.F32.BF16 R52, R16.reuse, R54, RZ ;  /* 0x000000361034723c */ /* 0x040fe600000418ff */
[----:B------:R-:W4:Y:S03]  /*14380*/  LDSM.16.M88.4 R156, [R189+0x4400] ;  /* 0x00440000bd9c783b */ /* 0x000f260000000200 */
[C---:B------:R-:W-:Y:S01]  /*14390*/  HMMA.16816.F32.BF16 R40, R16.reuse, R42, RZ ;  /* 0x0000002a1028723c */ /* 0x040fe200000418ff */
[----:B------:R-:W4:Y:S04]  /*143a0*/  LDSM.16.M88.4 R152, [R189+0x4800] ;  /* 0x00480000bd98783b */ /* 0x000f280000000200 */
[----:B------:R-:W-:Y:S01]  /*143b0*/  LDSM.16.M88.4 R160, [R193+0x1000] ;  /* 0x00100000c1a0783b */ /* 0x000fe20000000200 */
[C---:B-----5:R-:W-:Y:S03]  /*143c0*/  HMMA.16816.F32.BF16 R132, R16.reuse, R128, RZ ;  /* 0x000000801084723c */ /* 0x060fe600000418ff */
[----:B------:R-:W-:Y:S03]  /*143d0*/  LDSM.16.M88.4 R168, [R192+0x6800] ;  /* 0x00680000c0a8783b */ /* 0x000fe60000000200 */
[C---:B--2---:R-:W-:Y:S01]  /*143e0*/  HMMA.16816.F32.BF16 R124, R16.reuse, R120, RZ ;  /* 0x00000078107c723c */ /* 0x044fe200000418ff */
[----:B------:R-:W-:Y:S04]  /*143f0*/  LDSM.16.M88.4 R164, [R192+0x6c00] ;  /* 0x006c0000c0a4783b */ /* 0x000fe80000000200 */
[----:B------:R-:W-:Y:S01]  /*14400*/  LDSM.16.M88.4 R172, [R192+0x6400] ;  /* 0x00640000c0ac783b */ /* 0x000fe20000000200 */
[C---:B------:R-:W-:Y:S03]  /*14410*/  HMMA.16816.F32.BF16 R64, R16.reuse, R60, RZ ;  /* 0x0000003c1040723c */ /* 0x040fe600000418ff */
[----:B------:R-:W-:Y:S03]  /*14420*/  LDSM.16.M88.4 R48, [R189+0x8800] ;  /* 0x00880000bd30783b */ /* 0x000fe60000000200 */
[C---:B------:R-:W-:Y:S01]  /*14430*/  HMMA.16816.F32.BF16 R128, R16.reuse, R130, RZ ;  /* 0x000000821080723c */ /* 0x040fe200000418ff */
[----:B------:R-:W0:Y:S05]  /*14440*/  LDGDEPBAR ;  /* 0x00000000000079af */ /* 0x000e2a0000000000 */
[C---:B------:R-:W-:Y:S06]  /*14450*/  HMMA.16816.F32.BF16 R120, R16.reuse, R122, RZ ;  /* 0x0000007a1078723c */ /* 0x040fec00000418ff */
[C---:B------:R-:W-:Y:S06]  /*14460*/  HMMA.16816.F32.BF16 R60, R16.reuse, R62, RZ ;  /* 0x0000003e103c723c */ /* 0x040fec00000418ff */
[C---:B------:R-:W-:Y:S06]  /*14470*/  HMMA.16816.F32.BF16 R36, R16.reuse, R32, RZ ;  /* 0x000000201024723c */ /* 0x040fec00000418ff */
[C---:B-1----:R-:W-:Y:S06]  /*14480*/  HMMA.16816.F32.BF16 R28, R16.reuse, R24, RZ ;  /* 0x00000018101c723c */ /* 0x042fec00000418ff */
        /* <DEDUP_REMOVED lines=9> */
[C---:B------:R-:W-:Y:S01]  /*14520*/  HMMA.16816.F32.BF16 R40, R4.reuse, R10, R40 ;  /* 0x0000000a0428723c */ /* 0x040fe20000041828 */
[----:B------:R-:W5:Y:S05]  /*14530*/  LDSM.16.M88.4 R8, [R192+0x6000] ;  /* 0x00600000c008783b */ /* 0x000f6a0000000200 */
[C---:B---3--:R-:W-:Y:S06]  /*14540*/  HMMA.16816.F32.BF16 R132, R4.reuse, R144, R132 ;  /* 0x000000900484723c */ /* 0x048fec0000041884 */
[C---:B------:R-:W-:Y:S01]  /*14550*/  HMMA.16816.F32.BF16 R128, R4.reuse, R146, R128 ;  /* 0x000000920480723c */ /* 0x040fe20000041880 */
[----:B------:R-:W3:Y:S05]  /*14560*/  LDSM.16.M88.4 R144, [R192+0x5000] ;  /* 0x00500000c090783b */ /* 0x000eea0000000200 */
[C---:B----4-:R-:W-:Y:S06]  /*14570*/  HMMA.16816.F32.BF16 R124, R4.reuse, R140, R124 ;  /* 0x0000008c047c723c */ /* 0x050fec000004187c */
[C---:B------:R-:W-:Y:S01]  /*14580*/  HMMA.16816.F32.BF16 R120, R4.reuse, R142, R120 ;  /* 0x0000008e0478723c */ /* 0x040fe20000041878 */
[----:B------:R-:W4:Y:S05]  /*14590*/  LDSM.16.M88.4 R140, [R192+0x5400] ;  /* 0x00540000c08c783b */ /* 0x000f2a0000000200 */
[C---:B------:R-:W-:Y:S06]  /*145a0*/  HMMA.16816.F32.BF16 R64, R4.reuse, R136, R64 ;  /* 0x000000880440723c */ /* 0x040fec0000041840 */
[C---:B------:R-:W-:Y:S01]  /*145b0*/  HMMA.16816.F32.BF16 R60, R4.reuse, R138, R60 ;  /* 0x0000008a043c723c */ /* 0x040fe2000004183c */
[----:B------:R-:W4:Y:S05]  /*145c0*/  LDSM.16.M88.4 R136, [R192+0x5800] ;  /* 0x00580000c088783b */ /* 0x000f2a0000000200 */
[C---:B------:R-:W-:Y:S06]  /*145d0*/  HMMA.16816.F32.BF16 R36, R4.reuse, R156, R36 ;  /* 0x0000009c0424723c */ /* 0x040fec0000041824 */
[C---:B------:R-:W-:Y:S01]  /*145e0*/  HMMA.16816.F32.BF16 R32, R4.reuse, R158, R32 ;  /* 0x0000009e0420723c */ /* 0x040fe20000041820 */
[----:B------:R-:W-:Y:S05]  /*145f0*/  LDSM.16.M88.4 R156, [R189+0x5000] ;  /* 0x00500000bd9c783b */ /* 0x000fea0000000200 */
[C---:B------:R-:W-:Y:S06]  /*14600*/  HMMA.16816.F32.BF16 R28, R4.reuse, R152, R28 ;  /* 0x00000098041c723c */ /* 0x040fec000004181c */
[C---:B------:R-:W-:Y:S01]  /*14610*/  HMMA.16816.F32.BF16 R24, R4.reuse, R154, R24 ;  /* 0x0000009a0418723c */ /* 0x040fe20000041818 */
[----:B------:R-:W-:Y:S05]  /*14620*/  LDSM.16.M88.4 R152, [R189+0x5400] ;  /* 0x00540000bd98783b */ /* 0x000fea0000000200 */
[C---:B-1----:R-:W-:Y:S06]  /*14630*/  HMMA.16816.F32.BF16 R20, R4.reuse, R148, R20 ;  /* 0x000000940414723c */ /* 0x042fec0000041814 */
[----:B------:R-:W-:Y:S01]  /*14640*/  HMMA.16816.F32.BF16 R16, R4, R150, R16 ;  /* 0x000000960410723c */ /* 0x000fe20000041810 */
[----:B------:R-:W1:Y:S04]  /*14650*/  LDSM.16.M88.4 R4, [R191+0x1000] ;  /* 0x00100000bf04783b */ /* 0x000e680000000200 */
[----:B------:R-:W-:Y:S01]  /*14660*/  LDSM.16.M88.4 R148, [R189+0x5800] ;  /* 0x00580000bd94783b */ /* 0x000fe20000000200 */
[C---:B--2---:R-:W-:Y:S06]  /*14670*/  HMMA.16816.F32.BF16 R56, R160.reuse, R12, R56 ;  /* 0x0000000ca038723c */ /* 0x044fec0000041838 */
[C---:B------:R-:W-:Y:S01]  /*14680*/  HMMA.16816.F32.BF16 R52, R160.reuse, R14, R52 ;  /* 0x0000000ea034723c */ /* 0x040fe20000041834 */
[----:B------:R-:W2:Y:S05]  /*14690*/  LDSM.16.M88.4 R12, [R189+0x6800] ;  /* 0x00680000bd0c783b */ /* 0x000eaa0000000200 */
[C---:B-----5:R-:W-:Y:S06]  /*146a0*/  HMMA.16816.F32.BF16 R44, R160.reuse, R8, R44 ;  /* 0x00000008a02c723c */ /* 0x060fec000004182c */
        /* <DEDUP_REMOVED lines=16> */
[----:B------:R-:W4:Y:S05]  /*147b0*/  LDSM.16.M88.4 R164, [R192+0x7000] ;  /* 0x00700000c0a4783b */ /* 0x000f2a0000000200 */
[C---:B------:R-:W-:Y:S06]  /*147c0*/  HMMA.16816.F32.BF16 R36, R160.reuse, R172, R36 ;  /* 0x000000aca024723c */ /* 0x040fec0000041824 */
[----:B------:R-:W-:Y:S01]  /*147d0*/  HMMA.16816.F32.BF16 R32, R160, R174, R32 ;  /* 0x000000aea020723c */ /* 0x000fe20000041820 */
[----:B------:R-:W4:Y:S05]  /*147e0*/  LDSM.16.M88.4 R160, [R192+0x7400] ;  /* 0x00740000c0a0783b */ /* 0x000f2a0000000200 */
[C---:B-1----:R-:W-:Y:S06]  /*147f0*/  HMMA.16816.F32.BF16 R128, R4.reuse, R158, R128 ;  /* 0x0000009e0480723c */ /* 0x042fec0000041880 */
[C---:B------:R-:W-:Y:S06]  /*14800*/  HMMA.16816.F32.BF16 R124, R4.reuse, R152, R124 ;  /* 0x00000098047c723c */ /* 0x040fec000004187c */
[C---:B------:R-:W-:Y:S01]  /*14810*/  HMMA.16816.F32.BF16 R132, R4.reuse, R156, R132 ;  /* 0x0000009c0484723c */ /* 0x040fe20000041884 */
[----:B------:R-:W1:Y:S05]  /*14820*/  LDSM.16.M88.4 R156, [R192+0x7800] ;  /* 0x00780000c09c783b */ /* 0x000e6a0000000200 */
[C---:B--2---:R-:W-:Y:S06]  /*14830*/  HMMA.16816.F32.BF16 R28, R4.reuse, R12, R28 ;  /* 0x0000000c041c723c */ /* 0x044fec000004181c */
[C---:B------:R-:W-:Y:S01]  /*14840*/  HMMA.16816.F32.BF16 R24, R4.reuse, R14, R24 ;  /* 0x0000000e0418723c */ /* 0x040fe20000041818 */
[----:B------:R-:W-:Y:S05]  /*14850*/  LDSM.16.M88.4 R12, [R191+0x2000] ;  /* 0x00200000bf0c783b */ /* 0x000fea0000000200 */
[C---:B-----5:R-:W-:Y:S06]  /*14860*/  HMMA.16816.F32.BF16 R20, R4.reuse, R8, R20 ;  /* 0x000000080414723c */ /* 0x060fec0000041814 */
[C---:B------:R-:W-:Y:S01]  /*14870*/  HMMA.16816.F32.BF16 R16, R4.reuse, R10, R16 ;  /* 0x0000000a0410723c */ /* 0x040fe20000041810 */
[----:B------:R-:W2:Y:S05]  /*14880*/  LDSM.16.M88.4 R8, [R189+0x7000] ;  /* 0x00700000bd08783b */ /* 0x000eaa0000000200 */
        /* <DEDUP_REMOVED lines=8> */
[C---:B----4-:R-:W-:Y:S06]  /*14910*/  HMMA.16816.F32.BF16 R44, R4.reuse, R140, R44 ;  /* 0x0000008c042c723c */ /* 0x050fec000004182c */
[C---:B------:R-:W-:Y:S01]  /*14920*/  HMMA.16816.F32.BF16 R40, R4.reuse, R142, R40 ;  /* 0x0000008e0428723c */ /* 0x040fe20000041828 */
[----:B------:R-:W-:Y:S05]  /*14930*/  LDSM.16.M88.4 R140, [R192+0x8800] ;  /* 0x00880000c08c783b */ /* 0x000fea0000000200 */
[C---:B------:R-:W-:Y:S06]  /*14940*/  HMMA.16816.F32.BF16 R36, R4.reuse, R136, R36 ;  /* 0x000000880424723c */ /* 0x040fec0000041824 */
[----:B------:R-:W-:Y:S01]  /*14950*/  HMMA.16816.F32.BF16 R32, R4, R138, R32 ;  /* 0x0000008a0420723c */ /* 0x000fe20000041820 */
[----:B------:R-:W3:Y:S04]  /*14960*/  LDSM.16.M88.4 R4, [R189+0x7400] ;  /* 0x00740000bd04783b */ /* 0x000ee80000000200 */
[----:B------:R-:W4:Y:S01]  /*14970*/  LDSM.16.M88.4 R136, [R192+0x8c00] ;  /* 0x008c0000c088783b */ /* 0x000f220000000200 */
[C---:B------:R-:W-:Y:S06]  /*14980*/  HMMA.16816.F32.BF16 R128, R168.reuse, R166, R128 ;  /* 0x000000a6a880723c */ /* 0x040fec0000041880 */
[C---:B------:R-:W-:Y:S06]  /*14990*/  HMMA.16816.F32.BF16 R124, R168.reuse, R160, R124 ;  /* 0x000000a0a87c723c */ /* 0x040fec000004187c */
[C---:B------:R-:W-:Y:S01]  /*149a0*/  HMMA.16816.F32.BF16 R120, R168.reuse, R162, R120 ;  /* 0x000000a2a878723c */ /* 0x040fe20000041878 */
[----:B------:R-:W5:Y:S05]  /*149b0*/  LDSM.16.M88.4 R160, [R189+0x7800] ;  /* 0x00780000bda0783b */ /* 0x000f6a0000000200 */
[C---:B-1----:R-:W-:Y:S06]  /*149c0*/  HMMA.16816.F32.BF16 R64, R168.reuse, R156, R64 ;  /* 0x0000009ca840723c */ /* 0x042fec0000041840 */
[----:B------:R-:W-:Y:S01]  /*149d0*/  HMMA.16816.F32.BF16 R60, R168, R158, R60 ;  /* 0x0000009ea83c723c */ /* 0x000fe2000004183c */
[----:B------:R-:W1:Y:S05]  /*149e0*/  LDSM.16.M88.4 R156, [R189+0x7c00] ;  /* 0x007c0000bd9c783b */ /* 0x000e6a0000000200 */
[C---:B--2---:R-:W-:Y:S06]  /*149f0*/  HMMA.16816.F32.BF16 R128, R12.reuse, R10, R128 ;  /* 0x0000000a0c80723c */ /* 0x044fec0000041880 */
[----:B---3--:R-:W-:Y:S01]  /*14a00*/  HMMA.16816.F32.BF16 R124, R12, R4, R124 ;  /* 0x000000040c7c723c */ /* 0x008fe2000004187c */
[----:B------:R-:W-:-:S05]  /*14a10*/  IMAD.SHL.U32 R10, R207, 0x80, RZ ;  /* 0x00000080cf0a7824 */ /* 0x000fca00078e00ff */
[----:B----4-:R-:W-:Y:S01]  /*14a20*/  HMMA.16816.F32.BF16 R20, R168, R136, R20 ;  /* 0x00000088a814723c */ /* 0x010fe20000041814 */
[----:B------:R-:W-:-:S04]  /*14a30*/  LOP3.LUT R11, R10, 0x8, R3, 0xfe, !PT ;  /* 0x000000080a0b7812 */ /* 0x000fc800078efe03 */
[CC--:B------:R-:W-:Y:S01]  /*14a40*/  ISETP.GE.AND P1, PT, R11.reuse, R176.reuse, PT ;  /* 0x000000b00b00720c */ /* 0x0c0fe20003f26270 */
[----:B------:R-:W-:Y:S01]  /*14a50*/  HMMA.16816.F32.BF16 R16, R168, R138, R16 ;  /* 0x0000008aa810723c */ /* 0x000fe20000041810 */
[----:B------:R-:W2:Y:S01]  /*14a60*/  LDSM.16.M88.4 R136, [R189+0x8000] ;  /* 0x00800000bd88783b */ /* 0x000ea20000000200 */
[----:B------:R-:W-:Y:S02]  /*14a70*/  ISETP.GE.AND P5, PT, R11, R177, PT ;  /* 0x000000b10b00720c */ /* 0x000fe40003fa6270 */
[----:B------:R-:W-:Y:S02]  /*14a80*/  LOP3.LUT R11, R10, 0x10, R3, 0xfe, !PT ;  /* 0x000000100a0b7812 */ /* 0x000fe400078efe03 */
[----:B------:R-:W-:Y:S01]  /*14a90*/  HMMA.16816.F32.BF16 R120, R12, R6, R120 ;  /* 0x000000060c78723c */ /* 0x000fe20000041878 */
[----:B------:R-:W3:Y:S01]  /*14aa0*/  LDSM.16.M88.4 R4, [R189+0x8400] ;  /* 0x00840000bd04783b */ /* 0x000ee20000000200 */
[----:B------:R-:W-:Y:S02]  /*14ab0*/  ISETP.GE.AND P6, PT, R11, R176, PT ;  /* 0x000000b00b00720c */ /* 0x000fe40003fc6270 */
[----:B------:R-:W-:-:S02]  /*14ac0*/  FSEL R218, R128, -INF , !P1 ;  /* 0xff80000080da7808 */ /* 0x000fc40004800000 */
[C---:B------:R-:W-:Y:S01]  /*14ad0*/  HMMA.16816.F32.BF16 R56, R168.reuse, R152, R56 ;  /* 0x00000098a838723c */ /* 0x040fe20000041838 */
[----:B------:R-:W-:Y:S02]  /*14ae0*/  ISETP.GE.AND P1, PT, R11, R177, PT ;  /* 0x000000b10b00720c */ /* 0x000fe40003f26270 */
[----:B------:R-:W-:Y:S02]  /*14af0*/  FSEL R11, R130, -INF , !P5 ;  /* 0xff800000820b7808 */ /* 0x000fe40006800000 */
[----:B------:R-:W-:Y:S01]  /*14b00*/  FSEL R216, R124, -INF , !P6 ;  /* 0xff8000007cd87808 */ /* 0x000fe20007000000 */
[C---:B------:R-:W-:Y:S01]  /*14b10*/  HMMA.16816.F32.BF16 R52, R168.reuse, R154, R52 ;  /* 0x0000009aa834723c */ /* 0x040fe20000041834 */
[--C-:B------:R-:W-:Y:S02]  /*14b20*/  LOP3.LUT R128, R10, 0x20, R3.reuse, 0xfe, !PT ;  /* 0x000000200a807812 */ /* 0x100fe400078efe03 */
[----:B------:R-:W-:Y:S02]  /*14b30*/  FSEL R215, R126, -INF , !P1 ;  /* 0xff8000007ed77808 */ /* 0x000fe40004800000 */
[----:B------:R-:W-:Y:S01]  /*14b40*/  ISETP.GE.AND P1, PT, R128, R176, PT ;  /* 0x000000b08000720c */ /* 0x000fe20003f26270 */
[----:B------:R-:W-:Y:S01]  /*14b50*/  HMMA.16816.F32.BF16 R28, R168, R140, R28 ;  /* 0x0000008ca81c723c */ /* 0x000fe2000004181c */
[----:B------:R-:W-:-:S05]  /*14b60*/  LOP3.LUT R124, R10, 0x28, R3, 0xfe, !PT ;  /* 0x000000280a7c7812 */ /* 0x000fca00078efe03 */
[----:B------:R-:W-:Y:S01]  /*14b70*/  HMMA.16816.F32.BF16 R44, R168, R148, R44 ;  /* 0x00000094a82c723c */ /* 0x000fe2000004182c */
[----:B------:R-:W-:-:S04]  /*14b80*/  LOP3.LUT R140, R10, 0x18, R3, 0xfe, !PT ;  /* 0x000000180a8c7812 */ /* 0x000fc800078efe03 */
[C---:B------:R-:W-:Y:S01]  /*14b90*/  ISETP.GE.AND P5, PT, R140.reuse, R176, PT ;  /* 0x000000b08c00720c */ /* 0x040fe20003fa6270 */
[C---:B------:R-:W-:Y:S01]  /*14ba0*/  HMMA.16816.F32.BF16 R40, R168.reuse, R150, R40 ;  /* 0x00000096a828723c */ /* 0x040fe20000041828 */
[-C--:B------:R-:W-:Y:S01]  /*14bb0*/  ISETP.GE.AND P6, PT, R140, R177.reuse, PT ;  /* 0x000000b18c00720c */ /* 0x080fe20003fc6270 */
[----:B------:R-:W-:Y:S01]  /*14bc0*/  IMAD.MOV.U32 R148, RZ, RZ, R178 ;  /* 0x000000ffff947224 */ /* 0x000fe200078e00b2 */
[----:B------:R-:W-:Y:S01]  /*14bd0*/  FSEL R182, R120, -INF , !P5 ;  /* 0xff80000078b67808 */ /* 0x000fe20006800000 */
[----:B------:R-:W-:Y:S01]  /*14be0*/  IMAD.MOV.U32 R149, RZ, RZ, R179 ;  /* 0x000000ffff957224 */ /* 0x000fe200078e00b3 */
[----:B------:R-:W-:Y:S01]  /*14bf0*/  ISETP.GE.AND P5, PT, R128, R177, PT ;  /* 0x000000b18000720c */ /* 0x000fe20003fa6270 */
[----:B------:R-:W-:Y:S01]  /*14c00*/  HMMA.16816.F32.BF16 R24, R168, R142, R24 ;  /* 0x0000008ea818723c */ /* 0x000fe20000041818 */
[----:B------:R-:W4:Y:S01]  /*14c10*/  LDSM.16.M88.4 R140, [R189+0x8c00] ;  /* 0x008c0000bd8c783b */ /* 0x000f220000000200 */
[----:B------:R-:W-:Y:S01]  /*14c20*/  LOP3.LUT R120, R10, 0x30, R3, 0xfe, !PT ;  /* 0x000000300a787812 */ /* 0x000fe200078efe03 */
[----:B------:R-:W-:-:S04]  /*14c30*/  DEPBAR.LE SB0, 0x0 ;  /* 0x000080000000791a */ /* 0x000fc80000000000 */
[----:B------:R-:W-:Y:S01]  /*14c40*/  HMMA.16816.F32.BF16 R36, R168, R144, R36 ;  /* 0x00000090a824723c */ /* 0x000fe20000041824 */
[----:B------:R-:W-:Y:S02]  /*14c50*/  FSEL R187, R122, -INF , !P6 ;  /* 0xff8000007abb7808 */ /* 0x000fe40007000000 */
[----:B------:R-:W-:-:S03]  /*14c60*/  ISETP.GE.AND P6, PT, R124, R176, PT ;  /* 0x000000b07c00720c */ /* 0x000fc60003fc6270 */
[----:B-----5:R-:W-:Y:S06]  /*14c70*/  HMMA.16816.F32.BF16 R64, R12, R160, R64 ;  /* 0x000000a00c40723c */ /* 0x020fec0000041840 */
[----:B------:R-:W-:Y:S06]  /*14c80*/  HMMA.16816.F32.BF16 R32, R168, R146, R32 ;  /* 0x00000092a820723c */ /* 0x000fec0000041820 */
[C---:B------:R-:W-:Y:S06]  /*14c90*/  HMMA.16816.F32.BF16 R60, R12.reuse, R162, R60 ;  /* 0x000000a20c3c723c */ /* 0x040fec000004183c */
[C---:B-1----:R-:W-:Y:S06]  /*14ca0*/  HMMA.16816.F32.BF16 R56, R12.reuse, R156, R56 ;  /* 0x0000009c0c38723c */ /* 0x042fec0000041838 */
[----:B------:R-:W-:Y:S01]  /*14cb0*/  HMMA.16816.F32.BF16 R52, R12, R158, R52 ;  /* 0x0000009e0c34723c */ /* 0x000fe20000041834 */
[----:B------:R-:W-:-:S02]  /*14cc0*/  FSEL R180, R64, -INF , !P1 ;  /* 0xff80000040b47808 */ /* 0x000fc40004800000 */
[----:B------:R-:W-:Y:S02]  /*14cd0*/  FSEL R181, R66, -INF , !P5 ;  /* 0xff80000042b57808 */ /* 0x000fe40006800000 */
[----:B------:R-:W-:Y:S01]  /*14ce0*/  ISETP.GE.AND P1, PT, R124, R177, PT ;  /* 0x000000b17c00720c */ /* 0x000fe20003f26270 */
[----:B--2---:R-:W-:Y:S01]  /*14cf0*/  HMMA.16816.F32.BF16 R44, R12, R136, R44 ;  /* 0x000000880c2c723c */ /* 0x004fe2000004182c */
[----:B------:R-:W-:Y:S02]  /*14d00*/  ISETP.GE.AND P5, PT, R120, R176, PT ;  /* 0x000000b07800720c */ /* 0x000fe40003fa6270 */
[----:B------:R-:W-:-:S03]  /*14d10*/  LOP3.LUT R64, R10, 0x38, R3, 0xfe, !PT ;  /* 0x000000380a407812 */ /* 0x000fc600078efe03 */
[----:B------:R-:W-:Y:S01]  /*14d20*/  HMMA.16816.F32.BF16 R40, R12, R138, R40 ;  /* 0x0000008a0c28723c */ /* 0x000fe20000041828 */
[----:B------:R-:W-:Y:S02]  /*14d30*/  FSEL R174, R60, -INF , !P6 ;  /* 0xff8000003cae7808 */ /* 0x000fe40007000000 */
[----:B------:R-:W-:Y:S02]  /*14d40*/  FSEL R175, R62, -INF , !P1 ;  /* 0xff8000003eaf7808 */ /* 0x000fe40004800000 */
[----:B------:R-:W-:Y:S01]  /*14d50*/  ISETP.GE.AND P6, PT, R120, R177, PT ;  /* 0x000000b17800720c */ /* 0x000fe20003fc6270 */
[----:B------:R-:W-:Y:S01]  /*14d60*/  HMMA.16816.F32.BF16 R132, R168, R164, R132 ;  /* 0x000000a4a884723c */ /* 0x000fe20000041884 */
[----:B------:R-:W-:-:S05]  /*14d70*/  ISETP.GE.AND P1, PT, R64, R176, PT ;  /* 0x000000b04000720c */ /* 0x000fca0003f26270 */
[C---:B---3--:R-:W-:Y:S01]  /*14d80*/  HMMA.16816.F32.BF16 R36, R12.reuse, R4, R36 ;  /* 0x000000040c24723c */ /* 0x048fe20000041824 */
[----:B------:R-:W-:Y:S02]  /*14d90*/  FSEL R168, R56, -INF , !P5 ;  /* 0xff80000038a87808 */ /* 0x000fe40006800000 */
[----:B------:R-:W-:Y:S02]  /*14da0*/  ISETP.GE.AND P5, PT, R64, R177, PT ;  /* 0x000000b14000720c */ /* 0x000fe40003fa6270 */
[----:B------:R-:W-:Y:S01]  /*14db0*/  FSEL R169, R58, -INF , !P6 ;  /* 0xff8000003aa97808 */ /* 0x000fe20007000000 */
[C---:B------:R-:W-:Y:S01]  /*14dc0*/  HMMA.16816.F32.BF16 R32, R12.reuse, R6, R32 ;  /* 0x000000060c20723c */ /* 0x040fe20000041820 */
[C-C-:B------:R-:W-:Y:S02]  /*14dd0*/  LOP3.LUT R5, R10.reuse, 0x40, R3.reuse, 0xfe, !PT ;  /* 0x000000400a057812 */ /* 0x140fe400078efe03 */
[----:B------:R-:W-:Y:S02]  /*14de0*/  LOP3.LUT R4, R10, 0x48, R3, 0xfe, !PT ;  /* 0x000000480a047812 */ /* 0x000fe400078efe03 */
[----:B------:R-:W-:Y:S01]  /*14df0*/  FSEL R166, R52, -INF , !P1 ;  /* 0xff80000034a67808 */ /* 0x000fe20004800000 */
[----:B------:R-:W-:Y:S01]  /*14e00*/  HMMA.16816.F32.BF16 R28, R12, R48, R28 ;  /* 0x000000300c1c723c */ /* 0x000fe2000004181c */
[----:B------:R-:W-:Y:S01]  /*14e10*/  FSEL R167, R54, -INF , !P5 ;  /* 0xff80000036a77808 */ /* 0x000fe20006800000 */
[----:B------:R-:W-:Y:S01]  /*14e20*/  BAR.SYNC.DEFER_BLOCKING 0x0 ;  /* 0x0000000000007b1d */ /* 0x000fe20000010000 */
[----:B------:R-:W-:-:S02]  /*14e30*/  ISETP.GE.AND P6, PT, R5, R176, PT ;  /* 0x000000b00500720c */ /* 0x000fc40003fc6270 */
[----:B------:R-:W-:Y:S01]  /*14e40*/  ISETP.GE.AND P1, PT, R5, R177, PT ;  /* 0x000000b10500720c */ /* 0x000fe20003f26270 */
[C---:B------:R-:W-:Y:S01]  /*14e50*/  HMMA.16816.F32.BF16 R24, R12.reuse, R50, R24 ;  /* 0x000000320c18723c */ /* 0x040fe20000041818 */
[----:B------:R-:W-:Y:S02]  /*14e60*/  ISETP.GE.AND P5, PT, R4, R176, PT ;  /* 0x000000b00400720c */ /* 0x000fe40003fa6270 */
[----:B------:R-:W-:Y:S02]  /*14e70*/  LOP3.LUT R5, R10, 0x50, R3, 0xfe, !PT ;  /* 0x000000500a057812 */ /* 0x000fe400078efe03 */
[----:B------:R-:W-:Y:S01]  /*14e80*/  FSEL R160, R44, -INF , !P6 ;  /* 0xff8000002ca07808 */ /* 0x000fe20007000000 */
[----:B----4-:R-:W-:Y:S01]  /*14e90*/  HMMA.16816.F32.BF16 R20, R12, R140, R20 ;  /* 0x0000008c0c14723c */ /* 0x010fe20000041814 */
[----:B------:R-:W-:Y:S02]  /*14ea0*/  FSEL R161, R46, -INF , !P1 ;  /* 0xff8000002ea17808 */ /* 0x000fe40004800000 */
[----:B------:R-:W-:-:S02]  /*14eb0*/  FSEL R158, R40, -INF , !P5 ;  /* 0xff800000289e7808 */ /* 0x000fc40006800000 */
[-C--:B------:R-:W-:Y:S01]  /*14ec0*/  ISETP.GE.AND P6, PT, R4, R177.reuse, PT ;  /* 0x000000b10400720c */ /* 0x080fe20003fc6270 */
[C---:B------:R-:W-:Y:S01]  /*14ed0*/  HMMA.16816.F32.BF16 R16, R12.reuse, R142, R16 ;  /* 0x0000008e0c10723c */ /* 0x040fe20000041810 */
[C---:B------:R-:W-:Y:S02]  /*14ee0*/  ISETP.GE.AND P1, PT, R5.reuse, R176, PT ;  /* 0x000000b00500720c */ /* 0x040fe40003f26270 */
[----:B------:R-:W-:Y:S02]  /*14ef0*/  ISETP.GE.AND P5, PT, R5, R177, PT ;  /* 0x000000b10500720c */ /* 0x000fe40003fa6270 */
[C-C-:B------:R-:W-:Y:S01]  /*14f00*/  LOP3.LUT R4, R10.reuse, 0x58, R3.reuse, 0xfe, !PT ;  /* 0x000000580a047812 */ /* 0x140fe200078efe03 */
[----:B------:R-:W-:Y:S01]  /*14f10*/  HMMA.16816.F32.BF16 R132, R12, R8, R132 ;  /* 0x000000080c84723c */ /* 0x000fe20000041884 */
[----:B------:R-:W-:Y:S02]  /*14f20*/  LOP3.LUT R5, R10, 0x60, R3, 0xfe, !PT ;  /* 0x000000600a057812 */ /* 0x000fe400078efe03 */
[----:B------:R-:W-:-:S02]  /*14f30*/  FSEL R159, R42, -INF , !P6 ;  /* 0xff8000002a9f7808 */ /* 0x000fc40007000000 */
[----:B------:R-:W-:Y:S02]  /*14f40*/  FSEL R152, R36, -INF , !P1 ;  /* 0xff80000024987808 */ /* 0x000fe40004800000 */
[----:B------:R-:W-:Y:S02]  /*14f50*/  FSEL R155, R38, -INF , !P5 ;  /* 0xff800000269b7808 */ /* 0x000fe40006800000 */
[CC--:B------:R-:W-:Y:S02]  /*14f60*/  ISETP.GE.AND P6, PT, R4.reuse, R176.reuse, PT ;  /* 0x000000b00400720c */ /* 0x0c0fe40003fc6270 */
[----:B------:R-:W-:Y:S02]  /*14f70*/  ISETP.GE.AND P1, PT, R4, R177, PT ;  /* 0x000000b10400720c */ /* 0x000fe40003f26270 */
[----:B------:R-:W-:Y:S02]  /*14f80*/  ISETP.GE.AND P5, PT, R5, R176, PT ;  /* 0x000000b00500720c */ /* 0x000fe40003fa6270 */
[----:B------:R-:W-:-:S02]  /*14f90*/  LOP3.LUT R4, R10, 0x68, R3, 0xfe, !PT ;  /* 0x000000680a047812 */ /* 0x000fc400078efe03 */
[----:B------:R-:W-:Y:S02]  /*14fa0*/  FSEL R150, R32, -INF , !P6 ;  /* 0xff80000020967808 */ /* 0x000fe40007000000 */
[----:B------:R-:W-:Y:S02]  /*14fb0*/  FSEL R153, R34, -INF , !P1 ;  /* 0xff80000022997808 */ /* 0x000fe40004800000 */
[----:B------:R-:W-:Y:S02]  /*14fc0*/  FSEL R142, R28, -INF , !P5 ;  /* 0xff8000001c8e7808 */ /* 0x000fe40006800000 */
[-C--:B------:R-:W-:Y:S02]  /*14fd0*/  ISETP.GE.AND P6, PT, R5, R177.reuse, PT ;  /* 0x000000b10500720c */ /* 0x080fe40003fc6270 */
[C---:B------:R-:W-:Y:S02]  /*14fe0*/  ISETP.GE.AND P1, PT, R4.reuse, R176, PT ;  /* 0x000000b00400720c */ /* 0x040fe40003f26270 */
[----:B------:R-:W-:-:S02]  /*14ff0*/  ISETP.GE.AND P5, PT, R4, R177, PT ;  /* 0x000000b10400720c */ /* 0x000fc40003fa6270 */
[C-C-:B------:R-:W-:Y:S02]  /*15000*/  LOP3.LUT R4, R10.reuse, 0x70, R3.reuse, 0xfe, !PT ;  /* 0x000000700a047812 */ /* 0x140fe400078efe03 */
[C---:B------:R-:W-:Y:S02]  /*15010*/  LOP3.LUT R5, R10.reuse, R3, RZ, 0xfc, !PT ;  /* 0x000000030a057212 */ /* 0x040fe400078efcff */
[----:B------:R-:W-:Y:S02]  /*15020*/  LOP3.LUT R3, R10, 0x78, R3, 0xfe, !PT ;  /* 0x000000780a037812 */ /* 0x000fe400078efe03 */
[----:B------:R-:W-:Y:S01]  /*15030*/  FSEL R145, R30, -INF , !P6 ;  /* 0xff8000001e917808 */ /* 0x000fe20007000000 */
[C---:B------:R-:W-:Y:S01]  /*15040*/  VIADD R6, R5.reuse, 0x1 ;  /* 0x0000000105067836 */ /* 0x040fe20000000000 */
[----:B------:R-:W-:Y:S01]  /*15050*/  ISETP.GE.AND P6, PT, R4, R176, PT ;  /* 0x000000b00400720c */ /* 0x000fe20003fc6270 */
[C---:B------:R-:W-:Y:S01]  /*15060*/  VIADD R8, R5.reuse, 0x11 ;  /* 0x0000001105087836 */ /* 0x040fe20000000000 */
[----:B------:R-:W-:Y:S01]  /*15070*/  FSEL R140, R24, -INF , !P1 ;  /* 0xff800000188c7808 */ /* 0x000fe20004800000 */
[----:B------:R-:W-:Y:S01]  /*15080*/  VIADD R7, R5, 0x19 ;  /* 0x0000001905077836 */ /* 0x000fe20000000000 */
[----:B------:R-:W-:-:S02]  /*15090*/  FSEL R143, R26, -INF , !P5 ;  /* 0xff8000001a8f7808 */ /* 0x000fc40006800000 */
[-C--:B------:R-:W-:Y:S01]  /*150a0*/  ISETP.GE.AND P1, PT, R4, R177.reuse, PT ;  /* 0x000000b10400720c */ /* 0x080fe20003f26270 */
[----:B------:R-:W-:Y:S01]  /*150b0*/  VIADD R4, R5, 0x9 ;  /* 0x0000000905047836 */ /* 0x000fe20000000000 */
[C---:B------:R-:W-:Y:S02]  /*150c0*/  ISETP.GE.AND P5, PT, R3.reuse, R176, PT ;  /* 0x000000b00300720c */ /* 0x040fe40003fa6270 */
[----:B------:R-:W-:Y:S02]  /*150d0*/  FSEL R124, R20, -INF , !P6 ;  /* 0xff800000147c7808 */ /* 0x000fe40007000000 */
[----:B------:R-:W-:Y:S02]  /*150e0*/  ISETP.GE.AND P6, PT, R3, R177, PT ;  /* 0x000000b10300720c */ /* 0x000fe40003fc6270 */
[----:B------:R-:W-:Y:S02]  /*150f0*/  FSEL R120, R22, -INF , !P1 ;  /* 0xff80000016787808 */ /* 0x000fe40004800000 */
[----:B------:R-:W-:-:S02]  /*15100*/  FSEL R122, R16, -INF , !P5 ;  /* 0xff800000107a7808 */ /* 0x000fc40006800000 */
[CC--:B------:R-:W-:Y:S02]  /*15110*/  ISETP.GE.AND P1, PT, R6.reuse, R176.reuse, PT ;  /* 0x000000b00600720c */ /* 0x0c0fe40003f26270 */
[----:B------:R-:W-:Y:S02]  /*15120*/  ISETP.GE.AND P5, PT, R6, R177, PT ;  /* 0x000000b10600720c */ /* 0x000fe40003fa6270 */
[----:B------:R-:W-:Y:S02]  /*15130*/  FSEL R3, R18, -INF , !P6 ;  /* 0xff80000012037808 */ /* 0x000fe40007000000 */
[----:B------:R-:W-:Y:S02]  /*15140*/  ISETP.GE.AND P6, PT, R4, R176, PT ;  /* 0x000000b00400720c */ /* 0x000fe40003fc6270 */
[----:B------:R-:W-:Y:S02]  /*15150*/  FSEL R6, R133, -INF , !P1 ;  /* 0xff80000085067808 */ /* 0x000fe40004800000 */
[----:B------:R-:W-:-:S02]  /*15160*/  FSEL R135, R135, -INF , !P5 ;  /* 0xff80000087877808 */ /* 0x000fc40006800000 */
[-C--:B------:R-:W-:Y:S02]  /*15170*/  ISETP.GE.AND P1, PT, R4, R177.reuse, PT ;  /* 0x000000b10400720c */ /* 0x080fe40003f26270 */
[C---:B------:R-:W-:Y:S02]  /*15180*/  ISETP.GE.AND P5, PT, R8.reuse, R176, PT ;  /* 0x000000b00800720c */ /* 0x040fe40003fa6270 */
[----:B------:R-:W-:Y:S02]  /*15190*/  FSEL R4, R129, -INF , !P6 ;  /* 0xff80000081047808 */ /* 0x000fe40007000000 */
[----:B------:R-:W-:Y:S01]  /*151a0*/  ISETP.GE.AND P6, PT, R8, R177, PT ;  /* 0x000000b10800720c */ /* 0x000fe20003fc6270 */
[----:B------:R-:W-:Y:S01]  /*151b0*/  VIADD R8, R5, 0x21 ;  /* 0x0000002105087836 */ /* 0x000fe20000000000 */
[----:B------:R-:W-:Y:S02]  /*151c0*/  FSEL R131, R131, -INF , !P1 ;  /* 0xff80000083837808 */ /* 0x000fe40004800000 */
        /* <DEDUP_REMOVED lines=27> */
[----:B------:R-:W-:Y:S02]  /*15380*/  FSEL R164, R45, -INF , !P5 ;  /* 0xff8000002da47808 */ /* 0x000fe40006800000 */
[----:B------:R-:W-:Y:S02]  /*15390*/  FSEL R170, R53, -INF , !P6 ;  /* 0xff80000035aa7808 */ /* 0x000fe40007000000 */
[C---:B------:R-:W-:Y:S02]  /*153a0*/  ISETP.GE.AND P1, PT, R7.reuse, R176, PT ;  /* 0x000000b00700720c */ /* 0x040fe40003f26270 */
[-C--:B------:R-:W-:Y:S01]  /*153b0*/  ISETP.GE.AND P5, PT, R7, R177.reuse, PT ;  /* 0x000000b10700720c */ /* 0x080fe20003fa6270 */
[C---:B------:R-:W-:Y:S01]  /*153c0*/  VIADD R7, R5.reuse, 0x51 ;  /* 0x0000005105077836 */ /* 0x040fe20000000000 */
        /* <DEDUP_REMOVED lines=14> */
[----:B------:R-:W-:Y:S02]  /*154b0*/  FSEL R154, R33, -INF , !P5 ;  /* 0xff800000219a7808 */ /* 0x000fe40006800000 */
[----:B------:R-:W-:Y:S01]  /*154c0*/  ISETP.GE.AND P5, PT, R7, R177, PT ;  /* 0x000000b10700720c */ /* 0x000fe20003fa6270 */
[----:B------:R-:W-:Y:S01]  /*154d0*/  VIADD R7, R5, 0x71 ;  /* 0x0000007105077836 */ /* 0x000fe20000000000 */
[----:B------:R-:W-:-:S02]  /*154e0*/  FSEL R151, R35, -INF , !P6 ;  /* 0xff80000023977808 */ /* 0x000fc40007000000 */
[CC--:B------:R-:W-:Y:S02]  /*154f0*/  ISETP.GE.AND P6, PT, R8.reuse, R176.reuse, PT ;  /* 0x000000b00800720c */ /* 0x0c0fe40003fc6270 */
[----:B------:R-:W-:Y:S02]  /*15500*/  FSEL R146, R29, -INF , !P1 ;  /* 0xff8000001d927808 */ /* 0x000fe40004800000 */
[----:B------:R-:W-:Y:S02]  /*15510*/  ISETP.GE.AND P1, PT, R8, R177, PT ;  /* 0x000000b10800720c */ /* 0x000fe40003f26270 */
[----:B------:R-:W-:Y:S02]  /*15520*/  FSEL R147, R31, -INF , !P5 ;  /* 0xff8000001f937808 */ /* 0x000fe40006800000 */
[----:B------:R-:W-:Y:S02]  /*15530*/  FSEL R144, R25, -INF , !P6 ;  /* 0xff80000019907808 */ /* 0x000fe40007000000 */
[----:B------:R-:W-:-:S02]  /*15540*/  ISETP.GE.AND P5, PT, R7, R176, PT ;  /* 0x000000b00700720c */ /* 0x000fc40003fa6270 */
[----:B------:R-:W-:Y:S01]  /*15550*/  ISETP.GE.AND P6, PT, R7, R177, PT ;  /* 0x000000b10700720c */ /* 0x000fe20003fc6270 */
[----:B------:R-:W-:Y:S01]  /*15560*/  VIADD R7, R5, 0x79 ;  /* 0x0000007905077836 */ /* 0x000fe20000000000 */
[----:B------:R-:W-:Y:S02]  /*15570*/  FSEL R141, R27, -INF , !P1 ;  /* 0xff8000001b8d7808 */ /* 0x000fe40004800000 */
[----:B------:R-:W-:Y:S02]  /*15580*/  ISETP.GE.AND P1, PT, R5, R176, PT ;  /* 0x000000b00500720c */ /* 0x000fe40003f26270 */
[----:B------:R-:W-:Y:S02]  /*15590*/  FSEL R123, R21, -INF , !P5 ;  /* 0xff800000157b7808 */ /* 0x000fe40006800000 */
[----:B------:R-:W-:Y:S02]  /*155a0*/  FSEL R121, R23, -INF , !P6 ;  /* 0xff80000017797808 */ /* 0x000fe40007000000 */
[----:B------:R-:W-:-:S02]  /*155b0*/  FSEL R8, R132, -INF , !P1 ;  /* 0xff80000084087808 */ /* 0x000fc40004800000 */
[-C--:B------:R-:W-:Y:S02]  /*155c0*/  ISETP.GE.AND P5, PT, R5, R177.reuse, PT ;  /* 0x000000b10500720c */ /* 0x080fe40003fa6270 */
[C---:B------:R-:W-:Y:S02]  /*155d0*/  ISETP.GE.AND P6, PT, R7.reuse, R176, PT ;  /* 0x000000b00700720c */ /* 0x040fe40003fc6270 */
[----:B------:R-:W-:Y:S02]  /*155e0*/  ISETP.GE.AND P1, PT, R7, R177, PT ;  /* 0x000000b10700720c */ /* 0x000fe40003f26270 */
[----:B------:R-:W-:Y:S02]  /*155f0*/  FSEL R5, R134, -INF , !P5 ;  /* 0xff80000086057808 */ /* 0x000fe40006800000 */
[----:B------:R-:W-:Y:S02]  /*15600*/  FSEL R126, R17, -INF , !P6 ;  /* 0xff800000117e7808 */ /* 0x000fe40007000000 */
[----:B------:R-:W-:Y:S01]  /*15610*/  FSEL R125, R19, -INF , !P1 ;  /* 0xff800000137d7808 */ /* 0x000fe20004800000 */
[----:B------:R-:W-:Y:S05]  /*15620*/  @!P0 BRA `(.L_x_1005) ;  /* 0x00000008009c8947 */ /* 0x000fea0003800000 */
[----:B------:R-:W-:Y:S04]  /*15630*/  BSSY B0, `(.L_x_1006) ;  /* 0x0000041000007945 */ /* 0x000fe80003800000 */
[----:B------:R-:W-:Y:S05]  /*15640*/  @!P3 BRA `(.L_x_1007) ;  /* 0x0000000000f0b947 */ /* 0x000fea0003800000 */
[----:B------:R-:W2:Y:S01]  /*15650*/  LD.E R19, desc[UR4][R118.64+0x170] ;  /* 0x0001700476137980 */ /* 0x000ea2000c101900 */
[----:B------:R-:W-:Y:S02]  /*15660*/  MOV R14, RZ ;  /* 0x000000ff000e7202 */ /* 0x000fe40000000f00 */
[----:B------:R-:W-:Y:S02]  /*15670*/  IABS R12, R10 ;  /* 0x0000000a000c7213 */ /* 0x000fe40000000000 */
[-C--:B--2---:R-:W-:Y:S02]  /*15680*/  IABS R13, R19.reuse ;  /* 0x00000013000d7213 */ /* 0x084fe40000000000 */
[----:B------:R-:W-:Y:S02]  /*15690*/  IABS R9, R19 ;  /* 0x0000001300097213 */ /* 0x000fe40000000000 */
[----:B------:R-:W1:Y:S02]  /*156a0*/  I2F.RP R16, R13 ;  /* 0x0000000d00107306 */ /* 0x000e640000209400 */
[----:B------:R-:W-:-:S06]  /*156b0*/  IADD3 R9, RZ, -R9, RZ ;  /* 0x80000009ff097210 */ /* 0x000fcc0007ffe0ff */
[----:B-1----:R-:W1:Y:S02]  /*156c0*/  MUFU.RCP R15, R16 ;  /* 0x00000010000f7308 */ /* 0x002e640000001000 */
[----:B-1----:R-:W-:-:S06]  /*156d0*/  VIADD R15, R15, 0xffffffe ;  /* 0x0ffffffe0f0f7836 */ /* 0x002fcc0000000000 */
[----:B------:R-:W1:Y:S02]  /*156e0*/  F2I.FTZ.U32.TRUNC.NTZ R15, R15 ;  /* 0x0000000f000f7305 */ /* 0x000e64000021f000 */
[----:B-1----:R-:W-:-:S04]  /*156f0*/  IMAD.MOV R7, RZ, RZ, -R15 ;  /* 0x000000ffff077224 */ /* 0x002fc800078e0a0f */
[----:B------:R-:W-:-:S04]  /*15700*/  IMAD R17, R7, R13, RZ ;  /* 0x0000000d07117224 */ /* 0x000fc800078e02ff */
[----:B------:R-:W-:-:S04]  /*15710*/  IMAD.HI.U32 R17, R15, R17, R14 ;  /* 0x000000110f117227 */ /* 0x000fc800078e000e */
[C---:B------:R-:W-:Y:S01]  /*15720*/  VIADD R14, R10.reuse, 0xffffff80 ;  /* 0xffffff800a0e7836 */ /* 0x040fe20000000000 */
[----:B------:R-:W-:Y:S01]  /*15730*/  LOP3.LUT R10, R10, R19, RZ, 0x3c, !PT ;  /* 0x000000130a0a7212 */ /* 0x000fe200078e3cff */
[----:B------:R-:W-:-:S03]  /*15740*/  IMAD.HI.U32 R15, R17, R12, RZ ;  /* 0x0000000c110f7227 */ /* 0x000fc600078e00ff */
[----:B------:R-:W-:Y:S01]  /*15750*/  IABS R7, R14 ;  /* 0x0000000e00077213 */ /* 0x000fe20000000000 */
[----:B------:R-:W-:Y:S01]  /*15760*/  IMAD R12, R15, R9, R12 ;  /* 0x000000090f0c7224 */ /* 0x000fe200078e020c */
[----:B------:R-:W-:-:S03]  /*15770*/  LOP3.LUT R14, R14, R19, RZ, 0x3c, !PT ;  /* 0x000000130e0e7212 */ /* 0x000fc600078e3cff */
[----:B------:R-:W-:Y:S01]  /*15780*/  IMAD.HI.U32 R16, R17, R7, RZ ;  /* 0x0000000711107227 */ /* 0x000fe200078e00ff */
[----:B------:R-:W-:-:S03]  /*15790*/  ISETP.GT.U32.AND P5, PT, R13, R12, PT ;  /* 0x0000000c0d00720c */ /* 0x000fc60003fa4070 */
[----:B------:R-:W-:Y:S01]  /*157a0*/  IMAD R18, R16, R9, R7 ;  /* 0x0000000910127224 */ /* 0x000fe200078e0207 */
[----:B------:R-:W-:-:S04]  /*157b0*/  LOP3.LUT R7, RZ, R19, RZ, 0x33, !PT ;  /* 0x00000013ff077212 */ /* 0x000fc800078e33ff */
[----:B------:R-:W-:-:S05]  /*157c0*/  ISETP.GT.U32.AND P1, PT, R13, R18, PT ;  /* 0x000000120d00720c */ /* 0x000fca0003f24070 */
[----:B------:R-:W-:Y:S02]  /*157d0*/  @!P5 IMAD.IADD R12, R12, 0x1, -R13 ;  /* 0x000000010c0cd824 */ /* 0x000fe400078e0a0d */
[----:B------:R-:W-:Y:S01]  /*157e0*/  @!P5 VIADD R15, R15, 0x1 ;  /* 0x000000010f0fd836 */ /* 0x000fe20000000000 */
[----:B------:R-:W-:Y:S02]  /*157f0*/  ISETP.GE.AND P5, PT, R10, RZ, PT ;  /* 0x000000ff0a00720c */ /* 0x000fe40003fa6270 */
[----:B------:R-:W-:-:S03]  /*15800*/  ISETP.GE.U32.AND P0, PT, R12, R13, PT ;  /* 0x0000000d0c00720c */ /* 0x000fc60003f06070 */
[-C--:B------:R-:W-:Y:S01]  /*15810*/  @!P1 IADD3 R18, R18, -R13.reuse, RZ ;  /* 0x8000000d12129210 */ /* 0x080fe20007ffe0ff */
[----:B------:R-:W-:Y:S01]  /*15820*/  @!P1 VIADD R16, R16, 0x1 ;  /* 0x0000000110109836 */ /* 0x000fe20000000000 */
[----:B------:R-:W-:Y:S02]  /*15830*/  ISETP.NE.AND P1, PT, R19, RZ, PT ;  /* 0x000000ff1300720c */ /* 0x000fe40003f25270 */
[----:B------:R-:W-:-:S06]  /*15840*/  ISETP.GE.U32.AND P6, PT, R18, R13, PT ;  /* 0x0000000d1200720c */ /* 0x000fcc0003fc6070 */
[----:B------:R-:W-:Y:S02]  /*15850*/  @P0 IADD3 R15, R15, 0x1, RZ ;  /* 0x000000010f0f0810 */ /* 0x000fe40007ffe0ff */
[----:B------:R-:W-:-:S03]  /*15860*/  ISETP.GE.AND P0, PT, R14, RZ, PT ;  /* 0x000000ff0e00720c */ /* 0x000fc60003f06270 */
[----:B------:R-:W-:Y:S02]  /*15870*/  @!P5 IMAD.MOV R15, RZ, RZ, -R15 ;  /* 0x000000ffff0fd224 */ /* 0x000fe400078e0a0f */
[----:B------:R-:W-:-:S03]  /*15880*/  @P6 IADD3 R16, R16, 0x1, RZ ;  /* 0x0000000110106810 */ /* 0x000fc60007ffe0ff */
[----:B------:R-:W-:Y:S02]  /*15890*/  SEL R9, R7, R15, !P1 ;  /* 0x0000000f07097207 */ /* 0x000fe40004800000 */
[----:B------:R-:W2:Y:S03]  /*158a0*/  LD.E.64 R14, desc[UR4][R118.64+0x38] ;  /* 0x00003804760e7980 */ /* 0x000ea6000c101b00 */
[----:B------:R-:W-:Y:S01]  /*158b0*/  @!P0 IADD3 R16, -R16, RZ, RZ ;  /* 0x000000ff10108210 */ /* 0x000fe20007ffe1ff */
[----:B------:R-:W-:-:S03]  /*158c0*/  IMAD.WIDE R22, R9, 0x4, R208 ;  /* 0x0000000409167825 */ /* 0x000fc600078e02d0 */
[----:B------:R-:W-:Y:S02]  /*158d0*/  SEL R12, R7, R16, !P1 ;  /* 0x00000010070c7207 */ /* 0x000fe40004800000 */
[----:B------:R-:W3:Y:S03]  /*158e0*/  LD.E R10, desc[UR4][R22.64] ;  /* 0x00000004160a7980 */ /* 0x000ee6000c101900 */
[----:B------:R-:W-:Y:S01]  /*158f0*/  IMAD.WIDE R20, R12, 0x4, R208 ;  /* 0x000000040c147825 */ /* 0x000fe200078e02d0 */
[----:B------:R-:W4:Y:S04]  /*15900*/  LD.E.64 R16, desc[UR4][R118.64+0x20] ;  /* 0x0000200476107980 */ /* 0x000f28000c101b00 */
[----:B------:R-:W3:Y:S01]  /*15910*/  LD.E R7, desc[UR4][R20.64] ;  /* 0x0000000414077980 */ /* 0x000ee2000c101900 */
[----:B------:R-:W-:-:S04]  /*15920*/  IMAD.IADD R12, R9, 0x1, -R12 ;  /* 0x00000001090c7824 */ /* 0x000fc800078e0a0c */
[----:B------:R-:W-:-:S05]  /*15930*/  IMAD R19, R19, R12, -0x80 ;  /* 0xffffff8013137424 */ /* 0x000fca00078e020c */
[----:B------:R-:W-:Y:S01]  /*15940*/  SHF.R.S32.HI R12, RZ, 0x1f, R19 ;  /* 0x0000001fff0c7819 */ /* 0x000fe20000011413 */
[-C--:B--2---:R-:W-:Y:S02]  /*15950*/  IMAD R9, R15, R19.reuse, RZ ;  /* 0x000000130f097224 */ /* 0x084fe400078e02ff */
[----:B------:R-:W-:-:S04]  /*15960*/  IMAD.WIDE.U32 R18, R14, R19, RZ ;  /* 0x000000130e127225 */ /* 0x000fc800078e00ff */
[----:B------:R-:W-:-:S04]  /*15970*/  IMAD R12, R14, R12, R9 ;  /* 0x0000000c0e0c7224 */ /* 0x000fc800078e0209 */
[----:B------:R-:W-:Y:S01]  /*15980*/  IMAD.IADD R19, R19, 0x1, R12 ;  /* 0x0000000113137824 */ /* 0x000fe200078e020c */
[----:B---3--:R-:W-:-:S04]  /*15990*/  IADD3 R7, -R10, R7, RZ ;  /* 0x000000070a077210 */ /* 0x008fc80007ffe1ff */
[----:B------:R-:W-:Y:S01]  /*159a0*/  SHF.R.S32.HI R10, RZ, 0x1f, R7 ;  /* 0x0000001fff0a7819 */ /* 0x000fe20000011407 */
[----:B----4-:R-:W-:-:S04]  /*159b0*/  IMAD R9, R17, R7, RZ ;  /* 0x0000000711097224 */ /* 0x010fc800078e02ff */
[----:B------:R-:W-:Y:S02]  /*159c0*/  IMAD R9, R16, R10, R9 ;  /* 0x0000000a10097224 */ /* 0x000fe400078e0209 */
[----:B------:R-:W-:-:S04]  /*159d0*/  IMAD.WIDE.U32 R16, R7, R16, R18 ;  /* 0x0000001007107225 */ /* 0x000fc800078e0012 */
[----:B------:R-:W-:Y:S01]  /*159e0*/  IMAD.MOV.U32 R13, RZ, RZ, R16 ;  /* 0x000000ffff0d7224 */ /* 0x000fe200078e0010 */
[----:B------:R-:W-:Y:S01]  /*159f0*/  IADD3 R12, R17, R9, RZ ;  /* 0x00000009110c7210 */ /* 0x000fe20007ffe0ff */
[----:B------:R-:W-:Y:S05]  /*15a00*/  BRA `(.L_x_1008) ;  /* 0x00000000000c7947 */ /* 0x000fea0003800000 */
.L_x_1007:
[----:B------:R-:W2:Y:S02]  /*15a10*/  LD.E R13, desc[UR4][R118.64+0x38] ;  /* 0x00003804760d7980 */ /* 0x000ea4000c101900 */
[----:B--2---:R-:W-:-:S04]  /*15a20*/  LEA R13, -R13, RZ, 0x7 ;  /* 0x000000ff0d0d7211 */ /* 0x004fc800078e39ff */
[----:B------:R-:W-:Y:S02]  /*15a30*/  SHF.R.S32.HI R12, RZ, 0x1f, R13 ;  /* 0x0000001fff0c7819 */ /* 0x000fe4000001140d */
.L_x_1008:
[----:B------:R-:W-:Y:S05]  /*15a40*/  BSYNC B0 ;  /* 0x0000000000007941 */ /* 0x000fea0003800000 */
.L_x_1006:
[----:B------:R-:W-:Y:S02]  /*15a50*/  LOP3.LUT R10, R210, 0x1, RZ, 0xc0, !PT ;  /* 0x00000001d20a7812 */ /* 0x000fe400078ec0ff */
[CC--:B------:R-:W-:Y:S02]  /*15a60*/  @P4 IADD3 R9, P1, R13.reuse, R196.reuse, RZ ;  /* 0x000000c40d094210 */ /* 0x0c0fe40007f3e0ff */
[----:B------:R-:W-:Y:S02]  /*15a70*/  ISETP.NE.U32.AND P6, PT, R10, 0x1, PT ;  /* 0x000000010a00780c */ /* 0x000fe40003fc5070 */
[----:B------:R-:W-:Y:S01]  /*15a80*/  @P2 IADD3 R7, P0, R13, R196, RZ ;  /* 0x000000c40d072210 */ /* 0x000fe20007f1e0ff */
[----:B------:R-:W-:Y:S01]  /*15a90*/  @P4 IMAD.X R14, R12, 0x1, R197, P1 ;  /* 0x000000010c0e4824 */ /* 0x000fe200008e06c5 */
[----:B------:R-:W-:-:S03]  /*15aa0*/  @P4 LEA R20, P1, R9, R198, 0x1 ;  /* 0x000000c609144211 */ /* 0x000fc600078208ff */
[----:B------:R-:W-:Y:S01]  /*15ab0*/  @P2 IMAD.X R10, R12, 0x1, R197, P0 ;  /* 0x000000010c0a2824 */ /* 0x000fe200000e06c5 */
[----:B------:R-:W-:Y:S02]  /*15ac0*/  @P2 LEA R18, P0, R7, R198, 0x1 ;  /* 0x000000c607122211 */ /* 0x000fe400078008ff */
[-C--:B------:R-:W-:Y:S02]  /*15ad0*/  @P4 LEA.HI.X R21, R9, R199.reuse, R14, 0x1, P1 ;  /* 0x000000c709154211 */ /* 0x080fe400008f0c0e */
[----:B------:R-:W-:Y:S02]  /*15ae0*/  IADD3 R9, P5, P1, R196, R196, R13 ;  /* 0x000000c4c4097210 */ /* 0x000fe400079be00d */
[----:B------:R-:W-:Y:S02]  /*15af0*/  @P2 LEA.HI.X R19, R7, R199, R10, 0x1, P0 ;  /* 0x000000c707132211 */ /* 0x000fe400000f0c0a */
[----:B------:R-:W-:Y:S02]  /*15b00*/  IADD3.X R10, R197, R197, R12, P5, P1 ;  /* 0x000000c5c50a7210 */ /* 0x000fe40002fe240c */
[----:B------:R-:W-:-:S02]  /*15b10*/  LEA R24, P0, R13, R198, 0x1 ;  /* 0x000000c60d187211 */ /* 0x000fc400078008ff */
[-C--:B------:R-:W-:Y:S02]  /*15b20*/  @!P6 LEA R22, P5, R9, R198.reuse, 0x1 ;  /* 0x000000c60916e211 */ /* 0x080fe400078a08ff */
[-C--:B------:R-:W-:Y:S02]  /*15b30*/  LEA.HI.X R25, R13, R199.reuse, R12, 0x1, P0 ;  /* 0x000000c70d197211 */ /* 0x080fe400000f0c0c */
[CCC-:B------:R-:W-:Y:S02]  /*15b40*/  @!P6 LEA.HI.X R23, R9.reuse, R199.reuse, R10.reuse, 0x1, P5 ;  /* 0x000000c70917e211 */ /* 0x1c0fe400028f0c0a */
[CC--:B------:R-:W-:Y:S01]  /*15b50*/  @P4 LEA R16, P0, R9.reuse, R198.reuse, 0x1 ;  /* 0x000000c609104211 */ /* 0x0c0fe200078008ff */
[----:B------:R-:W-:Y:S01]  /*15b60*/  @!PT LDS RZ, [RZ] ;  /* 0x00000000fffff984 */ /* 0x000fe20000000800 */
[----:B------:R-:W-:Y:S01]  /*15b70*/  @!PT LDS RZ, [RZ] ;  /* 0x00000000fffff984 */ /* 0x000fe20000000800 */
[----:B------:R-:W-:Y:S01]  /*15b80*/  @!PT LDS RZ, [RZ] ;  /* 0x00000000fffff984 */ /* 0x000fe20000000800 */
[----:B------:R-:W-:Y:S01]  /*15b90*/  @!P6 LDGSTS.E.BYPASS.LTC128B.128 [R205+0x3000], desc[UR4][R24.64] ;  /* 0x0300000018cdefae */ /* 0x000fe2000b901d44 */
[C---:B------:R-:W-:Y:S02]  /*15ba0*/  @P2 LEA R14, P1, R9.reuse, R198, 0x1 ;  /* 0x000000c6090e2211 */ /* 0x040fe400078208ff */
[C---:B------:R-:W-:Y:S01]  /*15bb0*/  IADD3 R7, P5, R9.reuse, R196, RZ ;  /* 0x000000c409077210 */ /* 0x040fe20007fbe0ff */
[----:B------:R1:W-:Y:S01]  /*15bc0*/  @P6 STS [R205+0x3000], RZ ;  /* 0x003000ffcd006388 */ /* 0x0003e20000000800 */
[----:B------:R-:W-:-:S02]  /*15bd0*/  @P4 LEA.HI.X R17, R9, R199, R10, 0x1, P0 ;  /* 0x000000c709114211 */ /* 0x000fc400000f0c0a */
[-C--:B------:R-:W-:Y:S01]  /*15be0*/  @P2 LEA.HI.X R15, R9, R199.reuse, R10, 0x1, P1 ;  /* 0x000000c7090f2211 */ /* 0x080fe200008f0c0a */
[--C-:B------:R-:W-:Y:S01]  /*15bf0*/  IMAD.X R10, R10, 0x1, R197.reuse, P5 ;  /* 0x000000010a0a7824 */ /* 0x100fe200028e06c5 */
[----:B------:R-:W-:Y:S01]  /*15c00*/  @!P6 IADD3 R13, P0, R13, R196, RZ ;  /* 0x000000c40d0de210 */ /* 0x000fe20007f1e0ff */
[----:B------:R1:W-:Y:S01]  /*15c10*/  @P6 STS [R205+0x3004], RZ ;  /* 0x003004ffcd006388 */ /* 0x0003e20000000800 */
[CC--:B------:R-:W-:Y:S02]  /*15c20*/  @!P6 LEA R26, P5, R7.reuse, R198.reuse, 0x1 ;  /* 0x000000c6071ae211 */ /* 0x0c0fe400078a08ff */
[CC--:B------:R-:W-:Y:S01]  /*15c30*/  @P4 LEA R30, P1, R7.reuse, R198.reuse, 0x1 ;  /* 0x000000c6071e4211 */ /* 0x0c0fe200078208ff */
[----:B------:R-:W-:Y:S01]  /*15c40*/  @!P6 IMAD.X R12, R12, 0x1, R197, P0 ;  /* 0x000000010c0ce824 */ /* 0x000fe200000e06c5 */
[----:B------:R-:W-:Y:S01]  /*15c50*/  @!P6 LEA.HI.X R27, R7, R199, R10, 0x1, P5 ;  /* 0x000000c7071be211 */ /* 0x000fe200028f0c0a */
[----:B------:R1:W-:Y:S01]  /*15c60*/  @P6 STS.64 [R205+0x3008], RZ ;  /* 0x003008ffcd006388 */ /* 0x0003e20000000a00 */
[----:B------:R-:W-:-:S02]  /*15c70*/  @!P6 LEA R32, P5, R13, R198, 0x1 ;  /* 0x000000c60d20e211 */ /* 0x000fc400078a08ff */
[----:B------:R-:W-:Y:S01]  /*15c80*/  @P2 LEA R28, P0, R7, R198, 0x1 ;  /* 0x000000c6071c2211 */ /* 0x000fe200078008ff */
[----:B------:R-:W-:Y:S01]  /*15c90*/  IMAD.MOV.U32 R198, RZ, RZ, R24 ;  /* 0x000000ffffc67224 */ /* 0x000fe200078e0018 */
[-C--:B------:R-:W-:Y:S01]  /*15ca0*/  @!P6 LEA.HI.X R33, R13, R199.reuse, R12, 0x1, P5 ;  /* 0x000000c70d21e211 */ /* 0x080fe200028f0c0c */
[----:B------:R-:W-:Y:S01]  /*15cb0*/  @P4 IMAD.MOV.U32 R12, RZ, RZ, R24 ;  /* 0x000000ffff0c4224 */ /* 0x000fe200078e0018 */
[CCC-:B------:R-:W-:Y:S01]  /*15cc0*/  @P4 LEA.HI.X R31, R7.reuse, R199.reuse, R10.reuse, 0x1, P1 ;  /* 0x000000c7071f4211 */ /* 0x1c0fe200008f0c0a */
[--C-:B------:R-:W-:Y:S01]  /*15cd0*/  @P4 IMAD.MOV.U32 R13, RZ, RZ, R25.reuse ;  /* 0x000000ffff0d4224 */ /* 0x100fe200078e0019 */
[----:B------:R-:W-:Y:S01]  /*15ce0*/  @P2 LEA.HI.X R29, R7, R199, R10, 0x1, P0 ;  /* 0x000000c7071d2211 */ /* 0x000fe200000f0c0a */
        /* <DEDUP_REMOVED lines=59> */
.L_x_1005:
[----:B------:R-:W-:Y:S05]  /*160a0*/  BSYNC B1 ;  /* 0x0000000000017941 */ /* 0x000fea0003800000 */
.L_x_1004:
[----:B------:R-:W2:Y:S01]  /*160b0*/  LD.E R139, desc[UR4][R118.64+0xdc] ;  /* 0x0000dc04768b7980 */ /* 0x000ea2000c101900 */
[----:B------:R-:W-:Y:S02]  /*160c0*/  FMNMX.FTZ R10, R0, R5, !PT ;  /* 0x00000005000a7209 */ /* 0x000fe40007810000 */
        /* <DEDUP_REMOVED lines=69> */
[----:B------:R-:W-:-:S03]  /*16520*/  FMNMX.FTZ R10, R126, R7, !PT ;  /* 0x000000077e0a7209 */ /* 0x000fc60007810000 */
[----:B------:R-:W1:Y:S04]  /*16530*/  SHFL.BFLY PT, R9, R12, 0x2, 0x1f ;  /* 0x0c401f000c097f89 */ /* 0x000e6800000e0000 */
[----:B------:R-:W3:Y:S01]  /*16540*/  SHFL.BFLY PT, R7, R10, 0x2, 0x1f ;  /* 0x0c401f000a077f89 */ /* 0x000ee200000e0000 */
[----:B-1----:R-:W-:Y:S02]  /*16550*/  FMNMX.FTZ R9, R12, R9, !PT ;  /* 0x000000090c097209 */ /* 0x002fe40007810000 */
[----:B---3--:R-:W-:-:S03]  /*16560*/  FMNMX.FTZ R7, R10, R7, !PT ;  /* 0x000000070a077209 */ /* 0x008fc60007810000 */
[----:B------:R-:W1:Y:S04]  /*16570*/  SHFL.BFLY PT, R134, R9, 0x1, 0x1f ;  /* 0x0c201f0009867f89 */ /* 0x000e6800000e0000 */
[----:B------:R-:W3:Y:S01]  /*16580*/  SHFL.BFLY PT, R136, R7, 0x1, 0x1f ;  /* 0x0c201f0007887f89 */ /* 0x000ee200000e0000 */
[----:B-1----:R-:W-:Y:S02]  /*16590*/  FMNMX.FTZ R134, R9, R134, !PT ;  /* 0x0000008609867209 */ /* 0x002fe40007810000 */
[----:B---3--:R-:W-:Y:S02]  /*165a0*/  FMNMX.FTZ R136, R7, R136, !PT ;  /* 0x0000008807887209 */ /* 0x008fe40007810000 */
[----:B------:R-:W-:Y:S02]  /*165b0*/  FSETP.NEU.FTZ.AND P0, PT, R134, -INF , PT ;  /* 0xff8000008600780b */ /* 0x000fe40003f1d000 */
[----:B------:R-:W-:Y:S01]  /*165c0*/  FSETP.NEU.FTZ.AND P1, PT, R136, -INF , PT ;  /* 0xff8000008800780b */ /* 0x000fe20003f3d000 */
[C---:B--2---:R-:W-:Y:S01]  /*165d0*/  FMUL.FTZ R132, R139.reuse, R134 ;  /* 0x000000868b847220 */ /* 0x044fe20000410000 */
[----:B------:R-:W-:-:S04]  /*165e0*/  FMUL.FTZ R137, R139, R136 ;  /* 0x000000888b897220 */ /* 0x000fc80000410000 */
[----:B------:R-:W-:Y:S02]  /*165f0*/  FSEL R132, R132, RZ, P0 ;  /* 0x000000ff84847208 */ /* 0x000fe40000000000 */
[----:B------:R-:W-:-:S03]  /*16600*/  FSEL R137, R137, RZ, P1 ;  /* 0x000000ff89897208 */ /* 0x000fc60000800000 */
[-CC-:B------:R-:W-:Y:S01]  /*16610*/  FFMA.FTZ R130, R5, R139.reuse, -R132.reuse ;  /* 0x0000008b05827223 */ /* 0x180fe20000010884 */
[----:B------:R-:W-:Y:S01]  /*16620*/  FSEL R5, R134, RZ, P0 ;  /* 0x000000ff86057208 */ /* 0x000fe20000000000 */
[-C--:B------:R-:W-:Y:S01]  /*16630*/  FFMA.FTZ R133, R6, R139.reuse, -R137 ;  /* 0x0000008b06857223 */ /* 0x080fe20000010889 */
[-CC-:B------:R-:W-:Y:S01]  /*16640*/  FFMA.FTZ R129, R135, R139.reuse, -R132.reuse ;  /* 0x0000008b87817223 */ /* 0x180fe20000010884 */
[-CC-:B------:R-:W-:Y:S01]  /*16650*/  FFMA.FTZ R127, R131, R139.reuse, -R132.reuse ;  /* 0x0000008b837f7223 */ /* 0x180fe20000010884 */
[-CC-:B------:R-:W-:Y:S01]  /*16660*/  FFMA.FTZ R128, R11, R139.reuse, -R132.reuse ;  /* 0x0000008b0b807223 */ /* 0x180fe20000010884 */
[----:B------:R-:W-:Y:S01]  /*16670*/  FADD.FTZ R6, R0, -R5 ;  /* 0x8000000500067221 */ /* 0x000fe20000010000 */
[----:B------:R-:W-:Y:S01]  /*16680*/  FSEL R5, R136, RZ, P1 ;  /* 0x000000ff88057208 */ /* 0x000fe20000800000 */
[-CC-:B------:R-:W-:Y:S01]  /*16690*/  FFMA.FTZ R135, R8, R139.reuse, -R137.reuse ;  /* 0x0000008b08877223 */ /* 0x180fe20000010889 */
[-CC-:B------:R-:W-:Y:S01]  /*166a0*/  FFMA.FTZ R131, R218, R139.reuse, -R137.reuse ;  /* 0x0000008bda837223 */ /* 0x180fe20000010889 */
[-C--:B------:R-:W-:Y:S01]  /*166b0*/  FFMA.FTZ R0, R4, R139.reuse, -R137 ;  /* 0x0000008b04007223 */ /* 0x080fe20000010889 */
[----:B------:R-:W-:Y:S01]  /*166c0*/  FMUL.FTZ R9, R139, R6 ;  /* 0x000000068b097220 */ /* 0x000fe20000410000 */
[----:B------:R-:W-:Y:S01]  /*166d0*/  FADD.FTZ R138, R2, -R5 ;  /* 0x80000005028a7221 */ /* 0x000fe20000010000 */
[----:B------:R-:W-:Y:S01]  /*166e0*/  MUFU.EX2 R130, R130 ;  /* 0x0000008200827308 */ /* 0x000fe20000000800 */
[-CC-:B------:R-:W-:Y:S01]  /*166f0*/  FFMA.FTZ R49, R49, R139.reuse, -R132.reuse ;  /* 0x0000008b31317223 */ /* 0x180fe20000010884 */
[-CC-:B------:R-:W-:Y:S01]  /*16700*/  FFMA.FTZ R158, R158, R139.reuse, -R137.reuse ;  /* 0x0000008b9e9e7223 */ /* 0x180fe20000010889 */
[----:B------:R-:W-:Y:S01]  /*16710*/  FMUL.FTZ R138, R139, R138 ;  /* 0x0000008a8b8a7220 */ /* 0x000fe20000410000 */
[-CC-:B------:R-:W-:Y:S01]  /*16720*/  FFMA.FTZ R155, R155, R139.reuse, -R132.reuse ;  /* 0x0000008b9b9b7223 */ /* 0x180fe20000010884 */
[-CC-:B------:R-:W-:Y:S01]  /*16730*/  FFMA.FTZ R153, R153, R139.reuse, -R132.reuse ;  /* 0x0000008b99997223 */ /* 0x180fe20000010884 */
[-CC-:B------:R-:W-:Y:S01]  /*16740*/  FFMA.FTZ R152, R152, R139.reuse, -R137.reuse ;  /* 0x0000008b98987223 */ /* 0x180fe20000010889 */
[-CC-:B------:R-:W-:Y:S01]  /*16750*/  FFMA.FTZ R150, R150, R139.reuse, -R137.reuse ;  /* 0x0000008b96967223 */ /* 0x180fe20000010889 */
[----:B------:R-:W1:Y:S01]  /*16760*/  MUFU.EX2 R129, R129 ;  /* 0x0000008100817308 */ /* 0x000e620000000800 */
[-CC-:B------:R-:W-:Y:S01]  /*16770*/  FFMA.FTZ R145, R145, R139.reuse, -R132.reuse ;  /* 0x0000008b91917223 */ /* 0x180fe20000010884 */
[-CC-:B------:R-:W-:Y:S01]  /*16780*/  FFMA.FTZ R143, R143, R139.reuse, -R132.reuse ;  /* 0x0000008b8f8f7223 */ /* 0x180fe20000010884 */
[-CC-:B------:R-:W-:Y:S01]  /*16790*/  FFMA.FTZ R142, R142, R139.reuse, -R137.reuse ;  /* 0x0000008b8e8e7223 */ /* 0x180fe20000010889 */
        /* <DEDUP_REMOVED lines=8> */
[----:B------:R-:W-:-:S04]  /*16820*/  FFMA.FTZ R125, R125, R139, -R132 ;  /* 0x0000008b7d7d7223 */ /* 0x000fc80000010884 */
[----:B------:R-:W2:Y:S01]  /*16830*/  MUFU.EX2 R127, R127 ;  /* 0x0000007f007f7308 */ /* 0x000ea20000000800 */
[----:B-1----:R-:W-:-:S07]  /*16840*/  F2FP.BF16.F32.PACK_AB R5, R129, R130 ;  /* 0x000000828105723e */ /* 0x002fce00000010ff */
[----:B------:R-:W-:Y:S08]  /*16850*/  MUFU.EX2 R135, R135 ;  /* 0x0000008700877308 */ /* 0x000ff00000000800 */
[----:B------:R-:W1:Y:S01]  /*16860*/  MUFU.EX2 R133, R133 ;  /* 0x0000008500857308 */ /* 0x000e620000000800 */
[----:B--2---:R-:W-:-:S07]  /*16870*/  F2FP.BF16.F32.PACK_AB R7, R127, R128 ;  /* 0x000000807f07723e */ /* 0x004fce00000010ff */
[----:B------:R-:W-:Y:S08]  /*16880*/  MUFU.EX2 R131, R131 ;  /* 0x0000008300837308 */ /* 0x000ff00000000800 */
[----:B------:R-:W2:Y:S01]  /*16890*/  MUFU.EX2 R0, R0 ;  /* 0x0000000000007308 */ /* 0x000ea20000000800 */
[----:B-1----:R-:W-:-:S07]  /*168a0*/  F2FP.BF16.F32.PACK_AB R4, R133, R135 ;  /* 0x000000878504723e */ /* 0x002fce00000010ff */
[----:B------:R-:W1:Y:S08]  /*168b0*/  MUFU.EX2 R2, R9 ;  /* 0x0000000900027308 */ /* 0x000e700000000800 */
[----:B------:R-:W3:Y:S01]  /*168c0*/  MUFU.EX2 R138, R138 ;  /* 0x0000008a008a7308 */ /* 0x000ee20000000800 */
[----:B--2---:R-:W-:-:S07]  /*168d0*/  F2FP.BF16.F32.PACK_AB R6, R0, R131 ;  /* 0x000000830006723e */ /* 0x004fce00000010ff */
[----:B------:R-:W-:Y:S01]  /*168e0*/  MUFU.EX2 R158, R158 ;  /* 0x0000009e009e7308 */ /* 0x000fe20000000800 */
[-C--:B-1----:R-:W-:Y:S01]  /*168f0*/  FMUL.FTZ R10, R114, R2.reuse ;  /* 0x00000002720a7220 */ /* 0x082fe20000410000 */
[-C--:B------:R-:W-:Y:S01]  /*16900*/  FMUL.FTZ R11, R115, R2.reuse ;  /* 0x00000002730b7220 */ /* 0x080fe20000410000 */
[-C--:B------:R-:W-:Y:S01]  /*16910*/  FMUL.FTZ R34, R78, R2.reuse ;  /* 0x000000024e227220 */ /* 0x080fe20000410000 */
[-C--:B------:R-:W-:Y:S01]  /*16920*/  FMUL.FTZ R35, R79, R2.reuse ;  /* 0x000000024f237220 */ /* 0x080fe20000410000 */
[-C--:B------:R-:W-:Y:S01]  /*16930*/  FMUL.FTZ R110, R110, R2.reuse ;  /* 0x000000026e6e7220 */ /* 0x080fe20000410000 */
[-C--:B------:R-:W-:Y:S01]  /*16940*/  FMUL.FTZ R111, R111, R2.reuse ;  /* 0x000000026f6f7220 */ /* 0x080fe20000410000 */
[-C--:B------:R-:W-:Y:S01]  /*16950*/  FMUL.FTZ R82, R82, R2.reuse ;  /* 0x0000000252527220 */ /* 0x080fe20000410000 */
[----:B------:R-:W-:Y:S01]  /*16960*/  FMUL.FTZ R83, R83, R2 ;  /* 0x0000000253537220 */ /* 0x000fe20000410000 */
[-C--:B---3--:R-:W-:Y:S01]  /*16970*/  FMUL.FTZ R8, R112, R138.reuse ;  /* 0x0000008a70087220 */ /* 0x088fe20000410000 */
[-C--:B------:R-:W-:Y:S01]  /*16980*/  FMUL.FTZ R9, R113, R138.reuse ;  /* 0x0000008a71097220 */ /* 0x080fe20000410000 */
[-C--:B------:R-:W-:Y:S01]  /*16990*/  FMUL.FTZ R32, R76, R138.reuse ;  /* 0x0000008a4c207220 */ /* 0x080fe20000410000 */
[-C--:B------:R-:W-:Y:S01]  /*169a0*/  FMUL.FTZ R33, R77, R138.reuse ;  /* 0x0000008a4d217220 */ /* 0x080fe20000410000 */
[-C--:B------:R-:W-:Y:S01]  /*169b0*/  FMUL.FTZ R108, R108, R138.reuse ;  /* 0x0000008a6c6c7220 */ /* 0x080fe20000410000 */
[-C--:B------:R-:W-:Y:S01]  /*169c0*/  FMUL.FTZ R109, R109, R138.reuse ;  /* 0x0000008a6d6d7220 */ /* 0x080fe20000410000 */
[-C--:B------:R-:W-:Y:S01]  /*169d0*/  FMUL.FTZ R80, R80, R138.reuse ;  /* 0x0000008a50507220 */ /* 0x080fe20000410000 */
[----:B------:R-:W-:Y:S01]  /*169e0*/  FMUL.FTZ R81, R81, R138 ;  /* 0x0000008a51517220 */ /* 0x000fe20000410000 */
[C---:B------:R-:W-:Y:S01]  /*169f0*/  HMMA.16816.F32.BF16 R8, R4.reuse, R16, R8 ;  /* 0x000000100408723c */ /* 0x040fe20000041808 */
[----:B------:R1:W-:Y:S01]  /*16a00*/  MUFU.EX2 R76, R49 ;  /* 0x00000031004c7308 */ /* 0x0003e20000000800 */
[-CC-:B------:R-:W-:Y:S01]  /*16a10*/  FFMA.FTZ R77, R216, R139.reuse, -R137.reuse ;  /* 0x0000008bd84d7223 */ /* 0x180fe20000010889 */
[-CC-:B------:R-:W-:Y:S01]  /*16a20*/  FFMA.FTZ R78, R182, R139.reuse, -R137.reuse ;  /* 0x0000008bb64e7223 */ /* 0x180fe20000010889 */
[-CC-:B------:R-:W-:Y:S01]  /*16a30*/  FFMA.FTZ R79, R56, R139.reuse, -R137.reuse ;  /* 0x0000008b384f7223 */ /* 0x180fe20000010889 */
[-C--:B------:R-:W-:Y:S01]  /*16a40*/  FMUL.FTZ R14, R70, R2.reuse ;  /* 0x00000002460e7220 */ /* 0x080fe20000410000 */
[C---:B------:R-:W-:Y:S01]  /*16a50*/  HMMA.16816.F32.BF16 R32, R4.reuse, R28, R32 ;  /* 0x0000001c0420723c */ /* 0x040fe20000041820 */
[----:B------:R-:W-:Y:S01]  /*16a60*/  LDSM.16.MT88.4 R56, [R188+0x9400] ;  /* 0x00940000bc38783b */ /* 0x000fe20000004200 */
[----:B------:R-:W-:Y:S01]  /*16a70*/  FMUL.FTZ R15, R71, R2 ;  /* 0x00000002470f7220 */ /* 0x000fe20000410000 */
[----:B------:R-:W-:Y:S01]  /*16a80*/  MUFU.EX2 R77, R77 ;  /* 0x0000004d004d7308 */ /* 0x000fe20000000800 */
[-C--:B------:R-:W-:Y:S01]  /*16a90*/  FMUL.FTZ R12, R68, R138.reuse ;  /* 0x0000008a440c7220 */ /* 0x080fe20000410000 */
[----:B------:R-:W-:Y:S01]  /*16aa0*/  FMUL.FTZ R13, R69, R138 ;  /* 0x0000008a450d7220 */ /* 0x000fe20000410000 */
[C---:B------:R-:W-:Y:S01]  /*16ab0*/  HMMA.16816.F32.BF16 R16, R4.reuse, R18, R108 ;  /* 0x000000120410723c */ /* 0x040fe2000004186c */
[-C--:B------:R-:W-:Y:S01]  /*16ac0*/  FMUL.FTZ R74, R74, R2.reuse ;  /* 0x000000024a4a7220 */ /* 0x080fe20000410000 */
[----:B------:R-:W-:Y:S01]  /*16ad0*/  FMUL.FTZ R75, R75, R2 ;  /* 0x000000024b4b7220 */ /* 0x000fe20000410000 */
[-C--:B------:R-:W-:Y:S01]  /*16ae0*/  FMUL.FTZ R72, R72, R138.reuse ;  /* 0x0000008a48487220 */ /* 0x080fe20000410000 */
[----:B------:R-:W-:Y:S01]  /*16af0*/  FMUL.FTZ R73, R73, R138 ;  /* 0x0000008a49497220 */ /* 0x000fe20000410000 */
[----:B------:R-:W-:Y:S01]  /*16b00*/  MUFU.EX2 R78, R78 ;  /* 0x0000004e004e7308 */ /* 0x000fe20000000800 */
[C---:B------:R-:W-:Y:S01]  /*16b10*/  HMMA.16816.F32.BF16 R28, R4.reuse, R30, R80 ;  /* 0x0000001e041c723c */ /* 0x040fe20000041850 */
[-CC-:B------:R-:W-:Y:S01]  /*16b20*/  FFMA.FTZ R111, R51, R139.reuse, -R132.reuse ;  /* 0x0000008b336f7223 */ /* 0x180fe20000010884 */
[-CC-:B------:R-:W-:Y:S01]  /*16b30*/  FFMA.FTZ R108, R215, R139.reuse, -R132.reuse ;  /* 0x0000008bd76c7223 */ /* 0x180fe20000010884 */
[-CC-:B------:R-:W-:Y:S01]  /*16b40*/  FFMA.FTZ R109, R187, R139.reuse, -R132.reuse ;  /* 0x0000008bbb6d7223 */ /* 0x180fe20000010884 */
[-C--:B------:R-:W-:Y:S01]  /*16b50*/  FMUL.FTZ R46, R86, R2.reuse ;  /* 0x00000002562e7220 */ /* 0x080fe20000410000 */
[----:B------:R-:W-:Y:S01]  /*16b60*/  FMUL.FTZ R47, R87, R2 ;  /* 0x00000002572f7220 */ /* 0x000fe20000410000 */
[-C--:B------:R-:W-:Y:S01]  /*16b70*/  FMUL.FTZ R44, R84, R138.reuse ;  /* 0x0000008a542c7220 */ /* 0x080fe20000410000 */
[-CC-:B------:R-:W-:Y:S01]  /*16b80*/  FFMA.FTZ R80, R48, R139.reuse, -R137.reuse ;  /* 0x0000008b30507223 */ /* 0x180fe20000010889 */
[----:B------:R-:W-:Y:S01]  /*16b90*/  MUFU.EX2 R108, R108 ;  /* 0x0000006c006c7308 */ /* 0x000fe20000000800 */
[----:B-1----:R-:W1:Y:S01]  /*16ba0*/  LDSM.16.MT88.4 R48, [R190+0x9400] ;  /* 0x00940000be30783b */ /* 0x002e620000004200 */
[----:B------:R-:W-:Y:S01]  /*16bb0*/  FMUL.FTZ R45, R85, R138 ;  /* 0x0000008a552d7220 */ /* 0x000fe20000410000 */
[-C--:B------:R-:W-:Y:S01]  /*16bc0*/  FMUL.FTZ R54, R90, R2.reuse ;  /* 0x000000025a367220 */ /* 0x080fe20000410000 */
[----:B------:R-:W-:Y:S01]  /*16bd0*/  FMUL.FTZ R55, R91, R2 ;  /* 0x000000025b377220 */ /* 0x000fe20000410000 */
[-C--:B------:R-:W-:Y:S01]  /*16be0*/  FMUL.FTZ R52, R88, R138.reuse ;  /* 0x0000008a58347220 */ /* 0x080fe20000410000 */
[----:B------:R-:W-:Y:S01]  /*16bf0*/  FMUL.FTZ R53, R89, R138 ;  /* 0x0000008a59357220 */ /* 0x000fe20000410000 */
[-C--:B------:R-:W-:Y:S01]  /*16c00*/  FMUL.FTZ R106, R106, R2.reuse ;  /* 0x000000026a6a7220 */ /* 0x080fe20000410000 */
[----:B------:R-:W2:Y:S01]  /*16c10*/  MUFU.EX2 R111, R111 ;  /* 0x0000006f006f7308 */ /* 0x000ea20000000800 */
[----:B------:R-:W-:Y:S01]  /*16c20*/  FMUL.FTZ R107, R107, R2 ;  /* 0x000000026b6b7220 */ /* 0x000fe20000410000 */
[-C--:B------:R-:W-:Y:S01]  /*16c30*/  FMUL.FTZ R104, R104, R138.reuse ;  /* 0x0000008a68687220 */ /* 0x080fe20000410000 */
[----:B------:R-:W-:Y:S01]  /*16c40*/  FMUL.FTZ R105, R105, R138 ;  /* 0x0000008a69697220 */ /* 0x000fe20000410000 */
[-C--:B------:R-:W-:Y:S01]  /*16c50*/  FMUL.FTZ R102, R102, R2.reuse ;  /* 0x0000000266667220 */ /* 0x080fe20000410000 */
[----:B------:R-:W-:Y:S01]  /*16c60*/  FMUL.FTZ R103, R103, R2 ;  /* 0x0000000267677220 */ /* 0x000fe20000410000 */
[-C--:B------:R-:W-:Y:S01]  /*16c70*/  FMUL.FTZ R100, R100, R138.reuse ;  /* 0x0000008a64647220 */ /* 0x080fe20000410000 */
[----:B------:R-:W-:Y:S01]  /*16c80*/  FMUL.FTZ R101, R101, R138 ;  /* 0x0000008a65657220 */ /* 0x000fe20000410000 */
[----:B------:R-:W3:Y:S01]  /*16c90*/  MUFU.EX2 R109, R109 ;  /* 0x0000006d006d7308 */ /* 0x000ee20000000800 */
[-C--:B------:R-:W-:Y:S01]  /*16ca0*/  FMUL.FTZ R62, R94, R2.reuse ;  /* 0x000000025e3e7220 */ /* 0x080fe20000410000 */
[----:B------:R-:W-:Y:S01]  /*16cb0*/  FMUL.FTZ R63, R95, R2 ;  /* 0x000000025f3f7220 */ /* 0x000fe20000410000 */
[-C--:B------:R-:W-:Y:S01]  /*16cc0*/  FMUL.FTZ R60, R92, R138.reuse ;  /* 0x0000008a5c3c7220 */ /* 0x080fe20000410000 */
[----:B------:R-:W-:Y:S01]  /*16cd0*/  FMUL.FTZ R61, R93, R138 ;  /* 0x0000008a5d3d7220 */ /* 0x000fe20000410000 */
[-C--:B------:R-:W-:Y:S01]  /*16ce0*/  FMUL.FTZ R98, R98, R2.reuse ;  /* 0x0000000262627220 */ /* 0x080fe20000410000 */
[----:B------:R-:W-:Y:S01]  /*16cf0*/  FMUL.FTZ R99, R99, R2 ;  /* 0x0000000263637220 */ /* 0x000fe20000410000 */
[-C--:B------:R-:W-:Y:S01]  /*16d00*/  FMUL.FTZ R96, R96, R138.reuse ;  /* 0x0000008a60607220 */ /* 0x080fe20000410000 */
[----:B------:R-:W4:Y:S01]  /*16d10*/  MUFU.EX2 R80, R80 ;  /* 0x0000005000507308 */ /* 0x000f220000000800 */
[----:B------:R-:W-:Y:S01]  /*16d20*/  FMUL.FTZ R97, R97, R138 ;  /* 0x0000008a61617220 */ /* 0x000fe20000410000 */
[----:B--2---:R-:W-:Y:S01]  /*16d30*/  F2FP.BF16.F32.PACK_AB R69, R111, R108 ;  /* 0x0000006c6f45723e */ /* 0x004fe200000010ff */
[C---:B------:R-:W-:Y:S01]  /*16d40*/  HMMA.16816.F32.BF16 R12, R4.reuse, R20, R12 ;  /* 0x00000014040c723c */ /* 0x040fe2000004180c */
[-CC-:B------:R-:W-:Y:S01]  /*16d50*/  FFMA.FTZ R82, R181, R139.reuse, -R132.reuse ;  /* 0x0000008bb5527223 */ /* 0x180fe20000010884 */
[-CC-:B------:R-:W-:Y:S01]  /*16d60*/  FFMA.FTZ R81, R185, R139.reuse, -R132.reuse ;  /* 0x0000008bb9517223 */ /* 0x180fe20000010884 */
[-CC-:B------:R-:W-:Y:S01]  /*16d70*/  FFMA.FTZ R83, R175, R139.reuse, -R132.reuse ;  /* 0x0000008baf537223 */ /* 0x180fe20000010884 */
[--C-:B------:R-:W-:Y:S01]  /*16d80*/  FFMA.FTZ R84, R180, R139, -R137.reuse ;  /* 0x0000008bb4547223 */ /* 0x100fe20000010889 */
[----:B------:R-:W2:Y:S01]  /*16d90*/  MUFU.EX2 R79, R79 ;  /* 0x0000004f004f7308 */ /* 0x000ea20000000800 */
[----:B---3--:R-:W-:Y:S01]  /*16da0*/  F2FP.BF16.F32.PACK_AB R71, R76, R109 ;  /* 0x0000006d4c47723e */ /* 0x008fe200000010ff */
[C---:B------:R-:W-:Y:S01]  /*16db0*/  HMMA.16816.F32.BF16 R20, R4.reuse, R22, R72 ;  /* 0x000000160414723c */ /* 0x040fe20000041848 */
[----:B------:R-:W3:Y:S01]  /*16dc0*/  LDSM.16.MT88.4 R72, [R190+0xd400] ;  /* 0x00d40000be48783b */ /* 0x000ee20000004200 */
[-CC-:B------:R-:W-:Y:S01]  /*16dd0*/  FFMA.FTZ R85, R186, R139.reuse, -R137.reuse ;  /* 0x0000008bba557223 */ /* 0x180fe20000010889 */
[-CC-:B------:R-:W-:Y:S01]  /*16de0*/  FFMA.FTZ R86, R174, R139.reuse, -R137.reuse ;  /* 0x0000008bae567223 */ /* 0x180fe20000010889 */
[-CC-:B------:R-:W-:Y:S01]  /*16df0*/  FFMA.FTZ R87, R184, R139.reuse, -R137.reuse ;  /* 0x0000008bb8577223 */ /* 0x180fe20000010889 */
[--C-:B------:R-:W-:Y:S01]  /*16e00*/  FFMA.FTZ R88, R183, R139, -R132.reuse ;  /* 0x0000008bb7587223 */ /* 0x100fe20000010884 */
[C---:B------:R-:W-:Y:S01]  /*16e10*/  HMMA.16816.F32.BF16 R44, R4.reuse, R40, R44 ;  /* 0x00000028042c723c */ /* 0x040fe2000004182c */
[----:B----4-:R-:W-:Y:S01]  /*16e20*/  F2FP.BF16.F32.PACK_AB R68, R80, R77 ;  /* 0x0000004d5044723e */ /* 0x010fe200000010ff */
[----:B------:R-:W-:Y:S01]  /*16e30*/  MUFU.EX2 R82, R82 ;  /* 0x0000005200527308 */ /* 0x000fe20000000800 */
[-CC-:B------:R-:W-:Y:S01]  /*16e40*/  FFMA.FTZ R89, R169, R139.reuse, -R132.reuse ;  /* 0x0000008ba9597223 */ /* 0x180fe20000010884 */
[-CC-:B------:R-:W-:Y:S01]  /*16e50*/  FFMA.FTZ R90, R173, R139.reuse, -R132.reuse ;  /* 0x0000008bad5a7223 */ /* 0x180fe20000010884 */
[-C--:B------:R-:W-:Y:S01]  /*16e60*/  FFMA.FTZ R91, R167, R139.reuse, -R132 ;  /* 0x0000008ba75b7223 */ /* 0x080fe20000010884 */
[C---:B------:R-:W-:Y:S01]  /*16e70*/  HMMA.16816.F32.BF16 R52, R4.reuse, R24, R52 ;  /* 0x000000180434723c */ /* 0x040fe20000041834 */
[-CC-:B------:R-:W-:Y:S01]  /*16e80*/  FFMA.FTZ R92, R168, R139.reuse, -R137.reuse ;  /* 0x0000008ba85c7223 */ /* 0x180fe20000010889 */
[-CC-:B------:R-:W-:Y:S01]  /*16e90*/  FFMA.FTZ R93, R172, R139.reuse, -R137.reuse ;  /* 0x0000008bac5d7223 */ /* 0x180fe20000010889 */
[----:B--2---:R-:W-:Y:S01]  /*16ea0*/  F2FP.BF16.F32.PACK_AB R70, R79, R78 ;  /* 0x0000004e4f46723e */ /* 0x004fe200000010ff */
[----:B------:R-:W-:Y:S01]  /*16eb0*/  MUFU.EX2 R81, R81 ;  /* 0x0000005100517308 */ /* 0x000fe20000000800 */
[-CC-:B------:R-:W-:Y:S01]  /*16ec0*/  FFMA.FTZ R94, R166, R139.reuse, -R137.reuse ;  /* 0x0000008ba65e7223 */ /* 0x180fe20000010889 */
[C---:B------:R-:W-:Y:S01]  /*16ed0*/  HMMA.16816.F32.BF16 R40, R4.reuse, R42, R104 ;  /* 0x0000002a0428723c */ /* 0x040fe20000041868 */
[----:B------:R-:W-:Y:S01]  /*16ee0*/  FFMA.FTZ R95, R170, R139, -R137 ;  /* 0x0000008baa5f7223 */ /* 0x000fe20000010889 */
[----:B------:R-:W-:Y:S01]  /*16ef0*/  FFMA.FTZ R2, R213, R2, R130 ;  /* 0x00000002d5027223 */ /* 0x000fe20000010082 */
[----:B------:R-:W-:Y:S03]  /*16f00*/  LDSM.16.MT88.4 R104, [R188+0xcc00] ;  /* 0x00cc0000bc68783b */ /* 0x000fe60000004200 */
[----:B------:R-:W-:Y:S01]  /*16f10*/  HMMA.16816.F32.BF16 R24, R4, R26, R100 ;  /* 0x0000001a0418723c */ /* 0x000fe20000041864 */
[----:B------:R-:W-:Y:S01]  /*16f20*/  MUFU.EX2 R83, R83 ;  /* 0x0000005300537308 */ /* 0x000fe20000000800 */
[----:B------:R-:W-:-:S04]  /*16f30*/  FADD.FTZ R129, R129, R2 ;  /* 0x0000000281817221 */ /* 0x000fc80000010000 */
[C---:B------:R-:W-:Y:S01]  /*16f40*/  HMMA.16816.F32.BF16 R60, R4.reuse, R36, R60 ;  /* 0x00000024043c723c */ /* 0x040fe2000004183c */
[-CC-:B------:R-:W-:Y:S01]  /*16f50*/  FFMA.FTZ R100, R171, R139.reuse, -R132.reuse ;  /* 0x0000008bab647223 */ /* 0x180fe20000010884 */
[-CC-:B------:R-:W-:Y:S01]  /*16f60*/  FFMA.FTZ R102, R161, R139.reuse, -R132.reuse ;  /* 0x0000008ba1667223 */ /* 0x180fe20000010884 */
[----:B------:R-:W-:Y:S01]  /*16f70*/  MUFU.EX2 R84, R84 ;  /* 0x0000005400547308 */ /* 0x000fe20000000800 */
[-CC-:B------:R-:W-:Y:S01]  /*16f80*/  FFMA.FTZ R103, R159, R139.reuse, -R132.reuse ;  /* 0x0000008b9f677223 */ /* 0x180fe20000010884 */
[-CC-:B------:R-:W-:Y:S01]  /*16f90*/  FFMA.FTZ R159, R160, R139.reuse, -R137.reuse ;  /* 0x0000008ba09f7223 */ /* 0x180fe20000010889 */
[----:B------:R-:W-:Y:S01]  /*16fa0*/  HMMA.16816.F32.BF16 R4, R4, R38, R96 ;  /* 0x000000260404723c */ /* 0x000fe20000041860 */
[----:B------:R-:W2:Y:S01]  /*16fb0*/  LDSM.16.MT88.4 R36, [R188+0xb400] ;  /* 0x00b40000bc24783b */ /* 0x000ea20000004200 */
[-CC-:B------:R-:W-:Y:S01]  /*16fc0*/  FFMA.FTZ R161, R162, R139.reuse, -R137.reuse ;  /* 0x0000008ba2a17223 */ /* 0x180fe20000010889 */
[-CC-:B------:R-:W-:Y:S01]  /*16fd0*/  FFMA.FTZ R101, R165, R139.reuse, -R132.reuse ;  /* 0x0000008ba5657223 */ /* 0x180fe20000010884 */
[-CC-:B------:R-:W-:Y:S01]  /*16fe0*/  FFMA.FTZ R160, R164, R139.reuse, -R137.reuse ;  /* 0x0000008ba4a07223 */ /* 0x180fe20000010889 */
[----:B------:R-:W4:Y:S01]  /*16ff0*/  MUFU.EX2 R85, R85 ;  /* 0x0000005500557308 */ /* 0x000f220000000800 */
[C---:B-1----:R-:W-:Y:S01]  /*17000*/  HMMA.16816.F32.BF16 R8, R68.reuse, R48, R8 ;  /* 0x000000304408723c */ /* 0x042fe20000041808 */
[-CC-:B------:R-:W-:Y:S01]  /*17010*/  FFMA.FTZ R162, R163, R139.reuse, -R132.reuse ;  /* 0x0000008ba3a27223 */ /* 0x180fe20000010884 */
[-CC-:B------:R-:W-:Y:S01]  /*17020*/  FFMA.FTZ R164, R157, R139.reuse, -R132.reuse ;  /* 0x0000008b9da47223 */ /* 0x180fe20000010884 */
[-CC-:B------:R-:W-:Y:S01]  /*17030*/  FFMA.FTZ R163, R154, R139.reuse, -R137.reuse ;  /* 0x0000008b9aa37223 */ /* 0x180fe20000010889 */
[-CC-:B------:R-:W-:Y:S01]  /*17040*/  FFMA.FTZ R157, R156, R139.reuse, -R137.reuse ;  /* 0x0000008b9c9d7223 */ /* 0x180fe20000010889 */
[-CC-:B------:R-:W-:Y:S01]  /*17050*/  FFMA.FTZ R154, R151, R139.reuse, -R132.reuse ;  /* 0x0000008b979a7223 */ /* 0x180fe20000010884 */
[C---:B------:R-:W-:Y:S01]  /*17060*/  HMMA.16816.F32.BF16 R16, R68.reuse, R50, R16 ;  /* 0x000000324410723c */ /* 0x040fe20000041810 */
[----:B------:R-:W1:Y:S01]  /*17070*/  LDSM.16.MT88.4 R48, [R188+0xd400] ;  /* 0x00d40000bc30783b */ /* 0x000e620000004200 */
[----:B------:R-:W-:Y:S01]  /*17080*/  MUFU.EX2 R86, R86 ;  /* 0x0000005600567308 */ /* 0x000fe20000000800 */
[-CC-:B------:R-:W-:Y:S01]  /*17090*/  FFMA.FTZ R156, R147, R139.reuse, -R132.reuse ;  /* 0x0000008b939c7223 */ /* 0x180fe20000010884 */
[-CC-:B------:R-:W-:Y:S01]  /*170a0*/  FFMA.FTZ R151, R144, R139.reuse, -R137.reuse ;  /* 0x0000008b90977223 */ /* 0x180fe20000010889 */
[-CC-:B------:R-:W-:Y:S01]  /*170b0*/  FFMA.FTZ R147, R146, R139.reuse, -R137.reuse ;  /* 0x0000008b92937223 */ /* 0x180fe20000010889 */
[C---:B------:R-:W-:Y:S01]  /*170c0*/  HMMA.16816.F32.BF16 R12, R68.reuse, R56, R12 ;  /* 0x00000038440c723c */ /* 0x040fe2000004180c */
[-C--:B------:R-:W-:Y:S01]  /*170d0*/  FFMA.FTZ R144, R141, R139.reuse, -R132 ;  /* 0x0000008b8d907223 */ /* 0x080fe20000010884 */
[----:B------:R-:W-:Y:S01]  /*170e0*/  FFMA.FTZ R137, R126, R139, -R137 ;  /* 0x0000008b7e897223 */ /* 0x000fe20000010889 */
[----:B------:R-:W-:Y:S01]  /*170f0*/  FADD.FTZ R128, R128, R129 ;  /* 0x0000008180807221 */ /* 0x000fe20000010000 */
[----:B------:R-:W5:Y:S02]  /*17100*/  MUFU.EX2 R87, R87 ;  /* 0x0000005700577308 */ /* 0x000f640000000800 */
[----:B------:R-:W-:Y:S01]  /*17110*/  HMMA.16816.F32.BF16 R20, R68, R58, R20 ;  /* 0x0000003a4414723c */ /* 0x000fe20000041814 */
[----:B------:R-:W1:Y:S01]  /*17120*/  LDSM.16.MT88.4 R56, [R190+0x9800] ;  /* 0x00980000be38783b */ /* 0x000e620000004200 */
[----:B------:R-:W-:-:S04]  /*17130*/  FADD.FTZ R127, R127, R128 ;  /* 0x000000807f7f7221 */ /* 0x000fc80000010000 */
[----:B------:R-:W5:Y:S01]  /*17140*/  MUFU.EX2 R88, R88 ;  /* 0x0000005800587308 */ /* 0x000f620000000800 */
[----:B---3--:R-:W-:Y:S01]  /*17150*/  HMMA.16816.F32.BF16 R52, R68, R72, R52 ;  /* 0x000000484434723c */ /* 0x008fe20000041834 */
[----:B------:R-:W-:-:S04]  /*17160*/  FADD.FTZ R108, R108, R127 ;  /* 0x0000007f6c6c7221 */ /* 0x000fc80000010000 */
[----:B------:R-:W-:Y:S01]  /*17170*/  FADD.FTZ R108, R111, R108 ;  /* 0x0000006c6f6c7221 */ /* 0x000fe20000010000 */
[C---:B------:R-:W-:Y:S01]  /*17180*/  HMMA.16816.F32.BF16 R24, R68.reuse, R74, R24 ;  /* 0x0000004a4418723c */ /* 0x040fe20000041818 */
[----:B----4-:R-:W-:Y:S01]  /*17190*/  F2FP.BF16.F32.PACK_AB R72, R85, R84 ;  /* 0x000000545548723e */ /* 0x010fe200000010ff */
[----:B------:R-:W-:Y:S01]  /*171a0*/  MUFU.EX2 R89, R89 ;  /* 0x0000005900597308 */ /* 0x000fe20000000800 */
[----:B------:R-:W-:Y:S01]  /*171b0*/  F2FP.BF16.F32.PACK_AB R73, R81, R82 ;  /* 0x000000525149723e */ /* 0x000fe200000010ff */
[----:B------:R-:W-:Y:S02]  /*171c0*/  FADD.FTZ R109, R109, R108 ;  /* 0x0000006c6d6d7221 */ /* 0x000fe40000010000 */
[C---:B--2---:R-:W-:Y:S01]  /*171d0*/  HMMA.16816.F32.BF16 R44, R68.reuse, R36, R44 ;  /* 0x00000024442c723c */ /* 0x044fe2000004182c */
[----:B-----5:R-:W-:Y:S02]  /*171e0*/  F2FP.BF16.F32.PACK_AB R74, R87, R86 ;  /* 0x00000056574a723e */ /* 0x020fe400000010ff */
[----:B------:R-:W-:Y:S01]  /*171f0*/  F2FP.BF16.F32.PACK_AB R75, R88, R83 ;  /* 0x00000053584b723e */ /* 0x000fe200000010ff */
[----:B------:R-:W-:Y:S02]  /*17200*/  MUFU.EX2 R90, R90 ;  /* 0x0000005a005a7308 */ /* 0x000fe40000000800 */
[C---:B------:R-:W-:Y:S01]  /*17210*/  HMMA.16816.F32.BF16 R40, R68.reuse, R38, R40 ;  /* 0x000000264428723c */ /* 0x040fe20000041828 */
[----:B------:R-:W2:Y:S05]  /*17220*/  LDSM.16.MT88.4 R36, [R190+0xb800] ;  /* 0x00b80000be24783b */ /* 0x000eaa0000004200 */
[C---:B-1----:R-:W-:Y:S01]  /*17230*/  HMMA.16816.F32.BF16 R60, R68.reuse, R48, R60 ;  /* 0x00000030443c723c */ /* 0x042fe2000004183c */
[----:B------:R-:W-:Y:S05]  /*17240*/  MUFU.EX2 R91, R91 ;  /* 0x0000005b005b7308 */ /* 0x000fea0000000800 */
[C---:B------:R-:W-:Y:S01]  /*17250*/  HMMA.16816.F32.BF16 R4, R68.reuse, R50, R4 ;  /* 0x000000324404723c */ /* 0x040fe20000041804 */
[----:B------:R-:W1:Y:S02]  /*17260*/  LDSM.16.MT88.4 R48, [R188+0xb800] ;  /* 0x00b80000bc30783b */ /* 0x000e640000004200 */
[----:B------:R-:W-:Y:S03]  /*17270*/  MUFU.EX2 R92, R92 ;  /* 0x0000005c005c7308 */ /* 0x000fe60000000800 */
[C---:B------:R-:W-:Y:S05]  /*17280*/  HMMA.16816.F32.BF16 R32, R68.reuse, R64, R32 ;  /* 0x000000404420723c */ /* 0x040fea0000041820 */
[----:B------:R-:W3:Y:S01]  /*17290*/  MUFU.EX2 R93, R93 ;  /* 0x0000005d005d7308 */ /* 0x000ee20000000800 */
[----:B------:R-:W-:Y:S01]  /*172a0*/  HMMA.16816.F32.BF16 R28, R68, R66, R28 ;  /* 0x00000042441c723c */ /* 0x000fe2000004181c */
[----:B------:R-:W4:Y:S04]  /*172b0*/  LDSM.16.MT88.4 R64, [R188+0x9800] ;  /* 0x00980000bc40783b */ /* 0x000f280000004200 */
[----:B------:R-:W-:Y:S01]  /*172c0*/  LDSM.16.MT88.4 R68, [R188+0xd800] ;  /* 0x00d80000bc44783b */ /* 0x000fe20000004200 */
[C---:B------:R-:W-:Y:S01]  /*172d0*/  HMMA.16816.F32.BF16 R8, R72.reuse, R56, R8 ;  /* 0x000000384808723c */ /* 0x040fe20000041808 */
[----:B------:R-:W-:Y:S05]  /*172e0*/  MUFU.EX2 R94, R94 ;  /* 0x0000005e005e7308 */ /* 0x000fea0000000800 */
[C---:B------:R-:W-:Y:S01]  /*172f0*/  HMMA.16816.F32.BF16 R16, R72.reuse, R58, R16 ;  /* 0x0000003a4810723c */ /* 0x040fe20000041810 */
[----:B------:R-:W5:Y:S02]  /*17300*/  LDSM.16.MT88.4 R56, [R190+0xd800] ;  /* 0x00d80000be38783b */ /* 0x000f640000004200 */
[----:B------:R-:W3:Y:S03]  /*17310*/  MUFU.EX2 R95, R95 ;  /* 0x0000005f005f7308 */ /* 0x000ee60000000800 */
[C---:B--2---:R-:W-:Y:S05]  /*17320*/  HMMA.16816.F32.BF16 R32, R72.reuse, R36, R32 ;  /* 0x000000244820723c */ /* 0x044fea0000041820 */
[----:B------:R-:W2:Y:S01]  /*17330*/  MUFU.EX2 R100, R100 ;  /* 0x0000006400647308 */ /* 0x000ea20000000800 */
[C---:B------:R-:W-:Y:S01]  /*17340*/  HMMA.16816.F32.BF16 R28, R72.reuse, R38, R28 ;  /* 0x00000026481c723c */ /* 0x040fe2000004181c */
[----:B------:R-:W2:Y:S05]  /*17350*/  LDSM.16.MT88.4 R36, [R190+0x9c00] ;  /* 0x009c0000be24783b */ /* 0x000eaa0000004200 */
[C---:B-1----:R-:W-:Y:S01]  /*17360*/  HMMA.16816.F32.BF16 R44, R72.reuse, R48, R44 ;  /* 0x00000030482c723c */ /* 0x042fe2000004182c */
[----:B------:R-:W-:Y:S05]  /*17370*/  MUFU.EX2 R102, R102 ;  /* 0x0000006600667308 */ /* 0x000fea0000000800 */
[C---:B------:R-:W-:Y:S01]  /*17380*/  HMMA.16816.F32.BF16 R40, R72.reuse, R50, R40 ;  /* 0x000000324828723c */ /* 0x040fe20000041828 */
[----:B------:R-:W1:Y:S02]  /*17390*/  LDSM.16.MT88.4 R48, [R188+0x9c00] ;  /* 0x009c0000bc30783b */ /* 0x000e640000004200 */
[----:B------:R-:W-:Y:S03]  /*173a0*/  MUFU.EX2 R101, R101 ;  /* 0x0000006500657308 */ /* 0x000fe60000000800 */
[C---:B----4-:R-:W-:Y:S05]  /*173b0*/  HMMA.16816.F32.BF16 R12, R72.reuse, R64, R12 ;  /* 0x00000040480c723c */ /* 0x050fea000004180c */
[----:B------:R-:W-:Y:S01]  /*173c0*/  MUFU.EX2 R103, R103 ;  /* 0x0000006700677308 */ /* 0x000fe20000000800 */
[C---:B------:R-:W-:Y:S01]  /*173d0*/  HMMA.16816.F32.BF16 R20, R72.reuse, R66, R20 ;  /* 0x000000424814723c */ /* 0x040fe20000041814 */
[----:B------:R-:W-:Y:S05]  /*173e0*/  LDSM.16.MT88.4 R64, [R188+0xbc00] ;  /* 0x00bc0000bc40783b */ /* 0x000fea0000004200 */
[C---:B-----5:R-:W-:Y:S01]  /*173f0*/  HMMA.16816.F32.BF16 R52, R72.reuse, R56, R52 ;  /* 0x000000384834723c */ /* 0x060fe20000041834 */
[----:B------:R-:W-:Y:S05]  /*17400*/  MUFU.EX2 R159, R159 ;  /* 0x0000009f009f7308 */ /* 0x000fea0000000800 */
[C---:B------:R-:W-:Y:S01]  /*17410*/  HMMA.16816.F32.BF16 R24, R72.reuse, R58, R24 ;  /* 0x0000003a4818723c */ /* 0x040fe20000041818 */
[----:B------:R-:W4:Y:S02]  /*17420*/  LDSM.16.MT88.4 R56, [R190+0xbc00] ;  /* 0x00bc0000be38783b */ /* 0x000f240000004200 */
[----:B------:R-:W5:Y:S03]  /*17430*/  MUFU.EX2 R160, R160 ;  /* 0x000000a000a07308 */ /* 0x000f660000000800 */
[C---:B------:R-:W-:Y:S05]  /*17440*/  HMMA.16816.F32.BF16 R60, R72.reuse, R68, R60 ;  /* 0x00000044483c723c */ /* 0x040fea000004183c */
[----:B------:R-:W5:Y:S01]  /*17450*/  MUFU.EX2 R161, R161 ;  /* 0x000000a100a17308 */ /* 0x000f620000000800 */
[----:B------:R-:W-:Y:S01]  /*17460*/  HMMA.16816.F32.BF16 R4, R72, R70, R4 ;  /* 0x000000464804723c */ /* 0x000fe20000041804 */
[----:B---3--:R-:W-:Y:S01]  /*17470*/  F2FP.BF16.F32.PACK_AB R68, R93, R92 ;  /* 0x0000005c5d44723e */ /* 0x008fe200000010ff */
[----:B------:R-:W3:Y:S01]  /*17480*/  LDSM.16.MT88.4 R72, [R190+0xdc00] ;  /* 0x00dc0000be48783b */ /* 0x000ee20000004200 */
[----:B------:R-:W-:-:S04]  /*17490*/  F2FP.BF16.F32.PACK_AB R69, R90, R89 ;  /* 0x000000595a45723e */ /* 0x000fc800000010ff */
[----:B------:R-:W-:Y:S01]  /*174a0*/  F2FP.BF16.F32.PACK_AB R70, R95, R94 ;  /* 0x0000005e5f46723e */ /* 0x000fe200000010ff */
[----:B------:R-:W5:Y:S01]  /*174b0*/  MUFU.EX2 R162, R162 ;  /* 0x000000a200a27308 */ /* 0x000f620000000800 */
[----:B--2---:R-:W-:-:S07]  /*174c0*/  F2FP.BF16.F32.PACK_AB R71, R100, R91 ;  /* 0x0000005b6447723e */ /* 0x004fce00000010ff */
[C---:B------:R-:W-:Y:S01]  /*174d0*/  HMMA.16816.F32.BF16 R8, R68.reuse, R36, R8 ;  /* 0x000000244408723c */ /* 0x040fe20000041808 */
[----:B------:R-:W-:Y:S05]  /*174e0*/  MUFU.EX2 R155, R155 ;  /* 0x0000009b009b7308 */ /* 0x000fea0000000800 */
[C---:B------:R-:W-:Y:S01]  /*174f0*/  HMMA.16816.F32.BF16 R16, R68.reuse, R38, R16 ;  /* 0x000000264410723c */ /* 0x040fe20000041810 */
[----:B------:R-:W2:Y:S02]  /*17500*/  LDSM.16.MT88.4 R36, [R188+0xdc00] ;  /* 0x00dc0000bc24783b */ /* 0x000ea40000004200 */
[----:B------:R-:W-:Y:S03]  /*17510*/  MUFU.EX2 R164, R164 ;  /* 0x000000a400a47308 */ /* 0x000fe60000000800 */
[C---:B-1----:R-:W-:Y:S05]  /*17520*/  HMMA.16816.F32.BF16 R12, R68.reuse, R48, R12 ;  /* 0x00000030440c723c */ /* 0x042fea000004180c */
[----:B------:R-:W-:Y:S01]  /*17530*/  MUFU.EX2 R153, R153 ;  /* 0x0000009900997308 */ /* 0x000fe20000000800 */
[C---:B------:R-:W-:Y:S01]  /*17540*/  HMMA.16816.F32.BF16 R20, R68.reuse, R50, R20 ;  /* 0x000000324414723c */ /* 0x040fe20000041814 */
[----:B------:R-:W1:Y:S05]  /*17550*/  LDSM.16.MT88.4 R48, [R190+0xa000] ;  /* 0x00a00000be30783b */ /* 0x000e6a0000004200 */
[C---:B----4-:R-:W-:Y:S01]  /*17560*/  HMMA.16816.F32.BF16 R32, R68.reuse, R56, R32 ;  /* 0x000000384420723c */ /* 0x050fe20000041820 */
[----:B------:R-:W-:Y:S05]  /*17570*/  MUFU.EX2 R152, R152 ;  /* 0x0000009800987308 */ /* 0x000fea0000000800 */
[C---:B------:R-:W-:Y:S01]  /*17580*/  HMMA.16816.F32.BF16 R28, R68.reuse, R58, R28 ;  /* 0x0000003a441c723c */ /* 0x040fe2000004181c */
[----:B------:R-:W4:Y:S02]  /*17590*/  LDSM.16.MT88.4 R56, [R188+0xa000] ;  /* 0x00a00000bc38783b */ /* 0x000f240000004200 */
[----:B------:R-:W4:Y:S03]  /*175a0*/  MUFU.EX2 R157, R157 ;  /* 0x0000009d009d7308 */ /* 0x000f260000000800 */
[C---:B------:R-:W-:Y:S05]  /*175b0*/  HMMA.16816.F32.BF16 R44, R68.reuse, R64, R44 ;  /* 0x00000040442c723c */ /* 0x040fea000004182c */
[----:B------:R-:W-:Y:S01]  /*175c0*/  MUFU.EX2 R150, R150 ;  /* 0x0000009600967308 */ /* 0x000fe20000000800 */
[C---:B------:R-:W-:Y:S01]  /*175d0*/  HMMA.16816.F32.BF16 R40, R68.reuse, R66, R40 ;  /* 0x000000424428723c */ /* 0x040fe20000041828 */
[----:B------:R-:W4:Y:S05]  /*175e0*/  LDSM.16.MT88.4 R64, [R190+0xc000] ;  /* 0x00c00000be40783b */ /* 0x000f2a0000004200 */
[C---:B---3--:R-:W-:Y:S01]  /*175f0*/  HMMA.16816.F32.BF16 R52, R68.reuse, R72, R52 ;  /* 0x000000484434723c */ /* 0x048fe20000041834 */
[----:B------:R-:W3:Y:S05]  /*17600*/  MUFU.EX2 R163, R163 ;  /* 0x000000a300a37308 */ /* 0x000eea0000000800 */
[----:B------:R-:W-:Y:S01]  /*17610*/  HMMA.16816.F32.BF16 R24, R68, R74, R24 ;  /* 0x0000004a4418723c */ /* 0x000fe20000041818 */
[----:B-----5:R-:W-:-:S02]  /*17620*/  F2FP.BF16.F32.PACK_AB R72, R160, R159 ;  /* 0x0000009fa048723e */ /* 0x020fc400000010ff */
[----:B------:R-:W-:Y:S01]  /*17630*/  F2FP.BF16.F32.PACK_AB R73, R101, R102 ;  /* 0x000000666549723e */ /* 0x000fe200000010ff */
[----:B------:R-:W5:Y:S02]  /*17640*/  MUFU.EX2 R154, R154 ;  /* 0x0000009a009a7308 */ /* 0x000f640000000800 */
[----:B--2---:R-:W-:Y:S01]  /*17650*/  HMMA.16816.F32.BF16 R60, R68, R36, R60 ;  /* 0x00000024443c723c */ /* 0x004fe2000004183c */
[----:B------:R-:W-:Y:S02]  /*17660*/  F2FP.BF16.F32.PACK_AB R74, R161, R158 ;  /* 0x0000009ea14a723e */ /* 0x000fe400000010ff */
[----:B------:R-:W-:-:S03]  /*17670*/  F2FP.BF16.F32.PACK_AB R75, R162, R103 ;  /* 0x00000067a24b723e */ /* 0x000fc600000010ff */
[----:B------:R-:W-:Y:S01]  /*17680*/  HMMA.16816.F32.BF16 R4, R68, R38, R4 ;  /* 0x000000264404723c */ /* 0x000fe20000041804 */
[----:B------:R-:W2:Y:S01]  /*17690*/  LDSM.16.MT88.4 R36, [R188+0xc000] ;  /* 0x00c00000bc24783b */ /* 0x000ea20000004200 */
[----:B------:R-:W-:Y:S03]  /*176a0*/  MUFU.EX2 R145, R145 ;  /* 0x0000009100917308 */ /* 0x000fe60000000800 */
[----:B------:R-:W-:Y:S01]  /*176b0*/  LDSM.16.MT88.4 R68, [R188+0xe000] ;  /* 0x00e00000bc44783b */ /* 0x000fe20000004200 */
[C---:B-1----:R-:W-:Y:S04]  /*176c0*/  HMMA.16816.F32.BF16 R8, R72.reuse, R48, R8 ;  /* 0x000000304808723c */ /* 0x042fe80000041808 */
[----:B------:R-:W-:Y:S02]  /*176d0*/  MUFU.EX2 R156, R156 ;  /* 0x0000009c009c7308 */ /* 0x000fe40000000800 */
[C---:B------:R-:W-:Y:S01]  /*176e0*/  HMMA.16816.F32.BF16 R16, R72.reuse, R50, R16 ;  /* 0x000000324810723c */ /* 0x040fe20000041810 */
[----:B------:R-:W1:Y:S05]  /*176f0*/  LDSM.16.MT88.4 R48, [R190+0xe000] ;  /* 0x00e00000be30783b */ /* 0x000e6a0000004200 */
[C---:B----4-:R-:W-:Y:S01]  /*17700*/  HMMA.16816.F32.BF16 R12, R72.reuse, R56, R12 ;  /* 0x00000038480c723c */ /* 0x050fe2000004180c */
[----:B------:R-:W-:Y:S05]  /*17710*/  MUFU.EX2 R143, R143 ;  /* 0x0000008f008f7308 */ /* 0x000fea0000000800 */
[C---:B------:R-:W-:Y:S01]  /*17720*/  HMMA.16816.F32.BF16 R20, R72.reuse, R58, R20 ;  /* 0x0000003a4814723c */ /* 0x040fe20000041814 */
[----:B------:R-:W4:Y:S02]  /*17730*/  LDSM.16.MT88.4 R56, [R190+0xa400] ;  /* 0x00a40000be38783b */ /* 0x000f240000004200 */
[----:B------:R-:W-:Y:S03]  /*17740*/  MUFU.EX2 R142, R142 ;  /* 0x0000008e008e7308 */ /* 0x000fe60000000800 */
[C---:B------:R-:W-:Y:S05]  /*17750*/  HMMA.16816.F32.BF16 R32, R72.reuse, R64, R32 ;  /* 0x000000404820723c */ /* 0x040fea0000041820 */
[----:B------:R-:W-:Y:S01]  /*17760*/  MUFU.EX2 R147, R147 ;  /* 0x0000009300937308 */ /* 0x000fe20000000800 */
[C---:B------:R-:W-:Y:S01]  /*17770*/  HMMA.16816.F32.BF16 R28, R72.reuse, R66, R28 ;  /* 0x00000042481c723c */ /* 0x040fe2000004181c */
[----:B------:R-:W4:Y:S05]  /*17780*/  LDSM.16.MT88.4 R64, [R188+0xc400] ;  /* 0x00c40000bc40783b */ /* 0x000f2a0000004200 */
[C---:B--2---:R-:W-:Y:S01]  /*17790*/  HMMA.16816.F32.BF16 R44, R72.reuse, R36, R44 ;  /* 0x00000024482c723c */ /* 0x044fe2000004182c */
        /* <DEDUP_REMOVED lines=8> */
[C---:B------:R-:W-:Y:S01]  /*17820*/  HMMA.16816.F32.BF16 R60, R72.reuse, R68, R60 ;  /* 0x00000044483c723c */ /* 0x040fe2000004183c */
[----:B------:R-:W-:Y:S05]  /*17830*/  MUFU.EX2 R120, R120 ;  /* 0x0000007800787308 */ /* 0x000fea0000000800 */
[----:B------:R-:W-:Y:S01]  /*17840*/  HMMA.16816.F32.BF16 R4, R72, R70, R4 ;  /* 0x000000464804723c */ /* 0x000fe20000041804 */
[----:B------:R-:W-:Y:S01]  /*17850*/  F2FP.BF16.F32.PACK_AB R68, R157, R152 ;  /* 0x000000989d44723e */ /* 0x000fe200000010ff */
[----:B------:R-:W1:Y:S01]  /*17860*/  LDSM.16.MT88.4 R72, [R190+0xe400] ;  /* 0x00e40000be48783b */ /* 0x000e620000004200 */
[----:B------:R-:W-:Y:S01]  /*17870*/  F2FP.BF16.F32.PACK_AB R69, R164, R155 ;  /* 0x0000009ba445723e */ /* 0x000fe200000010ff */
[----:B------:R-:W2:Y:S03]  /*17880*/  MUFU.EX2 R121, R121 ;  /* 0x0000007900797308 */ /* 0x000ea60000000800 */
[----:B---3--:R-:W-:-:S02]  /*17890*/  F2FP.BF16.F32.PACK_AB R70, R163, R150 ;  /* 0x00000096a346723e */ /* 0x008fc400000010ff */
[----:B-----5:R-:W-:-:S03]  /*178a0*/  F2FP.BF16.F32.PACK_AB R71, R154, R153 ;  /* 0x000000999a47723e */ /* 0x020fc600000010ff */
[----:B------:R-:W-:Y:S04]  /*178b0*/  MUFU.EX2 R3, R3 ;  /* 0x0000000300037308 */ /* 0x000fe80000000800 */
[C---:B----4-:R-:W-:Y:S04]  /*178c0*/  HMMA.16816.F32.BF16 R8, R68.reuse, R56, R8 ;  /* 0x000000384408723c */ /* 0x050fe80000041808 */
[----:B------:R-:W-:Y:S01]  /*178d0*/  MUFU.EX2 R124, R124 ;  /* 0x0000007c007c7308 */ /* 0x000fe20000000800 */
[----:B--2---:R-:W-:Y:S01]  /*178e0*/  F2FP.BF16.F32.PACK_AB R97, R121, R120 ;  /* 0x000000787961723e */ /* 0x004fe200000010ff */
[C---:B------:R-:W-:Y:S01]  /*178f0*/  HMMA.16816.F32.BF16 R16, R68.reuse, R58, R16 ;  /* 0x0000003a4410723c */ /* 0x040fe20000041810 */
[----:B------:R-:W2:Y:S05]  /*17900*/  LDSM.16.MT88.4 R56, [R188+0xe400] ;  /* 0x00e40000bc38783b */ /* 0x000eaa0000004200 */
[C---:B------:R-:W-:Y:S01]  /*17910*/  HMMA.16816.F32.BF16 R44, R68.reuse, R64, R44 ;  /* 0x00000040442c723c */ /* 0x040fe2000004182c */
[----:B------:R-:W3:Y:S05]  /*17920*/  MUFU.EX2 R123, R123 ;  /* 0x0000007b007b7308 */ /* 0x000eea0000000800 */
[C---:B------:R-:W-:Y:S01]  /*17930*/  HMMA.16816.F32.BF16 R40, R68.reuse, R66, R40 ;  /* 0x000000424428723c */ /* 0x040fe20000041828 */
[----:B------:R-:W4:Y:S02]  /*17940*/  LDSM.16.MT88.4 R64, [R190+0xc800] ;  /* 0x00c80000be40783b */ /* 0x000f240000004200 */
[----:B------:R-:W-:Y:S03]  /*17950*/  MUFU.EX2 R122, R122 ;  /* 0x0000007a007a7308 */ /* 0x000fe60000000800 */
[C---:B------:R-:W-:Y:S05]  /*17960*/  HMMA.16816.F32.BF16 R12, R68.reuse, R36, R12 ;  /* 0x00000024440c723c */ /* 0x040fea000004180c */
[----:B------:R-:W5:Y:S01]  /*17970*/  MUFU.EX2 R137, R137 ;  /* 0x0000008900897308 */ /* 0x000f620000000800 */
[----:B------:R-:W-:Y:S01]  /*17980*/  HMMA.16816.F32.BF16 R20, R68, R38, R20 ;  /* 0x000000264414723c */ /* 0x000fe20000041814 */
[----:B------:R-:W4:Y:S01]  /*17990*/  LDSM.16.MT88.4 R36, [R190+0xa800] ;  /* 0x00a80000be24783b */ /* 0x000f220000004200 */
[----:B---3--:R-:W-:-:S04]  /*179a0*/  F2FP.BF16.F32.PACK_AB R96, R123, R124 ;  /* 0x0000007c7b60723e */ /* 0x008fc800000010ff */
[C---:B-1----:R-:W-:Y:S01]  /*179b0*/  HMMA.16816.F32.BF16 R32, R68.reuse, R48, R32 ;  /* 0x000000304420723c */ /* 0x042fe20000041820 */
[----:B------:R-:W1:Y:S05]  /*179c0*/  MUFU.EX2 R2, R125 ;  /* 0x0000007d00027308 */ /* 0x000e6a0000000800 */
[----:B------:R-:W-:Y:S01]  /*179d0*/  HMMA.16816.F32.BF16 R28, R68, R50, R28 ;  /* 0x00000032441c723c */ /* 0x000fe2000004181c */
[----:B------:R-:W3:Y:S01]  /*179e0*/  LDSM.16.MT88.4 R48, [R188+0xa800] ;  /* 0x00a80000bc30783b */ /* 0x000ee20000004200 */
[----:B-----5:R-:W-:-:S04]  /*179f0*/  F2FP.BF16.F32.PACK_AB R98, R137, R122 ;  /* 0x0000007a8962723e */ /* 0x020fc800000010ff */
[C---:B------:R-:W-:Y:S06]  /*17a00*/  HMMA.16816.F32.BF16 R52, R68.reuse, R72, R52 ;  /* 0x000000484434723c */ /* 0x040fec0000041834 */
[C---:B------:R-:W-:Y:S01]  /*17a10*/  HMMA.16816.F32.BF16 R24, R68.reuse, R74, R24 ;  /* 0x0000004a4418723c */ /* 0x040fe20000041818 */
[----:B------:R-:W-:Y:S02]  /*17a20*/  F2FP.BF16.F32.PACK_AB R72, R147, R142 ;  /* 0x0000008e9348723e */ /* 0x000fe400000010ff */
[----:B------:R-:W-:Y:S02]  /*17a30*/  F2FP.BF16.F32.PACK_AB R73, R156, R145 ;  /* 0x000000919c49723e */ /* 0x000fe400000010ff */
[----:B-1----:R-:W-:Y:S01]  /*17a40*/  F2FP.BF16.F32.PACK_AB R99, R2, R3 ;  /* 0x000000030263723e */ /* 0x002fe200000010ff */
[----:B--2---:R-:W-:Y:S01]  /*17a50*/  HMMA.16816.F32.BF16 R60, R68, R56, R60 ;  /* 0x00000038443c723c */ /* 0x004fe2000004183c */
[----:B------:R-:W-:-:S02]  /*17a60*/  F2FP.BF16.F32.PACK_AB R74, R151, R140 ;  /* 0x0000008c974a723e */ /* 0x000fc400000010ff */
[----:B------:R-:W-:-:S03]  /*17a70*/  F2FP.BF16.F32.PACK_AB R75, R144, R143 ;  /* 0x0000008f904b723e */ /* 0x000fc600000010ff */
[----:B------:R-:W-:Y:S01]  /*17a80*/  HMMA.16816.F32.BF16 R4, R68, R58, R4 ;  /* 0x0000003a4404723c */ /* 0x000fe20000041804 */
[----:B------:R-:W1:Y:S05]  /*17a90*/  LDSM.16.MT88.4 R56, [R188+0xc800] ;  /* 0x00c80000bc38783b */ /* 0x000e6a0000004200 */
[----:B----4-:R-:W-:Y:S01]  /*17aa0*/  HMMA.16816.F32.BF16 R32, R72, R64, R32 ;  /* 0x000000404820723c */ /* 0x010fe20000041820 */
[----:B------:R-:W-:-:S04]  /*17ab0*/  FFMA.FTZ R68, R214, R138, R135 ;  /* 0x0000008ad6447223 */ /* 0x000fc80000010087 */
[----:B------:R-:W-:Y:S01]  /*17ac0*/  FADD.FTZ R68, R133, R68 ;  /* 0x0000004485447221 */ /* 0x000fe20000010000 */
[----:B------:R-:W-:Y:S01]  /*17ad0*/  HMMA.16816.F32.BF16 R28, R72, R66, R28 ;  /* 0x00000042481c723c */ /* 0x000fe2000004181c */
[----:B------:R-:W2:Y:S02]  /*17ae0*/  LDSM.16.MT88.4 R64, [R190+0xac00] ;  /* 0x00ac0000be40783b */ /* 0x000ea40000004200 */
[----:B------:R-:W-:-:S03]  /*17af0*/  FADD.FTZ R131, R131, R68 ;  /* 0x0000004483837221 */ /* 0x000fc60000010000 */
[----:B------:R-:W-:Y:S01]  /*17b00*/  HMMA.16816.F32.BF16 R8, R72, R36, R8 ;  /* 0x000000244808723c */ /* 0x000fe20000041808 */
[----:B------:R-:W-:-:S04]  /*17b10*/  FADD.FTZ R0, R0, R131 ;  /* 0x0000008300007221 */ /* 0x000fc80000010000 */
[----:B------:R-:W-:Y:S01]  /*17b20*/  FADD.FTZ R77, R77, R0 ;  /* 0x000000004d4d7221 */ /* 0x000fe20000010000 */
[----:B------:R-:W-:Y:S01]  /*17b30*/  HMMA.16816.F32.BF16 R16, R72, R38, R16 ;  /* 0x000000264810723c */ /* 0x000fe20000041810 */
[----:B------:R-:W4:Y:S02]  /*17b40*/  LDSM.16.MT88.4 R36, [R190+0xe800] ;  /* 0x00e80000be24783b */ /* 0x000f240000004200 */
[----:B------:R-:W-:-:S03]  /*17b50*/  FADD.FTZ R77, R80, R77 ;  /* 0x0000004d504d7221 */ /* 0x000fc60000010000 */
[----:B---3--:R-:W-:Y:S01]  /*17b60*/  HMMA.16816.F32.BF16 R12, R72, R48, R12 ;  /* 0x00000030480c723c */ /* 0x008fe2000004180c */
[----:B------:R-:W-:-:S04]  /*17b70*/  FADD.FTZ R78, R78, R77 ;  /* 0x0000004d4e4e7221 */ /* 0x000fc80000010000 */
[----:B------:R-:W-:Y:S01]  /*17b80*/  FADD.FTZ R79, R79, R78 ;  /* 0x0000004e4f4f7221 */ /* 0x000fe20000010000 */
[----:B------:R-:W-:Y:S01]  /*17b90*/  HMMA.16816.F32.BF16 R20, R72, R50, R20 ;  /* 0x000000324814723c */ /* 0x000fe20000041814 */
[----:B------:R-:W3:Y:S02]  /*17ba0*/  LDSM.16.MT88.4 R48, [R188+0xe800] ;  /* 0x00e80000bc30783b */ /* 0x000ee40000004200 */
[----:B------:R-:W-:-:S03]  /*17bb0*/  FADD.FTZ R84, R84, R79 ;  /* 0x0000004f54547221 */ /* 0x000fc60000010000 */
[----:B-1----:R-:W-:Y:S01]  /*17bc0*/  HMMA.16816.F32.BF16 R44, R72, R56, R44 ;  /* 0x00000038482c723c */ /* 0x002fe2000004182c */
[----:B------:R-:W-:-:S04]  /*17bd0*/  FADD.FTZ R85, R85, R84 ;  /* 0x0000005455557221 */ /* 0x000fc80000010000 */
[----:B------:R-:W-:Y:S01]  /*17be0*/  FADD.FTZ R86, R86, R85 ;  /* 0x0000005556567221 */ /* 0x000fe20000010000 */
[----:B------:R-:W-:Y:S01]  /*17bf0*/  HMMA.16816.F32.BF16 R40, R72, R58, R40 ;  /* 0x0000003a4828723c */ /* 0x000fe20000041828 */
[----:B------:R-:W1:Y:S02]  /*17c00*/  LDSM.16.MT88.4 R56, [R188+0xac00] ;  /* 0x00ac0000bc38783b */ /* 0x000e640000004200 */
[----:B------:R-:W-:-:S03]  /*17c10*/  FADD.FTZ R87, R87, R86 ;  /* 0x0000005657577221 */ /* 0x000fc60000010000 */
[----:B--2---:R-:W-:Y:S01]  /*17c20*/  HMMA.16816.F32.BF16 R112, R96, R64, R8 ;  /* 0x000000406070723c */ /* 0x004fe20000041808 */
[----:B------:R-:W-:-:S04]  /*17c30*/  FADD.FTZ R92, R92, R87 ;  /* 0x000000575c5c7221 */ /* 0x000fc80000010000 */
[----:B------:R-:W-:Y:S02]  /*17c40*/  FADD.FTZ R93, R93, R92 ;  /* 0x0000005c5d5d7221 */ /* 0x000fe40000010000 */
[----:B------:R-:W-:Y:S02]  /*17c50*/  FADD.FTZ R9, R76, R109 ;  /* 0x0000006d4c097221 */ /* 0x000fe40000010000 */
[----:B------:R-:W-:Y:S02]  /*17c60*/  HMMA.16816.F32.BF16 R108, R96, R66, R16 ;  /* 0x00000042606c723c */ /* 0x000fe40000041810 */
[----:B------:R-:W-:Y:S02]  /*17c70*/  FADD.FTZ R0, R82, R9 ;  /* 0x0000000952007221 */ /* 0x000fe40000010000 */
[----:B------:R-:W2:Y:S02]  /*17c80*/  LDSM.16.MT88.4 R8, [R190+0xec00] ;  /* 0x00ec0000be08783b */ /* 0x000ea40000004200 */
[----:B------:R-:W-:Y:S01]  /*17c90*/  FADD.FTZ R0, R81, R0 ;  /* 0x0000000051007221 */ /* 0x000fe20000010000 */
[----:B----4-:R-:W-:Y:S03]  /*17ca0*/  HMMA.16816.F32.BF16 R52, R72, R36, R52 ;  /* 0x000000244834723c */ /* 0x010fe60000041834 */
[----:B------:R-:W-:Y:S01]  /*17cb0*/  FADD.FTZ R83, R83, R0 ;  /* 0x0000000053537221 */ /* 0x000fe20000010000 */
[----:B------:R-:W-:-:S02]  /*17cc0*/  FADD.FTZ R0, R94, R93 ;  /* 0x0000005d5e007221 */ /* 0x000fc40000010000 */
[C---:B------:R-:W-:Y:S01]  /*17cd0*/  HMMA.16816.F32.BF16 R24, R72.reuse, R38, R24 ;  /* 0x000000264818723c */ /* 0x040fe20000041818 */
[----:B------:R-:W-:Y:S01]  /*17ce0*/  FADD.FTZ R88, R88, R83 ;  /* 0x0000005358587221 */ /* 0x000fe20000010000 */
[----:B------:R-:W-:Y:S01]  /*17cf0*/  FADD.FTZ R0, R95, R0 ;  /* 0x000000005f007221 */ /* 0x000fe20000010000 */
[----:B------:R-:W4:Y:S02]  /*17d00*/  LDSM.16.MT88.4 R36, [R190+0xcc00] ;  /* 0x00cc0000be24783b */ /* 0x000f240000004200 */
[----:B------:R-:W-:Y:S01]  /*17d10*/  FADD.FTZ R89, R89, R88 ;  /* 0x0000005859597221 */ /* 0x000fe20000010000 */
[----:B---3--:R-:W-:Y:S03]  /*17d20*/  HMMA.16816.F32.BF16 R60, R72, R48, R60 ;  /* 0x00000030483c723c */ /* 0x008fe6000004183c */
[----:B------:R-:W-:-:S03]  /*17d30*/  FADD.FTZ R90, R90, R89 ;  /* 0x000000595a5a7221 */ /* 0x000fc60000010000 */
[----:B------:R-:W-:Y:S01]  /*17d40*/  HMMA.16816.F32.BF16 R4, R72, R50, R4 ;  /* 0x000000324804723c */ /* 0x000fe20000041804 */
[----:B------:R-:W-:-:S04]  /*17d50*/  FADD.FTZ R17, R91, R90 ;  /* 0x0000005a5b117221 */ /* 0x000fc80000010000 */
[----:B------:R-:W-:Y:S01]  /*17d60*/  FADD.FTZ R17, R100, R17 ;  /* 0x0000001164117221 */ /* 0x000fe20000010000 */
[C---:B-1----:R-:W-:Y:S01]  /*17d70*/  HMMA.16816.F32.BF16 R68, R96.reuse, R56, R12 ;  /* 0x000000386044723c */ /* 0x042fe2000004180c */
[----:B------:R-:W1:Y:S02]  /*17d80*/  LDSM.16.MT88.4 R12, [R188+0xec00] ;  /* 0x00ec0000bc0c783b */ /* 0x000e640000004200 */
[----:B------:R-:W-:Y:S01]  /*17d90*/  FADD.FTZ R102, R102, R17 ;  /* 0x0000001166667221 */ /* 0x000fe20000010000 */
[----:B------:R-:W-:Y:S02]  /*17da0*/  FADD.FTZ R17, R159, R0 ;  /* 0x000000009f117221 */ /* 0x000fe40000010000 */
[----:B------:R-:W-:Y:S01]  /*17db0*/  HMMA.16816.F32.BF16 R84, R96, R104, R44 ;  /* 0x000000686054723c */ /* 0x000fe2000004182c */
[----:B------:R-:W-:Y:S01]  /*17dc0*/  FADD.FTZ R0, R101, R102 ;  /* 0x0000006665007221 */ /* 0x000fe20000010000 */
[----:B------:R-:W-:-:S03]  /*17dd0*/  FADD.FTZ R17, R160, R17 ;  /* 0x00000011a0117221 */ /* 0x000fc60000010000 */
[----:B------:R-:W-:Y:S01]  /*17de0*/  FADD.FTZ R103, R103, R0 ;  /* 0x0000000067677221 */ /* 0x000fe20000010000 */
[----:B------:R-:W-:Y:S01]  /*17df0*/  FADD.FTZ R158, R158, R17 ;  /* 0x000000119e9e7221 */ /* 0x000fe20000010000 */
[----:B--2---:R-:W-:Y:S01]  /*17e00*/  HMMA.16816.F32.BF16 R88, R96, R8, R52 ;  /* 0x000000086058723c */ /* 0x004fe20000041834 */
[----:B------:R-:W-:Y:S01]  /*17e10*/  MOV R0, R134 ;  /* 0x0000008600007202 */ /* 0x000fe20000000f00 */
[----:B------:R-:W-:Y:S01]  /*17e20*/  FADD.FTZ R162, R162, R103 ;  /* 0x00000067a2a27221 */ /* 0x000fe20000010000 */
[----:B------:R-:W-:-:S03]  /*17e30*/  FADD.FTZ R161, R161, R158 ;  /* 0x0000009ea1a17221 */ /* 0x000fc60000010000 */
[----:B------:R-:W-:Y:S01]  /*17e40*/  FADD.FTZ R155, R155, R162 ;  /* 0x000000a29b9b7221 */ /* 0x000fe20000010000 */
[----:B------:R-:W-:Y:S01]  /*17e50*/  FADD.FTZ R152, R152, R161 ;  /* 0x000000a198987221 */ /* 0x000fe20000010000 */
[----:B------:R-:W-:Y:S02]  /*17e60*/  HMMA.16816.F32.BF16 R72, R96, R58, R20 ;  /* 0x0000003a6048723c */ /* 0x000fe40000041814 */
        /* <DEDUP_REMOVED lines=14> */
[----:B------:R-:W-:Y:S02]  /*17f50*/  HMMA.16816.F32.BF16 R104, R96, R106, R40 ;  /* 0x0000006a6068723c */ /* 0x000fe40000041828 */
[----:B------:R-:W-:Y:S01]  /*17f60*/  FADD.FTZ R9, R144, R9 ;  /* 0x0000000990097221 */ /* 0x000fe20000010000 */
[----:B------:R-:W-:-:S03]  /*17f70*/  FADD.FTZ R151, R151, R140 ;  /* 0x0000008c97977221 */ /* 0x000fc60000010000 */
[----:B------:R-:W-:Y:S01]  /*17f80*/  HMMA.16816.F32.BF16 R100, R96, R10, R24 ;  /* 0x0000000a6064723c */ /* 0x000fe20000041818 */
        /* <DEDUP_REMOVED lines=8> */
[----:B------:R-:W-:Y:S01]  /*18010*/  FADD.FTZ R213, R2, R3 ;  /* 0x0000000302d57221 */ /* 0x000fe20000010000 */
[----:B------:R-:W-:Y:S01]  /*18020*/  MOV R2, R136 ;  /* 0x0000008800027202 */ /* 0x000fe20000000f00 */
[----:B------:R-:W-:-:S15]  /*18030*/  FADD.FTZ R214, R137, R122 ;  /* 0x0000007a89d67221 */ /* 0x000fde0000010000 */
[----:B------:R-:W-:-:S06]  /*18040*/  NOP ;  /* 0x0000000000007918 */ /* 0x000fcc0000000000 */
.L_x_1000:
[----:B------:R-:W-:-:S13]  /*18050*/  ISETP.GE.AND P0, PT, R207, 0x1, PT ;  /* 0x00000001cf00780c */ /* 0x000fda0003f06270 */
[----:B------:R-:W-:Y:S05]  /*18060*/  @!P0 BRA `(.L_x_1009) ;  /* 0x0000003c00888947 */ /* 0x000fea0003800000 */
[----:B------:R-:W-:Y:S02]  /*18070*/  MOV R123, R0 ;  /* 0x00000000007b7202 */ /* 0x000fe40000000f00 */
[----:B------:R-:W-:Y:S02]  /*18080*/  MOV R121, R2 ;  /* 0x0000000200797202 */ /* 0x000fe40000000f00 */
.L_x_1018:
[----:B------:R-:W-:Y:S04]  /*18090*/  DEPBAR.LE SB0, 0x0 ;  /* 0x000080000000791a */ /* 0x000fe80000000000 */
[----:B------:R-:W-:Y:S05]  /*180a0*/  WARPSYNC.ALL ;  /* 0x0000000000007948 */ /* 0x000fea0003800000 */
[----:B------:R-:W-:Y:S06]  /*180b0*/  BAR.SYNC.DEFER_BLOCKING 0x0 ;  /* 0x0000000000007b1d */ /* 0x000fec0000010000 */
[----:B------:R-:W-:Y:S04]  /*180c0*/  BSSY B0, `(.L_x_1010) ;  /* 0x0000044000007945 */ /* 0x000fe80003800000 */
[----:B------:R-:W-:Y:S05]  /*180d0*/  @!P3 BRA `(.L_x_1011) ;  /* 0x0000000000fcb947 */ /* 0x000fea0003800000 */
[----:B------:R-:W-:Y:S01]  /*180e0*/  IMAD.SHL.U32 R8, R207, 0x80, RZ ;  /* 0x00000080cf087824 */ /* 0x000fe200078e00ff */
[----:B------:R-:W2:Y:S04]  /*180f0*/  LD.E R9, desc[UR4][R118.64+0x170] ;  /* 0x0001700476097980 */ /* 0x000ea8000c101900 */
[----:B------:R-:W-:Y:S01]  /*18100*/  IABS R4, R8 ;  /* 0x0000000800047213 */ /* 0x000fe20000000000 */
[----:B------:R-:W3:Y:S01]  /*18110*/  LD.E.64 R12, desc[UR4][R118.64+0x28] ;  /* 0x00002804760c7980 */ /* 0x000ee2000c101b00 */
[-C--:B--2---:R-:W-:Y:S02]  /*18120*/  IABS R5, R9.reuse ;  /* 0x0000000900057213 */ /* 0x084fe40000000000 */
[-C--:B------:R-:W-:Y:S02]  /*18130*/  IABS R3, R9.reuse ;  /* 0x0000000900037213 */ /* 0x080fe40000000000 */
[----:B------:R-:W1:Y:S03]  /*18140*/  I2F.RP R10, R5 ;  /* 0x00000005000a7306 */ /* 0x000e660000209400 */
[----:B------:R-:W-:Y:S07]  /*18150*/  IMAD.MOV R3, RZ, RZ, -R3 ;  /* 0x000000ffff037224 */ /* 0x000fee00078e0a03 */
[----:B-1----:R-:W1:Y:S02]  /*18160*/  MUFU.RCP R0, R10 ;  /* 0x0000000a00007308 */ /* 0x002e640000001000 */
[----:B-1----:R-:W-:Y:S01]  /*18170*/  VIADD R6, R0, 0xffffffe ;  /* 0x0ffffffe00067836 */ /* 0x002fe20000000000 */
[C---:B------:R-:W-:Y:S02]  /*18180*/  IADD3 R0, R8.reuse, -0x80, RZ ;  /* 0xffffff8008007810 */ /* 0x040fe40007ffe0ff */
[----:B------:R-:W-:Y:S05]  /*18190*/  LOP3.LUT R8, R8, R9, RZ, 0x3c, !PT ;  /* 0x0000000908087212 */ /* 0x000fea00078e3cff */
[----:B------:R-:W1:Y:S01]  /*181a0*/  F2I.FTZ.U32.TRUNC.NTZ R7, R6 ;  /* 0x0000000600077305 */ /* 0x000e62000021f000 */
[----:B------:R-:W-:Y:S01]  /*181b0*/  ISETP.GE.AND P2, PT, R8, RZ, PT ;  /* 0x000000ff0800720c */ /* 0x000fe20003f46270 */
[--C-:B-1----:R-:W-:Y:S02]  /*181c0*/  IMAD.MOV R2, RZ, RZ, -R7.reuse ;  /* 0x000000ffff027224 */ /* 0x102fe400078e0a07 */
[----:B------:R-:W-:Y:S02]  /*181d0*/  IMAD.MOV.U32 R6, RZ, RZ, RZ ;  /* 0x000000ffff067224 */ /* 0x000fe400078e00ff */
[----:B------:R-:W-:Y:S01]  /*181e0*/  IMAD R11, R2, R5, RZ ;  /* 0x00000005020b7224 */ /* 0x000fe200078e02ff */
[----:B------:R-:W-:Y:S02]  /*181f0*/  IABS R2, R0 ;  /* 0x0000000000027213 */ /* 0x000fe40000000000 */
[----:B------:R-:W-:Y:S01]  /*18200*/  LOP3.LUT R0, R0, R9, RZ, 0x3c, !PT ;  /* 0x0000000900007212 */ /* 0x000fe200078e3cff */
[----:B------:R-:W-:Y:S02]  /*18210*/  IMAD.HI.U32 R7, R7, R11, R6 ;  /* 0x0000000b07077227 */ /* 0x000fe400078e0006 */
[----:B------:R-:W2:Y:S01]  /*18220*/  LD.E.64 R10, desc[UR4][R118.64+0x40] ;  /* 0x00004004760a7980 */ /* 0x000ea2000c101b00 */
[----:B------:R-:W-:Y:S02]  /*18230*/  ISETP.GE.AND P0, PT, R0, RZ, PT ;  /* 0x000000ff0000720c */ /* 0x000fe40003f06270 */
[----:B------:R-:W-:Y:S01]  /*18240*/  LOP3.LUT R0, RZ, R9, RZ, 0x33, !PT ;  /* 0x00000009ff007212 */ /* 0x000fe200078e33ff */
[C---:B------:R-:W-:Y:S04]  /*18250*/  IMAD.HI.U32 R6, R7.reuse, R2, RZ ;  /* 0x0000000207067227 */ /* 0x040fe800078e00ff */
[----:B------:R-:W-:Y:S04]  /*18260*/  IMAD.HI.U32 R7, R7, R4, RZ ;  /* 0x0000000407077227 */ /* 0x000fe800078e00ff */
[-C--:B------:R-:W-:Y:S02]  /*18270*/  IMAD R4, R7, R3.reuse, R4 ;  /* 0x0000000307047224 */ /* 0x080fe400078e0204 */
[----:B------:R-:W-:Y:S03]  /*18280*/  IMAD R2, R6, R3, R2 ;  /* 0x0000000306027224 */ /* 0x000fe600078e0202 */
[C---:B------:R-:W-:Y:S02]  /*18290*/  ISETP.GT.U32.AND P4, PT, R5.reuse, R4, PT ;  /* 0x000000040500720c */ /* 0x040fe40003f84070 */
[----:B------:R-:W-:Y:S11]  /*182a0*/  ISETP.GT.U32.AND P1, PT, R5, R2, PT ;  /* 0x000000020500720c */ /* 0x000ff60003f24070 */
[----:B------:R-:W-:Y:S01]  /*182b0*/  @!P4 IMAD.IADD R4, R4, 0x1, -R5 ;  /* 0x000000010404c824 */ /* 0x000fe200078e0a05 */
[----:B------:R-:W-:Y:S01]  /*182c0*/  @!P4 IADD3 R7, R7, 0x1, RZ ;  /* 0x000000010707c810 */ /* 0x000fe20007ffe0ff */
[----:B------:R-:W-:Y:S01]  /*182d0*/  @!P1 VIADD R6, R6, 0x1 ;  /* 0x0000000106069836 */ /* 0x000fe20000000000 */
[-C--:B------:R-:W-:Y:S02]  /*182e0*/  @!P1 IADD3 R2, R2, -R5.reuse, RZ ;  /* 0x8000000502029210 */ /* 0x080fe40007ffe0ff */
[-C--:B------:R-:W-:Y:S02]  /*182f0*/  ISETP.GE.U32.AND P6, PT, R4, R5.reuse, PT ;  /* 0x000000050400720c */ /* 0x080fe40003fc6070 */
[----:B------:R-:W-:Y:S02]  /*18300*/  ISETP.GE.U32.AND P5, PT, R2, R5, PT ;  /* 0x000000050200720c */ /* 0x000fe40003fa6070 */
[----:B------:R-:W-:Y:S09]  /*18310*/  ISETP.NE.AND P1, PT, R9, RZ, PT ;  /* 0x000000ff0900720c */ /* 0x000ff20003f25270 */
[----:B------:R-:W-:Y:S02]  /*18320*/  @P6 VIADD R7, R7, 0x1 ;  /* 0x0000000107076836 */ /* 0x000fe40000000000 */
[----:B------:R-:W-:Y:S02]  /*18330*/  @P5 VIADD R6, R6, 0x1 ;  /* 0x0000000106065836 */ /* 0x000fe40000000000 */
[----:B------:R-:W-:Y:S03]  /*18340*/  @!P2 IMAD.MOV R7, RZ, RZ, -R7 ;  /* 0x000000ffff07a224 */ /* 0x000fe600078e0a07 */
[----:B------:R-:W-:Y:S02]  /*18350*/  @!P0 IADD3 R6, -R6, RZ, RZ ;  /* 0x000000ff06068210 */ /* 0x000fe40007ffe1ff */
[C---:B------:R-:W-:Y:S02]  /*18360*/  SEL R7, R0.reuse, R7, !P1 ;  /* 0x0000000700077207 */ /* 0x040fe40004800000 */
[----:B------:R-:W-:Y:S02]  /*18370*/  SEL R5, R0, R6, !P1 ;  /* 0x0000000600057207 */ /* 0x000fe40004800000 */
[-C--:B------:R-:W-:Y:S02]  /*18380*/  LEA R14, P0, R7, R208.reuse, 0x2 ;  /* 0x000000d0070e7211 */ /* 0x080fe400078010ff */
[----:B------:R-:W-:Y:S01]  /*18390*/  LEA R16, P1, R5, R208, 0x2 ;  /* 0x000000d005107211 */ /* 0x000fe200078210ff */
[C---:B------:R-:W-:Y:S01]  /*183a0*/  IMAD.IADD R2, R7.reuse, 0x1, -R5 ;  /* 0x0000000107027824 */ /* 0x040fe200078e0a05 */
[-C--:B------:R-:W-:Y:S02]  /*183b0*/  LEA.HI.X.SX32 R15, R7, R209.reuse, 0x2, P0 ;  /* 0x000000d1070f7211 */ /* 0x080fe400000f16ff */
[----:B------:R-:W-:Y:S01]  /*183c0*/  LEA.HI.X.SX32 R17, R5, R209, 0x2, P1 ;  /* 0x000000d105117211 */ /* 0x000fe200008f16ff */
[----:B------:R-:W-:Y:S02]  /*183d0*/  IMAD R9, R9, R2, -0x80 ;  /* 0xffffff8009097424 */ /* 0x000fe400078e0202 */
[----:B------:R-:W4:Y:S03]  /*183e0*/  LD.E R3, desc[UR4][R14.64] ;  /* 0x000000040e037980 */ /* 0x000f26000c101900 */
[----:B------:R-:W-:Y:S01]  /*183f0*/  SHF.R.S32.HI R5, RZ, 0x1f, R9 ;  /* 0x0000001fff057819 */ /* 0x000fe20000011409 */
[----:B------:R-:W4:Y:S01]  /*18400*/  LD.E R0, desc[UR4][R16.64] ;  /* 0x0000000410007980 */ /* 0x000f22000c101900 */
[-C--:B--2---:R-:W-:Y:S02]  /*18410*/  IMAD R2, R11, R9.reuse, RZ ;  /* 0x000000090b027224 */ /* 0x084fe400078e02ff */
[C---:B------:R-:W-:Y:S04]  /*18420*/  IMAD.WIDE.U32 R6, R10.reuse, R9, RZ ;  /* 0x000000090a067225 */ /* 0x040fe800078e00ff */
[----:B------:R-:W-:Y:S04]  /*18430*/  IMAD R2, R10, R5, R2 ;  /* 0x000000050a027224 */ /* 0x000fe800078e0202 */
[----:B------:R-:W-:Y:S01]  /*18440*/  IMAD.IADD R7, R7, 0x1, R2 ;  /* 0x0000000107077824 */ /* 0x000fe200078e0202 */
[----:B----4-:R-:W-:Y:S04]  /*18450*/  IADD3 R3, -R3, R0, RZ ;  /* 0x0000000003037210 */ /* 0x010fe80007ffe1ff */
[----:B------:R-:W-:Y:S01]  /*18460*/  SHF.R.S32.HI R0, RZ, 0x1f, R3 ;  /* 0x0000001fff007819 */ /* 0x000fe20000011403 */
[----:B---3--:R-:W-:Y:S02]  /*18470*/  IMAD R5, R13, R3, RZ ;  /* 0x000000030d057224 */ /* 0x008fe400078e02ff */
[----:B------:R-:W-:Y:S04]  /*18480*/  IMAD.WIDE.U32 R6, R3, R12, R6 ;  /* 0x0000000c03067225 */ /* 0x000fe800078e0006 */
[----:B------:R-:W-:Y:S01]  /*18490*/  IMAD R5, R12, R0, R5 ;  /* 0x000000000c057224 */ /* 0x000fe200078e0205 */
[----:B------:R-:W-:Y:S03]  /*184a0*/  MOV R3, R6 ;  /* 0x0000000600037202 */ /* 0x000fe60000000f00 */
[----:B------:R-:W-:Y:S01]  /*184b0*/  IMAD.IADD R0, R7, 0x1, R5 ;  /* 0x0000000107007824 */ /* 0x000fe200078e0205 */
[----:B------:R-:W-:Y:S05]  /*184c0*/  BRA `(.L_x_1012) ;  /* 0x00000000000c7947 */ /* 0x000fea0003800000 */
.L_x_1011:
[----:B------:R-:W2:Y:S02]  /*184d0*/  LD.E R3, desc[UR4][R118.64+0x40] ;  /* 0x0000400476037980 */ /* 0x000ea4000c101900 */
[----:B--2---:R-:W-:Y:S04]  /*184e0*/  LEA R3, -R3, RZ, 0x7 ;  /* 0x000000ff03037211 */ /* 0x004fe800078e39ff */
[----:B------:R-:W-:Y:S02]  /*184f0*/  SHF.R.S32.HI R0, RZ, 0x1f, R3 ;  /* 0x0000001fff007819 */ /* 0x000fe40000011403 */
.L_x_1012:
[----:B------:R-:W-:Y:S05]  /*18500*/  BSYNC B0 ;  /* 0x0000000000007941 */ /* 0x000fea0003800000 */
.L_x_1010:
[C---:B------:R-:W-:Y:S01]  /*18510*/  LOP3.LUT P5, RZ, R210.reuse, 0x1, RZ, 0xc0, !PT ;  /* 0x00000001d2ff7812 */ /* 0x040fe200078ac0ff */
[----:B------:R-:W-:Y:S01]  /*18520*/  BSSY B1, `(.L_x_1013) ;  /* 0x000019b000017945 */ /* 0x000fe20003800000 */
[C---:B------:R-:W-:Y:S02]  /*18530*/  LEA R2, P1, R3.reuse, R148, 0x1 ;  /* 0x0000009403027211 */ /* 0x040fe400078208ff */
[CC--:B------:R-:W-:Y:S02]  /*18540*/  IADD3 R7, P0, R3.reuse, R194.reuse, RZ ;  /* 0x000000c203077210 */ /* 0x0c0fe40007f1e0ff */
[----:B------:R-:W-:Y:S02]  /*18550*/  LOP3.LUT P4, RZ, R210, 0x2, RZ, 0xc0, !PT ;  /* 0x00000002d2ff7812 */ /* 0x000fe4000788c0ff */
[-C--:B------:R-:W-:Y:S01]  /*18560*/  LEA.HI.X R3, R3, R149.reuse, R0, 0x1, P1 ;  /* 0x0000009503037211 */ /* 0x080fe200008f0c00 */
[--C-:B------:R-:W-:Y:S01]  /*18570*/  IMAD.X R4, R0, 0x1, R195.reuse, P0 ;  /* 0x0000000100047824 */ /* 0x100fe200000e06c3 */
[----:B------:R-:W-:Y:S02]  /*18580*/  LOP3.LUT P2, RZ, R210, 0x4, RZ, 0xc0, !PT ;  /* 0x00000004d2ff7812 */ /* 0x000fe4000784c0ff */
[C---:B------:R-:W-:Y:S01]  /*18590*/  IADD3 R5, P0, R7.reuse, R194, RZ ;  /* 0x000000c207057210 */ /* 0x040fe20007f1e0ff */
[----:B------:R-:W-:Y:S01]  /*185a0*/  @!PT LDS RZ, [RZ] ;  /* 0x00000000fffff984 */ /* 0x000fe20000000800 */
[----:B------:R-:W-:Y:S01]  /*185b0*/  @!PT LDS RZ, [RZ] ;  /* 0x00000000fffff984 */ /* 0x000fe20000000800 */
[----:B------:R-:W-:Y:S01]  /*185c0*/  @!PT LDS RZ, [RZ] ;  /* 0x00000000fffff984 */ /* 0x000fe20000000800 */
[----:B------:R-:W-:Y:S01]  /*185d0*/  @P5 LDGSTS.E.BYPASS.LTC128B.128 [R205+0x9000], desc[UR4][R2.64] ;  /* 0x0900000002cd5fae */ /* 0x000fe2000b901d44 */
[CC--:B------:R-:W-:Y:S03]  /*185e0*/  @P5 LEA R12, P6, R7.reuse, R148.reuse, 0x1 ;  /* 0x00000094070c5211 */ /* 0x0c0fe600078c08ff */
[----:B------:R-:W-:Y:S01]  /*185f0*/  @!P5 STS [R205+0x9000], RZ ;  /* 0x009000ffcd00d388 */ /* 0x000fe20000000800 */
[CCC-:B------:R-:W-:Y:S01]  /*18600*/  @P5 LEA.HI.X R13, R7.reuse, R149.reuse, R4.reuse, 0x1, P6 ;  /* 0x00000095070d5211 */ /* 0x1c0fe200030f0c04 */
[--C-:B------:R-:W-:Y:S01]  /*18610*/  IMAD.X R0, R4, 0x1, R195.reuse, P0 ;  /* 0x0000000104007824 */ /* 0x100fe200000e06c3 */
[-C--:B------:R-:W-:Y:S01]  /*18620*/  @P4 LEA R8, P1, R7, R148.reuse, 0x1 ;  /* 0x0000009407084211 */ /* 0x080fe200078208ff */
[----:B------:R-:W-:Y:S01]  /*18630*/  @!P5 STS [R205+0x9004], RZ ;  /* 0x009004ffcd00d388 */ /* 0x000fe20000000800 */
[-C--:B------:R-:W-:Y:S02]  /*18640*/  @P5 LEA R10, P6, R5, R148.reuse, 0x1 ;  /* 0x00000094050a5211 */ /* 0x080fe400078c08ff */
[CC--:B------:R-:W-:Y:S01]  /*18650*/  @P4 LEA.HI.X R9, R7.reuse, R149.reuse, R4, 0x1, P1 ;  /* 0x0000009507094211 */ /* 0x0c0fe200008f0c04 */
[----:B------:R-:W-:Y:S01]  /*18660*/  @!P5 STS.64 [R205+0x9008], RZ ;  /* 0x009008ffcd00d388 */ /* 0x000fe20000000a00 */
[-C--:B------:R-:W-:Y:S02]  /*18670*/  @P2 LEA R6, P0, R7, R148.reuse, 0x1 ;  /* 0x0000009407062211 */ /* 0x080fe400078008ff */
[-C--:B------:R-:W-:Y:S01]  /*18680*/  @P5 LEA.HI.X R11, R5, R149.reuse, R0, 0x1, P6 ;  /* 0x00000095050b5211 */ /* 0x080fe200030f0c00 */
[----:B------:R-:W-:Y:S01]  /*18690*/  @!PT LDS RZ, [RZ] ;  /* 0x00000000fffff984 */ /* 0x000fe20000000800 */
[----:B------:R-:W-:Y:S01]  /*186a0*/  @!PT LDS RZ, [RZ] ;  /* 0x00000000fffff984 */ /* 0x000fe20000000800 */
[----:B------:R-:W-:Y:S01]  /*186b0*/  @!PT LDS RZ, [RZ] ;  /* 0x00000000fffff984 */ /* 0x000fe20000000800 */
[----:B------:R-:W-:Y:S01]  /*186c0*/  @P4 LDGSTS.E.BYPASS.LTC128B.128 [R205+0xb000], desc[UR4][R2.64+0x40] ;  /* 0x0b00004002cd4fae */ /* 0x000fe2000b901d44 */
[-C--:B------:R-:W-:Y:S02]  /*186d0*/  @P2 LEA.HI.X R7, R7, R149.reuse, R4, 0x1, P0 ;  /* 0x0000009507072211 */ /* 0x080fe400000f0c04 */
[CC--:B------:R-:W-:Y:S01]  /*186e0*/  @P4 LEA R16, P1, R5.reuse, R148.reuse, 0x1 ;  /* 0x0000009405104211 */ /* 0x0c0fe200078208ff */
[----:B------:R-:W-:Y:S01]  /*186f0*/  @!P4 STS.128 [R205+0xb000], RZ ;  /* 0x00b000ffcd00c388 */ /* 0x000fe20000000c00 */
[C---:B------:R-:W-:Y:S02]  /*18700*/  @P2 LEA R14, P0, R5.reuse, R148, 0x1 ;  /* 0x00000094050e2211 */ /* 0x040fe400078008ff */
[CCC-:B------:R-:W-:Y:S01]  /*18710*/  @P4 LEA.HI.X R17, R5.reuse, R149.reuse, R0.reuse, 0x1, P1 ;  /* 0x0000009505114211 */ /* 0x1c0fe200008f0c00 */
[----:B------:R-:W-:Y:S01]  /*18720*/  @!PT LDS RZ, [RZ] ;  /* 0x00000000fffff984 */ /* 0x000fe20000000800 */
[----:B------:R-:W-:Y:S01]  /*18730*/  @!PT LDS RZ, [RZ] ;  /* 0x00000000fffff984 */ /* 0x000fe20000000800 */
[----:B------:R-:W-:Y:S01]  /*18740*/  @!PT LDS RZ, [RZ] ;  /* 0x00000000fffff984 */ /* 0x000fe20000000800 */
[----:B------:R-:W-:Y:S01]  /*18750*/  @P2 LDGSTS.E.BYPASS.LTC128B.128 [R205+0xd000], desc[UR4][R2.64+0x80] ;  /* 0x0d00008002cd2fae */ /* 0x000fe2000b901d44 */
[C---:B------:R-:W-:Y:S02]  /*18760*/  IADD3 R4, P6, R5.reuse, R194, RZ ;  /* 0x000000c205047210 */ /* 0x040fe40007fde0ff */
[-C--:B------:R-:W-:Y:S01]  /*18770*/  @P2 LEA.HI.X R15, R5, R149.reuse, R0, 0x1, P0 ;  /* 0x00000095050f2211 */ /* 0x080fe200000f0c00 */
[----:B------:R-:W-:Y:S01]  /*18780*/  @!P2 STS.128 [R205+0xd000], RZ ;  /* 0x00d000ffcd00a388 */ /* 0x000fe20000000c00 */
[-C--:B------:R-:W-:Y:S01]  /*18790*/  @P4 LEA R18, P1, R4, R148.reuse, 0x1 ;  /* 0x0000009404124211 */ /* 0x080fe200078208ff */
[----:B------:R-:W-:Y:S01]  /*187a0*/  IMAD.X R0, R0, 0x1, R195, P6 ;  /* 0x0000000100007824 */ /* 0x000fe200030e06c3 */
[CC--:B------:R-:W-:Y:S01]  /*187b0*/  @P5 LEA R20, P6, R4.reuse, R148.reuse, 0x1 ;  /* 0x0000009404145211 */ /* 0x0c0fe200078c08ff */
[----:B------:R-:W-:Y:S01]  /*187c0*/  @!PT LDS RZ, [RZ] ;  /* 0x00000000fffff984 */ /* 0x000fe20000000800 */
[----:B------:R-:W-:Y:S01]  /*187d0*/  @!PT LDS RZ, [RZ] ;  /* 0x00000000fffff984 */ /* 0x000fe20000000800 */
[----:B------:R-:W-:Y:S01]  /*187e0*/  @!PT LDS RZ, [RZ] ;  /* 0x00000000fffff984 */ /* 0x000fe20000000800 */
[----:B------:R-:W-:Y:S01]  /*187f0*/  @P5 LDGSTS.E.BYPASS.LTC128B.128 [R205+0x9800], desc[UR4][R12.64] ;  /* 0x098000000ccd5fae */ /* 0x000fe2000b901d44 */
[C---:B------:R-:W-:Y:S02]  /*18800*/  @P2 LEA R22, P0, R4.reuse, R148, 0x1 ;  /* 0x0000009404162211 */ /* 0x040fe400078008ff */
[CCC-:B------:R-:W-:Y:S01]  /*18810*/  @P5 LEA.HI.X R21, R4.reuse, R149.reuse, R0.reuse, 0x1, P6 ;  /* 0x0000009504155211 */ /* 0x1c0fe200030f0c00 */
[----:B------:R-:W-:Y:S01]  /*18820*/  @!P5 STS.128 [R205+0x9800], RZ ;  /* 0x009800ffcd00d388 */ /* 0x000fe20000000c00 */
[CCC-:B------:R-:W-:Y:S02]  /*18830*/  @P4 LEA.HI.X R19, R4.reuse, R149.reuse, R0.reuse, 0x1, P1 ;  /* 0x0000009504134211 */ /* 0x1c0fe400008f0c00 */
[----:B------:R-:W-:Y:S01]  /*18840*/  @P2 LEA.HI.X R23, R4, R149, R0, 0x1, P0 ;  /* 0x0000009504172211 */ /* 0x000fe200000f0c00 */
[----:B------:R-:W-:Y:S01]  /*18850*/  @!PT LDS RZ, [RZ] ;  /* 0x00000000fffff984 */ /* 0x000fe20000000800 */
[----:B------:R-:W-:Y:S01]  /*18860*/  @!PT LDS RZ, [RZ] ;  /* 0x00000000fffff984 */ /* 0x000fe20000000800 */
[----:B------:R-:W-:Y:S01]  /*18870*/  @!PT LDS RZ, [RZ] ;  /* 0x00000000fffff984 */ /* 0x000fe20000000800 */
[----:B------:R-:W-:Y:S01]  /*18880*/  @P4 LDGSTS.E.BYPASS.LTC128B.128 [R205+0xb800], desc[UR4][R8.64+0x40] ;  /* 0x0b80004008cd4fae */ /* 0x000fe2000b901d44 */
[----:B------:R-:W-:Y:S03]  /*18890*/  ISETP.GE.AND P0, PT, R207, 0x2, PT ;  /* 0x00000002cf00780c */ /* 0x000fe60003f06270 */
        /* <DEDUP_REMOVED lines=36> */
[----:B------:R-:W-:Y:S04]  /*18ae0*/  LDSM.16.M88.4 R124, [R193] ;  /* 0x00000000c17c783b */ /* 0x000fe80000000200 */
[----:B------:R-:W1:Y:S04]  /*18af0*/  LDSM.16.M88.4 R128, [R192+0x3000] ;  /* 0x00300000c080783b */ /* 0x000e680000000200 */
[----:B------:R-:W3:Y:S04]  /*18b00*/  LDSM.16.M88.4 R132, [R192+0x3400] ;  /* 0x00340000c084783b */ /* 0x000ee80000000200 */
[----:B------:R-:W5:Y:S04]  /*18b10*/  LDSM.16.M88.4 R136, [R192+0x3800] ;  /* 0x00380000c088783b */ /* 0x000f680000000200 */
[----:B------:R-:W5:Y:S04]  /*18b20*/  LDSM.16.M88.4 R140, [R192+0x3c00] ;  /* 0x003c0000c08c783b */ /* 0x000f680000000200 */
[----:B------:R-:W0:Y:S04]  /*18b30*/  LDGDEPBAR ;  /* 0x00000000000079af */ /* 0x000e280000000000 */
[----:B------:R-:W5:Y:S04]  /*18b40*/  LDSM.16.M88.4 R144, [R192+0x4000] ;  /* 0x00400000c090783b */ /* 0x000f680000000200 */
[----:B------:R-:W5:Y:S04]  /*18b50*/  LDSM.16.M88.4 R48, [R192+0x4400] ;  /* 0x00440000c030783b */ /* 0x000f680000000200 */
[----:B------:R-:W5:Y:S04]  /*18b60*/  LDSM.16.M88.4 R56, [R192+0x4800] ;  /* 0x00480000c038783b */ /* 0x000f680000000200 */
[----:B------:R-:W5:Y:S04]  /*18b70*/  LDSM.16.M88.4 R64, [R192+0x4c00] ;  /* 0x004c0000c040783b */ /* 0x000f680000000200 */
[----:B------:R-:W-:Y:S01]  /*18b80*/  LDSM.16.M88.4 R148, [R191] ;  /* 0x00000000bf94783b */ /* 0x000fe20000000200 */
[C---:B-1----:R-:W-:Y:S03]  /*18b90*/  HMMA.16816.F32.BF16 R4, R124.reuse, R128, RZ ;  /* 0x000000807c04723c */ /* 0x042fe600000418ff */
[----:B------:R-:W1:Y:S04]  /*18ba0*/  LDSM.16.M88.4 R152, [R189+0x3000] ;  /* 0x00300000bd98783b */ /* 0x000e680000000200 */
[----:B------:R-:W1:Y:S01]  /*18bb0*/  LDSM.16.M88.4 R156, [R189+0x3400] ;  /* 0x00340000bd9c783b */ /* 0x000e620000000200 */
[C---:B--2---:R-:W-:Y:S03]  /*18bc0*/  HMMA.16816.F32.BF16 R8, R124.reuse, R130, RZ ;  /* 0x000000827c08723c */ /* 0x044fe600000418ff */
[----:B------:R-:W2:Y:S03]  /*18bd0*/  LDSM.16.M88.4 R128, [R189+0x3800] ;  /* 0x00380000bd80783b */ /* 0x000ea60000000200 */
[C---:B---3--:R-:W-:Y:S01]  /*18be0*/  HMMA.16816.F32.BF16 R12, R124.reuse, R132, RZ ;  /* 0x000000847c0c723c */ /* 0x048fe200000418ff */
[----:B------:R-:W-:Y:S04]  /*18bf0*/  LDSM.16.M88.4 R160, [R189+0x5000] ;  /* 0x00500000bda0783b */ /* 0x000fe80000000200 */
[----:B------:R-:W-:Y:S01]  /*18c00*/  LDSM.16.M88.4 R164, [R189+0x6400] ;  /* 0x00640000bda4783b */ /* 0x000fe20000000200 */
[C---:B----4-:R-:W-:Y:S03]  /*18c10*/  HMMA.16816.F32.BF16 R16, R124.reuse, R134, RZ ;  /* 0x000000867c10723c */ /* 0x050fe600000418ff */
[----:B------:R-:W3:Y:S03]  /*18c20*/  LDSM.16.M88.4 R132, [R189+0x3c00] ;  /* 0x003c0000bd84783b */ /* 0x000ee60000000200 */
[C---:B-----5:R-:W-:Y:S01]  /*18c30*/  HMMA.16816.F32.BF16 R20, R124.reuse, R136, RZ ;  /* 0x000000887c14723c */ /* 0x060fe200000418ff */
[----:B------:R-:W-:Y:S04]  /*18c40*/  LDSM.16.M88.4 R168, [R189+0x6800] ;  /* 0x00680000bda8783b */ /* 0x000fe80000000200 */
[----:B------:R-:W-:Y:S01]  /*18c50*/  LDSM.16.M88.4 R172, [R189+0x7c00] ;  /* 0x007c0000bdac783b */ /* 0x000fe20000000200 */
[C---:B------:R-:W-:Y:S03]  /*18c60*/  HMMA.16816.F32.BF16 R24, R124.reuse, R138, RZ ;  /* 0x0000008a7c18723c */ /* 0x040fe600000418ff */
[----:B------:R-:W4:Y:S03]  /*18c70*/  LDSM.16.M88.4 R136, [R189+0x4000] ;  /* 0x00400000bd88783b */ /* 0x000f260000000200 */
[C---:B------:R-:W-:Y:S01]  /*18c80*/  HMMA.16816.F32.BF16 R28, R124.reuse, R140, RZ ;  /* 0x0000008c7c1c723c */ /* 0x040fe200000418ff */
[----:B------:R-:W-:Y:S04]  /*18c90*/  LDSM.16.M88.4 R176, [R189+0x8000] ;  /* 0x00800000bdb0783b */ /* 0x000fe80000000200 */
[----:B------:R-:W-:Y:S01]  /*18ca0*/  LDSM.16.M88.4 R180, [R189+0x8400] ;  /* 0x00840000bdb4783b */ /* 0x000fe20000000200 */
[C---:B------:R-:W-:Y:S03]  /*18cb0*/  HMMA.16816.F32.BF16 R32, R124.reuse, R142, RZ ;  /* 0x0000008e7c20723c */ /* 0x040fe600000418ff */
[----:B------:R-:W-:Y:S03]  /*18cc0*/  LDSM.16.M88.4 R140, [R189+0x4800] ;  /* 0x00480000bd8c783b */ /* 0x000fe60000000200 */
[C---:B------:R-:W-:Y:S01]  /*18cd0*/  HMMA.16816.F32.BF16 R36, R124.reuse, R144, RZ ;  /* 0x000000907c24723c */ /* 0x040fe200000418ff */
[----:B------:R-:W-:Y:S05]  /*18ce0*/  LDSM.16.M88.4 R184, [R189+0x8800] ;  /* 0x00880000bdb8783b */ /* 0x000fea0000000200 */
[C---:B------:R-:W-:Y:S01]  /*18cf0*/  HMMA.16816.F32.BF16 R40, R124.reuse, R146, RZ ;  /* 0x000000927c28723c */ /* 0x040fe200000418ff */
[----:B------:R-:W-:Y:S05]  /*18d00*/  LDSM.16.M88.4 R144, [R189+0x4c00] ;  /* 0x004c0000bd90783b */ /* 0x000fea0000000200 */
[C---:B------:R-:W-:Y:S06]  /*18d10*/  HMMA.16816.F32.BF16 R44, R124.reuse, R48, RZ ;  /* 0x000000307c2c723c */ /* 0x040fec00000418ff */
[C---:B------:R-:W-:Y:S06]  /*18d20*/  HMMA.16816.F32.BF16 R48, R124.reuse, R50, RZ ;  /* 0x000000327c30723c */ /* 0x040fec00000418ff */
[C---:B------:R-:W-:Y:S06]  /*18d30*/  HMMA.16816.F32.BF16 R52, R124.reuse, R56, RZ ;  /* 0x000000387c34723c */ /* 0x040fec00000418ff */
[C---:B------:R-:W-:Y:S06]  /*18d40*/  HMMA.16816.F32.BF16 R56, R124.reuse, R58, RZ ;  /* 0x0000003a7c38723c */ /* 0x040fec00000418ff */
[C---:B------:R-:W-:Y:S06]  /*18d50*/  HMMA.16816.F32.BF16 R60, R124.reuse, R64, RZ ;  /* 0x000000407c3c723c */ /* 0x040fec00000418ff */
[----:B------:R-:W-:Y:S01]  /*18d60*/  HMMA.16816.F32.BF16 R64, R124, R66, RZ ;  /* 0x000000427c40723c */ /* 0x000fe200000418ff */
[----:B------:R-:W5:Y:S05]  /*18d70*/  LDSM.16.M88.4 R124, [R189+0x4400] ;  /* 0x00440000bd7c783b */ /* 0x000f6a0000000200 */
[C---:B-1----:R-:W-:Y:S06]  /*18d80*/  HMMA.16816.F32.BF16 R4, R148.reuse, R152, R4 ;  /* 0x000000989404723c */ /* 0x042fec0000041804 */
[C---:B------:R-:W-:Y:S01]  /*18d90*/  HMMA.16816.F32.BF16 R8, R148.reuse, R154, R8 ;  /* 0x0000009a9408723c */ /* 0x040fe20000041808 */
[----:B------:R-:W-:Y:S05]  /*18da0*/  LDSM.16.M88.4 R152, [R193+0x1000] ;  /* 0x00100000c198783b */ /* 0x000fea0000000200 */
[C---:B------:R-:W-:Y:S06]  /*18db0*/  HMMA.16816.F32.BF16 R12, R148.reuse, R156, R12 ;  /* 0x0000009c940c723c */ /* 0x040fec000004180c */
[C---:B------:R-:W-:Y:S01]  /*18dc0*/  HMMA.16816.F32.BF16 R16, R148.reuse, R158, R16 ;  /* 0x0000009e9410723c */ /* 0x040fe20000041810 */
[----:B------:R-:W1:Y:S05]  /*18dd0*/  LDSM.16.M88.4 R156, [R192+0x5000] ;  /* 0x00500000c09c783b */ /* 0x000e6a0000000200 */
[C---:B--2---:R-:W-:Y:S06]  /*18de0*/  HMMA.16816.F32.BF16 R20, R148.reuse, R128, R20 ;  /* 0x000000809414723c */ /* 0x044fec0000041814 */
[C---:B------:R-:W-:Y:S01]  /*18df0*/  HMMA.16816.F32.BF16 R24, R148.reuse, R130, R24 ;  /* 0x000000829418723c */ /* 0x040fe20000041818 */
[----:B------:R-:W2:Y:S05]  /*18e00*/  LDSM.16.M88.4 R128, [R192+0x5400] ;  /* 0x00540000c080783b */ /* 0x000eaa0000000200 */
[C---:B---3--:R-:W-:Y:S06]  /*18e10*/  HMMA.16816.F32.BF16 R28, R148.reuse, R132, R28 ;  /* 0x00000084941c723c */ /* 0x048fec000004181c */
[C---:B------:R-:W-:Y:S01]  /*18e20*/  HMMA.16816.F32.BF16 R32, R148.reuse, R134, R32 ;  /* 0x000000869420723c */ /* 0x040fe20000041820 */
[----:B------:R-:W3:Y:S05]  /*18e30*/  LDSM.16.M88.4 R132, [R192+0x5800] ;  /* 0x00580000c084783b */ /* 0x000eea0000000200 */
[C---:B----4-:R-:W-:Y:S06]  /*18e40*/  HMMA.16816.F32.BF16 R36, R148.reuse, R136, R36 ;  /* 0x000000889424723c */ /* 0x050fec0000041824 */
[C---:B------:R-:W-:Y:S01]  /*18e50*/  HMMA.16816.F32.BF16 R40, R148.reuse, R138, R40 ;  /* 0x0000008a9428723c */ /* 0x040fe20000041828 */
[----:B------:R-:W4:Y:S05]  /*18e60*/  LDSM.16.M88.4 R136, [R192+0x5c00] ;  /* 0x005c0000c088783b */ /* 0x000f2a0000000200 */
[C---:B-----5:R-:W-:Y:S06]  /*18e70*/  HMMA.16816.F32.BF16 R44, R148.reuse, R124, R44 ;  /* 0x0000007c942c723c */ /* 0x060fec000004182c */
[C---:B------:R-:W-:Y:S01]  /*18e80*/  HMMA.16816.F32.BF16 R48, R148.reuse, R126, R48 ;  /* 0x0000007e9430723c */ /* 0x040fe20000041830 */
[----:B------:R-:W5:Y:S05]  /*18e90*/  LDSM.16.M88.4 R124, [R192+0x6000] ;  /* 0x00600000c07c783b */ /* 0x000f6a0000000200 */
[C---:B------:R-:W-:Y:S06]  /*18ea0*/  HMMA.16816.F32.BF16 R52, R148.reuse, R140, R52 ;  /* 0x0000008c9434723c */ /* 0x040fec0000041834 */
[C---:B------:R-:W-:Y:S01]  /*18eb0*/  HMMA.16816.F32.BF16 R56, R148.reuse, R142, R56 ;  /* 0x0000008e9438723c */ /* 0x040fe20000041838 */
[----:B------:R-:W5:Y:S05]  /*18ec0*/  LDSM.16.M88.4 R140, [R192+0x6400] ;  /* 0x00640000c08c783b */ /* 0x000f6a0000000200 */
[C---:B------:R-:W-:Y:S06]  /*18ed0*/  HMMA.16816.F32.BF16 R60, R148.reuse, R144, R60 ;  /* 0x00000090943c723c */ /* 0x040fec000004183c */
[----:B------:R-:W-:Y:S01]  /*18ee0*/  HMMA.16816.F32.BF16 R64, R148, R146, R64 ;  /* 0x000000929440723c */ /* 0x000fe20000041840 */
[----:B------:R-:W5:Y:S04]  /*18ef0*/  LDSM.16.M88.4 R144, [R192+0x6800] ;  /* 0x00680000c090783b */ /* 0x000f680000000200 */
[----:B------:R-:W5:Y:S01]  /*18f00*/  LDSM.16.M88.4 R148, [R192+0x6c00] ;  /* 0x006c0000c094783b */ /* 0x000f620000000200 */
[C---:B-1----:R-:W-:Y:S06]  /*18f10*/  HMMA.16816.F32.BF16 R4, R152.reuse, R156, R4 ;  /* 0x0000009c9804723c */ /* 0x042fec0000041804 */
        /* <DEDUP_REMOVED lines=18> */
[C---:B------:R-:W-:Y:S01]  /*19040*/  HMMA.16816.F32.BF16 R56, R152.reuse, R146, R56 ;  /* 0x000000929838723c */ /* 0x040fe20000041838 */
[----:B------:R-:W-:Y:S05]  /*19050*/  LDSM.16.M88.4 R144, [R193+0x2000] ;  /* 0x00200000c190783b */ /* 0x000fea0000000200 */
[C---:B------:R-:W-:Y:S06]  /*19060*/  HMMA.16816.F32.BF16 R60, R152.reuse, R148, R60 ;  /* 0x00000094983c723c */ /* 0x040fec000004183c */
[----:B------:R-:W-:Y:S01]  /*19070*/  HMMA.16816.F32.BF16 R64, R152, R150, R64 ;  /* 0x000000969840723c */ /* 0x000fe20000041840 */
[----:B------:R-:W5:Y:S04]  /*19080*/  LDSM.16.M88.4 R148, [R192+0x7000] ;  /* 0x00700000c094783b */ /* 0x000f680000000200 */
[----:B------:R-:W-:Y:S01]  /*19090*/  LDSM.16.M88.4 R152, [R192+0x8400] ;  /* 0x00840000c098783b */ /* 0x000fe20000000200 */
[C---:B-1----:R-:W-:Y:S06]  /*190a0*/  HMMA.16816.F32.BF16 R4, R156.reuse, R160, R4 ;  /* 0x000000a09c04723c */ /* 0x042fec0000041804 */
        /* <DEDUP_REMOVED lines=8> */
[C---:B----4-:R-:W-:Y:S06]  /*19130*/  HMMA.16816.F32.BF16 R28, R156.reuse, R136, R28 ;  /* 0x000000889c1c723c */ /* 0x050fec000004181c */
[C---:B------:R-:W-:Y:S01]  /*19140*/  HMMA.16816.F32.BF16 R32, R156.reuse, R138, R32 ;  /* 0x0000008a9c20723c */ /* 0x040fe20000041820 */
[----:B------:R-:W-:Y:S05]  /*19150*/  LDSM.16.M88.4 R136, [R192+0x8000] ;  /* 0x00800000c088783b */ /* 0x000fea0000000200 */
[C---:B-----5:R-:W-:Y:S06]  /*19160*/  HMMA.16816.F32.BF16 R36, R156.reuse, R124, R36 ;  /* 0x0000007c9c24723c */ /* 0x060fec0000041824 */
[C---:B------:R-:W-:Y:S01]  /*19170*/  HMMA.16816.F32.BF16 R40, R156.reuse, R126, R40 ;  /* 0x0000007e9c28723c */ /* 0x040fe20000041828 */
[----:B------:R-:W2:Y:S05]  /*19180*/  LDSM.16.M88.4 R124, [R192+0x7800] ;  /* 0x00780000c07c783b */ /* 0x000eaa0000000200 */
[C---:B------:R-:W-:Y:S06]  /*19190*/  HMMA.16816.F32.BF16 R44, R156.reuse, R164, R44 ;  /* 0x000000a49c2c723c */ /* 0x040fec000004182c */
[C---:B------:R-:W-:Y:S01]  /*191a0*/  HMMA.16816.F32.BF16 R48, R156.reuse, R166, R48 ;  /* 0x000000a69c30723c */ /* 0x040fe20000041830 */
[----:B------:R-:W3:Y:S05]  /*191b0*/  LDSM.16.M88.4 R164, [R192+0x8c00] ;  /* 0x008c0000c0a4783b */ /* 0x000eea0000000200 */
[C---:B------:R-:W-:Y:S06]  /*191c0*/  HMMA.16816.F32.BF16 R52, R156.reuse, R168, R52 ;  /* 0x000000a89c34723c */ /* 0x040fec0000041834 */
[C---:B------:R-:W-:Y:S01]  /*191d0*/  HMMA.16816.F32.BF16 R56, R156.reuse, R170, R56 ;  /* 0x000000aa9c38723c */ /* 0x040fe20000041838 */
[----:B------:R-:W-:Y:S05]  /*191e0*/  LDSM.16.M88.4 R168, [R189+0x7800] ;  /* 0x00780000bda8783b */ /* 0x000fea0000000200 */
[C---:B------:R-:W-:Y:S06]  /*191f0*/  HMMA.16816.F32.BF16 R60, R156.reuse, R140, R60 ;  /* 0x0000008c9c3c723c */ /* 0x040fec000004183c */
[----:B------:R-:W-:Y:S01]  /*19200*/  HMMA.16816.F32.BF16 R64, R156, R142, R64 ;  /* 0x0000008e9c40723c */ /* 0x000fe20000041840 */
[----:B------:R-:W-:Y:S04]  /*19210*/  LDSM.16.M88.4 R140, [R191+0x2000] ;  /* 0x00200000bf8c783b */ /* 0x000fe80000000200 */
[----:B------:R-:W4:Y:S01]  /*19220*/  LDSM.16.M88.4 R156, [R189+0x7000] ;  /* 0x00700000bd9c783b */ /* 0x000f220000000200 */
[C---:B------:R-:W-:Y:S06]  /*19230*/  HMMA.16816.F32.BF16 R4, R144.reuse, R148, R4 ;  /* 0x000000949004723c */ /* 0x040fec0000041804 */
[C---:B------:R-:W-:Y:S01]  /*19240*/  HMMA.16816.F32.BF16 R8, R144.reuse, R150, R8 ;  /* 0x000000969008723c */ /* 0x040fe20000041808 */
[----:B------:R-:W5:Y:S05]  /*19250*/  LDSM.16.M88.4 R148, [R189+0x7400] ;  /* 0x00740000bd94783b */ /* 0x000f6a0000000200 */
[C---:B-1----:R-:W-:Y:S06]  /*19260*/  HMMA.16816.F32.BF16 R12, R144.reuse, R128, R12 ;  /* 0x00000080900c723c */ /* 0x042fec000004180c */
[C---:B------:R-:W-:Y:S01]  /*19270*/  HMMA.16816.F32.BF16 R16, R144.reuse, R130, R16 ;  /* 0x000000829010723c */ /* 0x040fe20000041810 */
[----:B------:R-:W1:Y:S01]  /*19280*/  LDSM.16.M88.4 R128, [R189+0x8c00] ;  /* 0x008c0000bd80783b */ /* 0x000e620000000200 */
[----:B------:R-:W-:Y:S04]  /*19290*/  DEPBAR.LE SB0, 0x0 ;  /* 0x000080000000791a */ /* 0x000fe80000000000 */
[C---:B--2---:R-:W-:Y:S01]  /*192a0*/  HMMA.16816.F32.BF16 R20, R144.reuse, R124, R20 ;  /* 0x0000007c9014723c */ /* 0x044fe20000041814 */
[----:B------:R-:W-:Y:S05]  /*192b0*/  BAR.SYNC.DEFER_BLOCKING 0x0 ;  /* 0x0000000000007b1d */ /* 0x000fea0000010000 */
        /* <DEDUP_REMOVED lines=9> */
[C---:B---3--:R-:W-:Y:S06]  /*19350*/  HMMA.16816.F32.BF16 R60, R144.reuse, R164, R60 ;  /* 0x000000a4903c723c */ /* 0x048fec000004183c */
[----:B------:R-:W-:Y:S06]  /*19360*/  HMMA.16816.F32.BF16 R64, R144, R166, R64 ;  /* 0x000000a69040723c */ /* 0x000fec0000041840 */
[C---:B----4-:R-:W-:Y:S06]  /*19370*/  HMMA.16816.F32.BF16 R4, R140.reuse, R156, R4 ;  /* 0x0000009c8c04723c */ /* 0x050fec0000041804 */
[C---:B------:R-:W-:Y:S06]  /*19380*/  HMMA.16816.F32.BF16 R8, R140.reuse, R158, R8 ;  /* 0x0000009e8c08723c */ /* 0x040fec0000041808 */
[C---:B-----5:R-:W-:Y:S06]  /*19390*/  HMMA.16816.F32.BF16 R12, R140.reuse, R148, R12 ;  /* 0x000000948c0c723c */ /* 0x060fec000004180c */
[C---:B------:R-:W-:Y:S05]  /*193a0*/  HMMA.16816.F32.BF16 R16, R140.reuse, R150, R16 ;  /* 0x000000968c10723c */ /* 0x040fea0000041810 */
[----:B------:R-:W-:Y:S01]  /*193b0*/  IMAD.MOV.U32 R148, RZ, RZ, R2 ;  /* 0x000000ffff947224 */ /* 0x000fe200078e0002 */
[C---:B------:R-:W-:Y:S05]  /*193c0*/  HMMA.16816.F32.BF16 R20, R140.reuse, R168, R20 ;  /* 0x000000a88c14723c */ /* 0x040fea0000041814 */
[----:B------:R-:W-:Y:S01]  /*193d0*/  IMAD.MOV.U32 R149, RZ, RZ, R3 ;  /* 0x000000ffff957224 */ /* 0x000fe200078e0003 */
        /* <DEDUP_REMOVED lines=9> */
[C---:B-1----:R-:W-:Y:S06]  /*19470*/  HMMA.16816.F32.BF16 R60, R140.reuse, R128, R60 ;  /* 0x000000808c3c723c */ /* 0x042fec000004183c */
[----:B------:R-:W-:Y:S01]  /*19480*/  HMMA.16816.F32.BF16 R64, R140, R130, R64 ;  /* 0x000000828c40723c */ /* 0x000fe20000041840 */
[----:B------:R-:W-:Y:S11]  /*19490*/  @!UPT UIADD3 URZ, URZ, URZ, URZ ;  /* 0x0000003f3f3ff290 */ /* 0x000ff6000fffe03f */
[----:B------:R-:W-:Y:S01]  /*194a0*/  @!UPT UIADD3 URZ, URZ, URZ, URZ ;  /* 0x0000003f3f3ff290 */ /* 0x000fe2000fffe03f */
[----:B------:R-:W-:Y:S11]  /*194b0*/  @!P0 BRA `(.L_x_1014) ;  /* 0x0000000800848947 */ /* 0x000ff60003800000 */
[----:B------:R-:W-:Y:S04]  /*194c0*/  BSSY B0, `(.L_x_1015) ;  /* 0x0000045000007945 */ /* 0x000fe80003800000 */
[----:B------:R-:W-:Y:S05]  /*194d0*/  @!P3 BRA `(.L_x_1016) ;  /* 0x000000040000b947 */ /* 0x000fea0003800000 */
[----:B------:R-:W2:Y:S01]  /*194e0*/  LD.E R129, desc[UR4][R118.64+0x170] ;  /* 0x0001700476817980 */ /* 0x000ea2000c101900 */
[----:B------:R-:W-:Y:S03]  /*194f0*/  SHF.L.U32 R124, R207, 0x7, RZ ;  /* 0x00000007cf7c7819 */ /* 0x000fe600000006ff */
[----:B------:R-:W3:Y:S02]  /*19500*/  LD.E.64 R132, desc[UR4][R118.64+0x20] ;  /* 0x0000200476847980 */ /* 0x000ee4000c101b00 */
[C---:B------:R-:W-:Y:S01]  /*19510*/  VIADD R122, R124.reuse, 0xffffff00 ;  /* 0xffffff007c7a7836 */ /* 0x040fe20000000000 */
[----:B------:R-:W-:Y:S04]  /*19520*/  IADD3 R124, R124, -0x80, RZ ;  /* 0xffffff807c7c7810 */ /* 0x000fe80007ffe0ff */
[----:B------:R-:W-:Y:S02]  /*19530*/  IABS R2, R122 ;  /* 0x0000007a00027213 */ /* 0x000fe40000000000 */
[-C--:B--2---:R-:W-:Y:S02]  /*19540*/  IABS R125, R129.reuse ;  /* 0x00000081007d7213 */ /* 0x084fe40000000000 */
[-C--:B------:R-:W-:Y:S02]  /*19550*/  IABS R3, R129.reuse ;  /* 0x0000008100037213 */ /* 0x080fe40000000000 */
[----:B------:R-:W1:Y:S01]  /*19560*/  I2F.RP R120, R125 ;  /* 0x0000007d00787306 */ /* 0x000e620000209400 */
[----:B------:R-:W-:Y:S02]  /*19570*/  LOP3.LUT R122, R122, R129, RZ, 0x3c, !PT ;  /* 0x000000817a7a7212 */ /* 0x000fe400078e3cff */
[----:B------:R-:W-:Y:S07]  /*19580*/  IMAD.MOV R3, RZ, RZ, -R3 ;  /* 0x000000ffff037224 */ /* 0x000fee00078e0a03 */
[----:B-1----:R-:W1:Y:S02]  /*19590*/  MUFU.RCP R0, R120 ;  /* 0x0000007800007308 */ /* 0x002e640000001000 */
[----:B-1----:R-:W-:Y:S08]  /*195a0*/  VIADD R126, R0, 0xffffffe ;  /* 0x0ffffffe007e7836 */ /* 0x002ff00000000000 */
[----:B------:R-:W1:Y:S02]  /*195b0*/  F2I.FTZ.U32.TRUNC.NTZ R127, R126 ;  /* 0x0000007e007f7305 */ /* 0x000e64000021f000 */
[--C-:B-1----:R-:W-:Y:S02]  /*195c0*/  IMAD.MOV R0, RZ, RZ, -R127.reuse ;  /* 0x000000ffff007224 */ /* 0x102fe400078e0a7f */
[----:B------:R-:W-:Y:S02]  /*195d0*/  IMAD.MOV.U32 R126, RZ, RZ, RZ ;  /* 0x000000ffff7e7224 */ /* 0x000fe400078e00ff */
[----:B------:R-:W-:Y:S01]  /*195e0*/  IMAD R131, R0, R125, RZ ;  /* 0x0000007d00837224 */ /* 0x000fe200078e02ff */
[----:B------:R-:W-:Y:S02]  /*195f0*/  IABS R0, R124 ;  /* 0x0000007c00007213 */ /* 0x000fe40000000000 */
[----:B------:R-:W-:Y:S01]  /*19600*/  LOP3.LUT R124, R124, R129, RZ, 0x3c, !PT ;  /* 0x000000817c7c7212 */ /* 0x000fe200078e3cff */
[----:B------:R-:W-:Y:S02]  /*19610*/  IMAD.HI.U32 R127, R127, R131, R126 ;  /* 0x000000837f7f7227 */ /* 0x000fe400078e007e */
[----:B------:R-:W2:Y:S04]  /*19620*/  LD.E.64 R130, desc[UR4][R118.64+0x38] ;  /* 0x0000380476827980 */ /* 0x000ea8000c101b00 */
[C---:B------:R-:W-:Y:S04]  /*19630*/  IMAD.HI.U32 R120, R127.reuse, R2, RZ ;  /* 0x000000027f787227 */ /* 0x040fe800078e00ff */
[-C--:B------:R-:W-:Y:S02]  /*19640*/  IMAD R2, R120, R3.reuse, R2 ;  /* 0x0000000378027224 */ /* 0x080fe400078e0202 */
[----:B------:R-:W-:Y:S03]  /*19650*/  IMAD.HI.U32 R127, R127, R0, RZ ;  /* 0x000000007f7f7227 */ /* 0x000fe600078e00ff */
[----:B------:R-:W-:Y:S01]  /*19660*/  ISETP.GT.U32.AND P6, PT, R125, R2, PT ;  /* 0x000000027d00720c */ /* 0x000fe20003fc4070 */
[----:B------:R-:W-:Y:S05]  /*19670*/  IMAD R0, R127, R3, R0 ;  /* 0x000000037f007224 */ /* 0x000fea00078e0200 */
        /* <DEDUP_REMOVED lines=14> */
[C---:B------:R-:W-:Y:S03]  /*19760*/  SEL R125, R0.reuse, R120, !P6 ;  /* 0x00000078007d7207 */ /* 0x040fe60007000000 */
[----:B------:R-:W-:Y:S02]  /*19770*/  @!P1 IADD3 R127, -R127, RZ, RZ ;  /* 0x000000ff7f7f9210 */ /* 0x000fe40007ffe1ff */
[CC--:B------:R-:W-:Y:S02]  /*19780*/  LEA R136, P1, R125.reuse, R208.reuse, 0x2 ;  /* 0x000000d07d887211 */ /* 0x0c0fe400078210ff */
[----:B------:R-:W-:Y:S02]  /*19790*/  SEL R127, R0, R127, !P6 ;  /* 0x0000007f007f7207 */ /* 0x000fe40007000000 */
[-C--:B------:R-:W-:Y:S02]  /*197a0*/  LEA.HI.X.SX32 R137, R125, R209.reuse, 0x2, P1 ;  /* 0x000000d17d897211 */ /* 0x080fe400008f16ff */
[C---:B------:R-:W-:Y:S01]  /*197b0*/  LEA R134, P0, R127.reuse, R208, 0x2 ;  /* 0x000000d07f867211 */ /* 0x040fe200078010ff */
[C---:B------:R-:W-:Y:S02]  /*197c0*/  IMAD.IADD R2, R127.reuse, 0x1, -R125 ;  /* 0x000000017f027824 */ /* 0x040fe400078e0a7d */
[----:B------:R-:W4:Y:S01]  /*197d0*/  LD.E R0, desc[UR4][R136.64] ;  /* 0x0000000488007980 */ /* 0x000f22000c101900 */
[----:B------:R-:W-:Y:S01]  /*197e0*/  LEA.HI.X.SX32 R135, R127, R209, 0x2, P0 ;  /* 0x000000d17f877211 */ /* 0x000fe200000f16ff */
[----:B------:R-:W-:Y:S04]  /*197f0*/  IMAD R129, R129, R2, -0x80 ;  /* 0xffffff8081817424 */ /* 0x000fe800078e0202 */
[----:B------:R-:W4:Y:S01]  /*19800*/  LD.E R3, desc[UR4][R134.64] ;  /* 0x0000000486037980 */ /* 0x000f22000c101900 */
[----:B------:R-:W-:Y:S01]  /*19810*/  SHF.R.S32.HI R125, RZ, 0x1f, R129 ;  /* 0x0000001fff7d7819 */ /* 0x000fe20000011481 */
[-C--:B--2---:R-:W-:Y:S02]  /*19820*/  IMAD R2, R131, R129.reuse, RZ ;  /* 0x0000008183027224 */ /* 0x084fe400078e02ff */
[C---:B------:R-:W-:Y:S04]  /*19830*/  IMAD.WIDE.U32 R126, R130.reuse, R129, RZ ;  /* 0x00000081827e7225 */ /* 0x040fe800078e00ff */
[----:B------:R-:W-:Y:S05]  /*19840*/  IMAD R2, R130, R125, R2 ;  /* 0x0000007d82027224 */ /* 0x000fea00078e0202 */
[----:B------:R-:W-:Y:S01]  /*19850*/  IADD3 R127, R127, R2, RZ ;  /* 0x000000027f7f7210 */ /* 0x000fe20007ffe0ff */
[----:B----4-:R-:W-:Y:S04]  /*19860*/  IMAD.IADD R3, R0, 0x1, -R3 ;  /* 0x0000000100037824 */ /* 0x010fe800078e0a03 */
[----:B---3--:R-:W-:Y:S01]  /*19870*/  IMAD R125, R133, R3, RZ ;  /* 0x00000003857d7224 */ /* 0x008fe200078e02ff */
[----:B------:R-:W-:Y:S01]  /*19880*/  SHF.R.S32.HI R0, RZ, 0x1f, R3 ;  /* 0x0000001fff007819 */ /* 0x000fe20000011403 */
[----:B------:R-:W-:Y:S04]  /*19890*/  IMAD.WIDE.U32 R126, R3, R132, R126 ;  /* 0x00000084037e7225 */ /* 0x000fe800078e007e */
[----:B------:R-:W-:Y:S04]  /*198a0*/  IMAD R125, R132, R0, R125 ;  /* 0x00000000847d7224 */ /* 0x000fe800078e027d */
[----:B------:R-:W-:Y:S01]  /*198b0*/  IMAD.IADD R0, R127, 0x1, R125 ;  /* 0x000000017f007824 */ /* 0x000fe200078e027d */
[----:B------:R-:W-:Y:S01]  /*198c0*/  MOV R127, R126 ;  /* 0x0000007e007f7202 */ /* 0x000fe20000000f00 */
[----:B------:R-:W-:Y:S05]  /*198d0*/  BRA `(.L_x_1017) ;  /* 0x00000000000c7947 */ /* 0x000fea0003800000 */
.L_x_1016:
[----:B------:R-:W2:Y:S02]  /*198e0*/  LD.E R127, desc[UR4][R118.64+0x38] ;  /* 0x00003804767f7980 */ /* 0x000ea4000c101900 */
[----:B--2---:R-:W-:Y:S04]  /*198f0*/  LEA R127, -R127, RZ, 0x7 ;  /* 0x000000ff7f7f7211 */ /* 0x004fe800078e39ff */
[----:B------:R-:W-:Y:S02]  /*19900*/  SHF.R.S32.HI R0, RZ, 0x1f, R127 ;  /* 0x0000001fff007819 */ /* 0x000fe4000001147f */
.L_x_1017:
[----:B------:R-:W-:Y:S05]  /*19910*/  BSYNC B0 ;  /* 0x0000000000007941 */ /* 0x000fea0003800000 */
.L_x_1015:
[C---:B------:R-:W-:Y:S02]  /*19920*/  LEA R132, P1, R127.reuse, R198, 0x1 ;  /* 0x000000c67f847211 */ /* 0x040fe400078208ff */
[C---:B------:R-:W-:Y:S02]  /*19930*/  IADD3 R125, P0, R127.reuse, R196, RZ ;  /* 0x000000c47f7d7210 */ /* 0x040fe40007f1e0ff */
[-C--:B------:R-:W-:Y:S02]  /*19940*/  LEA.HI.X R133, R127, R199.reuse, R0, 0x1, P1 ;  /* 0x000000c77f857211 */ /* 0x080fe400008f0c00 */
[CC--:B------:R-:W-:Y:S01]  /*19950*/  @P5 LEA R130, P6, R125.reuse, R198.reuse, 0x1 ;  /* 0x000000c67d825211 */ /* 0x0c0fe200078c08ff */
[--C-:B------:R-:W-:Y:S01]  /*19960*/  IMAD.X R2, R0, 0x1, R197.reuse, P0 ;  /* 0x0000000100027824 */ /* 0x100fe200000e06c5 */
[C---:B------:R-:W-:Y:S01]  /*19970*/  @P4 LEA R126, P1, R125.reuse, R198, 0x1 ;  /* 0x000000c67d7e4211 */ /* 0x040fe200078208ff */
[----:B------:R-:W-:Y:S01]  /*19980*/  @!PT LDS RZ, [RZ] ;  /* 0x00000000fffff984 */ /* 0x000fe20000000800 */
[----:B------:R-:W-:Y:S01]  /*19990*/  @!PT LDS RZ, [RZ] ;  /* 0x00000000fffff984 */ /* 0x000fe20000000800 */
[----:B------:R-:W-:Y:S01]  /*199a0*/  @!PT LDS RZ, [RZ] ;  /* 0x00000000fffff984 */ /* 0x000fe20000000800 */
[----:B------:R1:W-:Y:S01]  /*199b0*/  @P5 LDGSTS.E.BYPASS.LTC128B.128 [R205+0x3000], desc[UR4][R132.64] ;  /* 0x0300000084cd5fae */ /* 0x0003e2000b901d44 */
[C---:B------:R-:W-:Y:S02]  /*199c0*/  IADD3 R3, P0, R125.reuse, R196, RZ ;  /* 0x000000c47d037210 */ /* 0x040fe40007f1e0ff */
[CCC-:B------:R-:W-:Y:S01]  /*199d0*/  @P5 LEA.HI.X R131, R125.reuse, R199.reuse, R2.reuse, 0x1, P6 ;  /* 0x000000c77d835211 */ /* 0x1c0fe200030f0c02 */
[----:B------:R1:W-:Y:S01]  /*199e0*/  @!P5 STS [R205+0x3000], RZ ;  /* 0x003000ffcd00d388 */ /* 0x0003e20000000800 */
[CCC-:B------:R-:W-:Y:S01]  /*199f0*/  @P4 LEA.HI.X R127, R125.reuse, R199.reuse, R2.reuse, 0x1, P1 ;  /* 0x000000c77d7f4211 */ /* 0x1c0fe200008f0c02 */
[--C-:B------:R-:W-:Y:S01]  /*19a00*/  IMAD.X R0, R2, 0x1, R197.reuse, P0 ;  /* 0x0000000102007824 */ /* 0x100fe200000e06c5 */
[-C--:B------:R-:W-:Y:S01]  /*19a10*/  @P2 LEA R124, P0, R125, R198.reuse, 0x1 ;  /* 0x000000c67d7c2211 */ /* 0x080fe200078008ff */
[----:B------:R1:W-:Y:S01]  /*19a20*/  @!P5 STS [R205+0x3004], RZ ;  /* 0x003004ffcd00d388 */ /* 0x0003e20000000800 */
[-C--:B------:R-:W-:Y:S02]  /*19a30*/  @P5 LEA R128, P6, R3, R198.reuse, 0x1 ;  /* 0x000000c603805211 */ /* 0x080fe400078c08ff */
[-C--:B------:R-:W-:Y:S01]  /*19a40*/  @P2 LEA.HI.X R125, R125, R199.reuse, R2, 0x1, P0 ;  /* 0x000000c77d7d2211 */ /* 0x080fe200000f0c02 */
[----:B------:R1:W-:Y:S01]  /*19a50*/  @!P5 STS.64 [R205+0x3008], RZ ;  /* 0x003008ffcd00d388 */ /* 0x0003e20000000a00 */
[CCC-:B------:R-:W-:Y:S02]  /*19a60*/  @P5 LEA.HI.X R129, R3.reuse, R199.reuse, R0.reuse, 0x1, P6 ;  /* 0x000000c703815211 */ /* 0x1c0fe400030f0c00 */
[CC--:B------:R-:W-:Y:S01]  /*19a70*/  @P4 LEA R136, P1, R3.reuse, R198.reuse, 0x1 ;  /* 0x000000c603884211 */ /* 0x0c0fe200078208ff */
[----:B------:R-:W-:Y:S01]  /*19a80*/  @!PT LDS RZ, [RZ] ;  /* 0x00000000fffff984 */ /* 0x000fe20000000800 */
[----:B------:R-:W-:Y:S01]  /*19a90*/  @!PT LDS RZ, [RZ] ;  /* 0x00000000fffff984 */ /* 0x000fe20000000800 */
[----:B------:R-:W-:Y:S01]  /*19aa0*/  @!PT LDS RZ, [RZ] ;  /* 0x00000000fffff984 */ /* 0x000fe20000000800 */
[----:B------:R1:W-:Y:S01]  /*19ab0*/  @P4 LDGSTS.E.BYPASS.LTC128B.128 [R205+0x5000], desc[UR4][R132.64+0x40] ;  /* 0x0500004084cd4fae */ /* 0x0003e2000b901d44 */
[C---:B------:R-:W-:Y:S02]  /*19ac0*/  @P2 LEA R134, P0, R3.reuse, R198, 0x1 ;  /* 0x000000c603862211 */ /* 0x040fe400078008ff */
[CCC-:B------:R-:W-:Y:S01]  /*19ad0*/  @P4 LEA.HI.X R137, R3.reuse, R199.reuse, R0.reuse, 0x1, P1 ;  /* 0x000000c703894211 */ /* 0x1c0fe200008f0c00 */
[----:B------:R1:W-:Y:S01]  /*19ae0*/  @!P4 STS.128 [R205+0x5000], RZ ;  /* 0x005000ffcd00c388 */ /* 0x0003e20000000c00 */
[CC--:B------:R-:W-:Y:S02]  /*19af0*/  @P2 LEA.HI.X R135, R3.reuse, R199.reuse, R0, 0x1, P0 ;  /* 0x000000c703872211 */ /* 0x0c0fe400000f0c00 */
[----:B------:R-:W-:Y:S01]  /*19b00*/  IADD3 R2, P6, R3, R196, RZ ;  /* 0x000000c403027210 */ /* 0x000fe20007fde0ff */
[----:B------:R-:W-:Y:S01]  /*19b10*/  @!PT LDS RZ, [RZ] ;  /* 0x00000000fffff984 */ /* 0x000fe20000000800 */
[----:B------:R-:W-:Y:S01]  /*19b20*/  @!PT LDS RZ, [RZ] ;  /* 0x00000000fffff984 */ /* 0x000fe20000000800 */
[----:B------:R-:W-:Y:S01]  /*19b30*/  @!PT LDS RZ, [RZ] ;  /* 0x00000000fffff984 */ /* 0x000fe20000000800 */
[----:B------:R1:W-:Y:S03]  /*19b40*/  @P2 LDGSTS.E.BYPASS.LTC128B.128 [R205+0x7000], desc[UR4][R132.64+0x80] ;  /* 0x0700008084cd2fae */ /* 0x0003e6000b901d44 */
[CC--:B------:R-:W-:Y:S01]  /*19b50*/  @P4 LEA R138, P1, R2.reuse, R198.reuse, 0x1 ;  /* 0x000000c6028a4211 */ /* 0x0c0fe200078208ff */
[----:B------:R1:W-:Y:S01]  /*19b60*/  @!P2 STS.128 [R205+0x7000], RZ ;  /* 0x007000ffcd00a388 */ /* 0x0003e20000000c00 */
[-C--:B------:R-:W-:Y:S01]  /*19b70*/  @P2 LEA R142, P0, R2, R198.reuse, 0x1 ;  /* 0x000000c6028e2211 */ /* 0x080fe200078008ff */
[----:B------:R-:W-:Y:S01]  /*19b80*/  IMAD.X R0, R0, 0x1, R197, P6 ;  /* 0x0000000100007824 */ /* 0x000fe200030e06c5 */
[C---:B------:R-:W-:Y:S01]  /*19b90*/  @P5 LEA R140, P6, R2.reuse, R198, 0x1 ;  /* 0x000000c6028c5211 */ /* 0x040fe200078c08ff */
[----:B------:R-:W-:Y:S01]  /*19ba0*/  @!PT LDS RZ, [RZ] ;  /* 0x00000000fffff984 */ /* 0x000fe20000000800 */
[----:B------:R-:W-:Y:S01]  /*19bb0*/  @!PT LDS RZ, [RZ] ;  /* 0x00000000fffff984 */ /* 0x000fe20000000800 */
[----:B------:R-:W-:Y:S01]  /*19bc0*/  @!PT LDS RZ, [RZ] ;  /* 0x00000000fffff984 */ /* 0x000fe20000000800 */
[----:B------:R1:W-:Y:S01]  /*19bd0*/  @P5 LDGSTS.E.BYPASS.LTC128B.128 [R205+0x3800], desc[UR4][R130.64] ;  /* 0x0380000082cd5fae */ /* 0x0003e2000b901d44 */
[----:B------:R-:W-:Y:S02]  /*19be0*/  IMAD.MOV.U32 R198, RZ, RZ, R132 ;  /* 0x000000ffffc67224 */ /* 0x000fe400078e0084 */
[CCC-:B------:R-:W-:Y:S01]  /*19bf0*/  @P5 LEA.HI.X R141, R2.reuse, R199.reuse, R0.reuse, 0x1, P6 ;  /* 0x000000c7028d5211 */ /* 0x1c0fe200030f0c00 */
[----:B------:R1:W-:Y:S01]  /*19c00*/  @!P5 STS.128 [R205+0x3800], RZ ;  /* 0x003800ffcd00d388 */ /* 0x0003e20000000c00 */
[CCC-:B------:R-:W-:Y:S02]  /*19c10*/  @P4 LEA.HI.X R139, R2.reuse, R199.reuse, R0.reuse, 0x1, P1 ;  /* 0x000000c7028b4211 */ /* 0x1c0fe400008f0c00 */
[----:B------:R-:W-:Y:S01]  /*19c20*/  @P2 LEA.HI.X R143, R2, R199, R0, 0x1, P0 ;  /* 0x000000c7028f2211 */ /* 0x000fe200000f0c00 */
[----:B------:R-:W-:Y:S01]  /*19c30*/  @!PT LDS RZ, [RZ] ;  /* 0x00000000fffff984 */ /* 0x000fe20000000800 */
[----:B------:R-:W-:Y:S01]  /*19c40*/  @!PT LDS RZ, [RZ] ;  /* 0x00000000fffff984 */ /* 0x000fe20000000800 */
[----:B------:R-:W-:Y:S01]  /*19c50*/  @!PT LDS RZ, [RZ] ;  /* 0x00000000fffff984 */ /* 0x000fe20000000800 */
[----:B------:R1:W-:Y:S01]  /*19c60*/  @P4 LDGSTS.E.BYPASS.LTC128B.128 [R205+0x5800], desc[UR4][R126.64+0x40] ;  /* 0x058000407ecd4fae */ /* 0x0003e2000b901d44 */
[----:B------:R-:W-:Y:S03]  /*19c70*/  IMAD.MOV.U32 R199, RZ, RZ, R133 ;  /* 0x000000ffffc77224 */ /* 0x000fe600078e0085 */
        /* <DEDUP_REMOVED lines=37> */
.L_x_1014:
[----:B------:R-:W-:Y:S05]  /*19ed0*/  BSYNC B1 ;  /* 0x0000000000017941 */ /* 0x000fea0003800000 */
.L_x_1013:
[----:B------:R-:W2:Y:S01]  /*19ee0*/  LD.E R3, desc[UR4][R118.64+0xdc] ;  /* 0x0000dc0476037980 */ /* 0x000ea2000c101900 */
[----:B------:R-:W-:Y:S02]  /*19ef0*/  FMNMX.FTZ R0, R6, R123, !PT ;  /* 0x0000007b06007209 */ /* 0x000fe40007810000 */
[----:B------:R-:W-:Y:S02]  /*19f00*/  FMNMX.FTZ R2, R4, R121, !PT ;  /* 0x0000007904027209 */ /* 0x000fe40007810000 */
[----:B-1----:R-:W-:Y:S02]  /*19f10*/  FMNMX.FTZ R125, R7, R0, !PT ;  /* 0x00000000077d7209 */ /* 0x002fe40007810000 */
        /* <DEDUP_REMOVED lines=60> */
[----:B------:R-:W-:Y:S02]  /*1a2e0*/  LDSM.16.MT88.4 R132, [R190+0xb000] ;  /* 0x00b00000be84783b */ /* 0x000fe40000004200 */
[----:B------:R-:W-:Y:S06]  /*1a2f0*/  FMNMX.FTZ R131, R65, R2, !PT ;  /* 0x0000000241837209 */ /* 0x000fec0007810000 */
[----:B------:R-:W1:Y:S08]  /*1a300*/  SHFL.BFLY PT, R0, R127, 0x2, 0x1f ;  /* 0x0c401f007f007f89 */ /* 0x000e7000000e0000 */
[----:B------:R-:W3:Y:S01]  /*1a310*/  SHFL.BFLY PT, R2, R131, 0x2, 0x1f ;  /* 0x0c401f0083027f89 */ /* 0x000ee200000e0000 */
[----:B-1----:R-:W-:Y:S02]  /*1a320*/  FMNMX.FTZ R125, R127, R0, !PT ;  /* 0x000000007f7d7209 */ /* 0x002fe40007810000 */
[----:B---3--:R-:W-:Y:S05]  /*1a330*/  FMNMX.FTZ R129, R131, R2, !PT ;  /* 0x0000000283817209 */ /* 0x008fea0007810000 */
[----:B------:R-:W1:Y:S08]  /*1a340*/  SHFL.BFLY PT, R0, R125, 0x1, 0x1f ;  /* 0x0c201f007d007f89 */ /* 0x000e7000000e0000 */
[----:B------:R-:W3:Y:S01]  /*1a350*/  SHFL.BFLY PT, R2, R129, 0x1, 0x1f ;  /* 0x0c201f0081027f89 */ /* 0x000ee200000e0000 */
[----:B-1----:R-:W-:Y:S07]  /*1a360*/  FMNMX.FTZ R0, R125, R0, !PT ;  /* 0x000000007d007209 */ /* 0x002fee0007810000 */
[----:B------:R-:W1:Y:S01]  /*1a370*/  LDSM.16.MT88.4 R124, [R190+0x9000] ;  /* 0x00900000be7c783b */ /* 0x000e620000004200 */
[----:B---3--:R-:W-:Y:S01]  /*1a380*/  FMNMX.FTZ R2, R129, R2, !PT ;  /* 0x0000000281027209 */ /* 0x008fe20007810000 */
[----:B------:R-:W-:Y:S03]  /*1a390*/  FADD.FTZ R122, -R0, R123 ;  /* 0x0000007b007a7221 */ /* 0x000fe60000010100 */
[C---:B------:R-:W-:Y:S03]  /*1a3a0*/  FSETP.NEU.FTZ.AND P0, PT, R2.reuse, -INF , PT ;  /* 0xff8000000200780b */ /* 0x040fe60003f1d000 */
[----:B------:R-:W3:Y:S01]  /*1a3b0*/  LDSM.16.MT88.4 R128, [R188+0x9000] ;  /* 0x00900000bc80783b */ /* 0x000ee20000004200 */
[C---:B--2---:R-:W-:Y:S01]  /*1a3c0*/  FMUL.FTZ R120, R3.reuse, R122 ;  /* 0x0000007a03787220 */ /* 0x044fe20000410000 */
[C---:B------:R-:W-:Y:S01]  /*1a3d0*/  FMUL.FTZ R136, R3.reuse, R2 ;  /* 0x0000000203887220 */ /* 0x040fe20000410000 */
[----:B------:R-:W-:Y:S04]  /*1a3e0*/  FADD.FTZ R122, -R2, R121 ;  /* 0x00000079027a7221 */ /* 0x000fe80000010100 */
[C---:B------:R-:W-:Y:S01]  /*1a3f0*/  FMUL.FTZ R121, R3.reuse, R122 ;  /* 0x0000007a03797220 */ /* 0x040fe20000410000 */
[----:B------:R-:W-:Y:S01]  /*1a400*/  FSEL R136, R136, RZ, P0 ;  /* 0x000000ff88887208 */ /* 0x000fe20000000000 */
[----:B------:R-:W-:Y:S01]  /*1a410*/  FMUL.FTZ R122, R3, R0 ;  /* 0x00000000037a7220 */ /* 0x000fe20000410000 */
[----:B------:R-:W-:Y:S01]  /*1a420*/  FSETP.NEU.FTZ.AND P0, PT, R0, -INF , PT ;  /* 0xff8000000000780b */ /* 0x000fe20003f1d000 */
[----:B------:R-:W2:Y:S02]  /*1a430*/  MUFU.EX2 R120, R120 ;  /* 0x0000007800787308 */ /* 0x000ea40000000800 */
[-CC-:B------:R-:W-:Y:S01]  /*1a440*/  FFMA.FTZ R140, R8, R3.reuse, -R136.reuse ;  /* 0x00000003088c7223 */ /* 0x180fe20000010888 */
[----:B------:R-:W-:Y:S01]  /*1a450*/  FSEL R122, R122, RZ, P0 ;  /* 0x000000ff7a7a7208 */ /* 0x000fe20000000000 */
[-CC-:B------:R-:W-:Y:S01]  /*1a460*/  FFMA.FTZ R123, R9, R3.reuse, -R136.reuse ;  /* 0x00000003097b7223 */ /* 0x180fe20000010888 */
[-CC-:B------:R-:W-:Y:S01]  /*1a470*/  FFMA.FTZ R142, R4, R3.reuse, -R136.reuse ;  /* 0x00000003048e7223 */ /* 0x180fe20000010888 */
[-CC-:B------:R-:W-:Y:S01]  /*1a480*/  FFMA.FTZ R137, R5, R3.reuse, -R136.reuse ;  /* 0x0000000305897223 */ /* 0x180fe20000010888 */
[-C--:B------:R-:W-:Y:S01]  /*1a490*/  FFMA.FTZ R13, R13, R3.reuse, -R136 ;  /* 0x000000030d0d7223 */ /* 0x080fe20000010888 */
[-CC-:B------:R-:W-:Y:S01]  /*1a4a0*/  FFMA.FTZ R139, R10, R3.reuse, -R122.reuse ;  /* 0x000000030a8b7223 */ /* 0x180fe2000001087a */
[-CC-:B------:R-:W-:Y:S01]  /*1a4b0*/  FFMA.FTZ R138, R11, R3.reuse, -R122.reuse ;  /* 0x000000030b8a7223 */ /* 0x180fe2000001087a */
[-CC-:B------:R-:W-:Y:S01]  /*1a4c0*/  FFMA.FTZ R143, R6, R3.reuse, -R122.reuse ;  /* 0x00000003068f7223 */ /* 0x180fe2000001087a */
[-C--:B------:R-:W-:Y:S01]  /*1a4d0*/  FFMA.FTZ R141, R7, R3.reuse, -R122 ;  /* 0x00000003078d7223 */ /* 0x080fe2000001087a */
[----:B------:R-:W4:Y:S01]  /*1a4e0*/  MUFU.EX2 R121, R121 ;  /* 0x0000007900797308 */ /* 0x000f220000000800 */
[-CC-:B------:R-:W-:Y:S01]  /*1a4f0*/  FFMA.FTZ R150, R20, R3.reuse, -R136.reuse ;  /* 0x0000000314967223 */ /* 0x180fe20000010888 */
[-C--:B------:R-:W-:Y:S01]  /*1a500*/  FFMA.FTZ R151, R21, R3.reuse, -R136 ;  /* 0x0000000315977223 */ /* 0x080fe20000010888 */
[-CC-:B------:R-:W-:Y:S01]  /*1a510*/  FFMA.FTZ R153, R22, R3.reuse, -R122.reuse ;  /* 0x0000000316997223 */ /* 0x180fe2000001087a */
[----:B------:R-:W-:Y:S01]  /*1a520*/  FFMA.FTZ R152, R23, R3, -R122 ;  /* 0x0000000317987223 */ /* 0x000fe2000001087a */
[C---:B--2---:R-:W-:Y:S01]  /*1a530*/  FMUL.FTZ R6, R120.reuse, R114 ;  /* 0x0000007278067220 */ /* 0x044fe20000410000 */
        /* <DEDUP_REMOVED lines=10> */
[----:B------:R-:W2:Y:S01]  /*1a5e0*/  MUFU.EX2 R137, R137 ;  /* 0x0000008900897308 */ /* 0x000ea20000000800 */
[C---:B----4-:R-:W-:Y:S01]  /*1a5f0*/  FMUL.FTZ R4, R121.reuse, R112 ;  /* 0x0000007079047220 */ /* 0x050fe20000410000 */
[C---:B------:R-:W-:Y:S01]  /*1a600*/  FMUL.FTZ R5, R121.reuse, R113 ;  /* 0x0000007179057220 */ /* 0x040fe20000410000 */
[C---:B------:R-:W-:Y:S01]  /*1a610*/  FMUL.FTZ R8, R121.reuse, R108 ;  /* 0x0000006c79087220 */ /* 0x040fe20000410000 */
[C---:B------:R-:W-:Y:S01]  /*1a620*/  FMUL.FTZ R9, R121.reuse, R109 ;  /* 0x0000006d79097220 */ /* 0x040fe20000410000 */
[C---:B------:R-:W-:Y:S01]  /*1a630*/  FMUL.FTZ R68, R121.reuse, R68 ;  /* 0x0000004479447220 */ /* 0x040fe20000410000 */
[C---:B------:R-:W-:Y:S01]  /*1a640*/  FMUL.FTZ R69, R121.reuse, R69 ;  /* 0x0000004579457220 */ /* 0x040fe20000410000 */
[----:B------:R-:W4:Y:S03]  /*1a650*/  LDSM.16.MT88.4 R108, [R188+0xb000] ;  /* 0x00b00000bc6c783b */ /* 0x000f260000004200 */
[----:B------:R-:W-:Y:S01]  /*1a660*/  MUFU.EX2 R143, R143 ;  /* 0x0000008f008f7308 */ /* 0x000fe20000000800 */
[C---:B------:R-:W-:Y:S01]  /*1a670*/  FMUL.FTZ R72, R121.reuse, R72 ;  /* 0x0000004879487220 */ /* 0x040fe20000410000 */
[C---:B------:R-:W-:Y:S01]  /*1a680*/  FMUL.FTZ R73, R121.reuse, R73 ;  /* 0x0000004979497220 */ /* 0x040fe20000410000 */
[C---:B------:R-:W-:Y:S01]  /*1a690*/  FMUL.FTZ R76, R121.reuse, R76 ;  /* 0x0000004c794c7220 */ /* 0x040fe20000410000 */
[C---:B------:R-:W-:Y:S01]  /*1a6a0*/  FMUL.FTZ R77, R121.reuse, R77 ;  /* 0x0000004d794d7220 */ /* 0x040fe20000410000 */
[C---:B------:R-:W-:Y:S01]  /*1a6b0*/  FMUL.FTZ R82, R120.reuse, R82 ;  /* 0x0000005278527220 */ /* 0x040fe20000410000 */
[----:B------:R-:W-:Y:S01]  /*1a6c0*/  FMUL.FTZ R83, R120, R83 ;  /* 0x0000005378537220 */ /* 0x000fe20000410000 */
[----:B------:R-:W-:Y:S03]  /*1a6d0*/  FMUL.FTZ R80, R121, R80 ;  /* 0x0000005079507220 */ /* 0x000fe60000410000 */
[----:B------:R-:W5:Y:S01]  /*1a6e0*/  MUFU.EX2 R141, R141 ;  /* 0x0000008d008d7308 */ /* 0x000f620000000800 */
[----:B--2---:R-:W-:Y:S01]  /*1a6f0*/  F2FP.BF16.F32.PACK_AB R112, R137, R142 ;  /* 0x0000008e8970723e */ /* 0x004fe200000010ff */
[----:B------:R-:W-:Y:S01]  /*1a700*/  FMUL.FTZ R81, R121, R81 ;  /* 0x0000005179517220 */ /* 0x000fe20000410000 */
[----:B------:R-:W-:Y:S01]  /*1a710*/  LDSM.16.MT88.4 R20, [R188+0xd400] ;  /* 0x00d40000bc14783b */ /* 0x000fe20000004200 */
[-CC-:B------:R-:W-:Y:S01]  /*1a720*/  FFMA.FTZ R154, R28, R3.reuse, -R136.reuse ;  /* 0x000000031c9a7223 */ /* 0x180fe20000010888 */
[-C--:B------:R-:W-:Y:S01]  /*1a730*/  FFMA.FTZ R155, R29, R3.reuse, -R136 ;  /* 0x000000031d9b7223 */ /* 0x080fe20000010888 */
[-CC-:B------:R-:W-:Y:S01]  /*1a740*/  FFMA.FTZ R156, R30, R3.reuse, -R122.reuse ;  /* 0x000000031e9c7223 */ /* 0x180fe2000001087a */
[-C--:B------:R-:W-:Y:S03]  /*1a750*/  FFMA.FTZ R157, R35, R3.reuse, -R122 ;  /* 0x00000003239d7223 */ /* 0x080fe6000001087a */
[----:B------:R-:W-:Y:S01]  /*1a760*/  MUFU.EX2 R140, R140 ;  /* 0x0000008c008c7308 */ /* 0x000fe20000000800 */
[-CC-:B------:R-:W-:Y:S01]  /*1a770*/  FFMA.FTZ R158, R36, R3.reuse, -R136.reuse ;  /* 0x00000003249e7223 */ /* 0x180fe20000010888 */
[-C--:B------:R-:W-:Y:S01]  /*1a780*/  FFMA.FTZ R159, R37, R3.reuse, -R136 ;  /* 0x00000003259f7223 */ /* 0x080fe20000010888 */
[-CC-:B------:R-:W-:Y:S01]  /*1a790*/  FFMA.FTZ R161, R38, R3.reuse, -R122.reuse ;  /* 0x0000000326a17223 */ /* 0x180fe2000001087a */
[-C--:B------:R-:W-:Y:S01]  /*1a7a0*/  FFMA.FTZ R160, R39, R3.reuse, -R122 ;  /* 0x0000000327a07223 */ /* 0x080fe2000001087a */
[-CC-:B------:R-:W-:Y:S01]  /*1a7b0*/  FFMA.FTZ R162, R40, R3.reuse, -R136.reuse ;  /* 0x0000000328a27223 */ /* 0x180fe20000010888 */
[----:B------:R-:W-:Y:S01]  /*1a7c0*/  LDSM.16.MT88.4 R36, [R188+0xdc00] ;  /* 0x00dc0000bc24783b */ /* 0x000fe20000004200 */
[----:B------:R-:W-:Y:S03]  /*1a7d0*/  FFMA.FTZ R163, R41, R3, -R136 ;  /* 0x0000000329a37223 */ /* 0x000fe60000010888 */
[----:B------:R-:W2:Y:S01]  /*1a7e0*/  MUFU.EX2 R123, R123 ;  /* 0x0000007b007b7308 */ /* 0x000ea20000000800 */
[----:B-----5:R-:W-:Y:S01]  /*1a7f0*/  F2FP.BF16.F32.PACK_AB R113, R141, R143 ;  /* 0x0000008f8d71723e */ /* 0x020fe200000010ff */
[-CC-:B------:R-:W-:Y:S01]  /*1a800*/  FFMA.FTZ R164, R42, R3.reuse, -R122.reuse ;  /* 0x000000032aa47223 */ /* 0x180fe2000001087a */
[-C--:B------:R-:W-:Y:S01]  /*1a810*/  FFMA.FTZ R165, R43, R3.reuse, -R122 ;  /* 0x000000032ba57223 */ /* 0x080fe2000001087a */
[--C-:B------:R-:W-:Y:S01]  /*1a820*/  FFMA.FTZ R144, R12, R3, -R136.reuse ;  /* 0x000000030c907223 */ /* 0x100fe20000010888 */
[C---:B------:R-:W-:Y:S01]  /*1a830*/  FMUL.FTZ R12, R121.reuse, R104 ;  /* 0x00000068790c7220 */ /* 0x040fe20000410000 */
[----:B------:R-:W-:Y:S01]  /*1a840*/  LDSM.16.MT88.4 R40, [R188+0xa000] ;  /* 0x00a00000bc28783b */ /* 0x000fe20000004200 */
        /* <DEDUP_REMOVED lines=8> */
[----:B------:R-:W-:Y:S03]  /*1a8d0*/  FMUL.FTZ R89, R121, R89 ;  /* 0x0000005979597220 */ /* 0x000fe60000410000 */
[----:B------:R-:W5:Y:S01]  /*1a8e0*/  MUFU.EX2 R138, R138 ;  /* 0x0000008a008a7308 */ /* 0x000f620000000800 */
[----:B--2---:R-:W-:Y:S01]  /*1a8f0*/  F2FP.BF16.F32.PACK_AB R114, R123, R140 ;  /* 0x0000008c7b72723e */ /* 0x004fe200000010ff */
[C---:B------:R-:W-:Y:S01]  /*1a900*/  FMUL.FTZ R94, R120.reuse, R94 ;  /* 0x0000005e785e7220 */ /* 0x040fe20000410000 */
[C---:B------:R-:W-:Y:S01]  /*1a910*/  FMUL.FTZ R95, R120.reuse, R95 ;  /* 0x0000005f785f7220 */ /* 0x040fe20000410000 */
[C---:B------:R-:W-:Y:S01]  /*1a920*/  FMUL.FTZ R92, R121.reuse, R92 ;  /* 0x0000005c795c7220 */ /* 0x040fe20000410000 */
[C---:B------:R-:W-:Y:S01]  /*1a930*/  FMUL.FTZ R93, R121.reuse, R93 ;  /* 0x0000005d795d7220 */ /* 0x040fe20000410000 */
[C---:B------:R-:W-:Y:S01]  /*1a940*/  FMUL.FTZ R98, R120.reuse, R98 ;  /* 0x0000006278627220 */ /* 0x040fe20000410000 */
[----:B------:R-:W-:Y:S03]  /*1a950*/  FMUL.FTZ R99, R120, R99 ;  /* 0x0000006378637220 */ /* 0x000fe60000410000 */
[----:B------:R-:W-:Y:S01]  /*1a960*/  MUFU.EX2 R144, R144 ;  /* 0x0000009000907308 */ /* 0x000fe20000000800 */
[C---:B------:R-:W-:Y:S01]  /*1a970*/  FMUL.FTZ R96, R121.reuse, R96 ;  /* 0x0000006079607220 */ /* 0x040fe20000410000 */
[C---:B------:R-:W-:Y:S01]  /*1a980*/  FMUL.FTZ R97, R121.reuse, R97 ;  /* 0x0000006179617220 */ /* 0x040fe20000410000 */
[-C--:B------:R-:W-:Y:S01]  /*1a990*/  FFMA.FTZ R145, R16, R3.reuse, -R136 ;  /* 0x0000000310917223 */ /* 0x080fe20000010888 */
[----:B------:R-:W-:Y:S01]  /*1a9a0*/  FMUL.FTZ R16, R121, R100 ;  /* 0x0000006479107220 */ /* 0x000fe20000410000 */
[-CC-:B------:R-:W-:Y:S01]  /*1a9b0*/  FFMA.FTZ R147, R18, R3.reuse, -R122.reuse ;  /* 0x0000000312937223 */ /* 0x180fe2000001087a */
[C---:B------:R-:W-:Y:S01]  /*1a9c0*/  FMUL.FTZ R18, R120.reuse, R102 ;  /* 0x0000006678127220 */ /* 0x040fe20000410000 */
[----:B------:R-:W-:Y:S01]  /*1a9d0*/  FFMA.FTZ R146, R19, R3, -R122 ;  /* 0x0000000313927223 */ /* 0x000fe2000001087a */
[----:B------:R-:W-:Y:S01]  /*1a9e0*/  FMUL.FTZ R19, R120, R103 ;  /* 0x0000006778137220 */ /* 0x000fe20000410000 */
[----:B-----5:R-:W-:Y:S01]  /*1a9f0*/  F2FP.BF16.F32.PACK_AB R115, R138, R139 ;  /* 0x0000008b8a73723e */ /* 0x020fe200000010ff */
[----:B------:R-:W-:Y:S01]  /*1aa00*/  MUFU.EX2 R145, R145 ;  /* 0x0000009100917308 */ /* 0x000fe20000000800 */
[-CC-:B------:R-:W-:Y:S01]  /*1aa10*/  FFMA.FTZ R44, R44, R3.reuse, -R136.reuse ;  /* 0x000000032c2c7223 */ /* 0x180fe20000010888 */
[-C--:B------:R-:W-:Y:S01]  /*1aa20*/  FFMA.FTZ R45, R45, R3.reuse, -R136 ;  /* 0x000000032d2d7223 */ /* 0x080fe20000010888 */
[-CC-:B------:R-:W-:Y:S01]  /*1aa30*/  FFMA.FTZ R46, R46, R3.reuse, -R122.reuse ;  /* 0x000000032e2e7223 */ /* 0x180fe2000001087a */
[-C--:B------:R-:W-:Y:S01]  /*1aa40*/  FFMA.FTZ R47, R47, R3.reuse, -R122 ;  /* 0x000000032f2f7223 */ /* 0x080fe2000001087a */
[-CC-:B------:R-:W-:Y:S01]  /*1aa50*/  FFMA.FTZ R48, R48, R3.reuse, -R136.reuse ;  /* 0x0000000330307223 */ /* 0x180fe20000010888 */
[C---:B-1----:R-:W-:Y:S04]  /*1aa60*/  HMMA.16816.F32.BF16 R4, R112.reuse, R124, R4 ;  /* 0x0000007c7004723c */ /* 0x042fe80000041804 */
[----:B------:R-:W-:Y:S01]  /*1aa70*/  MUFU.EX2 R147, R147 ;  /* 0x0000009300937308 */ /* 0x000fe20000000800 */
[-C--:B------:R-:W-:Y:S01]  /*1aa80*/  FFMA.FTZ R49, R49, R3.reuse, -R136 ;  /* 0x0000000331317223 */ /* 0x080fe20000010888 */
[C---:B------:R-:W-:Y:S01]  /*1aa90*/  HMMA.16816.F32.BF16 R8, R112.reuse, R126, R8 ;  /* 0x0000007e7008723c */ /* 0x040fe20000041808 */
[----:B------:R-:W1:Y:S02]  /*1aaa0*/  LDSM.16.MT88.4 R124, [R190+0xd000] ;  /* 0x00d00000be7c783b */ /* 0x000e640000004200 */
[----:B------:R-:W-:Y:S05]  /*1aab0*/  ISETP.GT.AND P0, PT, R207, 0x1, PT ;  /* 0x00000001cf00780c */ /* 0x000fea0003f04270 */
[----:B------:R-:W2:Y:S03]  /*1aac0*/  MUFU.EX2 R146, R146 ;  /* 0x0000009200927308 */ /* 0x000ea60000000800 */
[-CC-:B------:R-:W-:Y:S01]  /*1aad0*/  FFMA.FTZ R50, R50, R3.reuse, -R122.reuse ;  /* 0x0000000332327223 */ /* 0x180fe2000001087a */
[C---:B---3--:R-:W-:Y:S03]  /*1aae0*/  HMMA.16816.F32.BF16 R68, R112.reuse, R128, R68 ;  /* 0x000000807044723c */ /* 0x048fe60000041844 */
[-C--:B------:R-:W-:Y:S03]  /*1aaf0*/  FFMA.FTZ R51, R51, R3.reuse, -R122 ;  /* 0x0000000333337223 */ /* 0x080fe6000001087a */
[C---:B------:R-:W-:Y:S01]  /*1ab00*/  HMMA.16816.F32.BF16 R72, R112.reuse, R130, R72 ;  /* 0x000000827048723c */ /* 0x040fe20000041848 */
[----:B------:R-:W-:Y:S01]  /*1ab10*/  LDSM.16.MT88.4 R128, [R188+0x9400] ;  /* 0x00940000bc80783b */ /* 0x000fe20000004200 */
[----:B------:R-:W-:Y:S03]  /*1ab20*/  MUFU.EX2 R150, R150 ;  /* 0x0000009600967308 */ /* 0x000fe60000000800 */
[----:B------:R-:W-:Y:S01]  /*1ab30*/  FFMA.FTZ R52, R52, R3, -R136 ;  /* 0x0000000334347223 */ /* 0x000fe20000010888 */
[C---:B------:R-:W-:Y:S06]  /*1ab40*/  HMMA.16816.F32.BF16 R76, R112.reuse, R132, R76 ;  /* 0x00000084704c723c */ /* 0x040fec000004184c */
[----:B------:R3:W5:Y:S01]  /*1ab50*/  MUFU.EX2 R133, R13 ;  /* 0x0000000d00857308 */ /* 0x0007620000000800 */
[----:B--2---:R-:W-:Y:S01]  /*1ab60*/  F2FP.BF16.F32.PACK_AB R103, R146, R147 ;  /* 0x000000939267723e */ /* 0x004fe200000010ff */
[C---:B------:R-:W-:Y:S03]  /*1ab70*/  HMMA.16816.F32.BF16 R80, R112.reuse, R134, R80 ;  /* 0x000000867050723c */ /* 0x040fe60000041850 */
[-CC-:B------:R-:W-:Y:S03]  /*1ab80*/  FFMA.FTZ R132, R14, R3.reuse, -R122.reuse ;  /* 0x000000030e847223 */ /* 0x180fe6000001087a */
[C---:B----4-:R-:W-:Y:S02]  /*1ab90*/  HMMA.16816.F32.BF16 R84, R112.reuse, R108, R84 ;  /* 0x0000006c7054723c */ /* 0x050fe40000041854 */
[----:B------:R-:W-:Y:S03]  /*1aba0*/  MUFU.EX2 R151, R151 ;  /* 0x0000009700977308 */ /* 0x000fe60000000800 */
[----:B------:R-:W-:Y:S01]  /*1abb0*/  FFMA.FTZ R135, R15, R3, -R122 ;  /* 0x000000030f877223 */ /* 0x000fe2000001087a */
[C---:B------:R-:W-:Y:S01]  /*1abc0*/  FMUL.FTZ R14, R120.reuse, R106 ;  /* 0x0000006a780e7220 */ /* 0x040fe20000410000 */
[----:B------:R-:W-:Y:S01]  /*1abd0*/  FMUL.FTZ R15, R120, R107 ;  /* 0x0000006b780f7220 */ /* 0x000fe20000410000 */
[--C-:B------:R-:W-:Y:S04]  /*1abe0*/  FFMA.FTZ R134, R17, R3, -R136.reuse ;  /* 0x0000000311867223 */ /* 0x100fe80000010888 */
[----:B------:R-:W-:Y:S01]  /*1abf0*/  MUFU.EX2 R132, R132 ;  /* 0x0000008400847308 */ /* 0x000fe20000000800 */
[----:B---3--:R-:W-:Y:S01]  /*1ac00*/  FMUL.FTZ R13, R121, R105 ;  /* 0x00000069790d7220 */ /* 0x008fe20000410000 */
[----:B-----5:R-:W-:Y:S01]  /*1ac10*/  F2FP.BF16.F32.PACK_AB R100, R133, R144 ;  /* 0x000000908564723e */ /* 0x020fe200000010ff */
[----:B------:R-:W2:Y:S01]  /*1ac20*/  LDSM.16.MT88.4 R104, [R188+0xd000] ;  /* 0x00d00000bc68783b */ /* 0x000ea20000004200 */
[----:B------:R-:W-:Y:S01]  /*1ac30*/  FMUL.FTZ R17, R121, R101 ;  /* 0x0000006579117220 */ /* 0x000fe20000410000 */
[-C--:B------:R-:W-:Y:S01]  /*1ac40*/  FFMA.FTZ R53, R53, R3.reuse, -R136 ;  /* 0x0000000335357223 */ /* 0x080fe20000010888 */
[-CC-:B------:R-:W-:Y:S04]  /*1ac50*/  FFMA.FTZ R54, R54, R3.reuse, -R122.reuse ;  /* 0x0000000336367223 */ /* 0x180fe8000001087a */
[----:B------:R-:W3:Y:S01]  /*1ac60*/  MUFU.EX2 R135, R135 ;  /* 0x0000008700877308 */ /* 0x000ee20000000800 */
[C---:B------:R-:W-:Y:S01]  /*1ac70*/  HMMA.16816.F32.BF16 R12, R112.reuse, R110, R12 ;  /* 0x0000006e700c723c */ /* 0x040fe2000004180c */
[----:B------:R-:W4:Y:S02]  /*1ac80*/  LDSM.16.MT88.4 R108, [R190+0x9400] ;  /* 0x00940000be6c783b */ /* 0x000f240000004200 */
[-C--:B------:R-:W-:Y:S01]  /*1ac90*/  FFMA.FTZ R55, R55, R3.reuse, -R122 ;  /* 0x0000000337377223 */ /* 0x080fe2000001087a */
[-CC-:B------:R-:W-:Y:S02]  /*1aca0*/  FFMA.FTZ R56, R56, R3.reuse, -R136.reuse ;  /* 0x0000000338387223 */ /* 0x180fe40000010888 */
[C---:B-1----:R-:W-:Y:S03]  /*1acb0*/  HMMA.16816.F32.BF16 R88, R112.reuse, R124, R88 ;  /* 0x0000007c7058723c */ /* 0x042fe60000041858 */
[----:B------:R-:W1:Y:S02]  /*1acc0*/  MUFU.EX2 R134, R134 ;  /* 0x0000008600867308 */ /* 0x000e640000000800 */
[-C--:B------:R-:W-:Y:S01]  /*1acd0*/  FFMA.FTZ R57, R57, R3.reuse, -R136 ;  /* 0x0000000339397223 */ /* 0x080fe20000010888 */
[C---:B------:R-:W-:Y:S01]  /*1ace0*/  HMMA.16816.F32.BF16 R16, R112.reuse, R126, R16 ;  /* 0x0000007e7010723c */ /* 0x040fe20000041810 */
[----:B------:R-:W5:Y:S06]  /*1acf0*/  LDSM.16.MT88.4 R124, [R190+0xb400] ;  /* 0x00b40000be7c783b */ /* 0x000f6c0000004200 */
[----:B------:R-:W-:Y:S01]  /*1ad00*/  MUFU.EX2 R153, R153 ;  /* 0x0000009900997308 */ /* 0x000fe20000000800 */
[----:B---3--:R-:W-:Y:S03]  /*1ad10*/  F2FP.BF16.F32.PACK_AB R101, R135, R132 ;  /* 0x000000848765723e */ /* 0x008fe600000010ff */
[-CC-:B------:R-:W-:Y:S01]  /*1ad20*/  FFMA.FTZ R58, R58, R3.reuse, -R122.reuse ;  /* 0x000000033a3a7223 */ /* 0x180fe2000001087a */
[----:B------:R-:W-:Y:S01]  /*1ad30*/  FFMA.FTZ R59, R59, R3, -R122 ;  /* 0x000000033b3b7223 */ /* 0x000fe2000001087a */
[----:B------:R-:W-:Y:S04]  /*1ad40*/  FFMA.FTZ R143, R120, R213, R143 ;  /* 0x000000d5788f7223 */ /* 0x000fe8000001008f */
[----:B------:R-:W3:Y:S01]  /*1ad50*/  MUFU.EX2 R152, R152 ;  /* 0x0000009800987308 */ /* 0x000ee20000000800 */
[----:B-1----:R-:W-:Y:S01]  /*1ad60*/  F2FP.BF16.F32.PACK_AB R102, R134, R145 ;  /* 0x000000918666723e */ /* 0x002fe200000010ff */
[----:B------:R-:W-:Y:S01]  /*1ad70*/  FFMA.FTZ R142, R121, R214, R142 ;  /* 0x000000d6798e7223 */ /* 0x000fe2000001008e */
[----:B------:R-:W-:Y:S03]  /*1ad80*/  MOV R121, R2 ;  /* 0x0000000200797202 */ /* 0x000fe60000000f00 */
[----:B------:R-:W-:Y:S04]  /*1ad90*/  FADD.FTZ R137, R137, R142 ;  /* 0x0000008e89897221 */ /* 0x000fe80000010000 */
[----:B------:R-:W-:Y:S01]  /*1ada0*/  MUFU.EX2 R154, R154 ;  /* 0x0000009a009a7308 */ /* 0x000fe20000000800 */
[----:B------:R-:W-:Y:S01]  /*1adb0*/  FADD.FTZ R140, R140, R137 ;  /* 0x000000898c8c7221 */ /* 0x000fe20000010000 */
[C---:B--2---:R-:W-:Y:S03]  /*1adc0*/  HMMA.16816.F32.BF16 R92, R112.reuse, R104, R92 ;  /* 0x00000068705c723c */ /* 0x044fe6000004185c */
[----:B------:R-:W-:Y:S05]  /*1add0*/  FADD.FTZ R123, R123, R140 ;  /* 0x0000008c7b7b7221 */ /* 0x000fea0000010000 */
[----:B------:R-:W-:Y:S01]  /*1ade0*/  MUFU.EX2 R155, R155 ;  /* 0x0000009b009b7308 */ /* 0x000fe20000000800 */
[----:B------:R-:W-:Y:S01]  /*1adf0*/  HMMA.16816.F32.BF16 R96, R112, R106, R96 ;  /* 0x0000006a7060723c */ /* 0x000fe20000041860 */
[----:B------:R-:W1:Y:S02]  /*1ae00*/  LDSM.16.MT88.4 R104, [R188+0xb400] ;  /* 0x00b40000bc68783b */ /* 0x000e640000004200 */
[----:B------:R-:W-:Y:S03]  /*1ae10*/  FADD.FTZ R144, R144, R123 ;  /* 0x0000007b90907221 */ /* 0x000fe60000010000 */
[C---:B----4-:R-:W-:Y:S03]  /*1ae20*/  HMMA.16816.F32.BF16 R4, R100.reuse, R108, R4 ;  /* 0x0000006c6404723c */ /* 0x050fe60000041804 */
[----:B------:R-:W-:Y:S01]  /*1ae30*/  MUFU.EX2 R156, R156 ;  /* 0x0000009c009c7308 */ /* 0x000fe20000000800 */
[----:B------:R-:W-:Y:S01]  /*1ae40*/  LDSM.16.MT88.4 R112, [R190+0x9800] ;  /* 0x00980000be70783b */ /* 0x000fe20000004200 */
[----:B------:R-:W-:Y:S01]  /*1ae50*/  FADD.FTZ R144, R133, R144 ;  /* 0x0000009085907221 */ /* 0x000fe20000010000 */
[C---:B------:R-:W-:Y:S07]  /*1ae60*/  HMMA.16816.F32.BF16 R8, R100.reuse, R110, R8 ;  /* 0x0000006e6408723c */ /* 0x040fee0000041808 */
[----:B------:R-:W-:Y:S01]  /*1ae70*/  MUFU.EX2 R157, R157 ;  /* 0x0000009d009d7308 */ /* 0x000fe20000000800 */
[----:B------:R-:W2:Y:S01]  /*1ae80*/  LDSM.16.MT88.4 R108, [R190+0xd400] ;  /* 0x00d40000be6c783b */ /* 0x000ea20000004200 */
[C---:B------:R-:W-:Y:S08]  /*1ae90*/  HMMA.16816.F32.BF16 R68, R100.reuse, R128, R68 ;  /* 0x000000806444723c */ /* 0x040ff00000041844 */
[----:B------:R-:W-:Y:S01]  /*1aea0*/  MUFU.EX2 R158, R158 ;  /* 0x0000009e009e7308 */ /* 0x000fe20000000800 */
[C---:B------:R-:W-:Y:S03]  /*1aeb0*/  HMMA.16816.F32.BF16 R72, R100.reuse, R130, R72 ;  /* 0x000000826448723c */ /* 0x040fe60000041848 */
[-CC-:B------:R-:W-:Y:S03]  /*1aec0*/  FFMA.FTZ R128, R24, R3.reuse, -R136.reuse ;  /* 0x0000000318807223 */ /* 0x180fe60000010888 */
[C---:B-----5:R-:W-:Y:S03]  /*1aed0*/  HMMA.16816.F32.BF16 R76, R100.reuse, R124, R76 ;  /* 0x0000007c644c723c */ /* 0x060fe6000004184c */
[----:B------:R-:W-:Y:S02]  /*1aee0*/  MUFU.EX2 R159, R159 ;  /* 0x0000009f009f7308 */ /* 0x000fe40000000800 */
[----:B------:R-:W-:Y:S01]  /*1aef0*/  F2FP.BF16.F32.PACK_AB R24, R151, R150 ;  /* 0x000000969718723e */ /* 0x000fe200000010ff */
[C---:B------:R-:W-:Y:S01]  /*1af00*/  HMMA.16816.F32.BF16 R80, R100.reuse, R126, R80 ;  /* 0x0000007e6450723c */ /* 0x040fe20000041850 */
[----:B------:R-:W4:Y:S06]  /*1af10*/  LDSM.16.MT88.4 R124, [R188+0x9800] ;  /* 0x00980000bc7c783b */ /* 0x000f2c0000004200 */
[----:B------:R-:W-:Y:S01]  /*1af20*/  MUFU.EX2 R128, R128 ;  /* 0x0000008000807308 */ /* 0x000fe20000000800 */
[----:B------:R-:W-:Y:S01]  /*1af30*/  FFMA.FTZ R129, R25, R3, -R136 ;  /* 0x0000000319817223 */ /* 0x000fe20000010888 */
[C---:B-1----:R-:W-:Y:S03]  /*1af40*/  HMMA.16816.F32.BF16 R84, R100.reuse, R104, R84 ;  /* 0x000000686454723c */ /* 0x042fe60000041854 */
[----:B---3--:R-:W-:Y:S03]  /*1af50*/  F2FP.BF16.F32.PACK_AB R25, R152, R153 ;  /* 0x000000999819723e */ /* 0x008fe600000010ff */
[C---:B------:R-:W-:Y:S01]  /*1af60*/  HMMA.16816.F32.BF16 R12, R100.reuse, R106, R12 ;  /* 0x0000006a640c723c */ /* 0x040fe2000004180c */
[----:B------:R-:W1:Y:S01]  /*1af70*/  LDSM.16.MT88.4 R104, [R190+0xb800] ;  /* 0x00b80000be68783b */ /* 0x000e620000004200 */
[----:B------:R-:W3:Y:S03]  /*1af80*/  MUFU.EX2 R129, R129 ;  /* 0x0000008100817308 */ /* 0x000ee60000000800 */
[-CC-:B------:R-:W-:Y:S01]  /*1af90*/  FFMA.FTZ R130, R26, R3.reuse, -R122.reuse ;  /* 0x000000031a827223 */ /* 0x180fe2000001087a */
[-C--:B------:R-:W-:Y:S01]  /*1afa0*/  FFMA.FTZ R131, R27, R3.reuse, -R122 ;  /* 0x000000031b837223 */ /* 0x080fe2000001087a */
[----:B------:R-:W-:Y:S01]  /*1afb0*/  FADD.FTZ R145, R145, R144 ;  /* 0x0000009091917221 */ /* 0x000fe20000010000 */
[----:B------:R-:W-:Y:S01]  /*1afc0*/  MOV R123, R0 ;  /* 0x00000000007b7202 */ /* 0x000fe20000000f00 */
[C---:B--2---:R-:W-:Y:S03]  /*1afd0*/  HMMA.16816.F32.BF16 R88, R100.reuse, R108, R88 ;  /* 0x0000006c6458723c */ /* 0x044fe60000041858 */
[----:B------:R-:W-:Y:S01]  /*1afe0*/  MUFU.EX2 R161, R161 ;  /* 0x000000a100a17308 */ /* 0x000fe20000000800 */
[----:B------:R-:W-:Y:S02]  /*1aff0*/  FADD.FTZ R145, R134, R145 ;  /* 0x0000009186917221 */ /* 0x000fe40000010000 */
[C---:B------:R-:W-:Y:S01]  /*1b000*/  HMMA.16816.F32.BF16 R16, R100.reuse, R110, R16 ;  /* 0x0000006e6410723c */ /* 0x040fe20000041810 */
[----:B------:R-:W-:Y:S06]  /*1b010*/  LDSM.16.MT88.4 R108, [R190+0x9c00] ;  /* 0x009c0000be6c783b */ /* 0x000fec0000004200 */
[----:B------:R-:W-:Y:S01]  /*1b020*/  MUFU.EX2 R130, R130 ;  /* 0x0000008200827308 */ /* 0x000fe20000000800 */
[----:B---3--:R-:W-:Y:S01]  /*1b030*/  F2FP.BF16.F32.PACK_AB R26, R129, R128 ;  /* 0x00000080811a723e */ /* 0x008fe200000010ff */
[C---:B------:R-:W-:Y:S08]  /*1b040*/  HMMA.16816.F32.BF16 R92, R100.reuse, R20, R92 ;  /* 0x00000014645c723c */ /* 0x040ff0000004185c */
[----:B------:R-:W2:Y:S01]  /*1b050*/  MUFU.EX2 R131, R131 ;  /* 0x0000008300837308 */ /* 0x000ea20000000800 */
[----:B------:R-:W-:Y:S01]  /*1b060*/  HMMA.16816.F32.BF16 R96, R100, R22, R96 ;  /* 0x000000166460723c */ /* 0x000fe20000041860 */
[----:B------:R-:W3:Y:S02]  /*1b070*/  LDSM.16.MT88.4 R20, [R188+0xb800] ;  /* 0x00b80000bc14783b */ /* 0x000ee40000004200 */
[----:B------:R-:W-:Y:S06]  /*1b080*/  FADD.FTZ R150, R150, R145 ;  /* 0x0000009196967221 */ /* 0x000fec0000010000 */
[----:B------:R-:W-:Y:S01]  /*1b090*/  MUFU.EX2 R160, R160 ;  /* 0x000000a000a07308 */ /* 0x000fe20000000800 */
[----:B------:R-:W5:Y:S01]  /*1b0a0*/  LDSM.16.MT88.4 R100, [R190+0xd800] ;  /* 0x00d80000be64783b */ /* 0x000f620000004200 */
[----:B------:R-:W-:Y:S08]  /*1b0b0*/  FADD.FTZ R151, R151, R150 ;  /* 0x0000009697977221 */ /* 0x000ff00000010000 */
[----:B------:R-:W-:Y:S01]  /*1b0c0*/  MUFU.EX2 R162, R162 ;  /* 0x000000a200a27308 */ /* 0x000fe20000000800 */
[----:B--2---:R-:W-:Y:S01]  /*1b0d0*/  F2FP.BF16.F32.PACK_AB R27, R131, R130 ;  /* 0x00000082831b723e */ /* 0x004fe200000010ff */
[----:B------:R-:W-:Y:S04]  /*1b0e0*/  FADD.FTZ R128, R128, R151 ;  /* 0x0000009780807221 */ /* 0x000fe80000010000 */
[----:B------:R-:W-:Y:S02]  /*1b0f0*/  FADD.FTZ R129, R129, R128 ;  /* 0x0000008081817221 */ /* 0x000fe40000010000 */
[C---:B------:R-:W-:Y:S02]  /*1b100*/  HMMA.16816.F32.BF16 R4, R24.reuse, R112, R4 ;  /* 0x000000701804723c */ /* 0x040fe40000041804 */
[----:B------:R-:W-:Y:S04]  /*1b110*/  MUFU.EX2 R163, R163 ;  /* 0x000000a300a37308 */ /* 0x000fe80000000800 */
[C---:B------:R-:W-:Y:S06]  /*1b120*/  HMMA.16816.F32.BF16 R8, R24.reuse, R114, R8 ;  /* 0x000000721808723c */ /* 0x040fec0000041808 */
[----:B------:R-:W-:Y:S01]  /*1b130*/  MUFU.EX2 R164, R164 ;  /* 0x000000a400a47308 */ /* 0x000fe20000000800 */
[C---:B----4-:R-:W-:Y:S09]  /*1b140*/  HMMA.16816.F32.BF16 R68, R24.reuse, R124, R68 ;  /* 0x0000007c1844723c */ /* 0x050ff20000041844 */
[----:B------:R-:W-:Y:S01]  /*1b150*/  MUFU.EX2 R165, R165 ;  /* 0x000000a500a57308 */ /* 0x000fe20000000800 */
[C---:B------:R-:W-:Y:S03]  /*1b160*/  HMMA.16816.F32.BF16 R72, R24.reuse, R126, R72 ;  /* 0x0000007e1848723c */ /* 0x040fe60000041848 */
[-C--:B------:R-:W-:Y:S03]  /*1b170*/  FFMA.FTZ R125, R31, R3.reuse, -R122 ;  /* 0x000000031f7d7223 */ /* 0x080fe6000001087a */
[C---:B-1----:R-:W-:Y:S01]  /*1b180*/  HMMA.16816.F32.BF16 R76, R24.reuse, R104, R76 ;  /* 0x00000068184c723c */ /* 0x042fe2000004184c */
[----:B------:R-:W1:Y:S02]  /*1b190*/  LDSM.16.MT88.4 R28, [R188+0xd800] ;  /* 0x00d80000bc1c783b */ /* 0x000e640000004200 */
[----:B------:R-:W-:Y:S02]  /*1b1a0*/  MUFU.EX2 R44, R44 ;  /* 0x0000002c002c7308 */ /* 0x000fe40000000800 */
[-CC-:B------:R-:W-:Y:S01]  /*1b1b0*/  FFMA.FTZ R124, R32, R3.reuse, -R136.reuse ;  /* 0x00000003207c7223 */ /* 0x180fe20000010888 */
[C---:B------:R-:W-:Y:S03]  /*1b1c0*/  HMMA.16816.F32.BF16 R80, R24.reuse, R106, R80 ;  /* 0x0000006a1850723c */ /* 0x040fe60000041850 */
[----:B------:R-:W-:Y:S04]  /*1b1d0*/  LDSM.16.MT88.4 R104, [R188+0xcc00] ;  /* 0x00cc0000bc68783b */ /* 0x000fe80000004200 */
[----:B------:R-:W2:Y:S01]  /*1b1e0*/  MUFU.EX2 R125, R125 ;  /* 0x0000007d007d7308 */ /* 0x000ea20000000800 */
[-C--:B------:R-:W-:Y:S01]  /*1b1f0*/  FFMA.FTZ R127, R33, R3.reuse, -R136 ;  /* 0x00000003217f7223 */ /* 0x080fe20000010888 */
[C---:B---3--:R-:W-:Y:S03]  /*1b200*/  HMMA.16816.F32.BF16 R84, R24.reuse, R20, R84 ;  /* 0x000000141854723c */ /* 0x048fe60000041854 */
[----:B------:R-:W-:Y:S03]  /*1b210*/  FFMA.FTZ R126, R34, R3, -R122 ;  /* 0x00000003227e7223 */ /* 0x000fe6000001087a */
[C---:B------:R-:W-:Y:S01]  /*1b220*/  HMMA.16816.F32.BF16 R12, R24.reuse, R22, R12 ;  /* 0x00000016180c723c */ /* 0x040fe2000004180c */
[----:B------:R-:W3:Y:S01]  /*1b230*/  LDSM.16.MT88.4 R32, [R188+0x9c00] ;  /* 0x009c0000bc20783b */ /* 0x000ee20000004200 */
[----:B------:R-:W-:Y:S03]  /*1b240*/  MUFU.EX2 R124, R124 ;  /* 0x0000007c007c7308 */ /* 0x000fe60000000800 */
[----:B------:R-:W-:Y:S01]  /*1b250*/  F2FP.BF16.F32.PACK_AB R20, R155, R154 ;  /* 0x0000009a9b14723e */ /* 0x000fe200000010ff */
[C---:B-----5:R-:W-:Y:S06]  /*1b260*/  HMMA.16816.F32.BF16 R88, R24.reuse, R100, R88 ;  /* 0x000000641858723c */ /* 0x060fec0000041858 */
[----:B------:R-:W4:Y:S01]  /*1b270*/  MUFU.EX2 R127, R127 ;  /* 0x0000007f007f7308 */ /* 0x000f220000000800 */
[----:B--2---:R-:W-:Y:S01]  /*1b280*/  F2FP.BF16.F32.PACK_AB R21, R125, R156 ;  /* 0x0000009c7d15723e */ /* 0x004fe200000010ff */
[C---:B------:R-:W-:Y:S01]  /*1b290*/  HMMA.16816.F32.BF16 R16, R24.reuse, R102, R16 ;  /* 0x000000661810723c */ /* 0x040fe20000041810 */
[----:B------:R-:W2:Y:S02]  /*1b2a0*/  LDSM.16.MT88.4 R100, [R190+0xbc00] ;  /* 0x00bc0000be64783b */ /* 0x000ea40000004200 */
[----:B------:R-:W-:Y:S05]  /*1b2b0*/  FADD.FTZ R154, R154, R129 ;  /* 0x000000819a9a7221 */ /* 0x000fea0000010000 */
[----:B------:R-:W5:Y:S01]  /*1b2c0*/  MUFU.EX2 R126, R126 ;  /* 0x0000007e007e7308 */ /* 0x000f620000000800 */
[C---:B-1----:R-:W-:Y:S09]  /*1b2d0*/  HMMA.16816.F32.BF16 R92, R24.reuse, R28, R92 ;  /* 0x0000001c185c723c */ /* 0x042ff2000004185c */
[----:B------:R-:W1:Y:S02]  /*1b2e0*/  MUFU.EX2 R45, R45 ;  /* 0x0000002d002d7308 */ /* 0x000e640000000800 */
[----:B----4-:R-:W-:Y:S01]  /*1b2f0*/  F2FP.BF16.F32.PACK_AB R22, R127, R124 ;  /* 0x0000007c7f16723e */ /* 0x010fe200000010ff */
[----:B------:R-:W-:Y:S01]  /*1b300*/  FADD.FTZ R155, R155, R154 ;  /* 0x0000009a9b9b7221 */ /* 0x000fe20000010000 */
[----:B------:R-:W-:Y:S01]  /*1b310*/  HMMA.16816.F32.BF16 R96, R24, R30, R96 ;  /* 0x0000001e1860723c */ /* 0x000fe20000041860 */
[----:B------:R-:W4:Y:S05]  /*1b320*/  LDSM.16.MT88.4 R24, [R188+0xbc00] ;  /* 0x00bc0000bc18783b */ /* 0x000f2a0000004200 */
[----:B------:R-:W-:Y:S01]  /*1b330*/  MUFU.EX2 R46, R46 ;  /* 0x0000002e002e7308 */ /* 0x000fe20000000800 */
[----:B-----5:R-:W-:Y:S01]  /*1b340*/  F2FP.BF16.F32.PACK_AB R23, R157, R126 ;  /* 0x0000007e9d17723e */ /* 0x020fe200000010ff */
[----:B------:R-:W-:Y:S01]  /*1b350*/  FADD.FTZ R124, R124, R155 ;  /* 0x0000009b7c7c7221 */ /* 0x000fe20000010000 */
[----:B------:R-:W5:Y:S03]  /*1b360*/  LDSM.16.MT88.4 R28, [R190+0xdc00] ;  /* 0x00dc0000be1c783b */ /* 0x000f660000004200 */
[----:B------:R-:W-:Y:S02]  /*1b370*/  FADD.FTZ R127, R127, R124 ;  /* 0x0000007c7f7f7221 */ /* 0x000fe40000010000 */
[C---:B------:R-:W-:Y:S02]  /*1b380*/  HMMA.16816.F32.BF16 R4, R20.reuse, R108, R4 ;  /* 0x0000006c1404723c */ /* 0x040fe40000041804 */
[----:B------:R-:W1:Y:S04]  /*1b390*/  MUFU.EX2 R47, R47 ;  /* 0x0000002f002f7308 */ /* 0x000e680000000800 */
[C---:B------:R-:W-:Y:S01]  /*1b3a0*/  HMMA.16816.F32.BF16 R8, R20.reuse, R110, R8 ;  /* 0x0000006e1408723c */ /* 0x040fe20000041808 */
[----:B------:R-:W-:Y:S05]  /*1b3b0*/  LDSM.16.MT88.4 R108, [R190+0xac00] ;  /* 0x00ac0000be6c783b */ /* 0x000fea0000004200 */
[----:B------:R-:W-:Y:S01]  /*1b3c0*/  MUFU.EX2 R48, R48 ;  /* 0x0000003000307308 */ /* 0x000fe20000000800 */
[C---:B---3--:R-:W-:Y:S09]  /*1b3d0*/  HMMA.16816.F32.BF16 R68, R20.reuse, R32, R68 ;  /* 0x000000201444723c */ /* 0x048ff20000041844 */
[----:B------:R-:W3:Y:S01]  /*1b3e0*/  MUFU.EX2 R49, R49 ;  /* 0x0000003100317308 */ /* 0x000ee20000000800 */
[C---:B------:R-:W-:Y:S01]  /*1b3f0*/  HMMA.16816.F32.BF16 R72, R20.reuse, R34, R72 ;  /* 0x000000221448723c */ /* 0x040fe20000041848 */
[----:B------:R-:W1:Y:S05]  /*1b400*/  LDSM.16.MT88.4 R32, [R190+0xa000] ;  /* 0x00a00000be20783b */ /* 0x000e6a0000004200 */
[C---:B--2---:R-:W-:Y:S03]  /*1b410*/  HMMA.16816.F32.BF16 R76, R20.reuse, R100, R76 ;  /* 0x00000064144c723c */ /* 0x044fe6000004184c */
[----:B------:R-:W-:Y:S03]  /*1b420*/  MUFU.EX2 R50, R50 ;  /* 0x0000003200327308 */ /* 0x000fe60000000800 */
[C---:B------:R-:W-:Y:S01]  /*1b430*/  HMMA.16816.F32.BF16 R80, R20.reuse, R102, R80 ;  /* 0x000000661450723c */ /* 0x040fe20000041850 */
[----:B------:R-:W-:Y:S06]  /*1b440*/  LDSM.16.MT88.4 R100, [R190+0xec00] ;  /* 0x00ec0000be64783b */ /* 0x000fec0000004200 */
[----:B------:R-:W2:Y:S01]  /*1b450*/  MUFU.EX2 R51, R51 ;  /* 0x0000003300337308 */ /* 0x000ea20000000800 */
[C---:B----4-:R-:W-:Y:S09]  /*1b460*/  HMMA.16816.F32.BF16 R84, R20.reuse, R24, R84 ;  /* 0x000000181454723c */ /* 0x050ff20000041854 */
[----:B------:R-:W-:Y:S01]  /*1b470*/  MUFU.EX2 R52, R52 ;  /* 0x0000003400347308 */ /* 0x000fe20000000800 */
[C---:B------:R-:W-:Y:S03]  /*1b480*/  HMMA.16816.F32.BF16 R12, R20.reuse, R26, R12 ;  /* 0x0000001a140c723c */ /* 0x040fe6000004180c */
[----:B------:R-:W-:Y:S03]  /*1b490*/  F2FP.BF16.F32.PACK_AB R24, R159, R158 ;  /* 0x0000009e9f18723e */ /* 0x000fe600000010ff */
[C---:B-----5:R-:W-:Y:S03]  /*1b4a0*/  HMMA.16816.F32.BF16 R88, R20.reuse, R28, R88 ;  /* 0x0000001c1458723c */ /* 0x060fe60000041858 */
[----:B------:R-:W4:Y:S02]  /*1b4b0*/  MUFU.EX2 R53, R53 ;  /* 0x0000003500357308 */ /* 0x000f240000000800 */
[----:B------:R-:W-:Y:S01]  /*1b4c0*/  F2FP.BF16.F32.PACK_AB R25, R160, R161 ;  /* 0x000000a1a019723e */ /* 0x000fe200000010ff */
[C---:B------:R-:W-:Y:S01]  /*1b4d0*/  HMMA.16816.F32.BF16 R16, R20.reuse, R30, R16 ;  /* 0x0000001e1410723c */ /* 0x040fe20000041810 */
[----:B------:R-:W5:Y:S06]  /*1b4e0*/  LDSM.16.MT88.4 R28, [R190+0xc000] ;  /* 0x00c00000be1c783b */ /* 0x000f6c0000004200 */
[----:B------:R-:W-:Y:S01]  /*1b4f0*/  MUFU.EX2 R54, R54 ;  /* 0x0000003600367308 */ /* 0x000fe20000000800 */
[----:B------:R-:W-:Y:S01]  /*1b500*/  F2FP.BF16.F32.PACK_AB R26, R163, R162 ;  /* 0x000000a2a31a723e */ /* 0x000fe200000010ff */
[C---:B------:R-:W-:Y:S03]  /*1b510*/  HMMA.16816.F32.BF16 R92, R20.reuse, R36, R92 ;  /* 0x00000024145c723c */ /* 0x040fe6000004185c */
[----:B------:R-:W-:Y:S03]  /*1b520*/  F2FP.BF16.F32.PACK_AB R27, R165, R164 ;  /* 0x000000a4a51b723e */ /* 0x000fe600000010ff */
[----:B------:R-:W-:Y:S01]  /*1b530*/  HMMA.16816.F32.BF16 R96, R20, R38, R96 ;  /* 0x000000261460723c */ /* 0x000fe20000041860 */
[----:B------:R-:W3:Y:S01]  /*1b540*/  LDSM.16.MT88.4 R20, [R188+0xc000] ;  /* 0x00c00000bc14783b */ /* 0x000ee20000004200 */
[----:B------:R-:W4:Y:S03]  /*1b550*/  MUFU.EX2 R55, R55 ;  /* 0x0000003700377308 */ /* 0x000f260000000800 */
[----:B------:R-:W-:Y:S01]  /*1b560*/  FADD.FTZ R158, R158, R127 ;  /* 0x0000007f9e9e7221 */ /* 0x000fe20000010000 */
[C---:B-1----:R-:W-:Y:S03]  /*1b570*/  HMMA.16816.F32.BF16 R4, R24.reuse, R32, R4 ;  /* 0x000000201804723c */ /* 0x042fe60000041804 */
[----:B------:R-:W-:Y:S03]  /*1b580*/  LDSM.16.MT88.4 R36, [R188+0xe000] ;  /* 0x00e00000bc24783b */ /* 0x000fe60000004200 */
[----:B------:R-:W-:Y:S01]  /*1b590*/  MUFU.EX2 R56, R56 ;  /* 0x0000003800387308 */ /* 0x000fe20000000800 */
[----:B------:R-:W-:Y:S01]  /*1b5a0*/  FADD.FTZ R159, R159, R158 ;  /* 0x0000009e9f9f7221 */ /* 0x000fe20000010000 */
[C---:B------:R-:W-:Y:S03]  /*1b5b0*/  HMMA.16816.F32.BF16 R8, R24.reuse, R34, R8 ;  /* 0x000000221808723c */ /* 0x040fe60000041808 */
[----:B------:R-:W1:Y:S03]  /*1b5c0*/  LDSM.16.MT88.4 R32, [R190+0xe000] ;  /* 0x00e00000be20783b */ /* 0x000e660000004200 */
[C---:B------:R-:W-:Y:S02]  /*1b5d0*/  HMMA.16816.F32.BF16 R68, R24.reuse, R40, R68 ;  /* 0x000000281844723c */ /* 0x040fe40000041844 */
[----:B------:R-:W4:Y:S03]  /*1b5e0*/  MUFU.EX2 R57, R57 ;  /* 0x0000003900397308 */ /* 0x000f260000000800 */
[----:B------:R-:W-:Y:S01]  /*1b5f0*/  FADD.FTZ R162, R162, R159 ;  /* 0x0000009fa2a27221 */ /* 0x000fe20000010000 */
[C---:B------:R-:W-:Y:S01]  /*1b600*/  HMMA.16816.F32.BF16 R72, R24.reuse, R42, R72 ;  /* 0x0000002a1848723c */ /* 0x040fe20000041848 */
[----:B------:R-:W4:Y:S05]  /*1b610*/  LDSM.16.MT88.4 R40, [R190+0xa400] ;  /* 0x00a40000be28783b */ /* 0x000f2a0000004200 */
[----:B------:R-:W-:Y:S01]  /*1b620*/  MUFU.EX2 R58, R58 ;  /* 0x0000003a003a7308 */ /* 0x000fe20000000800 */
[----:B------:R-:W-:Y:S01]  /*1b630*/  FADD.FTZ R163, R163, R162 ;  /* 0x000000a2a3a37221 */ /* 0x000fe20000010000 */
[C---:B-----5:R-:W-:Y:S08]  /*1b640*/  HMMA.16816.F32.BF16 R76, R24.reuse, R28, R76 ;  /* 0x0000001c184c723c */ /* 0x060ff0000004184c */
[----:B------:R-:W5:Y:S01]  /*1b650*/  MUFU.EX2 R59, R59 ;  /* 0x0000003b003b7308 */ /* 0x000f620000000800 */
[C---:B------:R-:W-:Y:S01]  /*1b660*/  HMMA.16816.F32.BF16 R80, R24.reuse, R30, R80 ;  /* 0x0000001e1850723c */ /* 0x040fe20000041850 */
[----:B------:R-:W5:Y:S05]  /*1b670*/  LDSM.16.MT88.4 R28, [R188+0xa400] ;  /* 0x00a40000bc1c783b */ /* 0x000f6a0000004200 */
[C---:B---3--:R-:W-:Y:S06]  /*1b680*/  HMMA.16816.F32.BF16 R84, R24.reuse, R20, R84 ;  /* 0x000000141854723c */ /* 0x048fec0000041854 */
[C---:B------:R-:W-:Y:S05]  /*1b690*/  HMMA.16816.F32.BF16 R12, R24.reuse, R22, R12 ;  /* 0x00000016180c723c */ /* 0x040fea000004180c */
[----:B------:R-:W-:Y:S01]  /*1b6a0*/  F2FP.BF16.F32.PACK_AB R20, R45, R44 ;  /* 0x0000002c2d14723e */ /* 0x000fe200000010ff */
[----:B------:R-:W-:Y:S01]  /*1b6b0*/  FADD.FTZ R44, R44, R163 ;  /* 0x000000a32c2c7221 */ /* 0x000fe20000010000 */
[----:B------:R-:W-:Y:S01]  /*1b6c0*/  F2FP.BF16.F32.PACK_AB R21, R47, R46 ;  /* 0x0000002e2f15723e */ /* 0x000fe200000010ff */
[C---:B-1----:R-:W-:Y:S03]  /*1b6d0*/  HMMA.16816.F32.BF16 R88, R24.reuse, R32, R88 ;  /* 0x000000201858723c */ /* 0x042fe60000041858 */
[----:B------:R-:W-:Y:S01]  /*1b6e0*/  F2FP.BF16.F32.PACK_AB R22, R49, R48 ;  /* 0x000000303116723e */ /* 0x000fe200000010ff */
[----:B------:R-:W-:Y:S01]  /*1b6f0*/  FADD.FTZ R45, R45, R44 ;  /* 0x0000002c2d2d7221 */ /* 0x000fe20000010000 */
[----:B--2---:R-:W-:Y:S01]  /*1b700*/  F2FP.BF16.F32.PACK_AB R23, R51, R50 ;  /* 0x000000323317723e */ /* 0x004fe200000010ff */
[C---:B------:R-:W-:Y:S01]  /*1b710*/  HMMA.16816.F32.BF16 R16, R24.reuse, R34, R16 ;  /* 0x000000221810723c */ /* 0x040fe20000041810 */
[----:B------:R-:W1:Y:S04]  /*1b720*/  LDSM.16.MT88.4 R32, [R190+0xc400] ;  /* 0x00c40000be20783b */ /* 0x000e680000004200 */
[----:B------:R-:W-:Y:S01]  /*1b730*/  FADD.FTZ R48, R48, R45 ;  /* 0x0000002d30307221 */ /* 0x000fe20000010000 */
[C---:B------:R-:W-:Y:S05]  /*1b740*/  HMMA.16816.F32.BF16 R92, R24.reuse, R36, R92 ;  /* 0x00000024185c723c */ /* 0x040fea000004185c */
[----:B------:R-:W-:Y:S01]  /*1b750*/  FADD.FTZ R49, R49, R48 ;  /* 0x0000003031317221 */ /* 0x000fe20000010000 */
[----:B------:R-:W-:Y:S01]  /*1b760*/  HMMA.16816.F32.BF16 R96, R24, R38, R96 ;  /* 0x000000261860723c */ /* 0x000fe20000041860 */
[----:B------:R-:W2:Y:S05]  /*1b770*/  LDSM.16.MT88.4 R24, [R188+0xc400] ;  /* 0x00c40000bc18783b */ /* 0x000eaa0000004200 */
[C---:B----4-:R-:W-:Y:S03]  /*1b780*/  HMMA.16816.F32.BF16 R4, R20.reuse, R40, R4 ;  /* 0x000000281404723c */ /* 0x050fe60000041804 */
[----:B------:R-:W3:Y:S03]  /*1b790*/  LDSM.16.MT88.4 R36, [R190+0xe400] ;  /* 0x00e40000be24783b */ /* 0x000ee60000004200 */
[C---:B------:R-:W-:Y:S05]  /*1b7a0*/  HMMA.16816.F32.BF16 R8, R20.reuse, R42, R8 ;  /* 0x0000002a1408723c */ /* 0x040fea0000041808 */
[----:B------:R-:W4:Y:S01]  /*1b7b0*/  LDSM.16.MT88.4 R40, [R188+0xe400] ;  /* 0x00e40000bc28783b */ /* 0x000f220000004200 */
[C---:B-----5:R-:W-:Y:S06]  /*1b7c0*/  HMMA.16816.F32.BF16 R68, R20.reuse, R28, R68 ;  /* 0x0000001c1444723c */ /* 0x060fec0000041844 */
[C---:B------:R-:W-:Y:S01]  /*1b7d0*/  HMMA.16816.F32.BF16 R72, R20.reuse, R30, R72 ;  /* 0x0000001e1448723c */ /* 0x040fe20000041848 */
[----:B------:R-:W5:Y:S05]  /*1b7e0*/  LDSM.16.MT88.4 R28, [R190+0xa800] ;  /* 0x00a80000be1c783b */ /* 0x000f6a0000004200 */
[C---:B-1----:R-:W-:Y:S06]  /*1b7f0*/  HMMA.16816.F32.BF16 R76, R20.reuse, R32, R76 ;  /* 0x00000020144c723c */ /* 0x042fec000004184c */
[C---:B------:R-:W-:Y:S01]  /*1b800*/  HMMA.16816.F32.BF16 R80, R20.reuse, R34, R80 ;  /* 0x000000221450723c */ /* 0x040fe20000041850 */
[----:B------:R-:W1:Y:S05]  /*1b810*/  LDSM.16.MT88.4 R32, [R188+0xa800] ;  /* 0x00a80000bc20783b */ /* 0x000e6a0000004200 */
[C---:B--2---:R-:W-:Y:S06]  /*1b820*/  HMMA.16816.F32.BF16 R84, R20.reuse, R24, R84 ;  /* 0x000000181454723c */ /* 0x044fec0000041854 */
[C---:B------:R-:W-:Y:S05]  /*1b830*/  HMMA.16816.F32.BF16 R12, R20.reuse, R26, R12 ;  /* 0x0000001a140c723c */ /* 0x040fea000004180c */
[----:B------:R-:W-:Y:S01]  /*1b840*/  F2FP.BF16.F32.PACK_AB R24, R53, R52 ;  /* 0x000000343518723e */ /* 0x000fe200000010ff */
[C---:B---3--:R-:W-:Y:S05]  /*1b850*/  HMMA.16816.F32.BF16 R88, R20.reuse, R36, R88 ;  /* 0x000000241458723c */ /* 0x048fea0000041858 */
[----:B------:R-:W-:Y:S01]  /*1b860*/  F2FP.BF16.F32.PACK_AB R25, R55, R54 ;  /* 0x000000363719723e */ /* 0x000fe200000010ff */
[C---:B------:R-:W-:Y:S01]  /*1b870*/  HMMA.16816.F32.BF16 R16, R20.reuse, R38, R16 ;  /* 0x000000261410723c */ /* 0x040fe20000041810 */
[----:B------:R-:W2:Y:S04]  /*1b880*/  LDSM.16.MT88.4 R36, [R190+0xc800] ;  /* 0x00c80000be24783b */ /* 0x000ea80000004200 */
[----:B------:R-:W-:Y:S01]  /*1b890*/  F2FP.BF16.F32.PACK_AB R26, R57, R56 ;  /* 0x00000038391a723e */ /* 0x000fe200000010ff */
[C---:B----4-:R-:W-:Y:S05]  /*1b8a0*/  HMMA.16816.F32.BF16 R92, R20.reuse, R40, R92 ;  /* 0x00000028145c723c */ /* 0x050fea000004185c */
[----:B------:R-:W-:Y:S01]  /*1b8b0*/  F2FP.BF16.F32.PACK_AB R27, R59, R58 ;  /* 0x0000003a3b1b723e */ /* 0x000fe200000010ff */
[----:B------:R-:W-:Y:S01]  /*1b8c0*/  HMMA.16816.F32.BF16 R96, R20, R42, R96 ;  /* 0x0000002a1460723c */ /* 0x000fe20000041860 */
[----:B------:R-:W3:Y:S04]  /*1b8d0*/  LDSM.16.MT88.4 R20, [R188+0xc800] ;  /* 0x00c80000bc14783b */ /* 0x000ee80000004200 */
[-C--:B------:R-:W-:Y:S01]  /*1b8e0*/  FFMA.FTZ R40, R60, R3.reuse, -R136 ;  /* 0x000000033c287223 */ /* 0x080fe20000010888 */
[C---:B-----5:R-:W-:Y:S05]  /*1b8f0*/  HMMA.16816.F32.BF16 R4, R24.reuse, R28, R4 ;  /* 0x0000001c1804723c */ /* 0x060fea0000041804 */
[----:B------:R-:W-:Y:S01]  /*1b900*/  MUFU.EX2 R40, R40 ;  /* 0x0000002800287308 */ /* 0x000fe20000000800 */
[C---:B------:R-:W-:Y:S01]  /*1b910*/  HMMA.16816.F32.BF16 R8, R24.reuse, R30, R8 ;  /* 0x0000001e1808723c */ /* 0x040fe20000041808 */
[----:B------:R-:W4:Y:S04]  /*1b920*/  LDSM.16.MT88.4 R28, [R190+0xe800] ;  /* 0x00e80000be1c783b */ /* 0x000f280000004200 */
[-C--:B------:R-:W-:Y:S01]  /*1b930*/  FFMA.FTZ R42, R62, R3.reuse, -R122 ;  /* 0x000000033e2a7223 */ /* 0x080fe2000001087a */
[C---:B-1----:R-:W-:Y:S05]  /*1b940*/  HMMA.16816.F32.BF16 R68, R24.reuse, R32, R68 ;  /* 0x000000201844723c */ /* 0x042fea0000041844 */
[----:B------:R-:W-:Y:S01]  /*1b950*/  MUFU.EX2 R42, R42 ;  /* 0x0000002a002a7308 */ /* 0x000fe20000000800 */
[C---:B------:R-:W-:Y:S01]  /*1b960*/  HMMA.16816.F32.BF16 R72, R24.reuse, R34, R72 ;  /* 0x000000221848723c */ /* 0x040fe20000041848 */
[----:B------:R-:W1:Y:S04]  /*1b970*/  LDSM.16.MT88.4 R32, [R188+0xe800] ;  /* 0x00e80000bc20783b */ /* 0x000e680000004200 */
[-C--:B------:R-:W-:Y:S01]  /*1b980*/  FFMA.FTZ R41, R61, R3.reuse, -R136 ;  /* 0x000000033d297223 */ /* 0x080fe20000010888 */
[C---:B--2---:R-:W-:Y:S05]  /*1b990*/  HMMA.16816.F32.BF16 R76, R24.reuse, R36, R76 ;  /* 0x00000024184c723c */ /* 0x044fea000004184c */
[----:B------:R-:W2:Y:S01]  /*1b9a0*/  MUFU.EX2 R41, R41 ;  /* 0x0000002900297308 */ /* 0x000ea20000000800 */
[C---:B------:R-:W-:Y:S01]  /*1b9b0*/  HMMA.16816.F32.BF16 R80, R24.reuse, R38, R80 ;  /* 0x000000261850723c */ /* 0x040fe20000041850 */
[----:B------:R-:W5:Y:S04]  /*1b9c0*/  LDSM.16.MT88.4 R36, [R188+0xac00] ;  /* 0x00ac0000bc24783b */ /* 0x000f680000004200 */
[-C--:B------:R-:W-:Y:S01]  /*1b9d0*/  FFMA.FTZ R43, R63, R3.reuse, -R122 ;  /* 0x000000033f2b7223 */ /* 0x080fe2000001087a */
[C---:B---3--:R-:W-:Y:S05]  /*1b9e0*/  HMMA.16816.F32.BF16 R84, R24.reuse, R20, R84 ;  /* 0x000000141854723c */ /* 0x048fea0000041854 */
[----:B------:R-:W-:Y:S01]  /*1b9f0*/  FADD.FTZ R62, R141, R143 ;  /* 0x0000008f8d3e7221 */ /* 0x000fe20000010000 */
[C---:B------:R-:W-:Y:S01]  /*1ba00*/  HMMA.16816.F32.BF16 R12, R24.reuse, R22, R12 ;  /* 0x00000016180c723c */ /* 0x040fe2000004180c */
[----:B------:R-:W3:Y:S04]  /*1ba10*/  MUFU.EX2 R43, R43 ;  /* 0x0000002b002b7308 */ /* 0x000ee80000000800 */
[----:B------:R-:W-:Y:S01]  /*1ba20*/  FADD.FTZ R139, R139, R62 ;  /* 0x0000003e8b8b7221 */ /* 0x000fe20000010000 */
[C---:B----4-:R-:W-:Y:S05]  /*1ba30*/  HMMA.16816.F32.BF16 R88, R24.reuse, R28, R88 ;  /* 0x0000001c1858723c */ /* 0x050fea0000041858 */
[-C--:B------:R-:W-:Y:S01]  /*1ba40*/  FFMA.FTZ R60, R64, R3.reuse, -R136 ;  /* 0x00000003403c7223 */ /* 0x080fe20000010888 */
[C---:B------:R-:W-:Y:S01]  /*1ba50*/  HMMA.16816.F32.BF16 R16, R24.reuse, R30, R16 ;  /* 0x0000001e1810723c */ /* 0x040fe20000041810 */
[----:B------:R-:W4:Y:S04]  /*1ba60*/  LDSM.16.MT88.4 R28, [R190+0xcc00] ;  /* 0x00cc0000be1c783b */ /* 0x000f280000004200 */
[-C--:B------:R-:W-:Y:S01]  /*1ba70*/  FFMA.FTZ R62, R66, R3.reuse, -R122 ;  /* 0x00000003423e7223 */ /* 0x080fe2000001087a */
[C---:B-1----:R-:W-:Y:S01]  /*1ba80*/  HMMA.16816.F32.BF16 R92, R24.reuse, R32, R92 ;  /* 0x00000020185c723c */ /* 0x042fe2000004185c */
[----:B------:R-:W-:Y:S04]  /*1ba90*/  MUFU.EX2 R60, R60 ;  /* 0x0000003c003c7308 */ /* 0x000fe80000000800 */
[-C--:B------:R-:W-:Y:S01]  /*1baa0*/  FFMA.FTZ R136, R65, R3.reuse, -R136 ;  /* 0x0000000341887223 */ /* 0x080fe20000010888 */
[----:B------:R-:W-:Y:S05]  /*1bab0*/  HMMA.16816.F32.BF16 R96, R24, R34, R96 ;  /* 0x000000221860723c */ /* 0x000fea0000041860 */
[----:B------:R-:W1:Y:S01]  /*1bac0*/  MUFU.EX2 R61, R136 ;  /* 0x00000088003d7308 */ /* 0x000e620000000800 */
[----:B------:R-:W-:Y:S01]  /*1bad0*/  FFMA.FTZ R122, R67, R3, -R122 ;  /* 0x00000003437a7223 */ /* 0x000fe2000001087a */
[----:B------:R-:W-:Y:S01]  /*1bae0*/  FADD.FTZ R139, R138, R139 ;  /* 0x0000008b8a8b7221 */ /* 0x000fe20000010000 */
[----:B--2---:R-:W-:Y:S03]  /*1baf0*/  F2FP.BF16.F32.PACK_AB R20, R41, R40 ;  /* 0x000000282914723e */ /* 0x004fe600000010ff */
[----:B------:R-:W-:Y:S04]  /*1bb00*/  FADD.FTZ R52, R52, R49 ;  /* 0x0000003134347221 */ /* 0x000fe80000010000 */
[----:B------:R-:W-:Y:S01]  /*1bb10*/  MUFU.EX2 R62, R62 ;  /* 0x0000003e003e7308 */ /* 0x000fe20000000800 */
[----:B------:R-:W-:Y:S01]  /*1bb20*/  FADD.FTZ R132, R132, R139 ;  /* 0x0000008b84847221 */ /* 0x000fe20000010000 */
[----:B---3--:R-:W-:Y:S01]  /*1bb30*/  F2FP.BF16.F32.PACK_AB R21, R43, R42 ;  /* 0x0000002a2b15723e */ /* 0x008fe200000010ff */
[----:B------:R-:W-:Y:S02]  /*1bb40*/  FADD.FTZ R53, R53, R52 ;  /* 0x0000003435357221 */ /* 0x000fe40000010000 */
[----:B------:R-:W-:Y:S02]  /*1bb50*/  FADD.FTZ R132, R135, R132 ;  /* 0x0000008487847221 */ /* 0x000fe40000010000 */
[----:B------:R-:W-:Y:S03]  /*1bb60*/  FADD.FTZ R56, R56, R53 ;  /* 0x0000003538387221 */ /* 0x000fe60000010000 */
[----:B------:R-:W2:Y:S01]  /*1bb70*/  MUFU.EX2 R213, R122 ;  /* 0x0000007a00d57308 */ /* 0x000ea20000000800 */
[----:B------:R-:W-:Y:S01]  /*1bb80*/  FADD.FTZ R147, R147, R132 ;  /* 0x0000008493937221 */ /* 0x000fe20000010000 */
[----:B-1----:R-:W-:Y:S01]  /*1bb90*/  F2FP.BF16.F32.PACK_AB R22, R61, R60 ;  /* 0x0000003c3d16723e */ /* 0x002fe200000010ff */
[----:B------:R-:W-:Y:S02]  /*1bba0*/  FADD.FTZ R57, R57, R56 ;  /* 0x0000003839397221 */ /* 0x000fe40000010000 */
[----:B------:R-:W-:Y:S02]  /*1bbb0*/  FADD.FTZ R146, R146, R147 ;  /* 0x0000009392927221 */ /* 0x000fe40000010000 */
[----:B------:R-:W-:Y:S02]  /*1bbc0*/  FADD.FTZ R40, R40, R57 ;  /* 0x0000003928287221 */ /* 0x000fe40000010000 */
[----:B------:R-:W-:Y:S02]  /*1bbd0*/  FADD.FTZ R153, R153, R146 ;  /* 0x0000009299997221 */ /* 0x000fe40000010000 */
[----:B------:R-:W-:Y:S02]  /*1bbe0*/  FADD.FTZ R41, R41, R40 ;  /* 0x0000002829297221 */ /* 0x000fe40000010000 */
[----:B------:R-:W-:Y:S02]  /*1bbf0*/  FADD.FTZ R153, R152, R153 ;  /* 0x0000009998997221 */ /* 0x000fe40000010000 */
[----:B------:R-:W-:Y:S01]  /*1bc00*/  FADD.FTZ R60, R60, R41 ;  /* 0x000000293c3c7221 */ /* 0x000fe20000010000 */
[----:B--2---:R-:W-:Y:S01]  /*1bc10*/  F2FP.BF16.F32.PACK_AB R23, R213, R62 ;  /* 0x0000003ed517723e */ /* 0x004fe200000010ff */
[----:B------:R-:W-:Y:S02]  /*1bc20*/  FADD.FTZ R130, R130, R153 ;  /* 0x0000009982827221 */ /* 0x000fe40000010000 */
[----:B------:R-:W-:Y:S02]  /*1bc30*/  FADD.FTZ R214, R61, R60 ;  /* 0x0000003c3dd67221 */ /* 0x000fe40000010000 */
[----:B------:R-:W-:Y:S02]  /*1bc40*/  FADD.FTZ R131, R131, R130 ;  /* 0x0000008283837221 */ /* 0x000fe40000010000 */
[C---:B------:R-:W-:Y:S01]  /*1bc50*/  HMMA.16816.F32.BF16 R112, R20.reuse, R108, R4 ;  /* 0x0000006c1470723c */ /* 0x040fe20000041804 */
[----:B------:R-:W1:Y:S04]  /*1bc60*/  LDSM.16.MT88.4 R4, [R188+0xec00] ;  /* 0x00ec0000bc04783b */ /* 0x000e680000004200 */
[----:B------:R-:W-:Y:S01]  /*1bc70*/  FADD.FTZ R156, R156, R131 ;  /* 0x000000839c9c7221 */ /* 0x000fe20000010000 */
[C---:B------:R-:W-:Y:S05]  /*1bc80*/  HMMA.16816.F32.BF16 R108, R20.reuse, R110, R8 ;  /* 0x0000006e146c723c */ /* 0x040fea0000041808 */
[----:B------:R-:W-:Y:S01]  /*1bc90*/  FADD.FTZ R125, R125, R156 ;  /* 0x0000009c7d7d7221 */ /* 0x000fe20000010000 */
[C---:B-----5:R-:W-:Y:S05]  /*1bca0*/  HMMA.16816.F32.BF16 R68, R20.reuse, R36, R68 ;  /* 0x000000241444723c */ /* 0x060fea0000041844 */
[----:B------:R-:W-:Y:S01]  /*1bcb0*/  FADD.FTZ R126, R126, R125 ;  /* 0x0000007d7e7e7221 */ /* 0x000fe20000010000 */
[C---:B------:R-:W-:Y:S05]  /*1bcc0*/  HMMA.16816.F32.BF16 R72, R20.reuse, R38, R72 ;  /* 0x000000261448723c */ /* 0x040fea0000041848 */
[----:B------:R-:W-:Y:S01]  /*1bcd0*/  FADD.FTZ R126, R157, R126 ;  /* 0x0000007e9d7e7221 */ /* 0x000fe20000010000 */
[C---:B----4-:R-:W-:Y:S05]  /*1bce0*/  HMMA.16816.F32.BF16 R76, R20.reuse, R28, R76 ;  /* 0x0000001c144c723c */ /* 0x050fea000004184c */
[----:B------:R-:W-:Y:S01]  /*1bcf0*/  FADD.FTZ R161, R161, R126 ;  /* 0x0000007ea1a17221 */ /* 0x000fe20000010000 */
[C---:B------:R-:W-:Y:S05]  /*1bd00*/  HMMA.16816.F32.BF16 R80, R20.reuse, R30, R80 ;  /* 0x0000001e1450723c */ /* 0x040fea0000041850 */
        /* <DEDUP_REMOVED lines=9> */
[C---:B-1----:R-:W-:Y:S05]  /*1bda0*/  HMMA.16816.F32.BF16 R92, R20.reuse, R4, R92 ;  /* 0x00000004145c723c */ /* 0x042fea000004185c */
[----:B------:R-:W-:Y:S01]  /*1bdb0*/  FADD.FTZ R50, R50, R47 ;  /* 0x0000002f32327221 */ /* 0x000fe20000010000 */
[----:B------:R-:W-:Y:S05]  /*1bdc0*/  HMMA.16816.F32.BF16 R96, R20, R6, R96 ;  /* 0x000000061460723c */ /* 0x000fea0000041860 */
[----:B------:R-:W-:Y:S01]  /*1bdd0*/  IADD3 R4, R207, -0x1, RZ ;  /* 0xffffffffcf047810 */ /* 0x000fe20007ffe0ff */
[----:B------:R-:W-:Y:S05]  /*1bde0*/  FADD.FTZ R51, R51, R50 ;  /* 0x0000003233337221 */ /* 0x000fea0000010000 */
[----:B------:R-:W-:Y:S01]  /*1bdf0*/  FADD.FTZ R54, R54, R51 ;  /* 0x0000003336367221 */ /* 0x000fe20000010000 */
[----:B------:R-:W-:Y:S03]  /*1be00*/  MOV R207, R4 ;  /* 0x0000000400cf7202 */ /* 0x000fe60000000f00 */
[----:B------:R-:W-:Y:S04]  /*1be10*/  FADD.FTZ R55, R55, R54 ;  /* 0x0000003637377221 */ /* 0x000fe80000010000 */
[----:B------:R-:W-:Y:S04]  /*1be20*/  FADD.FTZ R58, R58, R55 ;  /* 0x000000373a3a7221 */ /* 0x000fe80000010000 */
[----:B------:R-:W-:Y:S04]  /*1be30*/  FADD.FTZ R59, R59, R58 ;  /* 0x0000003a3b3b7221 */ /* 0x000fe80000010000 */
[----:B------:R-:W-:Y:S04]  /*1be40*/  FADD.FTZ R42, R42, R59 ;  /* 0x0000003b2a2a7221 */ /* 0x000fe80000010000 */
[----:B------:R-:W-:Y:S04]  /*1be50*/  FADD.FTZ R43, R43, R42 ;  /* 0x0000002a2b2b7221 */ /* 0x000fe80000010000 */
[----:B------:R-:W-:Y:S04]  /*1be60*/  FADD.FTZ R62, R62, R43 ;  /* 0x0000002b3e3e7221 */ /* 0x000fe80000010000 */
[----:B------:R-:W-:Y:S01]  /*1be70*/  FADD.FTZ R213, R213, R62 ;  /* 0x0000003ed5d57221 */ /* 0x000fe20000010000 */
[----:B------:R-:W-:Y:S06]  /*1be80*/  @P0 BRA `(.L_x_1018) ;  /* 0xffffffc000800947 */ /* 0x000fec000383ffff */
.L_x_1009:
[----:B------:R1:W5:Y:S01]  /*1be90*/  LD.E R7, desc[UR4][R118.64+0xd8] ;  /* 0x0000d80476077980 */ /* 0x000362000c101900 */
[----:B------:R-:W-:Y:S01]  /*1bea0*/  UMOV UR6, 0xffffffff ;  /* 0xffffffff00067882 */ /* 0x000fe20000000000 */
[----:B------:R-:W2:Y:S02]  /*1beb0*/  S2R R4, SR_TID.X ;  /* 0x0000000000047919 */ /* 0x000ea40000002100 */
[----:B--2---:R-:W-:-:S04]  /*1bec0*/  SHF.R.S32.HI R3, RZ, 0x1f, R4 ;  /* 0x0000001fff037819 */ /* 0x004fc80000011404 */
[----:B------:R-:W-:-:S04]  /*1bed0*/  LEA.HI R3, R3, R4, RZ, 0x2 ;  /* 0x0000000403037211 */ /* 0x000fc800078f10ff */
[----:B------:R-:W-:Y:S01]  /*1bee0*/  SHF.R.S32.HI R6, RZ, 0x2, R3 ;  /* 0x00000002ff067819 */ /* 0x000fe20000011403 */
[----:B-1----:R-:W-:Y:S06]  /*1bef0*/  BRA.DIV UR6, `(.L_x_1019) ;  /* 0x0000001206287947 */ /* 0x002fec000b800000 */
[----:B------:R-:W1:Y:S04]  /*1bf00*/  SHFL.BFLY PT, R9, R214, 0x2, 0x1f ;  /* 0x0c401f00d6097f89 */ /* 0x000e6800000e0000 */
[----:B------:R-:W2:Y:S01]  /*1bf10*/  SHFL.BFLY PT, R11, R213, 0x2, 0x1f ;  /* 0x0c401f00d50b7f89 */ /* 0x000ea200000e0000 */
[----:B-1----:R-:W-:Y:S01]  /*1bf20*/  FADD.FTZ R9, R9, R214 ;  /* 0x000000d609097221 */ /* 0x002fe20000010000 */
[----:B--2---:R-:W-:-:S04]  /*1bf30*/  FADD.FTZ R10, R11, R213 ;  /* 0x000000d50b0a7221 */ /* 0x004fc80000010000 */
[----:B------:R-:W1:Y:S04]  /*1bf40*/  SHFL.BFLY PT, R8, R9, 0x1, 0x1f ;  /* 0x0c201f0009087f89 */ /* 0x000e6800000e0000 */
[----:B------:R2:W3:Y:S01]  /*1bf50*/  SHFL.BFLY PT, R11, R10, 0x1, 0x1f ;  /* 0x0c201f000a0b7f89 */ /* 0x0004e200000e0000 */
[----:B-1----:R-:W-:-:S07]  /*1bf60*/  FADD.FTZ R8, R9, R8 ;  /* 0x0000000809087221 */ /* 0x002fce0000010000 */
.L_x_1030:
[----:B---3--:R-:W-:Y:S01]  /*1bf70*/  FADD.FTZ R11, R10, R11 ;  /* 0x0000000b0a0b7221 */ /* 0x008fe20000010000 */
[----:B------:R-:W1:Y:S01]  /*1bf80*/  S2R R5, SR_TID.X ;  /* 0x0000000000057919 */ /* 0x000e620000002100 */
[----:B------:R-:W-:Y:S01]  /*1bf90*/  MOV R4, 0x3f800000 ;  /* 0x3f80000000047802 */ /* 0x000fe20000000f00 */
[----:B------:R-:W3:Y:S01]  /*1bfa0*/  S2UR UR6, SR_CgaCtaId ;  /* 0x00000000000679c3 */ /* 0x000ee20000008800 */
[----:B------:R-:W-:Y:S01]  /*1bfb0*/  SHF.R.S32.HI R9, RZ, 0x1f, R6 ;  /* 0x0000001fff097819 */ /* 0x000fe20000011406 */
[----:B------:R-:W-:Y:S01]  /*1bfc0*/  UMOV UR7, 0x400 ;  /* 0x0000040000077882 */ /* 0x000fe20000000000 */
[----:B------:R-:W-:Y:S02]  /*1bfd0*/  FSETP.NE.FTZ.AND P2, PT, R11, RZ, PT ;  /* 0x000000ff0b00720b */ /* 0x000fe40003f55000 */
[----:B------:R-:W-:Y:S02]  /*1bfe0*/  LEA.HI R9, R9, R6, RZ, 0x3 ;  /* 0x0000000609097211 */ /* 0x000fe400078f18ff */
[----:B------:R-:W-:-:S02]  /*1bff0*/  FSETP.NE.FTZ.AND P3, PT, R8, RZ, PT ;  /* 0x000000ff0800720b */ /* 0x000fc40003f75000 */
[----:B------:R-:W-:Y:S02]  /*1c000*/  LOP3.LUT R9, R9, 0xfffffff8, RZ, 0xc0, !PT ;  /* 0xfffffff809097812 */ /* 0x000fe400078ec0ff */
[----:B------:R-:W-:Y:S02]  /*1c010*/  MOV R3, 0x3f800000 ;  /* 0x3f80000000037802 */ /* 0x000fe40000000f00 */
[----:B------:R-:W-:-:S03]  /*1c020*/  IADD3 R9, R6, -R9, RZ ;  /* 0x8000000906097210 */ /* 0x000fc60007ffe0ff */
[----:B------:R-:W4:Y:S01]  /*1c030*/  @P2 MUFU.RCP R4, R11 ;  /* 0x0000000b00042308 */ /* 0x000f220000001000 */
[----:B------:R-:W-:-:S04]  /*1c040*/  LEA.HI R12, R9, R9, RZ, 0x1 ;  /* 0x00000009090c7211 */ /* 0x000fc800078f08ff */
[----:B------:R-:W-:Y:S02]  /*1c050*/  LOP3.LUT R14, R12, 0x3fffffe, RZ, 0xc0, !PT ;  /* 0x03fffffe0c0e7812 */ /* 0x000fe400078ec0ff */
[----:B------:R-:W-:Y:S01]  /*1c060*/  SHF.R.S32.HI R12, RZ, 0x1, R12 ;  /* 0x00000001ff0c7819 */ /* 0x000fe2000001140c */
[----:B------:R-:W2:Y:S01]  /*1c070*/  @P3 MUFU.RCP R3, R8 ;  /* 0x0000000800033308 */ /* 0x000ea20000001000 */
[----:B---3--:R-:W-:Y:S01]  /*1c080*/  ULEA UR6, UR6, UR7, 0x18 ;  /* 0x0000000706067291 */ /* 0x008fe2000f8ec03f */
[----:B------:R-:W-:Y:S01]  /*1c090*/  IMAD.IADD R14, R9, 0x1, -R14 ;  /* 0x00000001090e7824 */ /* 0x000fe200078e0a0e */
[C---:B------:R-:W-:Y:S02]  /*1c0a0*/  SHF.L.U32 R9, R12.reuse, 0x6, RZ ;  /* 0x000000060c097819 */ /* 0x040fe400000006ff */
[----:B------:R-:W-:Y:S02]  /*1c0b0*/  LOP3.LUT P0, RZ, R12, 0x2, RZ, 0xc0, !PT ;  /* 0x000000020cff7812 */ /* 0x000fe4000780c0ff */
[----:B------:R-:W-:Y:S01]  /*1c0c0*/  LOP3.LUT R9, R9, 0xc0, RZ, 0xc0, !PT ;  /* 0x000000c009097812 */ /* 0x000fe200078ec0ff */
[C---:B----4-:R-:W-:Y:S01]  /*1c0d0*/  FMUL.FTZ R115, R4.reuse, R115 ;  /* 0x0000007304737220 */ /* 0x050fe20000410000 */
        /* <DEDUP_REMOVED lines=23> */
[----:B-1----:R-:W-:Y:S01]  /*1c250*/  SHF.R.S32.HI R4, RZ, 0x1f, R5 ;  /* 0x0000001fff047819 */ /* 0x002fe20000011405 */
[----:B--2---:R-:W-:Y:S01]  /*1c260*/  FMUL.FTZ R112, R3, R112 ;  /* 0x0000007003707220 */ /* 0x004fe20000410000 */
[----:B------:R-:W-:Y:S01]  /*1c270*/  LEA.HI R16, R9, R9, RZ, 0x1d ;  /* 0x0000000909107211 */ /* 0x000fe200078fe8ff */
[C---:B------:R-:W-:Y:S01]  /*1c280*/  FMUL.FTZ R113, R3.reuse, R113 ;  /* 0x0000007103717220 */ /* 0x040fe20000410000 */
[CC--:B------:R-:W-:Y:S01]  /*1c290*/  LEA.HI R10, R4.reuse, R5.reuse, RZ, 0x2 ;  /* 0x00000005040a7211 */ /* 0x0c0fe200078f10ff */
[C---:B------:R-:W-:Y:S01]  /*1c2a0*/  FMUL.FTZ R108, R3.reuse, R108 ;  /* 0x0000006c036c7220 */ /* 0x040fe20000410000 */
[----:B------:R-:W-:Y:S01]  /*1c2b0*/  LEA.HI R4, R4, R5, RZ, 0x5 ;  /* 0x0000000504047211 */ /* 0x000fe200078f28ff */
[C---:B------:R-:W-:Y:S01]  /*1c2c0*/  FMUL.FTZ R109, R3.reuse, R109 ;  /* 0x0000006d036d7220 */ /* 0x040fe20000410000 */
[----:B------:R-:W-:Y:S01]  /*1c2d0*/  LOP3.LUT R10, R10, 0xfffffffc, RZ, 0xc0, !PT ;  /* 0xfffffffc0a0a7812 */ /* 0x000fe200078ec0ff */
[C---:B------:R-:W-:Y:S01]  /*1c2e0*/  FMUL.FTZ R68, R3.reuse, R68 ;  /* 0x0000004403447220 */ /* 0x040fe20000410000 */
[----:B------:R-:W-:Y:S01]  /*1c2f0*/  SHF.R.S32.HI R13, RZ, 0x5, R4 ;  /* 0x00000005ff0d7819 */ /* 0x000fe20000011404 */
[C---:B------:R-:W-:Y:S01]  /*1c300*/  FMUL.FTZ R69, R3.reuse, R69 ;  /* 0x0000004503457220 */ /* 0x040fe20000410000 */
[----:B------:R-:W-:Y:S01]  /*1c310*/  IADD3 R10, -R10, R5, RZ ;  /* 0x000000050a0a7210 */ /* 0x000fe20007ffe1ff */
[C---:B------:R-:W-:Y:S01]  /*1c320*/  FMUL.FTZ R72, R3.reuse, R72 ;  /* 0x0000004803487220 */ /* 0x040fe20000410000 */
[----:B------:R-:W-:Y:S01]  /*1c330*/  MOV R9, 0x20 ;  /* 0x0000002000097802 */ /* 0x000fe20000000f00 */
[----:B------:R-:W-:Y:S01]  /*1c340*/  FMUL.FTZ R73, R3, R73 ;  /* 0x0000004903497220 */ /* 0x000fe20000410000 */
[----:B------:R-:W-:Y:S01]  /*1c350*/  LEA R13, R13, R10, 0x8 ;  /* 0x0000000a0d0d7211 */ /* 0x000fe200078e40ff */
[C---:B------:R-:W-:Y:S01]  /*1c360*/  FMUL.FTZ R76, R3.reuse, R76 ;  /* 0x0000004c034c7220 */ /* 0x040fe20000410000 */
[C---:B------:R-:W-:Y:S01]  /*1c370*/  FMUL.FTZ R77, R3.reuse, R77 ;  /* 0x0000004d034d7220 */ /* 0x040fe20000410000 */
[C---:B------:R-:W-:Y:S01]  /*1c380*/  FMUL.FTZ R80, R3.reuse, R80 ;  /* 0x0000005003507220 */ /* 0x040fe20000410000 */
[----:B------:R-:W-:Y:S01]  /*1c390*/  LEA R13, R14, R13, 0x4 ;  /* 0x0000000d0e0d7211 */ /* 0x000fe200078e20ff */
[C---:B------:R-:W-:Y:S01]  /*1c3a0*/  FMUL.FTZ R81, R3.reuse, R81 ;  /* 0x0000005103517220 */ /* 0x040fe20000410000 */
[----:B------:R-:W-:Y:S01]  /*1c3b0*/  LOP3.LUT R14, R12, 0x1, RZ, 0xc0, !PT ;  /* 0x000000010c0e7812 */ /* 0x000fe200078ec0ff */
[----:B------:R-:W-:Y:S01]  /*1c3c0*/  FMUL.FTZ R84, R3, R84 ;  /* 0x0000005403547220 */ /* 0x000fe20000410000 */
[----:B------:R-:W-:Y:S01]  /*1c3d0*/  SEL R12, R9, 0xffffffe0, !P0 ;  /* 0xffffffe0090c7807 */ /* 0x000fe20004000000 */
[----:B------:R-:W-:Y:S01]  /*1c3e0*/  IMAD.U32 R13, R13, 0x2, R16 ;  /* 0x000000020d0d7824 */ /* 0x000fe200078e0010 */
[----:B------:R-:W-:Y:S01]  /*1c3f0*/  ISETP.NE.U32.AND P1, PT, R14, 0x1, PT ;  /* 0x000000010e00780c */ /* 0x000fe20003f25070 */
[----:B------:R-:W-:Y:S01]  /*1c400*/  FMUL.FTZ R85, R3, R85 ;  /* 0x0000005503557220 */ /* 0x000fe20000410000 */
[----:B------:R-:W-:Y:S01]  /*1c410*/  F2FP.BF16.F32.PACK_AB R112, R113, R112 ;  /* 0x000000707170723e */ /* 0x000fe200000010ff */
[----:B------:R-:W-:Y:S01]  /*1c420*/  FMUL.FTZ R104, R3, R104 ;  /* 0x0000006803687220 */ /* 0x000fe20000410000 */
[----:B------:R-:W-:Y:S01]  /*1c430*/  LEA R13, R13, UR6, 0x1 ;  /* 0x000000060d0d7c11 */ /* 0x000fe2000f8e08ff */
[----:B------:R-:W-:Y:S01]  /*1c440*/  FMUL.FTZ R105, R3, R105 ;  /* 0x0000006903697220 */ /* 0x000fe20000410000 */
[----:B------:R-:W-:Y:S01]  /*1c450*/  F2FP.BF16.F32.PACK_AB R114, R115, R114 ;  /* 0x000000727372723e */ /* 0x000fe200000010ff */
[----:B------:R-:W-:Y:S01]  /*1c460*/  FMUL.FTZ R88, R3, R88 ;  /* 0x0000005803587220 */ /* 0x000fe20000410000 */
[C---:B------:R-:W-:Y:S01]  /*1c470*/  IADD3 R15, R13.reuse, -0x10, RZ ;  /* 0xfffffff00d0f7810 */ /* 0x040fe20007ffe0ff */
[----:B------:R-:W-:Y:S01]  /*1c480*/  IMAD.IADD R9, R13, 0x1, R12 ;  /* 0x000000010d097824 */ /* 0x000fe200078e020c */
[----:B------:R-:W-:Y:S01]  /*1c490*/  F2FP.BF16.F32.PACK_AB R108, R109, R108 ;  /* 0x0000006c6d6c723e */ /* 0x000fe200000010ff */
[----:B------:R-:W-:Y:S01]  /*1c4a0*/  FMUL.FTZ R89, R3, R89 ;  /* 0x0000005903597220 */ /* 0x000fe20000410000 */
[----:B------:R-:W-:Y:S01]  /*1c4b0*/  F2FP.BF16.F32.PACK_AB R110, R111, R110 ;  /* 0x0000006e6f6e723e */ /* 0x000fe200000010ff */
[----:B------:R-:W-:Y:S01]  /*1c4c0*/  FMUL.FTZ R100, R3, R100 ;  /* 0x0000006403647220 */ /* 0x000fe20000410000 */
[----:B------:R-:W-:Y:S01]  /*1c4d0*/  @P1 IADD3 R15, R13, 0x10, RZ ;  /* 0x000000100d0f1810 */ /* 0x000fe20007ffe0ff */
[----:B------:R-:W-:Y:S01]  /*1c4e0*/  FMUL.FTZ R101, R3, R101 ;  /* 0x0000006503657220 */ /* 0x000fe20000410000 */
[----:B------:R-:W-:Y:S01]  /*1c4f0*/  F2FP.BF16.F32.PACK_AB R68, R69, R68 ;  /* 0x000000444544723e */ /* 0x000fe200000010ff */
[----:B------:R-:W-:Y:S01]  /*1c500*/  FMUL.FTZ R92, R3, R92 ;  /* 0x0000005c035c7220 */ /* 0x000fe20000410000 */
[----:B------:R-:W-:Y:S01]  /*1c510*/  F2FP.BF16.F32.PACK_AB R70, R71, R70 ;  /* 0x000000464746723e */ /* 0x000fe200000010ff */
[----:B------:R-:W-:Y:S01]  /*1c520*/  FMUL.FTZ R93, R3, R93 ;  /* 0x0000005d035d7220 */ /* 0x000fe20000410000 */
[----:B------:R-:W-:Y:S01]  /*1c530*/  F2FP.BF16.F32.PACK_AB R72, R73, R72 ;  /* 0x000000484948723e */ /* 0x000fe200000010ff */
[----:B------:R-:W-:Y:S01]  /*1c540*/  FMUL.FTZ R96, R3, R96 ;  /* 0x0000006003607220 */ /* 0x000fe20000410000 */
[----:B------:R-:W-:Y:S01]  /*1c550*/  F2FP.BF16.F32.PACK_AB R74, R75, R74 ;  /* 0x0000004a4b4a723e */ /* 0x000fe200000010ff */
[----:B------:R-:W-:Y:S01]  /*1c560*/  STS [R13], R112 ;  /* 0x000000700d007388 */ /* 0x000fe20000000800 */
[----:B------:R-:W-:Y:S01]  /*1c570*/  IADD3 R17, R12, R15, RZ ;  /* 0x0000000f0c117210 */ /* 0x000fe20007ffe0ff */
[----:B------:R-:W-:Y:S01]  /*1c580*/  FMUL.FTZ R3, R3, R97 ;  /* 0x0000006103037220 */ /* 0x000fe20000410000 */
        /* <DEDUP_REMOVED lines=18> */
[----:B------:R-:W-:Y:S01]  /*1c6b0*/  ISETP.NE.AND P0, PT, R206, -0x1, PT ;  /* 0xffffffffce00780c */ /* 0x000fe20003f05270 */
[----:B------:R-:W-:Y:S01]  /*1c6c0*/  STS [R17+0x200], R74 ;  /* 0x0002004a11007388 */ /* 0x000fe20000000800 */
[----:B------:R-:W-:-:S02]  /*1c6d0*/  F2FP.BF16.F32.PACK_AB R92, R93, R92 ;  /* 0x0000005c5d5c723e */ /* 0x000fc400000010ff */
[----:B------:R-:W-:Y:S01]  /*1c6e0*/  F2FP.BF16.F32.PACK_AB R94, R95, R94 ;  /* 0x0000005e5f5e723e */ /* 0x000fe200000010ff */
[----:B------:R-:W-:Y:S01]  /*1c6f0*/  STS [R13+0x1000], R76 ;  /* 0x0010004c0d007388 */ /* 0x000fe20000000800 */
[----:B------:R-:W-:Y:S02]  /*1c700*/  F2FP.BF16.F32.PACK_AB R3, R3, R96 ;  /* 0x000000600303723e */ /* 0x000fe400000010ff */
[----:B------:R-:W-:Y:S01]  /*1c710*/  F2FP.BF16.F32.PACK_AB R98, R99, R98 ;  /* 0x000000626362723e */ /* 0x000fe200000010ff */
[----:B------:R-:W-:Y:S04]  /*1c720*/  STS [R13+0x1200], R78 ;  /* 0x0012004e0d007388 */ /* 0x000fe80000000800 */
[----:B------:R-:W-:Y:S04]  /*1c730*/  STS [R15+0x1000], R80 ;  /* 0x001000500f007388 */ /* 0x000fe80000000800 */
[----:B------:R-:W-:Y:S04]  /*1c740*/  STS [R15+0x1200], R82 ;  /* 0x001200520f007388 */ /* 0x000fe80000000800 */
[----:B------:R-:W-:Y:S04]  /*1c750*/  STS [R9+0x1000], R84 ;  /* 0x0010005409007388 */ /* 0x000fe80000000800 */
[----:B------:R-:W-:Y:S04]  /*1c760*/  STS [R9+0x1200], R86 ;  /* 0x0012005609007388 */ /* 0x000fe80000000800 */
[----:B------:R-:W-:Y:S04]  /*1c770*/  STS [R17+0x1000], R104 ;  /* 0x0010006811007388 */ /* 0x000fe80000000800 */
[----:B------:R-:W-:Y:S04]  /*1c780*/  STS [R17+0x1200], R106 ;  /* 0x0012006a11007388 */ /* 0x000fe80000000800 */
[----:B------:R-:W-:Y:S04]  /*1c790*/  STS [R13+0x2000], R88 ;  /* 0x002000580d007388 */ /* 0x000fe80000000800 */
[----:B------:R1:W-:Y:S04]  /*1c7a0*/  STS [R13+0x2200], R90 ;  /* 0x0022005a0d007388 */ /* 0x0003e80000000800 */
[----:B------:R-:W-:Y:S04]  /*1c7b0*/  STS [R15+0x2000], R100 ;  /* 0x002000640f007388 */ /* 0x000fe80000000800 */
[----:B------:R-:W-:Y:S04]  /*1c7c0*/  STS [R15+0x2200], R102 ;  /* 0x002200660f007388 */ /* 0x000fe80000000800 */
[----:B------:R-:W-:Y:S04]  /*1c7d0*/  STS [R9+0x2000], R92 ;  /* 0x0020005c09007388 */ /* 0x000fe80000000800 */
[----:B------:R2:W-:Y:S04]  /*1c7e0*/  STS [R9+0x2200], R94 ;  /* 0x0022005e09007388 */ /* 0x0005e80000000800 */
[----:B------:R-:W-:Y:S04]  /*1c7f0*/  STS [R17+0x2000], R3 ;  /* 0x0020000311007388 */ /* 0x000fe80000000800 */
[----:B------:R3:W-:Y:S04]  /*1c800*/  STS [R17+0x2200], R98 ;  /* 0x0022006211007388 */ /* 0x0007e80000000800 */
[----:B------:R-:W4:Y:S04]  /*1c810*/  LD.E.U8 R16, desc[UR4][R118.64+0x1c8] ;  /* 0x0001c80476107980 */ /* 0x000f28000c101100 */
[----:B------:R-:W3:Y:S04]  /*1c820*/  @!P0 LD.E.64 R18, desc[UR4][R118.64+0x80] ;  /* 0x0000800476128980 */ /* 0x000ee8000c101b00 */
[----:B------:R-:W3:Y:S04]  /*1c830*/  LD.E.64 R40, desc[UR4][R118.64+0x88] ;  /* 0x0000880476287980 */ /* 0x000ee8000c101b00 */
[----:B------:R3:W5:Y:S01]  /*1c840*/  LD.E.64 R38, desc[UR4][R118.64+0x90] ;  /* 0x0000900476267980 */ /* 0x000762000c101b00 */
[----:B------:R-:W2:Y:S08]  /*1c850*/  @P3 MUFU.LG2 R14, R8 ;  /* 0x00000008000e3308 */ /* 0x000eb00000000c00 */
[----:B-1----:R-:W1:Y:S01]  /*1c860*/  @P2 MUFU.LG2 R13, R11 ;  /* 0x0000000b000d2308 */ /* 0x002e620000000c00 */
[----:B------:R-:W-:-:S02]  /*1c870*/  @!P0 SHF.R.S32.HI R12, RZ, 0x1f, R202 ;  /* 0x0000001fff0c8819 */ /* 0x000fc400000114ca */
[----:B--2---:R-:W-:Y:S02]  /*1c880*/  MOV R9, 0x7f800000 ;  /* 0x7f80000000097802 */ /* 0x004fe40000000f00 */
[----:B------:R-:W-:Y:S01]  /*1c890*/  MOV R36, 0x7f800000 ;  /* 0x7f80000000247802 */ /* 0x000fe20000000f00 */
[----:B------:R-:W-:-:S04]  /*1c8a0*/  @P3 FMUL.FTZ R14, R14, 0.69314718246459960938 ;  /* 0x3f3172180e0e3820 */ /* 0x000fc80000410000 */
[----:B-----5:R-:W-:Y:S01]  /*1c8b0*/  @P3 FFMA.FTZ R9, R7, R2, R14 ;  /* 0x0000000207093223 */ /* 0x020fe2000001000e */
[----:B-1----:R-:W-:-:S04]  /*1c8c0*/  @P2 FMUL.FTZ R13, R13, 0.69314718246459960938 ;  /* 0x3f3172180d0d2820 */ /* 0x002fc80000410000 */
[----:B------:R-:W-:Y:S01]  /*1c8d0*/  @P2 FFMA.FTZ R36, R7, R0, R13 ;  /* 0x0000000007242223 */ /* 0x000fe2000001000d */
[----:B----4-:R-:W-:Y:S01]  /*1c8e0*/  ISETP.NE.AND P1, PT, R16, RZ, PT ;  /* 0x000000ff1000720c */ /* 0x010fe20003f25270 */
[----:B---3--:R-:W-:-:S04]  /*1c8f0*/  @!P0 IMAD R15, R19, R202, RZ ;  /* 0x000000ca130f8224 */ /* 0x008fc800078e02ff */
[----:B------:R-:W-:Y:S02]  /*1c900*/  @!P0 IMAD R12, R18, R12, R15 ;  /* 0x0000000c120c8224 */ /* 0x000fe400078e020f */
[----:B------:R-:W-:-:S04]  /*1c910*/  @P0 IMAD.WIDE.U32 R16, R40, R206, RZ ;  /* 0x000000ce28100225 */ /* 0x000fc800078e00ff */
[----:B------:R-:W-:Y:S02]  /*1c920*/  @P0 IMAD R3, R41, R206, RZ ;  /* 0x000000ce29030224 */ /* 0x000fe400078e02ff */
[----:B------:R-:W-:Y:S01]  /*1c930*/  @!P0 IMAD.WIDE.U32 R18, R18, R202, RZ ;  /* 0x000000ca12128225 */ /* 0x000fe200078e00ff */
[----:B------:R-:W-:-:S03]  /*1c940*/  @P0 MOV R8, R16 ;  /* 0x0000001000080202 */ /* 0x000fc60000000f00 */
[----:B------:R-:W-:Y:S01]  /*1c950*/  @P0 IMAD.IADD R3, R17, 0x1, R3 ;  /* 0x0000000111030824 */ /* 0x000fe200078e0203 */
[----:B------:R-:W-:Y:S02]  /*1c960*/  @!P0 IADD3 R3, R19, R12, RZ ;  /* 0x0000000c13038210 */ /* 0x000fe40007ffe0ff */
[----:B------:R-:W-:Y:S01]  /*1c970*/  @!P0 MOV R8, R18 ;  /* 0x0000001200088202 */ /* 0x000fe20000000f00 */
[----:B------:R-:W-:Y:S06]  /*1c980*/  @!P1 BRA `(.L_x_1020) ;  /* 0x0000000000189947 */ /* 0x000fec0003800000 */
[----:B------:R-:W-:Y:S01]  /*1c990*/  ISETP.NE.AND P0, PT, R206, -0x1, PT ;  /* 0xffffffffce00780c */ /* 0x000fe20003f05270 */
[----:B------:R-:W2:-:S12]  /*1c9a0*/  LD.E R0, desc[UR4][R118.64+0xd4] ;  /* 0x0000d40476007980 */ /* 0x000e98000c101900 */
[----:B------:R-:W3:Y:S02]  /*1c9b0*/  @!P0 LD.E R7, desc[UR4][R118.64+0xb4] ;  /* 0x0000b40476078980 */ /* 0x000ee4000c101900 */
[----:B---3--:R-:W-:-:S04]  /*1c9c0*/  @!P0 IMAD R206, R7, R202, RZ ;  /* 0x000000ca07ce8224 */ /* 0x008fc800078e02ff */
[----:B--2---:R-:W-:Y:S01]  /*1c9d0*/  IMAD R206, R0, R201, R206 ;  /* 0x000000c900ce7224 */ /* 0x004fe200078e02ce */
[----:B------:R-:W-:Y:S06]  /*1c9e0*/  BRA `(.L_x_1021) ;  /* 0x0000000000107947 */ /* 0x000fec0003800000 */
.L_x_1020:
[----:B------:R-:W2:Y:S04]  /*1c9f0*/  LD.E R0, desc[UR4][R118.64+0x60] ;  /* 0x0000600476007980 */ /* 0x000ea8000c101900 */
[----:B------:R-:W3:Y:S01]  /*1ca00*/  LD.E R206, desc[UR4][R118.64+0xb4] ;  /* 0x0000b40476ce7980 */ /* 0x000ee2000c101900 */
[----:B--2---:R-:W-:-:S04]  /*1ca10*/  IMAD R7, R0, R202, R201 ;  /* 0x000000ca00077224 */ /* 0x004fc800078e02c9 */
[----:B---3--:R-:W-:Y:S02]  /*1ca20*/  IMAD R206, R206, R7, RZ ;  /* 0x00000007cece7224 */ /* 0x008fe400078e02ff */
.L_x_1021:
[----:B------:R-:W-:Y:S05]  /*1ca30*/  WARPSYNC.ALL ;  /* 0x0000000000007948 */ /* 0x000fea0003800000 */
[----:B------:R1:W5:Y:S01]  /*1ca40*/  LD.E.64 R42, desc[UR4][R118.64+0x70] ;  /* 0x00007004762a7980 */ /* 0x000362000c101b00 */
[----:B------:R-:W-:Y:S01]  /*1ca50*/  LOP3.LUT R4, R4, 0xffffffe0, RZ, 0xc0, !PT ;  /* 0xffffffe004047812 */ /* 0x000fe200078ec0ff */
[----:B------:R-:W-:Y:S02]  /*1ca60*/  IMAD R211, R211, 0x10, R212 ;  /* 0x00000010d3d37824 */ /* 0x000fe400078e02d4 */
[----:B------:R1:W5:Y:S02]  /*1ca70*/  LD.E.64 R44, desc[UR4][R118.64+0xa0] ;  /* 0x0000a004762c7980 */ /* 0x000364000c101b00 */
[----:B------:R-:W-:Y:S01]  /*1ca80*/  IMAD.IADD R4, R5, 0x1, -R4 ;  /* 0x0000000105047824 */ /* 0x000fe200078e0a04 */
[----:B------:R-:W-:Y:S04]  /*1ca90*/  BAR.SYNC.DEFER_BLOCKING 0x0 ;  /* 0x0000000000007b1d */ /* 0x000fe80000010000 */
[----:B------:R-:W-:-:S02]  /*1caa0*/  LOP3.LUT P0, RZ, R4, 0x3, RZ, 0xc0, !PT ;  /* 0x0000000304ff7812 */ /* 0x000fc4000780c0ff */
[----:B------:R1:W2:Y:S04]  /*1cab0*/  LDS.128 R28, [R205] ;  /* 0x00000000cd1c7984 */ /* 0x0002a80000000c00 */
[----:B------:R1:W3:Y:S04]  /*1cac0*/  LDS.128 R24, [R205+0x800] ;  /* 0x00080000cd187984 */ /* 0x0002e80000000c00 */
[----:B------:R1:W4:Y:S04]  /*1cad0*/  LDS.128 R20, [R205+0x1000] ;  /* 0x00100000cd147984 */ /* 0x0003280000000c00 */
[----:B------:R1:W1:Y:S04]  /*1cae0*/  LDS.128 R16, [R205+0x1800] ;  /* 0x00180000cd107984 */ /* 0x0002680000000c00 */
[----:B------:R1:W1:Y:S04]  /*1caf0*/  LDS.128 R12, [R205+0x2000] ;  /* 0x00200000cd0c7984 */ /* 0x0002680000000c00 */
[----:B------:R1:W1:Y:S01]  /*1cb00*/  LDS.128 R32, [R205+0x2800] ;  /* 0x00280000cd207984 */ /* 0x0002620000000c00 */
[----:B------:R-:W-:Y:S04]  /*1cb10*/  BSSY B0, `(.L_x_1022) ;  /* 0x000000e000007945 */ /* 0x000fe80003800000 */
[----:B------:R-:W-:Y:S05]  /*1cb20*/  @P0 BRA `(.L_x_1023) ;  /* 0x0000000000300947 */ /* 0x000fea0003800000 */
[C---:B------:R-:W-:Y:S02]  /*1cb30*/  IMAD R206, R203.reuse, 0x40, R206 ;  /* 0x00000040cbce7824 */ /* 0x040fe400078e02ce */
[----:B------:R-:W-:Y:S02]  /*1cb40*/  IMAD R0, R203, -0x40, R204 ;  /* 0xffffffc0cb007824 */ /* 0x000fe400078e02cc */
[C---:B------:R-:W-:Y:S01]  /*1cb50*/  VIADD R5, R211.reuse, 0x8 ;  /* 0x00000008d3057836 */ /* 0x040fe20000000000 */
[----:B------:R-:W-:Y:S02]  /*1cb60*/  SHF.R.S32.HI R4, RZ, 0x1f, R206 ;  /* 0x0000001fff047819 */ /* 0x000fe400000114ce */
[C---:B------:R-:W-:Y:S02]  /*1cb70*/  IADD3 R2, P0, R211.reuse, R206, RZ ;  /* 0x000000ced3027210 */ /* 0x040fe40007f1e0ff */
[-C--:B------:R-:W-:Y:S02]  /*1cb80*/  ISETP.GE.AND P2, PT, R211, R0.reuse, PT ;  /* 0x00000000d300720c */ /* 0x080fe40003f46270 */
[----:B------:R-:W-:-:S02]  /*1cb90*/  ISETP.GE.AND P1, PT, R5, R0, PT ;  /* 0x000000000500720c */ /* 0x000fc40003f26270 */
[----:B------:R-:W-:Y:S02]  /*1cba0*/  LEA.HI.X.SX32 R211, R211, R4, 0x1, P0 ;  /* 0x00000004d3d37211 */ /* 0x000fe400000f0eff */
[----:B-----5:R-:W-:-:S04]  /*1cbb0*/  LEA R4, P0, R2, R44, 0x2 ;  /* 0x0000002c02047211 */ /* 0x020fc800078010ff */
[----:B------:R-:W-:-:S05]  /*1cbc0*/  LEA.HI.X R5, R2, R45, R211, 0x2, P0 ;  /* 0x0000002d02057211 */ /* 0x000fca00000f14d3 */
[----:B------:R1:W-:Y:S04]  /*1cbd0*/  @!P2 ST.E desc[UR4][R4.64], R9 ;  /* 0x000000090400a985 */ /* 0x0003e8000c101904 */
[----:B------:R1:W-:Y:S02]  /*1cbe0*/  @!P1 ST.E desc[UR4][R4.64+0x20], R36 ;  /* 0x0000202404009985 */ /* 0x0003e4000c101904 */
.L_x_1023:
[----:B------:R-:W-:Y:S05]  /*1cbf0*/  BSYNC B0 ;  /* 0x0000000000007941 */ /* 0x000fea0003800000 */
.L_x_1022:
[----:B-1----:R1:W5:Y:S01]  /*1cc00*/  LD.E R118, desc[UR4][R118.64+0xc0] ;  /* 0x0000c00476767980 */ /* 0x002362000c101900 */
[----:B------:R-:W-:Y:S01]  /*1cc10*/  IMAD.SHL.U32 R10, R10, 0x8, RZ ;  /* 0x000000080a0a7824 */ /* 0x000fe200078e00ff */
[----:B------:R-:W-:Y:S01]  /*1cc20*/  SHF.L.U32 R203, R203, 0x6, RZ ;  /* 0x00000006cbcb7819 */ /* 0x000fe200000006ff */
[----:B------:R-:W-:Y:S01]  /*1cc30*/  BSSY B0, `(.L_x_1024) ;  /* 0x0000020000007945 */ /* 0x000fe20003800000 */
[----:B------:R-:W-:Y:S02]  /*1cc40*/  SHF.R.S32.HI R2, RZ, 0x1f, R201 ;  /* 0x0000001fff027819 */ /* 0x000fe400000114c9 */
[--C-:B------:R-:W-:Y:S01]  /*1cc50*/  SHF.R.S32.HI R11, RZ, 0x1f, R10.reuse ;  /* 0x0000001fff0b7819 */ /* 0x100fe2000001140a */
[-C--:B------:R-:W-:Y:S01]  /*1cc60*/  IMAD R5, R41, R203.reuse, RZ ;  /* 0x000000cb29057224 */ /* 0x080fe200078e02ff */
[----:B------:R-:W-:Y:S01]  /*1cc70*/  SHF.R.S32.HI R0, RZ, 0x1f, R203 ;  /* 0x0000001fff007819 */ /* 0x000fe200000114cb */
[----:B------:R-:W-:-:S04]  /*1cc80*/  IMAD.WIDE.U32 R36, R40, R203, R10 ;  /* 0x000000cb28247225 */ /* 0x000fc800078e000a */
[----:B------:R-:W-:Y:S01]  /*1cc90*/  IMAD R0, R40, R0, R5 ;  /* 0x0000000028007224 */ /* 0x000fe200078e0205 */
[----:B------:R-:W-:Y:S01]  /*1cca0*/  IADD3 R8, P0, R8, R36, RZ ;  /* 0x0000002408087210 */ /* 0x000fe20007f1e0ff */
[----:B------:R-:W-:Y:S02]  /*1ccb0*/  IMAD.IADD R203, R204, 0x1, -R203 ;  /* 0x00000001cccb7824 */ /* 0x000fe400078e0acb */
[----:B------:R-:W-:Y:S01]  /*1ccc0*/  IMAD R5, R39, R201, RZ ;  /* 0x000000c927057224 */ /* 0x000fe200078e02ff */
[----:B------:R-:W-:Y:S02]  /*1ccd0*/  IADD3.X R9, R3, R37, R0, P0, !PT ;  /* 0x0000002503097210 */ /* 0x000fe400007fe400 */
[----:B------:R-:W-:Y:S01]  /*1cce0*/  ISETP.GE.AND P0, PT, R6, R203, PT ;  /* 0x000000cb0600720c */ /* 0x000fe20003f06270 */
[----:B------:R-:W-:Y:S01]  /*1ccf0*/  IMAD R2, R38, R2, R5 ;  /* 0x0000000226027224 */ /* 0x000fe200078e0205 */
[----:B------:R-:W-:Y:S01]  /*1cd00*/  IADD3 R0, R6, 0x20, RZ ;  /* 0x0000002006007810 */ /* 0x000fe20007ffe0ff */
[----:B------:R-:W-:Y:S01]  /*1cd10*/  IMAD.WIDE.U32 R8, R38, R201, R8 ;  /* 0x000000c926087225 */ /* 0x000fe200078e0008 */
[----:B------:R-:W-:-:S02]  /*1cd20*/  SHF.R.S32.HI R3, RZ, 0x1f, R6 ;  /* 0x0000001fff037819 */ /* 0x000fc40000011406 */
[----:B------:R-:W-:Y:S01]  /*1cd30*/  ISETP.GE.AND P1, PT, R0, R203, PT ;  /* 0x000000cb0000720c */ /* 0x000fe20003f26270 */
[----:B------:R-:W-:-:S06]  /*1cd40*/  IMAD.IADD R37, R9, 0x1, R2 ;  /* 0x0000000109257824 */ /* 0x000fcc00078e0202 */
[----:B-1----:R-:W-:Y:S06]  /*1cd50*/  @P0 BRA `(.L_x_1025) ;  /* 0x0000000000340947 */ /* 0x002fec0003800000 */
[----:B------:R-:W-:Y:S01]  /*1cd60*/  IMAD R0, R41, R6, RZ ;  /* 0x0000000629007224 */ /* 0x000fe200078e02ff */
[-C--:B-----5:R-:W-:Y:S01]  /*1cd70*/  ISETP.GE.AND P4, PT, R10, R118.reuse, PT ;  /* 0x000000760a00720c */ /* 0x0a0fe20003f86270 */
[----:B------:R-:W-:Y:S01]  /*1cd80*/  IMAD.MOV.U32 R36, RZ, RZ, R8 ;  /* 0x000000ffff247224 */ /* 0x000fe200078e0008 */
[-C--:B------:R-:W-:Y:S01]  /*1cd90*/  ISETP.GE.AND P3, PT, R117, R118.reuse, PT ;  /* 0x000000767500720c */ /* 0x080fe20003f66270 */
[----:B------:R-:W-:Y:S01]  /*1cda0*/  IMAD R0, R40, R3, R0 ;  /* 0x0000000328007224 */ /* 0x000fe200078e0200 */
[----:B------:R-:W-:Y:S01]  /*1cdb0*/  ISETP.GE.AND P2, PT, R116, R118, PT ;  /* 0x000000767400720c */ /* 0x000fe20003f46270 */
[----:B------:R-:W-:-:S04]  /*1cdc0*/  IMAD.WIDE.U32 R4, R6, R40, R36 ;  /* 0x0000002806047225 */ /* 0x000fc800078e0024 */
[----:B------:R-:W-:Y:S01]  /*1cdd0*/  IMAD.IADD R5, R5, 0x1, R0 ;  /* 0x0000000105057824 */ /* 0x000fe200078e0200 */
[----:B------:R-:W-:-:S04]  /*1cde0*/  LEA R38, P0, R4, R42, 0x1 ;  /* 0x0000002a04267211 */ /* 0x000fc800078008ff */
[----:B------:R-:W-:-:S05]  /*1cdf0*/  LEA.HI.X R39, R4, R43, R5, 0x1, P0 ;  /* 0x0000002b04277211 */ /* 0x000fca00000f0c05 */
[----:B--2---:R1:W-:Y:S04]  /*1ce00*/  @!P4 ST.E.128 desc[UR4][R38.64], R28 ;  /* 0x0000001c2600c985 */ /* 0x0043e8000c101d04 */
[----:B----4-:R1:W-:Y:S04]  /*1ce10*/  @!P3 ST.E.128 desc[UR4][R38.64+0x40], R20 ;  /* 0x000040142600b985 */ /* 0x0103e8000c101d04 */
[----:B------:R1:W-:Y:S02]  /*1ce20*/  @!P2 ST.E.128 desc[UR4][R38.64+0x80], R12 ;  /* 0x0000800c2600a985 */ /* 0x0003e4000c101d04 */
.L_x_1025:
[----:B------:R-:W-:Y:S05]  /*1ce30*/  BSYNC B0 ;  /* 0x0000000000007941 */ /* 0x000fea0003800000 */
.L_x_1024:
[----:B------:R-:W-:-:S04]  /*1ce40*/  MOV R201, 0x0 ;  /* 0x0000000000c97802 */ /* 0x000fc80000000f00 */
[----:B-12345:R-:W-:Y:S05]  /*1ce50*/  @P1 RET.REL.NODEC R200 `(_ZN5flash24flash_fwd_splitkv_kernelI23Flash_fwd_kernel_traitsILi96ELi64ELi128ELi4ELb0ELb0EN7cutlass10bfloat16_tE19Flash_kernel_traitsILi96ELi64ELi128ELi4ES3_EELb1ELb0ELb0ELb0ELb0ELb0ELb0ELb1EEEvNS_16Flash_fwd_paramsE) ;  /* 0xfffffe30c8681950 */ /* 0x03efea0003c3ffff */
[----:B------:R-:W-:Y:S01]  /*1ce60*/  IADD3 R5, P0, R6, 0x20, RZ ;  /* 0x0000002006057810 */ /* 0x000fe20007f1e0ff */
[----:B------:R-:W-:Y:S01]  /*1ce70*/  IMAD.MOV.U32 R6, RZ, RZ, R8 ;  /* 0x000000ffff067224 */ /* 0x000fe200078e0008 */
[----:B------:R-:W-:Y:S02]  /*1ce80*/  MOV R7, R37 ;  /* 0x0000002500077202 */ /* 0x000fe40000000f00 */
[-C--:B------:R-:W-:Y:S01]  /*1ce90*/  ISETP.GE.AND P2, PT, R10, R118.reuse, PT ;  /* 0x000000760a00720c */ /* 0x080fe20003f46270 */
[----:B------:R-:W-:Y:S01]  /*1cea0*/  IMAD.X R3, RZ, RZ, R3, P0 ;  /* 0x000000ffff037224 */ /* 0x000fe200000e0603 */
[-C--:B------:R-:W-:Y:S01]  /*1ceb0*/  ISETP.GE.AND P1, PT, R117, R118.reuse, PT ;  /* 0x000000767500720c */ /* 0x080fe20003f26270 */
[----:B------:R-:W-:Y:S01]  /*1cec0*/  IMAD.WIDE.U32 R6, R40, R5, R6 ;  /* 0x0000000528067225 */ /* 0x000fe200078e0006 */
[----:B------:R-:W-:Y:S02]  /*1ced0*/  ISETP.GE.AND P0, PT, R116, R118, PT ;  /* 0x000000767400720c */ /* 0x000fe40003f06270 */
[----:B------:R-:W-:Y:S01]  /*1cee0*/  MOV R201, 0x0 ;  /* 0x0000000000c97802 */ /* 0x000fe20000000f00 */
[----:B------:R-:W-:Y:S01]  /*1cef0*/  IMAD R3, R3, R40, RZ ;  /* 0x0000002803037224 */ /* 0x000fe200078e02ff */
[----:B------:R-:W-:-:S03]  /*1cf00*/  LEA R2, P3, R6, R42, 0x1 ;  /* 0x0000002a06027211 */ /* 0x000fc600078608ff */
[----:B------:R-:W-:-:S04]  /*1cf10*/  IMAD R3, R41, R5, R3 ;  /* 0x0000000529037224 */ /* 0x000fc800078e0203 */
[----:B------:R-:W-:-:S05]  /*1cf20*/  IMAD.IADD R3, R7, 0x1, R3 ;  /* 0x0000000107037824 */ /* 0x000fca00078e0203 */
[----:B------:R-:W-:-:S05]  /*1cf30*/  LEA.HI.X R3, R6, R43, R3, 0x1, P3 ;  /* 0x0000002b06037211 */ /* 0x000fca00018f0c03 */
[----:B------:R-:W-:Y:S04]  /*1cf40*/  @!P2 ST.E.128 desc[UR4][R2.64], R24 ;  /* 0x000000180200a985 */ /* 0x000fe8000c101d04 */
[----:B------:R1:W-:Y:S02]  /*1cf50*/  @!P1 ST.E.128 desc[UR4][R2.64+0x40], R16 ;  /* 0x0000401002009985 */ /* 0x0003e4000c101d04 */
[----:B-1----:R-:W-:Y:S05]  /*1cf60*/  @P0 RET.REL.NODEC R200 `(_ZN5flash24flash_fwd_splitkv_kernelI23Flash_fwd_kernel_traitsILi96ELi64ELi128ELi4ELb0ELb0EN7cutlass10bfloat16_tE19Flash_kernel_traitsILi96ELi64ELi128ELi4ES3_EELb1ELb0ELb0ELb0ELb0ELb0ELb0ELb1EEEvNS_16Flash_fwd_paramsE) ;  /* 0xfffffe30c8240950 */ /* 0x002fea0003c3ffff */
[----:B------:R-:W-:Y:S01]  /*1cf70*/  MOV R201, 0x0 ;  /* 0x0000000000c97802 */ /* 0x000fe20000000f00 */
[----:B------:R1:W-:Y:S03]  /*1cf80*/  ST.E.128 desc[UR4][R2.64+0x80], R32 ;  /* 0x0000802002007985 */ /* 0x0003e6000c101d04 */
[----:B-1----:R-:W-:Y:S05]  /*1cf90*/  RET.REL.NODEC R200 `(_ZN5flash24flash_fwd_splitkv_kernelI23Flash_fwd_kernel_traitsILi96ELi64ELi128ELi4ELb0ELb0EN7cutlass10bfloat16_tE19Flash_kernel_traitsILi96ELi64ELi128ELi4ES3_EELb1ELb0ELb0ELb0ELb0ELb0ELb0ELb1EEEvNS_16Flash_fwd_paramsE) ;  /* 0xfffffe30c8187950 */ /* 0x002fea0003c3ffff */
.L_x_1019:
[----:B------:R-:W-:Y:S01]  /*1cfa0*/  MOV R4, 0x2 ;  /* 0x0000000200047802 */ /* 0x000fe20000000f00 */
[----:B------:R-:W-:Y:S01]  /*1cfb0*/  IMAD.MOV.U32 R3, RZ, RZ, 0x1f ;  /* 0x0000001fff037424 */ /* 0x000fe200078e00ff */
[----:B------:R-:W-:-:S07]  /*1cfc0*/  MOV R5, 0xffffffff ;  /* 0xffffffff00057802 */ /* 0x000fce0000000f00 */
[----:B-----5:R-:W-:Y:S05]  /*1cfd0*/  WARPSYNC.COLLECTIVE R5, `(.L_x_1026) ;  /* 0x0000000005087348 */ /* 0x020fea0003c00000 */
[----:B------:R1:W2:Y:S02]  /*1cfe0*/  SHFL.BFLY P0, R11, R214, R4, R3 ;  /* 0x0c000004d60b7389 */ /* 0x0002a40000000003 */
[----:B-12--5:R-:W-:Y:S01]  /*1cff0*/  ENDCOLLECTIVE ;  /* 0x000000000000791b */ /* 0x026fe20003800000 */
.L_x_1026:
[----:B------:R-:W-:Y:S02]  /*1d000*/  IMAD.MOV.U32 R9, RZ, RZ, R11 ;  /* 0x000000ffff097224 */ /* 0x000fe400078e000b */
[----:B------:R-:W-:Y:S02]  /*1d010*/  IMAD.MOV.U32 R4, RZ, RZ, 0x1 ;  /* 0x00000001ff047424 */ /* 0x000fe400078e00ff */
[----:B------:R-:W-:-:S05]  /*1d020*/  FADD.FTZ R9, R9, R214 ;  /* 0x000000d609097221 */ /* 0x000fca0000010000 */
[----:B------:R-:W-:-:S07]  /*1d030*/  MOV R214, R9 ;  /* 0x0000000900d67202 */ /* 0x000fce0000000f00 */
[----:B------:R-:W-:Y:S05]  /*1d040*/  WARPSYNC.COLLECTIVE R5, `(.L_x_1027) ;  /* 0x0000000005087348 */ /* 0x000fea0003c00000 */
[----:B------:R1:W2:Y:S02]  /*1d050*/  SHFL.BFLY P0, R11, R214, R4, R3 ;  /* 0x0c000004d60b7389 */ /* 0x0002a40000000003 */
[----:B-12---:R-:W-:Y:S01]  /*1d060*/  ENDCOLLECTIVE ;  /* 0x000000000000791b */ /* 0x006fe20003800000 */
.L_x_1027:
[----:B------:R-:W-:Y:S01]  /*1d070*/  MOV R214, R213 ;  /* 0x000000d500d67202 */ /* 0x000fe20000000f00 */
[----:B------:R-:W-:Y:S01]  /*1d080*/  IMAD.MOV.U32 R4, RZ, RZ, 0x2 ;  /* 0x00000002ff047424 */ /* 0x000fe200078e00ff */
[----:B------:R-:W-:-:S07]  /*1d090*/  MOV R8, R11 ;  /* 0x0000000b00087202 */ /* 0x000fce0000000f00 */
[----:B------:R-:W-:Y:S05]  /*1d0a0*/  WARPSYNC.COLLECTIVE R5, `(.L_x_1028) ;  /* 0x0000000005087348 */ /* 0x000fea0003c00000 */
[----:B------:R1:W2:Y:S02]  /*1d0b0*/  SHFL.BFLY P0, R11, R214, R4, R3 ;  /* 0x0c000004d60b7389 */ /* 0x0002a40000000003 */
[----:B-12---:R-:W-:Y:S01]  /*1d0c0*/  ENDCOLLECTIVE ;  /* 0x000000000000791b */ /* 0x006fe20003800000 */
.L_x_1028:
[----:B------:R-:W-:Y:S01]  /*1d0d0*/  FADD.FTZ R8, R9, R8 ;  /* 0x0000000809087221 */ /* 0x000fe20000010000 */
[----:B------:R-:W-:Y:S01]  /*1d0e0*/  FADD.FTZ R10, R11, R213 ;  /* 0x000000d50b0a7221 */ /* 0x000fe20000010000 */
[----:B------:R-:W-:-:S04]  /*1d0f0*/  MOV R4, 0x1 ;  /* 0x0000000100047802 */ /* 0x000fc80000000f00 */
[----:B------:R-:W-:-:S07]  /*1d100*/  MOV R214, R10 ;  /* 0x0000000a00d67202 */ /* 0x000fce0000000f00 */
[----:B------:R-:W-:Y:S05]  /*1d110*/  WARPSYNC.COLLECTIVE R5, `(.L_x_1029) ;  /* 0x0000000005087348 */ /* 0x000fea0003c00000 */
[----:B------:R1:W2:Y:S02]  /*1d120*/  SHFL.BFLY P0, R11, R214, R4, R3 ;  /* 0x0c000004d60b7389 */ /* 0x0002a40000000003 */
[----:B-12---:R-:W-:Y:S01]  /*1d130*/  ENDCOLLECTIVE ;  /* 0x000000000000791b */ /* 0x006fe20003800000 */
.L_x_1029:
[----:B------:R-:W-:Y:S05]  /*1d140*/  BRA `(.L_x_1030) ;  /* 0xffffffec00887947 */ /* 0x000fea000383ffff */
.L_x_1031:
        /* <DEDUP_REMOVED lines=11> */
.L_x_6408:


//--------------------- .text._ZN5flash24flash_fwd_splitkv_kernelI23Flash_fwd_kernel_traitsILi96ELi64ELi128ELi4ELb0ELb0EN7cutlass10bfloat16_tE19Flash_kernel_traitsILi96ELi64ELi128ELi4ES3_EELb1ELb0ELb0ELb0ELb0ELb1ELb0ELb1EEEvNS_16Flash_fwd_paramsE --------------------------
	.section	.text._ZN5flash24flash_fwd_splitkv_kernelI23Flash_fwd_kernel_traitsILi96ELi64ELi128ELi4ELb0ELb0EN7cutlass10bfloat16_tE19Flash_kernel_traitsILi96ELi64ELi128ELi4ES3_EELb1ELb0ELb0ELb0ELb0ELb1ELb0ELb1EEEvNS_16Flash_fwd_paramsE,"ax",@progbits
	.align	128
        .global         _ZN5flash24flash_fwd_splitkv_kernelI23Flash_fwd_kernel_traitsILi96ELi64ELi128ELi4ELb0ELb0EN7cutlass10bfloat16_tE19Flash_kernel_traitsILi96ELi64ELi128ELi4ES3_EELb1ELb0ELb0ELb0ELb0ELb1ELb0ELb1EEEvNS_16Flash_fwd_paramsE
        .type           _ZN5flash24flash_fwd_splitkv_kernelI23Flash_fwd_kernel_traitsILi96ELi64ELi128ELi4ELb0ELb0EN7cutlass10bfloat16_tE19Flash_kernel_traitsILi96ELi64ELi128ELi4ES3_EELb1ELb0ELb0ELb0ELb0ELb1ELb0ELb1EEEvNS_16Flash_fwd_paramsE,@function
        .size           _ZN5flash24flash_fwd_splitkv_kernelI23Flash_fwd_kernel_traitsILi96ELi64ELi128ELi4ELb0ELb0EN7cutlass10bfloat16_tE19Flash_kernel_traitsILi96ELi64ELi128ELi4ES3_EELb1ELb0ELb0ELb0ELb0ELb1ELb0ELb1EEEvNS_16Flash_fwd_paramsE,(.L_x_6409 - _ZN5flash24flash_fwd_splitkv_kernelI23Flash_fwd_kernel_traitsILi96ELi64ELi128ELi4ELb0ELb0EN7cutlass10bfloat16_tE19Flash_kernel_traitsILi96ELi64ELi128ELi4ES3_EELb1ELb0ELb0ELb0ELb0ELb1ELb0ELb1EEEvNS_16Flash_fwd_paramsE)
        .other          _ZN5flash24flash_fwd_splitkv_kernelI23Flash_fwd_kernel_traitsILi96ELi64ELi128ELi4ELb0ELb0EN7cutlass10bfloat16_tE19Flash_kernel_traitsILi96ELi64ELi128ELi4ES3_EELb1ELb0ELb0ELb0ELb0ELb1ELb0ELb1EEEvNS_16Flash_fwd_paramsE,@"STO_CUDA_ENTRY STV_DEFAULT"
_ZN5flash24flash_fwd_splitkv_kernelI23Flash_fwd_kernel_traitsILi96ELi64ELi128ELi4ELb0ELb0EN7cutlass10bfloat16_tE19Flash_kernel_traitsILi96ELi64ELi128ELi4ES3_EELb1ELb0ELb0ELb0ELb0ELb1ELb0ELb1EEEvNS_16Flash_fwd_paramsE:
.text._ZN5flash24flash_fwd_splitkv_kernelI23Flash_fwd_kernel_traitsILi96ELi64ELi128ELi4ELb0ELb0EN7cutlass10bfloat16_tE19Flash_kernel_traitsILi96ELi64ELi128ELi4ES3_EELb1ELb0ELb0ELb0ELb0ELb1ELb0ELb1EEEvNS_16Flash_fwd_paramsE:
[----:B------:R-:W-:Y:S01]  /*0000*/  LDC R1, c[0x0][0x28] ;  /* 0x00000a00ff017b82 */ /* 0x000fe20000000800 */
[----:B------:R-:W1:Y:S07]  /*0010*/  S2R R205, SR_CTAID.X ;  /* 0x0000000000cd7919 */ /* 0x000e6e0000002500 */
[----:B------:R-:W2:Y:S01]  /*0020*/  LDC.64 R118, c[0x0][0x198] ;  /* 0x00006600ff767b82 */ /* 0x000ea20000000a00 */
[----:B------:R-:W-:Y:S01]  /*0030*/  BSSY B4, `(.L_x_1032) ;  /* 0x0000005000047945 */ /* 0x000fe20003800000 */
[----:B------:R-:W-:Y:S01]  /*0040*/  MOV R202, 0x80 ;  /* 0x0000008000ca7802 */ /* 0x000fe20000000f00 */
[----:B------:R-:W3:Y:S01]  /*0050*/  S2R R204, SR_CTAID.Y ;  /* 0x0000000000cc7919 */ /* 0x000ee20000002600 */
[----:B------:R-:W4:Y:S05]  /*0060*/  S2R R203, SR_CTAID.Z ;  /* 0x0000000000cb7919 */ /* 0x000f2a0000002700 */
[----:B-1234-:R-:W-:Y:S05]  /*0070*/  CALL.REL.NOINC `($_ZN5flash24flash_fwd_splitkv_kernelI23Flash_fwd_kernel_traitsILi96ELi64ELi128ELi4ELb0ELb0EN7cutlass10bfloat16_tE19Flash_kernel_traitsILi96ELi64ELi128ELi4ES3_EELb1ELb0ELb0ELb0ELb0ELb1ELb0ELb1EEEvNS_16Flash_fwd_paramsE$_ZN5flash30compute_attn_1rowblock_splitkvI23Flash_fwd_kernel_traitsILi96ELi64ELi128ELi4ELb0ELb0EN7cutlass10bfloat16_tE19Flash_kernel_traitsILi96ELi64ELi128ELi4ES3_EELb1ELb0ELb0ELb0ELb0ELb1ELb0ELb1ENS_16Flash_fwd_paramsEEEvRKT8_iiiii) ;  /* 0x0000000000087944 */ /* 0x01efea0003c00000 */
[----:B------:R-:W-:Y:S05]  /*0080*/  BSYNC B4 ;  /* 0x0000000000047941 */ /* 0x000fea0003800000 */
.L_x_1032:
[----:B------:R-:W-:Y:S05]  /*0090*/  EXIT ;  /* 0x000000000000794d */ /* 0x000fea0003800000 */
        .type           $_ZN5flash24flash_fwd_splitkv_kernelI23Flash_fwd_kernel_traitsILi96ELi64ELi128ELi4ELb0ELb0EN7cutlass10bfloat16_tE19Flash_kernel_traitsILi96ELi64ELi128ELi4ES3_EELb1ELb0ELb0ELb0ELb0ELb1ELb0ELb1EEEvNS_16Flash_fwd_paramsE$_ZN5flash30compute_attn_1rowblock_splitkvI23Flash_fwd_kernel_traitsILi96ELi64ELi128ELi4ELb0ELb0EN7cutlass10bfloat16_tE19Flash_kernel_traitsILi96ELi64ELi128ELi4ES3_EELb1ELb0ELb0ELb0ELb0ELb1ELb0ELb1ENS_16Flash_fwd_paramsEEEvRKT8_iiiii,@function
        .size           $_ZN5flash24flash_fwd_splitkv_kernelI23Flash_fwd_kernel_traitsILi96ELi64ELi128ELi4ELb0ELb0EN7cutlass10bfloat16_tE19Flash_kernel_traitsILi96ELi64ELi128ELi4ES3_EELb1ELb0ELb0ELb0ELb0ELb1ELb0ELb1EEEvNS_16Flash_fwd_paramsE$_ZN5flash30compute_attn_1rowblock_splitkvI23Flash_fwd_kernel_traitsILi96ELi64ELi128ELi4ELb0ELb0EN7cutlass10bfloat16_tE19Flash_kernel_traitsILi96ELi64ELi128ELi4ES3_EELb1ELb0ELb0ELb0ELb0ELb1ELb0ELb1ENS_16Flash_fwd_paramsEEEvRKT8_iiiii,(.L_x_6409 - $_ZN5flash24flash_fwd_splitkv_kernelI23Flash_fwd_kernel_traitsILi96ELi64ELi128ELi4ELb0ELb0EN7cutlass10bfloat16_tE19Flash_kernel_traitsILi96ELi64ELi128ELi4ES3_EELb1ELb0ELb0ELb0ELb0ELb1ELb0ELb1EEEvNS_16Flash_fwd_paramsE$_ZN5flash30compute_attn_1rowblock_splitkvI23Flash_fwd_kernel_traitsILi96ELi64ELi128ELi4ELb0ELb0EN7cutlass10bfloat16_tE19Flash_kernel_traitsILi96ELi64ELi128ELi4ES3_EELb1ELb0ELb0ELb0ELb0ELb1ELb0ELb1ENS_16Flash_fwd_paramsEEEvRKT8_iiiii)
$_ZN5flash24flash_fwd_splitkv_kernelI23Flash_fwd_kernel_traitsILi96ELi64ELi128ELi4ELb0ELb0EN7cutlass10bfloat16_tE19Flash_kernel_traitsILi96ELi64ELi128ELi4ES3_EELb1ELb0ELb0ELb0ELb0ELb1ELb0ELb1EEEvNS_16Flash_fwd_paramsE$_ZN5flash30compute_attn_1rowblock_splitkvI23Flash_fwd_kernel_traitsILi96ELi64ELi128ELi4ELb0ELb0EN7cutlass10bfloat16_tE19Flash_kernel_traitsILi96ELi64ELi128ELi4ES3_EELb1ELb0ELb0ELb0ELb0ELb1ELb0ELb1ENS_16Flash_fwd_paramsEEEvRKT8_iiiii:
        /* <DEDUP_REMOVED lines=27> */
.L_x_1034:
[----:B------:R-:W-:Y:S05]  /*0250*/  BSYNC B0 ;  /* 0x0000000000007941 */ /* 0x000fea0003800000 */
.L_x_1033:
        /* <DEDUP_REMOVED lines=8> */
.L_x_1036:
[----:B------:R3:W5:Y:S02]  /*02e0*/  LD.E R3, desc[UR4][R118.64+0xb8] ;  /* 0x0000b80476037980 */ /* 0x000764000c101900 */
.L_x_1037:
[----:B------:R-:W-:Y:S05]  /*02f0*/  BSYNC B0 ;  /* 0x0000000000007941 */ /* 0x000fea0003800000 */
.L_x_1035:
        /* <DEDUP_REMOVED lines=10> */
.L_x_1039:
[----:B------:R-:W2:Y:S01]  /*03a0*/  LD.E.64 R2, desc[UR4][R118.64+0x108] ;  /* 0x0001080476027980 */ /* 0x000ea2000c101b00 */
[----:B------:R-:W-:Y:S01]  /*03b0*/  BSSY B0, `(.L_x_1041) ;  /* 0x0000006000007945 */ /* 0x000fe20003800000 */
[----:B------:R-:W-:Y:S01]  /*03c0*/  IMAD.MOV.U32 R65, RZ, RZ, RZ ;  /* 0x000000ffff417224 */ /* 0x000fe200078e00ff */
[----:B--2---:R-:W-:-:S04]  /*03d0*/  ISETP.NE.U32.AND P0, PT, R2, RZ, PT ;  /* 0x000000ff0200720c */ /* 0x004fc80003f05070 */
[----:B------:R-:W-:-:S13]  /*03e0*/  ISETP.NE.AND.EX P0, PT, R3, RZ, PT, P0 ;  /* 0x000000ff0300720c */ /* 0x000fda0003f05300 */
[----:B------:R-:W-:Y:S05]  /*03f0*/  @!P0 BRA `(.L_x_1042) ;  /* 0x0000000000048947 */ /* 0x000fea0003800000 */
[----:B------:R2:W5:Y:S02]  /*0400*/  LD.E R65, desc[UR4][R118.64+0xbc] ;  /* 0x0000bc0476417980 */ /* 0x000564000c101900 */
.L_x_1042:
[----:B------:R-:W-:Y:S05]  /*0410*/  BSYNC B0 ;  /* 0x0000000000007941 */ /* 0x000fea0003800000 */
.L_x_1041:
[----:B-----5:R-:W-:Y:S02]  /*0420*/  IADD3 R65, R80, R65, RZ ;  /* 0x0000004150417210 */ /* 0x020fe40007ffe0ff */
.L_x_1040:
[----:B------:R-:W-:Y:S05]  /*0430*/  BSYNC B1 ;  /* 0x0000000000017941 */ /* 0x000fea0003800000 */
.L_x_1038:
[----:B------:R-:W-:Y:S01]  /*0440*/  IMAD.SHL.U32 R69, R205, 0x40, RZ ;  /* 0x00000040cd457824 */ /* 0x000fe200078e00ff */
[----:B------:R-:W-:Y:S01]  /*0450*/  MOV R2, R202 ;  /* 0x000000ca00027202 */ /* 0x000fe20000000f00 */
[----:B------:R-:W-:-:S03]  /*0460*/  IMAD.MOV.U32 R3, RZ, RZ, 0x0 ;  /* 0x00000000ff037424 */ /* 0x000fc600078e00ff */
[----:B------:R-:W-:-:S13]  /*0470*/  ISETP.GT.AND P0, PT, R206, R69, PT ;  /* 0x00000045ce00720c */ /* 0x000fda0003f04270 */
[----:B-123--:R-:W-:Y:S05]  /*0480*/  @!P0 RET.REL.NODEC R2 `(_ZN5flash24flash_fwd_splitkv_kernelI23Flash_fwd_kernel_traitsILi96ELi64ELi128ELi4ELb0ELb0EN7cutlass10bfloat16_tE19Flash_kernel_traitsILi96ELi64ELi128ELi4ES3_EELb1ELb0ELb0ELb0ELb0ELb1ELb0ELb1EEEvNS_16Flash_fwd_paramsE) ;  /* 0xfffffff802dc8950 */ /* 0x00efea0003c3ffff */
        /* <DEDUP_REMOVED lines=87> */
.L_x_1045:
[----:B------:R-:W-:Y:S05]  /*0a00*/  BSYNC B0 ;  /* 0x0000000000007941 */ /* 0x000fea0003800000 */
.L_x_1044:
        /* <DEDUP_REMOVED lines=18> */
.L_x_1047:
[----:B------:R-:W-:Y:S05]  /*0b30*/  BSYNC B0 ;  /* 0x0000000000007941 */ /* 0x000fea0003800000 */
.L_x_1046:
[----:B------:R-:W-:Y:S01]  /*0b40*/  MOV R203, 0x0 ;  /* 0x0000000000cb7802 */ /* 0x000fe20000000f00 */
[----:B------:R1:W-:Y:S03]  /*0b50*/  @!P6 ST.E desc[UR4][R10.64], R3 ;  /* 0x000000030a00e985 */ /* 0x0003e6000c101904 */
[----:B-12--5:R-:W-:Y:S05]  /*0b60*/  @P5 RET.REL.NODEC R202 `(_ZN5flash24flash_fwd_splitkv_kernelI23Flash_fwd_kernel_traitsILi96ELi64ELi128ELi4ELb0ELb0EN7cutlass10bfloat16_tE19Flash_kernel_traitsILi96ELi64ELi128ELi4ES3_EELb1ELb0ELb0ELb0ELb0ELb1ELb0ELb1EEEvNS_16Flash_fwd_paramsE) ;  /* 0xfffffff4ca245950 */ /* 0x026fea0003c3ffff */
[----:B------:R-:W-:Y:S02]  /*0b70*/  MOV R3, 0x7f800000 ;  /* 0x7f80000000037802 */ /* 0x000fe40000000f00 */
[----:B------:R-:W-:-:S03]  /*0b80*/  MOV R203, 0x0 ;  /* 0x0000000000cb7802 */ /* 0x000fc60000000f00 */
[----:B------:R1:W-:Y:S02]  /*0b90*/  ST.E desc[UR4][R10.64+0x80], R3 ;  /* 0x000080030a007985 */ /* 0x0003e4000c101904 */
[----:B-1----:R-:W-:Y:S05]  /*0ba0*/  RET.REL.NODEC R202 `(_ZN5flash24flash_fwd_splitkv_kernelI23Flash_fwd_kernel_traitsILi96ELi64ELi128ELi4ELb0ELb0EN7cutlass10bfloat16_tE19Flash_kernel_traitsILi96ELi64ELi128ELi4ES3_EELb1ELb0ELb0ELb0ELb0ELb1ELb0ELb1EEEvNS_16Flash_fwd_paramsE) ;  /* 0xfffffff4ca147950 */ /* 0x002fea0003c3ffff */
.L_x_1043:
        /* <DEDUP_REMOVED lines=105> */
.L_x_1049:
        /* <DEDUP_REMOVED lines=81> */
.L_x_1050:
[----:B------:R-:W-:Y:S05]  /*1750*/  BSYNC B0 ;  /* 0x0000000000007941 */ /* 0x000fea0003800000 */
.L_x_1048:
        /* <DEDUP_REMOVED lines=275> */
.L_x_1145:
        /* <DEDUP_REMOVED lines=20> */
.L_x_1053:
[----:B------:R-:W-:Y:S05]  /*29d0*/  BSYNC B0 ;  /* 0x0000000000007941 */ /* 0x000fea0003800000 */
.L_x_1052:
        /* <DEDUP_REMOVED lines=15> */
.L_x_1055:
[----:B------:R-:W-:Y:S05]  /*2ad0*/  BSYNC B0 ;  /* 0x0000000000007941 */ /* 0x000fea0003800000 */
.L_x_1054:
        /* <DEDUP_REMOVED lines=18> */
.L_x_1057:
[----:B------:R-:W-:Y:S05]  /*2c00*/  BSYNC B0 ;  /* 0x0000000000007941 */ /* 0x000fea0003800000 */
.L_x_1056:
        /* <DEDUP_REMOVED lines=18> */
.L_x_1059:
[----:B------:R-:W-:Y:S05]  /*2d30*/  BSYNC B0 ;  /* 0x0000000000007941 */ /* 0x000fea0003800000 */
.L_x_1058:
        /* <DEDUP_REMOVED lines=66> */
.L_x_1066:
[----:B------:R-:W-:Y:S05]  /*3160*/  BSYNC B0 ;  /* 0x0000000000007941 */ /* 0x000fea0003800000 */
.L_x_1065:
        /* <DEDUP_REMOVED lines=48> */
.L_x_1068:
[----:B------:R-:W-:Y:S05]  /*3470*/  BSYNC B0 ;  /* 0x0000000000007941 */ /* 0x000fea0003800000 */
.L_x_1067:
        /* <DEDUP_REMOVED lines=47> */
.L_x_1064:
[----:B------:R-:W-:Y:S05]  /*3770*/  BSYNC B1 ;  /* 0x0000000000017941 */ /* 0x000fea0003800000 */
.L_x_1063:
        /* <DEDUP_REMOVED lines=62> */
.L_x_1072:
[----:B------:R-:W-:Y:S05]  /*3b60*/  BSYNC B0 ;  /* 0x0000000000007941 */ /* 0x000fea0003800000 */
.L_x_1071:
        /* <DEDUP_REMOVED lines=51> */
.L_x_1074:
[----:B------:R-:W-:Y:S05]  /*3ea0*/  BSYNC B0 ;  /* 0x0000000000007941 */ /* 0x000fea0003800000 */
.L_x_1073:
        /* <DEDUP_REMOVED lines=50> */
.L_x_1070:
[----:B------:R-:W-:Y:S05]  /*41d0*/  BSYNC B1 ;  /* 0x0000000000017941 */ /* 0x000fea0003800000 */
.L_x_1069:
        /* <DEDUP_REMOVED lines=62> */
.L_x_1078:
[----:B------:R-:W-:Y:S05]  /*45c0*/  BSYNC B0 ;  /* 0x0000000000007941 */ /* 0x000fea0003800000 */
.L_x_1077:
        /* <DEDUP_REMOVED lines=51> */
.L_x_1080:
[----:B------:R-:W-:Y:S05]  /*4900*/  BSYNC B0 ;  /* 0x0000000000007941 */ /* 0x000fea0003800000 */
.L_x_1079:
        /* <DEDUP_REMOVED lines=50> */
.L_x_1076:
[----:B------:R-:W-:Y:S05]  /*4c30*/  BSYNC B1 ;  /* 0x0000000000017941 */ /* 0x000fea0003800000 */
.L_x_1075:
        /* <DEDUP_REMOVED lines=64> */
.L_x_1084:
[----:B------:R-:W-:Y:S05]  /*5040*/  BSYNC B0 ;  /* 0x0000000000007941 */ /* 0x000fea0003800000 */
.L_x_1083:
        /* <DEDUP_REMOVED lines=51> */
.L_x_1086:
[----:B------:R-:W-:Y:S05]  /*5380*/  BSYNC B0 ;  /* 0x0000000000007941 */ /* 0x000fea0003800000 */
.L_x_1085:
        /* <DEDUP_REMOVED lines=50> */
.L_x_1082:
[----:B------:R-:W-:Y:S05]  /*56b0*/  BSYNC B1 ;  /* 0x0000000000017941 */ /* 0x000fea0003800000 */
.L_x_1081:
[----:B------:R-:W2:Y:S02]  /*56c0*/  LD.E R3, desc[UR4][R118.64+0xd0] ;  /* 0x0000d00476037980 */ /* 0x000ea4000c101900 */
[----:B--2---:R-:W-:Y:S05]  /*56d0*/  IMAD.U32 R3, R3, -0x40, RZ ;  /* 0xffffffc003037824 */ /* 0x004fea00078e00ff */
[C---:B------:R-:W-:Y:S02]  /*56e0*/  LEA R14, P1, R3.reuse, R14, 0x1 ;  /* 0x0000000e030e7211 */ /* 0x040fe400078208ff */
[C---:B------:R-:W-:Y:S02]  /*56f0*/  LEA R52, P0, R3.reuse, R52, 0x1 ;  /* 0x0000003403347211 */ /* 0x040fe400078008ff */
[C---:B------:R-:W-:Y:S02]  /*5700*/  LEA.HI.X.SX32 R15, R3.reuse, R15, 0x1, P1 ;  /* 0x0000000f030f7211 */ /* 0x040fe400008f0eff */
[----:B------:R-:W-:Y:S01]  /*5710*/  LEA.HI.X.SX32 R53, R3, R53, 0x1, P0 ;  /* 0x0000003503357211 */ /* 0x000fe200000f0eff */
[----:B------:R-:W-:Y:S05]  /*5720*/  BRA `(.L_x_1087) ;  /* 0x0000004c00687947 */ /* 0x000fea0003800000 */
.L_x_1062:
        /* <DEDUP_REMOVED lines=89> */
.L_x_1093:
[----:B------:R-:W-:Y:S05]  /*5cc0*/  BSYNC B0 ;  /* 0x0000000000007941 */ /* 0x000fea0003800000 */
.L_x_1092:
[----:B-----5:R2:W-:Y:S02]  /*5cd0*/  ST.E.128 desc[UR4][R136.64], R44 ;  /* 0x0000002c88007985 */ /* 0x0205e4000c101d04 */
.L_x_1091:
[----:B------:R-:W-:Y:S05]  /*5ce0*/  BSYNC B1 ;  /* 0x0000000000017941 */ /* 0x000fea0003800000 */
.L_x_1090:
        /* <DEDUP_REMOVED lines=87> */
.L_x_1097:
[----:B------:R-:W-:Y:S05]  /*6260*/  BSYNC B0 ;  /* 0x0000000000007941 */ /* 0x000fea0003800000 */
.L_x_1096:
[----:B-----5:R3:W-:Y:S02]  /*6270*/  ST.E.128 desc[UR4][R136.64+0x40], R44 ;  /* 0x0000402c88007985 */ /* 0x0207e4000c101d04 */
.L_x_1095:
[----:B------:R-:W-:Y:S05]  /*6280*/  BSYNC B1 ;  /* 0x0000000000017941 */ /* 0x000fea0003800000 */
.L_x_1094:
        /* <DEDUP_REMOVED lines=86> */
.L_x_1099:
[----:B------:R-:W-:Y:S05]  /*67f0*/  BSYNC B0 ;  /* 0x0000000000007941 */ /* 0x000fea0003800000 */
.L_x_1098:
[----:B-----5:R4:W-:Y:S02]  /*6800*/  ST.E.128 desc[UR4][R136.64+0x80], R44 ;  /* 0x0000802c88007985 */ /* 0x0209e4000c101d04 */
.L_x_1089:
[----:B------:R-:W-:Y:S05]  /*6810*/  BSYNC B2 ;  /* 0x0000000000027941 */ /* 0x000fea0003800000 */
.L_x_1088:
        /* <DEDUP_REMOVED lines=96> */
.L_x_1105:
[----:B------:R-:W-:Y:S05]  /*6e20*/  BSYNC B0 ;  /* 0x0000000000007941 */ /* 0x000fea0003800000 */
.L_x_1104:
[----:B-----5:R3:W-:Y:S02]  /*6e30*/  ST.E.128 desc[UR4][R54.64], R44 ;  /* 0x0000002c36007985 */ /* 0x0207e4000c101d04 */
.L_x_1103:
[----:B------:R-:W-:Y:S05]  /*6e40*/  BSYNC B1 ;  /* 0x0000000000017941 */ /* 0x000fea0003800000 */
.L_x_1102:
        /* <DEDUP_REMOVED lines=94> */
.L_x_1109:
[----:B------:R-:W-:Y:S05]  /*7430*/  BSYNC B0 ;  /* 0x0000000000007941 */ /* 0x000fea0003800000 */
.L_x_1108:
[----:B-----5:R3:W-:Y:S02]  /*7440*/  ST.E.128 desc[UR4][R54.64], R44 ;  /* 0x0000002c36007985 */ /* 0x0207e4000c101d04 */
.L_x_1107:
[----:B------:R-:W-:Y:S05]  /*7450*/  BSYNC B1 ;  /* 0x0000000000017941 */ /* 0x000fea0003800000 */
.L_x_1106:
        /* <DEDUP_REMOVED lines=93> */
.L_x_1111:
[----:B------:R-:W-:Y:S05]  /*7a30*/  BSYNC B0 ;  /* 0x0000000000007941 */ /* 0x000fea0003800000 */
.L_x_1110:
[----:B-----5:R3:W-:Y:S02]  /*7a40*/  ST.E.128 desc[UR4][R54.64], R44 ;  /* 0x0000002c36007985 */ /* 0x0207e4000c101d04 */
.L_x_1101:
[----:B------:R-:W-:Y:S05]  /*7a50*/  BSYNC B2 ;  /* 0x0000000000027941 */ /* 0x000fea0003800000 */
.L_x_1100:
        /* <DEDUP_REMOVED lines=96> */
.L_x_1117:
[----:B------:R-:W-:Y:S05]  /*8060*/  BSYNC B0 ;  /* 0x0000000000007941 */ /* 0x000fea0003800000 */
.L_x_1116:
[----:B-----5:R3:W-:Y:S02]  /*8070*/  ST.E.128 desc[UR4][R54.64], R44 ;  /* 0x0000002c36007985 */ /* 0x0207e4000c101d04 */
.L_x_1115:
[----:B------:R-:W-:Y:S05]  /*8080*/  BSYNC B1 ;  /* 0x0000000000017941 */ /* 0x000fea0003800000 */
.L_x_1114:
        /* <DEDUP_REMOVED lines=94> */
.L_x_1121:
[----:B------:R-:W-:Y:S05]  /*8670*/  BSYNC B0 ;  /* 0x0000000000007941 */ /* 0x000fea0003800000 */
.L_x_1120:
[----:B-----5:R3:W-:Y:S02]  /*8680*/  ST.E.128 desc[UR4][R54.64], R44 ;  /* 0x0000002c36007985 */ /* 0x0207e4000c101d04 */
.L_x_1119:
[----:B------:R-:W-:Y:S05]  /*8690*/  BSYNC B1 ;  /* 0x0000000000017941 */ /* 0x000fea0003800000 */
.L_x_1118:
        /* <DEDUP_REMOVED lines=93> */
.L_x_1123:
[----:B------:R-:W-:Y:S05]  /*8c70*/  BSYNC B0 ;  /* 0x0000000000007941 */ /* 0x000fea0003800000 */
.L_x_1122:
[----:B-----5:R3:W-:Y:S02]  /*8c80*/  ST.E.128 desc[UR4][R54.64], R44 ;  /* 0x0000002c36007985 */ /* 0x0207e4000c101d04 */
.L_x_1113:
[----:B------:R-:W-:Y:S05]  /*8c90*/  BSYNC B2 ;  /* 0x0000000000027941 */ /* 0x000fea0003800000 */
.L_x_1112:
        /* <DEDUP_REMOVED lines=98> */
.L_x_1129:
[----:B------:R-:W-:Y:S05]  /*92c0*/  BSYNC B0 ;  /* 0x0000000000007941 */ /* 0x000fea0003800000 */
.L_x_1128:
[----:B-----5:R3:W-:Y:S02]  /*92d0*/  ST.E.128 desc[UR4][R54.64], R44 ;  /* 0x0000002c36007985 */ /* 0x0207e4000c101d04 */
.L_x_1127:
[----:B------:R-:W-:Y:S05]  /*92e0*/  BSYNC B1 ;  /* 0x0000000000017941 */ /* 0x000fea0003800000 */
.L_x_1126:
        /* <DEDUP_REMOVED lines=94> */
.L_x_1133:
[----:B------:R-:W-:Y:S05]  /*98d0*/  BSYNC B0 ;  /* 0x0000000000007941 */ /* 0x000fea0003800000 */
.L_x_1132:
[----:B-----5:R3:W-:Y:S02]  /*98e0*/  ST.E.128 desc[UR4][R54.64], R44 ;  /* 0x0000002c36007985 */ /* 0x0207e4000c101d04 */
.L_x_1131:
[----:B------:R-:W-:Y:S05]  /*98f0*/  BSYNC B1 ;  /* 0x0000000000017941 */ /* 0x000fea0003800000 */
.L_x_1130:
        /* <DEDUP_REMOVED lines=93> */
.L_x_1135:
[----:B------:R-:W-:Y:S05]  /*9ed0*/  BSYNC B0 ;  /* 0x0000000000007941 */ /* 0x000fea0003800000 */
.L_x_1134:
[----:B-----5:R3:W-:Y:S02]  /*9ee0*/  ST.E.128 desc[UR4][R54.64], R44 ;  /* 0x0000002c36007985 */ /* 0x0207e4000c101d04 */
.L_x_1125:
[----:B------:R-:W-:Y:S05]  /*9ef0*/  BSYNC B2 ;  /* 0x0000000000027941 */ /* 0x000fea0003800000 */
.L_x_1124:
[----:B------:R-:W4:Y:S02]  /*9f00*/  LD.E R3, desc[UR4][R118.64+0xd0] ;  /* 0x0000d00476037980 */ /* 0x000f24000c101900 */
[----:B----4-:R-:W-:Y:S05]  /*9f10*/  IMAD.U32 R3, R3, -0x40, RZ ;  /* 0xffffffc003037824 */ /* 0x010fea00078e00ff */
[C---:B------:R-:W-:Y:S02]  /*9f20*/  LEA R134, P1, R3.reuse, R134, 0x1 ;  /* 0x0000008603867211 */ /* 0x040fe400078208ff */
[C---:B------:R-:W-:Y:S02]  /*9f30*/  LEA R132, P0, R3.reuse, R132, 0x1 ;  /* 0x0000008403847211 */ /* 0x040fe400078008ff */
[C---:B------:R-:W-:Y:S02]  /*9f40*/  LEA.HI.X.SX32 R135, R3.reuse, R135, 0x1, P1 ;  /* 0x0000008703877211 */ /* 0x040fe400008f0eff */
[----:B------:R-:W-:Y:S01]  /*9f50*/  LEA.HI.X.SX32 R133, R3, R133, 0x1, P0 ;  /* 0x0000008503857211 */ /* 0x000fe200000f0eff */
[----:B------:R-:W-:Y:S05]  /*9f60*/  BRA `(.L_x_1087) ;  /* 0x0000000400587947 */ /* 0x000fea0003800000 */
.L_x_1061:
        /* <DEDUP_REMOVED lines=11> */
.L_x_1137:
[----:B------:R-:W-:Y:S05]  /*a020*/  BSYNC B0 ;  /* 0x0000000000007941 */ /* 0x000fea0003800000 */
.L_x_1136:
        /* <DEDUP_REMOVED lines=24> */
.L_x_1139:
[----:B------:R-:W-:Y:S05]  /*a1b0*/  BSYNC B0 ;  /* 0x0000000000007941 */ /* 0x000fea0003800000 */
.L_x_1138:
        /* <DEDUP_REMOVED lines=24> */
.L_x_1141:
[----:B------:R-:W-:Y:S05]  /*a340*/  BSYNC B0 ;  /* 0x0000000000007941 */ /* 0x000fea0003800000 */
.L_x_1140:
        /* <DEDUP_REMOVED lines=24> */
.L_x_1087:
[----:B------:R-:W-:Y:S05]  /*a4d0*/  BSYNC B3 ;  /* 0x0000000000037941 */ /* 0x000fea0003800000 */
.L_x_1060:
        /* <DEDUP_REMOVED lines=87> */
.L_x_1143:
        /* <DEDUP_REMOVED lines=8> */
.L_x_1144:
[----:B------:R-:W-:Y:S05]  /*aad0*/  BSYNC B0 ;  /* 0x0000000000007941 */ /* 0x000fea0003800000 */
.L_x_1142:
[----:B------:R-:W-:Y:S04]  /*aae0*/  IADD3 R9, R9, -0x1, RZ ;  /* 0xffffffff09097810 */ /* 0x000fe80007ffe0ff */
[----:B------:R-:W-:Y:S11]  /*aaf0*/  ISETP.GT.AND P0, PT, R9, R102, PT ;  /* 0x000000660900720c */ /* 0x000ff60003f04270 */
[----:B------:R-:W-:Y:S02]  /*ab00*/  @!UPT UIADD3 URZ, URZ, URZ, URZ ;  /* 0x0000003f3f3ff290 */ /* 0x000fe4000fffe03f */
[----:B------:R-:W-:Y:S05]  /*ab10*/  @P0 BRA `(.L_x_1145) ;  /* 0xffffff7c005c0947 */ /* 0x000fea000383ffff */
.L_x_1051:
        /* <DEDUP_REMOVED lines=102> */
.L_x_1154:
[----:B------:R-:W-:Y:S05]  /*b180*/  BSYNC B0 ;  /* 0x0000000000007941 */ /* 0x000fea0003800000 */
.L_x_1153:
[----:B-----5:R3:W-:Y:S02]  /*b190*/  STS.128 [R207], R8 ;  /* 0x00000008cf007388 */ /* 0x0207e40000000c00 */
.L_x_1152:
[----:B------:R-:W-:Y:S05]  /*b1a0*/  BSYNC B1 ;  /* 0x0000000000017941 */ /* 0x000fea0003800000 */
.L_x_1151:
        /* <DEDUP_REMOVED lines=47> */
.L_x_1158:
[----:B------:R-:W-:Y:S05]  /*b4a0*/  BSYNC B0 ;  /* 0x0000000000007941 */ /* 0x000fea0003800000 */
.L_x_1157:
[----:B-----5:R1:W-:Y:S02]  /*b4b0*/  STS.128 [R207+0x1000], R8 ;  /* 0x00100008cf007388 */ /* 0x0203e40000000c00 */
.L_x_1156:
[----:B------:R-:W-:Y:S05]  /*b4c0*/  BSYNC B1 ;  /* 0x0000000000017941 */ /* 0x000fea0003800000 */
.L_x_1155:
        /* <DEDUP_REMOVED lines=46> */
.L_x_1160:
[----:B------:R-:W-:Y:S05]  /*b7b0*/  BSYNC B0 ;  /* 0x0000000000007941 */ /* 0x000fea0003800000 */
.L_x_1159:
[----:B-----5:R3:W-:Y:S02]  /*b7c0*/  STS.128 [R207+0x2000], R8 ;  /* 0x00200008cf007388 */ /* 0x0207e40000000c00 */
.L_x_1150:
[----:B------:R-:W-:Y:S05]  /*b7d0*/  BSYNC B2 ;  /* 0x0000000000027941 */ /* 0x000fea0003800000 */
.L_x_1149:
        /* <DEDUP_REMOVED lines=58> */
.L_x_1165:
[----:B------:R-:W-:Y:S05]  /*bb80*/  BSYNC B0 ;  /* 0x0000000000007941 */ /* 0x000fea0003800000 */
.L_x_1164:
[----:B-----5:R3:W-:Y:S02]  /*bb90*/  STS.128 [R207+0x800], R8 ;  /* 0x00080008cf007388 */ /* 0x0207e40000000c00 */
.L_x_1163:
[----:B------:R-:W-:Y:S05]  /*bba0*/  BSYNC B1 ;  /* 0x0000000000017941 */ /* 0x000fea0003800000 */
.L_x_1162:
        /* <DEDUP_REMOVED lines=46> */
.L_x_1169:
[----:B------:R-:W-:Y:S05]  /*be90*/  BSYNC B0 ;  /* 0x0000000000007941 */ /* 0x000fea0003800000 */
.L_x_1168:
[----:B-----5:R3:W-:Y:S02]  /*bea0*/  STS.128 [R207+0x1800], R8 ;  /* 0x00180008cf007388 */ /* 0x0207e40000000c00 */
.L_x_1167:
[----:B------:R-:W-:Y:S05]  /*beb0*/  BSYNC B1 ;  /* 0x0000000000017941 */ /* 0x000fea0003800000 */
.L_x_1166:
        /* <DEDUP_REMOVED lines=45> */
.L_x_1171:
[----:B------:R-:W-:Y:S05]  /*c190*/  BSYNC B0 ;  /* 0x0000000000007941 */ /* 0x000fea0003800000 */
.L_x_1170:
[----:B-----5:R1:W-:Y:S01]  /*c1a0*/  STS.128 [R207+0x2800], R36 ;  /* 0x00280024cf007388 */ /* 0x0203e20000000c00 */
[----:B------:R-:W-:Y:S05]  /*c1b0*/  BRA `(.L_x_1161) ;  /* 0x0000002400b07947 */ /* 0x000fea0003800000 */
.L_x_1148:
        /* <DEDUP_REMOVED lines=91> */
.L_x_1177:
[----:B------:R-:W-:Y:S05]  /*c770*/  BSYNC B0 ;  /* 0x0000000000007941 */ /* 0x000fea0003800000 */
.L_x_1176:
[----:B-----5:R3:W-:Y:S02]  /*c780*/  STS.128 [R207], R20 ;  /* 0x00000014cf007388 */ /* 0x0207e40000000c00 */
.L_x_1175:
[----:B------:R-:W-:Y:S05]  /*c790*/  BSYNC B1 ;  /* 0x0000000000017941 */ /* 0x000fea0003800000 */
.L_x_1174:
        /* <DEDUP_REMOVED lines=87> */
.L_x_1181:
[----:B------:R-:W-:Y:S05]  /*cd10*/  BSYNC B0 ;  /* 0x0000000000007941 */ /* 0x000fea0003800000 */
.L_x_1180:
[----:B-----5:R1:W-:Y:S02]  /*cd20*/  STS.128 [R207+0x1000], R20 ;  /* 0x00100014cf007388 */ /* 0x0203e40000000c00 */
.L_x_1179:
[----:B------:R-:W-:Y:S05]  /*cd30*/  BSYNC B1 ;  /* 0x0000000000017941 */ /* 0x000fea0003800000 */
.L_x_1178:
        /* <DEDUP_REMOVED lines=86> */
.L_x_1183:
[----:B------:R-:W-:Y:S05]  /*d2a0*/  BSYNC B0 ;  /* 0x0000000000007941 */ /* 0x000fea0003800000 */
.L_x_1182:
[----:B-----5:R3:W-:Y:S02]  /*d2b0*/  STS.128 [R207+0x2000], R20 ;  /* 0x00200014cf007388 */ /* 0x0207e40000000c00 */
.L_x_1173:
[----:B------:R-:W-:Y:S05]  /*d2c0*/  BSYNC B2 ;  /* 0x0000000000027941 */ /* 0x000fea0003800000 */
.L_x_1172:
        /* <DEDUP_REMOVED lines=95> */
.L_x_1187:
[----:B------:R-:W-:Y:S05]  /*d8c0*/  BSYNC B0 ;  /* 0x0000000000007941 */ /* 0x000fea0003800000 */
.L_x_1186:
[----:B-----5:R1:W-:Y:S02]  /*d8d0*/  STS.128 [R207+0x800], R4 ;  /* 0x00080004cf007388 */ /* 0x0203e40000000c00 */
.L_x_1185:
[----:B------:R-:W-:Y:S05]  /*d8e0*/  BSYNC B1 ;  /* 0x0000000000017941 */ /* 0x000fea0003800000 */
.L_x_1184:
        /* <DEDUP_REMOVED lines=90> */
.L_x_1191:
[----:B------:R-:W-:Y:S05]  /*de90*/  BSYNC B0 ;  /* 0x0000000000007941 */ /* 0x000fea0003800000 */
.L_x_1190:
[----:B-----5:R3:W-:Y:S02]  /*dea0*/  STS.128 [R207+0x1800], R20 ;  /* 0x00180014cf007388 */ /* 0x0207e40000000c00 */
.L_x_1189:
[----:B------:R-:W-:Y:S05]  /*deb0*/  BSYNC B1 ;  /* 0x0000000000017941 */ /* 0x000fea0003800000 */
.L_x_1188:
        /* <DEDUP_REMOVED lines=93> */
.L_x_1193:
[----:B------:R-:W-:Y:S05]  /*e490*/  BSYNC B0 ;  /* 0x0000000000007941 */ /* 0x000fea0003800000 */
.L_x_1192:
[----:B-----5:R1:W-:Y:S01]  /*e4a0*/  STS.128 [R207+0x2800], R4 ;  /* 0x00280004cf007388 */ /* 0x0203e20000000c00 */
[----:B------:R-:W-:Y:S05]  /*e4b0*/  BRA `(.L_x_1161) ;  /* 0x0000000000f07947 */ /* 0x000fea0003800000 */
.L_x_1147:
        /* <DEDUP_REMOVED lines=33> */
.L_x_1195:
[----:B------:R-:W-:Y:S05]  /*e6d0*/  BSYNC B0 ;  /* 0x0000000000007941 */ /* 0x000fea0003800000 */
.L_x_1194:
        /* <DEDUP_REMOVED lines=26> */
.L_x_1161:
[----:B------:R-:W-:Y:S05]  /*e880*/  BSYNC B3 ;  /* 0x0000000000037941 */ /* 0x000fea0003800000 */
.L_x_1146:
        /* <DEDUP_REMOVED lines=30> */
.L_x_1198:
[----:B------:R2:W-:Y:S02]  /*ea70*/  STS.128 [R207+0x7000], RZ ;  /* 0x007000ffcf007388 */ /* 0x0005e40000000c00 */
.L_x_1197:
[----:B------:R-:W-:Y:S05]  /*ea80*/  BSYNC B0 ;  /* 0x0000000000007941 */ /* 0x000fea0003800000 */
.L_x_1196:
        /* <DEDUP_REMOVED lines=31> */
.L_x_1201:
[----:B------:R2:W-:Y:S02]  /*ec80*/  STS.128 [R207+0x7800], RZ ;  /* 0x007800ffcf007388 */ /* 0x0005e40000000c00 */
.L_x_1200:
[----:B------:R-:W-:Y:S05]  /*ec90*/  BSYNC B0 ;  /* 0x0000000000007941 */ /* 0x000fea0003800000 */
.L_x_1199:
        /* <DEDUP_REMOVED lines=34> */
.L_x_1204:
[----:B------:R2:W-:Y:S02]  /*eec0*/  STS.128 [R207+0x8000], RZ ;  /* 0x008000ffcf007388 */ /* 0x0005e40000000c00 */
.L_x_1203:
[----:B------:R-:W-:Y:S05]  /*eed0*/  BSYNC B0 ;  /* 0x0000000000007941 */ /* 0x000fea0003800000 */
.L_x_1202:
        /* <DEDUP_REMOVED lines=34> */
.L_x_1206:
[----:B------:R-:W-:Y:S05]  /*f100*/  BSYNC B0 ;  /* 0x0000000000007941 */ /* 0x000fea0003800000 */
.L_x_1205:
        /* <DEDUP_REMOVED lines=87> */
.L_x_1209:
[----:B------:R2:W-:Y:S02]  /*f680*/  STS.128 [R207+0xd000], RZ ;  /* 0x00d000ffcf007388 */ /* 0x0005e40000000c00 */
.L_x_1208:
[----:B------:R-:W-:Y:S05]  /*f690*/  BSYNC B0 ;  /* 0x0000000000007941 */ /* 0x000fea0003800000 */
.L_x_1207:
        /* <DEDUP_REMOVED lines=32> */
.L_x_1212:
[----:B------:R1:W-:Y:S02]  /*f8a0*/  STS.128 [R207+0xd800], RZ ;  /* 0x00d800ffcf007388 */ /* 0x0003e40000000c00 */
.L_x_1211:
[----:B------:R-:W-:Y:S05]  /*f8b0*/  BSYNC B0 ;  /* 0x0000000000007941 */ /* 0x000fea0003800000 */
.L_x_1210:
        /* <DEDUP_REMOVED lines=34> */
.L_x_1215:
[----:B------:R1:W-:Y:S02]  /*fae0*/  STS.128 [R207+0xe000], RZ ;  /* 0x00e000ffcf007388 */ /* 0x0003e40000000c00 */
.L_x_1214:
[----:B------:R-:W-:Y:S05]  /*faf0*/  BSYNC B0 ;  /* 0x0000000000007941 */ /* 0x000fea0003800000 */
.L_x_1213:
        /* <DEDUP_REMOVED lines=35> */
.L_x_1218:
[----:B------:R1:W-:Y:S02]  /*fd30*/  STS.128 [R207+0xe800], RZ ;  /* 0x00e800ffcf007388 */ /* 0x0003e40000000c00 */
.L_x_1217:
[----:B------:R-:W-:Y:S05]  /*fd40*/  BSYNC B0 ;  /* 0x0000000000007941 */ /* 0x000fea0003800000 */
.L_x_1216:
[----:B------:R-:W2:Y:S01]  /*fd50*/  LD.E R48, desc[UR4][R118.64+0x18c] ;  /* 0x00018c0476307980 */ /* 0x000ea2000c101900 */
[----:B------:R-:W-:Y:S01]  /*fd60*/  LEA R194, R194, UR6, 0x1 ;  /* 0x00000006c2c27c11 */ /* 0x000fe2000f8e08ff */
[----:B------:R-:W-:Y:S01]  /*fd70*/  BSSY B1, `(.L_x_1219) ;  /* 0x00001c0000017945 */ /* 0x000fe20003800000 */
[----:B------:R-:W-:Y:S01]  /*fd80*/  LEA R193, R50, R195, 0x1 ;  /* 0x000000c332c17211 */ /* 0x000fe200078e08ff */
[----:B-1----:R-:W-:Y:S01]  /*fd90*/  LDSM.16.M88.4 R8, [R195] ;  /* 0x00000000c308783b */ /* 0x002fe20000000200 */
[----:B------:R-:W-:Y:S02]  /*fda0*/  LEA R122, R5, R194, 0x1 ;  /* 0x000000c2057a7211 */ /* 0x000fe400078e08ff */
[----:B------:R-:W-:Y:S01]  /*fdb0*/  ISETP.GE.AND P5, PT, R51, 0x2, PT ;  /* 0x000000023300780c */ /* 0x000fe20003fa6270 */
[----:B------:R-:W1:Y:S01]  /*fdc0*/  LDSM.16.M88.4 R20, [R194+0x3000] ;  /* 0x00300000c214783b */ /* 0x000e620000000200 */
[----:B------:R-:W-:-:S03]  /*fdd0*/  VIADDMNMX R49, R2, 0x8, R65, PT ;  /* 0x0000000802317846 */ /* 0x000fc60003800141 */
[----:B------:R-:W-:Y:S04]  /*fde0*/  LDSM.16.M88.4 R132, [R193] ;  /* 0x00000000c184783b */ /* 0x000fe80000000200 */
[----:B------:R-:W-:Y:S04]  /*fdf0*/  LDSM.16.M88.4 R28, [R122+0x3000] ;  /* 0x003000007a1c783b */ /* 0x000fe80000000200 */
[----:B------:R-:W-:Y:S04]  /*fe00*/  LDSM.16.M88.4 R56, [R195+0x1000] ;  /* 0x00100000c338783b */ /* 0x000fe80000000200 */
[----:B------:R-:W-:Y:S04]  /*fe10*/  LDSM.16.M88.4 R24, [R194+0x5000] ;  /* 0x00500000c218783b */ /* 0x000fe80000000200 */
[----:B------:R-:W3:Y:S04]  /*fe20*/  LDSM.16.M88.4 R44, [R194+0x3400] ;  /* 0x00340000c22c783b */ /* 0x000ee80000000200 */
[----:B------:R-:W-:Y:S04]  /*fe30*/  LDSM.16.M88.4 R40, [R193+0x1000] ;  /* 0x00100000c128783b */ /* 0x000fe80000000200 */
[----:B------:R-:W-:Y:S04]  /*fe40*/  LDSM.16.M88.4 R12, [R122+0x5000] ;  /* 0x005000007a0c783b */ /* 0x000fe80000000200 */
[----:B------:R-:W4:Y:S04]  /*fe50*/  LDSM.16.M88.4 R100, [R194+0x3800] ;  /* 0x00380000c264783b */ /* 0x000f280000000200 */
[----:B-----5:R-:W4:Y:S01]  /*fe60*/  LDSM.16.M88.4 R16, [R122+0x3400] ;  /* 0x003400007a10783b */ /* 0x020f220000000200 */
[C---:B-1----:R-:W-:Y:S03]  /*fe70*/  HMMA.16816.F32.BF16 R4, R8.reuse, R20, RZ ;  /* 0x000000140804723c */ /* 0x042fe600000418ff */
[----:B------:R-:W1:Y:S04]  /*fe80*/  LDSM.16.M88.4 R92, [R194+0x3c00] ;  /* 0x003c0000c25c783b */ /* 0x000e680000000200 */
[----:B------:R-:W-:Y:S01]  /*fe90*/  LDSM.16.M88.4 R144, [R194+0x7000] ;  /* 0x00700000c290783b */ /* 0x000fe20000000200 */
[C---:B------:R-:W-:Y:S03]  /*fea0*/  HMMA.16816.F32.BF16 R20, R8.reuse, R22, RZ ;  /* 0x000000160814723c */ /* 0x040fe600000418ff */
[----:B------:R-:W-:Y:S04]  /*feb0*/  LDSM.16.M88.4 R128, [R122+0x3800] ;  /* 0x003800007a80783b */ /* 0x000fe80000000200 */
[----:B------:R-:W-:Y:S04]  /*fec0*/  LDSM.16.M88.4 R148, [R194+0x5400] ;  /* 0x00540000c294783b */ /* 0x000fe80000000200 */
[----:B------:R-:W-:Y:S01]  /*fed0*/  LDSM.16.M88.4 R124, [R122+0x3c00] ;  /* 0x003c00007a7c783b */ /* 0x000fe20000000200 */
[----:B---3--:R-:W-:Y:S03]  /*fee0*/  HMMA.16816.F32.BF16 R32, R8, R44, RZ ;  /* 0x0000002c0820723c */ /* 0x008fe600000418ff */
[----:B------:R-:W-:Y:S04]  /*fef0*/  LDSM.16.M88.4 R84, [R194+0x4000] ;  /* 0x00400000c254783b */ /* 0x000fe80000000200 */
[----:B------:R-:W-:Y:S01]  /*ff00*/  LDSM.16.M88.4 R76, [R194+0x4400] ;  /* 0x00440000c24c783b */ /* 0x000fe20000000200 */
[C---:B------:R-:W-:Y:S03]  /*ff10*/  HMMA.16816.F32.BF16 R4, R132.reuse, R28, R4 ;  /* 0x0000001c8404723c */ /* 0x040fe60000041804 */
[----:B------:R-:W-:Y:S03]  /*ff20*/  LDSM.16.M88.4 R52, [R194+0x5800] ;  /* 0x00580000c234783b */ /* 0x000fe60000000200 */
[----:B------:R-:W-:Y:S01]  /*ff30*/  HMMA.16816.F32.BF16 R20, R132, R30, R20 ;  /* 0x0000001e8414723c */ /* 0x000fe20000041814 */
[----:B------:R-:W3:Y:S04]  /*ff40*/  LDSM.16.M88.4 R28, [R195+0x2000] ;  /* 0x00200000c31c783b */ /* 0x000ee80000000200 */
[----:B------:R-:W-:Y:S01]  /*ff50*/  LDSM.16.M88.4 R36, [R122+0x5400] ;  /* 0x005400007a24783b */ /* 0x000fe20000000200 */
[C---:B------:R-:W-:Y:S03]  /*ff60*/  HMMA.16816.F32.BF16 R44, R8.reuse, R46, RZ ;  /* 0x0000002e082c723c */ /* 0x040fe600000418ff */
[----:B------:R-:W-:Y:S03]  /*ff70*/  LDSM.16.M88.4 R112, [R122+0x4000] ;  /* 0x004000007a70783b */ /* 0x000fe60000000200 */
[----:B----4-:R-:W-:Y:S01]  /*ff80*/  HMMA.16816.F32.BF16 R104, R8, R100, RZ ;  /* 0x000000640868723c */ /* 0x010fe200000418ff */
[----:B------:R-:W-:Y:S04]  /*ff90*/  LDSM.16.M88.4 R108, [R122+0x4400] ;  /* 0x004400007a6c783b */ /* 0x000fe80000000200 */
[----:B------:R-:W-:Y:S01]  /*ffa0*/  LDSM.16.M88.4 R68, [R194+0x4800] ;  /* 0x00480000c244783b */ /* 0x000fe20000000200 */
[C---:B------:R-:W-:Y:S03]  /*ffb0*/  HMMA.16816.F32.BF16 R4, R56.reuse, R24, R4 ;  /* 0x000000183804723c */ /* 0x040fe60000041804 */
[----:B------:R-:W-:Y:S03]  /*ffc0*/  LDSM.16.M88.4 R136, [R194+0x4c00] ;  /* 0x004c0000c288783b */ /* 0x000fe60000000200 */
[----:B------:R-:W-:Y:S01]  /*ffd0*/  HMMA.16816.F32.BF16 R20, R56, R26, R20 ;  /* 0x0000001a3814723c */ /* 0x000fe20000041814 */
[----:B------:R-:W-:Y:S04]  /*ffe0*/  LDSM.16.M88.4 R24, [R194+0x7400] ;  /* 0x00740000c218783b */ /* 0x000fe80000000200 */
[----:B------:R-:W0:Y:S01]  /*fff0*/  LDGDEPBAR ;  /* 0x00000000000079af */ /* 0x000e220000000000 */
[----:B------:R-:W-:Y:S06]  /*10000*/  HMMA.16816.F32.BF16 R100, R8, R102, RZ ;  /* 0x000000660864723c */ /* 0x000fec00000418ff */
[----:B------:R-:W-:Y:S06]  /*10010*/  HMMA.16816.F32.BF16 R32, R132, R16, R32 ;  /* 0x000000108420723c */ /* 0x000fec0000041820 */
[C---:B------:R-:W-:Y:S06]  /*10020*/  HMMA.16816.F32.BF16 R4, R40.reuse, R12, R4 ;  /* 0x0000000c2804723c */ /* 0x040fec0000041804 */
[----:B------:R-:W-:Y:S01]  /*10030*/  HMMA.16816.F32.BF16 R20, R40, R14, R20 ;  /* 0x0000000e2814723c */ /* 0x000fe20000041814 */
[----:B------:R-:W-:Y:S05]  /*10040*/  LDSM.16.M88.4 R12, [R122+0x7000] ;  /* 0x007000007a0c783b */ /* 0x000fea0000000200 */
[----:B------:R-:W-:Y:S01]  /*10050*/  HMMA.16816.F32.BF16 R44, R132, R18, R44 ;  /* 0x00000012842c723c */ /* 0x000fe2000004182c */
[----:B------:R-:W4:Y:S05]  /*10060*/  LDSM.16.M88.4 R16, [R193+0x2000] ;  /* 0x00200000c110783b */ /* 0x000f2a0000000200 */
[C---:B-1----:R-:W-:Y:S06]  /*10070*/  HMMA.16816.F32.BF16 R96, R8.reuse, R92, RZ ;  /* 0x0000005c0860723c */ /* 0x042fec00000418ff */
[----:B------:R-:W-:Y:S06]  /*10080*/  HMMA.16816.F32.BF16 R92, R8, R94, RZ ;  /* 0x0000005e085c723c */ /* 0x000fec00000418ff */
[----:B---3--:R-:W-:Y:S06]  /*10090*/  HMMA.16816.F32.BF16 R20, R28, R146, R20 ;  /* 0x000000921c14723c */ /* 0x008fec0000041814 */
[C---:B------:R-:W-:Y:S06]  /*100a0*/  HMMA.16816.F32.BF16 R104, R132.reuse, R128, R104 ;  /* 0x000000808468723c */ /* 0x040fec0000041868 */
[----:B------:R-:W-:Y:S06]  /*100b0*/  HMMA.16816.F32.BF16 R100, R132, R130, R100 ;  /* 0x000000828464723c */ /* 0x000fec0000041864 */
[----:B------:R-:W-:Y:S06]  /*100c0*/  HMMA.16816.F32.BF16 R4, R28, R144, R4 ;  /* 0x000000901c04723c */ /* 0x000fec0000041804 */
[----:B------:R-:W-:Y:S06]  /*100d0*/  HMMA.16816.F32.BF16 R32, R56, R148, R32 ;  /* 0x000000943820723c */ /* 0x000fec0000041820 */
[C---:B------:R-:W-:Y:S06]  /*100e0*/  HMMA.16816.F32.BF16 R96, R132.reuse, R124, R96 ;  /* 0x0000007c8460723c */ /* 0x040fec0000041860 */
[----:B------:R-:W-:Y:S01]  /*100f0*/  HMMA.16816.F32.BF16 R92, R132, R126, R92 ;  /* 0x0000007e845c723c */ /* 0x000fe2000004185c */
[----:B------:R-:W1:Y:S05]  /*10100*/  LDSM.16.M88.4 R124, [R122+0x5800] ;  /* 0x005800007a7c783b */ /* 0x000e6a0000000200 */
[----:B------:R-:W-:Y:S06]  /*10110*/  HMMA.16816.F32.BF16 R44, R56, R150, R44 ;  /* 0x00000096382c723c */ /* 0x000fec000004182c */
[C---:B------:R-:W-:Y:S06]  /*10120*/  HMMA.16816.F32.BF16 R88, R8.reuse, R84, RZ ;  /* 0x000000540858723c */ /* 0x040fec00000418ff */
[C---:B------:R-:W-:Y:S06]  /*10130*/  HMMA.16816.F32.BF16 R84, R8.reuse, R86, RZ ;  /* 0x000000560854723c */ /* 0x040fec00000418ff */
[----:B------:R-:W-:Y:S06]  /*10140*/  HMMA.16816.F32.BF16 R80, R8, R76, RZ ;  /* 0x0000004c0850723c */ /* 0x000fec00000418ff */
[----:B----4-:R-:W-:Y:S06]  /*10150*/  HMMA.16816.F32.BF16 R20, R16, R14, R20 ;  /* 0x0000000e1014723c */ /* 0x010fec0000041814 */
[----:B------:R-:W-:Y:S06]  /*10160*/  HMMA.16816.F32.BF16 R76, R8, R78, RZ ;  /* 0x0000004e084c723c */ /* 0x000fec00000418ff */
[C---:B------:R-:W-:Y:S06]  /*10170*/  HMMA.16816.F32.BF16 R104, R56.reuse, R52, R104 ;  /* 0x000000343868723c */ /* 0x040fec0000041868 */
[----:B------:R-:W-:Y:S01]  /*10180*/  HMMA.16816.F32.BF16 R100, R56, R54, R100 ;  /* 0x000000363864723c */ /* 0x000fe20000041864 */
[----:B------:R-:W-:Y:S05]  /*10190*/  LDSM.16.M88.4 R52, [R122+0x4800] ;  /* 0x004800007a34783b */ /* 0x000fea0000000200 */
[----:B------:R-:W-:Y:S01]  /*101a0*/  HMMA.16816.F32.BF16 R4, R16, R12, R4 ;  /* 0x0000000c1004723c */ /* 0x000fe20000041804 */
[----:B------:R-:W-:Y:S05]  /*101b0*/  LDSM.16.M88.4 R12, [R194+0x7800] ;  /* 0x00780000c20c783b */ /* 0x000fea0000000200 */
[C---:B------:R-:W-:Y:S06]  /*101c0*/  HMMA.16816.F32.BF16 R32, R40.reuse, R36, R32 ;  /* 0x000000242820723c */ /* 0x040fec0000041820 */
[----:B------:R-:W-:Y:S01]  /*101d0*/  HMMA.16816.F32.BF16 R44, R40, R38, R44 ;  /* 0x00000026282c723c */ /* 0x000fe2000004182c */
[----:B------:R-:W3:Y:S05]  /*101e0*/  LDSM.16.M88.4 R36, [R194+0x5c00] ;  /* 0x005c0000c224783b */ /* 0x000eea0000000200 */
[C---:B------:R-:W-:Y:S06]  /*101f0*/  HMMA.16816.F32.BF16 R88, R132.reuse, R112, R88 ;  /* 0x000000708458723c */ /* 0x040fec0000041858 */
[C---:B------:R-:W-:Y:S06]  /*10200*/  HMMA.16816.F32.BF16 R84, R132.reuse, R114, R84 ;  /* 0x000000728454723c */ /* 0x040fec0000041854 */
[C---:B------:R-:W-:Y:S01]  /*10210*/  HMMA.16816.F32.BF16 R112, R132.reuse, R108, R80 ;  /* 0x0000006c8470723c */ /* 0x040fe20000041850 */
[----:B------:R-:W4:Y:S05]  /*10220*/  LDSM.16.M88.4 R80, [R122+0x7400] ;  /* 0x007400007a50783b */ /* 0x000f2a0000000200 */
[----:B------:R-:W-:Y:S06]  /*10230*/  HMMA.16816.F32.BF16 R76, R132, R110, R76 ;  /* 0x0000006e844c723c */ /* 0x000fec000004184c */
[C---:B-1----:R-:W-:Y:S06]  /*10240*/  HMMA.16816.F32.BF16 R104, R40.reuse, R124, R104 ;  /* 0x0000007c2868723c */ /* 0x042fec0000041868 */
[----:B------:R-:W-:Y:S06]  /*10250*/  HMMA.16816.F32.BF16 R100, R40, R126, R100 ;  /* 0x0000007e2864723c */ /* 0x000fec0000041864 */
[----:B------:R-:W-:Y:S01]  /*10260*/  HMMA.16816.F32.BF16 R44, R28, R26, R44 ;  /* 0x0000001a1c2c723c */ /* 0x000fe2000004182c */
[-C--:B--2---:R-:W-:Y:S01]  /*10270*/  FMUL.FTZ R20, R20, R48.reuse ;  /* 0x0000003014147220 */ /* 0x084fe20000410000 */
[-C--:B------:R-:W-:Y:S01]  /*10280*/  FMUL.FTZ R21, R21, R48.reuse ;  /* 0x0000003015157220 */ /* 0x080fe20000410000 */
[-C--:B------:R-:W-:Y:S01]  /*10290*/  FMUL.FTZ R111, R22, R48.reuse ;  /* 0x00000030166f7220 */ /* 0x080fe20000410000 */
[-C--:B------:R-:W-:Y:S01]  /*102a0*/  FMUL.FTZ R121, R23, R48.reuse ;  /* 0x0000003017797220 */ /* 0x080fe20000410000 */
[----:B------:R-:W1:Y:S01]  /*102b0*/  MUFU.TANH R120, R20 ;  /* 0x0000001400787308 */ /* 0x000e620000002400 */
[-C--:B------:R-:W-:Y:S01]  /*102c0*/  FMUL.FTZ R4, R4, R48.reuse ;  /* 0x0000003004047220 */ /* 0x080fe20000410000 */
[-C--:B------:R-:W-:Y:S01]  /*102d0*/  FMUL.FTZ R66, R5, R48.reuse ;  /* 0x0000003005427220 */ /* 0x080fe20000410000 */
[-C--:B------:R-:W-:Y:S01]  /*102e0*/  FMUL.FTZ R108, R6, R48.reuse ;  /* 0x00000030066c7220 */ /* 0x080fe20000410000 */
[-C--:B------:R-:W-:Y:S01]  /*102f0*/  FMUL.FTZ R109, R7, R48.reuse ;  /* 0x00000030076d7220 */ /* 0x080fe20000410000 */
[----:B---3--:R-:W-:Y:S03]  /*10300*/  HMMA.16816.F32.BF16 R96, R56, R36, R96 ;  /* 0x000000243860723c */ /* 0x008fe60000041860 */
[----:B------:R2:W3:Y:S03]  /*10310*/  MUFU.TANH R110, R21 ;  /* 0x00000015006e7308 */ /* 0x0004e60000002400 */
[C---:B------:R-:W-:Y:S05]  /*10320*/  HMMA.16816.F32.BF16 R104, R28.reuse, R12, R104 ;  /* 0x0000000c1c68723c */ /* 0x040fea0000041868 */
[----:B------:R1:W1:Y:S01]  /*10330*/  MUFU.TANH R64, R4 ;  /* 0x0000000400407308 */ /* 0x0002620000002400 */
[----:B------:R-:W-:Y:S01]  /*10340*/  HMMA.16816.F32.BF16 R100, R28, R14, R100 ;  /* 0x0000000e1c64723c */ /* 0x000fe20000041864 */
[----:B------:R-:W-:Y:S05]  /*10350*/  LDSM.16.M88.4 R12, [R122+0x6000] ;  /* 0x006000007a0c783b */ /* 0x000fea0000000200 */
[----:B------:R-:W-:Y:S01]  /*10360*/  HMMA.16816.F32.BF16 R92, R56, R38, R92 ;  /* 0x00000026385c723c */ /* 0x000fe2000004185c */
[----:B------:R-:W-:Y:S01]  /*10370*/  LDSM.16.M88.4 R36, [R122+0x4c00] ;  /* 0x004c00007a24783b */ /* 0x000fe20000000200 */
[----:B------:R-:W3:Y:S03]  /*10380*/  MUFU.TANH R66, R66 ;  /* 0x0000004200427308 */ /* 0x000ee60000002400 */
[----:B--2---:R-:W2:Y:S01]  /*10390*/  LDSM.16.M88.4 R20, [R194+0x6000] ;  /* 0x00600000c214783b */ /* 0x004ea20000000200 */
[----:B----4-:R-:W-:Y:S03]  /*103a0*/  HMMA.16816.F32.BF16 R44, R16, R82, R44 ;  /* 0x00000052102c723c */ /* 0x010fe6000004182c */
[----:B-1----:R-:W1:Y:S01]  /*103b0*/  LDSM.16.M88.4 R4, [R122+0x5c00] ;  /* 0x005c00007a04783b */ /* 0x002e620000000200 */
[----:B------:R-:W4:Y:S02]  /*103c0*/  MUFU.TANH R108, R108 ;  /* 0x0000006c006c7308 */ /* 0x000f240000002400 */
[C---:B------:R-:W-:Y:S06]  /*103d0*/  HMMA.16816.F32.BF16 R72, R8.reuse, R68, RZ ;  /* 0x000000440848723c */ /* 0x040fec00000418ff */
[----:B------:R-:W-:Y:S01]  /*103e0*/  HMMA.16816.F32.BF16 R68, R8, R70, RZ ;  /* 0x000000460844723c */ /* 0x000fe200000418ff */
[----:B------:R-:W1:Y:S05]  /*103f0*/  MUFU.TANH R109, R109 ;  /* 0x0000006d006d7308 */ /* 0x000e6a0000002400 */
[----:B------:R-:W-:Y:S01]  /*10400*/  HMMA.16816.F32.BF16 R32, R28, R24, R32 ;  /* 0x000000181c20723c */ /* 0x000fe20000041820 */
[----:B------:R-:W3:Y:S02]  /*10410*/  LDSM.16.M88.4 R24, [R122+0x7800] ;  /* 0x007800007a18783b */ /* 0x000ee40000000200 */
[----:B------:R-:W1:Y:S03]  /*10420*/  MUFU.TANH R111, R111 ;  /* 0x0000006f006f7308 */ /* 0x000e660000002400 */
[-C--:B------:R-:W-:Y:S01]  /*10430*/  FMUL.FTZ R44, R44, R48.reuse ;  /* 0x000000302c2c7220 */ /* 0x080fe20000410000 */
[-C--:B------:R-:W-:Y:S01]  /*10440*/  FMUL.FTZ R45, R45, R48.reuse ;  /* 0x000000302d2d7220 */ /* 0x080fe20000410000 */
[-C--:B------:R-:W-:Y:S01]  /*10450*/  FMUL.FTZ R46, R46, R48.reuse ;  /* 0x000000302e2e7220 */ /* 0x080fe20000410000 */
[-C--:B------:R-:W-:Y:S01]  /*10460*/  FMUL.FTZ R47, R47, R48.reuse ;  /* 0x000000302f2f7220 */ /* 0x080fe20000410000 */
[C---:B------:R-:W-:Y:S01]  /*10470*/  HMMA.16816.F32.BF16 R60, R8.reuse, R136, RZ ;  /* 0x00000088083c723c */ /* 0x040fe200000418ff */
[----:B------:R-:W1:Y:S05]  /*10480*/  MUFU.TANH R125, R44 ;  /* 0x0000002c007d7308 */ /* 0x000e6a0000002400 */
[----:B------:R-:W-:Y:S03]  /*10490*/  HMMA.16816.F32.BF16 R8, R8, R138, RZ ;  /* 0x0000008a0808723c */ /* 0x000fe600000418ff */
[----:B------:R-:W3:Y:S03]  /*104a0*/  MUFU.TANH R126, R45 ;  /* 0x0000002d007e7308 */ /* 0x000ee60000002400 */
[C---:B--2---:R-:W-:Y:S05]  /*104b0*/  HMMA.16816.F32.BF16 R88, R56.reuse, R20, R88 ;  /* 0x000000143858723c */ /* 0x044fea0000041858 */
[----:B------:R-:W2:Y:S01]  /*104c0*/  MUFU.TANH R121, R121 ;  /* 0x0000007900797308 */ /* 0x000ea20000002400 */
[----:B------:R-:W-:Y:S01]  /*104d0*/  HMMA.16816.F32.BF16 R84, R56, R22, R84 ;  /* 0x000000163854723c */ /* 0x000fe20000041854 */
[----:B------:R-:W4:Y:S05]  /*104e0*/  LDSM.16.M88.4 R20, [R194+0x6400] ;  /* 0x00640000c214783b */ /* 0x000f2a0000000200 */
[C---:B-1----:R-:W-:Y:S06]  /*104f0*/  HMMA.16816.F32.BF16 R96, R40.reuse, R4, R96 ;  /* 0x000000042860723c */ /* 0x042fec0000041860 */
[----:B------:R-:W-:Y:S01]  /*10500*/  HMMA.16816.F32.BF16 R92, R40, R6, R92 ;  /* 0x00000006285c723c */ /* 0x000fe2000004185c */
[----:B------:R-:W1:Y:S05]  /*10510*/  LDSM.16.M88.4 R4, [R194+0x8000] ;  /* 0x00800000c204783b */ /* 0x000e6a0000000200 */
[----:B------:R-:W-:Y:S01]  /*10520*/  HMMA.16816.F32.BF16 R68, R132, R54, R68 ;  /* 0x000000368444723c */ /* 0x000fe20000041844 */
[----:B------:R-:W1:Y:S05]  /*10530*/  MUFU.TANH R54, R46 ;  /* 0x0000002e00367308 */ /* 0x000e6a0000002400 */
[C---:B------:R-:W-:Y:S03]  /*10540*/  HMMA.16816.F32.BF16 R88, R40.reuse, R12, R88 ;  /* 0x0000000c2858723c */ /* 0x040fe60000041858 */
[----:B------:R2:W1:Y:S03]  /*10550*/  MUFU.TANH R55, R47 ;  /* 0x0000002f00377308 */ /* 0x0004660000002400 */
[----:B------:R-:W-:Y:S01]  /*10560*/  HMMA.16816.F32.BF16 R84, R40, R14, R84 ;  /* 0x0000000e2854723c */ /* 0x000fe20000041854 */
[----:B------:R-:W-:Y:S05]  /*10570*/  LDSM.16.M88.4 R12, [R194+0x6800] ;  /* 0x00680000c20c783b */ /* 0x000fea0000000200 */
[----:B---3--:R-:W-:Y:S06]  /*10580*/  HMMA.16816.F32.BF16 R104, R16, R24, R104 ;  /* 0x000000181068723c */ /* 0x008fec0000041868 */
[C---:B----4-:R-:W-:Y:S01]  /*10590*/  HMMA.16816.F32.BF16 R112, R56.reuse, R20, R112 ;  /* 0x000000143870723c */ /* 0x050fe20000041870 */
[----:B--2---:R-:W2:Y:S05]  /*105a0*/  LDSM.16.M88.4 R44, [R122+0x6400] ;  /* 0x006400007a2c783b */ /* 0x004eaa0000000200 */
[----:B------:R-:W-:Y:S01]  /*105b0*/  HMMA.16816.F32.BF16 R76, R56, R22, R76 ;  /* 0x00000016384c723c */ /* 0x000fe2000004184c */
[----:B------:R-:W-:Y:S05]  /*105c0*/  LDSM.16.M88.4 R20, [R122+0x6800] ;  /* 0x006800007a14783b */ /* 0x000fea0000000200 */
[C---:B-1----:R-:W-:Y:S06]  /*105d0*/  HMMA.16816.F32.BF16 R88, R28.reuse, R4, R88 ;  /* 0x000000041c58723c */ /* 0x042fec0000041858 */
[----:B------:R-:W-:Y:S01]  /*105e0*/  HMMA.16816.F32.BF16 R84, R28, R6, R84 ;  /* 0x000000061c54723c */ /* 0x000fe20000041854 */
[----:B------:R-:W1:Y:S05]  /*105f0*/  LDSM.16.M88.4 R4, [R194+0x8400] ;  /* 0x00840000c204783b */ /* 0x000e6a0000000200 */
[----:B------:R-:W-:Y:S01]  /*10600*/  HMMA.16816.F32.BF16 R100, R16, R26, R100 ;  /* 0x0000001a1064723c */ /* 0x000fe20000041864 */
[----:B------:R-:W3:Y:S05]  /*10610*/  LDSM.16.M88.4 R24, [R122+0x8000] ;  /* 0x008000007a18783b */ /* 0x000eea0000000200 */
[C---:B------:R-:W-:Y:S06]  /*10620*/  HMMA.16816.F32.BF16 R72, R132.reuse, R52, R72 ;  /* 0x000000348448723c */ /* 0x040fec0000041848 */
[----:B------:R-:W-:Y:S06]  /*10630*/  HMMA.16816.F32.BF16 R60, R132, R36, R60 ;  /* 0x00000024843c723c */ /* 0x000fec000004183c */
[----:B--2---:R-:W-:Y:S06]  /*10640*/  HMMA.16816.F32.BF16 R112, R40, R44, R112 ;  /* 0x0000002c2870723c */ /* 0x004fec0000041870 */
[----:B------:R-:W-:Y:S01]  /*10650*/  HMMA.16816.F32.BF16 R8, R132, R38, R8 ;  /* 0x000000268408723c */ /* 0x000fe20000041808 */
[----:B------:R-:W2:Y:S01]  /*10660*/  LDSM.16.M88.4 R36, [R194+0x6c00] ;  /* 0x006c0000c224783b */ /* 0x000ea20000000200 */
[----:B------:R-:W-:-:S04]  /*10670*/  FMUL.FTZ R100, R100, R48 ;  /* 0x0000003064647220 */ /* 0x000fc80000410000 */
[----:B------:R-:W-:Y:S02]  /*10680*/  HMMA.16816.F32.BF16 R76, R40, R46, R76 ;  /* 0x0000002e284c723c */ /* 0x000fe4000004184c */
[----:B------:R-:W4:Y:S04]  /*10690*/  MUFU.TANH R100, R100 ;  /* 0x0000006400647308 */ /* 0x000f280000002400 */
[----:B------:R-:W-:Y:S01]  /*106a0*/  HMMA.16816.F32.BF16 R32, R16, R80, R32 ;  /* 0x000000501020723c */ /* 0x000fe20000041820 */
[----:B------:R-:W4:Y:S05]  /*106b0*/  LDSM.16.M88.4 R80, [R194+0x7c00] ;  /* 0x007c0000c250783b */ /* 0x000f2a0000000200 */
[----:B------:R-:W-:Y:S06]  /*106c0*/  HMMA.16816.F32.BF16 R72, R56, R12, R72 ;  /* 0x0000000c3848723c */ /* 0x000fec0000041848 */
[----:B-1----:R-:W-:Y:S06]  /*106d0*/  HMMA.16816.F32.BF16 R112, R28, R4, R112 ;  /* 0x000000041c70723c */ /* 0x002fec0000041870 */
[----:B------:R-:W-:Y:S01]  /*106e0*/  HMMA.16816.F32.BF16 R68, R56, R14, R68 ;  /* 0x0000000e3844723c */ /* 0x000fe20000041844 */
[----:B------:R-:W-:Y:S05]  /*106f0*/  LDSM.16.M88.4 R12, [R122+0x8800] ;  /* 0x008800007a0c783b */ /* 0x000fea0000000200 */
[----:B------:R-:W-:Y:S01]  /*10700*/  HMMA.16816.F32.BF16 R76, R28, R6, R76 ;  /* 0x000000061c4c723c */ /* 0x000fe2000004184c */
[----:B------:R-:W1:Y:S01]  /*10710*/  LDSM.16.M88.4 R4, [R122+0x6c00] ;  /* 0x006c00007a04783b */ /* 0x000e620000000200 */
[-C--:B------:R-:W-:Y:S01]  /*10720*/  FMUL.FTZ R32, R32, R48.reuse ;  /* 0x0000003020207220 */ /* 0x080fe20000410000 */
[-C--:B------:R-:W-:Y:S01]  /*10730*/  FMUL.FTZ R33, R33, R48.reuse ;  /* 0x0000003021217220 */ /* 0x080fe20000410000 */
[-C--:B------:R-:W-:Y:S01]  /*10740*/  FMUL.FTZ R34, R34, R48.reuse ;  /* 0x0000003022227220 */ /* 0x080fe20000410000 */
[-C--:B------:R-:W-:Y:S01]  /*10750*/  FMUL.FTZ R124, R35, R48.reuse ;  /* 0x00000030237c7220 */ /* 0x080fe20000410000 */
[C---:B---3--:R-:W-:Y:S01]  /*10760*/  HMMA.16816.F32.BF16 R88, R16.reuse, R24, R88 ;  /* 0x000000181058723c */ /* 0x048fe20000041858 */
[----:B------:R-:W3:Y:S05]  /*10770*/  MUFU.TANH R123, R32 ;  /* 0x00000020007b7308 */ /* 0x000eea0000002400 */
[----:B------:R-:W-:Y:S01]  /*10780*/  HMMA.16816.F32.BF16 R84, R16, R26, R84 ;  /* 0x0000001a1054723c */ /* 0x000fe20000041854 */
[----:B------:R-:W3:Y:S02]  /*10790*/  LDSM.16.M88.4 R24, [R194+0x8800] ;  /* 0x00880000c218783b */ /* 0x000ee40000000200 */
[----:B------:R-:W1:Y:S03]  /*107a0*/  MUFU.TANH R52, R33 ;  /* 0x0000002100347308 */ /* 0x000e660000002400 */
[C---:B--2---:R-:W-:Y:S05]  /*107b0*/  HMMA.16816.F32.BF16 R60, R56.reuse, R36, R60 ;  /* 0x00000024383c723c */ /* 0x044fea000004183c */
[----:B------:R2:W1:Y:S01]  /*107c0*/  MUFU.TANH R53, R34 ;  /* 0x0000002200357308 */ /* 0x0004620000002400 */
[----:B------:R-:W-:Y:S06]  /*107d0*/  HMMA.16816.F32.BF16 R8, R56, R38, R8 ;  /* 0x000000263808723c */ /* 0x000fec0000041808 */
[C---:B------:R-:W-:Y:S01]  /*107e0*/  HMMA.16816.F32.BF16 R72, R40.reuse, R20, R72 ;  /* 0x000000142848723c */ /* 0x040fe20000041848 */
[-C--:B------:R-:W-:Y:S01]  /*107f0*/  FMUL.FTZ R88, R88, R48.reuse ;  /* 0x0000003058587220 */ /* 0x080fe20000410000 */
[-C--:B------:R-:W-:Y:S01]  /*10800*/  FMUL.FTZ R89, R89, R48.reuse ;  /* 0x0000003059597220 */ /* 0x080fe20000410000 */
[-C--:B------:R-:W-:Y:S01]  /*10810*/  FMUL.FTZ R90, R90, R48.reuse ;  /* 0x000000305a5a7220 */ /* 0x080fe20000410000 */
[-C--:B------:R-:W-:Y:S01]  /*10820*/  FMUL.FTZ R91, R91, R48.reuse ;  /* 0x000000305b5b7220 */ /* 0x080fe20000410000 */
[----:B------:R-:W1:Y:S01]  /*10830*/  MUFU.TANH R124, R124 ;  /* 0x0000007c007c7308 */ /* 0x000e620000002400 */
[----:B------:R-:W-:Y:S01]  /*10840*/  HMMA.16816.F32.BF16 R68, R40, R22, R68 ;  /* 0x000000162844723c */ /* 0x000fe20000041844 */
[----:B------:R-:W3:Y:S01]  /*10850*/  LDSM.16.M88.4 R20, [R194+0x8c00] ;  /* 0x008c0000c214783b */ /* 0x000ee20000000200 */
[-C--:B------:R-:W-:Y:S01]  /*10860*/  FMUL.FTZ R84, R84, R48.reuse ;  /* 0x0000003054547220 */ /* 0x080fe20000410000 */
[-C--:B------:R-:W-:Y:S01]  /*10870*/  FMUL.FTZ R85, R85, R48.reuse ;  /* 0x0000003055557220 */ /* 0x080fe20000410000 */
[-C--:B------:R-:W-:Y:S01]  /*10880*/  FMUL.FTZ R86, R86, R48.reuse ;  /* 0x0000003056567220 */ /* 0x080fe20000410000 */
[----:B--2---:R-:W2:Y:S01]  /*10890*/  LDSM.16.M88.4 R32, [R122+0x7c00] ;  /* 0x007c00007a20783b */ /* 0x004ea20000000200 */
[C---:B----4-:R-:W-:Y:S01]  /*108a0*/  HMMA.16816.F32.BF16 R96, R28.reuse, R80, R96 ;  /* 0x000000501c60723c */ /* 0x050fe20000041860 */
[-C--:B------:R-:W-:Y:S01]  /*108b0*/  FMUL.FTZ R87, R87, R48.reuse ;  /* 0x0000003057577220 */ /* 0x080fe20000410000 */
[----:B------:R4:W2:Y:S04]  /*108c0*/  MUFU.TANH R184, R88 ;  /* 0x0000005800b87308 */ /* 0x0008a80000002400 */
[----:B------:R-:W-:Y:S01]  /*108d0*/  HMMA.16816.F32.BF16 R92, R28, R82, R92 ;  /* 0x000000521c5c723c */ /* 0x000fe2000004185c */
[-C--:B------:R-:W-:Y:S01]  /*108e0*/  FMUL.FTZ R80, R104, R48.reuse ;  /* 0x0000003068507220 */ /* 0x080fe20000410000 */
[-C--:B------:R-:W-:Y:S01]  /*108f0*/  FMUL.FTZ R81, R105, R48.reuse ;  /* 0x0000003069517220 */ /* 0x080fe20000410000 */
[-C--:B------:R-:W-:Y:S01]  /*10900*/  FMUL.FTZ R104, R106, R48.reuse ;  /* 0x000000306a687220 */ /* 0x080fe20000410000 */
[-C--:B------:R-:W-:Y:S01]  /*10910*/  FMUL.FTZ R105, R107, R48.reuse ;  /* 0x000000306b697220 */ /* 0x080fe20000410000 */
[----:B------:R4:W2:Y:S01]  /*10920*/  MUFU.TANH R146, R89 ;  /* 0x0000005900927308 */ /* 0x0008a20000002400 */
[----:B-1----:R-:W-:Y:S01]  /*10930*/  HMMA.16816.F32.BF16 R60, R40, R4, R60 ;  /* 0x00000004283c723c */ /* 0x002fe2000004183c */
[-C--:B------:R-:W-:Y:S01]  /*10940*/  FMUL.FTZ R82, R101, R48.reuse ;  /* 0x0000003065527220 */ /* 0x080fe20000410000 */
[-C--:B------:R-:W-:Y:S01]  /*10950*/  FMUL.FTZ R83, R102, R48.reuse ;  /* 0x0000003066537220 */ /* 0x080fe20000410000 */
[----:B------:R-:W-:-:S03]  /*10960*/  FMUL.FTZ R101, R103, R48 ;  /* 0x0000003067657220 */ /* 0x000fc60000410000 */
[----:B------:R-:W-:Y:S01]  /*10970*/  HMMA.16816.F32.BF16 R8, R40, R6, R8 ;  /* 0x000000062808723c */ /* 0x000fe20000041808 */
[----:B------:R-:W1:Y:S05]  /*10980*/  MUFU.TANH R80, R80 ;  /* 0x0000005000507308 */ /* 0x000e6a0000002400 */
[C---:B---3--:R-:W-:Y:S03]  /*10990*/  HMMA.16816.F32.BF16 R72, R28.reuse, R24, R72 ;  /* 0x000000181c48723c */ /* 0x048fe60000041848 */
[----:B------:R-:W3:Y:S03]  /*109a0*/  MUFU.TANH R81, R81 ;  /* 0x0000005100517308 */ /* 0x000ee60000002400 */
[C---:B------:R-:W-:Y:S01]  /*109b0*/  HMMA.16816.F32.BF16 R68, R28.reuse, R26, R68 ;  /* 0x0000001a1c44723c */ /* 0x040fe20000041844 */
[----:B------:R-:W4:Y:S04]  /*109c0*/  LDSM.16.M88.4 R24, [R122+0x8c00] ;  /* 0x008c00007a18783b */ /* 0x000f280000000200 */
[----:B------:R-:W1:Y:S01]  /*109d0*/  MUFU.TANH R104, R104 ;  /* 0x0000006800687308 */ /* 0x000e620000002400 */
[----:B------:R-:W-:Y:S06]  /*109e0*/  HMMA.16816.F32.BF16 R60, R28, R20, R60 ;  /* 0x000000141c3c723c */ /* 0x000fec000004183c */
[C---:B--2---:R-:W-:Y:S01]  /*109f0*/  HMMA.16816.F32.BF16 R96, R16.reuse, R32, R96 ;  /* 0x000000201060723c */ /* 0x044fe20000041860 */
[----:B------:R-:W2:Y:S05]  /*10a00*/  MUFU.TANH R105, R105 ;  /* 0x0000006900697308 */ /* 0x000eaa0000002400 */
[----:B------:R-:W-:Y:S01]  /*10a10*/  HMMA.16816.F32.BF16 R92, R16, R34, R92 ;  /* 0x00000022105c723c */ /* 0x000fe2000004185c */
[----:B------:R-:W3:Y:S01]  /*10a20*/  LDSM.16.M88.4 R32, [R122+0x8400] ;  /* 0x008400007a20783b */ /* 0x000ee20000000200 */
[----:B------:R-:W-:-:S04]  /*10a30*/  DEPBAR.LE SB0, 0x0 ;  /* 0x000080000000791a */ /* 0x000fc80000000000 */
[----:B------:R-:W-:Y:S01]  /*10a40*/  HMMA.16816.F32.BF16 R8, R28, R22, R8 ;  /* 0x000000161c08723c */ /* 0x000fe20000041808 */
[----:B------:R-:W1:Y:S05]  /*10a50*/  MUFU.TANH R82, R82 ;  /* 0x0000005200527308 */ /* 0x000e6a0000002400 */
[C---:B------:R-:W-:Y:S03]  /*10a60*/  HMMA.16816.F32.BF16 R72, R16.reuse, R12, R72 ;  /* 0x0000000c1048723c */ /* 0x040fe60000041848 */
[----:B------:R-:W1:Y:S03]  /*10a70*/  MUFU.TANH R83, R83 ;  /* 0x0000005300537308 */ /* 0x000e660000002400 */
[C---:B------:R-:W-:Y:S01]  /*10a80*/  HMMA.16816.F32.BF16 R68, R16.reuse, R14, R68 ;  /* 0x0000000e1044723c */ /* 0x040fe20000041844 */
[-C--:B------:R-:W-:Y:S01]  /*10a90*/  FMUL.FTZ R188, R98, R48.reuse ;  /* 0x0000003062bc7220 */ /* 0x080fe20000410000 */
[-C--:B------:R-:W-:Y:S01]  /*10aa0*/  FMUL.FTZ R96, R96, R48.reuse ;  /* 0x0000003060607220 */ /* 0x080fe20000410000 */
[-C--:B------:R-:W-:Y:S01]  /*10ab0*/  FMUL.FTZ R97, R97, R48.reuse ;  /* 0x0000003061617220 */ /* 0x080fe20000410000 */
[-C--:B------:R-:W-:Y:S01]  /*10ac0*/  FMUL.FTZ R98, R99, R48.reuse ;  /* 0x0000003063627220 */ /* 0x080fe20000410000 */
[----:B------:R-:W1:Y:S01]  /*10ad0*/  MUFU.TANH R101, R101 ;  /* 0x0000006500657308 */ /* 0x000e620000002400 */
[----:B----4-:R-:W-:Y:S01]  /*10ae0*/  HMMA.16816.F32.BF16 R60, R16, R24, R60 ;  /* 0x00000018103c723c */ /* 0x010fe2000004183c */
[-C--:B------:R-:W-:Y:S01]  /*10af0*/  FMUL.FTZ R92, R92, R48.reuse ;  /* 0x000000305c5c7220 */ /* 0x080fe20000410000 */
[-C--:B------:R-:W-:Y:S01]  /*10b00*/  FMUL.FTZ R93, R93, R48.reuse ;  /* 0x000000305d5d7220 */ /* 0x080fe20000410000 */
[-C--:B------:R-:W-:Y:S01]  /*10b10*/  FMUL.FTZ R94, R94, R48.reuse ;  /* 0x000000305e5e7220 */ /* 0x080fe20000410000 */
[----:B------:R-:W-:-:S02]  /*10b20*/  FMUL.FTZ R95, R95, R48 ;  /* 0x000000305f5f7220 */ /* 0x000fc40000410000 */
[C---:B------:R-:W-:Y:S01]  /*10b30*/  HMMA.16816.F32.BF16 R8, R16.reuse, R26, R8 ;  /* 0x0000001a1008723c */ /* 0x040fe20000041808 */
[----:B------:R-:W4:Y:S05]  /*10b40*/  MUFU.TANH R96, R96 ;  /* 0x0000006000607308 */ /* 0x000f2a0000002400 */
[-C--:B------:R-:W-:Y:S01]  /*10b50*/  FMUL.FTZ R72, R72, R48.reuse ;  /* 0x0000003048487220 */ /* 0x080fe20000410000 */
[-C--:B------:R-:W-:Y:S01]  /*10b60*/  FMUL.FTZ R73, R73, R48.reuse ;  /* 0x0000003049497220 */ /* 0x080fe20000410000 */
[-C--:B------:R-:W-:Y:S01]  /*10b70*/  FMUL.FTZ R74, R74, R48.reuse ;  /* 0x000000304a4a7220 */ /* 0x080fe20000410000 */
[-C--:B------:R-:W-:Y:S01]  /*10b80*/  FMUL.FTZ R75, R75, R48.reuse ;  /* 0x000000304b4b7220 */ /* 0x080fe20000410000 */
[----:B------:R-:W1:Y:S01]  /*10b90*/  MUFU.TANH R97, R97 ;  /* 0x0000006100617308 */ /* 0x000e620000002400 */
[----:B---3--:R-:W-:Y:S01]  /*10ba0*/  HMMA.16816.F32.BF16 R112, R16, R32, R112 ;  /* 0x000000201070723c */ /* 0x008fe20000041870 */
[-C--:B------:R-:W-:Y:S01]  /*10bb0*/  FMUL.FTZ R68, R68, R48.reuse ;  /* 0x0000003044447220 */ /* 0x080fe20000410000 */
[-C--:B------:R-:W-:Y:S01]  /*10bc0*/  FMUL.FTZ R69, R69, R48.reuse ;  /* 0x0000003045457220 */ /* 0x080fe20000410000 */
[-C--:B------:R-:W-:Y:S01]  /*10bd0*/  FMUL.FTZ R70, R70, R48.reuse ;  /* 0x0000003046467220 */ /* 0x080fe20000410000 */
[----:B------:R-:W-:-:S02]  /*10be0*/  FMUL.FTZ R71, R71, R48 ;  /* 0x0000003047477220 */ /* 0x000fc40000410000 */
[----:B------:R-:W-:Y:S01]  /*10bf0*/  HMMA.16816.F32.BF16 R76, R16, R34, R76 ;  /* 0x00000022104c723c */ /* 0x000fe2000004184c */
[-C--:B------:R-:W-:Y:S01]  /*10c00*/  FMUL.FTZ R7, R62, R48.reuse ;  /* 0x000000303e077220 */ /* 0x080fe20000410000 */
[-C--:B------:R-:W-:Y:S01]  /*10c10*/  FMUL.FTZ R5, R63, R48.reuse ;  /* 0x000000303f057220 */ /* 0x080fe20000410000 */
[-C--:B------:R-:W-:Y:S01]  /*10c20*/  FMUL.FTZ R60, R60, R48.reuse ;  /* 0x000000303c3c7220 */ /* 0x080fe20000410000 */
[-C--:B------:R-:W-:Y:S01]  /*10c30*/  FMUL.FTZ R61, R61, R48.reuse ;  /* 0x000000303d3d7220 */ /* 0x080fe20000410000 */
[----:B------:R-:W3:Y:S02]  /*10c40*/  MUFU.TANH R188, R188 ;  /* 0x000000bc00bc7308 */ /* 0x000ee40000002400 */
[-C--:B------:R-:W-:Y:S01]  /*10c50*/  FMUL.FTZ R9, R9, R48.reuse ;  /* 0x0000003009097220 */ /* 0x080fe20000410000 */
[-C--:B------:R-:W-:Y:S01]  /*10c60*/  FMUL.FTZ R8, R8, R48.reuse ;  /* 0x0000003008087220 */ /* 0x080fe20000410000 */
[-C--:B------:R-:W-:Y:S01]  /*10c70*/  FMUL.FTZ R10, R10, R48.reuse ;  /* 0x000000300a0a7220 */ /* 0x080fe20000410000 */
[----:B------:R-:W-:-:S03]  /*10c80*/  FMUL.FTZ R11, R11, R48 ;  /* 0x000000300b0b7220 */ /* 0x000fc60000410000 */
[----:B------:R-:W1:Y:S05]  /*10c90*/  MUFU.TANH R98, R98 ;  /* 0x0000006200627308 */ /* 0x000e6a0000002400 */
[-C--:B------:R-:W-:Y:S01]  /*10ca0*/  FMUL.FTZ R112, R112, R48.reuse ;  /* 0x0000003070707220 */ /* 0x080fe20000410000 */
[-C--:B------:R-:W-:Y:S01]  /*10cb0*/  FMUL.FTZ R113, R113, R48.reuse ;  /* 0x0000003071717220 */ /* 0x080fe20000410000 */
[-C--:B------:R-:W-:Y:S01]  /*10cc0*/  FMUL.FTZ R114, R114, R48.reuse ;  /* 0x0000003072727220 */ /* 0x080fe20000410000 */
[-C--:B------:R-:W-:Y:S01]  /*10cd0*/  FMUL.FTZ R115, R115, R48.reuse ;  /* 0x0000003073737220 */ /* 0x080fe20000410000 */
[----:B------:R-:W1:Y:S02]  /*10ce0*/  MUFU.TANH R92, R92 ;  /* 0x0000005c005c7308 */ /* 0x000e640000002400 */
[-C--:B------:R-:W-:Y:S01]  /*10cf0*/  FMUL.FTZ R76, R76, R48.reuse ;  /* 0x000000304c4c7220 */ /* 0x080fe20000410000 */
[-C--:B------:R-:W-:Y:S01]  /*10d00*/  FMUL.FTZ R77, R77, R48.reuse ;  /* 0x000000304d4d7220 */ /* 0x080fe20000410000 */
[-C--:B------:R-:W-:Y:S01]  /*10d10*/  FMUL.FTZ R78, R78, R48.reuse ;  /* 0x000000304e4e7220 */ /* 0x080fe20000410000 */
[----:B------:R-:W-:Y:S01]  /*10d20*/  FMUL.FTZ R79, R79, R48 ;  /* 0x000000304f4f7220 */ /* 0x000fe20000410000 */
[----:B------:R-:W-:-:S02]  /*10d30*/  VIMNMX R48, R2, R65, PT ;  /* 0x0000004102307248 */ /* 0x000fc40003fe0100 */
        /* <DEDUP_REMOVED lines=29> */
[----:B------:R1:W1:Y:S08]  /*10f10*/  MUFU.TANH R13, R8 ;  /* 0x00000008000d7308 */ /* 0x0002700000002400 */
[----:B------:R-:W1:Y:S08]  /*10f20*/  MUFU.TANH R9, R9 ;  /* 0x0000000900097308 */ /* 0x000e700000002400 */
[----:B------:R1:W1:Y:S08]  /*10f30*/  MUFU.TANH R62, R10 ;  /* 0x0000000a003e7308 */ /* 0x0002700000002400 */
[----:B------:R1:W1:Y:S01]  /*10f40*/  MUFU.TANH R58, R11 ;  /* 0x0000000b003a7308 */ /* 0x0002620000002400 */
[----:B------:R-:W-:Y:S06]  /*10f50*/  BAR.SYNC.DEFER_BLOCKING 0x0 ;  /* 0x0000000000007b1d */ /* 0x000fec0000010000 */
[----:B--234-:R-:W-:Y:S05]  /*10f60*/  @!P5 BRA `(.L_x_1220) ;  /* 0x000000080080d947 */ /* 0x01cfea0003800000 */
[----:B------:R-:W-:Y:S04]  /*10f70*/  BSSY B0, `(.L_x_1221) ;  /* 0x0000041000007945 */ /* 0x000fe80003800000 */
[----:B------:R-:W-:Y:S05]  /*10f80*/  @!P3 BRA `(.L_x_1222) ;  /* 0x0000000000f0b947 */ /* 0x000fea0003800000 */
[----:B------:R-:W2:Y:S01]  /*10f90*/  LD.E R19, desc[UR4][R118.64+0x170] ;  /* 0x0001700476137980 */ /* 0x000ea2000c101900 */
[----:B-1----:R-:W-:Y:S02]  /*10fa0*/  IADD3 R10, R0, -0x80, RZ ;  /* 0xffffff80000a7810 */ /* 0x002fe40007ffe0ff */
[----:B------:R-:W-:Y:S01]  /*10fb0*/  IABS R4, R0 ;  /* 0x0000000000047213 */ /* 0x000fe20000000000 */
[----:B------:R-:W3:Y:S01]  /*10fc0*/  LD.E.64 R20, desc[UR4][R118.64+0x20] ;  /* 0x0000200476147980 */ /* 0x000ee2000c101b00 */
        /* <DEDUP_REMOVED lines=13> */
[----:B------:R-:W-:Y:S02]  /*110a0*/  IMAD.HI.U32 R15, R17, R15, R16 ;  /* 0x0000000f110f7227 */ /* 0x000fe400078e0010 */
[----:B------:R-:W2:Y:S04]  /*110b0*/  LD.E.64 R16, desc[UR4][R118.64+0x38] ;  /* 0x0000380476107980 */ /* 0x000ea8000c101b00 */
[----:B------:R-:W-:-:S04]  /*110c0*/  IMAD.HI.U32 R8, R15, R2, RZ ;  /* 0x000000020f087227 */ /* 0x000fc800078e00ff */
[----:B------:R-:W-:-:S04]  /*110d0*/  IMAD.HI.U32 R12, R15, R4, RZ ;  /* 0x000000040f0c7227 */ /* 0x000fc800078e00ff */
[----:B------:R-:W-:Y:S01]  /*110e0*/  IMAD R15, R8, R11, R2 ;  /* 0x0000000b080f7224 */ /* 0x000fe200078e0202 */
[----:B------:R-:W-:Y:S01]  /*110f0*/  LOP3.LUT R2, R0, R19, RZ, 0x3c, !PT ;  /* 0x0000001300027212 */ /* 0x000fe200078e3cff */
[----:B------:R-:W-:-:S03]  /*11100*/  IMAD R11, R12, R11, R4 ;  /* 0x0000000b0c0b7224 */ /* 0x000fc600078e0204 */
[C---:B------:R-:W-:Y:S02]  /*11110*/  ISETP.GT.U32.AND P1, PT, R6.reuse, R15, PT ;  /* 0x0000000f0600720c */ /* 0x040fe40003f24070 */
[----:B------:R-:W-:-:S11]  /*11120*/  ISETP.GT.U32.AND P2, PT, R6, R11, PT ;  /* 0x0000000b0600720c */ /* 0x000fd60003f44070 */
[----:B------:R-:W-:Y:S01]  /*11130*/  @!P1 IMAD.IADD R15, R15, 0x1, -R6 ;  /* 0x000000010f0f9824 */ /* 0x000fe200078e0a06 */
[----:B------:R-:W-:Y:S01]  /*11140*/  @!P1 IADD3 R8, R8, 0x1, RZ ;  /* 0x0000000108089810 */ /* 0x000fe20007ffe0ff */
[----:B------:R-:W-:Y:S01]  /*11150*/  @!P2 VIADD R12, R12, 0x1 ;  /* 0x000000010c0ca836 */ /* 0x000fe20000000000 */
[-C--:B------:R-:W-:Y:S02]  /*11160*/  @!P2 IADD3 R11, R11, -R6.reuse, RZ ;  /* 0x800000060b0ba210 */ /* 0x080fe40007ffe0ff */
[-C--:B------:R-:W-:Y:S02]  /*11170*/  ISETP.GE.U32.AND P4, PT, R15, R6.reuse, PT ;  /* 0x000000060f00720c */ /* 0x080fe40003f86070 */
[----:B------:R-:W-:Y:S02]  /*11180*/  ISETP.GE.U32.AND P6, PT, R11, R6, PT ;  /* 0x000000060b00720c */ /* 0x000fe40003fc6070 */
[----:B------:R-:W-:Y:S02]  /*11190*/  ISETP.GE.AND P2, PT, R2, RZ, PT ;  /* 0x000000ff0200720c */ /* 0x000fe40003f46270 */
[----:B------:R-:W-:-:S02]  /*111a0*/  ISETP.NE.AND P1, PT, R19, RZ, PT ;  /* 0x000000ff1300720c */ /* 0x000fc40003f25270 */
[----:B------:R-:W-:-:S05]  /*111b0*/  LOP3.LUT R11, RZ, R19, RZ, 0x33, !PT ;  /* 0x00000013ff0b7212 */ /* 0x000fca00078e33ff */
[----:B------:R-:W-:Y:S02]  /*111c0*/  @P4 VIADD R8, R8, 0x1 ;  /* 0x0000000108084836 */ /* 0x000fe40000000000 */
[----:B------:R-:W-:Y:S02]  /*111d0*/  @P6 IADD3 R12, R12, 0x1, RZ ;  /* 0x000000010c0c6810 */ /* 0x000fe40007ffe0ff */
[----:B------:R-:W-:Y:S02]  /*111e0*/  @!P0 IMAD.MOV R8, RZ, RZ, -R8 ;  /* 0x000000ffff088224 */ /* 0x000fe400078e0a08 */
[----:B------:R-:W-:-:S03]  /*111f0*/  @!P2 IADD3 R12, -R12, RZ, RZ ;  /* 0x000000ff0c0ca210 */ /* 0x000fc60007ffe1ff */
[C---:B------:R-:W-:Y:S02]  /*11200*/  SEL R2, R11.reuse, R8, !P1 ;  /* 0x000000080b027207 */ /* 0x040fe40004800000 */
[----:B------:R-:W-:-:S03]  /*11210*/  SEL R11, R11, R12, !P1 ;  /* 0x0000000c0b0b7207 */ /* 0x000fc60004800000 */
[----:B------:R-:W-:-:S04]  /*11220*/  IMAD.WIDE R24, R2, 0x4, R210 ;  /* 0x0000000402187825 */ /* 0x000fc800078e02d2 */
[C---:B------:R-:W-:Y:S01]  /*11230*/  IMAD.WIDE R22, R11.reuse, 0x4, R210 ;  /* 0x000000040b167825 */ /* 0x040fe200078e02d2 */
[----:B------:R-:W4:Y:S04]  /*11240*/  LD.E R6, desc[UR4][R24.64] ;  /* 0x0000000418067980 */ /* 0x000f28000c101900 */
[----:B------:R-:W4:Y:S01]  /*11250*/  LD.E R15, desc[UR4][R22.64] ;  /* 0x00000004160f7980 */ /* 0x000f22000c101900 */
[----:B------:R-:W-:-:S04]  /*11260*/  IMAD.IADD R4, R11, 0x1, -R2 ;  /* 0x000000010b047824 */ /* 0x000fc800078e0a02 */
[----:B------:R-:W-:-:S05]  /*11270*/  IMAD R4, R19, R4, -0x80 ;  /* 0xffffff8013047424 */ /* 0x000fca00078e0204 */
[----:B------:R-:W-:Y:S01]  /*11280*/  SHF.R.S32.HI R11, RZ, 0x1f, R4 ;  /* 0x0000001fff0b7819 */ /* 0x000fe20000011404 */
[-C--:B--2---:R-:W-:Y:S02]  /*11290*/  IMAD R2, R17, R4.reuse, RZ ;  /* 0x0000000411027224 */ /* 0x084fe400078e02ff */
[----:B------:R-:W-:-:S04]  /*112a0*/  IMAD.WIDE.U32 R18, R16, R4, RZ ;  /* 0x0000000410127225 */ /* 0x000fc800078e00ff */
[----:B------:R-:W-:-:S04]  /*112b0*/  IMAD R2, R16, R11, R2 ;  /* 0x0000000b10027224 */ /* 0x000fc800078e0202 */
[----:B------:R-:W-:Y:S01]  /*112c0*/  IMAD.IADD R19, R19, 0x1, R2 ;  /* 0x0000000113137824 */ /* 0x000fe200078e0202 */
[----:B----4-:R-:W-:-:S04]  /*112d0*/  IADD3 R15, -R15, R6, RZ ;  /* 0x000000060f0f7210 */ /* 0x010fc80007ffe1ff */
[----:B------:R-:W-:Y:S01]  /*112e0*/  SHF.R.S32.HI R4, RZ, 0x1f, R15 ;  /* 0x0000001fff047819 */ /* 0x000fe2000001140f */
[----:B---3--:R-:W-:Y:S02]  /*112f0*/  IMAD R11, R21, R15, RZ ;  /* 0x0000000f150b7224 */ /* 0x008fe400078e02ff */
[----:B------:R-:W-:-:S04]  /*11300*/  IMAD.WIDE.U32 R18, R15, R20, R18 ;  /* 0x000000140f127225 */ /* 0x000fc800078e0012 */
[----:B------:R-:W-:Y:S02]  /*11310*/  IMAD R4, R20, R4, R11 ;  /* 0x0000000414047224 */ /* 0x000fe400078e020b */
[----:B------:R-:W-:-:S03]  /*11320*/  IMAD.MOV.U32 R11, RZ, RZ, R18 ;  /* 0x000000ffff0b7224 */ /* 0x000fc600078e0012 */
[----:B------:R-:W-:Y:S01]  /*11330*/  IADD3 R4, R19, R4, RZ ;  /* 0x0000000413047210 */ /* 0x000fe20007ffe0ff */
[----:B------:R-:W-:Y:S05]  /*11340*/  BRA `(.L_x_1223) ;  /* 0x00000000000c7947 */ /* 0x000fea0003800000 */
.L_x_1222:
[----:B-1----:R-:W2:Y:S02]  /*11350*/  LD.E R11, desc[UR4][R118.64+0x38] ;  /* 0x00003804760b7980 */ /* 0x002ea4000c101900 */
[----:B--2---:R-:W-:-:S04]  /*11360*/  LEA R11, -R11, RZ, 0x7 ;  /* 0x000000ff0b0b7211 */ /* 0x004fc800078e39ff */
[----:B------:R-:W-:Y:S02]  /*11370*/  SHF.R.S32.HI R4, RZ, 0x1f, R11 ;  /* 0x0000001fff047819 */ /* 0x000fe4000001140b */
.L_x_1223:
[----:B------:R-:W-:Y:S05]  /*11380*/  BSYNC B0 ;  /* 0x0000000000007941 */ /* 0x000fea0003800000 */
.L_x_1221:
        /* <DEDUP_REMOVED lines=11> */
[----:B------:R2:W-:Y:S01]  /*11440*/  @P6 LDGSTS.E.BYPASS.LTC128B.128 [R207+0x3000], desc[UR4][R20.64] ;  /* 0x0300000014cf6fae */ /* 0x0005e2000b901d44 */
[CC--:B------:R-:W-:Y:S02]  /*11450*/  @P4 LEA R16, P1, R15.reuse, R200.reuse, 0x1 ;  /* 0x000000c80f104211 */ /* 0x0c0fe400078208ff */
[CCC-:B------:R-:W-:Y:S01]  /*11460*/  @P6 LEA.HI.X R19, R15.reuse, R201.reuse, R4.reuse, 0x1, P0 ;  /* 0x000000c90f136211 */ /* 0x1c0fe200000f0c04 */
[----:B------:R2:W-:Y:S01]  /*11470*/  @!P6 STS [R207+0x3000], RZ ;  /* 0x003000ffcf00e388 */ /* 0x0005e20000000800 */
[C---:B------:R-:W-:Y:S02]  /*11480*/  @P4 LEA.HI.X R17, R15.reuse, R201, R4, 0x1, P1 ;  /* 0x000000c90f114211 */ /* 0x040fe400008f0c04 */
[C---:B------:R-:W-:Y:S01]  /*11490*/  @P2 LEA R14, P0, R15.reuse, R200, 0x1 ;  /* 0x000000c80f0e2211 */ /* 0x040fe200078008ff */
[----:B------:R2:W-:Y:S01]  /*114a0*/  @!P6 STS [R207+0x3004], RZ ;  /* 0x003004ffcf00e388 */ /* 0x0005e20000000800 */
[----:B------:R-:W-:-:S02]  /*114b0*/  IADD3 R11, P1, R15, R198, RZ ;  /* 0x000000c60f0b7210 */ /* 0x000fc40007f3e0ff */
[-C--:B------:R-:W-:Y:S01]  /*114c0*/  @P2 LEA.HI.X R15, R15, R201.reuse, R4, 0x1, P0 ;  /* 0x000000c90f0f2211 */ /* 0x080fe200000f0c04 */
[----:B------:R2:W-:Y:S01]  /*114d0*/  @!P6 STS.64 [R207+0x3008], RZ ;  /* 0x003008ffcf00e388 */ /* 0x0005e20000000a00 */
[CC--:B------:R-:W-:Y:S01]  /*114e0*/  @P6 LEA R24, P0, R11.reuse, R200.reuse, 0x1 ;  /* 0x000000c80b186211 */ /* 0x0c0fe200078008ff */
[----:B------:R-:W-:Y:S01]  /*114f0*/  IMAD.X R4, R4, 0x1, R199, P1 ;  /* 0x0000000104047824 */ /* 0x000fe200008e06c7 */
[C---:B------:R-:W-:Y:S01]  /*11500*/  @P4 LEA R22, P1, R11.reuse, R200, 0x1 ;  /* 0x000000c80b164211 */ /* 0x040fe200078208ff */
[----:B------:R-:W-:Y:S01]  /*11510*/  @!PT LDS RZ, [RZ] ;  /* 0x00000000fffff984 */ /* 0x000fe20000000800 */
[----:B------:R-:W-:Y:S01]  /*11520*/  @!PT LDS RZ, [RZ] ;  /* 0x00000000fffff984 */ /* 0x000fe20000000800 */
[----:B------:R-:W-:Y:S01]  /*11530*/  @!PT LDS RZ, [RZ] ;  /* 0x00000000fffff984 */ /* 0x000fe20000000800 */
[----:B------:R2:W-:Y:S03]  /*11540*/  @P4 LDGSTS.E.BYPASS.LTC128B.128 [R207+0x5000], desc[UR4][R20.64+0x40] ;  /* 0x0500004014cf4fae */ /* 0x0005e6000b901d44 */
[CCC-:B------:R-:W-:Y:S01]  /*11550*/  @P6 LEA.HI.X R25, R11.reuse, R201.reuse, R4.reuse, 0x1, P0 ;  /* 0x000000c90b196211 */ /* 0x1c0fe200000f0c04 */
[----:B------:R2:W-:Y:S01]  /*11560*/  @!P4 STS.128 [R207+0x5000], RZ ;  /* 0x005000ffcf00c388 */ /* 0x0005e20000000c00 */
[----:B------:R-:W-:-:S02]  /*11570*/  @P4 LEA.HI.X R23, R11, R201, R4, 0x1, P1 ;  /* 0x000000c90b174211 */ /* 0x000fc400008f0c04 */
[C---:B------:R-:W-:Y:S01]  /*11580*/  @P2 LEA R10, P0, R11.reuse, R200, 0x1 ;  /* 0x000000c80b0a2211 */ /* 0x040fe200078008ff */
[----:B------:R-:W-:Y:S01]  /*11590*/  @!PT LDS RZ, [RZ] ;  /* 0x00000000fffff984 */ /* 0x000fe20000000800 */
[----:B------:R-:W-:Y:S01]  /*115a0*/  @!PT LDS RZ, [RZ] ;  /* 0x00000000fffff984 */ /* 0x000fe20000000800 */
[----:B------:R-:W-:Y:S01]  /*115b0*/  @!PT LDS RZ, [RZ] ;  /* 0x00000000fffff984 */ /* 0x000fe20000000800 */
[----:B------:R2:W-:Y:S01]  /*115c0*/  @P2 LDGSTS.E.BYPASS.LTC128B.128 [R207+0x7000], desc[UR4][R20.64+0x80] ;  /* 0x0700008014cf2fae */ /* 0x0005e2000b901d44 */
[C---:B------:R-:W-:Y:S02]  /*115d0*/  IADD3 R2, P1, R11.reuse, R198, RZ ;  /* 0x000000c60b027210 */ /* 0x040fe40007f3e0ff */
[-C--:B------:R-:W-:Y:S01]  /*115e0*/  @P2 LEA.HI.X R11, R11, R201.reuse, R4, 0x1, P0 ;  /* 0x000000c90b0b2211 */ /* 0x080fe200000f0c04 */
[----:B------:R2:W-:Y:S01]  /*115f0*/  @!P2 STS.128 [R207+0x7000], RZ ;  /* 0x007000ffcf00a388 */ /* 0x0005e20000000c00 */
[-C--:B------:R-:W-:Y:S01]  /*11600*/  @P6 LEA R28, P0, R2, R200.reuse, 0x1 ;  /* 0x000000c8021c6211 */ /* 0x080fe200078008ff */
[----:B------:R-:W-:Y:S01]  /*11610*/  IMAD.X R4, R4, 0x1, R199, P1 ;  /* 0x0000000104047824 */ /* 0x000fe200008e06c7 */
[CC--:B------:R-:W-:Y:S01]  /*11620*/  @P4 LEA R26, P1, R2.reuse, R200.reuse, 0x1 ;  /* 0x000000c8021a4211 */ /* 0x0c0fe200078208ff */
[----:B------:R-:W-:Y:S01]  /*11630*/  @!PT LDS RZ, [RZ] ;  /* 0x00000000fffff984 */ /* 0x000fe20000000800 */
[----:B------:R-:W-:Y:S01]  /*11640*/  @!PT LDS RZ, [RZ] ;  /* 0x00000000fffff984 */ /* 0x000fe20000000800 */
[----:B------:R-:W-:Y:S01]  /*11650*/  @!PT LDS RZ, [RZ] ;  /* 0x00000000fffff984 */ /* 0x000fe20000000800 */
[----:B------:R2:W-:Y:S03]  /*11660*/  @P6 LDGSTS.E.BYPASS.LTC128B.128 [R207+0x3800], desc[UR4][R18.64] ;  /* 0x0380000012cf6fae */ /* 0x0005e6000b901d44 */
[CC--:B------:R-:W-:Y:S01]  /*11670*/  @P6 LEA.HI.X R29, R2.reuse, R201.reuse, R4, 0x1, P0 ;  /* 0x000000c9021d6211 */ /* 0x0c0fe200000f0c04 */
[----:B------:R2:W-:Y:S01]  /*11680*/  @!P6 STS.128 [R207+0x3800], RZ ;  /* 0x003800ffcf00e388 */ /* 0x0005e20000000c00 */
[C---:B------:R-:W-:Y:S01]  /*11690*/  @P2 LEA R30, P0, R2.reuse, R200, 0x1 ;  /* 0x000000c8021e2211 */ /* 0x040fe200078008ff */
[----:B------:R-:W-:Y:S01]  /*116a0*/  IMAD.MOV.U32 R200, RZ, RZ, R20 ;  /* 0x000000ffffc87224 */ /* 0x000fe200078e0014 */
[CCC-:B------:R-:W-:Y:S01]  /*116b0*/  @P4 LEA.HI.X R27, R2.reuse, R201.reuse, R4.reuse, 0x1, P1 ;  /* 0x000000c9021b4211 */ /* 0x1c0fe200008f0c04 */
[----:B------:R-:W-:Y:S01]  /*116c0*/  @!PT LDS RZ, [RZ] ;  /* 0x00000000fffff984 */ /* 0x000fe20000000800 */
[----:B------:R-:W-:Y:S01]  /*116d0*/  @!PT LDS RZ, [RZ] ;  /* 0x00000000fffff984 */ /* 0x000fe20000000800 */
[----:B------:R-:W-:Y:S01]  /*116e0*/  @!PT LDS RZ, [RZ] ;  /* 0x00000000fffff984 */ /* 0x000fe20000000800 */
[----:B------:R2:W-:Y:S01]  /*116f0*/  @P4 LDGSTS.E.BYPASS.LTC128B.128 [R207+0x5800], desc[UR4][R16.64+0x40] ;  /* 0x0580004010cf4fae */ /* 0x0005e2000b901d44 */
[----:B------:R-:W-:Y:S01]  /*11700*/  @P2 LEA.HI.X R31, R2, R201, R4, 0x1, P0 ;  /* 0x000000c9021f2211 */ /* 0x000fe200000f0c04 */
[----:B------:R-:W-:-:S02]  /*11710*/  IMAD.MOV.U32 R201, RZ, RZ, R21 ;  /* 0x000000ffffc97224 */ /* 0x000fc400078e0015 */
        /* <DEDUP_REMOVED lines=37> */
.L_x_1220:
[----:B------:R-:W-:Y:S05]  /*11970*/  BSYNC B1 ;  /* 0x0000000000017941 */ /* 0x000fea0003800000 */
.L_x_1219:
[----:B------:R-:W3:Y:S01]  /*11980*/  LD.E R56, desc[UR4][R118.64+0xdc] ;  /* 0x0000dc0476387980 */ /* 0x000ee2000c101900 */
[----:B------:R-:W-:Y:S01]  /*11990*/  IMAD.IADD R67, R0, 0x1, R67 ;  /* 0x0000000100437824 */ /* 0x000fe200078e0243 */
[----:B------:R-:W-:-:S03]  /*119a0*/  LEA R192, R3, UR6, 0x1 ;  /* 0x0000000603c07c11 */ /* 0x000fc6000f8e08ff */
[C---:B------:R-:W-:Y:S02]  /*119b0*/  VIADD R2, R67.reuse, 0x1 ;  /* 0x0000000143027836 */ /* 0x040fe40000000000 */
[C---:B------:R-:W-:Y:S01]  /*119c0*/  VIADD R0, R67.reuse, 0x8 ;  /* 0x0000000843007836 */ /* 0x040fe20000000000 */
[----:B-1----:R-:W-:Y:S01]  /*119d0*/  LDSM.16.MT88.4 R76, [R192+0xd000] ;  /* 0x00d00000c04c783b */ /* 0x002fe20000004200 */
[C---:B------:R-:W-:Y:S01]  /*119e0*/  VIADD R4, R67.reuse, 0x9 ;  /* 0x0000000943047836 */ /* 0x040fe20000000000 */
[CC--:B------:R-:W-:Y:S01]  /*119f0*/  ISETP.GE.AND P1, PT, R2.reuse, R48.reuse, PT ;  /* 0x000000300200720c */ /* 0x0c0fe20003f26270 */
[C---:B--2---:R-:W-:Y:S01]  /*11a00*/  VIADD R11, R67.reuse, 0x29 ;  /* 0x00000029430b7836 */ /* 0x044fe20000000000 */
[-C--:B------:R-:W-:Y:S01]  /*11a10*/  ISETP.GE.AND P0, PT, R2, R49.reuse, PT ;  /* 0x000000310200720c */ /* 0x080fe20003f06270 */
[C---:B------:R-:W-:Y:S01]  /*11a20*/  VIADD R2, R67.reuse, 0x10 ;  /* 0x0000001043027836 */ /* 0x040fe20000000000 */
[C---:B------:R-:W-:Y:S01]  /*11a30*/  ISETP.GE.AND P6, PT, R0.reuse, R48, PT ;  /* 0x000000300000720c */ /* 0x040fe20003fc6270 */
[----:B------:R-:W-:Y:S01]  /*11a40*/  VIADD R17, R67, 0x69 ;  /* 0x0000006943117836 */ /* 0x000fe20000000000 */
[----:B------:R-:W-:-:S02]  /*11a50*/  ISETP.GE.AND P2, PT, R0, R49, PT ;  /* 0x000000310000720c */ /* 0x000fc40003f46270 */
        /* <DEDUP_REMOVED lines=45> */
[-C--:B------:R-:W-:Y:S02]  /*11d30*/  ISETP.GE.AND P6, PT, R2, R49.reuse, PT ;  /* 0x000000310200720c */ /* 0x080fe40003fc6270 */
[----:B------:R-:W-:Y:S02]  /*11d40*/  FSEL R36, R81, -INF , !P0 ;  /* 0xff80000051247808 */ /* 0x000fe40004000000 */
[----:B------:R-:W-:Y:S02]  /*11d50*/  FSEL R186, R186, -INF , !P6 ;  /* 0xff800000baba7808 */ /* 0x000fe40007000000 */
[CC--:B------:R-:W-:Y:S02]  /*11d60*/  ISETP.GE.AND P1, PT, R11.reuse, R48.reuse, PT ;  /* 0x000000300b00720c */ /* 0x0c0fe40003f26270 */
[----:B------:R-:W-:Y:S01]  /*11d70*/  ISETP.GE.AND P0, PT, R11, R49, PT ;  /* 0x000000310b00720c */ /* 0x000fe20003f06270 */
[C---:B------:R-:W-:Y:S01]  /*11d80*/  VIADD R11, R67.reuse, 0x31 ;  /* 0x00000031430b7836 */ /* 0x040fe20000000000 */
[----:B------:R-:W-:-:S02]  /*11d90*/  ISETP.GE.AND P6, PT, R67, R48, PT ;  /* 0x000000304300720c */ /* 0x000fc40003fc6270 */
[----:B------:R-:W-:Y:S02]  /*11da0*/  FSEL R218, R83, -INF , !P4 ;  /* 0xff80000053da7808 */ /* 0x000fe40006000000 */
[----:B------:R-:W-:Y:S02]  /*11db0*/  FSEL R42, R64, -INF , !P6 ;  /* 0xff800000402a7808 */ /* 0x000fe40007000000 */
[----:B------:R-:W-:Y:S02]  /*11dc0*/  FSEL R24, R82, -INF , !P1 ;  /* 0xff80000052187808 */ /* 0x000fe40004800000 */
[C---:B------:R-:W-:Y:S02]  /*11dd0*/  ISETP.GE.AND P4, PT, R11.reuse, R48, PT ;  /* 0x000000300b00720c */ /* 0x040fe40003f86270 */
[----:B------:R-:W-:Y:S01]  /*11de0*/  ISETP.GE.AND P1, PT, R11, R49, PT ;  /* 0x000000310b00720c */ /* 0x000fe20003f26270 */
[----:B------:R-:W-:Y:S01]  /*11df0*/  VIADD R11, R67, 0x39 ;  /* 0x00000039430b7836 */ /* 0x000fe20000000000 */
[----:B------:R-:W-:-:S02]  /*11e00*/  FMNMX.FTZ R15, R42, R0, !PT ;  /* 0x000000002a0f7209 */ /* 0x000fc40007810000 */
[----:B------:R-:W-:Y:S02]  /*11e10*/  FSEL R188, R188, -INF , !P2 ;  /* 0xff800000bcbc7808 */ /* 0x000fe40005000000 */
[----:B------:R-:W-:Y:S02]  /*11e20*/  FSEL R216, R97, -INF , !P4 ;  /* 0xff80000061d87808 */ /* 0x000fe40006000000 */
[C---:B------:R-:W-:Y:S02]  /*11e30*/  ISETP.GE.AND P2, PT, R11.reuse, R48, PT ;  /* 0x000000300b00720c */ /* 0x040fe40003f46270 */
[----:B------:R-:W-:Y:S01]  /*11e40*/  ISETP.GE.AND P4, PT, R11, R49, PT ;  /* 0x000000310b00720c */ /* 0x000fe20003f86270 */
[----:B------:R-:W-:Y:S01]  /*11e50*/  VIADD R11, R67, 0x41 ;  /* 0x00000041430b7836 */ /* 0x000fe20000000000 */
[----:B------:R-:W-:Y:S02]  /*11e60*/  FMNMX.FTZ R15, R120, R15, !PT ;  /* 0x0000000f780f7209 */ /* 0x000fe40007810000 */
[----:B------:R-:W-:-:S02]  /*11e70*/  FSEL R134, R134, -INF , !P4 ;  /* 0xff80000086867808 */ /* 0x000fc40006000000 */
[----:B------:R-:W-:Y:S02]  /*11e80*/  FMNMX.FTZ R15, R110, R15, !PT ;  /* 0x0000000f6e0f7209 */ /* 0x000fe40007810000 */
[----:B------:R-:W-:Y:S02]  /*11e90*/  ISETP.GE.AND P4, PT, R11, R49, PT ;  /* 0x000000310b00720c */ /* 0x000fe40003f86270 */
[----:B------:R-:W-:Y:S02]  /*11ea0*/  FMNMX.FTZ R15, R18, R15, !PT ;  /* 0x0000000f120f7209 */ /* 0x000fe40007810000 */
[----:B------:R-:W-:Y:S02]  /*11eb0*/  FSEL R158, R158, -INF , !P4 ;  /* 0xff8000009e9e7808 */ /* 0x000fe40006000000 */
[----:B------:R-:W-:Y:S02]  /*11ec0*/  ISETP.GE.AND P4, PT, R67, R49, PT ;  /* 0x000000314300720c */ /* 0x000fe40003f86270 */
[----:B------:R-:W-:-:S02]  /*11ed0*/  FMNMX.FTZ R15, R16, R15, !PT ;  /* 0x0000000f100f7209 */ /* 0x000fc40007810000 */
[----:B------:R-:W-:Y:S02]  /*11ee0*/  FSEL R108, R108, -INF , !P4 ;  /* 0xff8000006c6c7808 */ /* 0x000fe40006000000 */
[----:B------:R-:W-:Y:S02]  /*11ef0*/  FMNMX.FTZ R15, R14, R15, !PT ;  /* 0x0000000f0e0f7209 */ /* 0x000fe40007810000 */
[----:B------:R-:W-:Y:S02]  /*11f00*/  FMNMX.FTZ R19, R108, R40, !PT ;  /* 0x000000286c137209 */ /* 0x000fe40007810000 */
[----:B------:R-:W-:Y:S01]  /*11f10*/  FMNMX.FTZ R21, R12, R15, !PT ;  /* 0x0000000f0c157209 */ /* 0x000fe20007810000 */
[----:B------:R-:W-:Y:S01]  /*11f20*/  VIADD R15, R67, 0x70 ;  /* 0x00000070430f7836 */ /* 0x000fe20000000000 */
        /* <DEDUP_REMOVED lines=8> */
[----:B------:R-:W-:Y:S02]  /*11fb0*/  FSEL R30, R101, -INF , !P0 ;  /* 0xff800000651e7808 */ /* 0x000fe40004000000 */
[----:B------:R-:W-:Y:S02]  /*11fc0*/  FMNMX.FTZ R19, R6, R19, !PT ;  /* 0x0000001306137209 */ /* 0x000fe40007810000 */
[----:B------:R-:W-:Y:S01]  /*11fd0*/  ISETP.GE.AND P0, PT, R2, R48, PT ;  /* 0x000000300200720c */ /* 0x000fe20003f06270 */
[----:B------:R-:W-:Y:S01]  /*11fe0*/  VIADD R2, R67, 0x40 ;  /* 0x0000004043027836 */ /* 0x000fe20000000000 */
[----:B------:R-:W-:Y:S02]  /*11ff0*/  FMNMX.FTZ R21, R32, R21, !PT ;  /* 0x0000001520157209 */ /* 0x000fe40007810000 */
[----:B------:R-:W-:Y:S02]  /*12000*/  FMNMX.FTZ R19, R4, R19, !PT ;  /* 0x0000001304137209 */ /* 0x000fe40007810000 */
[----:B------:R-:W-:-:S02]  /*12010*/  FSEL R28, R92, -INF , !P0 ;  /* 0xff8000005c1c7808 */ /* 0x000fc40004000000 */
[----:B------:R-:W-:Y:S01]  /*12020*/  FMNMX.FTZ R21, R216, R21, !PT ;  /* 0x00000015d8157209 */ /* 0x000fe20007810000 */
[----:B------:R-:W-:Y:S01]  /*12030*/  LDSM.16.MT88.4 R92, [R192+0xb000] ;  /* 0x00b00000c05c783b */ /* 0x000fe20000004200 */
[----:B------:R-:W-:Y:S02]  /*12040*/  FSEL R132, R98, -INF , !P1 ;  /* 0xff80000062847808 */ /* 0x000fe40004800000 */
[CC--:B------:R-:W-:Y:S02]  /*12050*/  ISETP.GE.AND P1, PT, R2.reuse, R48.reuse, PT ;  /* 0x000000300200720c */ /* 0x0c0fe40003f26270 */
[----:B------:R-:W-:Y:S01]  /*12060*/  ISETP.GE.AND P0, PT, R2, R49, PT ;  /* 0x000000310200720c */ /* 0x000fe20003f06270 */
[----:B------:R-:W-:Y:S01]  /*12070*/  VIADD R2, R67, 0x48 ;  /* 0x0000004843027836 */ /* 0x000fe20000000000 */
[----:B------:R-:W-:Y:S02]  /*12080*/  FSEL R190, R190, -INF , !P2 ;  /* 0xff800000bebe7808 */ /* 0x000fe40005000000 */
[----:B------:R-:W-:Y:S01]  /*12090*/  ISETP.GE.AND P2, PT, R11, R48, PT ;  /* 0x000000300b00720c */ /* 0x000fe20003f46270 */
[----:B------:R-:W-:Y:S01]  /*120a0*/  VIADD R11, R67, 0x49 ;  /* 0x00000049430b7836 */ /* 0x000fe20000000000 */
[----:B------:R-:W-:-:S02]  /*120b0*/  FMNMX.FTZ R19, R220, R19, !PT ;  /* 0x00000013dc137209 */ /* 0x000fc40007810000 */
[----:B------:R-:W-:Y:S02]  /*120c0*/  FMNMX.FTZ R21, R28, R21, !PT ;  /* 0x000000151c157209 */ /* 0x000fe40007810000 */
[----:B------:R-:W-:Y:S02]  /*120d0*/  FSEL R184, R184, -INF , !P1 ;  /* 0xff800000b8b87808 */ /* 0x000fe40004800000 */
[----:B------:R-:W-:Y:S02]  /*120e0*/  FMNMX.FTZ R19, R34, R19, !PT ;  /* 0x0000001322137209 */ /* 0x000fe40007810000 */
[C---:B------:R-:W-:Y:S02]  /*120f0*/  ISETP.GE.AND P6, PT, R2.reuse, R48, PT ;  /* 0x000000300200720c */ /* 0x040fe40003fc6270 */
[----:B------:R-:W-:Y:S01]  /*12100*/  ISETP.GE.AND P1, PT, R2, R49, PT ;  /* 0x000000310200720c */ /* 0x000fe20003f26270 */
[----:B------:R-:W-:Y:S01]  /*12110*/  VIADD R2, R67, 0x51 ;  /* 0x0000005143027836 */ /* 0x000fe20000000000 */
        /* <DEDUP_REMOVED lines=10> */
[CC--:B------:R-:W-:Y:S02]  /*121c0*/  ISETP.GE.AND P4, PT, R2.reuse, R48.reuse, PT ;  /* 0x000000300200720c */ /* 0x0c0fe40003f86270 */
[----:B------:R-:W-:Y:S01]  /*121d0*/  ISETP.GE.AND P0, PT, R2, R49, PT ;  /* 0x000000310200720c */ /* 0x000fe20003f06270 */
[----:B------:R-:W-:Y:S01]  /*121e0*/  VIADD R2, R67, 0x58 ;  /* 0x0000005843027836 */ /* 0x000fe20000000000 */
[----:B------:R-:W-:Y:S02]  /*121f0*/  ISETP.GE.AND P6, PT, R11, R48, PT ;  /* 0x000000300b00720c */ /* 0x000fe40003fc6270 */
[----:B------:R-:W-:-:S02]  /*12200*/  FMNMX.FTZ R19, R30, R19, !PT ;  /* 0x000000131e137209 */ /* 0x000fc40007810000 */
[----:B------:R-:W-:Y:S02]  /*12210*/  FMNMX.FTZ R21, R146, R21, !PT ;  /* 0x0000001592157209 */ /* 0x000fe40007810000 */
[----:B------:R-:W-:Y:S02]  /*12220*/  FSEL R160, R160, -INF , !P2 ;  /* 0xff800000a0a07808 */ /* 0x000fe40005000000 */
[----:B------:R-:W-:Y:S02]  /*12230*/  FSEL R176, R176, -INF , !P6 ;  /* 0xff800000b0b07808 */ /* 0x000fe40007000000 */
[----:B------:R-:W-:Y:S02]  /*12240*/  FMNMX.FTZ R19, R188, R19, !PT ;  /* 0x00000013bc137209 */ /* 0x000fe40007810000 */
[----:B------:R-:W-:Y:S02]  /*12250*/  FSEL R178, R178, -INF , !P1 ;  /* 0xff800000b2b27808 */ /* 0x000fe40004800000 */
[----:B------:R-:W-:-:S02]  /*12260*/  ISETP.GE.AND P2, PT, R2, R48, PT ;  /* 0x000000300200720c */ /* 0x000fc40003f46270 */
[----:B------:R-:W-:Y:S01]  /*12270*/  ISETP.GE.AND P6, PT, R2, R49, PT ;  /* 0x000000310200720c */ /* 0x000fe20003fc6270 */
        /* <DEDUP_REMOVED lines=24> */
[C---:B------:R-:W-:Y:S02]  /*12400*/  ISETP.GE.AND P6, PT, R2.reuse, R48, PT ;  /* 0x000000300200720c */ /* 0x040fe40003fc6270 */
[----:B------:R-:W-:Y:S01]  /*12410*/  ISETP.GE.AND P1, PT, R2, R49, PT ;  /* 0x000000310200720c */ /* 0x000fe20003f26270 */
[----:B------:R-:W-:Y:S01]  /*12420*/  VIADD R2, R67, 0x68 ;  /* 0x0000006843027836 */ /* 0x000fe20000000000 */
[----:B------:R-:W-:-:S02]  /*12430*/  FMNMX.FTZ R19, R158, R19, !PT ;  /* 0x000000139e137209 */ /* 0x000fc40007810000 */
[----:B------:R-:W-:Y:S02]  /*12440*/  FSEL R156, R156, -INF , !P0 ;  /* 0xff8000009c9c7808 */ /* 0x000fe40004000000 */
[----:B------:R-:W-:Y:S02]  /*12450*/  FMNMX.FTZ R21, R172, R21, !PT ;  /* 0x00000015ac157209 */ /* 0x000fe40007810000 */
[----:B------:R-:W-:Y:S02]  /*12460*/  FSEL R162, R162, -INF , !P4 ;  /* 0xff800000a2a27808 */ /* 0x000fe40006000000 */
[----:B------:R-:W-:Y:S02]  /*12470*/  FMNMX.FTZ R19, R178, R19, !PT ;  /* 0x00000013b2137209 */ /* 0x000fe40007810000 */
[----:B------:R-:W-:Y:S02]  /*12480*/  ISETP.GE.AND P4, PT, R2, R48, PT ;  /* 0x000000300200720c */ /* 0x000fe40003f86270 */
[----:B------:R-:W-:-:S02]  /*12490*/  FSEL R154, R154, -INF , !P6 ;  /* 0xff8000009a9a7808 */ /* 0x000fc40007000000 */
[----:B------:R-:W-:Y:S02]  /*124a0*/  FMNMX.FTZ R23, R156, R21, !PT ;  /* 0x000000159c177209 */ /* 0x000fe40007810000 */
[----:B------:R-:W-:Y:S02]  /*124b0*/  FSEL R144, R144, -INF , !P2 ;  /* 0xff80000090907808 */ /* 0x000fe40005000000 */
[----:B------:R-:W-:Y:S02]  /*124c0*/  FMNMX.FTZ R21, R160, R19, !PT ;  /* 0x00000013a0157209 */ /* 0x000fe40007810000 */
[----:B------:R-:W-:Y:S02]  /*124d0*/  ISETP.GE.AND P2, PT, R17, R48, PT ;  /* 0x000000301100720c */ /* 0x000fe40003f46270 */
[----:B------:R-:W-:Y:S02]  /*124e0*/  FSEL R152, R152, -INF , !P4 ;  /* 0xff80000098987808 */ /* 0x000fe40006000000 */
[----:B------:R-:W-:-:S02]  /*124f0*/  FMNMX.FTZ R19, R154, R23, !PT ;  /* 0x000000179a137209 */ /* 0x000fc40007810000 */
[-C--:B------:R-:W-:Y:S02]  /*12500*/  ISETP.GE.AND P4, PT, R15, R48.reuse, PT ;  /* 0x000000300f00720c */ /* 0x080fe40003f86270 */
[----:B------:R-:W-:Y:S02]  /*12510*/  FSEL R148, R148, -INF , !P2 ;  /* 0xff80000094947808 */ /* 0x000fe40005000000 */
[----:B------:R-:W-:Y:S02]  /*12520*/  FMNMX.FTZ R19, R152, R19, !PT ;  /* 0x0000001398137209 */ /* 0x000fe40007810000 */
[----:B------:R-:W-:Y:S02]  /*12530*/  FMNMX.FTZ R21, R168, R21, !PT ;  /* 0x00000015a8157209 */ /* 0x000fe40007810000 */
[----:B------:R-:W-:Y:S01]  /*12540*/  ISETP.GE.AND P0, PT, R2, R49, PT ;  /* 0x000000310200720c */ /* 0x000fe20003f06270 */
[----:B------:R-:W-:Y:S01]  /*12550*/  VIADD R2, R67, 0x78 ;  /* 0x0000007843027836 */ /* 0x000fe20000000000 */
[----:B------:R-:W-:Y:S01]  /*12560*/  ISETP.GE.AND P2, PT, R11, R48, PT ;  /* 0x000000300b00720c */ /* 0x000fe20003f46270 */
[----:B------:R-:W-:Y:S01]  /*12570*/  VIADD R67, R67, 0x79 ;  /* 0x0000007943437836 */ /* 0x000fe20000000000 */
[----:B------:R-:W-:-:S02]  /*12580*/  FSEL R130, R130, -INF , !P4 ;  /* 0xff80000082827808 */ /* 0x000fc40006000000 */
[----:B------:R-:W-:Y:S02]  /*12590*/  FMNMX.FTZ R19, R148, R19, !PT ;  /* 0x0000001394137209 */ /* 0x000fe40007810000 */
[----:B------:R-:W-:Y:S02]  /*125a0*/  FMNMX.FTZ R21, R166, R21, !PT ;  /* 0x00000015a6157209 */ /* 0x000fe40007810000 */
        /* <DEDUP_REMOVED lines=8> */
[----:B------:R-:W-:Y:S02]  /*12630*/  FSEL R124, R9, -INF , !P2 ;  /* 0xff800000097c7808 */ /* 0x000fe40005000000 */
[----:B------:R-:W-:-:S02]  /*12640*/  FMNMX.FTZ R9, R126, R19, !PT ;  /* 0x000000137e097209 */ /* 0x000fc40007810000 */
        /* <DEDUP_REMOVED lines=27> */
[----:B---3--:R-:W-:Y:S01]  /*12800*/  FMUL.FTZ R61, R56, R2 ;  /* 0x00000002383d7220 */ /* 0x008fe20000410000 */
[----:B------:R-:W-:Y:S01]  /*12810*/  FSETP.NEU.FTZ.AND P0, PT, R2, -INF , PT ;  /* 0xff8000000200780b */ /* 0x000fe20003f1d000 */
[----:B------:R-:W1:Y:S03]  /*12820*/  SHFL.BFLY PT, R5, R44, 0x1, 0x1f ;  /* 0x0c201f002c057f89 */ /* 0x000e6600000e0000 */
[----:B------:R-:W-:-:S05]  /*12830*/  FSEL R61, R61, RZ, P0 ;  /* 0x000000ff3d3d7208 */ /* 0x000fca0000000000 */
[-CC-:B------:R-:W-:Y:S01]  /*12840*/  FFMA.FTZ R54, R0, R56.reuse, -R61.reuse ;  /* 0x0000003800367223 */ /* 0x180fe2000001083d */
[-CC-:B------:R-:W-:Y:S01]  /*12850*/  FFMA.FTZ R52, R110, R56.reuse, -R61.reuse ;  /* 0x000000386e347223 */ /* 0x180fe2000001083d */
[-CC-:B------:R-:W-:Y:S01]  /*12860*/  FFMA.FTZ R55, R120, R56.reuse, -R61.reuse ;  /* 0x0000003878377223 */ /* 0x180fe2000001083d */
[----:B------:R-:W-:Y:S02]  /*12870*/  IMAD R120, R50, 0x2, R192 ;  /* 0x0000000232787824 */ /* 0x000fe400078e02c0 */
[-CC-:B------:R-:W-:Y:S01]  /*12880*/  FFMA.FTZ R57, R42, R56.reuse, -R61.reuse ;  /* 0x000000382a397223 */ /* 0x180fe2000001083d */
[-CC-:B------:R-:W-:Y:S01]  /*12890*/  FFMA.FTZ R47, R18, R56.reuse, -R61.reuse ;  /* 0x00000038122f7223 */ /* 0x180fe2000001083d */
[----:B------:R-:W-:Y:S01]  /*128a0*/  MUFU.EX2 R54, R54 ;  /* 0x0000003600367308 */ /* 0x000fe20000000800 */
[-CC-:B------:R-:W-:Y:S01]  /*128b0*/  FFMA.FTZ R43, R14, R56.reuse, -R61.reuse ;  /* 0x000000380e2b7223 */ /* 0x180fe2000001083d */
[----:B------:R-:W-:Y:S01]  /*128c0*/  LDSM.16.MT88.4 R100, [R120+0x9000] ;  /* 0x009000007864783b */ /* 0x000fe20000004200 */
[-CC-:B------:R-:W-:Y:S01]  /*128d0*/  FFMA.FTZ R35, R36, R56.reuse, -R61.reuse ;  /* 0x0000003824237223 */ /* 0x180fe2000001083d */
[-CC-:B------:R-:W-:Y:S01]  /*128e0*/  FFMA.FTZ R38, R38, R56.reuse, -R61.reuse ;  /* 0x0000003826267223 */ /* 0x180fe2000001083d */
[-CC-:B------:R-:W-:Y:S01]  /*128f0*/  FFMA.FTZ R36, R26, R56.reuse, -R61.reuse ;  /* 0x000000381a247223 */ /* 0x180fe2000001083d */
[----:B------:R-:W-:Y:S01]  /*12900*/  LDSM.16.MT88.4 R84, [R120+0xb000] ;  /* 0x00b000007854783b */ /* 0x000fe20000004200 */
[-CC-:B------:R-:W-:Y:S01]  /*12910*/  FFMA.FTZ R31, R24, R56.reuse, -R61.reuse ;  /* 0x00000038181f7223 */ /* 0x180fe2000001083d */
[----:B------:R-:W2:Y:S01]  /*12920*/  MUFU.EX2 R57, R57 ;  /* 0x0000003900397308 */ /* 0x000ea20000000800 */
[-CC-:B------:R-:W-:Y:S01]  /*12930*/  FFMA.FTZ R32, R32, R56.reuse, -R61.reuse ;  /* 0x0000003820207223 */ /* 0x180fe2000001083d */
[----:B------:R-:W-:Y:S01]  /*12940*/  LDSM.16.MT88.4 R24, [R120+0xd400] ;  /* 0x00d400007818783b */ /* 0x000fe20000004200 */
[-CC-:B------:R-:W-:Y:S01]  /*12950*/  FFMA.FTZ R29, R216, R56.reuse, -R61.reuse ;  /* 0x00000038d81d7223 */ /* 0x180fe2000001083d */
[----:B-1----:R-:W-:Y:S01]  /*12960*/  FMNMX.FTZ R0, R44, R5, !PT ;  /* 0x000000052c007209 */ /* 0x002fe20007810000 */
[-CC-:B------:R-:W-:Y:S01]  /*12970*/  FFMA.FTZ R44, R16, R56.reuse, -R61.reuse ;  /* 0x00000038102c7223 */ /* 0x180fe2000001083d */
[--C-:B------:R-:W-:Y:S01]  /*12980*/  FFMA.FTZ R28, R28, R56, -R61.reuse ;  /* 0x000000381c1c7223 */ /* 0x100fe2000001083d */
[----:B------:R-:W-:Y:S01]  /*12990*/  LDSM.16.MT88.4 R16, [R120+0xd000] ;  /* 0x00d000007810783b */ /* 0x000fe20000004200 */
        /* <DEDUP_REMOVED lines=8> */
[-C--:B------:R-:W-:Y:S01]  /*12a20*/  FFMA.FTZ R150, R150, R56.reuse, -R61 ;  /* 0x0000003896967223 */ /* 0x080fe2000001083d */
[----:B--2---:R-:W-:Y:S01]  /*12a30*/  F2FP.BF16.F32.PACK_AB R68, R54, R57 ;  /* 0x000000393644723e */ /* 0x004fe200000010ff */
[----:B------:R-:W1:Y:S01]  /*12a40*/  MUFU.EX2 R52, R52 ;  /* 0x0000003400347308 */ /* 0x000e620000000800 */
[-CC-:B------:R-:W-:Y:S01]  /*12a50*/  FFMA.FTZ R60, R108, R56.reuse, -R53.reuse ;  /* 0x000000386c3c7223 */ /* 0x180fe20000010835 */
[-CC-:B------:R-:W-:Y:S01]  /*12a60*/  FFMA.FTZ R59, R40, R56.reuse, -R53.reuse ;  /* 0x00000038283b7223 */ /* 0x180fe20000010835 */
[----:B------:R-:W2:Y:S01]  /*12a70*/  LDSM.16.MT88.4 R108, [R192+0x9000] ;  /* 0x00900000c06c783b */ /* 0x000ea20000004200 */
[-CC-:B------:R-:W-:Y:S01]  /*12a80*/  FFMA.FTZ R50, R22, R56.reuse, -R53.reuse ;  /* 0x0000003816327223 */ /* 0x180fe20000010835 */
[-C--:B------:R-:W-:Y:S01]  /*12a90*/  FFMA.FTZ R45, R20, R56.reuse, -R53 ;  /* 0x00000038142d7223 */ /* 0x080fe20000010835 */
[-C--:B------:R-:W-:Y:S01]  /*12aa0*/  FFMA.FTZ R40, R12, R56.reuse, -R61 ;  /* 0x000000380c287223 */ /* 0x080fe2000001083d */
[-CC-:B------:R-:W-:Y:S01]  /*12ab0*/  FFMA.FTZ R46, R10, R56.reuse, -R53.reuse ;  /* 0x000000380a2e7223 */ /* 0x180fe20000010835 */
[----:B------:R-:W-:Y:S01]  /*12ac0*/  MUFU.EX2 R60, R60 ;  /* 0x0000003c003c7308 */ /* 0x000fe20000000800 */
[----:B------:R-:W3:Y:S01]  /*12ad0*/  LDSM.16.MT88.4 R12, [R192+0x9400] ;  /* 0x00940000c00c783b */ /* 0x000ee20000004200 */
[-CC-:B------:R-:W-:Y:S01]  /*12ae0*/  FFMA.FTZ R41, R8, R56.reuse, -R53.reuse ;  /* 0x0000003808297223 */ /* 0x180fe20000010835 */
[-CC-:B------:R-:W-:Y:S01]  /*12af0*/  FFMA.FTZ R42, R6, R56.reuse, -R53.reuse ;  /* 0x00000038062a7223 */ /* 0x180fe20000010835 */
[-CC-:B------:R-:W-:Y:S01]  /*12b00*/  FFMA.FTZ R39, R4, R56.reuse, -R53.reuse ;  /* 0x0000003804277223 */ /* 0x180fe20000010835 */
[----:B------:R-:W4:Y:S01]  /*12b10*/  LDSM.16.MT88.4 R8, [R120+0x9400] ;  /* 0x009400007808783b */ /* 0x000f220000004200 */
[-CC-:B------:R-:W-:Y:S01]  /*12b20*/  FFMA.FTZ R37, R220, R56.reuse, -R53.reuse ;  /* 0x00000038dc257223 */ /* 0x180fe20000010835 */
[-CC-:B------:R-:W-:Y:S01]  /*12b30*/  FFMA.FTZ R34, R34, R56.reuse, -R53.reuse ;  /* 0x0000003822227223 */ /* 0x180fe20000010835 */
        /* <DEDUP_REMOVED lines=13> */
[-C--:B------:R-:W-:Y:S01]  /*12c10*/  FFMA.FTZ R160, R160, R56.reuse, -R53 ;  /* 0x00000038a0a07223 */ /* 0x080fe20000010835 */
        /* <DEDUP_REMOVED lines=15> */
[-CC-:B------:R-:W-:Y:S01]  /*12d10*/  FFMA.FTZ R139, R144, R56.reuse, -R53.reuse ;  /* 0x00000038908b7223 */ /* 0x180fe20000010835 */
[-CC-:B------:R-:W-:Y:S01]  /*12d20*/  FFMA.FTZ R142, R142, R56.reuse, -R53.reuse ;  /* 0x000000388e8e7223 */ /* 0x180fe20000010835 */
[--C-:B------:R-:W-:Y:S01]  /*12d30*/  FFMA.FTZ R138, R138, R56, -R53.reuse ;  /* 0x000000388a8a7223 */ /* 0x100fe20000010835 */
[----:B------:R-:W5:Y:S01]  /*12d40*/  MUFU.EX2 R44, R44 ;  /* 0x0000002c002c7308 */ /* 0x000f620000000800 */
[----:B--2---:R-:W-:Y:S01]  /*12d50*/  F2FP.BF16.F32.PACK_AB R71, R45, R50 ;  /* 0x000000322d47723e */ /* 0x004fe200000010ff */
[-C--:B------:R-:W-:Y:S01]  /*12d60*/  FFMA.FTZ R143, R136, R56.reuse, -R53 ;  /* 0x00000038888f7223 */ /* 0x080fe20000010835 */
[----:B------:R-:W-:Y:S01]  /*12d70*/  FADD.FTZ R54, R57, R54 ;  /* 0x0000003639367221 */ /* 0x000fe20000010000 */
[----:B------:R-:W-:Y:S01]  /*12d80*/  FADD.FTZ R59, R60, R59 ;  /* 0x0000003b3c3b7221 */ /* 0x000fe20000010000 */
[-CC-:B------:R-:W-:Y:S01]  /*12d90*/  FFMA.FTZ R130, R130, R56.reuse, -R61.reuse ;  /* 0x0000003882827223 */ /* 0x180fe2000001083d */
[-C--:B------:R-:W-:Y:S01]  /*12da0*/  FFMA.FTZ R145, R128, R56.reuse, -R61 ;  /* 0x0000003880917223 */ /* 0x080fe2000001083d */
[----:B------:R-:W-:Y:S01]  /*12db0*/  FADD.FTZ R55, R55, R54 ;  /* 0x0000003637377221 */ /* 0x000fe20000010000 */
[C---:B------:R-:W-:Y:S01]  /*12dc0*/  HMMA.16816.F32.BF16 R112, R68.reuse, R108, RZ ;  /* 0x0000006c4470723c */ /* 0x040fe200000418ff */
[----:B------:R-:W-:Y:S01]  /*12dd0*/  MUFU.EX2 R43, R43 ;  /* 0x0000002b002b7308 */ /* 0x000fe20000000800 */
[----:B------:R-:W-:Y:S01]  /*12de0*/  FADD.FTZ R50, R50, R59 ;  /* 0x0000003b32327221 */ /* 0x000fe20000010000 */
[----:B------:R-:W-:Y:S01]  /*12df0*/  FADD.FTZ R52, R52, R55 ;  /* 0x0000003734347221 */ /* 0x000fe20000010000 */
[-C--:B------:R-:W-:Y:S01]  /*12e00*/  FFMA.FTZ R126, R126, R56.reuse, -R61 ;  /* 0x000000387e7e7223 */ /* 0x080fe2000001083d */
[-CC-:B------:R-:W-:Y:S01]  /*12e10*/  FFMA.FTZ R66, R66, R56.reuse, -R53.reuse ;  /* 0x0000003842427223 */ /* 0x180fe20000010835 */
[C---:B------:R-:W-:Y:S01]  /*12e20*/  HMMA.16816.F32.BF16 R108, R68.reuse, R110, RZ ;  /* 0x0000006e446c723c */ /* 0x040fe200000418ff */
[----:B------:R-:W-:Y:S01]  /*12e30*/  FADD.FTZ R45, R45, R50 ;  /* 0x000000322d2d7221 */ /* 0x000fe20000010000 */
[-CC-:B------:R-:W-:Y:S01]  /*12e40*/  FFMA.FTZ R147, R64, R56.reuse, -R53.reuse ;  /* 0x0000003840937223 */ /* 0x180fe20000010835 */
[----:B------:R-:W2:Y:S01]  /*12e50*/  MUFU.EX2 R40, R40 ;  /* 0x0000002800287308 */ /* 0x000ea20000000800 */
[----:B-----5:R-:W-:Y:S01]  /*12e60*/  F2FP.BF16.F32.PACK_AB R20, R44, R47 ;  /* 0x0000002f2c14723e */ /* 0x020fe200000010ff */
[----:B------:R-:W-:Y:S01]  /*12e70*/  FADD.FTZ R47, R47, R52 ;  /* 0x000000342f2f7221 */ /* 0x000fe20000010000 */
[C---:B------:R-:W-:Y:S01]  /*12e80*/  HMMA.16816.F32.BF16 R104, R68.reuse, R100, RZ ;  /* 0x000000644468723c */ /* 0x040fe200000418ff */
[-C--:B------:R-:W-:Y:S01]  /*12e90*/  FFMA.FTZ R62, R62, R56.reuse, -R53 ;  /* 0x000000383e3e7223 */ /* 0x080fe20000010835 */
[-C--:B------:R-:W-:Y:S01]  /*12ea0*/  FFMA.FTZ R61, R124, R56.reuse, -R61 ;  /* 0x000000387c3d7223 */ /* 0x080fe2000001083d */
[----:B------:R-:W-:Y:S01]  /*12eb0*/  FADD.FTZ R44, R44, R47 ;  /* 0x0000002f2c2c7221 */ /* 0x000fe20000010000 */
[----:B------:R-:W-:Y:S01]  /*12ec0*/  FFMA.FTZ R53, R58, R56, -R53 ;  /* 0x000000383a357223 */ /* 0x000fe20000010835 */
        /* <DEDUP_REMOVED lines=333> */
.L_x_1226:
[----:B------:R-:W2:Y:S02]  /*143a0*/  LD.E R3, desc[UR4][R118.64+0x40] ;  /* 0x0000400476037980 */ /* 0x000ea4000c101900 */
[----:B--2---:R-:W-:-:S04]  /*143b0*/  LEA R3, -R3, RZ, 0x7 ;  /* 0x000000ff03037211 */ /* 0x004fc800078e39ff */
[----:B------:R-:W-:Y:S02]  /*143c0*/  SHF.R.S32.HI R4, RZ, 0x1f, R3 ;  /* 0x0000001fff047819 */ /* 0x000fe40000011403 */
.L_x_1227:
[----:B------:R-:W-:Y:S05]  /*143d0*/  BSYNC B0 ;  /* 0x0000000000007941 */ /* 0x000fea0003800000 */
.L_x_1225:
[C---:B------:R-:W-:Y:S02]  /*143e0*/  LOP3.LUT P6, RZ, R212.reuse, 0x1, RZ, 0xc0, !PT ;  /* 0x00000001d4ff7812 */ /* 0x040fe400078cc0ff */
        /* <DEDUP_REMOVED lines=29> */
[CC--:B------:R-:W-:Y:S02]  /*145c0*/  @P6 LEA R22, P5, R5.reuse, R140.reuse, 0x1 ;  /* 0x0000008c05166211 */ /* 0x0c0fe400078a08ff */
[CC--:B------:R-:W-:Y:S02]  /*145d0*/  @P4 LEA R20, P1, R5.reuse, R140.reuse, 0x1 ;  /* 0x0000008c05144211 */ /* 0x0c0fe400078208ff */
[----:B------:R-:W-:-:S02]  /*145e0*/  @P2 LEA R24, P0, R5, R140, 0x1 ;  /* 0x0000008c05182211 */ /* 0x000fc400078008ff */
[CCC-:B------:R-:W-:Y:S02]  /*145f0*/  @P6 LEA.HI.X R23, R5.reuse, R141.reuse, R4.reuse, 0x1, P5 ;  /* 0x0000008d05176211 */ /* 0x1c0fe400028f0c04 */
[CCC-:B------:R-:W-:Y:S02]  /*14600*/  @P4 LEA.HI.X R21, R5.reuse, R141.reuse, R4.reuse, 0x1, P1 ;  /* 0x0000008d05154211 */ /* 0x1c0fe400008f0c04 */
[----:B------:R-:W-:Y:S01]  /*14610*/  @P2 LEA.HI.X R25, R5, R141, R4, 0x1, P0 ;  /* 0x0000008d05192211 */ /* 0x000fe200000f0c04 */
[----:B------:R-:W-:Y:S02]  /*14620*/  @P4 IMAD.MOV.U32 R4, RZ, RZ, R188 ;  /* 0x000000ffff044224 */ /* 0x000fe400078e00bc */
[----:B------:R-:W-:-:S05]  /*14630*/  @P4 IMAD.MOV.U32 R5, RZ, RZ, R189 ;  /* 0x000000ffff054224 */ /* 0x000fca00078e00bd */
[----:B------:R-:W-:Y:S01]  /*14640*/  @!PT LDS RZ, [RZ] ;  /* 0x00000000fffff984 */ /* 0x000fe20000000800 */
[----:B------:R-:W-:Y:S01]  /*14650*/  @!PT LDS RZ, [RZ] ;  /* 0x00000000fffff984 */ /* 0x000fe20000000800 */
[----:B------:R-:W-:Y:S01]  /*14660*/  @!PT LDS RZ, [RZ] ;  /* 0x00000000fffff984 */ /* 0x000fe20000000800 */
[----:B------:R1:W-:Y:S04]  /*14670*/  @P4 LDGSTS.E.BYPASS.LTC128B.128 [R207+0xb000], desc[UR4][R4.64+0x40] ;  /* 0x0b00004004cf4fae */ /* 0x0003e8000b901d44 */
[----:B------:R-:W-:Y:S01]  /*14680*/  @!P4 STS.128 [R207+0xb000], RZ ;  /* 0x00b000ffcf00c388 */ /* 0x000fe20000000c00 */
[----:B-1----:R-:W-:Y:S02]  /*14690*/  @P2 IMAD.MOV.U32 R4, RZ, RZ, R188 ;  /* 0x000000ffff042224 */ /* 0x002fe400078e00bc */
        /* <DEDUP_REMOVED lines=51> */
[----:B------:R-:W3:Y:S01]  /*149d0*/  LD.E R3, desc[UR4][R118.64+0x18c] ;  /* 0x00018c0476037980 */ /* 0x000ee2000c101900 */
[----:B------:R-:W-:Y:S01]  /*149e0*/  ISETP.GE.AND P0, PT, R51, 0x3, PT ;  /* 0x000000033300780c */ /* 0x000fe20003f06270 */
[----:B------:R-:W-:Y:S02]  /*149f0*/  BSSY B1, `(.L_x_1228) ;  /* 0x0000265000017945 */ /* 0x000fe40003800000 */
[----:B------:R-:W-:Y:S04]  /*14a00*/  LDSM.16.M88.4 R140, [R195] ;  /* 0x00000000c38c783b */ /* 0x000fe80000000200 */
[----:B-1----:R-:W1:Y:S04]  /*14a10*/  LDSM.16.M88.4 R16, [R194+0x3000] ;  /* 0x00300000c210783b */ /* 0x002e680000000200 */
[----:B------:R-:W-:Y:S04]  /*14a20*/  LDSM.16.M88.4 R176, [R193] ;  /* 0x00000000c1b0783b */ /* 0x000fe80000000200 */
[----:B------:R-:W-:Y:S04]  /*14a30*/  LDSM.16.M88.4 R132, [R122+0x3000] ;  /* 0x003000007a84783b */ /* 0x000fe80000000200 */
[----:B------:R-:W4:Y:S04]  /*14a40*/  LDSM.16.M88.4 R124, [R194+0x3400] ;  /* 0x00340000c27c783b */ /* 0x000f280000000200 */
[----:B------:R-:W-:Y:S04]  /*14a50*/  LDSM.16.M88.4 R136, [R195+0x1000] ;  /* 0x00100000c388783b */ /* 0x000fe80000000200 */
[----:B------:R-:W-:Y:S04]  /*14a60*/  LDSM.16.M88.4 R32, [R194+0x5000] ;  /* 0x00500000c220783b */ /* 0x000fe80000000200 */
[----:B------:R-:W5:Y:S04]  /*14a70*/  LDSM.16.M88.4 R60, [R194+0x3800] ;  /* 0x00380000c23c783b */ /* 0x000f680000000200 */
[----:B------:R-:W5:Y:S04]  /*14a80*/  LDSM.16.M88.4 R52, [R194+0x3c00] ;  /* 0x003c0000c234783b */ /* 0x000f680000000200 */
[----:B--2---:R-:W2:Y:S04]  /*14a90*/  LDSM.16.M88.4 R24, [R122+0x3400] ;  /* 0x003400007a18783b */ /* 0x004ea80000000200 */
[----:B------:R-:W2:Y:S01]  /*14aa0*/  LDSM.16.M88.4 R40, [R194+0x4000] ;  /* 0x00400000c228783b */ /* 0x000ea20000000200 */
[C---:B-1----:R-:W-:Y:S03]  /*14ab0*/  HMMA.16816.F32.BF16 R4, R140.reuse, R16, RZ ;  /* 0x000000108c04723c */ /* 0x042fe600000418ff */
[----:B------:R-:W1:Y:S04]  /*14ac0*/  LDSM.16.M88.4 R156, [R194+0x4400] ;  /* 0x00440000c29c783b */ /* 0x000e680000000200 */
[----:B------:R-:W1:Y:S01]  /*14ad0*/  LDSM.16.M88.4 R148, [R194+0x4800] ;  /* 0x00480000c294783b */ /* 0x000e620000000200 */
[C---:B------:R-:W-:Y:S03]  /*14ae0*/  HMMA.16816.F32.BF16 R16, R140.reuse, R18, RZ ;  /* 0x000000128c10723c */ /* 0x040fe600000418ff */
[----:B------:R-:W1:Y:S03]  /*14af0*/  LDSM.16.M88.4 R20, [R194+0x4c00] ;  /* 0x004c0000c214783b */ /* 0x000e660000000200 */
[C---:B----4-:R-:W-:Y:S01]  /*14b00*/  HMMA.16816.F32.BF16 R28, R140.reuse, R124, RZ ;  /* 0x0000007c8c1c723c */ /* 0x050fe200000418ff */
[----:B------:R-:W-:Y:S04]  /*14b10*/  LDSM.16.M88.4 R36, [R193+0x1000] ;  /* 0x00100000c124783b */ /* 0x000fe80000000200 */
[----:B------:R-:W4:Y:S01]  /*14b20*/  LDSM.16.M88.4 R128, [R122+0x5000] ;  /* 0x005000007a80783b */ /* 0x000f220000000200 */
[----:B------:R-:W-:Y:S03]  /*14b30*/  HMMA.16816.F32.BF16 R124, R140, R126, RZ ;  /* 0x0000007e8c7c723c */ /* 0x000fe600000418ff */
[----:B------:R-:W4:Y:S03]  /*14b40*/  LDSM.16.M88.4 R12, [R122+0x3800] ;  /* 0x003800007a0c783b */ /* 0x000f260000000200 */
[C---:B------:R-:W-:Y:S01]  /*14b50*/  HMMA.16816.F32.BF16 R4, R176.reuse, R132, R4 ;  /* 0x00000084b004723c */ /* 0x040fe20000041804 */
[----:B------:R-:W4:Y:S04]  /*14b60*/  LDSM.16.M88.4 R8, [R122+0x3c00] ;  /* 0x003c00007a08783b */ /* 0x000f280000000200 */
[----:B------:R-:W4:Y:S01]  /*14b70*/  LDSM.16.M88.4 R184, [R194+0x5400] ;  /* 0x00540000c2b8783b */ /* 0x000f220000000200 */
[----:B------:R-:W-:Y:S03]  /*14b80*/  HMMA.16816.F32.BF16 R16, R176, R134, R16 ;  /* 0x00000086b010723c */ /* 0x000fe60000041810 */
[----:B------:R-:W-:Y:S03]  /*14b90*/  LDSM.16.M88.4 R180, [R194+0x7000] ;  /* 0x00700000c2b4783b */ /* 0x000fe60000000200 */
[C---:B-----5:R-:W-:Y:S01]  /*14ba0*/  HMMA.16816.F32.BF16 R64, R140.reuse, R60, RZ ;  /* 0x0000003c8c40723c */ /* 0x060fe200000418ff */
[----:B------:R-:W-:Y:S04]  /*14bb0*/  LDSM.16.M88.4 R164, [R122+0x4c00] ;  /* 0x004c00007aa4783b */ /* 0x000fe80000000200 */
[----:B------:R-:W-:Y:S01]  /*14bc0*/  LDSM.16.M88.4 R132, [R194+0x5800] ;  /* 0x00580000c284783b */ /* 0x000fe20000000200 */
[----:B------:R-:W-:Y:S03]  /*14bd0*/  HMMA.16816.F32.BF16 R56, R140, R52, RZ ;  /* 0x000000348c38723c */ /* 0x000fe600000418ff */
[----:B------:R-:W-:Y:S03]  /*14be0*/  LDSM.16.M88.4 R168, [R122+0x4800] ;  /* 0x004800007aa8783b */ /* 0x000fe60000000200 */
[----:B------:R-:W-:Y:S01]  /*14bf0*/  HMMA.16816.F32.BF16 R4, R136, R32, R4 ;  /* 0x000000208804723c */ /* 0x000fe20000041804 */
[----:B------:R-:W-:Y:S04]  /*14c00*/  LDSM.16.M88.4 R172, [R122+0x4400] ;  /* 0x004400007aac783b */ /* 0x000fe80000000200 */
[----:B------:R-:W0:Y:S01]  /*14c10*/  LDGDEPBAR ;  /* 0x00000000000079af */ /* 0x000e220000000000 */
[C---:B------:R-:W-:Y:S06]  /*14c20*/  HMMA.16816.F32.BF16 R60, R140.reuse, R62, RZ ;  /* 0x0000003e8c3c723c */ /* 0x040fec00000418ff */
[----:B------:R-:W-:Y:S06]  /*14c30*/  HMMA.16816.F32.BF16 R52, R140, R54, RZ ;  /* 0x000000368c34723c */ /* 0x000fec00000418ff */
[C---:B--2---:R-:W-:Y:S06]  /*14c40*/  HMMA.16816.F32.BF16 R28, R176.reuse, R24, R28 ;  /* 0x00000018b01c723c */ /* 0x044fec000004181c */
[----:B------:R-:W-:Y:S01]  /*14c50*/  HMMA.16816.F32.BF16 R124, R176, R26, R124 ;  /* 0x0000001ab07c723c */ /* 0x000fe2000004187c */
[----:B------:R-:W2:Y:S05]  /*14c60*/  LDSM.16.M88.4 R24, [R195+0x2000] ;  /* 0x00200000c318783b */ /* 0x000eaa0000000200 */
[C---:B------:R-:W-:Y:S06]  /*14c70*/  HMMA.16816.F32.BF16 R44, R140.reuse, R40, RZ ;  /* 0x000000288c2c723c */ /* 0x040fec00000418ff */
[C---:B-1----:R-:W-:Y:S06]  /*14c80*/  HMMA.16816.F32.BF16 R160, R140.reuse, R156, RZ ;  /* 0x0000009c8ca0723c */ /* 0x042fec00000418ff */
[C---:B------:R-:W-:Y:S06]  /*14c90*/  HMMA.16816.F32.BF16 R152, R140.reuse, R148, RZ ;  /* 0x000000948c98723c */ /* 0x040fec00000418ff */
[C---:B------:R-:W-:Y:S06]  /*14ca0*/  HMMA.16816.F32.BF16 R40, R140.reuse, R42, RZ ;  /* 0x0000002a8c28723c */ /* 0x040fec00000418ff */
[C---:B------:R-:W-:Y:S06]  /*14cb0*/  HMMA.16816.F32.BF16 R156, R140.reuse, R158, RZ ;  /* 0x0000009e8c9c723c */ /* 0x040fec00000418ff */
[C---:B------:R-:W-:Y:S06]  /*14cc0*/  HMMA.16816.F32.BF16 R148, R140.reuse, R150, RZ ;  /* 0x000000968c94723c */ /* 0x040fec00000418ff */
[C---:B------:R-:W-:Y:S06]  /*14cd0*/  HMMA.16816.F32.BF16 R144, R140.reuse, R20, RZ ;  /* 0x000000148c90723c */ /* 0x040fec00000418ff */
[----:B------:R-:W-:Y:S01]  /*14ce0*/  HMMA.16816.F32.BF16 R140, R140, R22, RZ ;  /* 0x000000168c8c723c */ /* 0x000fe200000418ff */
[----:B------:R-:W1:Y:S05]  /*14cf0*/  LDSM.16.M88.4 R20, [R122+0x4000] ;  /* 0x004000007a14783b */ /* 0x000e6a0000000200 */
[----:B------:R-:W-:Y:S01]  /*14d00*/  HMMA.16816.F32.BF16 R16, R136, R34, R16 ;  /* 0x000000228810723c */ /* 0x000fe20000041810 */
[----:B------:R-:W5:Y:S05]  /*14d10*/  LDSM.16.M88.4 R32, [R122+0x5400] ;  /* 0x005400007a20783b */ /* 0x000f6a0000000200 */
[----:B----4-:R-:W-:Y:S06]  /*14d20*/  HMMA.16816.F32.BF16 R4, R36, R128, R4 ;  /* 0x000000802404723c */ /* 0x010fec0000041804 */
[C---:B------:R-:W-:Y:S06]  /*14d30*/  HMMA.16816.F32.BF16 R64, R176.reuse, R12, R64 ;  /* 0x0000000cb040723c */ /* 0x040fec0000041840 */
[C---:B------:R-:W-:Y:S01]  /*14d40*/  HMMA.16816.F32.BF16 R60, R176.reuse, R14, R60 ;  /* 0x0000000eb03c723c */ /* 0x040fe2000004183c */
[----:B------:R-:W-:Y:S05]  /*14d50*/  LDSM.16.M88.4 R12, [R193+0x2000] ;  /* 0x00200000c10c783b */ /* 0x000fea0000000200 */
[C---:B------:R-:W-:Y:S06]  /*14d60*/  HMMA.16816.F32.BF16 R56, R176.reuse, R8, R56 ;  /* 0x00000008b038723c */ /* 0x040fec0000041838 */
[----:B------:R-:W-:Y:S01]  /*14d70*/  HMMA.16816.F32.BF16 R52, R176, R10, R52 ;  /* 0x0000000ab034723c */ /* 0x000fe20000041834 */
[----:B------:R-:W4:Y:S05]  /*14d80*/  LDSM.16.M88.4 R8, [R122+0x7000] ;  /* 0x007000007a08783b */ /* 0x000f2a0000000200 */
[----:B------:R-:W-:Y:S01]  /*14d90*/  HMMA.16816.F32.BF16 R16, R36, R130, R16 ;  /* 0x000000822410723c */ /* 0x000fe20000041810 */
[----:B------:R-:W-:Y:S05]  /*14da0*/  LDSM.16.M88.4 R128, [R194+0x5c00] ;  /* 0x005c0000c280783b */ /* 0x000fea0000000200 */
[----:B------:R-:W-:Y:S06]  /*14db0*/  HMMA.16816.F32.BF16 R28, R136, R184, R28 ;  /* 0x000000b8881c723c */ /* 0x000fec000004181c */
[----:B--2---:R-:W-:Y:S06]  /*14dc0*/  HMMA.16816.F32.BF16 R4, R24, R180, R4 ;  /* 0x000000b41804723c */ /* 0x004fec0000041804 */
[C---:B-1----:R-:W-:Y:S06]  /*14dd0*/  HMMA.16816.F32.BF16 R44, R176.reuse, R20, R44 ;  /* 0x00000014b02c723c */ /* 0x042fec000004182c */
[C---:B------:R-:W-:Y:S01]  /*14de0*/  HMMA.16816.F32.BF16 R40, R176.reuse, R22, R40 ;  /* 0x00000016b028723c */ /* 0x040fe20000041828 */
[----:B------:R-:W1:Y:S05]  /*14df0*/  LDSM.16.M88.4 R20, [R194+0x7400] ;  /* 0x00740000c214783b */ /* 0x000e6a0000000200 */
[C---:B------:R-:W-:Y:S06]  /*14e00*/  HMMA.16816.F32.BF16 R144, R176.reuse, R164, R144 ;  /* 0x000000a4b090723c */ /* 0x040fec0000041890 */
[----:B------:R-:W-:Y:S01]  /*14e10*/  HMMA.16816.F32.BF16 R140, R176, R166, R140 ;  /* 0x000000a6b08c723c */ /* 0x000fe2000004188c */
[----:B------:R-:W2:Y:S05]  /*14e20*/  LDSM.16.M88.4 R164, [R122+0x5800] ;  /* 0x005800007aa4783b */ /* 0x000eaa0000000200 */
[----:B------:R-:W-:Y:S06]  /*14e30*/  HMMA.16816.F32.BF16 R16, R24, R182, R16 ;  /* 0x000000b61810723c */ /* 0x000fec0000041810 */
[----:B-----5:R-:W-:Y:S06]  /*14e40*/  HMMA.16816.F32.BF16 R28, R36, R32, R28 ;  /* 0x00000020241c723c */ /* 0x020fec000004181c */
[----:B----4-:R-:W-:Y:S06]  /*14e50*/  HMMA.16816.F32.BF16 R4, R12, R8, R4 ;  /* 0x000000080c04723c */ /* 0x010fec0000041804 */
[C---:B------:R-:W-:Y:S06]  /*14e60*/  HMMA.16816.F32.BF16 R64, R136.reuse, R132, R64 ;  /* 0x000000848840723c */ /* 0x040fec0000041840 */
[----:B------:R-:W-:Y:S01]  /*14e70*/  HMMA.16816.F32.BF16 R132, R136, R134, R60 ;  /* 0x000000868884723c */ /* 0x000fe2000004183c */
[----:B------:R-:W4:Y:S05]  /*14e80*/  LDSM.16.M88.4 R60, [R122+0x7400] ;  /* 0x007400007a3c783b */ /* 0x000f2a0000000200 */
[C---:B------:R-:W-:Y:S06]  /*14e90*/  HMMA.16816.F32.BF16 R152, R176.reuse, R168, R152 ;  /* 0x000000a8b098723c */ /* 0x040fec0000041898 */
[----:B------:R-:W-:Y:S01]  /*14ea0*/  HMMA.16816.F32.BF16 R148, R176, R170, R148 ;  /* 0x000000aab094723c */ /* 0x000fe20000041894 */
[----:B------:R-:W5:Y:S05]  /*14eb0*/  LDSM.16.M88.4 R168, [R194+0x6000] ;  /* 0x00600000c2a8783b */ /* 0x000f6a0000000200 */
[----:B------:R-:W-:Y:S06]  /*14ec0*/  HMMA.16816.F32.BF16 R124, R136, R186, R124 ;  /* 0x000000ba887c723c */ /* 0x000fec000004187c */
[----:B------:R-:W-:Y:S01]  /*14ed0*/  HMMA.16816.F32.BF16 R16, R12, R10, R16 ;  /* 0x0000000a0c10723c */ /* 0x000fe20000041810 */
[-C--:B---3--:R-:W-:Y:S01]  /*14ee0*/  FMUL.FTZ R4, R4, R3.reuse ;  /* 0x0000000304047220 */ /* 0x088fe20000410000 */
[-C--:B------:R-:W-:Y:S01]  /*14ef0*/  FMUL.FTZ R5, R5, R3.reuse ;  /* 0x0000000305057220 */ /* 0x080fe20000410000 */
[----:B------:R-:W-:Y:S02]  /*14f00*/  LDSM.16.M88.4 R8, [R194+0x6400] ;  /* 0x00640000c208783b */ /* 0x000fe40000000200 */
[----:B------:R-:W-:Y:S01]  /*14f10*/  MUFU.TANH R50, R4 ;  /* 0x0000000400327308 */ /* 0x000fe20000002400 */
[----:B-1----:R-:W-:Y:S06]  /*14f20*/  HMMA.16816.F32.BF16 R28, R24, R20, R28 ;  /* 0x00000014181c723c */ /* 0x002fec000004181c */
[C---:B------:R-:W-:Y:S01]  /*14f30*/  HMMA.16816.F32.BF16 R160, R176.reuse, R172, R160 ;  /* 0x000000acb0a0723c */ /* 0x040fe200000418a0 */
[----:B------:R1:W-:Y:S05]  /*14f40*/  MUFU.TANH R172, R5 ;  /* 0x0000000500ac7308 */ /* 0x0003ea0000002400 */
[----:B------:R-:W-:Y:S06]  /*14f50*/  HMMA.16816.F32.BF16 R156, R176, R174, R156 ;  /* 0x000000aeb09c723c */ /* 0x000fec000004189c */
[----:B--2---:R-:W-:Y:S01]  /*14f60*/  HMMA.16816.F32.BF16 R64, R36, R164, R64 ;  /* 0x000000a42440723c */ /* 0x004fe20000041840 */
[-C--:B------:R-:W-:Y:S01]  /*14f70*/  FMUL.FTZ R174, R7, R3.reuse ;  /* 0x0000000307ae7220 */ /* 0x080fe20000410000 */
[-C--:B------:R-:W-:Y:S01]  /*14f80*/  FMUL.FTZ R16, R16, R3.reuse ;  /* 0x0000000310107220 */ /* 0x080fe20000410000 */
[----:B------:R-:W-:-:S03]  /*14f90*/  FMUL.FTZ R123, R18, R3 ;  /* 0x00000003127b7220 */ /* 0x000fc60000410000 */
[----:B------:R-:W-:Y:S01]  /*14fa0*/  HMMA.16816.F32.BF16 R56, R136, R128, R56 ;  /* 0x000000808838723c */ /* 0x000fe20000041838 */
[-C--:B------:R-:W-:Y:S01]  /*14fb0*/  FMUL.FTZ R164, R6, R3.reuse ;  /* 0x0000000306a47220 */ /* 0x080fe20000410000 */
[----:B------:R2:W-:Y:S01]  /*14fc0*/  MUFU.TANH R121, R16 ;  /* 0x0000001000797308 */ /* 0x0005e20000002400 */
[----:B-1----:R-:W1:Y:S03]  /*14fd0*/  LDSM.16.M88.4 R4, [R122+0x5c00] ;  /* 0x005c00007a04783b */ /* 0x002e660000000200 */
[----:B------:R-:W-:Y:S01]  /*14fe0*/  HMMA.16816.F32.BF16 R124, R36, R34, R124 ;  /* 0x00000022247c723c */ /* 0x000fe2000004187c */
[----:B------:R-:W3:Y:S03]  /*14ff0*/  LDSM.16.M88.4 R32, [R194+0x7800] ;  /* 0x00780000c220783b */ /* 0x000ee60000000200 */
[----:B------:R-:W3:Y:S02]  /*15000*/  MUFU.TANH R123, R123 ;  /* 0x0000007b007b7308 */ /* 0x000ee40000002400 */
[----:B------:R-:W-:Y:S01]  /*15010*/  HMMA.16816.F32.BF16 R52, R136, R130, R52 ;  /* 0x000000828834723c */ /* 0x000fe20000041834 */
[----:B------:R-:W-:Y:S05]  /*15020*/  LDSM.16.M88.4 R128, [R194+0x7c00] ;  /* 0x007c0000c280783b */ /* 0x000fea0000000200 */
[----:B----4-:R-:W-:Y:S01]  /*15030*/  HMMA.16816.F32.BF16 R28, R12, R60, R28 ;  /* 0x0000003c0c1c723c */ /* 0x010fe2000004181c */
[----:B------:R-:W-:Y:S05]  /*15040*/  MUFU.TANH R174, R174 ;  /* 0x000000ae00ae7308 */ /* 0x000fea0000002400 */
[C---:B-----5:R-:W-:Y:S03]  /*15050*/  HMMA.16816.F32.BF16 R44, R136.reuse, R168, R44 ;  /* 0x000000a8882c723c */ /* 0x060fe6000004182c */
[----:B------:R-:W-:Y:S03]  /*15060*/  MUFU.TANH R164, R164 ;  /* 0x000000a400a47308 */ /* 0x000fe60000002400 */
[----:B------:R-:W-:Y:S01]  /*15070*/  HMMA.16816.F32.BF16 R40, R136, R170, R40 ;  /* 0x000000aa8828723c */ /* 0x000fe20000041828 */
[----:B------:R-:W-:-:S05]  /*15080*/  FMUL.FTZ R168, R17, R3 ;  /* 0x0000000311a87220 */ /* 0x000fca0000410000 */
[----:B------:R-:W-:Y:S01]  /*15090*/  HMMA.16816.F32.BF16 R132, R36, R166, R132 ;  /* 0x000000a62484723c */ /* 0x000fe20000041884 */
[-C--:B------:R-:W-:Y:S01]  /*150a0*/  FMUL.FTZ R170, R19, R3.reuse ;  /* 0x0000000313aa7220 */ /* 0x080fe20000410000 */
[----:B------:R-:W-:Y:S01]  /*150b0*/  MUFU.TANH R168, R168 ;  /* 0x000000a800a87308 */ /* 0x000fe20000002400 */
[----:B--2---:R-:W2:Y:S03]  /*150c0*/  LDSM.16.M88.4 R16, [R194+0x6800] ;  /* 0x00680000c210783b */ /* 0x004ea60000000200 */
[----:B------:R-:W-:Y:S01]  /*150d0*/  HMMA.16816.F32.BF16 R124, R24, R22, R124 ;  /* 0x00000016187c723c */ /* 0x000fe2000004187c */
[-C--:B------:R-:W-:Y:S01]  /*150e0*/  FMUL.FTZ R28, R28, R3.reuse ;  /* 0x000000031c1c7220 */ /* 0x080fe20000410000 */
[-C--:B------:R-:W-:Y:S01]  /*150f0*/  FMUL.FTZ R29, R29, R3.reuse ;  /* 0x000000031d1d7220 */ /* 0x080fe20000410000 */
[-C--:B------:R-:W-:Y:S01]  /*15100*/  FMUL.FTZ R30, R30, R3.reuse ;  /* 0x000000031e1e7220 */ /* 0x080fe20000410000 */
[----:B------:R-:W4:Y:S01]  /*15110*/  LDSM.16.M88.4 R20, [R122+0x7800] ;  /* 0x007800007a14783b */ /* 0x000f220000000200 */
[----:B------:R-:W5:Y:S01]  /*15120*/  MUFU.TANH R165, R28 ;  /* 0x0000001c00a57308 */ /* 0x000f620000002400 */
[----:B-1----:R-:W-:Y:S01]  /*15130*/  HMMA.16816.F32.BF16 R56, R36, R4, R56 ;  /* 0x000000042438723c */ /* 0x002fe20000041838 */
[----:B------:R-:W-:-:S05]  /*15140*/  FMUL.FTZ R175, R31, R3 ;  /* 0x000000031faf7220 */ /* 0x000fca0000410000 */
[----:B------:R-:W-:Y:S01]  /*15150*/  HMMA.16816.F32.BF16 R52, R36, R6, R52 ;  /* 0x000000062434723c */ /* 0x000fe20000041834 */
[----:B------:R-:W-:Y:S01]  /*15160*/  MUFU.TANH R166, R29 ;  /* 0x0000001d00a67308 */ /* 0x000fe20000002400 */
[----:B------:R-:W-:Y:S04]  /*15170*/  LDSM.16.M88.4 R4, [R194+0x8000] ;  /* 0x00800000c204783b */ /* 0x000fe80000000200 */
[C---:B------:R-:W-:Y:S03]  /*15180*/  HMMA.16816.F32.BF16 R160, R136.reuse, R8, R160 ;  /* 0x0000000888a0723c */ /* 0x040fe600000418a0 */
[----:B------:R1:W5:Y:S03]  /*15190*/  MUFU.TANH R167, R30 ;  /* 0x0000001e00a77308 */ /* 0x0003660000002400 */
[----:B------:R-:W-:Y:S01]  /*151a0*/  HMMA.16816.F32.BF16 R156, R136, R10, R156 ;  /* 0x0000000a889c723c */ /* 0x000fe2000004189c */
[----:B------:R-:W5:Y:S04]  /*151b0*/  LDSM.16.M88.4 R8, [R122+0x6000] ;  /* 0x006000007a08783b */ /* 0x000f680000000200 */
[----:B------:R-:W-:Y:S01]  /*151c0*/  MUFU.TANH R170, R170 ;  /* 0x000000aa00aa7308 */ /* 0x000fe20000002400 */
[C---:B---3--:R-:W-:Y:S06]  /*151d0*/  HMMA.16816.F32.BF16 R64, R24.reuse, R32, R64 ;  /* 0x000000201840723c */ /* 0x048fec0000041840 */
[----:B------:R-:W-:Y:S01]  /*151e0*/  HMMA.16816.F32.BF16 R132, R24, R34, R132 ;  /* 0x000000221884723c */ /* 0x000fe20000041884 */
[----:B------:R-:W-:Y:S01]  /*151f0*/  LDSM.16.M88.4 R32, [R122+0x8000] ;  /* 0x008000007a20783b */ /* 0x000fe20000000200 */
[----:B------:R-:W-:Y:S03]  /*15200*/  MUFU.TANH R175, R175 ;  /* 0x000000af00af7308 */ /* 0x000fe60000002400 */
[----:B-1----:R-:W1:Y:S01]  /*15210*/  LDSM.16.M88.4 R28, [R122+0x7c00] ;  /* 0x007c00007a1c783b */ /* 0x002e620000000200 */
[C---:B--2---:R-:W-:Y:S06]  /*15220*/  HMMA.16816.F32.BF16 R152, R136.reuse, R16, R152 ;  /* 0x000000108898723c */ /* 0x044fec0000041898 */
[----:B------:R-:W-:Y:S01]  /*15230*/  HMMA.16816.F32.BF16 R148, R136, R18, R148 ;  /* 0x000000128894723c */ /* 0x000fe20000041894 */
[----:B------:R-:W2:Y:S05]  /*15240*/  LDSM.16.M88.4 R16, [R122+0x6400] ;  /* 0x006400007a10783b */ /* 0x000eaa0000000200 */
[----:B------:R-:W-:Y:S01]  /*15250*/  HMMA.16816.F32.BF16 R124, R12, R62, R124 ;  /* 0x0000003e0c7c723c */ /* 0x000fe2000004187c */
[----:B------:R-:W3:Y:S05]  /*15260*/  LDSM.16.M88.4 R60, [R194+0x6c00] ;  /* 0x006c0000c23c783b */ /* 0x000eea0000000200 */
[C---:B------:R-:W-:Y:S06]  /*15270*/  HMMA.16816.F32.BF16 R56, R24.reuse, R128, R56 ;  /* 0x000000801838723c */ /* 0x040fec0000041838 */
[----:B------:R-:W-:Y:S06]  /*15280*/  HMMA.16816.F32.BF16 R52, R24, R130, R52 ;  /* 0x000000821834723c */ /* 0x000fec0000041834 */
[C---:B----4-:R-:W-:Y:S06]  /*15290*/  HMMA.16816.F32.BF16 R64, R12.reuse, R20, R64 ;  /* 0x000000140c40723c */ /* 0x050fec0000041840 */
[----:B------:R-:W-:Y:S01]  /*152a0*/  HMMA.16816.F32.BF16 R132, R12, R22, R132 ;  /* 0x000000160c84723c */ /* 0x000fe20000041884 */
[----:B------:R-:W4:Y:S01]  /*152b0*/  LDSM.16.M88.4 R20, [R122+0x6800] ;  /* 0x006800007a14783b */ /* 0x000f220000000200 */
[-C--:B------:R-:W-:Y:S01]  /*152c0*/  FMUL.FTZ R124, R124, R3.reuse ;  /* 0x000000037c7c7220 */ /* 0x080fe20000410000 */
[-C--:B------:R-:W-:Y:S01]  /*152d0*/  FMUL.FTZ R176, R125, R3.reuse ;  /* 0x000000037db07220 */ /* 0x080fe20000410000 */
[----:B------:R-:W-:-:S02]  /*152e0*/  FMUL.FTZ R125, R126, R3 ;  /* 0x000000037e7d7220 */ /* 0x000fc40000410000 */
[C---:B-----5:R-:W-:Y:S02]  /*152f0*/  HMMA.16816.F32.BF16 R44, R36.reuse, R8, R44 ;  /* 0x00000008242c723c */ /* 0x060fe4000004182c */
[----:B------:R-:W-:Y:S04]  /*15300*/  MUFU.TANH R124, R124 ;  /* 0x0000007c007c7308 */ /* 0x000fe80000002400 */
[----:B------:R-:W-:Y:S01]  /*15310*/  HMMA.16816.F32.BF16 R40, R36, R10, R40 ;  /* 0x0000000a2428723c */ /* 0x000fe20000041828 */
[----:B------:R-:W5:Y:S03]  /*15320*/  LDSM.16.M88.4 R8, [R194+0x8400] ;  /* 0x00840000c208783b */ /* 0x000f660000000200 */
[----:B------:R-:W-:Y:S02]  /*15330*/  MUFU.TANH R125, R125 ;  /* 0x0000007d007d7308 */ /* 0x000fe40000002400 */
[----:B-1----:R-:W-:Y:S01]  /*15340*/  HMMA.16816.F32.BF16 R56, R12, R28, R56 ;  /* 0x0000001c0c38723c */ /* 0x002fe20000041838 */
[-C--:B------:R-:W-:Y:S01]  /*15350*/  FMUL.FTZ R64, R64, R3.reuse ;  /* 0x0000000340407220 */ /* 0x080fe20000410000 */
[----:B------:R-:W-:-:S04]  /*15360*/  FMUL.FTZ R66, R66, R3 ;  /* 0x0000000342427220 */ /* 0x000fc80000410000 */
[----:B------:R-:W-:Y:S01]  /*15370*/  HMMA.16816.F32.BF16 R52, R12, R30, R52 ;  /* 0x0000001e0c34723c */ /* 0x000fe20000041834 */
[----:B------:R-:W1:Y:S01]  /*15380*/  LDSM.16.M88.4 R28, [R122+0x6c00] ;  /* 0x006c00007a1c783b */ /* 0x000e620000000200 */
[----:B------:R-:W1:Y:S01]  /*15390*/  MUFU.TANH R237, R64 ;  /* 0x0000004000ed7308 */ /* 0x000e620000002400 */
[-C--:B------:R-:W-:Y:S01]  /*153a0*/  FMUL.FTZ R132, R132, R3.reuse ;  /* 0x0000000384847220 */ /* 0x080fe20000410000 */
[-C--:B------:R-:W-:Y:S01]  /*153b0*/  FMUL.FTZ R134, R134, R3.reuse ;  /* 0x0000000386867220 */ /* 0x080fe20000410000 */
[-C--:B------:R-:W-:Y:S01]  /*153c0*/  FMUL.FTZ R133, R133, R3.reuse ;  /* 0x0000000385857220 */ /* 0x080fe20000410000 */
[----:B--2---:R-:W-:Y:S01]  /*153d0*/  HMMA.16816.F32.BF16 R160, R36, R16, R160 ;  /* 0x0000001024a0723c */ /* 0x004fe200000418a0 */
[----:B------:R-:W-:-:S03]  /*153e0*/  FMUL.FTZ R135, R135, R3 ;  /* 0x0000000387877220 */ /* 0x000fc60000410000 */
[----:B------:R-:W2:Y:S02]  /*153f0*/  MUFU.TANH R247, R66 ;  /* 0x0000004200f77308 */ /* 0x000ea40000002400 */
[----:B------:R-:W-:Y:S01]  /*15400*/  HMMA.16816.F32.BF16 R156, R36, R18, R156 ;  /* 0x00000012249c723c */ /* 0x000fe2000004189c */
[----:B------:R-:W-:Y:S05]  /*15410*/  LDSM.16.M88.4 R16, [R194+0x8800] ;  /* 0x00880000c210783b */ /* 0x000fea0000000200 */
[----:B---3--:R-:W-:Y:S01]  /*15420*/  HMMA.16816.F32.BF16 R144, R136, R60, R144 ;  /* 0x0000003c8890723c */ /* 0x008fe20000041890 */
[----:B------:R-:W3:Y:S01]  /*15430*/  MUFU.TANH R235, R132 ;  /* 0x0000008400eb7308 */ /* 0x000ee20000002400 */
[-C--:B------:R-:W-:Y:S01]  /*15440*/  FMUL.FTZ R56, R56, R3.reuse ;  /* 0x0000000338387220 */ /* 0x080fe20000410000 */
[-C--:B------:R-:W-:Y:S01]  /*15450*/  FMUL.FTZ R58, R58, R3.reuse ;  /* 0x000000033a3a7220 */ /* 0x080fe20000410000 */
[-C--:B------:R-:W-:Y:S01]  /*15460*/  FMUL.FTZ R57, R57, R3.reuse ;  /* 0x0000000339397220 */ /* 0x080fe20000410000 */
[-C--:B------:R-:W-:Y:S01]  /*15470*/  FMUL.FTZ R59, R59, R3.reuse ;  /* 0x000000033b3b7220 */ /* 0x080fe20000410000 */
[C---:B------:R-:W-:Y:S01]  /*15480*/  HMMA.16816.F32.BF16 R44, R24.reuse, R4, R44 ;  /* 0x00000004182c723c */ /* 0x040fe2000004182c */
[-C--:B------:R-:W-:Y:S01]  /*15490*/  FMUL.FTZ R52, R52, R3.reuse ;  /* 0x0000000334347220 */ /* 0x080fe20000410000 */
[-C--:B------:R-:W-:Y:S01]  /*154a0*/  FMUL.FTZ R54, R54, R3.reuse ;  /* 0x0000000336367220 */ /* 0x080fe20000410000 */
[----:B------:R-:W3:Y:S01]  /*154b0*/  MUFU.TANH R241, R134 ;  /* 0x0000008600f17308 */ /* 0x000ee20000002400 */
[-C--:B------:R-:W-:Y:S01]  /*154c0*/  FMUL.FTZ R60, R127, R3.reuse ;  /* 0x000000037f3c7220 */ /* 0x080fe20000410000 */
[-C--:B------:R-:W-:Y:S01]  /*154d0*/  FMUL.FTZ R61, R65, R3.reuse ;  /* 0x00000003413d7220 */ /* 0x080fe20000410000 */
[----:B------:R-:W-:Y:S01]  /*154e0*/  HMMA.16816.F32.BF16 R40, R24, R6, R40 ;  /* 0x000000061828723c */ /* 0x000fe20000041828 */
[----:B------:R-:W2:Y:S01]  /*154f0*/  LDSM.16.M88.4 R4, [R122+0x8400] ;  /* 0x008400007a04783b */ /* 0x000ea20000000200 */
[-C--:B------:R-:W-:Y:S01]  /*15500*/  FMUL.FTZ R53, R53, R3.reuse ;  /* 0x0000000335357220 */ /* 0x080fe20000410000 */
[----:B------:R-:W-:-:S02]  /*15510*/  FMUL.FTZ R55, R55, R3 ;  /* 0x0000000337377220 */ /* 0x000fc40000410000 */
[----:B------:R-:W3:Y:S01]  /*15520*/  MUFU.TANH R223, R56 ;  /* 0x0000003800df7308 */ /* 0x000ee20000002400 */
[----:B------:R-:W-:Y:S06]  /*15530*/  HMMA.16816.F32.BF16 R140, R136, R62, R140 ;  /* 0x0000003e888c723c */ /* 0x000fec000004188c */
[----:B----4-:R-:W-:Y:S01]  /*15540*/  HMMA.16816.F32.BF16 R152, R36, R20, R152 ;  /* 0x000000142498723c */ /* 0x010fe20000041898 */
[----:B------:R-:W4:Y:S01]  /*15550*/  MUFU.TANH R231, R58 ;  /* 0x0000003a00e77308 */ /* 0x000f220000002400 */
[----:B------:R-:W-:-:S04]  /*15560*/  FMUL.FTZ R62, R67, R3 ;  /* 0x00000003433e7220 */ /* 0x000fc80000410000 */
[----:B------:R-:W-:Y:S01]  /*15570*/  HMMA.16816.F32.BF16 R148, R36, R22, R148 ;  /* 0x000000162494723c */ /* 0x000fe20000041894 */
[----:B------:R-:W3:Y:S02]  /*15580*/  LDSM.16.M88.4 R20, [R194+0x8c00] ;  /* 0x008c0000c214783b */ /* 0x000ee40000000200 */
[----:B------:R-:W4:Y:S03]  /*15590*/  MUFU.TANH R179, R52 ;  /* 0x0000003400b37308 */ /* 0x000f260000002400 */
[C---:B-----5:R-:W-:Y:S05]  /*155a0*/  HMMA.16816.F32.BF16 R160, R24.reuse, R8, R160 ;  /* 0x0000000818a0723c */ /* 0x060fea00000418a0 */
[----:B------:R-:W-:Y:S01]  /*155b0*/  MUFU.TANH R229, R57 ;  /* 0x0000003900e57308 */ /* 0x000fe20000002400 */
[----:B------:R-:W-:Y:S01]  /*155c0*/  HMMA.16816.F32.BF16 R156, R24, R10, R156 ;  /* 0x0000000a189c723c */ /* 0x000fe2000004189c */
[----:B------:R-:W5:Y:S05]  /*155d0*/  LDSM.16.M88.4 R8, [R122+0x8800] ;  /* 0x008800007a08783b */ /* 0x000f6a0000000200 */
[----:B-1----:R-:W-:Y:S01]  /*155e0*/  HMMA.16816.F32.BF16 R144, R36, R28, R144 ;  /* 0x0000001c2490723c */ /* 0x002fe20000041890 */
[----:B------:R-:W1:Y:S01]  /*155f0*/  S2R R28, SR_TID.X ;  /* 0x00000000001c7919 */ /* 0x000e620000002100 */
[----:B------:R-:W4:Y:S04]  /*15600*/  MUFU.TANH R227, R54 ;  /* 0x0000003600e37308 */ /* 0x000f280000002400 */
[----:B------:R-:W-:Y:S04]  /*15610*/  HMMA.16816.F32.BF16 R44, R12, R32, R44 ;  /* 0x000000200c2c723c */ /* 0x000fe8000004182c */
[----:B------:R-:W-:Y:S02]  /*15620*/  MUFU.TANH R176, R176 ;  /* 0x000000b000b07308 */ /* 0x000fe40000002400 */
[----:B------:R-:W-:Y:S06]  /*15630*/  HMMA.16816.F32.BF16 R140, R36, R30, R140 ;  /* 0x0000001e248c723c */ /* 0x000fec000004188c */
[C---:B--2---:R-:W-:Y:S01]  /*15640*/  HMMA.16816.F32.BF16 R160, R12.reuse, R4, R160 ;  /* 0x000000040ca0723c */ /* 0x044fe200000418a0 */
[----:B------:R-:W-:Y:S05]  /*15650*/  MUFU.TANH R60, R60 ;  /* 0x0000003c003c7308 */ /* 0x000fea0000002400 */
[----:B------:R-:W-:Y:S01]  /*15660*/  HMMA.16816.F32.BF16 R156, R12, R6, R156 ;  /* 0x000000060c9c723c */ /* 0x000fe2000004189c */
[----:B------:R-:W2:Y:S01]  /*15670*/  LDSM.16.M88.4 R4, [R122+0x8c00] ;  /* 0x008c00007a04783b */ /* 0x000ea20000000200 */
[----:B------:R-:W-:-:S04]  /*15680*/  DEPBAR.LE SB0, 0x0 ;  /* 0x000080000000791a */ /* 0x000fc80000000000 */
[C---:B------:R-:W-:Y:S01]  /*15690*/  HMMA.16816.F32.BF16 R152, R24.reuse, R16, R152 ;  /* 0x000000101898723c */ /* 0x040fe20000041898 */
[-C--:B------:R-:W-:Y:S01]  /*156a0*/  FMUL.FTZ R219, R47, R3.reuse ;  /* 0x000000032fdb7220 */ /* 0x080fe20000410000 */
[-C--:B------:R-:W-:Y:S01]  /*156b0*/  FMUL.FTZ R45, R45, R3.reuse ;  /* 0x000000032d2d7220 */ /* 0x080fe20000410000 */
[----:B-1----:R-:W-:Y:S02]  /*156c0*/  IMAD.SHL.U32 R47, R28, 0x2, RZ ;  /* 0x000000021c2f7824 */ /* 0x002fe400078e00ff */
[-C--:B------:R-:W-:Y:S01]  /*156d0*/  FMUL.FTZ R44, R44, R3.reuse ;  /* 0x000000032c2c7220 */ /* 0x080fe20000410000 */
[----:B------:R-:W-:Y:S01]  /*156e0*/  IMAD.SHL.U32 R28, R209, 0x80, RZ ;  /* 0x00000080d11c7824 */ /* 0x000fe200078e00ff */
[----:B------:R-:W-:Y:S01]  /*156f0*/  HMMA.16816.F32.BF16 R148, R24, R18, R148 ;  /* 0x000000121894723c */ /* 0x000fe20000041894 */
[----:B------:R1:W-:Y:S01]  /*15700*/  MUFU.TANH R215, R45 ;  /* 0x0000002d00d77308 */ /* 0x0003e20000002400 */
[----:B------:R-:W-:Y:S01]  /*15710*/  LOP3.LUT R47, R47, 0x6, RZ, 0xc0, !PT ;  /* 0x000000062f2f7812 */ /* 0x000fe200078ec0ff */
[----:B------:R-:W-:-:S03]  /*15720*/  FMUL.FTZ R46, R46, R3 ;  /* 0x000000032e2e7220 */ /* 0x000fc60000410000 */
[C---:B---3--:R-:W-:Y:S01]  /*15730*/  HMMA.16816.F32.BF16 R144, R24.reuse, R20, R144 ;  /* 0x000000141890723c */ /* 0x048fe20000041890 */
[--C-:B------:R-:W-:Y:S01]  /*15740*/  LOP3.LUT R16, R28, 0x8, R47.reuse, 0xfe, !PT ;  /* 0x000000081c107812 */ /* 0x100fe200078efe2f */
[----:B------:R-:W-:Y:S01]  /*15750*/  FMUL.FTZ R160, R160, R3 ;  /* 0x00000003a0a07220 */ /* 0x000fe20000410000 */
[--C-:B------:R-:W-:Y:S01]  /*15760*/  LOP3.LUT R30, R28, 0x10, R47.reuse, 0xfe, !PT ;  /* 0x000000101c1e7812 */ /* 0x100fe200078efe2f */
[----:B------:R-:W3:Y:S01]  /*15770*/  MUFU.TANH R191, R44 ;  /* 0x0000002c00bf7308 */ /* 0x000ee20000002400 */
[CC--:B------:R-:W-:Y:S01]  /*15780*/  ISETP.GE.AND P1, PT, R16.reuse, R48.reuse, PT ;  /* 0x000000301000720c */ /* 0x0c0fe20003f26270 */
[----:B------:R-:W-:Y:S01]  /*15790*/  HMMA.16816.F32.BF16 R140, R24, R22, R140 ;  /* 0x00000016188c723c */ /* 0x000fe2000004188c */
[----:B------:R-:W-:Y:S01]  /*157a0*/  ISETP.GE.AND P5, PT, R16, R49, PT ;  /* 0x000000311000720c */ /* 0x000fe20003fa6270 */
[-C--:B------:R-:W-:Y:S01]  /*157b0*/  FMUL.FTZ R162, R162, R3.reuse ;  /* 0x00000003a2a27220 */ /* 0x080fe20000410000 */
[-C--:B------:R-:W-:Y:S01]  /*157c0*/  ISETP.GE.AND P6, PT, R30, R48.reuse, PT ;  /* 0x000000301e00720c */ /* 0x080fe20003fc6270 */
[-C--:B------:R-:W-:Y:S01]  /*157d0*/  FMUL.FTZ R156, R156, R3.reuse ;  /* 0x000000039c9c7220 */ /* 0x080fe20000410000 */
[----:B------:R-:W-:Y:S01]  /*157e0*/  FSEL R21, R123, -INF , !P5 ;  /* 0xff8000007b157808 */ /* 0x000fe20006800000 */
[C---:B------:R-:W-:Y:S01]  /*157f0*/  HMMA.16816.F32.BF16 R40, R12.reuse, R34, R40 ;  /* 0x000000220c28723c */ /* 0x040fe20000041828 */
[----:B-1----:R-:W-:Y:S01]  /*15800*/  FSEL R45, R165, -INF , !P6 ;  /* 0xff800000a52d7808 */ /* 0x002fe20007000000 */
[----:B------:R-:W1:Y:S01]  /*15810*/  MUFU.TANH R181, R46 ;  /* 0x0000002e00b57308 */ /* 0x000e620000002400 */
[----:B------:R-:W-:Y:S01]  /*15820*/  FSEL R29, R121, -INF , !P1 ;  /* 0xff800000791d7808 */ /* 0x000fe20004800000 */
[----:B------:R-:W-:Y:S01]  /*15830*/  FMUL.FTZ R158, R158, R3 ;  /* 0x000000039e9e7220 */ /* 0x000fe20000410000 */
[----:B------:R-:W-:Y:S01]  /*15840*/  ISETP.GE.AND P1, PT, R30, R49, PT ;  /* 0x000000311e00720c */ /* 0x000fe20003f26270 */
[C---:B-----5:R-:W-:Y:S01]  /*15850*/  HMMA.16816.F32.BF16 R16, R12.reuse, R8, R152 ;  /* 0x000000080c10723c */ /* 0x060fe20000041898 */
[--C-:B------:R-:W-:Y:S01]  /*15860*/  LOP3.LUT R20, R28, 0x20, R47.reuse, 0xfe, !PT ;  /* 0x000000201c147812 */ /* 0x100fe200078efe2f */
[-C--:B------:R-:W-:Y:S01]  /*15870*/  FMUL.FTZ R161, R161, R3.reuse ;  /* 0x00000003a1a17220 */ /* 0x080fe20000410000 */
[----:B------:R-:W-:Y:S01]  /*15880*/  FSEL R35, R167, -INF , !P1 ;  /* 0xff800000a7237808 */ /* 0x000fe20004800000 */
[----:B------:R-:W-:Y:S01]  /*15890*/  MUFU.TANH R171, R160 ;  /* 0x000000a000ab7308 */ /* 0x000fe20000002400 */
[-C--:B------:R-:W-:Y:S01]  /*158a0*/  ISETP.GE.AND P1, PT, R20, R48.reuse, PT ;  /* 0x000000301400720c */ /* 0x080fe20003f26270 */
[C---:B--2---:R-:W-:Y:S01]  /*158b0*/  HMMA.16816.F32.BF16 R144, R12.reuse, R4, R144 ;  /* 0x000000040c90723c */ /* 0x044fe20000041890 */
[----:B------:R-:W-:Y:S01]  /*158c0*/  LOP3.LUT R8, R28, 0x18, R47, 0xfe, !PT ;  /* 0x000000181c087812 */ /* 0x000fe200078efe2f */
[-C--:B------:R-:W-:Y:S01]  /*158d0*/  FMUL.FTZ R157, R157, R3.reuse ;  /* 0x000000039d9d7220 */ /* 0x080fe20000410000 */
[----:B------:R-:W-:Y:S01]  /*158e0*/  FSEL R237, R237, -INF , !P1 ;  /* 0xff800000eded7808 */ /* 0x000fe20004800000 */
[----:B------:R-:W-:Y:S01]  /*158f0*/  FMUL.FTZ R159, R159, R3 ;  /* 0x000000039f9f7220 */ /* 0x000fe20000410000 */
[C---:B------:R-:W-:Y:S01]  /*15900*/  ISETP.GE.AND P5, PT, R8.reuse, R48, PT ;  /* 0x000000300800720c */ /* 0x040fe20003fa6270 */
[----:B------:R-:W-:Y:S01]  /*15910*/  HMMA.16816.F32.BF16 R140, R12, R6, R140 ;  /* 0x000000060c8c723c */ /* 0x000fe2000004188c */
[----:B------:R-:W-:Y:S01]  /*15920*/  ISETP.GE.AND P6, PT, R8, R49, PT ;  /* 0x000000310800720c */ /* 0x000fe20003fc6270 */
[----:B------:R-:W-:Y:S01]  /*15930*/  MUFU.TANH R177, R162 ;  /* 0x000000a200b17308 */ /* 0x000fe20000002400 */
[----:B------:R-:W-:-:S02]  /*15940*/  FSEL R57, R124, -INF , !P5 ;  /* 0xff8000007c397808 */ /* 0x000fc40006800000 */
[----:B------:R-:W-:Y:S01]  /*15950*/  ISETP.GE.AND P5, PT, R20, R49, PT ;  /* 0x000000311400720c */ /* 0x000fe20003fa6270 */
[----:B------:R-:W-:Y:S01]  /*15960*/  HMMA.16816.F32.BF16 R8, R12, R10, R148 ;  /* 0x0000000a0c08723c */ /* 0x000fe20000041894 */
[--C-:B------:R-:W-:Y:S01]  /*15970*/  LOP3.LUT R20, R28, 0x28, R47.reuse, 0xfe, !PT ;  /* 0x000000281c147812 */ /* 0x100fe200078efe2f */
[-C--:B------:R-:W-:Y:S01]  /*15980*/  FMUL.FTZ R40, R40, R3.reuse ;  /* 0x0000000328287220 */ /* 0x080fe20000410000 */
[-C--:B------:R-:W-:Y:S01]  /*15990*/  FMUL.FTZ R42, R42, R3.reuse ;  /* 0x000000032a2a7220 */ /* 0x080fe20000410000 */
[----:B------:R-:W-:Y:S01]  /*159a0*/  FSEL R33, R125, -INF , !P6 ;  /* 0xff8000007d217808 */ /* 0x000fe20007000000 */
[----:B------:R-:W-:Y:S01]  /*159b0*/  MUFU.TANH R169, R156 ;  /* 0x0000009c00a97308 */ /* 0x000fe20000002400 */
[-C--:B------:R-:W-:Y:S01]  /*159c0*/  ISETP.GE.AND P6, PT, R20, R48.reuse, PT ;  /* 0x000000301400720c */ /* 0x080fe20003fc6270 */
[----:B------:R-:W-:Y:S01]  /*159d0*/  FMUL.FTZ R155, R16, R3 ;  /* 0x00000003109b7220 */ /* 0x000fe20000410000 */
[----:B------:R-:W-:Y:S01]  /*159e0*/  ISETP.GE.AND P1, PT, R20, R49, PT ;  /* 0x000000311400720c */ /* 0x000fe20003f26270 */
[-C--:B------:R-:W-:Y:S01]  /*159f0*/  FMUL.FTZ R18, R18, R3.reuse ;  /* 0x0000000312127220 */ /* 0x080fe20000410000 */
[C-C-:B------:R-:W-:Y:S01]  /*15a00*/  LOP3.LUT R16, R28.reuse, 0x30, R47.reuse, 0xfe, !PT ;  /* 0x000000301c107812 */ /* 0x140fe200078efe2f */
[-C--:B------:R-:W-:Y:S01]  /*15a10*/  FMUL.FTZ R41, R41, R3.reuse ;  /* 0x0000000329297220 */ /* 0x080fe20000410000 */
[--C-:B------:R-:W-:Y:S01]  /*15a20*/  LOP3.LUT R5, R28, 0x38, R47.reuse, 0xfe, !PT ;  /* 0x000000381c057812 */ /* 0x100fe200078efe2f */
[----:B------:R-:W2:Y:S01]  /*15a30*/  MUFU.TANH R183, R40 ;  /* 0x0000002800b77308 */ /* 0x000ea20000002400 */
[----:B------:R-:W-:Y:S01]  /*15a40*/  FSEL R247, R247, -INF , !P5 ;  /* 0xff800000f7f77808 */ /* 0x000fe20006800000 */
[-C--:B------:R-:W-:Y:S01]  /*15a50*/  FMUL.FTZ R121, R144, R3.reuse ;  /* 0x0000000390797220 */ /* 0x080fe20000410000 */
[----:B------:R-:W-:Y:S01]  /*15a60*/  FSEL R235, R235, -INF , !P6 ;  /* 0xff800000ebeb7808 */ /* 0x000fe20007000000 */
[-C--:B------:R-:W-:Y:S01]  /*15a70*/  FMUL.FTZ R124, R146, R3.reuse ;  /* 0x00000003927c7220 */ /* 0x080fe20000410000 */
[----:B------:R-:W-:Y:S01]  /*15a80*/  FSEL R241, R241, -INF , !P1 ;  /* 0xff800000f1f17808 */ /* 0x000fe20004800000 */
[----:B------:R-:W-:Y:S01]  /*15a90*/  FMUL.FTZ R125, R140, R3 ;  /* 0x000000038c7d7220 */ /* 0x000fe20000410000 */
[CC--:B------:R-:W-:Y:S01]  /*15aa0*/  ISETP.GE.AND P5, PT, R16.reuse, R48.reuse, PT ;  /* 0x000000301000720c */ /* 0x0c0fe20003fa6270 */
[----:B------:R-:W5:Y:S01]  /*15ab0*/  MUFU.TANH R217, R42 ;  /* 0x0000002a00d97308 */ /* 0x000f620000002400 */
[----:B------:R-:W-:Y:S01]  /*15ac0*/  ISETP.GE.AND P6, PT, R16, R49, PT ;  /* 0x000000311000720c */ /* 0x000fe20003fc6270 */
[-C--:B------:R-:W-:Y:S01]  /*15ad0*/  FMUL.FTZ R123, R142, R3.reuse ;  /* 0x000000038e7b7220 */ /* 0x080fe20000410000 */
[-C--:B------:R-:W-:Y:S01]  /*15ae0*/  ISETP.GE.AND P1, PT, R5, R48.reuse, PT ;  /* 0x000000300500720c */ /* 0x080fe20003f26270 */
[-C--:B------:R-:W-:Y:S01]  /*15af0*/  FMUL.FTZ R8, R8, R3.reuse ;  /* 0x0000000308087220 */ /* 0x080fe20000410000 */
[--C-:B------:R-:W-:Y:S01]  /*15b00*/  LOP3.LUT R4, R28, 0x40, R47.reuse, 0xfe, !PT ;  /* 0x000000401c047812 */ /* 0x100fe200078efe2f */
[-C--:B------:R-:W-:Y:S01]  /*15b10*/  FMUL.FTZ R10, R10, R3.reuse ;  /* 0x000000030a0a7220 */ /* 0x080fe20000410000 */
[----:B------:R-:W-:Y:S01]  /*15b20*/  FSEL R223, R223, -INF , !P5 ;  /* 0xff800000dfdf7808 */ /* 0x000fe20006800000 */
[----:B------:R-:W5:Y:S01]  /*15b30*/  MUFU.TANH R173, R158 ;  /* 0x0000009e00ad7308 */ /* 0x000f620000002400 */
[----:B----4-:R-:W-:Y:S01]  /*15b40*/  FSEL R231, R231, -INF , !P6 ;  /* 0xff800000e7e77808 */ /* 0x010fe20007000000 */
[-C--:B------:R-:W-:Y:S01]  /*15b50*/  FMUL.FTZ R43, R43, R3.reuse ;  /* 0x000000032b2b7220 */ /* 0x080fe20000410000 */
[----:B------:R-:W-:Y:S01]  /*15b60*/  FSEL R179, R179, -INF , !P1 ;  /* 0xff800000b3b37808 */ /* 0x000fe20004800000 */
[----:B------:R-:W-:Y:S01]  /*15b70*/  FMUL.FTZ R6, R163, R3 ;  /* 0x00000003a3067220 */ /* 0x000fe20000410000 */
[----:B------:R-:W-:Y:S01]  /*15b80*/  ISETP.GE.AND P5, PT, R5, R49, PT ;  /* 0x000000310500720c */ /* 0x000fe20003fa6270 */
[----:B------:R-:W-:Y:S01]  /*15b90*/  FMUL.FTZ R17, R17, R3 ;  /* 0x0000000311117220 */ /* 0x000fe20000410000 */
[CC--:B------:R-:W-:Y:S01]  /*15ba0*/  ISETP.GE.AND P6, PT, R4.reuse, R48.reuse, PT ;  /* 0x000000300400720c */ /* 0x0c0fe20003fc6270 */
[----:B------:R-:W4:Y:S01]  /*15bb0*/  MUFU.TANH R167, R18 ;  /* 0x0000001200a77308 */ /* 0x000f220000002400 */
[----:B------:R-:W-:Y:S01]  /*15bc0*/  ISETP.GE.AND P1, PT, R4, R49, PT ;  /* 0x000000310400720c */ /* 0x000fe20003f26270 */
[-C--:B------:R-:W-:Y:S01]  /*15bd0*/  FMUL.FTZ R151, R9, R3.reuse ;  /* 0x0000000309977220 */ /* 0x080fe20000410000 */
[C-C-:B------:R-:W-:Y:S01]  /*15be0*/  LOP3.LUT R5, R28.reuse, 0x48, R47.reuse, 0xfe, !PT ;  /* 0x000000481c057812 */ /* 0x140fe200078efe2f */
[-C--:B------:R-:W-:Y:S01]  /*15bf0*/  FMUL.FTZ R19, R19, R3.reuse ;  /* 0x0000000313137220 */ /* 0x080fe20000410000 */
[--C-:B------:R-:W-:Y:S01]  /*15c00*/  LOP3.LUT R4, R28, 0x50, R47.reuse, 0xfe, !PT ;  /* 0x000000501c047812 */ /* 0x100fe200078efe2f */
[-C--:B------:R-:W-:Y:S01]  /*15c10*/  FMUL.FTZ R126, R145, R3.reuse ;  /* 0x00000003917e7220 */ /* 0x080fe20000410000 */
[----:B------:R-:W-:Y:S01]  /*15c20*/  FSEL R227, R227, -INF , !P5 ;  /* 0xff800000e3e37808 */ /* 0x000fe20006800000 */
[----:B------:R-:W4:Y:S01]  /*15c30*/  MUFU.TANH R149, R8 ;  /* 0x0000000800957308 */ /* 0x000f220000002400 */
[----:B---3--:R-:W-:Y:S01]  /*15c40*/  FSEL R191, R191, -INF , !P6 ;  /* 0xff800000bfbf7808 */ /* 0x008fe20007000000 */
[-C--:B------:R-:W-:Y:S01]  /*15c50*/  FMUL.FTZ R147, R147, R3.reuse ;  /* 0x0000000393937220 */ /* 0x080fe20000410000 */
[----:B-1----:R-:W-:Y:S01]  /*15c60*/  FSEL R181, R181, -INF , !P1 ;  /* 0xff800000b5b57808 */ /* 0x002fe20004800000 */
[-C--:B------:R-:W-:Y:S01]  /*15c70*/  FMUL.FTZ R128, R141, R3.reuse ;  /* 0x000000038d807220 */ /* 0x080fe20000410000 */
[-C--:B------:R-:W-:Y:S01]  /*15c80*/  ISETP.GE.AND P5, PT, R5, R48.reuse, PT ;  /* 0x000000300500720c */ /* 0x080fe20003fa6270 */
[----:B------:R-:W-:Y:S01]  /*15c90*/  FMUL.FTZ R127, R143, R3 ;  /* 0x000000038f7f7220 */ /* 0x000fe20000410000 */
[----:B------:R-:W-:Y:S01]  /*15ca0*/  ISETP.GE.AND P6, PT, R5, R49, PT ;  /* 0x000000310500720c */ /* 0x000fe20003fc6270 */
[----:B------:R-:W1:Y:S01]  /*15cb0*/  MUFU.TANH R155, R155 ;  /* 0x0000009b009b7308 */ /* 0x000e620000002400 */
[----:B------:R-:W-:Y:S01]  /*15cc0*/  ISETP.GE.AND P1, PT, R4, R48, PT ;  /* 0x000000300400720c */ /* 0x000fe20003f26270 */
[----:B------:R-:W-:Y:S01]  /*15cd0*/  IMAD.MOV.U32 R140, RZ, RZ, R188 ;  /* 0x000000ffff8c7224 */ /* 0x000fe200078e00bc */
[----:B------:R-:W-:Y:S01]  /*15ce0*/  LOP3.LUT R5, R28, 0x58, R47, 0xfe, !PT ;  /* 0x000000581c057812 */ /* 0x000fe200078efe2f */
[----:B------:R-:W-:Y:S01]  /*15cf0*/  IMAD.MOV.U32 R141, RZ, RZ, R189 ;  /* 0x000000ffff8d7224 */ /* 0x000fe200078e00bd */
[----:B--2---:R-:W-:-:S02]  /*15d00*/  FSEL R183, R183, -INF , !P5 ;  /* 0xff800000b7b77808 */ /* 0x004fc40006800000 */
[----:B-----5:R-:W-:Y:S01]  /*15d10*/  FSEL R217, R217, -INF , !P6 ;  /* 0xff800000d9d97808 */ /* 0x020fe20007000000 */
[----:B------:R-:W2:Y:S01]  /*15d20*/  MUFU.TANH R165, R10 ;  /* 0x0000000a00a57308 */ /* 0x000ea20000002400 */
[----:B------:R-:W-:Y:S02]  /*15d30*/  FSEL R171, R171, -INF , !P1 ;  /* 0xff800000abab7808 */ /* 0x000fe40004800000 */
[-C--:B------:R-:W-:Y:S02]  /*15d40*/  ISETP.GE.AND P5, PT, R4, R49.reuse, PT ;  /* 0x000000310400720c */ /* 0x080fe40003fa6270 */
[C---:B------:R-:W-:Y:S02]  /*15d50*/  ISETP.GE.AND P6, PT, R5.reuse, R48, PT ;  /* 0x000000300500720c */ /* 0x040fe40003fc6270 */
[----:B------:R-:W-:Y:S01]  /*15d60*/  ISETP.GE.AND P1, PT, R5, R49, PT ;  /* 0x000000310500720c */ /* 0x000fe20003f26270 */
[----:B------:R-:W3:Y:S01]  /*15d70*/  MUFU.TANH R121, R121 ;  /* 0x0000007900797308 */ /* 0x000ee20000002400 */
[----:B------:R-:W-:-:S02]  /*15d80*/  LOP3.LUT R4, R28, 0x60, R47, 0xfe, !PT ;  /* 0x000000601c047812 */ /* 0x000fc400078efe2f */
[----:B------:R-:W-:Y:S02]  /*15d90*/  LOP3.LUT R5, R28, 0x68, R47, 0xfe, !PT ;  /* 0x000000681c057812 */ /* 0x000fe400078efe2f */
[----:B------:R-:W-:Y:S02]  /*15da0*/  FSEL R177, R177, -INF , !P5 ;  /* 0xff800000b1b17808 */ /* 0x000fe40006800000 */
[----:B------:R-:W-:Y:S01]  /*15db0*/  FSEL R169, R169, -INF , !P6 ;  /* 0xff800000a9a97808 */ /* 0x000fe20007000000 */
[----:B------:R-:W5:Y:S01]  /*15dc0*/  MUFU.TANH R124, R124 ;  /* 0x0000007c007c7308 */ /* 0x000f620000002400 */
[----:B------:R-:W-:Y:S02]  /*15dd0*/  FSEL R173, R173, -INF , !P1 ;  /* 0xff800000adad7808 */ /* 0x000fe40004800000 */
[C---:B------:R-:W-:Y:S02]  /*15de0*/  ISETP.GE.AND P5, PT, R4.reuse, R48, PT ;  /* 0x000000300400720c */ /* 0x040fe40003fa6270 */
[----:B------:R-:W-:-:S02]  /*15df0*/  ISETP.GE.AND P6, PT, R4, R49, PT ;  /* 0x000000310400720c */ /* 0x000fc40003fc6270 */
[-C--:B------:R-:W-:Y:S01]  /*15e00*/  ISETP.GE.AND P1, PT, R5, R48.reuse, PT ;  /* 0x000000300500720c */ /* 0x080fe20003f26270 */
[----:B------:R-:W5:Y:S01]  /*15e10*/  MUFU.TANH R125, R125 ;  /* 0x0000007d007d7308 */ /* 0x000f620000002400 */
[----:B------:R-:W-:Y:S02]  /*15e20*/  LOP3.LUT R4, R28, 0x70, R47, 0xfe, !PT ;  /* 0x000000701c047812 */ /* 0x000fe400078efe2f */
[----:B----4-:R-:W-:Y:S02]  /*15e30*/  FSEL R167, R167, -INF , !P6 ;  /* 0xff800000a7a77808 */ /* 0x010fe40007000000 */
[----:B------:R-:W-:Y:S02]  /*15e40*/  FSEL R149, R149, -INF , !P1 ;  /* 0xff80000095957808 */ /* 0x000fe40004800000 */
[C---:B------:R-:W-:Y:S01]  /*15e50*/  ISETP.GE.AND P6, PT, R4.reuse, R48, PT ;  /* 0x000000300400720c */ /* 0x040fe20003fc6270 */
[----:B------:R-:W4:Y:S01]  /*15e60*/  MUFU.TANH R123, R123 ;  /* 0x0000007b007b7308 */ /* 0x000f220000002400 */
[----:B------:R-:W-:-:S02]  /*15e70*/  ISETP.GE.AND P1, PT, R4, R49, PT ;  /* 0x000000310400720c */ /* 0x000fc40003f26270 */
[----:B-1----:R-:W-:Y:S02]  /*15e80*/  FSEL R155, R155, -INF , !P5 ;  /* 0xff8000009b9b7808 */ /* 0x002fe40006800000 */
[C---:B------:R-:W-:Y:S02]  /*15e90*/  LOP3.LUT R4, R28.reuse, 0x78, R47, 0xfe, !PT ;  /* 0x000000781c047812 */ /* 0x040fe400078efe2f */
[----:B------:R-:W-:Y:S01]  /*15ea0*/  ISETP.GE.AND P5, PT, R5, R49, PT ;  /* 0x000000310500720c */ /* 0x000fe20003fa6270 */
[----:B------:R-:W-:Y:S01]  /*15eb0*/  MUFU.TANH R62, R62 ;  /* 0x0000003e003e7308 */ /* 0x000fe20000002400 */
[----:B------:R-:W-:Y:S02]  /*15ec0*/  LOP3.LUT R47, R28, R47, RZ, 0xfc, !PT ;  /* 0x0000002f1c2f7212 */ /* 0x000fe400078efcff */
[----:B--2---:R-:W-:Y:S02]  /*15ed0*/  FSEL R165, R165, -INF , !P5 ;  /* 0xff800000a5a57808 */ /* 0x004fe40006800000 */
[CC--:B------:R-:W-:Y:S01]  /*15ee0*/  ISETP.GE.AND P5, PT, R4.reuse, R48.reuse, PT ;  /* 0x000000300400720c */ /* 0x0c0fe20003fa6270 */
[----:B------:R-:W-:Y:S01]  /*15ef0*/  VIADD R5, R47, 0x1 ;  /* 0x000000012f057836 */ /* 0x000fe20000000000 */
[----:B---3--:R-:W-:Y:S01]  /*15f00*/  FSEL R121, R121, -INF , !P6 ;  /* 0xff80000079797808 */ /* 0x008fe20007000000 */
[C---:B------:R-:W-:Y:S01]  /*15f10*/  VIADD R8, R47.reuse, 0x11 ;  /* 0x000000112f087836 */ /* 0x040fe20000000000 */
[-C--:B------:R-:W-:Y:S01]  /*15f20*/  ISETP.GE.AND P6, PT, R4, R49.reuse, PT ;  /* 0x000000310400720c */ /* 0x080fe20003fc6270 */
[----:B------:R-:W-:Y:S01]  /*15f30*/  VIADD R4, R47, 0x9 ;  /* 0x000000092f047836 */ /* 0x000fe20000000000 */
[----:B-----5:R-:W-:Y:S01]  /*15f40*/  FSEL R124, R124, -INF , !P1 ;  /* 0xff8000007c7c7808 */ /* 0x020fe20004800000 */
[----:B------:R-:W-:Y:S01]  /*15f50*/  MUFU.TANH R243, R133 ;  /* 0x0000008500f37308 */ /* 0x000fe20000002400 */
[----:B------:R-:W-:Y:S01]  /*15f60*/  FSEL R125, R125, -INF , !P5 ;  /* 0xff8000007d7d7808 */ /* 0x000fe20006800000 */
[----:B------:R-:W-:Y:S01]  /*15f70*/  VIADD R10, R47, 0x19 ;  /* 0x000000192f0a7836 */ /* 0x000fe20000000000 */
[----:B------:R-:W-:Y:S01]  /*15f80*/  ISETP.GE.AND P1, PT, R5, R48, PT ;  /* 0x000000300500720c */ /* 0x000fe20003f26270 */
[----:B------:R-:W-:Y:S01]  /*15f90*/  VIADD R9, R47, 0x59 ;  /* 0x000000592f097836 */ /* 0x000fe20000000000 */
[----:B------:R-:W-:-:S02]  /*15fa0*/  ISETP.GE.AND P5, PT, R5, R49, PT ;  /* 0x000000310500720c */ /* 0x000fc40003fa6270 */
[----:B----4-:R-:W-:Y:S01]  /*15fb0*/  FSEL R123, R123, -INF , !P6 ;  /* 0xff8000007b7b7808 */ /* 0x010fe20007000000 */
[----:B------:R-:W1:Y:S01]  /*15fc0*/  MUFU.TANH R61, R61 ;  /* 0x0000003d003d7308 */ /* 0x000e620000002400 */
[-C--:B------:R-:W-:Y:S02]  /*15fd0*/  ISETP.GE.AND P6, PT, R4, R48.reuse, PT ;  /* 0x000000300400720c */ /* 0x080fe40003fc6270 */
[----:B------:R-:W-:Y:S02]  /*15fe0*/  FSEL R7, R172, -INF , !P1 ;  /* 0xff800000ac077808 */ /* 0x000fe40004800000 */
[----:B------:R-:W-:Y:S02]  /*15ff0*/  FSEL R15, R174, -INF , !P5 ;  /* 0xff800000ae0f7808 */ /* 0x000fe40006800000 */
[----:B------:R-:W-:Y:S01]  /*16000*/  ISETP.GE.AND P1, PT, R4, R49, PT ;  /* 0x000000310400720c */ /* 0x000fe20003f26270 */
[----:B------:R-:W2:Y:S01]  /*16010*/  MUFU.TANH R239, R135 ;  /* 0x0000008700ef7308 */ /* 0x000ea20000002400 */
[----:B------:R-:W-:-:S02]  /*16020*/  ISETP.GE.AND P5, PT, R8, R48, PT ;  /* 0x000000300800720c */ /* 0x000fc40003fa6270 */
[----:B------:R-:W-:Y:S02]  /*16030*/  FSEL R5, R168, -INF , !P6 ;  /* 0xff800000a8057808 */ /* 0x000fe40007000000 */
[-C--:B------:R-:W-:Y:S01]  /*16040*/  ISETP.GE.AND P6, PT, R8, R49.reuse, PT ;  /* 0x000000310800720c */ /* 0x080fe20003fc6270 */
[C---:B------:R-:W-:Y:S01]  /*16050*/  VIADD R8, R47.reuse, 0x21 ;  /* 0x000000212f087836 */ /* 0x040fe20000000000 */
[----:B------:R-:W-:Y:S01]  /*16060*/  FSEL R13, R170, -INF , !P1 ;  /* 0xff800000aa0d7808 */ /* 0x000fe20004800000 */
[----:B------:R3:W4:Y:S01]  /*16070*/  MUFU.TANH R233, R59 ;  /* 0x0000003b00e97308 */ /* 0x0007220000002400 */
[----:B------:R-:W-:Y:S02]  /*16080*/  FSEL R51, R166, -INF , !P5 ;  /* 0xff800000a6337808 */ /* 0x000fe40006800000 */
[CC--:B------:R-:W-:Y:S02]  /*16090*/  ISETP.GE.AND P1, PT, R10.reuse, R48.reuse, PT ;  /* 0x000000300a00720c */ /* 0x0c0fe40003f26270 */
[----:B------:R-:W-:Y:S01]  /*160a0*/  ISETP.GE.AND P5, PT, R10, R49, PT ;  /* 0x000000310a00720c */ /* 0x000fe20003fa6270 */
[----:B------:R-:W-:Y:S01]  /*160b0*/  VIADD R10, R47, 0x29 ;  /* 0x000000292f0a7836 */ /* 0x000fe20000000000 */
[----:B------:R-:W-:Y:S01]  /*160c0*/  FSEL R39, R175, -INF , !P6 ;  /* 0xff800000af277808 */ /* 0x000fe20007000000 */
[----:B------:R-:W5:Y:S01]  /*160d0*/  MUFU.TANH R225, R53 ;  /* 0x0000003500e17308 */ /* 0x000f620000002400 */
[----:B------:R-:W-:-:S02]  /*160e0*/  ISETP.GE.AND P6, PT, R8, R48, PT ;  /* 0x000000300800720c */ /* 0x000fc40003fc6270 */
[----:B------:R-:W-:Y:S02]  /*160f0*/  FSEL R37, R60, -INF , !P5 ;  /* 0xff8000003c257808 */ /* 0x000fe40006800000 */
[----:B------:R-:W-:Y:S02]  /*16100*/  ISETP.GE.AND P5, PT, R10, R48, PT ;  /* 0x000000300a00720c */ /* 0x000fe40003fa6270 */
[----:B-1----:R-:W-:Y:S01]  /*16110*/  FSEL R245, R61, -INF , !P6 ;  /* 0xff8000003df57808 */ /* 0x002fe20007000000 */
[----:B------:R-:W1:Y:S01]  /*16120*/  MUFU.TANH R221, R55 ;  /* 0x0000003700dd7308 */ /* 0x000e620000002400 */
[----:B---3--:R-:W-:Y:S02]  /*16130*/  FSEL R59, R176, -INF , !P1 ;  /* 0xff800000b03b7808 */ /* 0x008fe40004800000 */
[----:B------:R-:W-:Y:S01]  /*16140*/  ISETP.GE.AND P1, PT, R8, R49, PT ;  /* 0x000000310800720c */ /* 0x000fe20003f26270 */
[----:B------:R-:W-:Y:S01]  /*16150*/  VIADD R8, R47, 0x31 ;  /* 0x000000312f087836 */ /* 0x000fe20000000000 */
[----:B------:R-:W-:-:S02]  /*16160*/  FSEL R243, R243, -INF , !P5 ;  /* 0xff800000f3f37808 */ /* 0x000fc40006800000 */
[----:B------:R-:W-:Y:S01]  /*16170*/  FSEL R249, R62, -INF , !P1 ;  /* 0xff8000003ef97808 */ /* 0x000fe20004800000 */
[----:B------:R-:W3:Y:S01]  /*16180*/  MUFU.TANH R219, R219 ;  /* 0x000000db00db7308 */ /* 0x000ee20000002400 */
[C---:B------:R-:W-:Y:S02]  /*16190*/  ISETP.GE.AND P1, PT, R8.reuse, R48, PT ;  /* 0x000000300800720c */ /* 0x040fe40003f26270 */
[-C--:B------:R-:W-:Y:S01]  /*161a0*/  ISETP.GE.AND P5, PT, R8, R49.reuse, PT ;  /* 0x000000310800720c */ /* 0x080fe20003fa6270 */
[C---:B------:R-:W-:Y:S01]  /*161b0*/  VIADD R8, R47.reuse, 0x39 ;  /* 0x000000392f087836 */ /* 0x040fe20000000000 */
[----:B------:R-:W-:Y:S01]  /*161c0*/  ISETP.GE.AND P6, PT, R10, R49, PT ;  /* 0x000000310a00720c */ /* 0x000fe20003fc6270 */
[----:B------:R-:W-:Y:S01]  /*161d0*/  VIADD R10, R47, 0x41 ;  /* 0x000000412f0a7836 */ /* 0x000fe20000000000 */
[----:B------:R-:W-:Y:S01]  /*161e0*/  FSEL R229, R229, -INF , !P1 ;  /* 0xff800000e5e57808 */ /* 0x000fe20004800000 */
[----:B------:R-:W3:Y:S01]  /*161f0*/  MUFU.TANH R187, R41 ;  /* 0x0000002900bb7308 */ /* 0x000ee20000002400 */
[----:B--2---:R-:W-:-:S02]  /*16200*/  FSEL R239, R239, -INF , !P6 ;  /* 0xff800000efef7808 */ /* 0x004fc40007000000 */
[CC--:B------:R-:W-:Y:S02]  /*16210*/  ISETP.GE.AND P6, PT, R8.reuse, R48.reuse, PT ;  /* 0x000000300800720c */ /* 0x0c0fe40003fc6270 */
[-C--:B------:R-:W-:Y:S01]  /*16220*/  ISETP.GE.AND P1, PT, R8, R49.reuse, PT ;  /* 0x000000310800720c */ /* 0x080fe20003f26270 */
[----:B------:R-:W-:Y:S01]  /*16230*/  VIADD R8, R47, 0x49 ;  /* 0x000000492f087836 */ /* 0x000fe20000000000 */
[----:B----4-:R-:W-:Y:S01]  /*16240*/  FSEL R233, R233, -INF , !P5 ;  /* 0xff800000e9e97808 */ /* 0x010fe20006800000 */
[----:B------:R-:W2:Y:S01]  /*16250*/  MUFU.TANH R185, R43 ;  /* 0x0000002b00b97308 */ /* 0x000ea20000002400 */
[----:B-----5:R-:W-:Y:S02]  /*16260*/  FSEL R225, R225, -INF , !P6 ;  /* 0xff800000e1e17808 */ /* 0x020fe40007000000 */
[C---:B------:R-:W-:Y:S02]  /*16270*/  ISETP.GE.AND P5, PT, R10.reuse, R48, PT ;  /* 0x000000300a00720c */ /* 0x040fe40003fa6270 */
[----:B------:R-:W-:Y:S01]  /*16280*/  ISETP.GE.AND P6, PT, R10, R49, PT ;  /* 0x000000310a00720c */ /* 0x000fe20003fc6270 */
[----:B------:R-:W-:Y:S01]  /*16290*/  VIADD R10, R47, 0x51 ;  /* 0x000000512f0a7836 */ /* 0x000fe20000000000 */
[----:B-1----:R-:W-:Y:S01]  /*162a0*/  FSEL R221, R221, -INF , !P1 ;  /* 0xff800000dddd7808 */ /* 0x002fe20004800000 */
[----:B------:R-:W1:Y:S01]  /*162b0*/  MUFU.TANH R4, R161 ;  /* 0x000000a100047308 */ /* 0x000e620000002400 */
[----:B------:R-:W-:-:S02]  /*162c0*/  FSEL R215, R215, -INF , !P5 ;  /* 0xff800000d7d77808 */ /* 0x000fc40006800000 */
[CC--:B------:R-:W-:Y:S02]  /*162d0*/  ISETP.GE.AND P1, PT, R8.reuse, R48.reuse, PT ;  /* 0x000000300800720c */ /* 0x0c0fe40003f26270 */
[----:B------:R-:W-:Y:S01]  /*162e0*/  ISETP.GE.AND P5, PT, R8, R49, PT ;  /* 0x000000310800720c */ /* 0x000fe20003fa6270 */
[----:B------:R-:W-:Y:S01]  /*162f0*/  FMUL.FTZ R8, R11, R3 ;  /* 0x000000030b087220 */ /* 0x000fe20000410000 */
[----:B---3--:R-:W-:Y:S01]  /*16300*/  FSEL R219, R219, -INF , !P6 ;  /* 0xff800000dbdb7808 */ /* 0x008fe20007000000 */
[----:B------:R-:W3:Y:S01]  /*16310*/  MUFU.TANH R6, R6 ;  /* 0x0000000600067308 */ /* 0x000ee20000002400 */
[----:B------:R-:W-:Y:S02]  /*16320*/  ISETP.GE.AND P6, PT, R10, R48, PT ;  /* 0x000000300a00720c */ /* 0x000fe40003fc6270 */
[----:B------:R-:W-:Y:S02]  /*16330*/  FSEL R187, R187, -INF , !P1 ;  /* 0xff800000bbbb7808 */ /* 0x000fe40004800000 */
[----:B--2---:R-:W-:-:S02]  /*16340*/  FSEL R185, R185, -INF , !P5 ;  /* 0xff800000b9b97808 */ /* 0x004fc40006800000 */
[-C--:B------:R-:W-:Y:S01]  /*16350*/  ISETP.GE.AND P1, PT, R10, R49.reuse, PT ;  /* 0x000000310a00720c */ /* 0x080fe20003f26270 */
[----:B------:R-:W2:Y:S01]  /*16360*/  MUFU.TANH R161, R157 ;  /* 0x0000009d00a17308 */ /* 0x000ea20000002400 */
[----:B-1----:R-:W-:Y:S01]  /*16370*/  FSEL R163, R4, -INF , !P6 ;  /* 0xff80000004a37808 */ /* 0x002fe20007000000 */
[----:B------:R-:W-:Y:S01]  /*16380*/  VIADD R4, R47, 0x61 ;  /* 0x000000612f047836 */ /* 0x000fe20000000000 */
[CC--:B------:R-:W-:Y:S02]  /*16390*/  ISETP.GE.AND P5, PT, R9.reuse, R48.reuse, PT ;  /* 0x000000300900720c */ /* 0x0c0fe40003fa6270 */
[----:B------:R-:W-:Y:S01]  /*163a0*/  ISETP.GE.AND P6, PT, R9, R49, PT ;  /* 0x000000310900720c */ /* 0x000fe20003fc6270 */
[C---:B------:R-:W-:Y:S02]  /*163b0*/  VIADD R9, R47.reuse, 0x69 ;  /* 0x000000692f097836 */ /* 0x040fe40000000000 */
[----:B------:R-:W1:Y:S01]  /*163c0*/  MUFU.TANH R159, R159 ;  /* 0x0000009f009f7308 */ /* 0x000e620000002400 */
[----:B---3--:R-:W-:Y:S01]  /*163d0*/  FSEL R175, R6, -INF , !P1 ;  /* 0xff80000006af7808 */ /* 0x008fe20004800000 */
[----:B------:R-:W-:Y:S01]  /*163e0*/  VIADD R6, R47, 0x71 ;  /* 0x000000712f067836 */ /* 0x000fe20000000000 */
[----:B------:R-:W-:-:S05]  /*163f0*/  ISETP.GE.AND P1, PT, R4, R48, PT ;  /* 0x000000300400720c */ /* 0x000fca0003f26270 */
[----:B------:R-:W3:Y:S01]  /*16400*/  MUFU.TANH R153, R17 ;  /* 0x0000001100997308 */ /* 0x000ee20000002400 */
[----:B--2---:R-:W-:Y:S02]  /*16410*/  FSEL R161, R161, -INF , !P5 ;  /* 0xff800000a1a17808 */ /* 0x004fe40006800000 */
[----:B------:R-:W-:-:S05]  /*16420*/  ISETP.GE.AND P5, PT, R4, R49, PT ;  /* 0x000000310400720c */ /* 0x000fca0003fa6270 */
[----:B------:R-:W2:Y:S01]  /*16430*/  MUFU.TANH R157, R19 ;  /* 0x00000013009d7308 */ /* 0x000ea20000002400 */
[----:B-1----:R-:W-:Y:S02]  /*16440*/  FSEL R159, R159, -INF , !P6 ;  /* 0xff8000009f9f7808 */ /* 0x002fe40007000000 */
[----:B------:R-:W-:-:S05]  /*16450*/  ISETP.GE.AND P6, PT, R9, R48, PT ;  /* 0x000000300900720c */ /* 0x000fca0003fc6270 */
[----:B------:R-:W1:Y:S01]  /*16460*/  MUFU.TANH R151, R151 ;  /* 0x0000009700977308 */ /* 0x000e620000002400 */
[----:B---3--:R-:W-:Y:S02]  /*16470*/  FSEL R153, R153, -INF , !P1 ;  /* 0xff80000099997808 */ /* 0x008fe40004800000 */
[----:B------:R-:W-:-:S05]  /*16480*/  ISETP.GE.AND P1, PT, R9, R49, PT ;  /* 0x000000310900720c */ /* 0x000fca0003f26270 */
[----:B------:R-:W-:Y:S01]  /*16490*/  MUFU.TANH R8, R8 ;  /* 0x0000000800087308 */ /* 0x000fe20000002400 */
[----:B--2---:R-:W-:Y:S01]  /*164a0*/  FSEL R157, R157, -INF , !P5 ;  /* 0xff8000009d9d7808 */ /* 0x004fe20006800000 */
[----:B------:R-:W-:Y:S01]  /*164b0*/  BAR.SYNC.DEFER_BLOCKING 0x0 ;  /* 0x0000000000007b1d */ /* 0x000fe20000010000 */
[----:B------:R-:W-:-:S05]  /*164c0*/  ISETP.GE.AND P5, PT, R6, R48, PT ;  /* 0x000000300600720c */ /* 0x000fca0003fa6270 */
[----:B------:R-:W2:Y:S01]  /*164d0*/  MUFU.TANH R126, R126 ;  /* 0x0000007e007e7308 */ /* 0x000ea20000002400 */
[----:B-1----:R-:W-:Y:S02]  /*164e0*/  FSEL R151, R151, -INF , !P6 ;  /* 0xff80000097977808 */ /* 0x002fe40007000000 */
[----:B------:R-:W-:Y:S01]  /*164f0*/  ISETP.GE.AND P6, PT, R6, R49, PT ;  /* 0x000000310600720c */ /* 0x000fe20003fc6270 */
[----:B------:R-:W-:-:S04]  /*16500*/  VIADD R6, R47, 0x79 ;  /* 0x000000792f067836 */ /* 0x000fc80000000000 */
[----:B------:R1:W3:Y:S08]  /*16510*/  MUFU.TANH R4, R147 ;  /* 0x0000009300047308 */ /* 0x0002f00000002400 */
[----:B------:R-:W4:Y:S01]  /*16520*/  MUFU.TANH R128, R128 ;  /* 0x0000008000807308 */ /* 0x000f220000002400 */
[----:B--2---:R-:W-:Y:S02]  /*16530*/  FSEL R126, R126, -INF , !P5 ;  /* 0xff8000007e7e7808 */ /* 0x004fe40006800000 */
[----:B------:R-:W-:-:S04]  /*16540*/  ISETP.GE.AND P5, PT, R47, R49, PT ;  /* 0x000000312f00720c */ /* 0x000fc80003fa6270 */
[----:B------:R-:W-:Y:S01]  /*16550*/  FSEL R11, R164, -INF , !P5 ;  /* 0xff800000a40b7808 */ /* 0x000fe20006800000 */
[----:B------:R-:W2:Y:S01]  /*16560*/  MUFU.TANH R127, R127 ;  /* 0x0000007f007f7308 */ /* 0x000ea20000002400 */
[----:B-1----:R-:W-:Y:S02]  /*16570*/  FSEL R147, R8, -INF , !P1 ;  /* 0xff80000008937808 */ /* 0x002fe40004800000 */
[-C--:B------:R-:W-:Y:S02]  /*16580*/  ISETP.GE.AND P1, PT, R47, R48.reuse, PT ;  /* 0x000000302f00720c */ /* 0x080fe40003f26270 */
[----:B---3--:R-:W-:Y:S02]  /*16590*/  FSEL R3, R4, -INF , !P6 ;  /* 0xff80000004037808 */ /* 0x008fe40007000000 */
[----:B------:R-:W-:Y:S02]  /*165a0*/  FSEL R9, R50, -INF , !P1 ;  /* 0xff80000032097808 */ /* 0x000fe40004800000 */
[----:B------:R-:W-:-:S02]  /*165b0*/  ISETP.GE.AND P6, PT, R6, R48, PT ;  /* 0x000000300600720c */ /* 0x000fc40003fc6270 */
[----:B------:R-:W-:Y:S02]  /*165c0*/  ISETP.GE.AND P1, PT, R6, R49, PT ;  /* 0x000000310600720c */ /* 0x000fe40003f26270 */
[----:B----4-:R-:W-:Y:S02]  /*165d0*/  FSEL R128, R128, -INF , !P6 ;  /* 0xff80000080807808 */ /* 0x010fe40007000000 */
[----:B--2---:R-:W-:Y:S01]  /*165e0*/  FSEL R127, R127, -INF , !P1 ;  /* 0xff8000007f7f7808 */ /* 0x004fe20004800000 */
[----:B------:R-:W-:Y:S05]  /*165f0*/  @!P0 BRA `(.L_x_1229) ;  /* 0x0000000800908947 */ /* 0x000fea0003800000 */
[----:B------:R-:W-:Y:S04]  /*16600*/  BSSY B0, `(.L_x_1230) ;  /* 0x0000042000007945 */ /* 0x000fe80003800000 */
[----:B------:R-:W-:Y:S05]  /*16610*/  @!P3 BRA `(.L_x_1231) ;  /* 0x0000000000f4b947 */ /* 0x000fea0003800000 */
[----:B------:R-:W2:Y:S01]  /*16620*/  LD.E R19, desc[UR4][R118.64+0x170] ;  /* 0x0001700476137980 */ /* 0x000ea2000c101900 */
[----:B------:R-:W-:Y:S01]  /*16630*/  IABS R17, R28 ;  /* 0x0000001c00117213 */ /* 0x000fe20000000000 */
[C---:B------:R-:W-:Y:S02]  /*16640*/  VIADD R10, R28.reuse, 0xffffff80 ;  /* 0xffffff801c0a7836 */ /* 0x040fe40000000000 */
[----:B------:R-:W3:Y:S01]  /*16650*/  LD.E.64 R26, desc[UR4][R118.64+0x20] ;  /* 0x00002004761a7980 */ /* 0x000ee2000c101b00 */
[-C--:B--2---:R-:W-:Y:S02]  /*16660*/  IABS R8, R19.reuse ;  /* 0x0000001300087213 */ /* 0x084fe40000000000 */
[-C--:B------:R-:W-:Y:S02]  /*16670*/  IABS R6, R19.reuse ;  /* 0x0000001300067213 */ /* 0x080fe40000000000 */
[----:B------:R-:W1:Y:S01]  /*16680*/  I2F.RP R12, R8 ;  /* 0x00000008000c7306 */ /* 0x000e620000209400 */
[----:B------:R-:W-:-:S02]  /*16690*/  LOP3.LUT R28, R28, R19, RZ, 0x3c, !PT ;  /* 0x000000131c1c7212 */ /* 0x000fc400078e3cff */
[----:B------:R-:W-:-:S05]  /*166a0*/  IADD3 R6, RZ, -R6, RZ ;  /* 0x80000006ff067210 */ /* 0x000fca0007ffe0ff */
        /* <DEDUP_REMOVED lines=8> */
[----:B------:R-:W-:-:S06]  /*16730*/  IMAD.HI.U32 R14, R23, R14, R22 ;  /* 0x0000000e170e7227 */ /* 0x000fcc00078e0016 */
[----:B------:R-:W-:-:S04]  /*16740*/  IMAD.HI.U32 R12, R14, R17, RZ ;  /* 0x000000110e0c7227 */ /* 0x000fc800078e00ff */
[----:B------:R-:W-:Y:S02]  /*16750*/  IMAD R17, R12, R6, R17 ;  /* 0x000000060c117224 */ /* 0x000fe400078e0211 */
[----:B------:R-:W-:-:S03]  /*16760*/  IMAD.HI.U32 R23, R14, R4, RZ ;  /* 0x000000040e177227 */ /* 0x000fc600078e00ff */
[----:B------:R-:W-:Y:S01]  /*16770*/  ISETP.GT.U32.AND P5, PT, R8, R17, PT ;  /* 0x000000110800720c */ /* 0x000fe20003fa4070 */
[----:B------:R-:W-:-:S05]  /*16780*/  IMAD R25, R23, R6, R4 ;  /* 0x0000000617197224 */ /* 0x000fca00078e0204 */
[----:B------:R-:W-:-:S07]  /*16790*/  ISETP.GT.U32.AND P1, PT, R8, R25, PT ;  /* 0x000000190800720c */ /* 0x000fce0003f24070 */
[----:B------:R-:W-:Y:S02]  /*167a0*/  @!P5 IMAD.IADD R17, R17, 0x1, -R8 ;  /* 0x000000011111d824 */ /* 0x000fe400078e0a08 */
[----:B------:R-:W-:Y:S01]  /*167b0*/  @!P5 VIADD R12, R12, 0x1 ;  /* 0x000000010c0cd836 */ /* 0x000fe20000000000 */
[----:B------:R-:W-:Y:S02]  /*167c0*/  ISETP.GE.AND P5, PT, R28, RZ, PT ;  /* 0x000000ff1c00720c */ /* 0x000fe40003fa6270 */
[-C--:B------:R-:W-:Y:S01]  /*167d0*/  ISETP.GE.U32.AND P0, PT, R17, R8.reuse, PT ;  /* 0x000000081100720c */ /* 0x080fe20003f06070 */
[----:B------:R-:W-:Y:S01]  /*167e0*/  @!P1 VIADD R23, R23, 0x1 ;  /* 0x0000000117179836 */ /* 0x000fe20000000000 */
[-C--:B------:R-:W-:Y:S02]  /*167f0*/  @!P1 IADD3 R25, R25, -R8.reuse, RZ ;  /* 0x8000000819199210 */ /* 0x080fe40007ffe0ff */
[----:B------:R-:W-:Y:S02]  /*16800*/  ISETP.NE.AND P1, PT, R19, RZ, PT ;  /* 0x000000ff1300720c */ /* 0x000fe40003f25270 */
[----:B------:R-:W-:-:S02]  /*16810*/  ISETP.GE.U32.AND P6, PT, R25, R8, PT ;  /* 0x000000081900720c */ /* 0x000fc40003fc6070 */
[----:B------:R-:W-:Y:S01]  /*16820*/  LOP3.LUT R17, RZ, R19, RZ, 0x33, !PT ;  /* 0x00000013ff117212 */ /* 0x000fe200078e33ff */
[----:B------:R-:W2:Y:S04]  /*16830*/  LD.E.64 R24, desc[UR4][R118.64+0x38] ;  /* 0x0000380476187980 */ /* 0x000ea8000c101b00 */
[----:B------:R-:W-:Y:S02]  /*16840*/  @P0 IADD3 R12, R12, 0x1, RZ ;  /* 0x000000010c0c0810 */ /* 0x000fe40007ffe0ff */
[----:B------:R-:W-:Y:S02]  /*16850*/  ISETP.GE.AND P0, PT, R10, RZ, PT ;  /* 0x000000ff0a00720c */ /* 0x000fe40003f06270 */
[----:B------:R-:W-:Y:S02]  /*16860*/  @!P5 IADD3 R12, -R12, RZ, RZ ;  /* 0x000000ff0c0cd210 */ /* 0x000fe40007ffe1ff */
[----:B------:R-:W-:-:S05]  /*16870*/  @P6 IADD3 R23, R23, 0x1, RZ ;  /* 0x0000000117176810 */ /* 0x000fca0007ffe0ff */
[----:B------:R-:W-:Y:S01]  /*16880*/  IMAD.MOV.U32 R6, RZ, RZ, R23 ;  /* 0x000000ffff067224 */ /* 0x000fe200078e0017 */
[----:B------:R-:W-:-:S03]  /*16890*/  SEL R23, R17, R12, !P1 ;  /* 0x0000000c11177207 */ /* 0x000fc60004800000 */
[----:B------:R-:W-:Y:S02]  /*168a0*/  @!P0 IMAD.MOV R6, RZ, RZ, -R6 ;  /* 0x000000ffff068224 */ /* 0x000fe400078e0a06 */
[----:B------:R-:W-:-:S03]  /*168b0*/  IMAD.WIDE R40, R23, 0x4, R210 ;  /* 0x0000000417287825 */ /* 0x000fc600078e02d2 */
[----:B------:R-:W-:Y:S02]  /*168c0*/  SEL R6, R17, R6, !P1 ;  /* 0x0000000611067207 */ /* 0x000fe40004800000 */
[----:B------:R-:W4:Y:S03]  /*168d0*/  LD.E R17, desc[UR4][R40.64] ;  /* 0x0000000428117980 */ /* 0x000f26000c101900 */
[----:B------:R-:W-:-:S05]  /*168e0*/  IMAD.WIDE R30, R6, 0x4, R210 ;  /* 0x00000004061e7825 */ /* 0x000fca00078e02d2 */
[----:B------:R-:W4:Y:S01]  /*168f0*/  LD.E R4, desc[UR4][R30.64] ;  /* 0x000000041e047980 */ /* 0x000f22000c101900 */
[----:B------:R-:W-:-:S05]  /*16900*/  IADD3 R8, R23, -R6, RZ ;  /* 0x8000000617087210 */ /* 0x000fca0007ffe0ff */
[----:B------:R-:W-:-:S05]  /*16910*/  IMAD R8, R19, R8, -0x80 ;  /* 0xffffff8013087424 */ /* 0x000fca00078e0208 */
[----:B------:R-:W-:Y:S01]  /*16920*/  SHF.R.S32.HI R19, RZ, 0x1f, R8 ;  /* 0x0000001fff137819 */ /* 0x000fe20000011408 */
[-C--:B--2---:R-:W-:Y:S02]  /*16930*/  IMAD R6, R25, R8.reuse, RZ ;  /* 0x0000000819067224 */ /* 0x084fe400078e02ff */
[----:B------:R-:W-:-:S04]  /*16940*/  IMAD.WIDE.U32 R22, R24, R8, RZ ;  /* 0x0000000818167225 */ /* 0x000fc800078e00ff */
[----:B------:R-:W-:-:S05]  /*16950*/  IMAD R6, R24, R19, R6 ;  /* 0x0000001318067224 */ /* 0x000fca00078e0206 */
[----:B------:R-:W-:Y:S01]  /*16960*/  IADD3 R23, R23, R6, RZ ;  /* 0x0000000617177210 */ /* 0x000fe20007ffe0ff */
[----:B----4-:R-:W-:-:S04]  /*16970*/  IMAD.IADD R17, R4, 0x1, -R17 ;  /* 0x0000000104117824 */ /* 0x010fc800078e0a11 */
[----:B---3--:R-:W-:Y:S01]  /*16980*/  IMAD R19, R27, R17, RZ ;  /* 0x000000111b137224 */ /* 0x008fe200078e02ff */
[----:B------:R-:W-:Y:S01]  /*16990*/  SHF.R.S32.HI R4, RZ, 0x1f, R17 ;  /* 0x0000001fff047819 */ /* 0x000fe20000011411 */
[----:B------:R-:W-:-:S04]  /*169a0*/  IMAD.WIDE.U32 R22, R17, R26, R22 ;  /* 0x0000001a11167225 */ /* 0x000fc800078e0016 */
[----:B------:R-:W-:Y:S01]  /*169b0*/  IMAD R4, R26, R4, R19 ;  /* 0x000000041a047224 */ /* 0x000fe200078e0213 */
[----:B------:R-:W-:-:S03]  /*169c0*/  MOV R19, R22 ;  /* 0x0000001600137202 */ /* 0x000fc60000000f00 */
[----:B------:R-:W-:Y:S01]  /*169d0*/  IMAD.IADD R8, R23, 0x1, R4 ;  /* 0x0000000117087824 */ /* 0x000fe200078e0204 */
[----:B------:R-:W-:Y:S05]  /*169e0*/  BRA `(.L_x_1232) ;  /* 0x00000000000c7947 */ /* 0x000fea0003800000 */
.L_x_1231:
[----:B------:R-:W2:Y:S02]  /*169f0*/  LD.E R19, desc[UR4][R118.64+0x38] ;  /* 0x0000380476137980 */ /* 0x000ea4000c101900 */
[----:B--2---:R-:W-:-:S04]  /*16a00*/  LEA R19, -R19, RZ, 0x7 ;  /* 0x000000ff13137211 */ /* 0x004fc800078e39ff */
[----:B------:R-:W-:Y:S02]  /*16a10*/  SHF.R.S32.HI R8, RZ, 0x1f, R19 ;  /* 0x0000001fff087819 */ /* 0x000fe40000011413 */
.L_x_1232:
[----:B------:R-:W-:Y:S05]  /*16a20*/  BSYNC B0 ;  /* 0x0000000000007941 */ /* 0x000fea0003800000 */
.L_x_1230:
        /* <DEDUP_REMOVED lines=11> */
[----:B------:R-:W-:Y:S02]  /*16ae0*/  LEA R40, P0, R19, R200, 0x1 ;  /* 0x000000c813287211 */ /* 0x000fe400078008ff */
[----:B------:R-:W-:-:S02]  /*16af0*/  IADD3.X R6, R199, R199, R8, P5, P1 ;  /* 0x000000c7c7067210 */ /* 0x000fc40002fe2408 */
[-C--:B------:R-:W-:Y:S02]  /*16b00*/  @!P6 LEA R30, P5, R17, R200.reuse, 0x1 ;  /* 0x000000c8111ee211 */ /* 0x080fe400078a08ff */
[-C--:B------:R-:W-:Y:S02]  /*16b10*/  LEA.HI.X R41, R19, R201.reuse, R8, 0x1, P0 ;  /* 0x000000c913297211 */ /* 0x080fe400000f0c08 */
[CC--:B------:R-:W-:Y:S02]  /*16b20*/  @P4 LEA R22, P0, R17.reuse, R200.reuse, 0x1 ;  /* 0x000000c811164211 */ /* 0x0c0fe400078008ff */
[CCC-:B------:R-:W-:Y:S01]  /*16b30*/  @!P6 LEA.HI.X R31, R17.reuse, R201.reuse, R6.reuse, 0x1, P5 ;  /* 0x000000c9111fe211 */ /* 0x1c0fe200028f0c06 */
[----:B------:R-:W-:Y:S01]  /*16b40*/  @!PT LDS RZ, [RZ] ;  /* 0x00000000fffff984 */ /* 0x000fe20000000800 */
[----:B------:R-:W-:Y:S01]  /*16b50*/  @!PT LDS RZ, [RZ] ;  /* 0x00000000fffff984 */ /* 0x000fe20000000800 */
[----:B------:R-:W-:Y:S01]  /*16b60*/  @!PT LDS RZ, [RZ] ;  /* 0x00000000fffff984 */ /* 0x000fe20000000800 */
[----:B------:R1:W-:Y:S01]  /*16b70*/  @!P6 LDGSTS.E.BYPASS.LTC128B.128 [R207+0x3000], desc[UR4][R40.64] ;  /* 0x0300000028cfefae */ /* 0x0003e2000b901d44 */
        /* <DEDUP_REMOVED lines=9> */
[-C--:B------:R-:W-:Y:S01]  /*16c10*/  @P4 LEA R48, P1, R4, R200.reuse, 0x1 ;  /* 0x000000c804304211 */ /* 0x080fe200078208ff */
[----:B------:R-:W-:Y:S01]  /*16c20*/  @!P6 IMAD.X R8, R8, 0x1, R199, P0 ;  /* 0x000000010808e824 */ /* 0x000fe200000e06c7 */
[----:B------:R-:W-:Y:S01]  /*16c30*/  @!P6 LEA.HI.X R43, R4, R201, R6, 0x1, P5 ;  /* 0x000000c9042be211 */ /* 0x000fe200028f0c06 */
[----:B------:R1:W-:Y:S01]  /*16c40*/  @P6 STS.64 [R207+0x3008], RZ ;  /* 0x003008ffcf006388 */ /* 0x0003e20000000a00 */
[----:B------:R-:W-:-:S02]  /*16c50*/  @!P6 LEA R18, P5, R19, R200, 0x1 ;  /* 0x000000c81312e211 */ /* 0x000fc400078a08ff */
[C---:B------:R-:W-:Y:S01]  /*16c60*/  @P2 LEA R46, P0, R4.reuse, R200, 0x1 ;  /* 0x000000c8042e2211 */ /* 0x040fe200078008ff */
[----:B------:R-:W-:Y:S01]  /*16c70*/  @!PT LDS RZ, [RZ] ;  /* 0x00000000fffff984 */ /* 0x000fe20000000800 */
[----:B------:R-:W-:Y:S01]  /*16c80*/  @!PT LDS RZ, [RZ] ;  /* 0x00000000fffff984 */ /* 0x000fe20000000800 */
[----:B------:R-:W-:Y:S01]  /*16c90*/  @!PT LDS RZ, [RZ] ;  /* 0x00000000fffff984 */ /* 0x000fe20000000800 */
[----:B------:R1:W-:Y:S01]  /*16ca0*/  @P4 LDGSTS.E.BYPASS.LTC128B.128 [R207+0x5000], desc[UR4][R40.64+0x40] ;  /* 0x0500004028cf4fae */ /* 0x0003e2000b901d44 */
[-C--:B------:R-:W-:Y:S01]  /*16cb0*/  @!P6 LEA.HI.X R19, R19, R201.reuse, R8, 0x1, P5 ;  /* 0x000000c91313e211 */ /* 0x080fe200028f0c08 */
[----:B------:R-:W-:Y:S01]  /*16cc0*/  IMAD.MOV.U32 R200, RZ, RZ, R40 ;  /* 0x000000ffffc87224 */ /* 0x000fe200078e0028 */
[CCC-:B------:R-:W-:Y:S01]  /*16cd0*/  @P4 LEA.HI.X R49, R4.reuse, R201.reuse, R6.reuse, 0x1, P1 ;  /* 0x000000c904314211 */ /* 0x1c0fe200008f0c06 */
[----:B------:R1:W-:Y:S01]  /*16ce0*/  @!P4 STS.128 [R207+0x5000], RZ ;  /* 0x005000ffcf00c388 */ /* 0x0003e20000000c00 */
[----:B------:R-:W-:Y:S01]  /*16cf0*/  @P2 LEA.HI.X R47, R4, R201, R6, 0x1, P0 ;  /* 0x000000c9042f2211 */ /* 0x000fe200000f0c06 */
[----:B------:R-:W-:Y:S02]  /*16d00*/  IMAD.MOV.U32 R201, RZ, RZ, R41 ;  /* 0x000000ffffc97224 */ /* 0x000fe400078e0029 */
        /* <DEDUP_REMOVED lines=51> */
.L_x_1229:
[----:B------:R-:W-:Y:S05]  /*17040*/  BSYNC B1 ;  /* 0x0000000000017941 */ /* 0x000fea0003800000 */
.L_x_1228:
[----:B------:R-:W2:Y:S01]  /*17050*/  LD.E R143, desc[UR4][R118.64+0xdc] ;  /* 0x0000dc04768f7980 */ /* 0x000ea2000c101900 */
[----:B------:R-:W-:Y:S02]  /*17060*/  FMNMX.FTZ R6, R0, R11, !PT ;  /* 0x0000000b00067209 */ /* 0x000fe40007810000 */
[----:B------:R-:W-:Y:S01]  /*17070*/  FMNMX.FTZ R4, R2, R9, !PT ;  /* 0x0000000902047209 */ /* 0x000fe20007810000 */
[----:B-1----:R-:W-:Y:S01]  /*17080*/  LDSM.16.MT88.4 R40, [R120+0xb000] ;  /* 0x00b000007828783b */ /* 0x002fe20000004200 */
        /* <DEDUP_REMOVED lines=68> */
[----:B-1----:R-:W-:-:S03]  /*174d0*/  FMNMX.FTZ R138, R17, R138, !PT ;  /* 0x0000008a118a7209 */ /* 0x002fc60007810000 */
[----:B------:R-:W-:Y:S01]  /*174e0*/  LDSM.16.MT88.4 R16, [R192+0x9000] ;  /* 0x00900000c010783b */ /* 0x000fe20000004200 */
        /* <DEDUP_REMOVED lines=8> */
[-C--:B------:R-:W-:Y:S01]  /*17570*/  FFMA.FTZ R133, R11, R143.reuse, -R132 ;  /* 0x0000008f0b857223 */ /* 0x080fe20000010884 */
[-CC-:B------:R-:W-:Y:S01]  /*17580*/  FFMA.FTZ R145, R5, R143.reuse, -R136.reuse ;  /* 0x0000008f05917223 */ /* 0x180fe20000010888 */
[-CC-:B------:R-:W-:Y:S01]  /*17590*/  FFMA.FTZ R135, R7, R143.reuse, -R136.reuse ;  /* 0x0000008f07877223 */ /* 0x180fe20000010888 */
[-C--:B------:R-:W-:Y:S01]  /*175a0*/  FFMA.FTZ R134, R29, R143.reuse, -R136 ;  /* 0x0000008f1d867223 */ /* 0x080fe20000010888 */
[----:B------:R-:W-:Y:S01]  /*175b0*/  FSEL R5, R139, RZ, P1 ;  /* 0x000000ff8b057208 */ /* 0x000fe20000800000 */
[----:B------:R-:W1:Y:S01]  /*175c0*/  LDSM.16.MT88.4 R20, [R120+0x9000] ;  /* 0x009000007814783b */ /* 0x000e620000004200 */
[----:B------:R-:W-:Y:S01]  /*175d0*/  FSEL R7, R138, RZ, P0 ;  /* 0x000000ff8a077208 */ /* 0x000fe20000000000 */
[-CC-:B------:R-:W-:Y:S01]  /*175e0*/  FFMA.FTZ R131, R15, R143.reuse, -R132.reuse ;  /* 0x0000008f0f837223 */ /* 0x180fe20000010884 */
[-C--:B------:R-:W-:Y:S01]  /*175f0*/  FFMA.FTZ R129, R13, R143.reuse, -R132 ;  /* 0x0000008f0d817223 */ /* 0x080fe20000010884 */
[----:B------:R-:W2:Y:S01]  /*17600*/  LDSM.16.MT88.4 R28, [R192+0xb000] ;  /* 0x00b00000c01c783b */ /* 0x000ea20000004200 */
[----:B------:R-:W-:Y:S01]  /*17610*/  FADD.FTZ R2, R2, -R5 ;  /* 0x8000000502027221 */ /* 0x000fe20000010000 */
[----:B------:R-:W-:Y:S01]  /*17620*/  FADD.FTZ R0, R0, -R7 ;  /* 0x8000000700007221 */ /* 0x000fe20000010000 */
[-C--:B------:R-:W-:Y:S01]  /*17630*/  FFMA.FTZ R137, R9, R143.reuse, -R136 ;  /* 0x0000008f09897223 */ /* 0x080fe20000010888 */
[----:B------:R-:W-:Y:S01]  /*17640*/  MUFU.EX2 R133, R133 ;  /* 0x0000008500857308 */ /* 0x000fe20000000800 */
[C---:B------:R-:W-:Y:S01]  /*17650*/  FMUL.FTZ R2, R143.reuse, R2 ;  /* 0x000000028f027220 */ /* 0x040fe20000410000 */
[----:B------:R-:W-:Y:S01]  /*17660*/  FMUL.FTZ R0, R143, R0 ;  /* 0x000000008f007220 */ /* 0x000fe20000410000 */
[-C--:B------:R-:W-:Y:S01]  /*17670*/  FFMA.FTZ R48, R37, R143.reuse, -R132 ;  /* 0x0000008f25307223 */ /* 0x080fe20000010884 */
[-CC-:B------:R-:W-:Y:S01]  /*17680*/  FFMA.FTZ R56, R51, R143.reuse, -R136.reuse ;  /* 0x0000008f33387223 */ /* 0x180fe20000010888 */
[-C--:B------:R-:W-:Y:S01]  /*17690*/  FFMA.FTZ R148, R183, R143.reuse, -R136 ;  /* 0x0000008fb7947223 */ /* 0x080fe20000010888 */
[-CC-:B------:R-:W-:Y:S01]  /*176a0*/  FFMA.FTZ R181, R181, R143.reuse, -R132.reuse ;  /* 0x0000008fb5b57223 */ /* 0x180fe20000010884 */
[-CC-:B------:R-:W-:Y:S01]  /*176b0*/  FFMA.FTZ R142, R219, R143.reuse, -R132.reuse ;  /* 0x0000008fdb8e7223 */ /* 0x180fe20000010884 */
[----:B------:R-:W3:Y:S01]  /*176c0*/  MUFU.EX2 R2, R2 ;  /* 0x0000000200027308 */ /* 0x000ee20000000800 */
[-C--:B------:R-:W-:Y:S01]  /*176d0*/  FFMA.FTZ R144, R217, R143.reuse, -R132 ;  /* 0x0000008fd9907223 */ /* 0x080fe20000010884 */
[-CC-:B------:R-:W-:Y:S01]  /*176e0*/  FFMA.FTZ R146, R191, R143.reuse, -R136.reuse ;  /* 0x0000008fbf927223 */ /* 0x180fe20000010888 */
[-CC-:B------:R-:W-:Y:S01]  /*176f0*/  FFMA.FTZ R189, R215, R143.reuse, -R136.reuse ;  /* 0x0000008fd7bd7223 */ /* 0x180fe20000010888 */
[-C--:B------:R-:W-:Y:S01]  /*17700*/  FFMA.FTZ R183, R187, R143.reuse, -R136 ;  /* 0x0000008fbbb77223 */ /* 0x080fe20000010888 */
[-CC-:B------:R-:W-:Y:S01]  /*17710*/  FFMA.FTZ R185, R185, R143.reuse, -R132.reuse ;  /* 0x0000008fb9b97223 */ /* 0x180fe20000010884 */
[-CC-:B------:R-:W-:Y:S01]  /*17720*/  FFMA.FTZ R150, R177, R143.reuse, -R132.reuse ;  /* 0x0000008fb1967223 */ /* 0x180fe20000010884 */
[-CC-:B------:R-:W-:Y:S01]  /*17730*/  FFMA.FTZ R175, R175, R143.reuse, -R132.reuse ;  /* 0x0000008fafaf7223 */ /* 0x180fe20000010884 */
[----:B------:R-:W4:Y:S01]  /*17740*/  MUFU.EX2 R131, R131 ;  /* 0x0000008300837308 */ /* 0x000f220000000800 */
[-C--:B------:R-:W-:Y:S01]  /*17750*/  FFMA.FTZ R152, R173, R143.reuse, -R132 ;  /* 0x0000008fad987223 */ /* 0x080fe20000010884 */
[-CC-:B------:R-:W-:Y:S01]  /*17760*/  FFMA.FTZ R154, R171, R143.reuse, -R136.reuse ;  /* 0x0000008fab9a7223 */ /* 0x180fe20000010888 */
[-CC-:B------:R-:W-:Y:S01]  /*17770*/  FFMA.FTZ R163, R163, R143.reuse, -R136.reuse ;  /* 0x0000008fa3a37223 */ /* 0x180fe20000010888 */
[-CC-:B------:R-:W-:Y:S01]  /*17780*/  FFMA.FTZ R156, R169, R143.reuse, -R136.reuse ;  /* 0x0000008fa99c7223 */ /* 0x180fe20000010888 */
[-C--:B------:R-:W-:Y:S01]  /*17790*/  FFMA.FTZ R161, R161, R143.reuse, -R136 ;  /* 0x0000008fa1a17223 */ /* 0x080fe20000010888 */
[-CC-:B------:R-:W-:Y:S01]  /*177a0*/  FFMA.FTZ R159, R159, R143.reuse, -R132.reuse ;  /* 0x0000008f9f9f7223 */ /* 0x180fe20000010884 */
[-CC-:B------:R-:W-:Y:S01]  /*177b0*/  FFMA.FTZ R158, R167, R143.reuse, -R132.reuse ;  /* 0x0000008fa79e7223 */ /* 0x180fe20000010884 */
[----:B------:R-:W-:Y:S01]  /*177c0*/  MUFU.EX2 R130, R130 ;  /* 0x0000008200827308 */ /* 0x000fe20000000800 */
[-C--:B---3--:R-:W-:Y:S01]  /*177d0*/  FMUL.FTZ R12, R104, R2.reuse ;  /* 0x00000002680c7220 */ /* 0x088fe20000410000 */
[-C--:B------:R-:W-:Y:S01]  /*177e0*/  FMUL.FTZ R24, R100, R2.reuse ;  /* 0x0000000264187220 */ /* 0x080fe20000410000 */
[-C--:B------:R-:W-:Y:S01]  /*177f0*/  FMUL.FTZ R13, R105, R2.reuse ;  /* 0x00000002690d7220 */ /* 0x080fe20000410000 */
[-CC-:B------:R-:W-:Y:S01]  /*17800*/  FFMA.FTZ R104, R35, R143.reuse, -R132.reuse ;  /* 0x0000008f23687223 */ /* 0x180fe20000010884 */
[-C--:B------:R-:W-:Y:S01]  /*17810*/  FMUL.FTZ R25, R101, R2.reuse ;  /* 0x0000000265197220 */ /* 0x080fe20000410000 */
[-CC-:B------:R-:W-:Y:S01]  /*17820*/  FFMA.FTZ R100, R33, R143.reuse, -R132.reuse ;  /* 0x0000008f21647223 */ /* 0x180fe20000010884 */
[----:B------:R-:W-:Y:S01]  /*17830*/  FFMA.FTZ R101, R39, R143, -R132 ;  /* 0x0000008f27657223 */ /* 0x000fe20000010884 */
[----:B------:R-:W3:Y:S01]  /*17840*/  MUFU.EX2 R129, R129 ;  /* 0x0000008100817308 */ /* 0x000ee20000000800 */
[----:B----4-:R-:W-:Y:S01]  /*17850*/  F2FP.BF16.F32.PACK_AB R5, R131, R133 ;  /* 0x000000858305723e */ /* 0x010fe200000010ff */
[-C--:B------:R-:W-:Y:S01]  /*17860*/  FMUL.FTZ R32, R96, R2.reuse ;  /* 0x0000000260207220 */ /* 0x080fe20000410000 */
[-C--:B------:R-:W-:Y:S01]  /*17870*/  FMUL.FTZ R33, R97, R2.reuse ;  /* 0x0000000261217220 */ /* 0x080fe20000410000 */
[-C--:B------:R-:W-:Y:S01]  /*17880*/  FMUL.FTZ R36, R92, R2.reuse ;  /* 0x000000025c247220 */ /* 0x080fe20000410000 */
[-C--:B------:R-:W-:Y:S01]  /*17890*/  FMUL.FTZ R37, R93, R2.reuse ;  /* 0x000000025d257220 */ /* 0x080fe20000410000 */
[-CC-:B------:R-:W-:Y:S01]  /*178a0*/  FFMA.FTZ R92, R45, R143.reuse, -R136.reuse ;  /* 0x0000008f2d5c7223 */ /* 0x180fe20000010888 */
[-C--:B------:R-:W-:Y:S01]  /*178b0*/  FMUL.FTZ R44, R88, R2.reuse ;  /* 0x00000002582c7220 */ /* 0x080fe20000410000 */
[----:B------:R-:W-:Y:S01]  /*178c0*/  MUFU.EX2 R137, R137 ;  /* 0x0000008900897308 */ /* 0x000fe20000000800 */
[-C--:B------:R-:W-:Y:S01]  /*178d0*/  FMUL.FTZ R45, R89, R2.reuse ;  /* 0x00000002592d7220 */ /* 0x080fe20000410000 */
[-C--:B------:R-:W-:Y:S01]  /*178e0*/  FMUL.FTZ R84, R84, R2.reuse ;  /* 0x0000000254547220 */ /* 0x080fe20000410000 */
[-C--:B------:R-:W-:Y:S01]  /*178f0*/  FMUL.FTZ R85, R85, R2.reuse ;  /* 0x0000000255557220 */ /* 0x080fe20000410000 */
[-C--:B------:R-:W-:Y:S01]  /*17900*/  FMUL.FTZ R52, R80, R2.reuse ;  /* 0x0000000250347220 */ /* 0x080fe20000410000 */
[----:B------:R-:W-:Y:S01]  /*17910*/  FMUL.FTZ R53, R81, R2 ;  /* 0x0000000251357220 */ /* 0x000fe20000410000 */
[-CC-:B------:R-:W-:Y:S01]  /*17920*/  FFMA.FTZ R80, R57, R143.reuse, -R136.reuse ;  /* 0x0000008f39507223 */ /* 0x180fe20000010888 */
[-C--:B------:R-:W-:Y:S01]  /*17930*/  FFMA.FTZ R81, R59, R143.reuse, -R136 ;  /* 0x0000008f3b517223 */ /* 0x080fe20000010888 */
[----:B------:R-:W4:Y:S01]  /*17940*/  MUFU.EX2 R135, R135 ;  /* 0x0000008700877308 */ /* 0x000f220000000800 */
[----:B---3--:R-:W-:Y:S01]  /*17950*/  F2FP.BF16.F32.PACK_AB R7, R129, R130 ;  /* 0x000000828107723e */ /* 0x008fe200000010ff */
        /* <DEDUP_REMOVED lines=11> */
[-CC-:B------:R-:W-:Y:S01]  /*17a10*/  FFMA.FTZ R76, R249, R143.reuse, -R132.reuse ;  /* 0x0000008ff94c7223 */ /* 0x180fe20000010884 */
[-CC-:B------:R-:W-:Y:S01]  /*17a20*/  FFMA.FTZ R89, R233, R143.reuse, -R132.reuse ;  /* 0x0000008fe9597223 */ /* 0x180fe20000010884 */
[--C-:B------:R-:W-:Y:S01]  /*17a30*/  FFMA.FTZ R88, R227, R143, -R132.reuse ;  /* 0x0000008fe3587223 */ /* 0x100fe20000010884 */
[----:B------:R-:W3:Y:S01]  /*17a40*/  MUFU.EX2 R145, R145 ;  /* 0x0000009100917308 */ /* 0x000ee20000000800 */
[----:B----4-:R-:W-:Y:S01]  /*17a50*/  F2FP.BF16.F32.PACK_AB R4, R135, R137 ;  /* 0x000000898704723e */ /* 0x010fe200000010ff */
        /* <DEDUP_REMOVED lines=8> */
[----:B------:R-:W-:Y:S01]  /*17ae0*/  FFMA.FTZ R2, R218, R2, R137 ;  /* 0x00000002da027223 */ /* 0x000fe20000010089 */
[-CC-:B------:R-:W-:Y:S01]  /*17af0*/  FFMA.FTZ R124, R124, R143.reuse, -R132.reuse ;  /* 0x0000008f7c7c7223 */ /* 0x180fe20000010884 */
[-CC-:B------:R-:W-:Y:S01]  /*17b00*/  FFMA.FTZ R3, R3, R143.reuse, -R132.reuse ;  /* 0x0000008f03037223 */ /* 0x180fe20000010884 */
[-C--:B------:R-:W-:Y:S01]  /*17b10*/  FFMA.FTZ R123, R123, R143.reuse, -R132 ;  /* 0x0000008f7b7b7223 */ /* 0x080fe20000010884 */
[-CC-:B------:R-:W-:Y:S01]  /*17b20*/  FFMA.FTZ R121, R121, R143.reuse, -R136.reuse ;  /* 0x0000008f79797223 */ /* 0x180fe20000010888 */
[-C--:B------:R-:W-:Y:S01]  /*17b30*/  FFMA.FTZ R128, R128, R143.reuse, -R136 ;  /* 0x0000008f80807223 */ /* 0x080fe20000010888 */
[----:B------:R-:W-:Y:S01]  /*17b40*/  MUFU.EX2 R104, R104 ;  /* 0x0000006800687308 */ /* 0x000fe20000000800 */
[----:B---3--:R-:W-:Y:S01]  /*17b50*/  F2FP.BF16.F32.PACK_AB R6, R145, R134 ;  /* 0x000000869106723e */ /* 0x008fe200000010ff */
[----:B------:R-:W-:Y:S01]  /*17b60*/  FFMA.FTZ R127, R127, R143, -R132 ;  /* 0x0000008f7f7f7223 */ /* 0x000fe20000010884 */
[----:B------:R-:W-:-:S04]  /*17b70*/  FADD.FTZ R135, R135, R2 ;  /* 0x0000000287877221 */ /* 0x000fc80000010000 */
[----:B------:R-:W-:Y:S01]  /*17b80*/  FADD.FTZ R134, R134, R135 ;  /* 0x0000008786867221 */ /* 0x000fe20000010000 */
[----:B------:R-:W-:Y:S01]  /*17b90*/  MUFU.EX2 R101, R101 ;  /* 0x0000006500657308 */ /* 0x000fe20000000800 */
[-C--:B----4-:R-:W-:Y:S01]  /*17ba0*/  FMUL.FTZ R14, R106, R0.reuse ;  /* 0x000000006a0e7220 */ /* 0x090fe20000410000 */
[-C--:B------:R-:W-:Y:S01]  /*17bb0*/  FMUL.FTZ R15, R107, R0.reuse ;  /* 0x000000006b0f7220 */ /* 0x080fe20000410000 */
[-C--:B------:R-:W-:Y:S01]  /*17bc0*/  FMUL.FTZ R26, R102, R0.reuse ;  /* 0x00000000661a7220 */ /* 0x080fe20000410000 */
[-C--:B------:R-:W-:Y:S01]  /*17bd0*/  FMUL.FTZ R27, R103, R0.reuse ;  /* 0x00000000671b7220 */ /* 0x080fe20000410000 */
[-C--:B------:R-:W-:Y:S01]  /*17be0*/  FMUL.FTZ R34, R98, R0.reuse ;  /* 0x0000000062227220 */ /* 0x080fe20000410000 */
[-C--:B------:R-:W-:Y:S01]  /*17bf0*/  FMUL.FTZ R35, R99, R0.reuse ;  /* 0x0000000063237220 */ /* 0x080fe20000410000 */
[-C--:B------:R-:W-:Y:S01]  /*17c00*/  FMUL.FTZ R38, R94, R0.reuse ;  /* 0x000000005e267220 */ /* 0x080fe20000410000 */
[-C--:B------:R-:W-:Y:S01]  /*17c10*/  FMUL.FTZ R39, R95, R0.reuse ;  /* 0x000000005f277220 */ /* 0x080fe20000410000 */
[C---:B-1----:R-:W-:Y:S01]  /*17c20*/  HMMA.16816.F32.BF16 R12, R4.reuse, R20, R12 ;  /* 0x00000014040c723c */ /* 0x042fe2000004180c */
[-C--:B------:R-:W-:Y:S01]  /*17c30*/  FMUL.FTZ R46, R90, R0.reuse ;  /* 0x000000005a2e7220 */ /* 0x080fe20000410000 */
[-C--:B------:R-:W-:Y:S01]  /*17c40*/  FMUL.FTZ R47, R91, R0.reuse ;  /* 0x000000005b2f7220 */ /* 0x080fe20000410000 */
[-C--:B------:R-:W-:Y:S01]  /*17c50*/  FMUL.FTZ R86, R86, R0.reuse ;  /* 0x0000000056567220 */ /* 0x080fe20000410000 */
[-C--:B------:R-:W-:Y:S01]  /*17c60*/  FMUL.FTZ R87, R87, R0.reuse ;  /* 0x0000000057577220 */ /* 0x080fe20000410000 */
[----:B------:R-:W-:Y:S01]  /*17c70*/  MUFU.EX2 R100, R100 ;  /* 0x0000006400647308 */ /* 0x000fe20000000800 */
[C---:B------:R-:W-:Y:S01]  /*17c80*/  HMMA.16816.F32.BF16 R20, R4.reuse, R22, R24 ;  /* 0x000000160414723c */ /* 0x040fe20000041818 */
[----:B------:R-:W1:Y:S01]  /*17c90*/  LDSM.16.MT88.4 R24, [R192+0xd000] ;  /* 0x00d00000c018783b */ /* 0x000e620000004200 */
[-C--:B------:R-:W-:Y:S01]  /*17ca0*/  FMUL.FTZ R10, R114, R0.reuse ;  /* 0x00000000720a7220 */ /* 0x080fe20000410000 */
[-C--:B------:R-:W-:Y:S01]  /*17cb0*/  FMUL.FTZ R11, R115, R0.reuse ;  /* 0x00000000730b7220 */ /* 0x080fe20000410000 */
[-C--:B------:R-:W-:Y:S01]  /*17cc0*/  FMUL.FTZ R54, R82, R0.reuse ;  /* 0x0000000052367220 */ /* 0x080fe20000410000 */
[-C--:B------:R-:W-:Y:S01]  /*17cd0*/  FMUL.FTZ R55, R83, R0.reuse ;  /* 0x0000000053377220 */ /* 0x080fe20000410000 */
[C---:B--2---:R-:W-:Y:S01]  /*17ce0*/  HMMA.16816.F32.BF16 R32, R4.reuse, R28, R32 ;  /* 0x0000001c0420723c */ /* 0x044fe20000041820 */
[----:B------:R2:W-:Y:S01]  /*17cf0*/  MUFU.EX2 R93, R48 ;  /* 0x00000030005d7308 */ /* 0x0005e20000000800 */
[-C--:B------:R-:W-:Y:S01]  /*17d00*/  FMUL.FTZ R110, R110, R0.reuse ;  /* 0x000000006e6e7220 */ /* 0x080fe20000410000 */
[-C--:B------:R-:W-:Y:S01]  /*17d10*/  FMUL.FTZ R111, R111, R0.reuse ;  /* 0x000000006f6f7220 */ /* 0x080fe20000410000 */
[-C--:B------:R-:W-:Y:S01]  /*17d20*/  FMUL.FTZ R66, R78, R0.reuse ;  /* 0x000000004e427220 */ /* 0x080fe20000410000 */
[-C--:B------:R-:W-:Y:S01]  /*17d30*/  FMUL.FTZ R67, R79, R0.reuse ;  /* 0x000000004f437220 */ /* 0x080fe20000410000 */
[C---:B------:R-:W-:Y:S01]  /*17d40*/  HMMA.16816.F32.BF16 R28, R4.reuse, R30, R36 ;  /* 0x0000001e041c723c */ /* 0x040fe20000041824 */
[----:B------:R-:W3:Y:S01]  /*17d50*/  LDSM.16.MT88.4 R36, [R120+0xd000] ;  /* 0x00d000007824783b */ /* 0x000ee20000004200 */
[-C--:B------:R-:W-:Y:S01]  /*17d60*/  FMUL.FTZ R62, R74, R0.reuse ;  /* 0x000000004a3e7220 */ /* 0x080fe20000410000 */
[----:B------:R-:W-:Y:S01]  /*17d70*/  MUFU.EX2 R92, R92 ;  /* 0x0000005c005c7308 */ /* 0x000fe20000000800 */
[-C--:B------:R-:W-:Y:S01]  /*17d80*/  FMUL.FTZ R63, R75, R0.reuse ;  /* 0x000000004b3f7220 */ /* 0x080fe20000410000 */
[-C--:B------:R-:W-:Y:S01]  /*17d90*/  FMUL.FTZ R70, R70, R0.reuse ;  /* 0x0000000046467220 */ /* 0x080fe20000410000 */
[C---:B------:R-:W-:Y:S01]  /*17da0*/  HMMA.16816.F32.BF16 R44, R4.reuse, R40, R44 ;  /* 0x00000028042c723c */ /* 0x040fe2000004182c */
[-C--:B------:R-:W-:Y:S01]  /*17db0*/  FMUL.FTZ R71, R71, R0.reuse ;  /* 0x0000000047477220 */ /* 0x080fe20000410000 */
[----:B------:R-:W-:Y:S01]  /*17dc0*/  LDSM.16.MT88.4 R72, [R192+0xd400] ;  /* 0x00d40000c048783b */ /* 0x000fe20000004200 */
[-CC-:B------:R-:W-:Y:S01]  /*17dd0*/  FFMA.FTZ R79, R247, R143.reuse, -R132.reuse ;  /* 0x0000008ff74f7223 */ /* 0x180fe20000010884 */
[-C--:B------:R-:W-:Y:S01]  /*17de0*/  FFMA.FTZ R78, R241, R143.reuse, -R132 ;  /* 0x0000008ff14e7223 */ /* 0x080fe20000010884 */
[----:B------:R-:W-:Y:S01]  /*17df0*/  MUFU.EX2 R80, R80 ;  /* 0x0000005000507308 */ /* 0x000fe20000000800 */
[C---:B------:R-:W-:Y:S01]  /*17e00*/  HMMA.16816.F32.BF16 R40, R4.reuse, R42, R84 ;  /* 0x0000002a0428723c */ /* 0x040fe20000041854 */
[----:B--2---:R-:W2:Y:S01]  /*17e10*/  LDSM.16.MT88.4 R48, [R192+0x9400] ;  /* 0x00940000c030783b */ /* 0x004ea20000004200 */
[-CC-:B------:R-:W-:Y:S01]  /*17e20*/  FFMA.FTZ R82, R245, R143.reuse, -R136.reuse ;  /* 0x0000008ff5527223 */ /* 0x180fe20000010888 */
[-CC-:B------:R-:W-:Y:S01]  /*17e30*/  FFMA.FTZ R83, R235, R143.reuse, -R136.reuse ;  /* 0x0000008feb537223 */ /* 0x180fe20000010888 */
[-CC-:B------:R-:W-:Y:S01]  /*17e40*/  FFMA.FTZ R94, R179, R143.reuse, -R136.reuse ;  /* 0x0000008fb35e7223 */ /* 0x180fe20000010888 */
[-CC-:B------:R-:W-:Y:S01]  /*17e50*/  FFMA.FTZ R90, R223, R143.reuse, -R136.reuse ;  /* 0x0000008fdf5a7223 */ /* 0x180fe20000010888 */
[C---:B------:R-:W-:Y:S01]  /*17e60*/  HMMA.16816.F32.BF16 R8, R4.reuse, R16, R8 ;  /* 0x000000100408723c */ /* 0x040fe20000041808 */
[----:B------:R4:W5:Y:S01]  /*17e70*/  MUFU.EX2 R85, R56 ;  /* 0x0000003800557308 */ /* 0x0009620000000800 */
[-C--:B------:R-:W-:Y:S01]  /*17e80*/  FFMA.FTZ R84, R243, R143.reuse, -R136 ;  /* 0x0000008ff3547223 */ /* 0x080fe20000010888 */
[-CC-:B------:R-:W-:Y:S01]  /*17e90*/  FFMA.FTZ R87, R239, R143.reuse, -R132.reuse ;  /* 0x0000008fef577223 */ /* 0x180fe20000010884 */
[-C--:B------:R-:W-:Y:S01]  /*17ea0*/  FFMA.FTZ R86, R231, R143.reuse, -R132 ;  /* 0x0000008fe7567223 */ /* 0x080fe20000010884 */
[-CC-:B------:R-:W-:Y:S01]  /*17eb0*/  FFMA.FTZ R91, R229, R143.reuse, -R136.reuse ;  /* 0x0000008fe55b7223 */ /* 0x180fe20000010888 */
[C---:B------:R-:W-:Y:S01]  /*17ec0*/  HMMA.16816.F32.BF16 R16, R4.reuse, R18, R108 ;  /* 0x000000120410723c */ /* 0x040fe2000004186c */
[-C--:B------:R-:W-:Y:S01]  /*17ed0*/  FFMA.FTZ R95, R225, R143.reuse, -R136 ;  /* 0x0000008fe15f7223 */ /* 0x080fe20000010888 */
[----:B------:R-:W-:Y:S01]  /*17ee0*/  FFMA.FTZ R179, R221, R143, -R132 ;  /* 0x0000008fddb37223 */ /* 0x000fe20000010884 */
[----:B------:R5:W2:Y:S01]  /*17ef0*/  MUFU.EX2 R77, R81 ;  /* 0x00000051004d7308 */ /* 0x000aa20000000800 */
[----:B------:R-:W-:Y:S01]  /*17f00*/  LDSM.16.MT88.4 R108, [R192+0xac00] ;  /* 0x00ac0000c06c783b */ /* 0x000fe20000004200 */
[----:B------:R-:W-:Y:S01]  /*17f10*/  FFMA.FTZ R216, R216, R0, R133 ;  /* 0x00000000d8d87223 */ /* 0x000fe20000010085 */
[----:B-1----:R-:W-:Y:S01]  /*17f20*/  HMMA.16816.F32.BF16 R52, R4, R24, R52 ;  /* 0x000000180434723c */ /* 0x002fe20000041834 */
[----:B------:R-:W-:-:S02]  /*17f30*/  FADD.FTZ R145, R145, R134 ;  /* 0x0000008691917221 */ /* 0x000fc40000010000 */
[----:B------:R-:W-:Y:S02]  /*17f40*/  FADD.FTZ R131, R131, R216 ;  /* 0x000000d883837221 */ /* 0x000fe40000010000 */
[----:B------:R-:W-:Y:S01]  /*17f50*/  MUFU.EX2 R79, R79 ;  /* 0x0000004f004f7308 */ /* 0x000fe20000000800 */
[----:B----4-:R-:W1:Y:S01]  /*17f60*/  LDSM.16.MT88.4 R56, [R120+0x9400] ;  /* 0x009400007838783b */ /* 0x010e620000004200 */
[C---:B------:R-:W-:Y:S01]  /*17f70*/  HMMA.16816.F32.BF16 R24, R4.reuse, R26, R64 ;  /* 0x0000001a0418723c */ /* 0x040fe20000041840 */
[----:B------:R-:W-:Y:S02]  /*17f80*/  FADD.FTZ R130, R130, R131 ;  /* 0x0000008382827221 */ /* 0x000fe40000010000 */
[----:B------:R-:W-:Y:S02]  /*17f90*/  LDSM.16.MT88.4 R64, [R192+0xb400] ;  /* 0x00b40000c040783b */ /* 0x000fe40000004200 */
[----:B------:R-:W-:Y:S01]  /*17fa0*/  FADD.FTZ R129, R129, R130 ;  /* 0x0000008281817221 */ /* 0x000fe20000010000 */
[C---:B---3--:R-:W-:Y:S01]  /*17fb0*/  HMMA.16816.F32.BF16 R60, R4.reuse, R36, R60 ;  /* 0x00000024043c723c */ /* 0x048fe2000004183c */
[----:B-----5:R-:W-:Y:S01]  /*17fc0*/  FFMA.FTZ R81, R237, R143, -R136 ;  /* 0x0000008fed517223 */ /* 0x020fe20000010888 */
[----:B------:R-:W-:Y:S04]  /*17fd0*/  MUFU.EX2 R76, R76 ;  /* 0x0000004c004c7308 */ /* 0x000fe80000000800 */
[----:B------:R-:W-:Y:S01]  /*17fe0*/  HMMA.16816.F32.BF16 R4, R4, R38, R68 ;  /* 0x000000260404723c */ /* 0x000fe20000041844 */
[----:B------:R-:W3:Y:S03]  /*17ff0*/  LDSM.16.MT88.4 R36, [R120+0xb400] ;  /* 0x00b400007824783b */ /* 0x000ee60000004200 */
[----:B------:R-:W-:Y:S03]  /*18000*/  MUFU.EX2 R78, R78 ;  /* 0x0000004e004e7308 */ /* 0x000fe60000000800 */
[----:B------:R-:W-:Y:S01]  /*18010*/  F2FP.BF16.F32.PACK_AB R68, R85, R92 ;  /* 0x0000005c5544723e */ /* 0x000fe200000010ff */
[----:B------:R-:W-:Y:S01]  /*18020*/  FADD.FTZ R92, R92, R145 ;  /* 0x000000915c5c7221 */ /* 0x000fe20000010000 */
[----:B------:R-:W-:Y:S01]  /*18030*/  F2FP.BF16.F32.PACK_AB R69, R101, R104 ;  /* 0x000000686545723e */ /* 0x000fe200000010ff */
[----:B------:R-:W-:Y:S01]  /*18040*/  FADD.FTZ R104, R104, R129 ;  /* 0x0000008168687221 */ /* 0x000fe20000010000 */
[----:B--2---:R-:W-:Y:S01]  /*18050*/  F2FP.BF16.F32.PACK_AB R70, R77, R80 ;  /* 0x000000504d46723e */ /* 0x004fe200000010ff */
[----:B------:R-:W-:Y:S01]  /*18060*/  MUFU.EX2 R81, R81 ;  /* 0x0000005100517308 */ /* 0x000fe20000000800 */
[----:B------:R-:W-:Y:S01]  /*18070*/  F2FP.BF16.F32.PACK_AB R71, R93, R100 ;  /* 0x000000645d47723e */ /* 0x000fe200000010ff */
[----:B------:R-:W-:Y:S01]  /*18080*/  FADD.FTZ R85, R85, R92 ;  /* 0x0000005c55557221 */ /* 0x000fe20000010000 */
[----:B------:R-:W-:-:S03]  /*18090*/  FADD.FTZ R101, R101, R104 ;  /* 0x0000006865657221 */ /* 0x000fc60000010000 */
[----:B------:R-:W-:Y:S01]  /*180a0*/  FADD.FTZ R2, R80, R85 ;  /* 0x0000005550027221 */ /* 0x000fe20000010000 */
[----:B------:R-:W-:Y:S01]  /*180b0*/  FADD.FTZ R100, R100, R101 ;  /* 0x0000006564647221 */ /* 0x000fe20000010000 */
[----:B------:R-:W-:Y:S01]  /*180c0*/  HMMA.16816.F32.BF16 R8, R68, R48, R8 ;  /* 0x000000304408723c */ /* 0x000fe20000041808 */
[----:B------:R-:W2:Y:S01]  /*180d0*/  MUFU.EX2 R82, R82 ;  /* 0x0000005200527308 */ /* 0x000ea20000000800 */
[----:B------:R-:W-:Y:S01]  /*180e0*/  FADD.FTZ R2, R77, R2 ;  /* 0x000000024d027221 */ /* 0x000fe20000010000 */
[----:B------:R-:W-:-:S03]  /*180f0*/  FADD.FTZ R100, R93, R100 ;  /* 0x000000645d647221 */ /* 0x000fc60000010000 */
[C---:B------:R-:W-:Y:S01]  /*18100*/  HMMA.16816.F32.BF16 R16, R68.reuse, R50, R16 ;  /* 0x000000324410723c */ /* 0x040fe20000041810 */
[----:B------:R-:W-:Y:S02]  /*18110*/  LDSM.16.MT88.4 R48, [R120+0xd400] ;  /* 0x00d400007830783b */ /* 0x000fe40000004200 */
[----:B------:R-:W-:Y:S03]  /*18120*/  MUFU.EX2 R83, R83 ;  /* 0x0000005300537308 */ /* 0x000fe60000000800 */
[C---:B-1----:R-:W-:Y:S05]  /*18130*/  HMMA.16816.F32.BF16 R12, R68.reuse, R56, R12 ;  /* 0x00000038440c723c */ /* 0x042fea000004180c */
[----:B------:R-:W1:Y:S01]  /*18140*/  MUFU.EX2 R84, R84 ;  /* 0x0000005400547308 */ /* 0x000e620000000800 */
[C---:B------:R-:W-:Y:S01]  /*18150*/  HMMA.16816.F32.BF16 R20, R68.reuse, R58, R20 ;  /* 0x0000003a4414723c */ /* 0x040fe20000041814 */
[----:B------:R-:W4:Y:S05]  /*18160*/  LDSM.16.MT88.4 R56, [R192+0x9800] ;  /* 0x00980000c038783b */ /* 0x000f2a0000004200 */
[C---:B---3--:R-:W-:Y:S01]  /*18170*/  HMMA.16816.F32.BF16 R44, R68.reuse, R36, R44 ;  /* 0x00000024442c723c */ /* 0x048fe2000004182c */
[----:B------:R-:W3:Y:S05]  /*18180*/  MUFU.EX2 R87, R87 ;  /* 0x0000005700577308 */ /* 0x000eea0000000800 */
[C---:B------:R-:W-:Y:S01]  /*18190*/  HMMA.16816.F32.BF16 R40, R68.reuse, R38, R40 ;  /* 0x000000264428723c */ /* 0x040fe20000041828 */
[----:B------:R-:W5:Y:S02]  /*181a0*/  LDSM.16.MT88.4 R36, [R192+0xb800] ;  /* 0x00b80000c024783b */ /* 0x000f640000004200 */
[----:B------:R-:W-:Y:S03]  /*181b0*/  MUFU.EX2 R86, R86 ;  /* 0x0000005600567308 */ /* 0x000fe60000000800 */
[C---:B------:R-:W-:Y:S05]  /*181c0*/  HMMA.16816.F32.BF16 R52, R68.reuse, R72, R52 ;  /* 0x000000484434723c */ /* 0x040fea0000041834 */
[----:B------:R-:W-:Y:S01]  /*181d0*/  MUFU.EX2 R89, R89 ;  /* 0x0000005900597308 */ /* 0x000fe20000000800 */
[----:B------:R-:W-:Y:S01]  /*181e0*/  HMMA.16816.F32.BF16 R24, R68, R74, R24 ;  /* 0x0000004a4418723c */ /* 0x000fe20000041818 */
[----:B--2---:R-:W-:Y:S01]  /*181f0*/  F2FP.BF16.F32.PACK_AB R72, R82, R81 ;  /* 0x000000515248723e */ /* 0x004fe200000010ff */
[----:B------:R-:W-:Y:S01]  /*18200*/  FADD.FTZ R81, R81, R2 ;  /* 0x0000000251517221 */ /* 0x000fe20000010000 */
[----:B------:R-:W-:-:S03]  /*18210*/  F2FP.BF16.F32.PACK_AB R73, R76, R79 ;  /* 0x0000004f4c49723e */ /* 0x000fc600000010ff */
[C---:B------:R-:W-:Y:S01]  /*18220*/  HMMA.16816.F32.BF16 R32, R68.reuse, R64, R32 ;  /* 0x000000404420723c */ /* 0x040fe20000041820 */
[----:B-1----:R-:W-:Y:S01]  /*18230*/  F2FP.BF16.F32.PACK_AB R74, R84, R83 ;  /* 0x00000053544a723e */ /* 0x002fe200000010ff */
[----:B------:R-:W-:Y:S01]  /*18240*/  MUFU.EX2 R88, R88 ;  /* 0x0000005800587308 */ /* 0x000fe20000000800 */
[----:B---3--:R-:W-:Y:S01]  /*18250*/  F2FP.BF16.F32.PACK_AB R75, R87, R78 ;  /* 0x0000004e574b723e */ /* 0x008fe200000010ff */
[----:B------:R-:W-:Y:S02]  /*18260*/  FADD.FTZ R82, R82, R81 ;  /* 0x0000005152527221 */ /* 0x000fe40000010000 */
[----:B------:R-:W-:Y:S01]  /*18270*/  HMMA.16816.F32.BF16 R28, R68, R66, R28 ;  /* 0x00000042441c723c */ /* 0x000fe2000004181c */
[----:B------:R-:W1:Y:S03]  /*18280*/  LDSM.16.MT88.4 R64, [R120+0x9800] ;  /* 0x009800007840783b */ /* 0x000e660000004200 */
[----:B------:R-:W-:Y:S02]  /*18290*/  MUFU.EX2 R90, R90 ;  /* 0x0000005a005a7308 */ /* 0x000fe40000000800 */
[C---:B----4-:R-:W-:Y:S06]  /*182a0*/  HMMA.16816.F32.BF16 R8, R72.reuse, R56, R8 ;  /* 0x000000384808723c */ /* 0x050fec0000041808 */
[----:B------:R-:W-:Y:S01]  /*182b0*/  HMMA.16816.F32.BF16 R16, R72, R58, R16 ;  /* 0x0000003a4810723c */ /* 0x000fe20000041810 */
[----:B------:R-:W2:Y:S01]  /*182c0*/  LDSM.16.MT88.4 R56, [R192+0xd800] ;  /* 0x00d80000c038783b */ /* 0x000ea20000004200 */
[----:B------:R-:W3:Y:S04]  /*182d0*/  MUFU.EX2 R91, R91 ;  /* 0x0000005b005b7308 */ /* 0x000ee80000000800 */
[C---:B------:R-:W-:Y:S04]  /*182e0*/  HMMA.16816.F32.BF16 R60, R68.reuse, R48, R60 ;  /* 0x00000030443c723c */ /* 0x040fe8000004183c */
[----:B------:R-:W-:Y:S02]  /*182f0*/  MUFU.EX2 R94, R94 ;  /* 0x0000005e005e7308 */ /* 0x000fe40000000800 */
[----:B------:R-:W-:Y:S01]  /*18300*/  HMMA.16816.F32.BF16 R4, R68, R50, R4 ;  /* 0x000000324404723c */ /* 0x000fe20000041804 */
[----:B------:R-:W4:Y:S04]  /*18310*/  LDSM.16.MT88.4 R48, [R120+0xb800] ;  /* 0x00b800007830783b */ /* 0x000f280000004200 */
[----:B------:R-:W3:Y:S01]  /*18320*/  LDSM.16.MT88.4 R68, [R120+0xd800] ;  /* 0x00d800007844783b */ /* 0x000ee20000004200 */
[C---:B-----5:R-:W-:Y:S01]  /*18330*/  HMMA.16816.F32.BF16 R32, R72.reuse, R36, R32 ;  /* 0x000000244820723c */ /* 0x060fe20000041820 */
[----:B------:R-:W5:Y:S05]  /*18340*/  MUFU.EX2 R95, R95 ;  /* 0x0000005f005f7308 */ /* 0x000f6a0000000800 */
[C---:B------:R-:W-:Y:S01]  /*18350*/  HMMA.16816.F32.BF16 R28, R72.reuse, R38, R28 ;  /* 0x00000026481c723c */ /* 0x040fe2000004181c */
[----:B------:R-:W5:Y:S02]  /*18360*/  LDSM.16.MT88.4 R36, [R192+0x9c00] ;  /* 0x009c0000c024783b */ /* 0x000f640000004200 */
[----:B------:R-:W5:Y:S03]  /*18370*/  MUFU.EX2 R179, R179 ;  /* 0x000000b300b37308 */ /* 0x000f660000000800 */
[C---:B-1----:R-:W-:Y:S05]  /*18380*/  HMMA.16816.F32.BF16 R12, R72.reuse, R64, R12 ;  /* 0x00000040480c723c */ /* 0x042fea000004180c */
[----:B------:R-:W-:Y:S01]  /*18390*/  MUFU.EX2 R181, R181 ;  /* 0x000000b500b57308 */ /* 0x000fe20000000800 */
[C---:B------:R-:W-:Y:S01]  /*183a0*/  HMMA.16816.F32.BF16 R20, R72.reuse, R66, R20 ;  /* 0x000000424814723c */ /* 0x040fe20000041814 */
[----:B------:R-:W-:Y:S05]  /*183b0*/  LDSM.16.MT88.4 R64, [R120+0xbc00] ;  /* 0x00bc00007840783b */ /* 0x000fea0000004200 */
[C---:B--2---:R-:W-:Y:S01]  /*183c0*/  HMMA.16816.F32.BF16 R52, R72.reuse, R56, R52 ;  /* 0x000000384834723c */ /* 0x044fe20000041834 */
[----:B------:R-:W-:Y:S05]  /*183d0*/  MUFU.EX2 R142, R142 ;  /* 0x0000008e008e7308 */ /* 0x000fea0000000800 */
[C---:B------:R-:W-:Y:S01]  /*183e0*/  HMMA.16816.F32.BF16 R24, R72.reuse, R58, R24 ;  /* 0x0000003a4818723c */ /* 0x040fe20000041818 */
[----:B------:R-:W1:Y:S02]  /*183f0*/  LDSM.16.MT88.4 R56, [R192+0xbc00] ;  /* 0x00bc0000c038783b */ /* 0x000e640000004200 */
[----:B------:R-:W-:Y:S03]  /*18400*/  MUFU.EX2 R144, R144 ;  /* 0x0000009000907308 */ /* 0x000fe60000000800 */
[C---:B----4-:R-:W-:Y:S05]  /*18410*/  HMMA.16816.F32.BF16 R44, R72.reuse, R48, R44 ;  /* 0x00000030482c723c */ /* 0x050fea000004182c */
[----:B------:R-:W-:Y:S01]  /*18420*/  MUFU.EX2 R146, R146 ;  /* 0x0000009200927308 */ /* 0x000fe20000000800 */
[C---:B------:R-:W-:Y:S01]  /*18430*/  HMMA.16816.F32.BF16 R40, R72.reuse, R50, R40 ;  /* 0x000000324828723c */ /* 0x040fe20000041828 */
[----:B------:R-:W2:Y:S05]  /*18440*/  LDSM.16.MT88.4 R48, [R120+0x9c00] ;  /* 0x009c00007830783b */ /* 0x000eaa0000004200 */
[C---:B---3--:R-:W-:Y:S01]  /*18450*/  HMMA.16816.F32.BF16 R60, R72.reuse, R68, R60 ;  /* 0x00000044483c723c */ /* 0x048fe2000004183c */
[----:B------:R-:W3:Y:S05]  /*18460*/  MUFU.EX2 R189, R189 ;  /* 0x000000bd00bd7308 */ /* 0x000eea0000000800 */
[----:B------:R-:W-:Y:S01]  /*18470*/  HMMA.16816.F32.BF16 R4, R72, R70, R4 ;  /* 0x000000464804723c */ /* 0x000fe20000041804 */
[----:B------:R-:W-:Y:S01]  /*18480*/  F2FP.BF16.F32.PACK_AB R68, R91, R90 ;  /* 0x0000005a5b44723e */ /* 0x000fe200000010ff */
[----:B------:R-:W4:Y:S01]  /*18490*/  LDSM.16.MT88.4 R72, [R192+0xdc00] ;  /* 0x00dc0000c048783b */ /* 0x000f220000004200 */
[----:B------:R-:W-:Y:S01]  /*184a0*/  F2FP.BF16.F32.PACK_AB R69, R89, R86 ;  /* 0x000000565945723e */ /* 0x000fe200000010ff */
[----:B------:R-:W-:Y:S03]  /*184b0*/  MUFU.EX2 R148, R148 ;  /* 0x0000009400947308 */ /* 0x000fe60000000800 */
[----:B-----5:R-:W-:-:S02]  /*184c0*/  F2FP.BF16.F32.PACK_AB R70, R95, R94 ;  /* 0x0000005e5f46723e */ /* 0x020fc400000010ff */
[----:B------:R-:W-:-:S03]  /*184d0*/  F2FP.BF16.F32.PACK_AB R71, R179, R88 ;  /* 0x00000058b347723e */ /* 0x000fc600000010ff */
[----:B------:R-:W5:Y:S04]  /*184e0*/  MUFU.EX2 R183, R183 ;  /* 0x000000b700b77308 */ /* 0x000f680000000800 */
[C---:B------:R-:W-:Y:S04]  /*184f0*/  HMMA.16816.F32.BF16 R8, R68.reuse, R36, R8 ;  /* 0x000000244408723c */ /* 0x040fe80000041808 */
[----:B------:R-:W5:Y:S02]  /*18500*/  MUFU.EX2 R185, R185 ;  /* 0x000000b900b97308 */ /* 0x000f640000000800 */
[C---:B------:R-:W-:Y:S01]  /*18510*/  HMMA.16816.F32.BF16 R16, R68.reuse, R38, R16 ;  /* 0x000000264410723c */ /* 0x040fe20000041810 */
[----:B------:R-:W5:Y:S05]  /*18520*/  LDSM.16.MT88.4 R36, [R120+0xdc00] ;  /* 0x00dc00007824783b */ /* 0x000f6a0000004200 */
[C---:B-1----:R-:W-:Y:S01]  /*18530*/  HMMA.16816.F32.BF16 R32, R68.reuse, R56, R32 ;  /* 0x000000384420723c */ /* 0x042fe20000041820 */
[----:B------:R-:W-:Y:S05]  /*18540*/  MUFU.EX2 R150, R150 ;  /* 0x0000009600967308 */ /* 0x000fea0000000800 */
[C---:B------:R-:W-:Y:S01]  /*18550*/  HMMA.16816.F32.BF16 R28, R68.reuse, R58, R28 ;  /* 0x0000003a441c723c */ /* 0x040fe2000004181c */
[----:B------:R-:W1:Y:S02]  /*18560*/  LDSM.16.MT88.4 R56, [R120+0xa000] ;  /* 0x00a000007838783b */ /* 0x000e640000004200 */
[----:B------:R-:W-:Y:S03]  /*18570*/  MUFU.EX2 R175, R175 ;  /* 0x000000af00af7308 */ /* 0x000fe60000000800 */
[C---:B--2---:R-:W-:Y:S05]  /*18580*/  HMMA.16816.F32.BF16 R12, R68.reuse, R48, R12 ;  /* 0x00000030440c723c */ /* 0x044fea000004180c */
[----:B------:R-:W-:Y:S01]  /*18590*/  MUFU.EX2 R152, R152 ;  /* 0x0000009800987308 */ /* 0x000fe20000000800 */
[C---:B------:R-:W-:Y:S01]  /*185a0*/  HMMA.16816.F32.BF16 R20, R68.reuse, R50, R20 ;  /* 0x000000324414723c */ /* 0x040fe20000041814 */
[----:B------:R-:W2:Y:S05]  /*185b0*/  LDSM.16.MT88.4 R48, [R192+0xa000] ;  /* 0x00a00000c030783b */ /* 0x000eaa0000004200 */
[C---:B------:R-:W-:Y:S01]  /*185c0*/  HMMA.16816.F32.BF16 R44, R68.reuse, R64, R44 ;  /* 0x00000040442c723c */ /* 0x040fe2000004182c */
[----:B------:R-:W-:Y:S05]  /*185d0*/  MUFU.EX2 R154, R154 ;  /* 0x0000009a009a7308 */ /* 0x000fea0000000800 */
[C---:B------:R-:W-:Y:S01]  /*185e0*/  HMMA.16816.F32.BF16 R40, R68.reuse, R66, R40 ;  /* 0x000000424428723c */ /* 0x040fe20000041828 */
[----:B------:R-:W2:Y:S02]  /*185f0*/  LDSM.16.MT88.4 R64, [R192+0xc000] ;  /* 0x00c00000c040783b */ /* 0x000ea40000004200 */
[----:B------:R-:W2:Y:S03]  /*18600*/  MUFU.EX2 R163, R163 ;  /* 0x000000a300a37308 */ /* 0x000ea60000000800 */
[C---:B----4-:R-:W-:Y:S05]  /*18610*/  HMMA.16816.F32.BF16 R52, R68.reuse, R72, R52 ;  /* 0x000000484434723c */ /* 0x050fea0000041834 */
[----:B------:R-:W-:Y:S01]  /*18620*/  MUFU.EX2 R156, R156 ;  /* 0x0000009c009c7308 */ /* 0x000fe20000000800 */
[----:B------:R-:W-:Y:S01]  /*18630*/  HMMA.16816.F32.BF16 R24, R68, R74, R24 ;  /* 0x0000004a4418723c */ /* 0x000fe20000041818 */
[----:B---3--:R-:W-:-:S02]  /*18640*/  F2FP.BF16.F32.PACK_AB R72, R189, R146 ;  /* 0x00000092bd48723e */ /* 0x008fc400000010ff */
[----:B------:R-:W-:-:S03]  /*18650*/  F2FP.BF16.F32.PACK_AB R73, R142, R181 ;  /* 0x000000b58e49723e */ /* 0x000fc600000010ff */
[----:B-----5:R-:W-:Y:S01]  /*18660*/  HMMA.16816.F32.BF16 R60, R68, R36, R60 ;  /* 0x00000024443c723c */ /* 0x020fe2000004183c */
[----:B------:R-:W-:Y:S01]  /*18670*/  F2FP.BF16.F32.PACK_AB R74, R183, R148 ;  /* 0x00000094b74a723e */ /* 0x000fe200000010ff */
[----:B------:R-:W3:Y:S01]  /*18680*/  MUFU.EX2 R161, R161 ;  /* 0x000000a100a17308 */ /* 0x000ee20000000800 */
[----:B------:R-:W-:-:S03]  /*18690*/  F2FP.BF16.F32.PACK_AB R75, R185, R144 ;  /* 0x00000090b94b723e */ /* 0x000fc600000010ff */
[----:B------:R-:W-:Y:S01]  /*186a0*/  HMMA.16816.F32.BF16 R4, R68, R38, R4 ;  /* 0x000000264404723c */ /* 0x000fe20000041804 */
[----:B------:R-:W4:Y:S03]  /*186b0*/  LDSM.16.MT88.4 R68, [R120+0xe000] ;  /* 0x00e000007844783b */ /* 0x000f260000004200 */
[----:B------:R-:W5:Y:S01]  /*186c0*/  MUFU.EX2 R159, R159 ;  /* 0x0000009f009f7308 */ /* 0x000f620000000800 */
[----:B------:R-:W3:Y:S01]  /*186d0*/  LDSM.16.MT88.4 R36, [R120+0xc000] ;  /* 0x00c000007824783b */ /* 0x000ee20000004200 */
[C---:B-1----:R-:W-:Y:S06]  /*186e0*/  HMMA.16816.F32.BF16 R12, R72.reuse, R56, R12 ;  /* 0x00000038480c723c */ /* 0x042fec000004180c */
[C---:B------:R-:W-:Y:S01]  /*186f0*/  HMMA.16816.F32.BF16 R20, R72.reuse, R58, R20 ;  /* 0x0000003a4814723c */ /* 0x040fe20000041814 */
[----:B------:R-:W1:Y:S01]  /*18700*/  LDSM.16.MT88.4 R56, [R192+0xa400] ;  /* 0x00a40000c038783b */ /* 0x000e620000004200 */
[----:B------:R-:W-:Y:S04]  /*18710*/  MUFU.EX2 R158, R158 ;  /* 0x0000009e009e7308 */ /* 0x000fe80000000800 */
[C---:B--2---:R-:W-:Y:S04]  /*18720*/  HMMA.16816.F32.BF16 R8, R72.reuse, R48, R8 ;  /* 0x000000304808723c */ /* 0x044fe80000041808 */
[----:B------:R-:W-:Y:S02]  /*18730*/  MUFU.EX2 R157, R157 ;  /* 0x0000009d009d7308 */ /* 0x000fe40000000800 */
[C---:B------:R-:W-:Y:S01]  /*18740*/  HMMA.16816.F32.BF16 R16, R72.reuse, R50, R16 ;  /* 0x000000324810723c */ /* 0x040fe20000041810 */
[----:B------:R-:W2:Y:S05]  /*18750*/  LDSM.16.MT88.4 R48, [R192+0xe000] ;  /* 0x00e00000c030783b */ /* 0x000eaa0000004200 */
[C---:B------:R-:W-:Y:S01]  /*18760*/  HMMA.16816.F32.BF16 R32, R72.reuse, R64, R32 ;  /* 0x000000404820723c */ /* 0x040fe20000041820 */
[----:B------:R-:W-:Y:S05]  /*18770*/  MUFU.EX2 R160, R160 ;  /* 0x000000a000a07308 */ /* 0x000fea0000000800 */
[C---:B------:R-:W-:Y:S01]  /*18780*/  HMMA.16816.F32.BF16 R28, R72.reuse, R66, R28 ;  /* 0x00000042481c723c */ /* 0x040fe2000004181c */
[----:B------:R-:W2:Y:S02]  /*18790*/  LDSM.16.MT88.4 R64, [R120+0xc400] ;  /* 0x00c400007840783b */ /* 0x000ea40000004200 */
[----:B------:R-:W-:Y:S03]  /*187a0*/  MUFU.EX2 R155, R155 ;  /* 0x0000009b009b7308 */ /* 0x000fe60000000800 */
[C---:B----4-:R-:W-:Y:S05]  /*187b0*/  HMMA.16816.F32.BF16 R60, R72.reuse, R68, R60 ;  /* 0x00000044483c723c */ /* 0x050fea000004183c */
[----:B------:R-:W4:Y:S01]  /*187c0*/  MUFU.EX2 R162, R162 ;  /* 0x000000a200a27308 */ /* 0x000f220000000800 */
[----:B------:R-:W-:Y:S01]  /*187d0*/  HMMA.16816.F32.BF16 R4, R72, R70, R4 ;  /* 0x000000464804723c */ /* 0x000fe20000041804 */
[----:B------:R-:W-:-:S02]  /*187e0*/  F2FP.BF16.F32.PACK_AB R68, R163, R154 ;  /* 0x0000009aa344723e */ /* 0x000fc400000010ff */
[----:B------:R-:W-:-:S03]  /*187f0*/  F2FP.BF16.F32.PACK_AB R69, R175, R150 ;  /* 0x00000096af45723e */ /* 0x000fc600000010ff */
[----:B---3--:R-:W-:Y:S01]  /*18800*/  HMMA.16816.F32.BF16 R44, R72, R36, R44 ;  /* 0x00000024482c723c */ /* 0x008fe2000004182c */
[----:B------:R-:W-:Y:S01]  /*18810*/  F2FP.BF16.F32.PACK_AB R70, R161, R156 ;  /* 0x0000009ca146723e */ /* 0x000fe200000010ff */
[----:B------:R-:W-:Y:S01]  /*18820*/  MUFU.EX2 R149, R149 ;  /* 0x0000009500957308 */ /* 0x000fe20000000800 */
[----:B-----5:R-:W-:-:S03]  /*18830*/  F2FP.BF16.F32.PACK_AB R71, R159, R152 ;  /* 0x000000989f47723e */ /* 0x020fc600000010ff */
[----:B------:R-:W-:Y:S01]  /*18840*/  HMMA.16816.F32.BF16 R40, R72, R38, R40 ;  /* 0x000000264828723c */ /* 0x000fe20000041828 */
[----:B------:R-:W3:Y:S03]  /*18850*/  LDSM.16.MT88.4 R36, [R120+0xa400] ;  /* 0x00a400007824783b */ /* 0x000ee60000004200 */
[----:B------:R-:W5:Y:S02]  /*18860*/  MUFU.EX2 R164, R164 ;  /* 0x000000a400a47308 */ /* 0x000f640000000800 */
[C---:B-1----:R-:W-:Y:S06]  /*18870*/  HMMA.16816.F32.BF16 R8, R68.reuse, R56, R8 ;  /* 0x000000384408723c */ /* 0x042fec0000041808 */
[----:B------:R-:W-:Y:S01]  /*18880*/  HMMA.16816.F32.BF16 R16, R68, R58, R16 ;  /* 0x0000003a4410723c */ /* 0x000fe20000041810 */
[----:B------:R-:W1:Y:S01]  /*18890*/  LDSM.16.MT88.4 R56, [R120+0xe400] ;  /* 0x00e400007838783b */ /* 0x000e620000004200 */
[----:B------:R-:W5:Y:S04]  /*188a0*/  MUFU.EX2 R147, R147 ;  /* 0x0000009300937308 */ /* 0x000f680000000800 */
[C---:B--2---:R-:W-:Y:S04]  /*188b0*/  HMMA.16816.F32.BF16 R52, R72.reuse, R48, R52 ;  /* 0x000000304834723c */ /* 0x044fe80000041834 */
[----:B------:R-:W-:Y:S02]  /*188c0*/  MUFU.EX2 R124, R124 ;  /* 0x0000007c007c7308 */ /* 0x000fe40000000800 */
[----:B------:R-:W-:Y:S01]  /*188d0*/  HMMA.16816.F32.BF16 R24, R72, R50, R24 ;  /* 0x000000324818723c */ /* 0x000fe20000041818 */
[----:B------:R-:W2:Y:S04]  /*188e0*/  LDSM.16.MT88.4 R48, [R192+0xc400] ;  /* 0x00c40000c030783b */ /* 0x000ea80000004200 */
[----:B------:R-:W4:Y:S01]  /*188f0*/  LDSM.16.MT88.4 R72, [R192+0xe400] ;  /* 0x00e40000c048783b */ /* 0x000f220000004200 */
[C---:B------:R-:W-:Y:S01]  /*18900*/  HMMA.16816.F32.BF16 R44, R68.reuse, R64, R44 ;  /* 0x00000040442c723c */ /* 0x040fe2000004182c */
[----:B------:R-:W5:Y:S05]  /*18910*/  MUFU.EX2 R3, R3 ;  /* 0x0000000300037308 */ /* 0x000f6a0000000800 */
[C---:B------:R-:W-:Y:S01]  /*18920*/  HMMA.16816.F32.BF16 R40, R68.reuse, R66, R40 ;  /* 0x000000424428723c */ /* 0x040fe20000041828 */
[----:B------:R-:W5:Y:S02]  /*18930*/  LDSM.16.MT88.4 R64, [R192+0xc800] ;  /* 0x00c80000c040783b */ /* 0x000f640000004200 */
[----:B------:R-:W-:Y:S03]  /*18940*/  MUFU.EX2 R123, R123 ;  /* 0x0000007b007b7308 */ /* 0x000fe60000000800 */
[C---:B---3--:R-:W-:Y:S05]  /*18950*/  HMMA.16816.F32.BF16 R12, R68.reuse, R36, R12 ;  /* 0x00000024440c723c */ /* 0x048fea000004180c */
[----:B------:R-:W-:Y:S01]  /*18960*/  MUFU.EX2 R121, R121 ;  /* 0x0000007900797308 */ /* 0x000fe20000000800 */
[C---:B------:R-:W-:Y:S01]  /*18970*/  HMMA.16816.F32.BF16 R20, R68.reuse, R38, R20 ;  /* 0x000000264414723c */ /* 0x040fe20000041814 */
[----:B------:R-:W-:Y:S05]  /*18980*/  LDSM.16.MT88.4 R36, [R192+0xa800] ;  /* 0x00a80000c024783b */ /* 0x000fea0000004200 */
[C---:B-1----:R-:W-:Y:S01]  /*18990*/  HMMA.16816.F32.BF16 R60, R68.reuse, R56, R60 ;  /* 0x00000038443c723c */ /* 0x042fe2000004183c */
[----:B------:R-:W-:Y:S05]  /*189a0*/  MUFU.EX2 R0, R128 ;  /* 0x0000008000007308 */ /* 0x000fea0000000800 */
[C---:B------:R-:W-:Y:S01]  /*189b0*/  HMMA.16816.F32.BF16 R4, R68.reuse, R58, R4 ;  /* 0x0000003a4404723c */ /* 0x040fe20000041804 */
[----:B------:R-:W1:Y:S02]  /*189c0*/  LDSM.16.MT88.4 R56, [R120+0xc800] ;  /* 0x00c800007838783b */ /* 0x000e640000004200 */
[----:B------:R-:W3:Y:S03]  /*189d0*/  MUFU.EX2 R216, R127 ;  /* 0x0000007f00d87308 */ /* 0x000ee60000000800 */
[C---:B--2---:R-:W-:Y:S06]  /*189e0*/  HMMA.16816.F32.BF16 R32, R68.reuse, R48, R32 ;  /* 0x000000304420723c */ /* 0x044fec0000041820 */
[C---:B------:R-:W-:Y:S01]  /*189f0*/  HMMA.16816.F32.BF16 R28, R68.reuse, R50, R28 ;  /* 0x00000032441c723c */ /* 0x040fe2000004181c */
[----:B------:R-:W2:Y:S05]  /*18a00*/  LDSM.16.MT88.4 R48, [R120+0xa800] ;  /* 0x00a800007830783b */ /* 0x000eaa0000004200 */
[C---:B----4-:R-:W-:Y:S06]  /*18a10*/  HMMA.16816.F32.BF16 R52, R68.reuse, R72, R52 ;  /* 0x000000484434723c */ /* 0x050fec0000041834 */
[----:B------:R-:W-:Y:S01]  /*18a20*/  HMMA.16816.F32.BF16 R24, R68, R74, R24 ;  /* 0x0000004a4418723c */ /* 0x000fe20000041818 */
[----:B------:R-:W-:-:S02]  /*18a30*/  F2FP.BF16.F32.PACK_AB R72, R162, R155 ;  /* 0x0000009ba248723e */ /* 0x000fc400000010ff */
[----:B------:R-:W-:-:S04]  /*18a40*/  F2FP.BF16.F32.PACK_AB R73, R157, R158 ;  /* 0x0000009e9d49723e */ /* 0x000fc800000010ff */
[----:B-----5:R-:W-:Y:S02]  /*18a50*/  F2FP.BF16.F32.PACK_AB R74, R164, R149 ;  /* 0x00000095a44a723e */ /* 0x020fe400000010ff */
[----:B------:R-:W-:Y:S02]  /*18a60*/  F2FP.BF16.F32.PACK_AB R75, R147, R160 ;  /* 0x000000a0934b723e */ /* 0x000fe400000010ff */
[----:B------:R-:W-:Y:S02]  /*18a70*/  F2FP.BF16.F32.PACK_AB R69, R3, R124 ;  /* 0x0000007c0345723e */ /* 0x000fe400000010ff */
[----:B---3--:R-:W-:-:S03]  /*18a80*/  F2FP.BF16.F32.PACK_AB R71, R216, R123 ;  /* 0x0000007bd847723e */ /* 0x008fc600000010ff */
[C---:B------:R-:W-:Y:S06]  /*18a90*/  HMMA.16816.F32.BF16 R32, R72.reuse, R64, R32 ;  /* 0x000000404820723c */ /* 0x040fec0000041820 */
[----:B-1----:R-:W-:Y:S01]  /*18aa0*/  HMMA.16816.F32.BF16 R44, R72, R56, R44 ;  /* 0x00000038482c723c */ /* 0x002fe2000004182c */
[-CC-:B------:R-:W-:Y:S01]  /*18ab0*/  FFMA.FTZ R64, R126, R143.reuse, -R136.reuse ;  /* 0x0000008f7e407223 */ /* 0x180fe20000010888 */
[----:B------:R-:W-:-:S04]  /*18ac0*/  FFMA.FTZ R65, R125, R143, -R136 ;  /* 0x0000008f7d417223 */ /* 0x000fc80000010888 */
[C---:B------:R-:W-:Y:S01]  /*18ad0*/  HMMA.16816.F32.BF16 R40, R72.reuse, R58, R40 ;  /* 0x0000003a4828723c */ /* 0x040fe20000041828 */
[----:B------:R-:W1:Y:S01]  /*18ae0*/  LDSM.16.MT88.4 R56, [R120+0xac00] ;  /* 0x00ac00007838783b */ /* 0x000e620000004200 */
[----:B------:R-:W3:Y:S04]  /*18af0*/  MUFU.EX2 R64, R64 ;  /* 0x0000004000407308 */ /* 0x000ee80000000800 */
[C---:B------:R-:W-:Y:S04]  /*18b00*/  HMMA.16816.F32.BF16 R8, R72.reuse, R36, R8 ;  /* 0x000000244808723c */ /* 0x040fe80000041808 */
[----:B------:R-:W4:Y:S02]  /*18b10*/  MUFU.EX2 R65, R65 ;  /* 0x0000004100417308 */ /* 0x000f240000000800 */
[C---:B------:R-:W-:Y:S01]  /*18b20*/  HMMA.16816.F32.BF16 R16, R72.reuse, R38, R16 ;  /* 0x000000264810723c */ /* 0x040fe20000041810 */
[----:B------:R-:W5:Y:S05]  /*18b30*/  LDSM.16.MT88.4 R36, [R192+0xe800] ;  /* 0x00e80000c024783b */ /* 0x000f6a0000004200 */
[----:B--2---:R-:W-:Y:S01]  /*18b40*/  HMMA.16816.F32.BF16 R12, R72, R48, R12 ;  /* 0x00000030480c723c */ /* 0x004fe2000004180c */
[----:B---3--:R-:W-:-:S05]  /*18b50*/  F2FP.BF16.F32.PACK_AB R68, R64, R121 ;  /* 0x000000794044723e */ /* 0x008fca00000010ff */
[----:B------:R-:W-:Y:S01]  /*18b60*/  HMMA.16816.F32.BF16 R20, R72, R50, R20 ;  /* 0x000000324814723c */ /* 0x000fe20000041814 */
[----:B------:R-:W2:Y:S01]  /*18b70*/  LDSM.16.MT88.4 R48, [R120+0xe800] ;  /* 0x00e800007830783b */ /* 0x000ea20000004200 */
[----:B----4-:R-:W-:-:S04]  /*18b80*/  F2FP.BF16.F32.PACK_AB R70, R0, R65 ;  /* 0x000000410046723e */ /* 0x010fc800000010ff */
[----:B------:R-:W-:Y:S06]  /*18b90*/  HMMA.16816.F32.BF16 R28, R72, R66, R28 ;  /* 0x00000042481c723c */ /* 0x000fec000004181c */
[C---:B------:R-:W-:Y:S01]  /*18ba0*/  HMMA.16816.F32.BF16 R112, R68.reuse, R108, R8 ;  /* 0x0000006c4470723c */ /* 0x040fe20000041808 */
[----:B------:R-:W3:Y:S05]  /*18bb0*/  LDSM.16.MT88.4 R8, [R120+0xcc00] ;  /* 0x00cc00007808783b */ /* 0x000eea0000004200 */
[C---:B------:R-:W-:Y:S06]  /*18bc0*/  HMMA.16816.F32.BF16 R108, R68.reuse, R110, R16 ;  /* 0x0000006e446c723c */ /* 0x040fec0000041810 */
[----:B-1----:R-:W-:Y:S01]  /*18bd0*/  HMMA.16816.F32.BF16 R104, R68, R56, R12 ;  /* 0x000000384468723c */ /* 0x002fe2000004180c */
[----:B------:R-:W-:-:S04]  /*18be0*/  FADD.FTZ R17, R79, R100 ;  /* 0x000000644f117221 */ /* 0x000fc80000010000 */
[----:B------:R-:W-:Y:S01]  /*18bf0*/  FADD.FTZ R17, R76, R17 ;  /* 0x000000114c117221 */ /* 0x000fe20000010000 */
[C---:B-----5:R-:W-:Y:S01]  /*18c00*/  HMMA.16816.F32.BF16 R52, R72.reuse, R36, R52 ;  /* 0x000000244834723c */ /* 0x060fe20000041834 */
[----:B------:R-:W-:Y:S02]  /*18c10*/  FADD.FTZ R13, R83, R82 ;  /* 0x00000052530d7221 */ /* 0x000fe40000010000 */
[----:B------:R-:W-:Y:S02]  /*18c20*/  FADD.FTZ R78, R78, R17 ;  /* 0x000000114e4e7221 */ /* 0x000fe40000010000 */
[----:B------:R-:W-:Y:S01]  /*18c30*/  FADD.FTZ R13, R84, R13 ;  /* 0x0000000d540d7221 */ /* 0x000fe20000010000 */
[----:B------:R-:W-:Y:S01]  /*18c40*/  HMMA.16816.F32.BF16 R24, R72, R38, R24 ;  /* 0x000000264818723c */ /* 0x000fe20000041818 */
[----:B------:R-:W-:Y:S01]  /*18c50*/  FADD.FTZ R87, R87, R78 ;  /* 0x0000004e57577221 */ /* 0x000fe20000010000 */
[----:B------:R-:W1:Y:S01]  /*18c60*/  LDSM.16.MT88.4 R36, [R192+0xcc00] ;  /* 0x00cc0000c024783b */ /* 0x000e620000004200 */
[----:B------:R-:W-:-:S02]  /*18c70*/  FADD.FTZ R90, R90, R13 ;  /* 0x0000000d5a5a7221 */ /* 0x000fc40000010000 */
[----:B------:R-:W-:Y:S01]  /*18c80*/  FADD.FTZ R86, R86, R87 ;  /* 0x0000005756567221 */ /* 0x000fe20000010000 */
[----:B------:R-:W4:Y:S01]  /*18c90*/  LDSM.16.MT88.4 R76, [R192+0xec00] ;  /* 0x00ec0000c04c783b */ /* 0x000f220000004200 */
[----:B------:R-:W-:Y:S01]  /*18ca0*/  FADD.FTZ R91, R91, R90 ;  /* 0x0000005a5b5b7221 */ /* 0x000fe20000010000 */
[C---:B--2---:R-:W-:Y:S01]  /*18cb0*/  HMMA.16816.F32.BF16 R60, R72.reuse, R48, R60 ;  /* 0x00000030483c723c */ /* 0x044fe2000004183c */
[----:B------:R-:W-:Y:S01]  /*18cc0*/  FADD.FTZ R89, R89, R86 ;  /* 0x0000005659597221 */ /* 0x000fe20000010000 */
[----:B------:R-:W2:Y:S01]  /*18cd0*/  LDSM.16.MT88.4 R12, [R120+0xec00] ;  /* 0x00ec0000780c783b */ /* 0x000ea20000004200 */
[----:B------:R-:W-:Y:S02]  /*18ce0*/  FADD.FTZ R94, R94, R91 ;  /* 0x0000005b5e5e7221 */ /* 0x000fe40000010000 */
[----:B------:R-:W-:Y:S01]  /*18cf0*/  FADD.FTZ R2, R88, R89 ;  /* 0x0000005958027221 */ /* 0x000fe20000010000 */
[----:B------:R-:W-:Y:S01]  /*18d00*/  HMMA.16816.F32.BF16 R4, R72, R50, R4 ;  /* 0x000000324804723c */ /* 0x000fe20000041804 */
[----:B------:R-:W-:-:S02]  /*18d10*/  FADD.FTZ R17, R95, R94 ;  /* 0x0000005e5f117221 */ /* 0x000fc40000010000 */
[----:B------:R-:W-:Y:S02]  /*18d20*/  FADD.FTZ R2, R179, R2 ;  /* 0x00000002b3027221 */ /* 0x000fe40000010000 */
[----:B------:R-:W-:Y:S01]  /*18d30*/  FADD.FTZ R146, R146, R17 ;  /* 0x0000001192927221 */ /* 0x000fe20000010000 */
[C---:B------:R-:W-:Y:S01]  /*18d40*/  HMMA.16816.F32.BF16 R100, R68.reuse, R58, R20 ;  /* 0x0000003a4464723c */ /* 0x040fe20000041814 */
[----:B------:R-:W-:Y:S02]  /*18d50*/  FADD.FTZ R181, R181, R2 ;  /* 0x00000002b5b57221 */ /* 0x000fe40000010000 */
[----:B------:R-:W-:Y:S02]  /*18d60*/  FADD.FTZ R189, R189, R146 ;  /* 0x00000092bdbd7221 */ /* 0x000fe40000010000 */
[----:B------:R-:W-:Y:S01]  /*18d70*/  FADD.FTZ R17, R142, R181 ;  /* 0x000000b58e117221 */ /* 0x000fe20000010000 */
[----:B---3--:R-:W-:Y:S01]  /*18d80*/  HMMA.16816.F32.BF16 R88, R68, R8, R44 ;  /* 0x000000084458723c */ /* 0x008fe2000004182c */
[----:B------:R-:W-:-:S02]  /*18d90*/  FADD.FTZ R148, R148, R189 ;  /* 0x000000bd94947221 */ /* 0x000fc40000010000 */
[----:B------:R-:W-:Y:S02]  /*18da0*/  FADD.FTZ R144, R144, R17 ;  /* 0x0000001190907221 */ /* 0x000fe40000010000 */
[----:B------:R-:W-:Y:S01]  /*18db0*/  FADD.FTZ R183, R183, R148 ;  /* 0x00000094b7b77221 */ /* 0x000fe20000010000 */
[----:B------:R-:W-:Y:S01]  /*18dc0*/  HMMA.16816.F32.BF16 R84, R68, R10, R40 ;  /* 0x0000000a4454723c */ /* 0x000fe20000041828 */
[----:B------:R-:W-:Y:S02]  /*18dd0*/  FADD.FTZ R185, R185, R144 ;  /* 0x00000090b9b97221 */ /* 0x000fe40000010000 */
[----:B------:R-:W-:Y:S02]  /*18de0*/  FADD.FTZ R154, R154, R183 ;  /* 0x000000b79a9a7221 */ /* 0x000fe40000010000 */
[----:B------:R-:W-:Y:S02]  /*18df0*/  FADD.FTZ R150, R150, R185 ;  /* 0x000000b996967221 */ /* 0x000fe40000010000 */
[----:B------:R-:W-:-:S02]  /*18e00*/  FADD.FTZ R163, R163, R154 ;  /* 0x0000009aa3a37221 */ /* 0x000fc40000010000 */
[----:B------:R-:W-:Y:S01]  /*18e10*/  FADD.FTZ R175, R175, R150 ;  /* 0x00000096afaf7221 */ /* 0x000fe20000010000 */
[C---:B-1----:R-:W-:Y:S01]  /*18e20*/  HMMA.16816.F32.BF16 R96, R68.reuse, R36, R32 ;  /* 0x000000244460723c */ /* 0x042fe20000041820 */
[----:B------:R-:W-:Y:S02]  /*18e30*/  FADD.FTZ R2, R156, R163 ;  /* 0x000000a39c027221 */ /* 0x000fe40000010000 */
[----:B------:R-:W-:Y:S02]  /*18e40*/  FADD.FTZ R152, R152, R175 ;  /* 0x000000af98987221 */ /* 0x000fe40000010000 */
[----:B------:R-:W-:Y:S01]  /*18e50*/  FADD.FTZ R2, R161, R2 ;  /* 0x00000002a1027221 */ /* 0x000fe20000010000 */
[C---:B----4-:R-:W-:Y:S01]  /*18e60*/  HMMA.16816.F32.BF16 R80, R68.reuse, R76, R52 ;  /* 0x0000004c4450723c */ /* 0x050fe20000041834 */
[----:B------:R-:W-:Y:S02]  /*18e70*/  FADD.FTZ R159, R159, R152 ;  /* 0x000000989f9f7221 */ /* 0x000fe40000010000 */
[----:B------:R-:W-:Y:S01]  /*18e80*/  FADD.FTZ R155, R155, R2 ;  /* 0x000000029b9b7221 */ /* 0x000fe20000010000 */
[----:B------:R-:W-:Y:S01]  /*18e90*/  MOV R2, R139 ;  /* 0x0000008b00027202 */ /* 0x000fe20000000f00 */
        /* <DEDUP_REMOVED lines=9> */
[----:B--2---:R-:W-:Y:S01]  /*18f30*/  HMMA.16816.F32.BF16 R72, R68, R12, R60 ;  /* 0x0000000c4448723c */ /* 0x004fe2000004183c */
[----:B------:R-:W-:-:S02]  /*18f40*/  FADD.FTZ R121, R121, R164 ;  /* 0x000000a479797221 */ /* 0x000fc40000010000 */
[----:B------:R-:W-:Y:S02]  /*18f50*/  FADD.FTZ R124, R124, R147 ;  /* 0x000000937c7c7221 */ /* 0x000fe40000010000 */
[----:B------:R-:W-:Y:S01]  /*18f60*/  FADD.FTZ R64, R64, R121 ;  /* 0x0000007940407221 */ /* 0x000fe20000010000 */
[----:B------:R-:W-:Y:S01]  /*18f70*/  HMMA.16816.F32.BF16 R68, R68, R14, R4 ;  /* 0x0000000e4444723c */ /* 0x000fe20000041804 */
[----:B------:R-:W-:Y:S02]  /*18f80*/  FADD.FTZ R124, R3, R124 ;  /* 0x0000007c037c7221 */ /* 0x000fe40000010000 */
[----:B------:R-:W-:Y:S02]  /*18f90*/  FADD.FTZ R65, R65, R64 ;  /* 0x0000004041417221 */ /* 0x000fe40000010000 */
[----:B------:R-:W-:Y:S02]  /*18fa0*/  FADD.FTZ R123, R123, R124 ;  /* 0x0000007c7b7b7221 */ /* 0x000fe40000010000 */
[----:B------:R-:W-:Y:S01]  /*18fb0*/  FADD.FTZ R218, R0, R65 ;  /* 0x0000004100da7221 */ /* 0x000fe20000010000 */
[----:B------:R-:W-:Y:S01]  /*18fc0*/  MOV R0, R138 ;  /* 0x0000008a00007202 */ /* 0x000fe20000000f00 */
[----:B------:R-:W-:-:S15]  /*18fd0*/  FADD.FTZ R216, R216, R123 ;  /* 0x0000007bd8d87221 */ /* 0x000fde0000010000 */
.L_x_1224:
[----:B------:R-:W-:-:S13]  /*18fe0*/  ISETP.GE.AND P0, PT, R209, 0x1, PT ;  /* 0x00000001d100780c */ /* 0x000fda0003f06270 */
[----:B------:R-:W-:Y:S05]  /*18ff0*/  @!P0 BRA `(.L_x_1233) ;  /* 0x0000004400848947 */ /* 0x000fea0003800000 */
[----:B------:R-:W-:Y:S02]  /*19000*/  MOV R123, R0 ;  /* 0x00000000007b7202 */ /* 0x000fe40000000f00 */
[----:B------:R-:W-:Y:S02]  /*19010*/  MOV R121, R2 ;  /* 0x0000000200797202 */ /* 0x000fe40000000f00 */
.L_x_1242:
        /* <DEDUP_REMOVED lines=68> */
.L_x_1235:
[----:B------:R-:W2:Y:S02]  /*19460*/  LD.E R3, desc[UR4][R118.64+0x40] ;  /* 0x0000400476037980 */ /* 0x000ea4000c101900 */
[----:B--2---:R-:W-:Y:S04]  /*19470*/  LEA R3, -R3, RZ, 0x7 ;  /* 0x000000ff03037211 */ /* 0x004fe800078e39ff */
[----:B------:R-:W-:Y:S02]  /*19480*/  SHF.R.S32.HI R0, RZ, 0x1f, R3 ;  /* 0x0000001fff007819 */ /* 0x000fe40000011403 */
.L_x_1236:
[----:B------:R-:W-:Y:S05]  /*19490*/  BSYNC B0 ;  /* 0x0000000000007941 */ /* 0x000fea0003800000 */
.L_x_1234:
[C---:B------:R-:W-:Y:S01]  /*194a0*/  LOP3.LUT P5, RZ, R212.reuse, 0x1, RZ, 0xc0, !PT ;  /* 0x00000001d4ff7812 */ /* 0x040fe200078ac0ff */
[----:B------:R-:W-:Y:S01]  /*194b0*/  BSSY B1, `(.L_x_1237) ;  /* 0x000021a000017945 */ /* 0x000fe20003800000 */
[C---:B------:R-:W-:Y:S02]  /*194c0*/  LEA R2, P1, R3.reuse, R140, 0x1 ;  /* 0x0000008c03027211 */ /* 0x040fe400078208ff */
[C---:B------:R-:W-:Y:S02]  /*194d0*/  IADD3 R7, P0, R3.reuse, R196, RZ ;  /* 0x000000c403077210 */ /* 0x040fe40007f1e0ff */
[C---:B------:R-:W-:Y:S02]  /*194e0*/  LOP3.LUT P4, RZ, R212.reuse, 0x2, RZ, 0xc0, !PT ;  /* 0x00000002d4ff7812 */ /* 0x040fe4000788c0ff */
[----:B------:R-:W-:Y:S02]  /*194f0*/  LEA.HI.X R3, R3, R141, R0, 0x1, P1 ;  /* 0x0000008d03037211 */ /* 0x000fe400008f0c00 */
[----:B------:R-:W-:Y:S02]  /*19500*/  LOP3.LUT P2, RZ, R212, 0x4, RZ, 0xc0, !PT ;  /* 0x00000004d4ff7812 */ /* 0x000fe4000784c0ff */
[----:B------:R-:W-:Y:S01]  /*19510*/  IADD3.X R4, R0, R197, RZ, P0, !PT ;  /* 0x000000c500047210 */ /* 0x000fe200007fe4ff */
[----:B------:R-:W-:Y:S01]  /*19520*/  @!PT LDS RZ, [RZ] ;  /* 0x00000000fffff984 */ /* 0x000fe20000000800 */
[----:B------:R-:W-:Y:S01]  /*19530*/  @!PT LDS RZ, [RZ] ;  /* 0x00000000fffff984 */ /* 0x000fe20000000800 */
[----:B------:R-:W-:Y:S01]  /*19540*/  @!PT LDS RZ, [RZ] ;  /* 0x00000000fffff984 */ /* 0x000fe20000000800 */
[----:B------:R-:W-:Y:S01]  /*19550*/  @P5 LDGSTS.E.BYPASS.LTC128B.128 [R207+0x9000], desc[UR4][R2.64] ;  /* 0x0900000002cf5fae */ /* 0x000fe2000b901d44 */
[C---:B------:R-:W-:Y:S02]  /*19560*/  @P5 LEA R12, P6, R7.reuse, R140, 0x1 ;  /* 0x0000008c070c5211 */ /* 0x040fe400078c08ff */
[C---:B------:R-:W-:Y:S03]  /*19570*/  IADD3 R5, P0, R7.reuse, R196, RZ ;  /* 0x000000c407057210 */ /* 0x040fe60007f1e0ff */
[----:B------:R-:W-:Y:S01]  /*19580*/  @!P5 STS [R207+0x9000], RZ ;  /* 0x009000ffcf00d388 */ /* 0x000fe20000000800 */
[C-C-:B------:R-:W-:Y:S02]  /*19590*/  @P5 LEA.HI.X R13, R7.reuse, R141, R4.reuse, 0x1, P6 ;  /* 0x0000008d070d5211 */ /* 0x140fe400030f0c04 */
[CC--:B------:R-:W-:Y:S03]  /*195a0*/  @P4 LEA R8, P1, R7.reuse, R140.reuse, 0x1 ;  /* 0x0000008c07084211 */ /* 0x0c0fe600078208ff */
[----:B------:R-:W-:Y:S01]  /*195b0*/  @!P5 STS [R207+0x9004], RZ ;  /* 0x009004ffcf00d388 */ /* 0x000fe20000000800 */
[----:B------:R-:W-:Y:S02]  /*195c0*/  IADD3.X R0, R4, R197, RZ, P0, !PT ;  /* 0x000000c504007210 */ /* 0x000fe400007fe4ff */
[CCC-:B------:R-:W-:Y:S03]  /*195d0*/  @P4 LEA.HI.X R9, R7.reuse, R141.reuse, R4.reuse, 0x1, P1 ;  /* 0x0000008d07094211 */ /* 0x1c0fe600008f0c04 */
[----:B------:R-:W-:Y:S01]  /*195e0*/  @!P5 STS.64 [R207+0x9008], RZ ;  /* 0x009008ffcf00d388 */ /* 0x000fe20000000a00 */
[-C--:B------:R-:W-:Y:S02]  /*195f0*/  @P2 LEA R6, P0, R7, R140.reuse, 0x1 ;  /* 0x0000008c07062211 */ /* 0x080fe400078008ff */
[-C--:B------:R-:W-:Y:S03]  /*19600*/  @P5 LEA R10, P6, R5, R140.reuse, 0x1 ;  /* 0x0000008c050a5211 */ /* 0x080fe600078c08ff */
[----:B------:R-:W-:Y:S01]  /*19610*/  @!PT LDS RZ, [RZ] ;  /* 0x00000000fffff984 */ /* 0x000fe20000000800 */
[----:B------:R-:W-:Y:S01]  /*19620*/  @!PT LDS RZ, [RZ] ;  /* 0x00000000fffff984 */ /* 0x000fe20000000800 */
[----:B------:R-:W-:Y:S01]  /*19630*/  @!PT LDS RZ, [RZ] ;  /* 0x00000000fffff984 */ /* 0x000fe20000000800 */
[----:B------:R-:W-:Y:S01]  /*19640*/  @P4 LDGSTS.E.BYPASS.LTC128B.128 [R207+0xb000], desc[UR4][R2.64+0x40] ;  /* 0x0b00004002cf4fae */ /* 0x000fe2000b901d44 */
[-C--:B------:R-:W-:Y:S02]  /*19650*/  @P2 LEA.HI.X R7, R7, R141.reuse, R4, 0x1, P0 ;  /* 0x0000008d07072211 */ /* 0x080fe400000f0c04 */
[CCC-:B------:R-:W-:Y:S03]  /*19660*/  @P5 LEA.HI.X R11, R5.reuse, R141.reuse, R0.reuse, 0x1, P6 ;  /* 0x0000008d050b5211 */ /* 0x1c0fe600030f0c00 */
[----:B------:R-:W-:Y:S01]  /*19670*/  @!P4 STS.128 [R207+0xb000], RZ ;  /* 0x00b000ffcf00c388 */ /* 0x000fe20000000c00 */
[CC--:B------:R-:W-:Y:S02]  /*19680*/  @P4 LEA R16, P1, R5.reuse, R140.reuse, 0x1 ;  /* 0x0000008c05104211 */ /* 0x0c0fe400078208ff */
[C---:B------:R-:W-:Y:S03]  /*19690*/  @P2 LEA R14, P0, R5.reuse, R140, 0x1 ;  /* 0x0000008c050e2211 */ /* 0x040fe600078008ff */
[----:B------:R-:W-:Y:S01]  /*196a0*/  @!PT LDS RZ, [RZ] ;  /* 0x00000000fffff984 */ /* 0x000fe20000000800 */
[----:B------:R-:W-:Y:S01]  /*196b0*/  @!PT LDS RZ, [RZ] ;  /* 0x00000000fffff984 */ /* 0x000fe20000000800 */
[----:B------:R-:W-:Y:S01]  /*196c0*/  @!PT LDS RZ, [RZ] ;  /* 0x00000000fffff984 */ /* 0x000fe20000000800 */
[----:B------:R-:W-:Y:S01]  /*196d0*/  @P2 LDGSTS.E.BYPASS.LTC128B.128 [R207+0xd000], desc[UR4][R2.64+0x80] ;  /* 0x0d00008002cf2fae */ /* 0x000fe2000b901d44 */
[CCC-:B------:R-:W-:Y:S02]  /*196e0*/  @P4 LEA.HI.X R17, R5.reuse, R141.reuse, R0.reuse, 0x1, P1 ;  /* 0x0000008d05114211 */ /* 0x1c0fe400008f0c00 */
[C---:B------:R-:W-:Y:S03]  /*196f0*/  IADD3 R4, P6, R5.reuse, R196, RZ ;  /* 0x000000c405047210 */ /* 0x040fe60007fde0ff */
[----:B------:R-:W-:Y:S01]  /*19700*/  @!P2 STS.128 [R207+0xd000], RZ ;  /* 0x00d000ffcf00a388 */ /* 0x000fe20000000c00 */
[----:B------:R-:W-:Y:S02]  /*19710*/  @P2 LEA.HI.X R15, R5, R141, R0, 0x1, P0 ;  /* 0x0000008d050f2211 */ /* 0x000fe400000f0c00 */
[----:B------:R-:W-:Y:S03]  /*19720*/  IADD3.X R0, R0, R197, RZ, P6, !PT ;  /* 0x000000c500007210 */ /* 0x000fe600037fe4ff */
[----:B------:R-:W-:Y:S01]  /*19730*/  @!PT LDS RZ, [RZ] ;  /* 0x00000000fffff984 */ /* 0x000fe20000000800 */
[----:B------:R-:W-:Y:S01]  /*19740*/  @!PT LDS RZ, [RZ] ;  /* 0x00000000fffff984 */ /* 0x000fe20000000800 */
[----:B------:R-:W-:Y:S01]  /*19750*/  @!PT LDS RZ, [RZ] ;  /* 0x00000000fffff984 */ /* 0x000fe20000000800 */
[----:B------:R-:W-:Y:S01]  /*19760*/  @P5 LDGSTS.E.BYPASS.LTC128B.128 [R207+0x9800], desc[UR4][R12.64] ;  /* 0x098000000ccf5fae */ /* 0x000fe2000b901d44 */
[CC--:B------:R-:W-:Y:S02]  /*19770*/  @P5 LEA R20, P6, R4.reuse, R140.reuse, 0x1 ;  /* 0x0000008c04145211 */ /* 0x0c0fe400078c08ff */
[CC--:B------:R-:W-:Y:S03]  /*19780*/  @P4 LEA R18, P1, R4.reuse, R140.reuse, 0x1 ;  /* 0x0000008c04124211 */ /* 0x0c0fe600078208ff */
[----:B------:R-:W-:Y:S01]  /*19790*/  @!P5 STS.128 [R207+0x9800], RZ ;  /* 0x009800ffcf00d388 */ /* 0x000fe20000000c00 */
[CCC-:B------:R-:W-:Y:S02]  /*197a0*/  @P5 LEA.HI.X R21, R4.reuse, R141.reuse, R0.reuse, 0x1, P6 ;  /* 0x0000008d04155211 */ /* 0x1c0fe400030f0c00 */
[CCC-:B------:R-:W-:Y:S03]  /*197b0*/  @P4 LEA.HI.X R19, R4.reuse, R141.reuse, R0.reuse, 0x1, P1 ;  /* 0x0000008d04134211 */ /* 0x1c0fe600008f0c00 */
[----:B------:R-:W-:Y:S01]  /*197c0*/  @!PT LDS RZ, [RZ] ;  /* 0x00000000fffff984 */ /* 0x000fe20000000800 */
[----:B------:R-:W-:Y:S01]  /*197d0*/  @!PT LDS RZ, [RZ] ;  /* 0x00000000fffff984 */ /* 0x000fe20000000800 */
[----:B------:R-:W-:Y:S01]  /*197e0*/  @!PT LDS RZ, [RZ] ;  /* 0x00000000fffff984 */ /* 0x000fe20000000800 */
[----:B------:R-:W-:Y:S01]  /*197f0*/  @P4 LDGSTS.E.BYPASS.LTC128B.128 [R207+0xb800], desc[UR4][R8.64+0x40] ;  /* 0x0b80004008cf4fae */ /* 0x000fe2000b901d44 */
[C---:B------:R-:W-:Y:S05]  /*19800*/  @P2 LEA R22, P0, R4.reuse, R140, 0x1 ;  /* 0x0000008c04162211 */ /* 0x040fea00078008ff */
[----:B------:R-:W-:Y:S01]  /*19810*/  @!P4 STS.128 [R207+0xb800], RZ ;  /* 0x00b800ffcf00c388 */ /* 0x000fe20000000c00 */
[----:B------:R-:W-:Y:S02]  /*19820*/  @P2 LEA.HI.X R23, R4, R141, R0, 0x1, P0 ;  /* 0x0000008d04172211 */ /* 0x000fe400000f0c00 */
[----:B------:R-:W-:Y:S03]  /*19830*/  ISETP.GE.AND P0, PT, R209, 0x2, PT ;  /* 0x00000002d100780c */ /* 0x000fe60003f06270 */
[----:B------:R-:W-:Y:S01]  /*19840*/  @!PT LDS RZ, [RZ] ;  /* 0x00000000fffff984 */ /* 0x000fe20000000800 */
[----:B------:R-:W-:Y:S01]  /*19850*/  @!PT LDS RZ, [RZ] ;  /* 0x00000000fffff984 */ /* 0x000fe20000000800 */
[----:B------:R-:W-:Y:S01]  /*19860*/  @!PT LDS RZ, [RZ] ;  /* 0x00000000fffff984 */ /* 0x000fe20000000800 */
[----:B------:R1:W-:Y:S06]  /*19870*/  @P2 LDGSTS.E.BYPASS.LTC128B.128 [R207+0xd800], desc[UR4][R6.64+0x80] ;  /* 0x0d80008006cf2fae */ /* 0x0003ec000b901d44 */
[----:B------:R-:W-:Y:S06]  /*19880*/  @!P2 STS.128 [R207+0xd800], RZ ;  /* 0x00d800ffcf00a388 */ /* 0x000fec0000000c00 */
        /* <DEDUP_REMOVED lines=8> */
[----:B------:R-:W-:Y:S06]  /*19910*/  @P4 LDGSTS.E.BYPASS.LTC128B.128 [R207+0xc000], desc[UR4][R16.64+0x40] ;  /* 0x0c00004010cf4fae */ /* 0x000fec000b901d44 */
        /* <DEDUP_REMOVED lines=21> */
[----:B------:R-:W-:Y:S06]  /*19a70*/  LDSM.16.M88.4 R124, [R195] ;  /* 0x00000000c37c783b */ /* 0x000fec0000000200 */
[----:B------:R-:W1:Y:S06]  /*19a80*/  LDSM.16.M88.4 R128, [R194+0x3000] ;  /* 0x00300000c280783b */ /* 0x000e6c0000000200 */
[----:B------:R-:W3:Y:S06]  /*19a90*/  LDSM.16.M88.4 R132, [R194+0x3400] ;  /* 0x00340000c284783b */ /* 0x000eec0000000200 */
[----:B------:R-:W5:Y:S06]  /*19aa0*/  LDSM.16.M88.4 R136, [R194+0x3800] ;  /* 0x00380000c288783b */ /* 0x000f6c0000000200 */
[----:B------:R-:W5:Y:S06]  /*19ab0*/  LDSM.16.M88.4 R32, [R194+0x3c00] ;  /* 0x003c0000c220783b */ /* 0x000f6c0000000200 */
[----:B------:R-:W0:Y:S06]  /*19ac0*/  LDGDEPBAR ;  /* 0x00000000000079af */ /* 0x000e2c0000000000 */
[----:B------:R-:W5:Y:S06]  /*19ad0*/  LDSM.16.M88.4 R40, [R194+0x4000] ;  /* 0x00400000c228783b */ /* 0x000f6c0000000200 */
[----:B------:R-:W5:Y:S01]  /*19ae0*/  LDSM.16.M88.4 R48, [R194+0x4400] ;  /* 0x00440000c230783b */ /* 0x000f620000000200 */
[C---:B-1----:R-:W-:Y:S05]  /*19af0*/  HMMA.16816.F32.BF16 R4, R124.reuse, R128, RZ ;  /* 0x000000807c04723c */ /* 0x042fea00000418ff */
[----:B------:R-:W1:Y:S01]  /*19b00*/  LDSM.16.M88.4 R56, [R194+0x4800] ;  /* 0x00480000c238783b */ /* 0x000e620000000200 */
[C---:B--2---:R-:W-:Y:S05]  /*19b10*/  HMMA.16816.F32.BF16 R8, R124.reuse, R130, RZ ;  /* 0x000000827c08723c */ /* 0x044fea00000418ff */
[----:B------:R-:W2:Y:S01]  /*19b20*/  LDSM.16.M88.4 R64, [R194+0x4c00] ;  /* 0x004c0000c240783b */ /* 0x000ea20000000200 */
[C---:B---3--:R-:W-:Y:S05]  /*19b30*/  HMMA.16816.F32.BF16 R12, R124.reuse, R132, RZ ;  /* 0x000000847c0c723c */ /* 0x048fea00000418ff */
[----:B------:R-:W-:Y:S01]  /*19b40*/  LDSM.16.M88.4 R128, [R193] ;  /* 0x00000000c180783b */ /* 0x000fe20000000200 */
[C---:B----4-:R-:W-:Y:S05]  /*19b50*/  HMMA.16816.F32.BF16 R16, R124.reuse, R134, RZ ;  /* 0x000000867c10723c */ /* 0x050fea00000418ff */
[----:B------:R-:W3:Y:S01]  /*19b60*/  LDSM.16.M88.4 R140, [R122+0x3000] ;  /* 0x003000007a8c783b */ /* 0x000ee20000000200 */
[C---:B-----5:R-:W-:Y:S05]  /*19b70*/  HMMA.16816.F32.BF16 R20, R124.reuse, R136, RZ ;  /* 0x000000887c14723c */ /* 0x060fea00000418ff */
[----:B------:R-:W4:Y:S01]  /*19b80*/  LDSM.16.M88.4 R132, [R122+0x3400] ;  /* 0x003400007a84783b */ /* 0x000f220000000200 */
[C---:B------:R-:W-:Y:S05]  /*19b90*/  HMMA.16816.F32.BF16 R24, R124.reuse, R138, RZ ;  /* 0x0000008a7c18723c */ /* 0x040fea00000418ff */
[----:B------:R-:W5:Y:S01]  /*19ba0*/  LDSM.16.M88.4 R136, [R122+0x3800] ;  /* 0x003800007a88783b */ /* 0x000f620000000200 */
[C---:B------:R-:W-:Y:S05]  /*19bb0*/  HMMA.16816.F32.BF16 R28, R124.reuse, R32, RZ ;  /* 0x000000207c1c723c */ /* 0x040fea00000418ff */
[----:B------:R-:W5:Y:S01]  /*19bc0*/  LDSM.16.M88.4 R144, [R122+0x3c00] ;  /* 0x003c00007a90783b */ /* 0x000f620000000200 */
[C---:B------:R-:W-:Y:S05]  /*19bd0*/  HMMA.16816.F32.BF16 R32, R124.reuse, R34, RZ ;  /* 0x000000227c20723c */ /* 0x040fea00000418ff */
[----:B------:R-:W5:Y:S01]  /*19be0*/  LDSM.16.M88.4 R148, [R122+0x4000] ;  /* 0x004000007a94783b */ /* 0x000f620000000200 */
[C---:B------:R-:W-:Y:S05]  /*19bf0*/  HMMA.16816.F32.BF16 R36, R124.reuse, R40, RZ ;  /* 0x000000287c24723c */ /* 0x040fea00000418ff */
[----:B------:R-:W-:Y:S01]  /*19c00*/  LDSM.16.M88.4 R152, [R122+0x4c00] ;  /* 0x004c00007a98783b */ /* 0x000fe20000000200 */
[C---:B------:R-:W-:Y:S05]  /*19c10*/  HMMA.16816.F32.BF16 R40, R124.reuse, R42, RZ ;  /* 0x0000002a7c28723c */ /* 0x040fea00000418ff */
[----:B------:R-:W-:Y:S01]  /*19c20*/  LDSM.16.M88.4 R156, [R195+0x1000] ;  /* 0x00100000c39c783b */ /* 0x000fe20000000200 */
[C---:B------:R-:W-:Y:S05]  /*19c30*/  HMMA.16816.F32.BF16 R44, R124.reuse, R48, RZ ;  /* 0x000000307c2c723c */ /* 0x040fea00000418ff */
[----:B------:R-:W-:Y:S01]  /*19c40*/  LDSM.16.M88.4 R160, [R194+0x5000] ;  /* 0x00500000c2a0783b */ /* 0x000fe20000000200 */
[C---:B------:R-:W-:Y:S05]  /*19c50*/  HMMA.16816.F32.BF16 R48, R124.reuse, R50, RZ ;  /* 0x000000327c30723c */ /* 0x040fea00000418ff */
[----:B------:R-:W-:Y:S01]  /*19c60*/  LDSM.16.M88.4 R164, [R194+0x5400] ;  /* 0x00540000c2a4783b */ /* 0x000fe20000000200 */
[C---:B-1----:R-:W-:Y:S05]  /*19c70*/  HMMA.16816.F32.BF16 R52, R124.reuse, R56, RZ ;  /* 0x000000387c34723c */ /* 0x042fea00000418ff */
[----:B------:R-:W5:Y:S06]  /*19c80*/  LD.E R0, desc[UR4][R118.64+0x18c] ;  /* 0x00018c0476007980 */ /* 0x000f6c000c101900 */
[----:B------:R-:W-:Y:S01]  /*19c90*/  LDSM.16.M88.4 R168, [R194+0x6800] ;  /* 0x00680000c2a8783b */ /* 0x000fe20000000200 */
[C---:B------:R-:W-:Y:S05]  /*19ca0*/  HMMA.16816.F32.BF16 R56, R124.reuse, R58, RZ ;  /* 0x0000003a7c38723c */ /* 0x040fea00000418ff */
[----:B------:R-:W-:Y:S01]  /*19cb0*/  LDSM.16.M88.4 R172, [R194+0x6c00] ;  /* 0x006c0000c2ac783b */ /* 0x000fe20000000200 */
[C---:B--2---:R-:W-:Y:S05]  /*19cc0*/  HMMA.16816.F32.BF16 R60, R124.reuse, R64, RZ ;  /* 0x000000407c3c723c */ /* 0x044fea00000418ff */
[----:B------:R-:W-:Y:S01]  /*19cd0*/  LDSM.16.M88.4 R176, [R194+0x8400] ;  /* 0x00840000c2b0783b */ /* 0x000fe20000000200 */
[----:B------:R-:W-:Y:S05]  /*19ce0*/  HMMA.16816.F32.BF16 R64, R124, R66, RZ ;  /* 0x000000427c40723c */ /* 0x000fea00000418ff */
[----:B------:R-:W1:Y:S01]  /*19cf0*/  LDSM.16.M88.4 R124, [R122+0x4400] ;  /* 0x004400007a7c783b */ /* 0x000e620000000200 */
[C---:B---3--:R-:W-:Y:S05]  /*19d00*/  HMMA.16816.F32.BF16 R4, R128.reuse, R140, R4 ;  /* 0x0000008c8004723c */ /* 0x048fea0000041804 */
[----:B------:R-:W-:Y:S01]  /*19d10*/  LDSM.16.M88.4 R180, [R194+0x8800] ;  /* 0x00880000c2b4783b */ /* 0x000fe20000000200 */
[C---:B------:R-:W-:Y:S05]  /*19d20*/  HMMA.16816.F32.BF16 R8, R128.reuse, R142, R8 ;  /* 0x0000008e8008723c */ /* 0x040fea0000041808 */
[----:B------:R-:W2:Y:S01]  /*19d30*/  LDSM.16.M88.4 R140, [R122+0x4800] ;  /* 0x004800007a8c783b */ /* 0x000ea20000000200 */
[C---:B----4-:R-:W-:Y:S05]  /*19d40*/  HMMA.16816.F32.BF16 R12, R128.reuse, R132, R12 ;  /* 0x00000084800c723c */ /* 0x050fea000004180c */
[----:B------:R-:W-:Y:S01]  /*19d50*/  LDSM.16.M88.4 R184, [R193+0x2000] ;  /* 0x00200000c1b8783b */ /* 0x000fe20000000200 */
[C---:B------:R-:W-:Y:S05]  /*19d60*/  HMMA.16816.F32.BF16 R16, R128.reuse, R134, R16 ;  /* 0x000000868010723c */ /* 0x040fea0000041810 */
[----:B------:R-:W3:Y:S01]  /*19d70*/  LDSM.16.M88.4 R132, [R194+0x5800] ;  /* 0x00580000c284783b */ /* 0x000ee20000000200 */
[C---:B-----5:R-:W-:Y:S05]  /*19d80*/  HMMA.16816.F32.BF16 R20, R128.reuse, R136, R20 ;  /* 0x000000888014723c */ /* 0x060fea0000041814 */
[----:B------:R-:W-:Y:S01]  /*19d90*/  LDSM.16.M88.4 R188, [R122+0x7000] ;  /* 0x007000007abc783b */ /* 0x000fe20000000200 */
[C---:B------:R-:W-:Y:S05]  /*19da0*/  HMMA.16816.F32.BF16 R24, R128.reuse, R138, R24 ;  /* 0x0000008a8018723c */ /* 0x040fea0000041818 */
[----:B------:R-:W4:Y:S01]  /*19db0*/  LDSM.16.M88.4 R136, [R194+0x5c00] ;  /* 0x005c0000c288783b */ /* 0x000f220000000200 */
[C---:B------:R-:W-:Y:S06]  /*19dc0*/  HMMA.16816.F32.BF16 R28, R128.reuse, R144, R28 ;  /* 0x00000090801c723c */ /* 0x040fec000004181c */
[C---:B------:R-:W-:Y:S01]  /*19dd0*/  HMMA.16816.F32.BF16 R32, R128.reuse, R146, R32 ;  /* 0x000000928020723c */ /* 0x040fe20000041820 */
[----:B------:R-:W5:Y:S05]  /*19de0*/  LDSM.16.M88.4 R144, [R194+0x6000] ;  /* 0x00600000c290783b */ /* 0x000f6a0000000200 */
[C---:B------:R-:W-:Y:S06]  /*19df0*/  HMMA.16816.F32.BF16 R36, R128.reuse, R148, R36 ;  /* 0x000000948024723c */ /* 0x040fec0000041824 */
[C---:B------:R-:W-:Y:S01]  /*19e00*/  HMMA.16816.F32.BF16 R40, R128.reuse, R150, R40 ;  /* 0x000000968028723c */ /* 0x040fe20000041828 */
[----:B------:R-:W5:Y:S05]  /*19e10*/  LDSM.16.M88.4 R148, [R194+0x6400] ;  /* 0x00640000c294783b */ /* 0x000f6a0000000200 */
[C---:B-1----:R-:W-:Y:S06]  /*19e20*/  HMMA.16816.F32.BF16 R44, R128.reuse, R124, R44 ;  /* 0x0000007c802c723c */ /* 0x042fec000004182c */
[C---:B------:R-:W-:Y:S01]  /*19e30*/  HMMA.16816.F32.BF16 R48, R128.reuse, R126, R48 ;  /* 0x0000007e8030723c */ /* 0x040fe20000041830 */
[----:B------:R-:W-:Y:S05]  /*19e40*/  LDSM.16.M88.4 R124, [R193+0x1000] ;  /* 0x00100000c17c783b */ /* 0x000fea0000000200 */
[C---:B--2---:R-:W-:Y:S06]  /*19e50*/  HMMA.16816.F32.BF16 R52, R128.reuse, R140, R52 ;  /* 0x0000008c8034723c */ /* 0x044fec0000041834 */
[C---:B------:R-:W-:Y:S01]  /*19e60*/  HMMA.16816.F32.BF16 R56, R128.reuse, R142, R56 ;  /* 0x0000008e8038723c */ /* 0x040fe20000041838 */
[----:B------:R-:W-:Y:S05]  /*19e70*/  LDSM.16.M88.4 R140, [R122+0x5400] ;  /* 0x005400007a8c783b */ /* 0x000fea0000000200 */
[C---:B------:R-:W-:Y:S06]  /*19e80*/  HMMA.16816.F32.BF16 R60, R128.reuse, R152, R60 ;  /* 0x00000098803c723c */ /* 0x040fec000004183c */
[----:B------:R-:W-:Y:S01]  /*19e90*/  HMMA.16816.F32.BF16 R64, R128, R154, R64 ;  /* 0x0000009a8040723c */ /* 0x000fe20000041840 */
[----:B------:R-:W1:Y:S05]  /*19ea0*/  LDSM.16.M88.4 R128, [R122+0x5000] ;  /* 0x005000007a80783b */ /* 0x000e6a0000000200 */
        /* <DEDUP_REMOVED lines=24> */
[----:B------:R-:W5:Y:S05]  /*1a030*/  LDSM.16.M88.4 R156, [R122+0x6c00] ;  /* 0x006c00007a9c783b */ /* 0x000f6a0000000200 */
[C---:B-1----:R-:W-:Y:S01]  /*1a040*/  HMMA.16816.F32.BF16 R4, R124.reuse, R128, R4 ;  /* 0x000000807c04723c */ /* 0x042fe20000041804 */
[----:B------:R-:W-:Y:S05]  /*1a050*/  LDSM.16.M88.4 R172, [R194+0x8000] ;  /* 0x00800000c2ac783b */ /* 0x000fea0000000200 */
[C---:B------:R-:W-:Y:S01]  /*1a060*/  HMMA.16816.F32.BF16 R8, R124.reuse, R130, R8 ;  /* 0x000000827c08723c */ /* 0x040fe20000041808 */
[----:B------:R-:W1:Y:S05]  /*1a070*/  LDSM.16.M88.4 R128, [R194+0x7400] ;  /* 0x00740000c280783b */ /* 0x000e6a0000000200 */
[C---:B------:R-:W-:Y:S06]  /*1a080*/  HMMA.16816.F32.BF16 R12, R124.reuse, R140, R12 ;  /* 0x0000008c7c0c723c */ /* 0x040fec000004180c */
[C---:B------:R-:W-:Y:S01]  /*1a090*/  HMMA.16816.F32.BF16 R16, R124.reuse, R142, R16 ;  /* 0x0000008e7c10723c */ /* 0x040fe20000041810 */
[----:B------:R-:W1:Y:S05]  /*1a0a0*/  LDSM.16.M88.4 R140, [R194+0x7800] ;  /* 0x00780000c28c783b */ /* 0x000e6a0000000200 */
[C---:B--2---:R-:W-:Y:S06]  /*1a0b0*/  HMMA.16816.F32.BF16 R20, R124.reuse, R152, R20 ;  /* 0x000000987c14723c */ /* 0x044fec0000041814 */
[C---:B------:R-:W-:Y:S01]  /*1a0c0*/  HMMA.16816.F32.BF16 R24, R124.reuse, R154, R24 ;  /* 0x0000009a7c18723c */ /* 0x040fe20000041818 */
[----:B------:R-:W2:Y:S05]  /*1a0d0*/  LDSM.16.M88.4 R152, [R194+0x8c00] ;  /* 0x008c0000c298783b */ /* 0x000eaa0000000200 */
[C---:B---3--:R-:W-:Y:S06]  /*1a0e0*/  HMMA.16816.F32.BF16 R28, R124.reuse, R132, R28 ;  /* 0x000000847c1c723c */ /* 0x048fec000004181c */
[C---:B------:R-:W-:Y:S06]  /*1a0f0*/  HMMA.16816.F32.BF16 R32, R124.reuse, R134, R32 ;  /* 0x000000867c20723c */ /* 0x040fec0000041820 */
[C---:B----4-:R-:W-:Y:S06]  /*1a100*/  HMMA.16816.F32.BF16 R36, R124.reuse, R136, R36 ;  /* 0x000000887c24723c */ /* 0x050fec0000041824 */
[C---:B------:R-:W-:Y:S06]  /*1a110*/  HMMA.16816.F32.BF16 R40, R124.reuse, R138, R40 ;  /* 0x0000008a7c28723c */ /* 0x040fec0000041828 */
[C---:B-----5:R-:W-:Y:S06]  /*1a120*/  HMMA.16816.F32.BF16 R44, R124.reuse, R144, R44 ;  /* 0x000000907c2c723c */ /* 0x060fec000004182c */
[C---:B------:R-:W-:Y:S06]  /*1a130*/  HMMA.16816.F32.BF16 R48, R124.reuse, R146, R48 ;  /* 0x000000927c30723c */ /* 0x040fec0000041830 */
[C---:B------:R-:W-:Y:S06]  /*1a140*/  HMMA.16816.F32.BF16 R52, R124.reuse, R148, R52 ;  /* 0x000000947c34723c */ /* 0x040fec0000041834 */
[C---:B------:R-:W-:Y:S06]  /*1a150*/  HMMA.16816.F32.BF16 R56, R124.reuse, R150, R56 ;  /* 0x000000967c38723c */ /* 0x040fec0000041838 */
[C---:B------:R-:W-:Y:S06]  /*1a160*/  HMMA.16816.F32.BF16 R60, R124.reuse, R156, R60 ;  /* 0x0000009c7c3c723c */ /* 0x040fec000004183c */
[----:B------:R-:W-:Y:S01]  /*1a170*/  HMMA.16816.F32.BF16 R64, R124, R158, R64 ;  /* 0x0000009e7c40723c */ /* 0x000fe20000041840 */
[----:B------:R-:W3:Y:S05]  /*1a180*/  LDSM.16.M88.4 R124, [R122+0x7400] ;  /* 0x007400007a7c783b */ /* 0x000eea0000000200 */
[C---:B------:R-:W-:Y:S06]  /*1a190*/  HMMA.16816.F32.BF16 R4, R160.reuse, R164, R4 ;  /* 0x000000a4a004723c */ /* 0x040fec0000041804 */
[C---:B------:R-:W-:Y:S06]  /*1a1a0*/  HMMA.16816.F32.BF16 R8, R160.reuse, R166, R8 ;  /* 0x000000a6a008723c */ /* 0x040fec0000041808 */
[C---:B-1----:R-:W-:Y:S06]  /*1a1b0*/  HMMA.16816.F32.BF16 R12, R160.reuse, R128, R12 ;  /* 0x00000080a00c723c */ /* 0x042fec000004180c */
[C---:B------:R-:W-:Y:S06]  /*1a1c0*/  HMMA.16816.F32.BF16 R16, R160.reuse, R130, R16 ;  /* 0x00000082a010723c */ /* 0x040fec0000041810 */
[C---:B------:R-:W-:Y:S06]  /*1a1d0*/  HMMA.16816.F32.BF16 R20, R160.reuse, R140, R20 ;  /* 0x0000008ca014723c */ /* 0x040fec0000041814 */
[C---:B------:R-:W-:Y:S05]  /*1a1e0*/  HMMA.16816.F32.BF16 R24, R160.reuse, R142, R24 ;  /* 0x0000008ea018723c */ /* 0x040fea0000041818 */
[----:B------:R-:W-:Y:S01]  /*1a1f0*/  MOV R140, R2 ;  /* 0x00000002008c7202 */ /* 0x000fe20000000f00 */
[C---:B------:R-:W-:Y:S05]  /*1a200*/  HMMA.16816.F32.BF16 R28, R160.reuse, R168, R28 ;  /* 0x000000a8a01c723c */ /* 0x040fea000004181c */
[----:B------:R-:W-:Y:S01]  /*1a210*/  MOV R141, R3 ;  /* 0x00000003008d7202 */ /* 0x000fe20000000f00 */
        /* <DEDUP_REMOVED lines=8> */
[----:B------:R-:W-:Y:S06]  /*1a2a0*/  HMMA.16816.F32.BF16 R64, R160, R154, R64 ;  /* 0x0000009aa040723c */ /* 0x000fec0000041840 */
[C---:B------:R-:W-:Y:S06]  /*1a2b0*/  HMMA.16816.F32.BF16 R4, R184.reuse, R188, R4 ;  /* 0x000000bcb804723c */ /* 0x040fec0000041804 */
[C---:B------:R-:W-:Y:S06]  /*1a2c0*/  HMMA.16816.F32.BF16 R8, R184.reuse, R190, R8 ;  /* 0x000000beb808723c */ /* 0x040fec0000041808 */
[C---:B---3--:R-:W-:Y:S06]  /*1a2d0*/  HMMA.16816.F32.BF16 R12, R184.reuse, R124, R12 ;  /* 0x0000007cb80c723c */ /* 0x048fec000004180c */
[C---:B------:R-:W-:Y:S06]  /*1a2e0*/  HMMA.16816.F32.BF16 R16, R184.reuse, R126, R16 ;  /* 0x0000007eb810723c */ /* 0x040fec0000041810 */
[-C--:B------:R-:W-:Y:S01]  /*1a2f0*/  FMUL.FTZ R160, R4, R0.reuse ;  /* 0x0000000004a07220 */ /* 0x080fe20000410000 */
[-C--:B------:R-:W-:Y:S01]  /*1a300*/  FMUL.FTZ R158, R5, R0.reuse ;  /* 0x00000000059e7220 */ /* 0x080fe20000410000 */
[-C--:B------:R-:W-:Y:S03]  /*1a310*/  FMUL.FTZ R156, R6, R0.reuse ;  /* 0x00000000069c7220 */ /* 0x080fe60000410000 */
[-C--:B------:R-:W-:Y:S01]  /*1a320*/  FMUL.FTZ R154, R7, R0.reuse ;  /* 0x00000000079a7220 */ /* 0x080fe20000410000 */
[----:B------:R-:W1:Y:S01]  /*1a330*/  MUFU.TANH R160, R160 ;  /* 0x000000a000a07308 */ /* 0x000e620000002400 */
[----:B------:R-:W2:Y:S01]  /*1a340*/  LDSM.16.M88.4 R4, [R122+0x7800] ;  /* 0x007800007a04783b */ /* 0x000ea20000000200 */
[-C--:B------:R-:W-:Y:S01]  /*1a350*/  FMUL.FTZ R8, R8, R0.reuse ;  /* 0x0000000008087220 */ /* 0x080fe20000410000 */
[-C--:B------:R-:W-:Y:S01]  /*1a360*/  FMUL.FTZ R9, R9, R0.reuse ;  /* 0x0000000009097220 */ /* 0x080fe20000410000 */
[-C--:B------:R-:W-:Y:S01]  /*1a370*/  FMUL.FTZ R10, R10, R0.reuse ;  /* 0x000000000a0a7220 */ /* 0x080fe20000410000 */
[-C--:B------:R-:W-:Y:S01]  /*1a380*/  FMUL.FTZ R11, R11, R0.reuse ;  /* 0x000000000b0b7220 */ /* 0x080fe20000410000 */
[-C--:B------:R-:W-:Y:S01]  /*1a390*/  FMUL.FTZ R12, R12, R0.reuse ;  /* 0x000000000c0c7220 */ /* 0x080fe20000410000 */
[-C--:B------:R-:W-:Y:S03]  /*1a3a0*/  FMUL.FTZ R13, R13, R0.reuse ;  /* 0x000000000d0d7220 */ /* 0x080fe60000410000 */
[----:B------:R-:W3:Y:S01]  /*1a3b0*/  MUFU.TANH R168, R8 ;  /* 0x0000000800a87308 */ /* 0x000ee20000002400 */
[-C--:B------:R-:W-:Y:S01]  /*1a3c0*/  FMUL.FTZ R14, R14, R0.reuse ;  /* 0x000000000e0e7220 */ /* 0x080fe20000410000 */
[-C--:B------:R-:W-:Y:S01]  /*1a3d0*/  FMUL.FTZ R15, R15, R0.reuse ;  /* 0x000000000f0f7220 */ /* 0x080fe20000410000 */
[-C--:B------:R-:W-:Y:S01]  /*1a3e0*/  FMUL.FTZ R16, R16, R0.reuse ;  /* 0x0000000010107220 */ /* 0x080fe20000410000 */
[-C--:B------:R-:W-:Y:S01]  /*1a3f0*/  FMUL.FTZ R17, R17, R0.reuse ;  /* 0x0000000011117220 */ /* 0x080fe20000410000 */
[-C--:B------:R-:W-:Y:S01]  /*1a400*/  FMUL.FTZ R18, R18, R0.reuse ;  /* 0x0000000012127220 */ /* 0x080fe20000410000 */
[-C--:B------:R-:W-:Y:S04]  /*1a410*/  FMUL.FTZ R19, R19, R0.reuse ;  /* 0x0000000013137220 */ /* 0x080fe80000410000 */
[----:B------:R-:W4:Y:S10]  /*1a420*/  MUFU.TANH R166, R9 ;  /* 0x0000000900a67308 */ /* 0x000f340000002400 */
[----:B------:R-:W1:Y:S10]  /*1a430*/  MUFU.TANH R164, R10 ;  /* 0x0000000a00a47308 */ /* 0x000e740000002400 */
[----:B------:R5:W1:Y:S10]  /*1a440*/  MUFU.TANH R162, R11 ;  /* 0x0000000b00a27308 */ /* 0x000a740000002400 */
[----:B------:R-:W1:Y:S01]  /*1a450*/  MUFU.TANH R158, R158 ;  /* 0x0000009e009e7308 */ /* 0x000e620000002400 */
[C---:B--2---:R-:W-:Y:S06]  /*1a460*/  HMMA.16816.F32.BF16 R20, R184.reuse, R4, R20 ;  /* 0x00000004b814723c */ /* 0x044fec0000041814 */
[C---:B------:R-:W-:Y:S03]  /*1a470*/  HMMA.16816.F32.BF16 R24, R184.reuse, R6, R24 ;  /* 0x00000006b818723c */ /* 0x040fe60000041818 */
[----:B------:R-:W2:Y:S01]  /*1a480*/  MUFU.TANH R156, R156 ;  /* 0x0000009c009c7308 */ /* 0x000ea20000002400 */
[----:B-----5:R-:W5:Y:S06]  /*1a490*/  LDSM.16.M88.4 R8, [R122+0x7c00] ;  /* 0x007c00007a08783b */ /* 0x020f6c0000000200 */
[----:B------:R-:W3:Y:S03]  /*1a4a0*/  LDSM.16.M88.4 R4, [R122+0x8000] ;  /* 0x008000007a04783b */ /* 0x000ee60000000200 */
[----:B------:R-:W1:Y:S10]  /*1a4b0*/  MUFU.TANH R154, R154 ;  /* 0x0000009a009a7308 */ /* 0x000e740000002400 */
[----:B------:R-:W1:Y:S01]  /*1a4c0*/  MUFU.TANH R152, R12 ;  /* 0x0000000c00987308 */ /* 0x000e620000002400 */
[-C--:B------:R-:W-:Y:S01]  /*1a4d0*/  FMUL.FTZ R20, R20, R0.reuse ;  /* 0x0000000014147220 */ /* 0x080fe20000410000 */
[-C--:B------:R-:W-:Y:S01]  /*1a4e0*/  FMUL.FTZ R21, R21, R0.reuse ;  /* 0x0000000015157220 */ /* 0x080fe20000410000 */
[-C--:B------:R-:W-:Y:S01]  /*1a4f0*/  FMUL.FTZ R22, R22, R0.reuse ;  /* 0x0000000016167220 */ /* 0x080fe20000410000 */
[-C--:B------:R-:W-:Y:S01]  /*1a500*/  FMUL.FTZ R23, R23, R0.reuse ;  /* 0x0000000017177220 */ /* 0x080fe20000410000 */
[-C--:B------:R-:W-:Y:S05]  /*1a510*/  FMUL.FTZ R24, R24, R0.reuse ;  /* 0x0000000018187220 */ /* 0x080fea0000410000 */
[----:B------:R-:W1:Y:S01]  /*1a520*/  MUFU.TANH R150, R13 ;  /* 0x0000000d00967308 */ /* 0x000e620000002400 */
[-C--:B------:R-:W-:Y:S01]  /*1a530*/  FMUL.FTZ R25, R25, R0.reuse ;  /* 0x0000000019197220 */ /* 0x080fe20000410000 */
[-C--:B------:R-:W-:Y:S01]  /*1a540*/  FMUL.FTZ R26, R26, R0.reuse ;  /* 0x000000001a1a7220 */ /* 0x080fe20000410000 */
[-C--:B------:R-:W-:Y:S07]  /*1a550*/  FMUL.FTZ R27, R27, R0.reuse ;  /* 0x000000001b1b7220 */ /* 0x080fee0000410000 */
[----:B------:R-:W1:Y:S10]  /*1a560*/  MUFU.TANH R148, R14 ;  /* 0x0000000e00947308 */ /* 0x000e740000002400 */
[----:B------:R-:W1:Y:S01]  /*1a570*/  MUFU.TANH R146, R15 ;  /* 0x0000000f00927308 */ /* 0x000e620000002400 */
[C---:B-----5:R-:W-:Y:S06]  /*1a580*/  HMMA.16816.F32.BF16 R28, R184.reuse, R8, R28 ;  /* 0x00000008b81c723c */ /* 0x060fec000004181c */
[C---:B------:R-:W-:Y:S03]  /*1a590*/  HMMA.16816.F32.BF16 R32, R184.reuse, R10, R32 ;  /* 0x0000000ab820723c */ /* 0x040fe60000041820 */
[----:B------:R-:W1:Y:S01]  /*1a5a0*/  MUFU.TANH R139, R16 ;  /* 0x00000010008b7308 */ /* 0x000e620000002400 */
[----:B------:R-:W5:Y:S02]  /*1a5b0*/  LDSM.16.M88.4 R8, [R122+0x8400] ;  /* 0x008400007a08783b */ /* 0x000f640000000200 */
[C---:B---3--:R-:W-:Y:S07]  /*1a5c0*/  HMMA.16816.F32.BF16 R36, R184.reuse, R4, R36 ;  /* 0x00000004b824723c */ /* 0x048fee0000041824 */
[----:B------:R-:W3:Y:S01]  /*1a5d0*/  MUFU.TANH R137, R17 ;  /* 0x0000001100897308 */ /* 0x000ee20000002400 */
[C---:B------:R-:W-:Y:S01]  /*1a5e0*/  HMMA.16816.F32.BF16 R40, R184.reuse, R6, R40 ;  /* 0x00000006b828723c */ /* 0x040fe20000041828 */
[----:B------:R-:W4:Y:S08]  /*1a5f0*/  LDSM.16.M88.4 R4, [R122+0x8800] ;  /* 0x008800007a04783b */ /* 0x000f300000000200 */
[----:B------:R-:W1:Y:S02]  /*1a600*/  MUFU.TANH R135, R18 ;  /* 0x0000001200877308 */ /* 0x000e640000002400 */
[-C--:B------:R-:W-:Y:S01]  /*1a610*/  FMUL.FTZ R28, R28, R0.reuse ;  /* 0x000000001c1c7220 */ /* 0x080fe20000410000 */
[-C--:B------:R-:W-:Y:S01]  /*1a620*/  FMUL.FTZ R29, R29, R0.reuse ;  /* 0x000000001d1d7220 */ /* 0x080fe20000410000 */
[-C--:B------:R-:W-:Y:S01]  /*1a630*/  FMUL.FTZ R30, R30, R0.reuse ;  /* 0x000000001e1e7220 */ /* 0x080fe20000410000 */
[-C--:B------:R-:W-:Y:S01]  /*1a640*/  FMUL.FTZ R31, R31, R0.reuse ;  /* 0x000000001f1f7220 */ /* 0x080fe20000410000 */
[-C--:B------:R-:W-:Y:S04]  /*1a650*/  FMUL.FTZ R32, R32, R0.reuse ;  /* 0x0000000020207220 */ /* 0x080fe80000410000 */
[----:B------:R-:W1:Y:S01]  /*1a660*/  MUFU.TANH R133, R19 ;  /* 0x0000001300857308 */ /* 0x000e620000002400 */
[-C--:B------:R-:W-:Y:S01]  /*1a670*/  FMUL.FTZ R33, R33, R0.reuse ;  /* 0x0000000021217220 */ /* 0x080fe20000410000 */
        /* <DEDUP_REMOVED lines=10> */
[-C--:B------:R-:W-:Y:S05]  /*1a720*/  FMUL.FTZ R43, R43, R0.reuse ;  /* 0x000000002b2b7220 */ /* 0x080fea0000410000 */
[----:B------:R-:W1:Y:S01]  /*1a730*/  MUFU.TANH R129, R21 ;  /* 0x0000001500817308 */ /* 0x000e620000002400 */
[C---:B-----5:R-:W-:Y:S06]  /*1a740*/  HMMA.16816.F32.BF16 R44, R184.reuse, R8, R44 ;  /* 0x00000008b82c723c */ /* 0x060fec000004182c */
[C---:B------:R-:W-:Y:S03]  /*1a750*/  HMMA.16816.F32.BF16 R48, R184.reuse, R10, R48 ;  /* 0x0000000ab830723c */ /* 0x040fe60000041830 */
[----:B------:R-:W1:Y:S01]  /*1a760*/  MUFU.TANH R251, R22 ;  /* 0x0000001600fb7308 */ /* 0x000e620000002400 */
[----:B------:R-:W5:Y:S02]  /*1a770*/  LDSM.16.M88.4 R8, [R122+0x8c00] ;  /* 0x008c00007a08783b */ /* 0x000f640000000200 */
[----:B------:R-:W-:Y:S07]  /*1a780*/  DEPBAR.LE SB0, 0x0 ;  /* 0x000080000000791a */ /* 0x000fee0000000000 */
[----:B------:R-:W1:Y:S01]  /*1a790*/  MUFU.TANH R249, R23 ;  /* 0x0000001700f97308 */ /* 0x000e620000002400 */
[----:B------:R-:W-:Y:S01]  /*1a7a0*/  BAR.SYNC.DEFER_BLOCKING 0x0 ;  /* 0x0000000000007b1d */ /* 0x000fe20000010000 */
[C---:B----4-:R-:W-:Y:S08]  /*1a7b0*/  HMMA.16816.F32.BF16 R52, R184.reuse, R4, R52 ;  /* 0x00000004b834723c */ /* 0x050ff00000041834 */
[----:B------:R-:W4:Y:S01]  /*1a7c0*/  MUFU.TANH R247, R24 ;  /* 0x0000001800f77308 */ /* 0x000f220000002400 */
[C---:B------:R-:W-:Y:S03]  /*1a7d0*/  HMMA.16816.F32.BF16 R56, R184.reuse, R6, R56 ;  /* 0x00000006b838723c */ /* 0x040fe60000041838 */
[-C--:B------:R-:W-:Y:S01]  /*1a7e0*/  FMUL.FTZ R44, R44, R0.reuse ;  /* 0x000000002c2c7220 */ /* 0x080fe20000410000 */
[-C--:B------:R-:W-:Y:S01]  /*1a7f0*/  FMUL.FTZ R45, R45, R0.reuse ;  /* 0x000000002d2d7220 */ /* 0x080fe20000410000 */
[-C--:B------:R-:W-:Y:S04]  /*1a800*/  FMUL.FTZ R46, R46, R0.reuse ;  /* 0x000000002e2e7220 */ /* 0x080fe80000410000 */
        /* <DEDUP_REMOVED lines=10> */
[-C--:B------:R-:W-:Y:S06]  /*1a8b0*/  FMUL.FTZ R55, R55, R0.reuse ;  /* 0x0000000037377220 */ /* 0x080fec0000410000 */
[----:B------:R-:W1:Y:S01]  /*1a8c0*/  MUFU.TANH R165, R52 ;  /* 0x0000003400a57308 */ /* 0x000e620000002400 */
[C---:B-----5:R-:W-:Y:S03]  /*1a8d0*/  HMMA.16816.F32.BF16 R60, R184.reuse, R8, R60 ;  /* 0x00000008b83c723c */ /* 0x060fe6000004183c */
[-C--:B------:R-:W-:Y:S01]  /*1a8e0*/  FMUL.FTZ R56, R56, R0.reuse ;  /* 0x0000000038387220 */ /* 0x080fe20000410000 */
[-C--:B------:R-:W-:Y:S01]  /*1a8f0*/  FMUL.FTZ R57, R57, R0.reuse ;  /* 0x0000000039397220 */ /* 0x080fe20000410000 */
[-C--:B------:R-:W-:Y:S01]  /*1a900*/  FMUL.FTZ R58, R58, R0.reuse ;  /* 0x000000003a3a7220 */ /* 0x080fe20000410000 */
[----:B------:R-:W-:Y:S03]  /*1a910*/  HMMA.16816.F32.BF16 R64, R184, R10, R64 ;  /* 0x0000000ab840723c */ /* 0x000fe60000041840 */
[----:B------:R5:W1:Y:S02]  /*1a920*/  MUFU.TANH R161, R54 ;  /* 0x0000003600a17308 */ /* 0x000a640000002400 */
[-C--:B------:R-:W-:Y:S08]  /*1a930*/  FMUL.FTZ R59, R59, R0.reuse ;  /* 0x000000003b3b7220 */ /* 0x080ff00000410000 */
[----:B------:R1:W1:Y:S10]  /*1a940*/  MUFU.TANH R241, R27 ;  /* 0x0000001b00f17308 */ /* 0x0002740000002400 */
[----:B------:R1:W1:Y:S01]  /*1a950*/  MUFU.TANH R239, R28 ;  /* 0x0000001c00ef7308 */ /* 0x0002620000002400 */
[-C--:B------:R-:W-:Y:S01]  /*1a960*/  FMUL.FTZ R60, R60, R0.reuse ;  /* 0x000000003c3c7220 */ /* 0x080fe20000410000 */
[-C--:B------:R-:W-:Y:S01]  /*1a970*/  FMUL.FTZ R61, R61, R0.reuse ;  /* 0x000000003d3d7220 */ /* 0x080fe20000410000 */
[-C--:B------:R-:W-:Y:S01]  /*1a980*/  FMUL.FTZ R62, R62, R0.reuse ;  /* 0x000000003e3e7220 */ /* 0x080fe20000410000 */
[-C--:B------:R-:W-:Y:S01]  /*1a990*/  FMUL.FTZ R63, R63, R0.reuse ;  /* 0x000000003f3f7220 */ /* 0x080fe20000410000 */
[-C--:B-----5:R-:W-:Y:S05]  /*1a9a0*/  FMUL.FTZ R54, R66, R0.reuse ;  /* 0x0000000042367220 */ /* 0x0a0fea0000410000 */
[----:B------:R1:W1:Y:S01]  /*1a9b0*/  MUFU.TANH R237, R29 ;  /* 0x0000001d00ed7308 */ /* 0x0002620000002400 */
[-C--:B------:R-:W-:Y:S01]  /*1a9c0*/  FMUL.FTZ R52, R67, R0.reuse ;  /* 0x0000000043347220 */ /* 0x080fe20000410000 */
[-C--:B------:R-:W-:Y:S01]  /*1a9d0*/  FMUL.FTZ R64, R64, R0.reuse ;  /* 0x0000000040407220 */ /* 0x080fe20000410000 */
[----:B------:R-:W-:Y:S07]  /*1a9e0*/  FMUL.FTZ R65, R65, R0 ;  /* 0x0000000041417220 */ /* 0x000fee0000410000 */
[----:B------:R1:W1:Y:S10]  /*1a9f0*/  MUFU.TANH R235, R30 ;  /* 0x0000001e00eb7308 */ /* 0x0002740000002400 */
        /* <DEDUP_REMOVED lines=33> */
[----:B------:R-:W1:Y:S10]  /*1ac10*/  MUFU.TANH R54, R54 ;  /* 0x0000003600367308 */ /* 0x000e740000002400 */
[----:B------:R-:W1:Y:S01]  /*1ac20*/  MUFU.TANH R52, R52 ;  /* 0x0000003400347308 */ /* 0x000e620000002400 */
[----:B--234-:R-:W-:Y:S05]  /*1ac30*/  @!P0 BRA `(.L_x_1238) ;  /* 0x0000000800848947 */ /* 0x01cfea0003800000 */
        /* <DEDUP_REMOVED lines=10> */
[----:B------:R-:W2:Y:S01]  /*1ace0*/  I2F.RP R4, R5 ;  /* 0x0000000500047306 */ /* 0x000ea20000209400 */
[----:B------:R-:W-:Y:S02]  /*1acf0*/  LOP3.LUT R6, R6, R9, RZ, 0x3c, !PT ;  /* 0x0000000906067212 */ /* 0x000fe400078e3cff */
[----:B------:R-:W-:Y:S07]  /*1ad00*/  IMAD.MOV R3, RZ, RZ, -R3 ;  /* 0x000000ffff037224 */ /* 0x000fee00078e0a03 */
[----:B--2---:R-:W2:Y:S02]  /*1ad10*/  MUFU.RCP R0, R4 ;  /* 0x0000000400007308 */ /* 0x004ea40000001000 */
[----:B--2---:R-:W-:Y:S08]  /*1ad20*/  VIADD R10, R0, 0xffffffe ;  /* 0x0ffffffe000a7836 */ /* 0x004ff00000000000 */
[----:B------:R-:W2:Y:S02]  /*1ad30*/  F2I.FTZ.U32.TRUNC.NTZ R11, R10 ;  /* 0x0000000a000b7305 */ /* 0x000ea4000021f000 */
[--C-:B--2---:R-:W-:Y:S02]  /*1ad40*/  IMAD.MOV R0, RZ, RZ, -R11.reuse ;  /* 0x000000ffff007224 */ /* 0x104fe400078e0a0b */
        /* <DEDUP_REMOVED lines=49> */
.L_x_1240:
[----:B------:R-:W2:Y:S02]  /*1b060*/  LD.E R7, desc[UR4][R118.64+0x38] ;  /* 0x0000380476077980 */ /* 0x000ea4000c101900 */
[----:B--2---:R-:W-:Y:S04]  /*1b070*/  LEA R7, -R7, RZ, 0x7 ;  /* 0x000000ff07077211 */ /* 0x004fe800078e39ff */
[----:B------:R-:W-:Y:S02]  /*1b080*/  SHF.R.S32.HI R0, RZ, 0x1f, R7 ;  /* 0x0000001fff007819 */ /* 0x000fe40000011407 */
.L_x_1241:
[----:B------:R-:W-:Y:S05]  /*1b090*/  BSYNC B0 ;  /* 0x0000000000007941 */ /* 0x000fea0003800000 */
.L_x_1239:
        /* <DEDUP_REMOVED lines=91> */
.L_x_1238:
[----:B------:R-:W-:Y:S05]  /*1b650*/  BSYNC B1 ;  /* 0x0000000000017941 */ /* 0x000fea0003800000 */
.L_x_1237:
[----:B------:R-:W3:Y:S01]  /*1b660*/  LD.E R3, desc[UR4][R118.64+0xdc] ;  /* 0x0000dc0476037980 */ /* 0x000ee2000c101900 */
[----:B--2---:R-:W-:Y:S02]  /*1b670*/  FMNMX.FTZ R7, R156, R123, !PT ;  /* 0x0000007b9c077209 */ /* 0x004fe40007810000 */
[----:B-1----:R-:W-:Y:S01]  /*1b680*/  FMNMX.FTZ R5, R160, R121, !PT ;  /* 0x00000079a0057209 */ /* 0x002fe20007810000 */
        /* <DEDUP_REMOVED lines=67> */
[----:B------:R-:W1:Y:S01]  /*1bac0*/  SHFL.BFLY PT, R0, R7, 0x2, 0x1f ;  /* 0x0c401f0007007f89 */ /* 0x000e6200000e0000 */
[----:B------:R-:W-:Y:S07]  /*1bad0*/  FMNMX.FTZ R13, R142, R9, !PT ;  /* 0x000000098e0d7209 */ /* 0x000fee0007810000 */
[----:B------:R-:W2:Y:S01]  /*1bae0*/  SHFL.BFLY PT, R2, R13, 0x2, 0x1f ;  /* 0x0c401f000d027f89 */ /* 0x000ea200000e0000 */
[----:B-1----:R-:W-:Y:S07]  /*1baf0*/  FMNMX.FTZ R5, R7, R0, !PT ;  /* 0x0000000007057209 */ /* 0x002fee0007810000 */
[----:B------:R-:W1:Y:S01]  /*1bb00*/  SHFL.BFLY PT, R0, R5, 0x1, 0x1f ;  /* 0x0c201f0005007f89 */ /* 0x000e6200000e0000 */
[----:B--2---:R-:W-:Y:S07]  /*1bb10*/  FMNMX.FTZ R11, R13, R2, !PT ;  /* 0x000000020d0b7209 */ /* 0x004fee0007810000 */
[----:B------:R-:W2:Y:S01]  /*1bb20*/  SHFL.BFLY PT, R2, R11, 0x1, 0x1f ;  /* 0x0c201f000b027f89 */ /* 0x000ea200000e0000 */
[----:B-1----:R-:W-:Y:S05]  /*1bb30*/  FMNMX.FTZ R0, R5, R0, !PT ;  /* 0x0000000005007209 */ /* 0x002fea0007810000 */
[----:B------:R-:W-:Y:S01]  /*1bb40*/  FADD.FTZ R4, -R0, R123 ;  /* 0x0000007b00047221 */ /* 0x000fe20000010100 */
[----:B--2---:R-:W-:Y:S04]  /*1bb50*/  FMNMX.FTZ R2, R11, R2, !PT ;  /* 0x000000020b027209 */ /* 0x004fe80007810000 */
[C---:B------:R-:W-:Y:S01]  /*1bb60*/  FSETP.NEU.FTZ.AND P0, PT, R2.reuse, -INF , PT ;  /* 0xff8000000200780b */ /* 0x040fe20003f1d000 */
[C---:B---3--:R-:W-:Y:S01]  /*1bb70*/  FMUL.FTZ R126, R3.reuse, R2 ;  /* 0x00000002037e7220 */ /* 0x048fe20000410000 */
[C---:B------:R-:W-:Y:S01]  /*1bb80*/  FMUL.FTZ R124, R3.reuse, R0 ;  /* 0x00000000037c7220 */ /* 0x040fe20000410000 */
[C---:B------:R-:W-:Y:S01]  /*1bb90*/  FMUL.FTZ R53, R3.reuse, R4 ;  /* 0x0000000403357220 */ /* 0x040fe20000410000 */
[----:B------:R-:W-:Y:S02]  /*1bba0*/  FADD.FTZ R4, -R2, R121 ;  /* 0x0000007902047221 */ /* 0x000fe40000010100 */
[----:B------:R-:W-:Y:S02]  /*1bbb0*/  FSEL R126, R126, RZ, P0 ;  /* 0x000000ff7e7e7208 */ /* 0x000fe40000000000 */
[----:B------:R-:W-:Y:S01]  /*1bbc0*/  FSETP.NEU.FTZ.AND P0, PT, R0, -INF , PT ;  /* 0xff8000000000780b */ /* 0x000fe20003f1d000 */
[----:B------:R-:W-:Y:S01]  /*1bbd0*/  FMUL.FTZ R55, R3, R4 ;  /* 0x0000000403377220 */ /* 0x000fe20000410000 */
[----:B------:R-:W1:Y:S01]  /*1bbe0*/  MUFU.EX2 R53, R53 ;  /* 0x0000003500357308 */ /* 0x000e620000000800 */
        /* <DEDUP_REMOVED lines=10> */
[----:B------:R-:W2:Y:S01]  /*1bc90*/  MUFU.EX2 R55, R55 ;  /* 0x0000003700377308 */ /* 0x000ea20000000800 */
[-C--:B------:R-:W-:Y:S01]  /*1bca0*/  FFMA.FTZ R150, R150, R3.reuse, -R126 ;  /* 0x0000000396967223 */ /* 0x080fe2000001087e */
[-CC-:B------:R-:W-:Y:S01]  /*1bcb0*/  FFMA.FTZ R148, R148, R3.reuse, -R124.reuse ;  /* 0x0000000394947223 */ /* 0x180fe2000001087c */
[-C--:B------:R-:W-:Y:S01]  /*1bcc0*/  FFMA.FTZ R136, R233, R3.reuse, -R124 ;  /* 0x00000003e9887223 */ /* 0x080fe2000001087c */
[-C--:B------:R-:W-:Y:S01]  /*1bcd0*/  FFMA.FTZ R138, R229, R3.reuse, -R126 ;  /* 0x00000003e58a7223 */ /* 0x080fe2000001087e */
[--C-:B------:R-:W-:Y:S01]  /*1bce0*/  FFMA.FTZ R154, R175, R3, -R124.reuse ;  /* 0x00000003af9a7223 */ /* 0x100fe2000001087c */
[C---:B-1----:R-:W-:Y:S01]  /*1bcf0*/  FMUL.FTZ R6, R53.reuse, R114 ;  /* 0x0000007235067220 */ /* 0x042fe20000410000 */
        /* <DEDUP_REMOVED lines=9> */
[----:B------:R-:W1:Y:S01]  /*1bd90*/  MUFU.EX2 R125, R125 ;  /* 0x0000007d007d7308 */ /* 0x000e620000000800 */
        /* <DEDUP_REMOVED lines=8> */
[----:B------:R-:W-:Y:S01]  /*1be20*/  FMUL.FTZ R21, R55, R97 ;  /* 0x0000006137157220 */ /* 0x000fe20000410000 */
[----:B------:R-:W-:Y:S01]  /*1be30*/  FMUL.FTZ R31, R53, R91 ;  /* 0x0000005b351f7220 */ /* 0x000fe20000410000 */
[C---:B------:R-:W-:Y:S01]  /*1be40*/  FMUL.FTZ R28, R55.reuse, R88 ;  /* 0x00000058371c7220 */ /* 0x040fe20000410000 */
[----:B------:R-:W-:Y:S01]  /*1be50*/  FMUL.FTZ R29, R55, R89 ;  /* 0x00000059371d7220 */ /* 0x000fe20000410000 */
[----:B------:R-:W-:Y:S01]  /*1be60*/  LDSM.16.MT88.4 R108, [R192+0xac00] ;  /* 0x00ac0000c06c783b */ /* 0x000fe20000004200 */
[C---:B------:R-:W-:Y:S01]  /*1be70*/  FMUL.FTZ R42, R53.reuse, R78 ;  /* 0x0000004e352a7220 */ /* 0x040fe20000410000 */
[----:B------:R-:W-:Y:S03]  /*1be80*/  FMUL.FTZ R43, R53, R79 ;  /* 0x0000004f352b7220 */ /* 0x000fe60000410000 */
[----:B------:R-:W2:Y:S01]  /*1be90*/  MUFU.EX2 R127, R127 ;  /* 0x0000007f007f7308 */ /* 0x000ea20000000800 */
[----:B-1----:R-:W-:Y:S01]  /*1bea0*/  F2FP.BF16.F32.PACK_AB R56, R125, R134 ;  /* 0x000000867d38723e */ /* 0x002fe200000010ff */
[C---:B------:R-:W-:Y:S01]  /*1beb0*/  FMUL.FTZ R40, R55.reuse, R76 ;  /* 0x0000004c37287220 */ /* 0x040fe20000410000 */
[----:B------:R-:W-:Y:S01]  /*1bec0*/  FMUL.FTZ R41, R55, R77 ;  /* 0x0000004d37297220 */ /* 0x000fe20000410000 */
[C---:B------:R-:W-:Y:S01]  /*1bed0*/  FMUL.FTZ R50, R53.reuse, R70 ;  /* 0x0000004635327220 */ /* 0x040fe20000410000 */
[----:B------:R-:W-:Y:S01]  /*1bee0*/  LDSM.16.MT88.4 R76, [R192+0x9800] ;  /* 0x00980000c04c783b */ /* 0x000fe20000004200 */
[----:B------:R-:W-:Y:S01]  /*1bef0*/  FMUL.FTZ R51, R53, R71 ;  /* 0x0000004735337220 */ /* 0x000fe20000410000 */
[C---:B------:R-:W-:Y:S03]  /*1bf00*/  FMUL.FTZ R48, R55.reuse, R68 ;  /* 0x0000004437307220 */ /* 0x040fe60000410000 */
[----:B------:R-:W-:Y:S01]  /*1bf10*/  MUFU.EX2 R130, R130 ;  /* 0x0000008200827308 */ /* 0x000fe20000000800 */
[----:B------:R-:W-:Y:S01]  /*1bf20*/  FMUL.FTZ R49, R55, R69 ;  /* 0x0000004537317220 */ /* 0x000fe20000410000 */
[-C--:B------:R-:W-:Y:S01]  /*1bf30*/  FFMA.FTZ R91, R146, R3.reuse, -R124 ;  /* 0x00000003925b7223 */ /* 0x080fe2000001087c */
[-CC-:B------:R-:W-:Y:S01]  /*1bf40*/  FFMA.FTZ R90, R139, R3.reuse, -R126.reuse ;  /* 0x000000038b5a7223 */ /* 0x180fe2000001087e */
[-CC-:B------:R-:W-:Y:S01]  /*1bf50*/  FFMA.FTZ R89, R137, R3.reuse, -R126.reuse ;  /* 0x0000000389597223 */ /* 0x180fe2000001087e */
[----:B------:R-:W-:Y:S01]  /*1bf60*/  LDSM.16.MT88.4 R68, [R120+0xd400] ;  /* 0x00d400007844783b */ /* 0x000fe20000004200 */
[-C--:B------:R-:W-:Y:S01]  /*1bf70*/  FFMA.FTZ R97, R129, R3.reuse, -R126 ;  /* 0x0000000381617223 */ /* 0x080fe2000001087e */
[-C--:B------:R-:W-:Y:S03]  /*1bf80*/  FFMA.FTZ R98, R251, R3.reuse, -R124 ;  /* 0x00000003fb627223 */ /* 0x080fe6000001087c */
[----:B------:R-:W1:Y:S01]  /*1bf90*/  MUFU.EX2 R121, R121 ;  /* 0x0000007900797308 */ /* 0x000e620000000800 */
[----:B--2---:R-:W-:Y:S01]  /*1bfa0*/  F2FP.BF16.F32.PACK_AB R57, R127, R132 ;  /* 0x000000847f39723e */ /* 0x004fe200000010ff */
[-C--:B------:R-:W-:Y:S01]  /*1bfb0*/  FFMA.FTZ R99, R245, R3.reuse, -R126 ;  /* 0x00000003f5637223 */ /* 0x080fe2000001087e */
[-C--:B------:R-:W-:Y:S01]  /*1bfc0*/  FFMA.FTZ R104, R241, R3.reuse, -R124 ;  /* 0x00000003f1687223 */ /* 0x080fe2000001087c */
[-CC-:B------:R-:W-:Y:S01]  /*1bfd0*/  FFMA.FTZ R105, R239, R3.reuse, -R126.reuse ;  /* 0x00000003ef697223 */ /* 0x180fe2000001087e */
[-C--:B------:R-:W-:Y:S01]  /*1bfe0*/  FFMA.FTZ R106, R237, R3.reuse, -R126 ;  /* 0x00000003ed6a7223 */ /* 0x080fe2000001087e */
[-C--:B------:R-:W-:Y:S01]  /*1bff0*/  FFMA.FTZ R107, R235, R3.reuse, -R124 ;  /* 0x00000003eb6b7223 */ /* 0x080fe2000001087c */
[-C--:B------:R-:W-:Y:S03]  /*1c000*/  FFMA.FTZ R129, R231, R3.reuse, -R126 ;  /* 0x00000003e7817223 */ /* 0x080fe6000001087e */
[----:B------:R-:W-:Y:S01]  /*1c010*/  MUFU.EX2 R128, R128 ;  /* 0x0000008000807308 */ /* 0x000fe20000000800 */
[-C--:B------:R-:W-:Y:S01]  /*1c020*/  FFMA.FTZ R146, R225, R3.reuse, -R124 ;  /* 0x00000003e1927223 */ /* 0x080fe2000001087c */
[-C--:B------:R-:W-:Y:S01]  /*1c030*/  FFMA.FTZ R137, R181, R3.reuse, -R126 ;  /* 0x00000003b5897223 */ /* 0x080fe2000001087e */
[-C--:B------:R-:W-:Y:S01]  /*1c040*/  FFMA.FTZ R139, R177, R3.reuse, -R124 ;  /* 0x00000003b18b7223 */ /* 0x080fe2000001087c */
[-CC-:B------:R-:W-:Y:S01]  /*1c050*/  FFMA.FTZ R156, R173, R3.reuse, -R126.reuse ;  /* 0x00000003ad9c7223 */ /* 0x180fe2000001087e */
[-C--:B------:R-:W-:Y:S01]  /*1c060*/  FFMA.FTZ R171, R171, R3.reuse, -R126 ;  /* 0x00000003abab7223 */ /* 0x080fe2000001087e */
[-CC-:B------:R-:W-:Y:S01]  /*1c070*/  FFMA.FTZ R158, R169, R3.reuse, -R124.reuse ;  /* 0x00000003a99e7223 */ /* 0x180fe2000001087c */
[-CC-:B------:R-:W-:Y:S03]  /*1c080*/  FFMA.FTZ R167, R167, R3.reuse, -R124.reuse ;  /* 0x00000003a7a77223 */ /* 0x180fe6000001087c */
[----:B------:R-:W2:Y:S01]  /*1c090*/  MUFU.EX2 R123, R123 ;  /* 0x0000007b007b7308 */ /* 0x000ea20000000800 */
[----:B-1----:R-:W-:Y:S01]  /*1c0a0*/  F2FP.BF16.F32.PACK_AB R58, R121, R130 ;  /* 0x00000082793a723e */ /* 0x002fe200000010ff */
[-CC-:B------:R-:W-:Y:S01]  /*1c0b0*/  FFMA.FTZ R161, R161, R3.reuse, -R124.reuse ;  /* 0x00000003a1a17223 */ /* 0x180fe2000001087c */
[-CC-:B------:R-:W-:Y:S01]  /*1c0c0*/  FFMA.FTZ R162, R159, R3.reuse, -R124.reuse ;  /* 0x000000039fa27223 */ /* 0x180fe2000001087c */
[-CC-:B------:R-:W-:Y:S01]  /*1c0d0*/  FFMA.FTZ R153, R153, R3.reuse, -R124.reuse ;  /* 0x0000000399997223 */ /* 0x180fe2000001087c */
[-CC-:B------:R-:W-:Y:S01]  /*1c0e0*/  FFMA.FTZ R166, R151, R3.reuse, -R124.reuse ;  /* 0x0000000397a67223 */ /* 0x180fe2000001087c */
[-CC-:B------:R-:W-:Y:S01]  /*1c0f0*/  FFMA.FTZ R145, R145, R3.reuse, -R124.reuse ;  /* 0x0000000391917223 */ /* 0x180fe2000001087c */
[-CC-:B------:R-:W-:Y:S03]  /*1c100*/  FFMA.FTZ R170, R143, R3.reuse, -R124.reuse ;  /* 0x000000038faa7223 */ /* 0x180fe6000001087c */
[----:B------:R1:W-:Y:S01]  /*1c110*/  MUFU.EX2 R96, R152 ;  /* 0x0000009800607308 */ /* 0x0003e20000000800 */
[-C--:B------:R-:W-:Y:S01]  /*1c120*/  FFMA.FTZ R54, R54, R3.reuse, -R124 ;  /* 0x0000000336367223 */ /* 0x080fe2000001087c */
[-CC-:B------:R-:W-:Y:S01]  /*1c130*/  FFMA.FTZ R160, R165, R3.reuse, -R126.reuse ;  /* 0x00000003a5a07223 */ /* 0x180fe2000001087e */
[-CC-:B------:R-:W-:Y:S01]  /*1c140*/  FFMA.FTZ R163, R163, R3.reuse, -R126.reuse ;  /* 0x00000003a3a37223 */ /* 0x180fe2000001087e */
[-CC-:B------:R-:W-:Y:S01]  /*1c150*/  FFMA.FTZ R157, R157, R3.reuse, -R126.reuse ;  /* 0x000000039d9d7223 */ /* 0x180fe2000001087e */
[-C--:B------:R-:W-:Y:S01]  /*1c160*/  FFMA.FTZ R164, R155, R3.reuse, -R126 ;  /* 0x000000039ba47223 */ /* 0x080fe2000001087e */
[----:B------:R-:W-:Y:S01]  /*1c170*/  FFMA.FTZ R134, R55, R218, R134 ;  /* 0x000000da37867223 */ /* 0x000fe20000010086 */
[-CC-:B------:R-:W-:Y:S03]  /*1c180*/  FFMA.FTZ R149, R149, R3.reuse, -R126.reuse ;  /* 0x0000000395957223 */ /* 0x180fe6000001087e */
[----:B------:R-:W-:Y:S01]  /*1c190*/  MUFU.EX2 R88, R148 ;  /* 0x0000009400587308 */ /* 0x000fe20000000800 */
[----:B--2---:R-:W-:Y:S01]  /*1c1a0*/  F2FP.BF16.F32.PACK_AB R59, R123, R128 ;  /* 0x000000807b3b723e */ /* 0x004fe200000010ff */
[-C--:B------:R-:W-:Y:S01]  /*1c1b0*/  FFMA.FTZ R168, R147, R3.reuse, -R126 ;  /* 0x0000000393a87223 */ /* 0x080fe2000001087e */
[----:B------:R-:W-:Y:S01]  /*1c1c0*/  FFMA.FTZ R132, R53, R216, R132 ;  /* 0x000000d835847223 */ /* 0x000fe20000010084 */
[----:B------:R-:W-:Y:S01]  /*1c1d0*/  FADD.FTZ R125, R125, R134 ;  /* 0x000000867d7d7221 */ /* 0x000fe20000010000 */
[----:B------:R-:W-:Y:S02]  /*1c1e0*/  ISETP.GT.AND P0, PT, R209, 0x1, PT ;  /* 0x00000001d100780c */ /* 0x000fe40003f04270 */
[----:B------:R-:W-:Y:S01]  /*1c1f0*/  FADD.FTZ R127, R127, R132 ;  /* 0x000000847f7f7221 */ /* 0x000fe20000010000 */
[C---:B------:R-:W-:Y:S02]  /*1c200*/  HMMA.16816.F32.BF16 R4, R56.reuse, R16, R4 ;  /* 0x000000103804723c */ /* 0x040fe40000041804 */
[----:B------:R-:W2:Y:S03]  /*1c210*/  MUFU.EX2 R91, R91 ;  /* 0x0000005b005b7308 */ /* 0x000ea60000000800 */
[----:B-1----:R-:W-:Y:S01]  /*1c220*/  FFMA.FTZ R152, R179, R3, -R126 ;  /* 0x00000003b3987223 */ /* 0x002fe2000001087e */
[C---:B------:R-:W-:Y:S06]  /*1c230*/  HMMA.16816.F32.BF16 R8, R56.reuse, R18, R8 ;  /* 0x000000123808723c */ /* 0x040fec0000041808 */
[----:B------:R-:W-:Y:S01]  /*1c240*/  MUFU.EX2 R90, R90 ;  /* 0x0000005a005a7308 */ /* 0x000fe20000000800 */
[----:B------:R-:W-:Y:S01]  /*1c250*/  FMUL.FTZ R16, R55, R100 ;  /* 0x0000006437107220 */ /* 0x000fe20000410000 */
[C---:B------:R-:W-:Y:S03]  /*1c260*/  HMMA.16816.F32.BF16 R12, R56.reuse, R24, R12 ;  /* 0x00000018380c723c */ /* 0x040fe6000004180c */
[C---:B------:R-:W-:Y:S01]  /*1c270*/  FMUL.FTZ R18, R53.reuse, R102 ;  /* 0x0000006635127220 */ /* 0x040fe20000410000 */
[----:B------:R-:W-:Y:S01]  /*1c280*/  FMUL.FTZ R19, R53, R103 ;  /* 0x0000006735137220 */ /* 0x000fe20000410000 */
[----:B------:R-:W-:Y:S01]  /*1c290*/  FMUL.FTZ R17, R55, R101 ;  /* 0x0000006537117220 */ /* 0x000fe20000410000 */
[----:B--2---:R-:W-:Y:S01]  /*1c2a0*/  F2FP.BF16.F32.PACK_AB R65, R91, R88 ;  /* 0x000000585b41723e */ /* 0x004fe200000010ff */
[----:B------:R-:W-:Y:S01]  /*1c2b0*/  LDSM.16.MT88.4 R100, [R120+0xac00] ;  /* 0x00ac00007864783b */ /* 0x000fe20000004200 */
[----:B------:R-:W1:Y:S03]  /*1c2c0*/  MUFU.EX2 R89, R89 ;  /* 0x0000005900597308 */ /* 0x000e660000000800 */
[C---:B------:R-:W-:Y:S01]  /*1c2d0*/  FMUL.FTZ R24, R55.reuse, R92 ;  /* 0x0000005c37187220 */ /* 0x040fe20000410000 */
[----:B------:R-:W-:Y:S01]  /*1c2e0*/  FMUL.FTZ R25, R55, R93 ;  /* 0x0000005d37197220 */ /* 0x000fe20000410000 */
[-CC-:B------:R-:W-:Y:S01]  /*1c2f0*/  FFMA.FTZ R92, R133, R3.reuse, -R124.reuse ;  /* 0x00000003855c7223 */ /* 0x180fe2000001087c */
[C---:B------:R-:W-:Y:S03]  /*1c300*/  HMMA.16816.F32.BF16 R16, R56.reuse, R26, R16 ;  /* 0x0000001a3810723c */ /* 0x040fe60000041810 */
[-C--:B------:R-:W-:Y:S01]  /*1c310*/  FFMA.FTZ R93, R135, R3.reuse, -R124 ;  /* 0x00000003875d7223 */ /* 0x080fe2000001087c */
[----:B------:R-:W-:Y:S01]  /*1c320*/  MUFU.EX2 R97, R97 ;  /* 0x0000006100617308 */ /* 0x000fe20000000800 */
[--C-:B------:R-:W-:Y:S01]  /*1c330*/  FFMA.FTZ R133, R223, R3, -R126.reuse ;  /* 0x00000003df857223 */ /* 0x100fe2000001087e */
[C---:B------:R-:W-:Y:S05]  /*1c340*/  HMMA.16816.F32.BF16 R20, R56.reuse, R32, R20 ;  /* 0x000000203814723c */ /* 0x040fea0000041814 */
[C---:B------:R-:W-:Y:S01]  /*1c350*/  FMUL.FTZ R26, R53.reuse, R94 ;  /* 0x0000005e351a7220 */ /* 0x040fe20000410000 */
[----:B------:R-:W-:Y:S01]  /*1c360*/  FMUL.FTZ R27, R53, R95 ;  /* 0x0000005f351b7220 */ /* 0x000fe20000410000 */
[C---:B------:R-:W-:Y:S01]  /*1c370*/  FMUL.FTZ R32, R55.reuse, R84 ;  /* 0x0000005437207220 */ /* 0x040fe20000410000 */
[----:B------:R-:W-:Y:S01]  /*1c380*/  FMUL.FTZ R33, R55, R85 ;  /* 0x0000005537217220 */ /* 0x000fe20000410000 */
[----:B------:R-:W-:Y:S02]  /*1c390*/  MUFU.EX2 R92, R92 ;  /* 0x0000005c005c7308 */ /* 0x000fe40000000800 */
[----:B-1----:R-:W-:Y:S01]  /*1c3a0*/  F2FP.BF16.F32.PACK_AB R66, R89, R90 ;  /* 0x0000005a5942723e */ /* 0x002fe200000010ff */
[-C--:B------:R-:W-:Y:S01]  /*1c3b0*/  FFMA.FTZ R94, R131, R3.reuse, -R126 ;  /* 0x00000003835e7223 */ /* 0x080fe2000001087e */
[C---:B------:R-:W-:Y:S03]  /*1c3c0*/  HMMA.16816.F32.BF16 R24, R56.reuse, R34, R24 ;  /* 0x000000223818723c */ /* 0x040fe60000041818 */
[-C--:B------:R-:W-:Y:S03]  /*1c3d0*/  FFMA.FTZ R131, R227, R3.reuse, -R124 ;  /* 0x00000003e3837223 */ /* 0x080fe6000001087c */
[----:B------:R-:W1:Y:S01]  /*1c3e0*/  MUFU.EX2 R95, R150 ;  /* 0x00000096005f7308 */ /* 0x000e620000000800 */
[----:B------:R-:W-:Y:S01]  /*1c3f0*/  FFMA.FTZ R148, R221, R3, -R126 ;  /* 0x00000003dd947223 */ /* 0x000fe2000001087e */
[C---:B------:R-:W-:Y:S03]  /*1c400*/  HMMA.16816.F32.BF16 R28, R56.reuse, R36, R28 ;  /* 0x00000024381c723c */ /* 0x040fe6000004181c */
[C---:B------:R-:W-:Y:S01]  /*1c410*/  FMUL.FTZ R34, R53.reuse, R86 ;  /* 0x0000005635227220 */ /* 0x040fe20000410000 */
[----:B------:R-:W-:Y:S03]  /*1c420*/  FMUL.FTZ R35, R53, R87 ;  /* 0x0000005735237220 */ /* 0x000fe60000410000 */
[C---:B------:R-:W-:Y:S01]  /*1c430*/  FMUL.FTZ R36, R55.reuse, R80 ;  /* 0x0000005037247220 */ /* 0x040fe20000410000 */
[----:B------:R-:W-:Y:S01]  /*1c440*/  LDSM.16.MT88.4 R84, [R120+0x9400] ;  /* 0x009400007854783b */ /* 0x000fe20000004200 */
[----:B------:R-:W-:Y:S02]  /*1c450*/  MUFU.EX2 R94, R94 ;  /* 0x0000005e005e7308 */ /* 0x000fe40000000800 */
[----:B------:R-:W-:Y:S01]  /*1c460*/  FMUL.FTZ R37, R55, R81 ;  /* 0x0000005137257220 */ /* 0x000fe20000410000 */
[-CC-:B------:R-:W-:Y:S01]  /*1c470*/  FFMA.FTZ R135, R219, R3.reuse, -R124.reuse ;  /* 0x00000003db877223 */ /* 0x180fe2000001087c */
[C---:B------:R-:W-:Y:S03]  /*1c480*/  HMMA.16816.F32.BF16 R32, R56.reuse, R38, R32 ;  /* 0x000000263820723c */ /* 0x040fe60000041820 */
[----:B-1----:R-:W-:Y:S03]  /*1c490*/  F2FP.BF16.F32.PACK_AB R64, R95, R96 ;  /* 0x000000605f40723e */ /* 0x002fe600000010ff */
[----:B------:R-:W1:Y:S01]  /*1c4a0*/  MUFU.EX2 R93, R93 ;  /* 0x0000005d005d7308 */ /* 0x000e620000000800 */
[----:B------:R-:W-:Y:S01]  /*1c4b0*/  FFMA.FTZ R150, R183, R3, -R124 ;  /* 0x00000003b7967223 */ /* 0x000fe2000001087c */
[----:B------:R-:W-:Y:S03]  /*1c4c0*/  FADD.FTZ R130, R130, R125 ;  /* 0x0000007d82827221 */ /* 0x000fe60000010000 */
[C---:B------:R-:W-:Y:S01]  /*1c4d0*/  FMUL.FTZ R38, R53.reuse, R82 ;  /* 0x0000005235267220 */ /* 0x040fe20000410000 */
[----:B------:R-:W-:Y:S02]  /*1c4e0*/  FMUL.FTZ R39, R53, R83 ;  /* 0x0000005335277220 */ /* 0x000fe40000410000 */
[----:B------:R-:W2:Y:S01]  /*1c4f0*/  LDSM.16.MT88.4 R80, [R192+0x9400] ;  /* 0x00940000c050783b */ /* 0x000ea20000004200 */
[----:B------:R-:W-:Y:S01]  /*1c500*/  FADD.FTZ R121, R121, R130 ;  /* 0x0000008279797221 */ /* 0x000fe20000010000 */
[----:B------:R-:W-:Y:S01]  /*1c510*/  MUFU.EX2 R98, R98 ;  /* 0x0000006200627308 */ /* 0x000fe20000000800 */
[----:B------:R-:W-:Y:S02]  /*1c520*/  FADD.FTZ R128, R128, R127 ;  /* 0x0000007f80807221 */ /* 0x000fe40000010000 */
[C---:B------:R-:W-:Y:S03]  /*1c530*/  HMMA.16816.F32.BF16 R36, R56.reuse, R44, R36 ;  /* 0x0000002c3824723c */ /* 0x040fe60000041824 */
[----:B------:R-:W-:Y:S01]  /*1c540*/  FADD.FTZ R96, R96, R121 ;  /* 0x0000007960607221 */ /* 0x000fe20000010000 */
[----:B------:R-:W-:Y:S03]  /*1c550*/  FADD.FTZ R123, R123, R128 ;  /* 0x000000807b7b7221 */ /* 0x000fe60000010000 */
[----:B------:R-:W-:Y:S01]  /*1c560*/  MUFU.EX2 R99, R99 ;  /* 0x0000006300637308 */ /* 0x000fe20000000800 */
[C---:B------:R-:W-:Y:S03]  /*1c570*/  HMMA.16816.F32.BF16 R40, R56.reuse, R46, R40 ;  /* 0x0000002e3828723c */ /* 0x040fe60000041828 */
[C---:B------:R-:W-:Y:S01]  /*1c580*/  FMUL.FTZ R44, R55.reuse, R72 ;  /* 0x00000048372c7220 */ /* 0x040fe20000410000 */
[----:B------:R-:W-:Y:S03]  /*1c590*/  FMUL.FTZ R45, R55, R73 ;  /* 0x00000049372d7220 */ /* 0x000fe60000410000 */
[C---:B------:R-:W-:Y:S01]  /*1c5a0*/  FMUL.FTZ R46, R53.reuse, R74 ;  /* 0x0000004a352e7220 */ /* 0x040fe20000410000 */
[----:B------:R-:W-:Y:S01]  /*1c5b0*/  FMUL.FTZ R47, R53, R75 ;  /* 0x0000004b352f7220 */ /* 0x000fe20000410000 */
[----:B------:R-:W-:Y:S01]  /*1c5c0*/  MUFU.EX2 R104, R104 ;  /* 0x0000006800687308 */ /* 0x000fe20000000800 */
[----:B------:R-:W3:Y:S01]  /*1c5d0*/  LDSM.16.MT88.4 R72, [R192+0xb400] ;  /* 0x00b40000c048783b */ /* 0x000ee20000004200 */
[----:B-1----:R-:W-:Y:S01]  /*1c5e0*/  F2FP.BF16.F32.PACK_AB R67, R92, R93 ;  /* 0x0000005d5c43723e */ /* 0x002fe200000010ff */
[----:B------:R-:W-:Y:S01]  /*1c5f0*/  FADD.FTZ R95, R95, R96 ;  /* 0x000000605f5f7221 */ /* 0x000fe20000010000 */
[----:B------:R-:W-:Y:S01]  /*1c600*/  FADD.FTZ R88, R88, R123 ;  /* 0x0000007b58587221 */ /* 0x000fe20000010000 */
[-C--:B------:R-:W-:Y:S01]  /*1c610*/  FFMA.FTZ R53, R144, R3.reuse, -R126 ;  /* 0x0000000390357223 */ /* 0x080fe2000001087e */
[C---:B------:R-:W-:Y:S04]  /*1c620*/  HMMA.16816.F32.BF16 R44, R56.reuse, R60, R44 ;  /* 0x0000003c382c723c */ /* 0x040fe8000004182c */
[----:B------:R-:W-:Y:S01]  /*1c630*/  MUFU.EX2 R105, R105 ;  /* 0x0000006900697308 */ /* 0x000fe20000000800 */
[----:B------:R-:W-:Y:S01]  /*1c640*/  FADD.FTZ R90, R90, R95 ;  /* 0x0000005f5a5a7221 */ /* 0x000fe20000010000 */
[----:B------:R-:W-:Y:S01]  /*1c650*/  FADD.FTZ R88, R91, R88 ;  /* 0x000000585b587221 */ /* 0x000fe20000010000 */
[----:B------:R-:W-:Y:S01]  /*1c660*/  MOV R123, R0 ;  /* 0x00000000007b7202 */ /* 0x000fe20000000f00 */
[----:B------:R-:W-:Y:S01]  /*1c670*/  HMMA.16816.F32.BF16 R48, R56, R62, R48 ;  /* 0x0000003e3830723c */ /* 0x000fe20000041830 */
[----:B------:R-:W1:Y:S05]  /*1c680*/  LDSM.16.MT88.4 R56, [R120+0xb400] ;  /* 0x00b400007838783b */ /* 0x000e6a0000004200 */
[----:B------:R-:W-:Y:S01]  /*1c690*/  MUFU.EX2 R106, R106 ;  /* 0x0000006a006a7308 */ /* 0x000fe20000000800 */
[----:B------:R-:W-:Y:S01]  /*1c6a0*/  FADD.FTZ R93, R93, R88 ;  /* 0x000000585d5d7221 */ /* 0x000fe20000010000 */
[----:B------:R-:W-:Y:S03]  /*1c6b0*/  FADD.FTZ R89, R89, R90 ;  /* 0x0000005a59597221 */ /* 0x000fe60000010000 */
[----:B------:R-:W-:Y:S01]  /*1c6c0*/  MOV R121, R2 ;  /* 0x0000000200797202 */ /* 0x000fe20000000f00 */
[C---:B--2---:R-:W-:Y:S01]  /*1c6d0*/  HMMA.16816.F32.BF16 R4, R64.reuse, R80, R4 ;  /* 0x000000504004723c */ /* 0x044fe20000041804 */
[----:B------:R-:W2:Y:S03]  /*1c6e0*/  LDSM.16.MT88.4 R60, [R192+0xd400] ;  /* 0x00d40000c03c783b */ /* 0x000ea60000004200 */
[----:B------:R-:W-:Y:S01]  /*1c6f0*/  MUFU.EX2 R107, R107 ;  /* 0x0000006b006b7308 */ /* 0x000fe20000000800 */
[----:B------:R-:W-:Y:S01]  /*1c700*/  FADD.FTZ R93, R92, R93 ;  /* 0x0000005d5c5d7221 */ /* 0x000fe20000010000 */
[C---:B------:R-:W-:Y:S03]  /*1c710*/  HMMA.16816.F32.BF16 R8, R64.reuse, R82, R8 ;  /* 0x000000524008723c */ /* 0x040fe60000041808 */
[----:B------:R-:W-:Y:S03]  /*1c720*/  LDSM.16.MT88.4 R80, [R120+0x9c00] ;  /* 0x009c00007850783b */ /* 0x000fe60000004200 */
[C---:B------:R-:W-:Y:S02]  /*1c730*/  HMMA.16816.F32.BF16 R12, R64.reuse, R84, R12 ;  /* 0x00000054400c723c */ /* 0x040fe4000004180c */
[----:B------:R-:W-:Y:S04]  /*1c740*/  MUFU.EX2 R136, R136 ;  /* 0x0000008800887308 */ /* 0x000fe80000000800 */
[C---:B------:R-:W-:Y:S06]  /*1c750*/  HMMA.16816.F32.BF16 R16, R64.reuse, R86, R16 ;  /* 0x000000564010723c */ /* 0x040fec0000041810 */
[----:B------:R-:W-:Y:S01]  /*1c760*/  MUFU.EX2 R129, R129 ;  /* 0x0000008100817308 */ /* 0x000fe20000000800 */
[-C--:B------:R-:W-:Y:S01]  /*1c770*/  FFMA.FTZ R85, R249, R3.reuse, -R124 ;  /* 0x00000003f9557223 */ /* 0x080fe2000001087c */
[C---:B---3--:R-:W-:Y:S08]  /*1c780*/  HMMA.16816.F32.BF16 R20, R64.reuse, R72, R20 ;  /* 0x000000484014723c */ /* 0x048ff00000041814 */
[----:B------:R-:W3:Y:S01]  /*1c790*/  MUFU.EX2 R85, R85 ;  /* 0x0000005500557308 */ /* 0x000ee20000000800 */
[C---:B------:R-:W-:Y:S01]  /*1c7a0*/  HMMA.16816.F32.BF16 R24, R64.reuse, R74, R24 ;  /* 0x0000004a4018723c */ /* 0x040fe20000041818 */
[----:B------:R-:W4:Y:S02]  /*1c7b0*/  LDSM.16.MT88.4 R72, [R120+0x9800] ;  /* 0x009800007848783b */ /* 0x000f240000004200 */
[-C--:B------:R-:W-:Y:S03]  /*1c7c0*/  FFMA.FTZ R84, R247, R3.reuse, -R126 ;  /* 0x00000003f7547223 */ /* 0x080fe6000001087e */
[C---:B-1----:R-:W-:Y:S03]  /*1c7d0*/  HMMA.16816.F32.BF16 R28, R64.reuse, R56, R28 ;  /* 0x00000038401c723c */ /* 0x042fe6000004181c */
[----:B------:R-:W-:Y:S02]  /*1c7e0*/  MUFU.EX2 R138, R138 ;  /* 0x0000008a008a7308 */ /* 0x000fe40000000800 */
[----:B------:R-:W-:Y:S01]  /*1c7f0*/  FFMA.FTZ R87, R243, R3, -R124 ;  /* 0x00000003f3577223 */ /* 0x000fe2000001087c */
[C---:B------:R-:W-:Y:S07]  /*1c800*/  HMMA.16816.F32.BF16 R32, R64.reuse, R58, R32 ;  /* 0x0000003a4020723c */ /* 0x040fee0000041820 */
[----:B------:R-:W1:Y:S01]  /*1c810*/  MUFU.EX2 R84, R84 ;  /* 0x0000005400547308 */ /* 0x000e620000000800 */
[----:B------:R-:W-:Y:S01]  /*1c820*/  F2FP.BF16.F32.PACK_AB R56, R97, R94 ;  /* 0x0000005e6138723e */ /* 0x000fe200000010ff */
[C---:B--2---:R-:W-:Y:S08]  /*1c830*/  HMMA.16816.F32.BF16 R36, R64.reuse, R60, R36 ;  /* 0x0000003c4024723c */ /* 0x044ff00000041824 */
[----:B------:R-:W2:Y:S01]  /*1c840*/  MUFU.EX2 R87, R87 ;  /* 0x0000005700577308 */ /* 0x000ea20000000800 */
[C---:B------:R-:W-:Y:S01]  /*1c850*/  HMMA.16816.F32.BF16 R40, R64.reuse, R62, R40 ;  /* 0x0000003e4028723c */ /* 0x040fe20000041828 */
[----:B------:R-:W5:Y:S02]  /*1c860*/  LDSM.16.MT88.4 R60, [R192+0xb800] ;  /* 0x00b80000c03c783b */ /* 0x000f640000004200 */
[----:B---3--:R-:W-:Y:S03]  /*1c870*/  F2FP.BF16.F32.PACK_AB R57, R85, R98 ;  /* 0x000000625539723e */ /* 0x008fe600000010ff */
[C---:B------:R-:W-:Y:S03]  /*1c880*/  HMMA.16816.F32.BF16 R44, R64.reuse, R68, R44 ;  /* 0x00000044402c723c */ /* 0x040fe6000004182c */
[----:B------:R-:W-:Y:S02]  /*1c890*/  MUFU.EX2 R131, R131 ;  /* 0x0000008300837308 */ /* 0x000fe40000000800 */
[----:B-1----:R-:W-:Y:S01]  /*1c8a0*/  F2FP.BF16.F32.PACK_AB R58, R99, R84 ;  /* 0x00000054633a723e */ /* 0x002fe200000010ff */
[----:B------:R-:W-:Y:S01]  /*1c8b0*/  HMMA.16816.F32.BF16 R48, R64, R70, R48 ;  /* 0x000000464030723c */ /* 0x000fe20000041830 */
[----:B------:R-:W1:Y:S06]  /*1c8c0*/  LDSM.16.MT88.4 R64, [R120+0xb800] ;  /* 0x00b800007840783b */ /* 0x000e6c0000004200 */
[----:B------:R-:W3:Y:S01]  /*1c8d0*/  MUFU.EX2 R146, R146 ;  /* 0x0000009200927308 */ /* 0x000ee20000000800 */
[----:B--2---:R-:W-:Y:S03]  /*1c8e0*/  F2FP.BF16.F32.PACK_AB R59, R104, R87 ;  /* 0x00000057683b723e */ /* 0x004fe600000010ff */
[----:B------:R-:W-:Y:S01]  /*1c8f0*/  FADD.FTZ R98, R98, R93 ;  /* 0x0000005d62627221 */ /* 0x000fe20000010000 */
[----:B------:R-:W2:Y:S03]  /*1c900*/  LDSM.16.MT88.4 R68, [R192+0xd800] ;  /* 0x00d80000c044783b */ /* 0x000ea60000004200 */
[----:B------:R-:W-:Y:S01]  /*1c910*/  FADD.FTZ R98, R85, R98 ;  /* 0x0000006255627221 */ /* 0x000fe20000010000 */
[C---:B------:R-:W-:Y:S01]  /*1c920*/  HMMA.16816.F32.BF16 R4, R56.reuse, R76, R4 ;  /* 0x0000004c3804723c */ /* 0x040fe20000041804 */
[----:B------:R-:W-:Y:S05]  /*1c930*/  MUFU.EX2 R133, R133 ;  /* 0x0000008500857308 */ /* 0x000fea0000000800 */
[C---:B------:R-:W-:Y:S01]  /*1c940*/  HMMA.16816.F32.BF16 R8, R56.reuse, R78, R8 ;  /* 0x0000004e3808723c */ /* 0x040fe20000041808 */
[----:B------:R-:W3:Y:S04]  /*1c950*/  LDSM.16.MT88.4 R76, [R120+0xd800] ;  /* 0x00d80000784c783b */ /* 0x000ee80000004200 */
[----:B------:R-:W3:Y:S01]  /*1c960*/  MUFU.EX2 R148, R148 ;  /* 0x0000009400947308 */ /* 0x000ee20000000800 */
[C---:B----4-:R-:W-:Y:S09]  /*1c970*/  HMMA.16816.F32.BF16 R12, R56.reuse, R72, R12 ;  /* 0x00000048380c723c */ /* 0x050ff2000004180c */
[----:B------:R-:W-:Y:S01]  /*1c980*/  MUFU.EX2 R135, R135 ;  /* 0x0000008700877308 */ /* 0x000fe20000000800 */
[C---:B------:R-:W-:Y:S01]  /*1c990*/  HMMA.16816.F32.BF16 R16, R56.reuse, R74, R16 ;  /* 0x0000004a3810723c */ /* 0x040fe20000041810 */
[----:B------:R-:W4:Y:S05]  /*1c9a0*/  LDSM.16.MT88.4 R72, [R192+0x9c00] ;  /* 0x009c0000c048783b */ /* 0x000f2a0000004200 */
[C---:B-----5:R-:W-:Y:S03]  /*1c9b0*/  HMMA.16816.F32.BF16 R20, R56.reuse, R60, R20 ;  /* 0x0000003c3814723c */ /* 0x060fe60000041814 */
[----:B------:R-:W-:Y:S03]  /*1c9c0*/  MUFU.EX2 R150, R150 ;  /* 0x0000009600967308 */ /* 0x000fe60000000800 */
[C---:B------:R-:W-:Y:S07]  /*1c9d0*/  HMMA.16816.F32.BF16 R24, R56.reuse, R62, R24 ;  /* 0x0000003e3818723c */ /* 0x040fee0000041818 */
[----:B------:R-:W-:Y:S01]  /*1c9e0*/  MUFU.EX2 R137, R137 ;  /* 0x0000008900897308 */ /* 0x000fe20000000800 */
[----:B------:R-:W-:Y:S01]  /*1c9f0*/  F2FP.BF16.F32.PACK_AB R60, R106, R105 ;  /* 0x000000696a3c723e */ /* 0x000fe200000010ff */
[C---:B-1----:R-:W-:Y:S03]  /*1ca00*/  HMMA.16816.F32.BF16 R28, R56.reuse, R64, R28 ;  /* 0x00000040381c723c */ /* 0x042fe6000004181c */
[----:B------:R-:W-:Y:S03]  /*1ca10*/  F2FP.BF16.F32.PACK_AB R61, R136, R107 ;  /* 0x0000006b883d723e */ /* 0x000fe600000010ff */
[C---:B------:R-:W-:Y:S01]  /*1ca20*/  HMMA.16816.F32.BF16 R32, R56.reuse, R66, R32 ;  /* 0x000000423820723c */ /* 0x040fe20000041820 */
[----:B------:R-:W1:Y:S01]  /*1ca30*/  LDSM.16.MT88.4 R64, [R192+0xbc00] ;  /* 0x00bc0000c040783b */ /* 0x000e620000004200 */
[----:B------:R-:W-:Y:S03]  /*1ca40*/  MUFU.EX2 R152, R152 ;  /* 0x0000009800987308 */ /* 0x000fe60000000800 */
[----:B------:R-:W-:Y:S01]  /*1ca50*/  F2FP.BF16.F32.PACK_AB R62, R138, R129 ;  /* 0x000000818a3e723e */ /* 0x000fe200000010ff */
[C---:B--2---:R-:W-:Y:S06]  /*1ca60*/  HMMA.16816.F32.BF16 R36, R56.reuse, R68, R36 ;  /* 0x000000443824723c */ /* 0x044fec0000041824 */
[----:B------:R-:W-:Y:S01]  /*1ca70*/  MUFU.EX2 R139, R139 ;  /* 0x0000008b008b7308 */ /* 0x000fe20000000800 */
[----:B---3--:R-:W-:Y:S01]  /*1ca80*/  F2FP.BF16.F32.PACK_AB R63, R146, R131 ;  /* 0x00000083923f723e */ /* 0x008fe200000010ff */
[C---:B------:R-:W-:Y:S01]  /*1ca90*/  HMMA.16816.F32.BF16 R40, R56.reuse, R70, R40 ;  /* 0x000000463828723c */ /* 0x040fe20000041828 */
[----:B------:R-:W-:Y:S05]  /*1caa0*/  LDSM.16.MT88.4 R68, [R192+0xdc00] ;  /* 0x00dc0000c044783b */ /* 0x000fea0000004200 */
[C---:B------:R-:W-:Y:S02]  /*1cab0*/  HMMA.16816.F32.BF16 R44, R56.reuse, R76, R44 ;  /* 0x0000004c382c723c */ /* 0x040fe4000004182c */
[----:B------:R-:W-:Y:S04]  /*1cac0*/  MUFU.EX2 R154, R154 ;  /* 0x0000009a009a7308 */ /* 0x000fe80000000800 */
[----:B------:R-:W-:Y:S01]  /*1cad0*/  HMMA.16816.F32.BF16 R48, R56, R78, R48 ;  /* 0x0000004e3830723c */ /* 0x000fe20000041830 */
[----:B------:R-:W2:Y:S05]  /*1cae0*/  LDSM.16.MT88.4 R56, [R120+0xbc00] ;  /* 0x00bc00007838783b */ /* 0x000eaa0000004200 */
[----:B------:R-:W-:Y:S01]  /*1caf0*/  MUFU.EX2 R156, R156 ;  /* 0x0000009c009c7308 */ /* 0x000fe20000000800 */
[C---:B----4-:R-:W-:Y:S02]  /*1cb00*/  HMMA.16816.F32.BF16 R4, R60.reuse, R72, R4 ;  /* 0x000000483c04723c */ /* 0x050fe40000041804 */
[----:B------:R-:W-:Y:S07]  /*1cb10*/  LDSM.16.MT88.4 R76, [R192+0xa000] ;  /* 0x00a00000c04c783b */ /* 0x000fee0000004200 */
[----:B------:R-:W-:Y:S01]  /*1cb20*/  MUFU.EX2 R171, R171 ;  /* 0x000000ab00ab7308 */ /* 0x000fe20000000800 */
[C---:B------:R-:W-:Y:S01]  /*1cb30*/  HMMA.16816.F32.BF16 R8, R60.reuse, R74, R8 ;  /* 0x0000004a3c08723c */ /* 0x040fe20000041808 */
[----:B------:R-:W3:Y:S05]  /*1cb40*/  LDSM.16.MT88.4 R72, [R120+0xdc00] ;  /* 0x00dc00007848783b */ /* 0x000eea0000004200 */
[C---:B------:R-:W-:Y:S03]  /*1cb50*/  HMMA.16816.F32.BF16 R12, R60.reuse, R80, R12 ;  /* 0x000000503c0c723c */ /* 0x040fe6000004180c */
[----:B------:R-:W-:Y:S03]  /*1cb60*/  MUFU.EX2 R158, R158 ;  /* 0x0000009e009e7308 */ /* 0x000fe60000000800 */
[C---:B------:R-:W-:Y:S07]  /*1cb70*/  HMMA.16816.F32.BF16 R16, R60.reuse, R82, R16 ;  /* 0x000000523c10723c */ /* 0x040fee0000041810 */
[----:B------:R-:W-:Y:S01]  /*1cb80*/  MUFU.EX2 R167, R167 ;  /* 0x000000a700a77308 */ /* 0x000fe20000000800 */
[-C--:B------:R-:W-:Y:S01]  /*1cb90*/  FFMA.FTZ R80, R217, R3.reuse, -R124 ;  /* 0x00000003d9507223 */ /* 0x080fe2000001087c */
[C---:B-1----:R-:W-:Y:S08]  /*1cba0*/  HMMA.16816.F32.BF16 R20, R60.reuse, R64, R20 ;  /* 0x000000403c14723c */ /* 0x042ff00000041814 */
[----:B------:R-:W1:Y:S01]  /*1cbb0*/  MUFU.EX2 R80, R80 ;  /* 0x0000005000507308 */ /* 0x000e620000000800 */
[C---:B------:R-:W-:Y:S01]  /*1cbc0*/  HMMA.16816.F32.BF16 R24, R60.reuse, R66, R24 ;  /* 0x000000423c18723c */ /* 0x040fe20000041818 */
[----:B------:R-:W4:Y:S02]  /*1cbd0*/  LDSM.16.MT88.4 R64, [R120+0xa000] ;  /* 0x00a000007840783b */ /* 0x000f240000004200 */
[-CC-:B------:R-:W-:Y:S03]  /*1cbe0*/  FFMA.FTZ R81, R215, R3.reuse, -R126.reuse ;  /* 0x00000003d7517223 */ /* 0x180fe6000001087e */
[C---:B--2---:R-:W-:Y:S03]  /*1cbf0*/  HMMA.16816.F32.BF16 R28, R60.reuse, R56, R28 ;  /* 0x000000383c1c723c */ /* 0x044fe6000004181c */
[----:B------:R-:W-:Y:S02]  /*1cc00*/  MUFU.EX2 R160, R160 ;  /* 0x000000a000a07308 */ /* 0x000fe40000000800 */
[-C--:B------:R-:W-:Y:S01]  /*1cc10*/  FFMA.FTZ R82, R191, R3.reuse, -R126 ;  /* 0x00000003bf527223 */ /* 0x080fe2000001087e */
[C---:B------:R-:W-:Y:S07]  /*1cc20*/  HMMA.16816.F32.BF16 R32, R60.reuse, R58, R32 ;  /* 0x0000003a3c20723c */ /* 0x040fee0000041820 */
[----:B------:R-:W-:Y:S01]  /*1cc30*/  MUFU.EX2 R81, R81 ;  /* 0x0000005100517308 */ /* 0x000fe20000000800 */
[--C-:B------:R-:W-:Y:S01]  /*1cc40*/  FFMA.FTZ R83, R189, R3, -R124.reuse ;  /* 0x00000003bd537223 */ /* 0x100fe2000001087c */
[C---:B------:R-:W-:Y:S08]  /*1cc50*/  HMMA.16816.F32.BF16 R36, R60.reuse, R68, R36 ;  /* 0x000000443c24723c */ /* 0x040ff00000041824 */
[----:B------:R-:W2:Y:S01]  /*1cc60*/  MUFU.EX2 R82, R82 ;  /* 0x0000005200527308 */ /* 0x000ea20000000800 */
[C---:B------:R-:W-:Y:S01]  /*1cc70*/  HMMA.16816.F32.BF16 R40, R60.reuse, R70, R40 ;  /* 0x000000463c28723c */ /* 0x040fe20000041828 */
[----:B------:R-:W5:Y:S02]  /*1cc80*/  LDSM.16.MT88.4 R68, [R192+0xc000] ;  /* 0x00c00000c044783b */ /* 0x000f640000004200 */
[----:B------:R-:W-:Y:S03]  /*1cc90*/  F2FP.BF16.F32.PACK_AB R56, R148, R133 ;  /* 0x000000859438723e */ /* 0x000fe600000010ff */
[C---:B---3--:R-:W-:Y:S03]  /*1cca0*/  HMMA.16816.F32.BF16 R44, R60.reuse, R72, R44 ;  /* 0x000000483c2c723c */ /* 0x048fe6000004182c */
[----:B------:R-:W3:Y:S02]  /*1ccb0*/  MUFU.EX2 R83, R83 ;  /* 0x0000005300537308 */ /* 0x000ee40000000800 */
[----:B-1----:R-:W-:Y:S01]  /*1ccc0*/  F2FP.BF16.F32.PACK_AB R57, R80, R135 ;  /* 0x000000875039723e */ /* 0x002fe200000010ff */
[----:B------:R-:W-:Y:S01]  /*1ccd0*/  HMMA.16816.F32.BF16 R48, R60, R74, R48 ;  /* 0x0000004a3c30723c */ /* 0x000fe20000041830 */
[----:B------:R-:W1:Y:S06]  /*1cce0*/  LDSM.16.MT88.4 R60, [R120+0xc000] ;  /* 0x00c00000783c783b */ /* 0x000e6c0000004200 */
[----:B------:R-:W1:Y:S01]  /*1ccf0*/  MUFU.EX2 R163, R163 ;  /* 0x000000a300a37308 */ /* 0x000e620000000800 */
[----:B--2---:R-:W-:Y:S03]  /*1cd00*/  F2FP.BF16.F32.PACK_AB R58, R82, R81 ;  /* 0x00000051523a723e */ /* 0x004fe600000010ff */
[-C--:B------:R-:W-:Y:S01]  /*1cd10*/  FFMA.FTZ R124, R52, R3.reuse, -R124 ;  /* 0x00000003347c7223 */ /* 0x080fe2000001087c */
[----:B------:R-:W-:Y:S01]  /*1cd20*/  FADD.FTZ R52, R94, R89 ;  /* 0x000000595e347221 */ /* 0x000fe20000010000 */
[----:B------:R-:W-:Y:S01]  /*1cd30*/  FFMA.FTZ R126, R142, R3, -R126 ;  /* 0x000000038e7e7223 */ /* 0x000fe2000001087e */
[----:B------:R-:W2:Y:S02]  /*1cd40*/  LDSM.16.MT88.4 R72, [R192+0xe000] ;  /* 0x00e00000c048783b */ /* 0x000ea40000004200 */
[----:B------:R-:W-:Y:S01]  /*1cd50*/  FADD.FTZ R97, R97, R52 ;  /* 0x0000003461617221 */ /* 0x000fe20000010000 */
[----:B---3--:R-:W-:Y:S01]  /*1cd60*/  F2FP.BF16.F32.PACK_AB R59, R150, R83 ;  /* 0x00000053963b723e */ /* 0x008fe200000010ff */
[----:B------:R-:W-:Y:S02]  /*1cd70*/  MUFU.EX2 R161, R161 ;  /* 0x000000a100a17308 */ /* 0x000fe40000000800 */
[----:B------:R-:W-:Y:S02]  /*1cd80*/  FADD.FTZ R52, R84, R97 ;  /* 0x0000006154347221 */ /* 0x000fe40000010000 */
[----:B------:R-:W-:Y:S02]  /*1cd90*/  LDSM.16.MT88.4 R92, [R192+0xcc00] ;  /* 0x00cc0000c05c783b */ /* 0x000fe40000004200 */
[C---:B------:R-:W-:Y:S04]  /*1cda0*/  HMMA.16816.F32.BF16 R4, R56.reuse, R76, R4 ;  /* 0x0000004c3804723c */ /* 0x040fe80000041804 */
[----:B------:R-:W3:Y:S01]  /*1cdb0*/  MUFU.EX2 R162, R162 ;  /* 0x000000a200a27308 */ /* 0x000ee20000000800 */
[----:B------:R-:W-:Y:S01]  /*1cdc0*/  FADD.FTZ R52, R99, R52 ;  /* 0x0000003463347221 */ /* 0x000fe20000010000 */
[C---:B------:R-:W-:Y:S01]  /*1cdd0*/  HMMA.16816.F32.BF16 R8, R56.reuse, R78, R8 ;  /* 0x0000004e3808723c */ /* 0x040fe20000041808 */
[----:B------:R-:W3:Y:S07]  /*1cde0*/  LDSM.16.MT88.4 R76, [R120+0xe000] ;  /* 0x00e00000784c783b */ /* 0x000eee0000004200 */
[----:B------:R-:W-:Y:S03]  /*1cdf0*/  MUFU.EX2 R157, R157 ;  /* 0x0000009d009d7308 */ /* 0x000fe60000000800 */
[----:B------:R-:W-:Y:S01]  /*1ce00*/  FADD.FTZ R105, R105, R52 ;  /* 0x0000003469697221 */ /* 0x000fe20000010000 */
[C---:B----4-:R-:W-:Y:S03]  /*1ce10*/  HMMA.16816.F32.BF16 R12, R56.reuse, R64, R12 ;  /* 0x00000040380c723c */ /* 0x050fe6000004180c */
[----:B------:R-:W-:Y:S03]  /*1ce20*/  FADD.FTZ R106, R106, R105 ;  /* 0x000000696a6a7221 */ /* 0x000fe60000010000 */
[C---:B------:R-:W-:Y:S01]  /*1ce30*/  HMMA.16816.F32.BF16 R16, R56.reuse, R66, R16 ;  /* 0x000000423810723c */ /* 0x040fe20000041810 */
[----:B------:R-:W4:Y:S01]  /*1ce40*/  LDSM.16.MT88.4 R64, [R192+0xa400] ;  /* 0x00a40000c040783b */ /* 0x000f220000004200 */
[----:B------:R-:W4:Y:S03]  /*1ce50*/  MUFU.EX2 R164, R164 ;  /* 0x000000a400a47308 */ /* 0x000f260000000800 */
[----:B------:R-:W-:Y:S01]  /*1ce60*/  FADD.FTZ R129, R129, R106 ;  /* 0x0000006a81817221 */ /* 0x000fe20000010000 */
[C---:B-----5:R-:W-:Y:S06]  /*1ce70*/  HMMA.16816.F32.BF16 R20, R56.reuse, R68, R20 ;  /* 0x000000443814723c */ /* 0x060fec0000041814 */
[----:B------:R-:W-:Y:S01]  /*1ce80*/  MUFU.EX2 R153, R153 ;  /* 0x0000009900997308 */ /* 0x000fe20000000800 */
[----:B------:R-:W-:Y:S01]  /*1ce90*/  FADD.FTZ R138, R138, R129 ;  /* 0x000000818a8a7221 */ /* 0x000fe20000010000 */
[C---:B------:R-:W-:Y:S01]  /*1cea0*/  HMMA.16816.F32.BF16 R24, R56.reuse, R70, R24 ;  /* 0x000000463818723c */ /* 0x040fe20000041818 */
[----:B------:R-:W5:Y:S02]  /*1ceb0*/  LDSM.16.MT88.4 R68, [R120+0xa400] ;  /* 0x00a400007844783b */ /* 0x000f640000004200 */
[----:B------:R-:W-:Y:S03]  /*1cec0*/  FADD.FTZ R133, R133, R138 ;  /* 0x0000008a85857221 */ /* 0x000fe60000010000 */
[C---:B-1----:R-:W-:Y:S02]  /*1ced0*/  HMMA.16816.F32.BF16 R28, R56.reuse, R60, R28 ;  /* 0x0000003c381c723c */ /* 0x042fe4000004181c */
[----:B------:R-:W1:Y:S03]  /*1cee0*/  MUFU.EX2 R166, R166 ;  /* 0x000000a600a67308 */ /* 0x000e660000000800 */
[----:B------:R-:W-:Y:S01]  /*1cef0*/  FADD.FTZ R148, R148, R133 ;  /* 0x0000008594947221 */ /* 0x000fe20000010000 */
[C---:B------:R-:W-:Y:S06]  /*1cf00*/  HMMA.16816.F32.BF16 R32, R56.reuse, R62, R32 ;  /* 0x0000003e3820723c */ /* 0x040fec0000041820 */
[----:B------:R-:W-:Y:S01]  /*1cf10*/  MUFU.EX2 R149, R149 ;  /* 0x0000009500957308 */ /* 0x000fe20000000800 */
[----:B------:R-:W-:Y:S01]  /*1cf20*/  F2FP.BF16.F32.PACK_AB R60, R152, R137 ;  /* 0x00000089983c723e */ /* 0x000fe200000010ff */
[C---:B--2---:R-:W-:Y:S03]  /*1cf30*/  HMMA.16816.F32.BF16 R36, R56.reuse, R72, R36 ;  /* 0x000000483824723c */ /* 0x044fe60000041824 */
[----:B------:R-:W-:Y:S03]  /*1cf40*/  F2FP.BF16.F32.PACK_AB R61, R154, R139 ;  /* 0x0000008b9a3d723e */ /* 0x000fe600000010ff */
[C---:B------:R-:W-:Y:S01]  /*1cf50*/  HMMA.16816.F32.BF16 R40, R56.reuse, R74, R40 ;  /* 0x0000004a3828723c */ /* 0x040fe20000041828 */
[----:B------:R-:W2:Y:S01]  /*1cf60*/  LDSM.16.MT88.4 R72, [R192+0xc400] ;  /* 0x00c40000c048783b */ /* 0x000ea20000004200 */
[----:B------:R-:W1:Y:S03]  /*1cf70*/  MUFU.EX2 R168, R168 ;  /* 0x000000a800a87308 */ /* 0x000e660000000800 */
[----:B------:R-:W-:Y:S01]  /*1cf80*/  F2FP.BF16.F32.PACK_AB R62, R171, R156 ;  /* 0x0000009cab3e723e */ /* 0x000fe200000010ff */
[C---:B---3--:R-:W-:Y:S06]  /*1cf90*/  HMMA.16816.F32.BF16 R44, R56.reuse, R76, R44 ;  /* 0x0000004c382c723c */ /* 0x048fec000004182c */
[----:B------:R-:W-:Y:S01]  /*1cfa0*/  MUFU.EX2 R145, R145 ;  /* 0x0000009100917308 */ /* 0x000fe20000000800 */
[----:B------:R-:W-:Y:S01]  /*1cfb0*/  F2FP.BF16.F32.PACK_AB R63, R167, R158 ;  /* 0x0000009ea73f723e */ /* 0x000fe200000010ff */
[----:B------:R-:W-:Y:S01]  /*1cfc0*/  HMMA.16816.F32.BF16 R48, R56, R78, R48 ;  /* 0x0000004e3830723c */ /* 0x000fe20000041830 */
[----:B------:R-:W3:Y:S02]  /*1cfd0*/  LDSM.16.MT88.4 R56, [R120+0xc400] ;  /* 0x00c400007838783b */ /* 0x000ee40000004200 */
[----:B------:R-:W-:Y:S03]  /*1cfe0*/  FADD.FTZ R81, R81, R148 ;  /* 0x0000009451517221 */ /* 0x000fe60000010000 */
[C---:B----4-:R-:W-:Y:S02]  /*1cff0*/  HMMA.16816.F32.BF16 R4, R60.reuse, R64, R4 ;  /* 0x000000403c04723c */ /* 0x050fe40000041804 */
[----:B------:R-:W4:Y:S01]  /*1d000*/  MUFU.EX2 R170, R170 ;  /* 0x000000aa00aa7308 */ /* 0x000f220000000800 */
[----:B------:R-:W-:Y:S02]  /*1d010*/  LDSM.16.MT88.4 R76, [R120+0xe400] ;  /* 0x00e40000784c783b */ /* 0x000fe40000004200 */
[----:B------:R-:W-:Y:S01]  /*1d020*/  FADD.FTZ R82, R82, R81 ;  /* 0x0000005152527221 */ /* 0x000fe20000010000 */
[C---:B------:R-:W-:Y:S06]  /*1d030*/  HMMA.16816.F32.BF16 R8, R60.reuse, R66, R8 ;  /* 0x000000423c08723c */ /* 0x040fec0000041808 */
[----:B------:R-:W-:Y:S01]  /*1d040*/  MUFU.EX2 R53, R53 ;  /* 0x0000003500357308 */ /* 0x000fe20000000800 */
[----:B------:R-:W1:Y:S01]  /*1d050*/  LDSM.16.MT88.4 R64, [R192+0xe400] ;  /* 0x00e40000c040783b */ /* 0x000e620000004200 */
[C---:B-----5:R-:W-:Y:S08]  /*1d060*/  HMMA.16816.F32.BF16 R12, R60.reuse, R68, R12 ;  /* 0x000000443c0c723c */ /* 0x060ff0000004180c */
[----:B------:R-:W5:Y:S01]  /*1d070*/  MUFU.EX2 R126, R126 ;  /* 0x0000007e007e7308 */ /* 0x000f620000000800 */
[C---:B------:R-:W-:Y:S01]  /*1d080*/  HMMA.16816.F32.BF16 R16, R60.reuse, R70, R16 ;  /* 0x000000463c10723c */ /* 0x040fe20000041810 */
[----:B------:R-:W4:Y:S02]  /*1d090*/  LDSM.16.MT88.4 R68, [R192+0xa800] ;  /* 0x00a80000c044783b */ /* 0x000f240000004200 */
[----:B------:R-:W-:Y:S03]  /*1d0a0*/  FADD.FTZ R137, R137, R82 ;  /* 0x0000005289897221 */ /* 0x000fe60000010000 */
[C---:B--2---:R-:W-:Y:S03]  /*1d0b0*/  HMMA.16816.F32.BF16 R20, R60.reuse, R72, R20 ;  /* 0x000000483c14723c */ /* 0x044fe60000041814 */
[----:B------:R-:W-:Y:S02]  /*1d0c0*/  MUFU.EX2 R54, R54 ;  /* 0x0000003600367308 */ /* 0x000fe40000000800 */
[----:B------:R-:W-:Y:S01]  /*1d0d0*/  FADD.FTZ R137, R152, R137 ;  /* 0x0000008998897221 */ /* 0x000fe20000010000 */
[C---:B------:R-:W-:Y:S01]  /*1d0e0*/  HMMA.16816.F32.BF16 R24, R60.reuse, R74, R24 ;  /* 0x0000004a3c18723c */ /* 0x040fe20000041818 */
[----:B------:R-:W2:Y:S06]  /*1d0f0*/  LDSM.16.MT88.4 R72, [R120+0xa800] ;  /* 0x00a800007848783b */ /* 0x000eac0000004200 */
[----:B------:R-:W5:Y:S01]  /*1d100*/  MUFU.EX2 R55, R124 ;  /* 0x0000007c00377308 */ /* 0x000f620000000800 */
[----:B------:R-:W-:Y:S01]  /*1d110*/  FADD.FTZ R156, R156, R137 ;  /* 0x000000899c9c7221 */ /* 0x000fe20000010000 */
[C---:B---3--:R-:W-:Y:S03]  /*1d120*/  HMMA.16816.F32.BF16 R28, R60.reuse, R56, R28 ;  /* 0x000000383c1c723c */ /* 0x048fe6000004181c */
[----:B------:R-:W-:Y:S03]  /*1d130*/  FADD.FTZ R171, R171, R156 ;  /* 0x0000009cabab7221 */ /* 0x000fe60000010000 */
[C---:B------:R-:W-:Y:S05]  /*1d140*/  HMMA.16816.F32.BF16 R32, R60.reuse, R58, R32 ;  /* 0x0000003a3c20723c */ /* 0x040fea0000041820 */
[C---:B------:R-:W-:Y:S01]  /*1d150*/  F2FP.BF16.F32.PACK_AB R56, R163.reuse, R160 ;  /* 0x000000a0a338723e */ /* 0x040fe200000010ff */
[----:B------:R-:W-:Y:S01]  /*1d160*/  FADD.FTZ R160, R160, R171 ;  /* 0x000000aba0a07221 */ /* 0x000fe20000010000 */
[----:B------:R-:W-:Y:S01]  /*1d170*/  F2FP.BF16.F32.PACK_AB R57, R162, R161 ;  /* 0x000000a1a239723e */ /* 0x000fe200000010ff */
[C---:B-1----:R-:W-:Y:S03]  /*1d180*/  HMMA.16816.F32.BF16 R36, R60.reuse, R64, R36 ;  /* 0x000000403c24723c */ /* 0x042fe60000041824 */
[----:B------:R-:W-:Y:S01]  /*1d190*/  F2FP.BF16.F32.PACK_AB R58, R164, R157 ;  /* 0x0000009da43a723e */ /* 0x000fe200000010ff */
[----:B------:R-:W-:Y:S01]  /*1d1a0*/  FADD.FTZ R160, R163, R160 ;  /* 0x000000a0a3a07221 */ /* 0x000fe20000010000 */
[----:B------:R-:W-:Y:S01]  /*1d1b0*/  F2FP.BF16.F32.PACK_AB R59, R166, R153 ;  /* 0x00000099a63b723e */ /* 0x000fe200000010ff */
[C---:B------:R-:W-:Y:S01]  /*1d1c0*/  HMMA.16816.F32.BF16 R40, R60.reuse, R66, R40 ;  /* 0x000000423c28723c */ /* 0x040fe20000041828 */
[----:B------:R-:W1:Y:S04]  /*1d1d0*/  LDSM.16.MT88.4 R64, [R192+0xc800] ;  /* 0x00c80000c040783b */ /* 0x000e680000004200 */
[----:B------:R-:W-:Y:S01]  /*1d1e0*/  FADD.FTZ R157, R157, R160 ;  /* 0x000000a09d9d7221 */ /* 0x000fe20000010000 */
[C---:B------:R-:W-:Y:S05]  /*1d1f0*/  HMMA.16816.F32.BF16 R44, R60.reuse, R76, R44 ;  /* 0x0000004c3c2c723c */ /* 0x040fea000004182c */
[----:B------:R-:W-:Y:S01]  /*1d200*/  FADD.FTZ R164, R164, R157 ;  /* 0x0000009da4a47221 */ /* 0x000fe20000010000 */
[----:B------:R-:W-:Y:S01]  /*1d210*/  HMMA.16816.F32.BF16 R48, R60, R78, R48 ;  /* 0x0000004e3c30723c */ /* 0x000fe20000041830 */
[----:B------:R-:W3:Y:S05]  /*1d220*/  LDSM.16.MT88.4 R60, [R120+0xc800] ;  /* 0x00c80000783c783b */ /* 0x000eea0000004200 */
[C---:B----4-:R-:W-:Y:S03]  /*1d230*/  HMMA.16816.F32.BF16 R4, R56.reuse, R68, R4 ;  /* 0x000000443804723c */ /* 0x050fe60000041804 */
[----:B------:R-:W-:Y:S03]  /*1d240*/  LDSM.16.MT88.4 R76, [R192+0xec00] ;  /* 0x00ec0000c04c783b */ /* 0x000fe60000004200 */
[C---:B------:R-:W-:Y:S05]  /*1d250*/  HMMA.16816.F32.BF16 R8, R56.reuse, R70, R8 ;  /* 0x000000463808723c */ /* 0x040fea0000041808 */
[----:B------:R-:W4:Y:S01]  /*1d260*/  LDSM.16.MT88.4 R68, [R192+0xe800] ;  /* 0x00e80000c044783b */ /* 0x000f220000004200 */
[C---:B--2---:R-:W-:Y:S06]  /*1d270*/  HMMA.16816.F32.BF16 R12, R56.reuse, R72, R12 ;  /* 0x00000048380c723c */ /* 0x044fec000004180c */
[C---:B------:R-:W-:Y:S01]  /*1d280*/  HMMA.16816.F32.BF16 R16, R56.reuse, R74, R16 ;  /* 0x0000004a3810723c */ /* 0x040fe20000041810 */
[----:B------:R-:W2:Y:S05]  /*1d290*/  LDSM.16.MT88.4 R72, [R120+0xe800] ;  /* 0x00e800007848783b */ /* 0x000eaa0000004200 */
[C---:B-1----:R-:W-:Y:S06]  /*1d2a0*/  HMMA.16816.F32.BF16 R20, R56.reuse, R64, R20 ;  /* 0x000000403814723c */ /* 0x042fec0000041814 */
[C---:B------:R-:W-:Y:S06]  /*1d2b0*/  HMMA.16816.F32.BF16 R24, R56.reuse, R66, R24 ;  /* 0x000000423818723c */ /* 0x040fec0000041818 */
[C---:B---3--:R-:W-:Y:S06]  /*1d2c0*/  HMMA.16816.F32.BF16 R28, R56.reuse, R60, R28 ;  /* 0x0000003c381c723c */ /* 0x048fec000004181c */
[C---:B------:R-:W-:Y:S05]  /*1d2d0*/  HMMA.16816.F32.BF16 R32, R56.reuse, R62, R32 ;  /* 0x0000003e3820723c */ /* 0x040fea0000041820 */
[----:B------:R-:W-:Y:S02]  /*1d2e0*/  FADD.FTZ R61, R87, R98 ;  /* 0x00000062573d7221 */ /* 0x000fe40000010000 */
[----:B------:R-:W1:Y:S01]  /*1d2f0*/  LDSM.16.MT88.4 R84, [R120+0xcc00] ;  /* 0x00cc00007854783b */ /* 0x000e620000004200 */
[C---:B----4-:R-:W-:Y:S03]  /*1d300*/  HMMA.16816.F32.BF16 R36, R56.reuse, R68, R36 ;  /* 0x000000443824723c */ /* 0x050fe60000041824 */
[----:B------:R-:W-:Y:S03]  /*1d310*/  FADD.FTZ R104, R104, R61 ;  /* 0x0000003d68687221 */ /* 0x000fe60000010000 */
[C---:B------:R-:W-:Y:S05]  /*1d320*/  HMMA.16816.F32.BF16 R40, R56.reuse, R70, R40 ;  /* 0x000000463828723c */ /* 0x040fea0000041828 */
[----:B------:R-:W-:Y:S01]  /*1d330*/  F2FP.BF16.F32.PACK_AB R68, R168, R149 ;  /* 0x00000095a844723e */ /* 0x000fe200000010ff */
[C---:B--2---:R-:W-:Y:S05]  /*1d340*/  HMMA.16816.F32.BF16 R44, R56.reuse, R72, R44 ;  /* 0x00000048382c723c */ /* 0x044fea000004182c */
[----:B------:R-:W-:Y:S01]  /*1d350*/  F2FP.BF16.F32.PACK_AB R69, R170, R145 ;  /* 0x00000091aa45723e */ /* 0x000fe200000010ff */
[----:B------:R-:W-:Y:S05]  /*1d360*/  HMMA.16816.F32.BF16 R48, R56, R74, R48 ;  /* 0x0000004a3830723c */ /* 0x000fea0000041830 */
[----:B-----5:R-:W-:Y:S01]  /*1d370*/  F2FP.BF16.F32.PACK_AB R70, R126, R53 ;  /* 0x000000357e46723e */ /* 0x020fe200000010ff */
[----:B------:R-:W-:Y:S01]  /*1d380*/  FADD.FTZ R107, R107, R104 ;  /* 0x000000686b6b7221 */ /* 0x000fe20000010000 */
[----:B------:R-:W-:Y:S01]  /*1d390*/  F2FP.BF16.F32.PACK_AB R71, R55, R54 ;  /* 0x000000363747723e */ /* 0x000fe200000010ff */
[----:B------:R-:W-:Y:S03]  /*1d3a0*/  FADD.FTZ R149, R149, R164 ;  /* 0x000000a495957221 */ /* 0x000fe60000010000 */
[----:B------:R-:W-:Y:S01]  /*1d3b0*/  FADD.FTZ R136, R136, R107 ;  /* 0x0000006b88887221 */ /* 0x000fe20000010000 */
[----:B------:R-:W-:Y:S02]  /*1d3c0*/  FADD.FTZ R168, R168, R149 ;  /* 0x00000095a8a87221 */ /* 0x000fe40000010000 */
[C---:B------:R-:W-:Y:S01]  /*1d3d0*/  HMMA.16816.F32.BF16 R112, R68.reuse, R108, R4 ;  /* 0x0000006c4470723c */ /* 0x040fe20000041804 */
[----:B------:R-:W2:Y:S04]  /*1d3e0*/  LDSM.16.MT88.4 R4, [R120+0xec00] ;  /* 0x00ec00007804783b */ /* 0x000ea80000004200 */
        /* <DEDUP_REMOVED lines=19> */
[C---:B--2---:R-:W-:Y:S05]  /*1d520*/  HMMA.16816.F32.BF16 R72, R68.reuse, R4, R44 ;  /* 0x000000044448723c */ /* 0x044fea000004182c */
[----:B------:R-:W-:Y:S01]  /*1d530*/  FADD.FTZ R161, R161, R158 ;  /* 0x0000009ea1a17221 */ /* 0x000fe20000010000 */
[----:B------:R-:W-:Y:S05]  /*1d540*/  HMMA.16816.F32.BF16 R68, R68, R6, R48 ;  /* 0x000000064444723c */ /* 0x000fea0000041830 */
[----:B------:R-:W-:Y:S01]  /*1d550*/  IADD3 R4, R209, -0x1, RZ ;  /* 0xffffffffd1047810 */ /* 0x000fe20007ffe0ff */
[----:B------:R-:W-:Y:S01]  /*1d560*/  FADD.FTZ R162, R162, R161 ;  /* 0x000000a1a2a27221 */ /* 0x000fe20000010000 */
[----:B------:R-:W-:Y:S04]  /*1d570*/  FADD.FTZ R53, R53, R168 ;  /* 0x000000a835357221 */ /* 0x000fe80000010000 */
[----:B------:R-:W-:Y:S01]  /*1d580*/  FADD.FTZ R153, R153, R162 ;  /* 0x000000a299997221 */ /* 0x000fe20000010000 */
[----:B------:R-:W-:Y:S01]  /*1d590*/  FADD.FTZ R218, R126, R53 ;  /* 0x000000357eda7221 */ /* 0x000fe20000010000 */
[----:B------:R-:W-:Y:S02]  /*1d5a0*/  MOV R209, R4 ;  /* 0x0000000400d17202 */ /* 0x000fe40000000f00 */
[----:B------:R-:W-:Y:S04]  /*1d5b0*/  FADD.FTZ R166, R166, R153 ;  /* 0x00000099a6a67221 */ /* 0x000fe80000010000 */
[----:B------:R-:W-:Y:S04]  /*1d5c0*/  FADD.FTZ R145, R145, R166 ;  /* 0x000000a691917221 */ /* 0x000fe80000010000 */
[----:B------:R-:W-:Y:S04]  /*1d5d0*/  FADD.FTZ R145, R170, R145 ;  /* 0x00000091aa917221 */ /* 0x000fe80000010000 */
[----:B------:R-:W-:Y:S04]  /*1d5e0*/  FADD.FTZ R54, R54, R145 ;  /* 0x0000009136367221 */ /* 0x000fe80000010000 */
[----:B------:R-:W-:Y:S01]  /*1d5f0*/  FADD.FTZ R216, R55, R54 ;  /* 0x0000003637d87221 */ /* 0x000fe20000010000 */
[----:B------:R-:W-:Y:S06]  /*1d600*/  @P0 BRA `(.L_x_1242) ;  /* 0xffffffb800840947 */ /* 0x000fec000383ffff */
.L_x_1233:
        /* <DEDUP_REMOVED lines=14> */
.L_x_1254:
        /* <DEDUP_REMOVED lines=168> */
.L_x_1244:
[----:B------:R-:W2:Y:S04]  /*1e170*/  LD.E R0, desc[UR4][R118.64+0x60] ;  /* 0x0000600476007980 */ /* 0x000ea8000c101900 */
[----:B------:R-:W3:Y:S01]  /*1e180*/  LD.E R208, desc[UR4][R118.64+0xb4] ;  /* 0x0000b40476d07980 */ /* 0x000ee2000c101900 */
[----:B--2---:R-:W-:-:S04]  /*1e190*/  IMAD R7, R0, R204, R203 ;  /* 0x000000cc00077224 */ /* 0x004fc800078e02cb */
[----:B---3--:R-:W-:Y:S02]  /*1e1a0*/  IMAD R208, R208, R7, RZ ;  /* 0x00000007d0d07224 */ /* 0x008fe400078e02ff */
.L_x_1245:
        /* <DEDUP_REMOVED lines=28> */
.L_x_1247:
[----:B------:R-:W-:Y:S05]  /*1e370*/  BSYNC B0 ;  /* 0x0000000000007941 */ /* 0x000fea0003800000 */
.L_x_1246:
        /* <DEDUP_REMOVED lines=35> */
.L_x_1249:
[----:B------:R-:W-:Y:S05]  /*1e5b0*/  BSYNC B0 ;  /* 0x0000000000007941 */ /* 0x000fea0003800000 */
.L_x_1248:
[----:B------:R-:W-:-:S04]  /*1e5c0*/  MOV R203, 0x0 ;  /* 0x0000000000cb7802 */ /* 0x000fc80000000f00 */
[----:B-12345:R-:W-:Y:S05]  /*1e5d0*/  @P1 RET.REL.NODEC R202 `(_ZN5flash24flash_fwd_splitkv_kernelI23Flash_fwd_kernel_traitsILi96ELi64ELi128ELi4ELb0ELb0EN7cutlass10bfloat16_tE19Flash_kernel_traitsILi96ELi64ELi128ELi4ES3_EELb1ELb0ELb0ELb0ELb0ELb1ELb0ELb1EEEvNS_16Flash_fwd_paramsE) ;  /* 0xfffffe18ca881950 */ /* 0x03efea0003c3ffff */
        /* <DEDUP_REMOVED lines=16> */
[----:B-1----:R-:W-:Y:S05]  /*1e6e0*/  @P0 RET.REL.NODEC R202 `(_ZN5flash24flash_fwd_splitkv_kernelI23Flash_fwd_kernel_traitsILi96ELi64ELi128ELi4ELb0ELb0EN7cutlass10bfloat16_tE19Flash_kernel_traitsILi96ELi64ELi128ELi4ES3_EELb1ELb0ELb0ELb0ELb0ELb1ELb0ELb1EEEvNS_16Flash_fwd_paramsE) ;  /* 0xfffffe18ca440950 */ /* 0x002fea0003c3ffff */
[----:B------:R-:W-:Y:S01]  /*1e6f0*/  MOV R203, 0x0 ;  /* 0x0000000000cb7802 */ /* 0x000fe20000000f00 */
[----:B------:R1:W-:Y:S03]  /*1e700*/  ST.E.128 desc[UR4][R2.64+0x80], R32 ;  /* 0x0000802002007985 */ /* 0x0003e6000c101d04 */
[----:B-1----:R-:W-:Y:S05]  /*1e710*/  RET.REL.NODEC R202 `(_ZN5flash24flash_fwd_splitkv_kernelI23Flash_fwd_kernel_traitsILi96ELi64ELi128ELi4ELb0ELb0EN7cutlass10bfloat16_tE19Flash_kernel_traitsILi96ELi64ELi128ELi4ES3_EELb1ELb0ELb0ELb0ELb0ELb1ELb0ELb1EEEvNS_16Flash_fwd_paramsE) ;  /* 0xfffffe18ca387950 */ /* 0x002fea0003c3ffff */
.L_x_1243:
[----:B------:R-:W-:Y:S01]  /*1e720*/  MOV R4, 0x2 ;  /* 0x0000000200047802 */ /* 0x000fe20000000f00 */
[----:B------:R-:W-:Y:S01]  /*1e730*/  IMAD.MOV.U32 R3, RZ, RZ, 0x1f ;  /* 0x0000001fff037424 */ /* 0x000fe200078e00ff */
[----:B------:R-:W-:-:S07]  /*1e740*/  MOV R5, 0xffffffff ;  /* 0xffffffff00057802 */ /* 0x000fce0000000f00 */
[----:B-----5:R-:W-:Y:S05]  /*1e750*/  WARPSYNC.COLLECTIVE R5, `(.L_x_1250) ;  /* 0x0000000005087348 */ /* 0x020fea0003c00000 */
[----:B------:R1:W2:Y:S02]  /*1e760*/  SHFL.BFLY P0, R11, R218, R4, R3 ;  /* 0x0c000004da0b7389 */ /* 0x0002a40000000003 */
[----:B-12--5:R-:W-:Y:S01]  /*1e770*/  ENDCOLLECTIVE ;  /* 0x000000000000791b */ /* 0x026fe20003800000 */
.L_x_1250:
[----:B------:R-:W-:Y:S02]  /*1e780*/  IMAD.MOV.U32 R9, RZ, RZ, R11 ;  /* 0x000000ffff097224 */ /* 0x000fe400078e000b */
[----:B------:R-:W-:Y:S02]  /*1e790*/  IMAD.MOV.U32 R4, RZ, RZ, 0x1 ;  /* 0x00000001ff047424 */ /* 0x000fe400078e00ff */
[----:B------:R-:W-:-:S05]  /*1e7a0*/  FADD.FTZ R9, R9, R218 ;  /* 0x000000da09097221 */ /* 0x000fca0000010000 */
[----:B------:R-:W-:-:S07]  /*1e7b0*/  MOV R218, R9 ;  /* 0x0000000900da7202 */ /* 0x000fce0000000f00 */
[----:B------:R-:W-:Y:S05]  /*1e7c0*/  WARPSYNC.COLLECTIVE R5, `(.L_x_1251) ;  /* 0x0000000005087348 */ /* 0x000fea0003c00000 */
[----:B------:R1:W2:Y:S02]  /*1e7d0*/  SHFL.BFLY P0, R11, R218, R4, R3 ;  /* 0x0c000004da0b7389 */ /* 0x0002a40000000003 */
[----:B-12---:R-:W-:Y:S01]  /*1e7e0*/  ENDCOLLECTIVE ;  /* 0x000000000000791b */ /* 0x006fe20003800000 */
.L_x_1251:
[----:B------:R-:W-:Y:S01]  /*1e7f0*/  MOV R218, R216 ;  /* 0x000000d800da7202 */ /* 0x000fe20000000f00 */
[----:B------:R-:W-:Y:S01]  /*1e800*/  IMAD.MOV.U32 R4, RZ, RZ, 0x2 ;  /* 0x00000002ff047424 */ /* 0x000fe200078e00ff */
[----:B------:R-:W-:-:S07]  /*1e810*/  MOV R8, R11 ;  /* 0x0000000b00087202 */ /* 0x000fce0000000f00 */
[----:B------:R-:W-:Y:S05]  /*1e820*/  WARPSYNC.COLLECTIVE R5, `(.L_x_1252) ;  /* 0x0000000005087348 */ /* 0x000fea0003c00000 */
[----:B------:R1:W2:Y:S02]  /*1e830*/  SHFL.BFLY P0, R11, R218, R4, R3 ;  /* 0x0c000004da0b7389 */ /* 0x0002a40000000003 */
[----:B-12---:R-:W-:Y:S01]  /*1e840*/  ENDCOLLECTIVE ;  /* 0x000000000000791b */ /* 0x006fe20003800000 */
.L_x_1252:
[----:B------:R-:W-:Y:S01]  /*1e850*/  FADD.FTZ R8, R9, R8 ;  /* 0x0000000809087221 */ /* 0x000fe20000010000 */
[----:B------:R-:W-:Y:S01]  /*1e860*/  FADD.FTZ R10, R11, R216 ;  /* 0x000000d80b0a7221 */ /* 0x000fe20000010000 */
[----:B------:R-:W-:-:S04]  /*1e870*/  MOV R4, 0x1 ;  /* 0x0000000100047802 */ /* 0x000fc80000000f00 */
[----:B------:R-:W-:-:S07]  /*1e880*/  MOV R218, R10 ;  /* 0x0000000a00da7202 */ /* 0x000fce0000000f00 */
[----:B------:R-:W-:Y:S05]  /*1e890*/  WARPSYNC.COLLECTIVE R5, `(.L_x_1253) ;  /* 0x0000000005087348 */ /* 0x000fea0003c00000 */
[----:B------:R1:W2:Y:S02]  /*1e8a0*/  SHFL.BFLY P0, R11, R218, R4, R3 ;  /* 0x0c000004da0b7389 */ /* 0x0002a40000000003 */
[----:B-12---:R-:W-:Y:S01]  /*1e8b0*/  ENDCOLLECTIVE ;  /* 0x000000000000791b */ /* 0x006fe20003800000 */
.L_x_1253:
[----:B------:R-:W-:Y:S05]  /*1e8c0*/  BRA `(.L_x_1254) ;  /* 0xffffffec00887947 */ /* 0x000fea000383ffff */
.L_x_1255:
        /* <DEDUP_REMOVED lines=11> */
.L_x_6409:


//--------------------- .text._ZN5flash24flash_fwd_splitkv_kernelI23Flash_fwd_kernel_traitsILi96ELi64ELi128ELi4ELb0ELb0EN7cutlass10bfloat16_tE19Flash_kernel_traitsILi96ELi64ELi128ELi4ES3_EELb1ELb0ELb0ELb0ELb0ELb0ELb1ELb0EEEvNS_16Flash_fwd_paramsE --------------------------
	.section	.text._ZN5flash24flash_fwd_splitkv_kernelI23Flash_fwd_kernel_traitsILi96ELi64ELi128ELi4ELb0ELb0EN7cutlass10bfloat16_tE19Flash_kernel_traitsILi96ELi64ELi128ELi4ES3_EELb1ELb0ELb0ELb0ELb0ELb0ELb1ELb0EEEvNS_16Flash_fwd_paramsE,"ax",@progbits
	.align	128
        .global         _ZN5flash24flash_fwd_splitkv_kernelI23Flash_fwd_kernel_traitsILi96ELi64ELi128ELi4ELb0ELb0EN7cutlass10bfloat16_tE19Flash_kernel_traitsILi96ELi64ELi128ELi4ES3_EELb1ELb0ELb0ELb0ELb0ELb0ELb1ELb0EEEvNS_16Flash_fwd_paramsE
        .type           _ZN5flash24flash_fwd_splitkv_kernelI23Flash_fwd_kernel_traitsILi96ELi64ELi128ELi4ELb0ELb0EN7cutlass10bfloat16_tE19Flash_kernel_traitsILi96ELi64ELi128ELi4ES3_EELb1ELb0ELb0ELb0ELb0ELb0ELb1ELb0EEEvNS_16Flash_fwd_paramsE,@function
        .size           _ZN5flash24flash_fwd_splitkv_kernelI23Flash_fwd_kernel_traitsILi96ELi64ELi128ELi4ELb0ELb0EN7cutlass10bfloat16_tE19Flash_kernel_traitsILi96ELi64ELi128ELi4ES3_EELb1ELb0ELb0ELb0ELb0ELb0ELb1ELb0EEEvNS_16Flash_fwd_paramsE,(.L_x_6448 - _ZN5flash24flash_fwd_splitkv_kernelI23Flash_fwd_kernel_traitsILi96ELi64ELi128ELi4ELb0ELb0EN7cutlass10bfloat16_tE19Flash_kernel_traitsILi96ELi64ELi128ELi4ES3_EELb1ELb0ELb0ELb0ELb0ELb0ELb1ELb0EEEvNS_16Flash_fwd_paramsE)
        .other          _ZN5flash24flash_fwd_splitkv_kernelI23Flash_fwd_kernel_traitsILi96ELi64ELi128ELi4ELb0ELb0EN7cutlass10bfloat16_tE19Flash_kernel_traitsILi96ELi64ELi128ELi4ES3_EELb1ELb0ELb0ELb0ELb0ELb0ELb1ELb0EEEvNS_16Flash_fwd_paramsE,@"STO_CUDA_ENTRY STV_DEFAULT"
_ZN5flash24flash_fwd_splitkv_kernelI23Flash_fwd_kernel_traitsILi96ELi64ELi128ELi4ELb0ELb0EN7cutlass10bfloat16_tE19Flash_kernel_traitsILi96ELi64ELi128ELi4ES3_EELb1ELb0ELb0ELb0ELb0ELb0ELb1ELb0EEEvNS_16Flash_fwd_paramsE:
.text._ZN5flash24flash_fwd_splitkv_kernelI23Flash_fwd_kernel_traitsILi96ELi64ELi128ELi4ELb0ELb0EN7cutlass10bfloat16_tE19Flash_kernel_traitsILi96ELi64ELi128ELi4ES3_EELb1ELb0ELb0ELb0ELb0ELb0ELb1ELb0EEEvNS_16Flash_fwd_paramsE:
[----:B------:R-:W-:Y:S08]  /*0000*/  LDC R1, c[0x0][0x28] ;  /* 0x00000a00ff017b82 */ /* 0x000ff00000000800 */
[----:B------:R-:W1:Y:S01]  /*0010*/  LDC R5, c[0x0][0x270] ;  /* 0x00009c00ff057b82 */ /* 0x000e620000000800 */
[----:B------:R-:W2:Y:S01]  /*0020*/  S2R R24, SR_CTAID.Z ;  /* 0x0000000000187919 */ /* 0x000ea20000002700 */
[----:B------:R-:W-:Y:S01]  /*0030*/  MOV R2, RZ ;  /* 0x000000ff00027202 */ /* 0x000fe20000000f00 */
[----:B------:R-:W-:Y:S01]  /*0040*/  ULDC.64 UR10, c[0x0][0x208] ;  /* 0x00008200000a7ab9 */ /* 0x000fe20000000a00 */
[----:B------:R-:W-:-:S04]  /*0050*/  MOV R11, 0xffffffff ;  /* 0xffffffff000b7802 */ /* 0x000fc80000000f00 */
[----:B------:R-:W3:Y:S01]  /*0060*/  LDC.64 R8, c[0x0][0x2f0] ;  /* 0x0000bc00ff087b82 */ /* 0x000ee20000000a00 */
[----:B-1----:R-:W1:Y:S01]  /*0070*/  I2F.U32.RP R6, R5 ;  /* 0x0000000500067306 */ /* 0x002e620000209000 */
[----:B------:R-:W-:-:S07]  /*0080*/  ISETP.NE.U32.AND P2, PT, R5, RZ, PT ;  /* 0x000000ff0500720c */ /* 0x000fce0003f45070 */
[----:B-1----:R-:W1:Y:S02]  /*0090*/  MUFU.RCP R4, R6 ;  /* 0x0000000600047308 */ /* 0x002e640000001000 */
[----:B-1----:R-:W-:-:S06]  /*00a0*/  VIADD R4, R4, 0xffffffe ;  /* 0x0ffffffe04047836 */ /* 0x002fcc0000000000 */
[----:B------:R-:W1:Y:S02]  /*00b0*/  F2I.FTZ.U32.TRUNC.NTZ R3, R4 ;  /* 0x0000000400037305 */ /* 0x000e64000021f000 */
[----:B-1----:R-:W-:-:S04]  /*00c0*/  IMAD.MOV R0, RZ, RZ, -R3 ;  /* 0x000000ffff007224 */ /* 0x002fc800078e0a03 */
[----:B------:R-:W-:-:S04]  /*00d0*/  IMAD R7, R0, R5, RZ ;  /* 0x0000000500077224 */ /* 0x000fc800078e02ff */
[----:B------:R-:W-:Y:S02]  /*00e0*/  IMAD.HI.U32 R7, R3, R7, R2 ;  /* 0x0000000703077227 */ /* 0x000fe400078e0002 */
[----:B------:R-:W1:Y:S04]  /*00f0*/  LDC.64 R2, c[0x0][0x300] ;  /* 0x0000c000ff027b82 */ /* 0x000e680000000a00 */
[----:B--2---:R-:W-:-:S04]  /*0100*/  IMAD.HI.U32 R185, R7, R24, RZ ;  /* 0x0000001807b97227 */ /* 0x004fc800078e00ff */
[----:B------:R-:W-:Y:S01]  /*0110*/  IMAD.MOV R0, RZ, RZ, -R185 ;  /* 0x000000ffff007224 */ /* 0x000fe200078e0ab9 */
[----:B------:R-:W2:Y:S03]  /*0120*/  LDC.64 R6, c[0x0][0x2f0] ;  /* 0x0000bc00ff067b82 */ /* 0x000ea60000000a00 */
[----:B------:R-:W-:-:S05]  /*0130*/  IMAD R0, R5, R0, R24 ;  /* 0x0000000005007224 */ /* 0x000fca00078e0218 */
[----:B------:R-:W-:Y:S02]  /*0140*/  ISETP.GE.U32.AND P4, PT, R0, R5, PT ;  /* 0x000000050000720c */ /* 0x000fe40003f86070 */
[----:B-1----:R-:W-:-:S04]  /*0150*/  ISETP.NE.U32.AND P0, PT, R2, RZ, PT ;  /* 0x000000ff0200720c */ /* 0x002fc80003f05070 */
[----:B------:R-:W-:-:S07]  /*0160*/  ISETP.NE.AND.EX P0, PT, R3, RZ, PT, P0 ;  /* 0x000000ff0300720c */ /* 0x000fce0003f05300 */
[----:B------:R-:W-:Y:S01]  /*0170*/  @P4 IMAD.IADD R0, R0, 0x1, -R5 ;  /* 0x0000000100004824 */ /* 0x000fe200078e0a05 */
[----:B------:R-:W-:Y:S01]  /*0180*/  @P4 IADD3 R185, R185, 0x1, RZ ;  /* 0x00000001b9b94810 */ /* 0x000fe20007ffe0ff */
[----:B------:R-:W1:Y:S01]  /*0190*/  LDC.64 R2, c[0x0][0x2f8] ;  /* 0x0000be00ff027b82 */ /* 0x000e620000000a00 */
[----:B--2---:R-:W-:Y:S02]  /*01a0*/  ISETP.NE.U32.AND P1, PT, R6, RZ, PT ;  /* 0x000000ff0600720c */ /* 0x004fe40003f25070 */
[----:B------:R-:W-:Y:S02]  /*01b0*/  ISETP.GE.U32.AND P3, PT, R0, R5, PT ;  /* 0x000000050000720c */ /* 0x000fe40003f66070 */
[----:B------:R-:W-:-:S03]  /*01c0*/  ISETP.NE.AND.EX P1, PT, R7, RZ, PT, P1 ;  /* 0x000000ff0700720c */ /* 0x000fc60003f25310 */
[----:B------:R-:W2:Y:S08]  /*01d0*/  LDC.U8 R0, c[0x0][0x3c2] ;  /* 0x0000f080ff007b82 */ /* 0x000eb00000000000 */
[----:B------:R-:W-:Y:S01]  /*01e0*/  @P3 VIADD R185, R185, 0x1 ;  /* 0x00000001b9b93836 */ /* 0x000fe20000000000 */
[----:B------:R-:W-:Y:S01]  /*01f0*/  @!P2 LOP3.LUT R185, RZ, R5, RZ, 0x33, !PT ;  /* 0x00000005ffb9a212 */ /* 0x000fe200078e33ff */
[----:B------:R-:W4:Y:S04]  /*0200*/  @P0 LDC.64 R6, c[0x0][0x300] ;  /* 0x0000c000ff060b82 */ /* 0x000f280000000a00 */
[----:B---3--:R-:W-:-:S04]  /*0210*/  IMAD.WIDE R14, R185, 0x4, R8 ;  /* 0x00000004b90e7825 */ /* 0x008fc800078e0208 */
[----:B------:R-:W3:Y:S01]  /*0220*/  LDC.64 R8, c[0x0][0x2f8] ;  /* 0x0000be00ff087b82 */ /* 0x000ee20000000a00 */
[----:B------:R-:W3:Y:S04]  /*0230*/  @P1 LDG.E R11, desc[UR10][R14.64] ;  /* 0x0000000a0e0b1981 */ /* 0x000ee8000c1e1900 */
[----:B------:R-:W3:Y:S01]  /*0240*/  @P1 LDG.E R122, desc[UR10][R14.64+0x4] ;  /* 0x0000040a0e7a1981 */ /* 0x000ee2000c1e1900 */
[----:B--2---:R-:W-:Y:S01]  /*0250*/  ISETP.NE.AND P3, PT, R0, RZ, PT ;  /* 0x000000ff0000720c */ /* 0x004fe20003f65270 */
[----:B------:R-:W-:Y:S01]  /*0260*/  IMAD.MOV.U32 R12, RZ, RZ, RZ ;  /* 0x000000ffff0c7224 */ /* 0x000fe200078e00ff */
[----:B-1----:R-:W-:Y:S02]  /*0270*/  ISETP.EQ.U32.AND P2, PT, R2, RZ, PT ;  /* 0x000000ff0200720c */ /* 0x002fe40003f42070 */
[----:B------:R-:W-:-:S02]  /*0280*/  MOV R17, 0xffffffff ;  /* 0xffffffff00117802 */ /* 0x000fc40000000f00 */
[----:B------:R-:W-:Y:S01]  /*0290*/  ISETP.EQ.OR.EX P2, PT, R3, RZ, !P3, P2 ;  /* 0x000000ff0300720c */ /* 0x000fe20005f42720 */
[----:B----4-:R-:W-:-:S04]  /*02a0*/  @P0 IMAD.WIDE R6, R185, 0x4, R6 ;  /* 0x00000004b9060825 */ /* 0x010fc800078e0206 */
[C---:B---3--:R-:W-:Y:S01]  /*02b0*/  IMAD.WIDE R8, R185.reuse, 0x4, R8 ;  /* 0x00000004b9087825 */ /* 0x048fe200078e0208 */
[----:B------:R1:W5:Y:S07]  /*02c0*/  @P0 LDG.E R12, desc[UR10][R6.64] ;  /* 0x0000000a060c0981 */ /* 0x00036e000c1e1900 */
[----:B------:R1:W5:Y:S01]  /*02d0*/  @!P2 LDG.E R17, desc[UR10][R8.64] ;  /* 0x0000000a0811a981 */ /* 0x000362000c1e1900 */
[----:B------:R-:W-:Y:S02]  /*02e0*/  ISETP.NE.U32.AND P0, PT, R2, RZ, PT ;  /* 0x000000ff0200720c */ /* 0x000fe40003f05070 */
[----:B------:R-:W-:Y:S01]  /*02f0*/  IADD3 R2, -R185, RZ, RZ ;  /* 0x000000ffb9027210 */ /* 0x000fe20007ffe1ff */
[----:B------:R-:W2:Y:S01]  /*0300*/  S2R R19, SR_CTAID.X ;  /* 0x0000000000137919 */ /* 0x000ea20000002500 */
[----:B------:R-:W-:Y:S01]  /*0310*/  ISETP.NE.AND.EX P0, PT, R3, RZ, PT, P0 ;  /* 0x000000ff0300720c */ /* 0x000fe20003f05300 */
[----:B------:R-:W3:Y:S02]  /*0320*/  S2R R0, SR_CTAID.Y ;  /* 0x0000000000007919 */ /* 0x000ee40000002600 */
[----:B------:R-:W-:-:S02]  /*0330*/  IMAD R24, R5, R2, R24 ;  /* 0x0000000205187224 */ /* 0x000fc400078e0218 */
[----:B------:R-:W-:-:S06]  /*0340*/  @P1 IMAD.IADD R122, R122, 0x1, -R11 ;  /* 0x000000017a7a1824 */ /* 0x000fcc00078e0a0b */
[----:B------:R-:W4:Y:S02]  /*0350*/  @!P1 LDC R122, c[0x0][0x2c4] ;  /* 0x0000b100ff7a9b82 */ /* 0x000f240000000800 */
[----:B-123--:R-:W-:Y:S05]  /*0360*/  @!P0 BRA `(.L_x_1256) ;  /* 0x0000000000108947 */ /* 0x00efea0003800000 */
[----:B------:R-:W2:Y:S02]  /*0370*/  @P3 LDG.E R2, desc[UR10][R8.64+0x4] ;  /* 0x0000040a08023981 */ /* 0x000ea4000c1e1900 */
[----:B--2--5:R-:W-:-:S06]  /*0380*/  @P3 IADD3 R7, R2, -R17, RZ ;  /* 0x8000001102073210 */ /* 0x024fcc0007ffe0ff */
[----:B------:R2:W5:Y:S01]  /*0390*/  @!P3 LDG.E R7, desc[UR10][R8.64] ;  /* 0x0000000a0807b981 */ /* 0x000562000c1e1900 */
[----:B------:R-:W-:Y:S05]  /*03a0*/  BRA `(.L_x_1257) ;  /* 0x0000000000047947 */ /* 0x000fea0003800000 */
.L_x_1256:
[----:B------:R-:W1:Y:S02]  /*03b0*/  LDC R7, c[0x0][0x2c8] ;  /* 0x0000b200ff077b82 */ /* 0x000e640000000800 */
.L_x_1257:
[----:B------:R-:W3:Y:S02]  /*03c0*/  LDC.64 R2, c[0x0][0x308] ;  /* 0x0000c200ff027b82 */ /* 0x000ee40000000a00 */
[----:B---3--:R-:W-:-:S04]  /*03d0*/  ISETP.NE.U32.AND P3, PT, R2, RZ, PT ;  /* 0x000000ff0200720c */ /* 0x008fc80003f65070 */
[----:B------:R-:W-:-:S13]  /*03e0*/  ISETP.NE.AND.EX P3, PT, R3, RZ, PT, P3 ;  /* 0x000000ff0300720c */ /* 0x000fda0003f65330 */
[----:B------:R-:W3:Y:S02]  /*03f0*/  @P3 LDC.64 R2, c[0x0][0x308] ;  /* 0x0000c200ff023b82 */ /* 0x000ee40000000a00 */
[----:B---3--:R-:W-:-:S05]  /*0400*/  @P3 IMAD.WIDE R2, R185, 0x4, R2 ;  /* 0x00000004b9023825 */ /* 0x008fca00078e0202 */
[----:B------:R3:W5:Y:S01]  /*0410*/  @P3 LDG.E R115, desc[UR10][R2.64] ;  /* 0x0000000a02733981 */ /* 0x000762000c1e1900 */
[----:B------:R-:W-:-:S05]  /*0420*/  IMAD.SHL.U32 R123, R19, 0x40, RZ ;  /* 0x00000040137b7824 */ /* 0x000fca00078e00ff */
[----:B----4-:R-:W-:-:S13]  /*0430*/  ISETP.GT.AND P0, PT, R122, R123, PT ;  /* 0x0000007b7a00720c */ /* 0x010fda0003f04270 */
[----:B------:R-:W-:Y:S05]  /*0440*/  @!P0 EXIT ;  /* 0x000000000000894d */ /* 0x000fea0003800000 */
[----:B------:R-:W2:Y:S01]  /*0450*/  LDC R6, c[0x0][0x10] ;  /* 0x00000400ff067b82 */ /* 0x000ea20000000800 */
[----:B-----5:R-:W-:Y:S01]  /*0460*/  @P3 IMAD.IADD R115, R115, 0x1, -R12 ;  /* 0x0000000173733824 */ /* 0x020fe200078e0a0c */
[----:B------:R-:W4:Y:S06]  /*0470*/  S2R R117, SR_TID.X ;  /* 0x0000000000757919 */ /* 0x000f2c0000002100 */
[----:B---3--:R-:W3:Y:S08]  /*0480*/  LDC R2, c[0x0][0x2c8] ;  /* 0x0000b200ff027b82 */ /* 0x008ef00000000800 */
[----:B------:R-:W4:Y:S01]  /*0490*/  LDC R114, c[0x0][0x398] ;  /* 0x0000e600ff727b82 */ /* 0x000f220000000800 */
[----:B--2---:R-:W-:-:S04]  /*04a0*/  IABS R9, R6 ;  /* 0x0000000600097213 */ /* 0x004fc80000000000 */
[----:B------:R-:W2:Y:S01]  /*04b0*/  I2F.RP R3, R9 ;  /* 0x0000000900037306 */ /* 0x000ea20000209400 */
[----:B---3--:R-:W-:-:S05]  /*04c0*/  VIADD R2, R2, 0x7f ;  /* 0x0000007f02027836 */ /* 0x008fca0000000000 */
[----:B------:R-:W-:-:S04]  /*04d0*/  SHF.R.S32.HI R13, RZ, 0x1f, R2 ;  /* 0x0000001fff0d7819 */ /* 0x000fc80000011402 */
[----:B------:R-:W-:Y:S01]  /*04e0*/  LEA.HI R13, R13, R2, RZ, 0x7 ;  /* 0x000000020d0d7211 */ /* 0x000fe200078f38ff */
[----:B--2---:R-:W2:Y:S01]  /*04f0*/  MUFU.RCP R14, R3 ;  /* 0x00000003000e7308 */ /* 0x004ea20000001000 */
[-C--:B------:R-:W-:Y:S02]  /*0500*/  IABS R2, R6.reuse ;  /* 0x0000000600027213 */ /* 0x080fe40000000000 */
[----:B------:R-:W-:-:S03]  /*0510*/  LEA.HI.SX32 R13, R13, R6, 0x19 ;  /* 0x000000060d0d7211 */ /* 0x000fc600078fcaff */
[----:B------:R-:W-:Y:S02]  /*0520*/  IMAD.MOV R2, RZ, RZ, -R2 ;  /* 0x000000ffff027224 */ /* 0x000fe400078e0a02 */
[----:B------:R-:W-:Y:S02]  /*0530*/  VIADD R13, R13, 0xffffffff ;  /* 0xffffffff0d0d7836 */ /* 0x000fe40000000000 */
[----:B--2---:R-:W-:-:S03]  /*0540*/  VIADD R14, R14, 0xffffffe ;  /* 0x0ffffffe0e0e7836 */ /* 0x004fc60000000000 */
[----:B------:R-:W-:Y:S02]  /*0550*/  IABS R3, R13 ;  /* 0x0000000d00037213 */ /* 0x000fe40000000000 */
[----:B------:R-:W-:Y:S01]  /*0560*/  LOP3.LUT R13, R13, R6, RZ, 0x3c, !PT ;  /* 0x000000060d0d7212 */ /* 0x000fe200078e3cff */
[----:B------:R-:W2:Y:S03]  /*0570*/  F2I.FTZ.U32.TRUNC.NTZ R15, R14 ;  /* 0x0000000e000f7305 */ /* 0x000ea6000021f000 */
[----:B------:R-:W-:Y:S01]  /*0580*/  ISETP.GE.AND P0, PT, R13, RZ, PT ;  /* 0x000000ff0d00720c */ /* 0x000fe20003f06270 */
[----:B--2---:R-:W-:Y:S02]  /*0590*/  IMAD.MOV R4, RZ, RZ, -R15 ;  /* 0x000000ffff047224 */ /* 0x004fe400078e0a0f */
[----:B------:R-:W-:Y:S02]  /*05a0*/  IMAD.MOV.U32 R14, RZ, RZ, RZ ;  /* 0x000000ffff0e7224 */ /* 0x000fe400078e00ff */
[----:B------:R-:W-:-:S04]  /*05b0*/  IMAD R4, R4, R9, RZ ;  /* 0x0000000904047224 */ /* 0x000fc800078e02ff */
[----:B------:R-:W-:-:S06]  /*05c0*/  IMAD.HI.U32 R4, R15, R4, R14 ;  /* 0x000000040f047227 */ /* 0x000fcc00078e000e */
[----:B------:R-:W-:Y:S02]  /*05d0*/  IMAD.HI.U32 R8, R4, R3, RZ ;  /* 0x0000000304087227 */ /* 0x000fe400078e00ff */
[----:B------:R-:W2:Y:S02]  /*05e0*/  @!P3 LDC R4, c[0x0][0x2cc] ;  /* 0x0000b300ff04bb82 */ /* 0x000ea40000000800 */
[----:B------:R-:W-:-:S05]  /*05f0*/  IMAD R10, R8, R2, R3 ;  /* 0x00000002080a7224 */ /* 0x000fca00078e0203 */
[----:B------:R-:W-:Y:S01]  /*0600*/  ISETP.GT.U32.AND P1, PT, R9, R10, PT ;  /* 0x0000000a0900720c */ /* 0x000fe20003f24070 */
[----:B------:R-:W3:-:S12]  /*0610*/  @!P3 LDC.64 R2, c[0x0][0x318] ;  /* 0x0000c600ff02bb82 */ /* 0x000ed80000000a00 */
[----:B------:R-:W-:Y:S02]  /*0620*/  @!P1 IMAD.IADD R10, R10, 0x1, -R9 ;  /* 0x000000010a0a9824 */ /* 0x000fe400078e0a09 */
[----:B------:R-:W-:Y:S01]  /*0630*/  @!P1 VIADD R8, R8, 0x1 ;  /* 0x0000000108089836 */ /* 0x000fe20000000000 */
[----:B------:R-:W-:Y:S02]  /*0640*/  ISETP.NE.AND P1, PT, R6, RZ, PT ;  /* 0x000000ff0600720c */ /* 0x000fe40003f25270 */
[----:B------:R-:W-:Y:S02]  /*0650*/  ISETP.GE.U32.AND P4, PT, R10, R9, PT ;  /* 0x000000090a00720c */ /* 0x000fe40003f86070 */
[----:B---3--:R-:W-:Y:S02]  /*0660*/  @!P3 ISETP.NE.U32.AND P2, PT, R2, RZ, PT ;  /* 0x000000ff0200b20c */ /* 0x008fe40003f45070 */
[----:B------:R-:W-:Y:S02]  /*0670*/  IADD3 R2, -R122, 0xbf, R123 ;  /* 0x000000bf7a027810 */ /* 0x000fe40007ffe17b */
[----:B------:R-:W-:-:S07]  /*0680*/  @!P3 ISETP.NE.AND.EX P2, PT, R3, RZ, PT, P2 ;  /* 0x000000ff0300b20c */ /* 0x000fce0003f45320 */
[----:B------:R-:W-:Y:S01]  /*0690*/  @P4 VIADD R8, R8, 0x1 ;  /* 0x0000000108084836 */ /* 0x000fe20000000000 */
[----:B--2---:R-:W-:-:S03]  /*06a0*/  @!P3 SEL R4, R4, RZ, P2 ;  /* 0x000000ff0404b207 */ /* 0x004fc60001000000 */
[----:B------:R-:W-:Y:S01]  /*06b0*/  @!P0 IMAD.MOV R8, RZ, RZ, -R8 ;  /* 0x000000ffff088224 */ /* 0x000fe200078e0a08 */
[----:B------:R-:W-:Y:S02]  /*06c0*/  @!P1 LOP3.LUT R8, RZ, R6, RZ, 0x33, !PT ;  /* 0x00000006ff089212 */ /* 0x000fe400078e33ff */
[----:B-1----:R-:W-:-:S03]  /*06d0*/  @!P3 IADD3 R115, R4, R7, -R12 ;  /* 0x000000070473b210 */ /* 0x002fc60007ffe80c */
[----:B------:R-:W-:Y:S01]  /*06e0*/  IMAD R175, R8, R0, RZ ;  /* 0x0000000008af7224 */ /* 0x000fe200078e02ff */
[----:B----4-:R-:W-:Y:S01]  /*06f0*/  IADD3 R2, R2, R114, R115 ;  /* 0x0000007202027210 */ /* 0x010fe20007ffe073 */
[----:B------:R-:W-:-:S03]  /*0700*/  VIADD R4, R115, 0x7f ;  /* 0x0000007f73047836 */ /* 0x000fc60000000000 */
[----:B------:R-:W-:Y:S02]  /*0710*/  SHF.R.S32.HI R7, RZ, 0x1f, R2 ;  /* 0x0000001fff077819 */ /* 0x000fe40000011402 */
[----:B------:R-:W-:Y:S02]  /*0720*/  SHF.R.S32.HI R3, RZ, 0x1f, R4 ;  /* 0x0000001fff037819 */ /* 0x000fe40000011404 */
[----:B------:R-:W-:Y:S02]  /*0730*/  LEA.HI R7, R7, R2, RZ, 0x7 ;  /* 0x0000000207077211 */ /* 0x000fe400078f38ff */
[----:B------:R-:W-:Y:S02]  /*0740*/  LEA.HI R3, R3, R4, RZ, 0x7 ;  /* 0x0000000403037211 */ /* 0x000fe400078f38ff */
[----:B------:R-:W-:Y:S02]  /*0750*/  SHF.R.S32.HI R7, RZ, 0x7, R7 ;  /* 0x00000007ff077819 */ /* 0x000fe40000011407 */
[----:B------:R-:W-:-:S04]  /*0760*/  SHF.R.S32.HI R3, RZ, 0x7, R3 ;  /* 0x00000007ff037819 */ /* 0x000fc80000011403 */
[----:B------:R-:W-:-:S04]  /*0770*/  VIADDMNMX R118, R175, R8, R3, PT ;  /* 0x00000008af767246 */ /* 0x000fc80003800103 */
[----:B------:R-:W-:-:S04]  /*0780*/  VIMNMX R118, R118, R7, PT ;  /* 0x0000000776767248 */ /* 0x000fc80003fe0100 */
[----:B------:R-:W-:-:S13]  /*0790*/  ISETP.GE.AND P0, PT, R175, R118, PT ;  /* 0x00000076af00720c */ /* 0x000fda0003f06270 */
[----:B------:R-:W-:Y:S05]  /*07a0*/  @!P0 BRA `(.L_x_1258) ;  /* 0x0000000400688947 */ /* 0x000fea0003800000 */
[----:B------:R-:W1:Y:S01]  /*07b0*/  LDC.64 R2, c[0x0][0x2c0] ;  /* 0x0000b000ff027b82 */ /* 0x000e620000000a00 */
[----:B------:R-:W-:Y:S01]  /*07c0*/  SHF.R.S32.HI R4, RZ, 0x1f, R117 ;  /* 0x0000001fff047819 */ /* 0x000fe20000011475 */
[----:B------:R-:W-:Y:S01]  /*07d0*/  IMAD.IADD R122, R122, 0x1, -R123 ;  /* 0x000000017a7a7824 */ /* 0x000fe200078e0a7b */
[----:B------:R-:W-:Y:S01]  /*07e0*/  ULDC UR4, c[0x0][0x2dc] ;  /* 0x0000b70000047ab9 */ /* 0x000fe20000000800 */
[----:B------:R-:W-:Y:S01]  /*07f0*/  BSSY B0, `(.L_x_1259) ;  /* 0x0000025000007945 */ /* 0x000fe20003800000 */
[----:B------:R-:W-:-:S04]  /*0800*/  LEA.HI R4, R4, R117, RZ, 0x3 ;  /* 0x0000007504047211 */ /* 0x000fc800078f18ff */
[----:B------:R-:W-:-:S05]  /*0810*/  LOP3.LUT R6, R4, 0xfffffff8, RZ, 0xc0, !PT ;  /* 0xfffffff804067812 */ /* 0x000fca00078ec0ff */
[----:B------:R-:W-:-:S05]  /*0820*/  IMAD.IADD R117, R117, 0x1, -R6 ;  /* 0x0000000175757824 */ /* 0x000fca00078e0a06 */
[----:B------:R-:W-:Y:S01]  /*0830*/  ISETP.NE.AND P6, PT, R117, RZ, PT ;  /* 0x000000ff7500720c */ /* 0x000fe20003fc5270 */
[----:B-1----:R-:W-:-:S04]  /*0840*/  IMAD R2, R0, R2, R185 ;  /* 0x0000000200027224 */ /* 0x002fc800078e02b9 */
[----:B------:R-:W-:Y:S01]  /*0850*/  IMAD R0, R2, R5, R24 ;  /* 0x0000000502007224 */ /* 0x000fe200078e0218 */
[----:B------:R-:W-:Y:S01]  /*0860*/  SHF.R.S32.HI R5, RZ, 0x3, R4 ;  /* 0x00000003ff057819 */ /* 0x000fe20000011404 */
[----:B------:R-:W-:Y:S02]  /*0870*/  IMAD.SHL.U32 R2, R117, 0x4, RZ ;  /* 0x0000000475027824 */ /* 0x000fe400078e00ff */
[----:B------:R-:W-:Y:S01]  /*0880*/  IMAD R0, R0, R3, R123 ;  /* 0x0000000300007224 */ /* 0x000fe200078e027b */
[CC--:B------:R-:W-:Y:S01]  /*0890*/  ISETP.GE.AND P2, PT, R5.reuse, R122.reuse, PT ;  /* 0x0000007a0500720c */ /* 0x0c0fe20003f46270 */
[C---:B------:R-:W-:Y:S01]  /*08a0*/  VIADD R7, R5.reuse, 0x10 ;  /* 0x0000001005077836 */ /* 0x040fe20000000000 */
[--C-:B------:R-:W-:Y:S01]  /*08b0*/  SHF.R.S32.HI R3, RZ, 0x1f, R2.reuse ;  /* 0x0000001fff037819 */ /* 0x100fe20000011402 */
[----:B------:R-:W-:Y:S01]  /*08c0*/  IMAD R4, R0, UR4, RZ ;  /* 0x0000000400047c24 */ /* 0x000fe2000f8e02ff */
[----:B------:R-:W-:Y:S01]  /*08d0*/  ULDC.64 UR4, c[0x0][0x288] ;  /* 0x0000a20000047ab9 */ /* 0x000fe20000000a00 */
[----:B------:R-:W-:Y:S01]  /*08e0*/  VIADD R11, R5, 0x20 ;  /* 0x00000020050b7836 */ /* 0x000fe20000000000 */
[-C--:B------:R-:W-:Y:S01]  /*08f0*/  ISETP.GE.AND P5, PT, R7, R122.reuse, PT ;  /* 0x0000007a0700720c */ /* 0x080fe20003fa6270 */
[----:B------:R-:W-:Y:S01]  /*0900*/  IMAD.WIDE R12, R5, 0x60, R2 ;  /* 0x00000060050c7825 */ /* 0x000fe200078e0202 */
[----:B------:R-:W-:-:S02]  /*0910*/  ISETP.GE.OR P4, PT, R7, R122, P6 ;  /* 0x0000007a0700720c */ /* 0x000fc40003786670 */
[----:B------:R-:W-:Y:S01]  /*0920*/  ISETP.GE.OR P3, PT, R11, R122, P6 ;  /* 0x0000007a0b00720c */ /* 0x000fe20003766670 */
[----:B------:R-:W-:Y:S01]  /*0930*/  VIADD R7, R5, 0x30 ;  /* 0x0000003005077836 */ /* 0x000fe20000000000 */
[----:B------:R-:W-:Y:S01]  /*0940*/  IADD3 R9, P0, R4, R12, RZ ;  /* 0x0000000c04097210 */ /* 0x000fe20007f1e0ff */
[C---:B------:R-:W-:Y:S02]  /*0950*/  VIADD R8, R2.reuse, 0x20 ;  /* 0x0000002002087836 */ /* 0x040fe40000000000 */
[----:B------:R-:W-:Y:S01]  /*0960*/  VIADD R6, R2, 0x40 ;  /* 0x0000004002067836 */ /* 0x000fe20000000000 */
[----:B------:R-:W-:Y:S02]  /*0970*/  LEA.HI.X.SX32 R4, R4, R13, 0x1, P0 ;  /* 0x0000000d04047211 */ /* 0x000fe400000f0eff */
[----:B------:R-:W-:Y:S02]  /*0980*/  LEA R10, P1, R9, UR4, 0x2 ;  /* 0x00000004090a7c11 */ /* 0x000fe4000f8210ff */
[----:B------:R-:W-:-:S02]  /*0990*/  ISETP.GE.AND P0, PT, R11, R122, PT ;  /* 0x0000007a0b00720c */ /* 0x000fc40003f06270 */
[----:B------:R-:W-:Y:S02]  /*09a0*/  LEA.HI.X R11, R9, UR5, R4, 0x2, P1 ;  /* 0x00000005090b7c11 */ /* 0x000fe400088f1404 */
[----:B------:R-:W-:Y:S01]  /*09b0*/  ISETP.GE.AND P1, PT, R7, R122, PT ;  /* 0x0000007a0700720c */ /* 0x000fe20003f26270 */
[----:B------:R-:W-:-:S12]  /*09c0*/  @P2 BRA `(.L_x_1260) ;  /* 0x00000000001c2947 */ /* 0x000fd80003800000 */
[----:B------:R-:W-:Y:S02]  /*09d0*/  ULDC UR4, c[0x0][0x2d0] ;  /* 0x0000b40000047ab9 */ /* 0x000fe40000000800 */
[----:B------:R-:W-:-:S13]  /*09e0*/  ISETP.GE.AND P2, PT, R2, UR4, PT ;  /* 0x0000000402007c0c */ /* 0x000fda000bf46270 */
[----:B------:R1:W-:Y:S01]  /*09f0*/  @!P2 STG.E.128 desc[UR10][R10.64], RZ ;  /* 0x000000ff0a00a986 */ /* 0x0003e2000c101d0a */
[----:B------:R-:W-:-:S13]  /*0a00*/  ISETP.GE.AND P2, PT, R8, UR4, PT ;  /* 0x0000000408007c0c */ /* 0x000fda000bf46270 */
[----:B------:R1:W-:Y:S01]  /*0a10*/  @!P2 STG.E.128 desc[UR10][R10.64+0x80], RZ ;  /* 0x000080ff0a00a986 */ /* 0x0003e2000c101d0a */
[----:B------:R-:W-:-:S13]  /*0a20*/  ISETP.GE.AND P2, PT, R6, UR4, PT ;  /* 0x0000000406007c0c */ /* 0x000fda000bf46270 */
[----:B------:R1:W-:Y:S02]  /*0a30*/  @!P2 STG.E.128 desc[UR10][R10.64+0x100], RZ ;  /* 0x000100ff0a00a986 */ /* 0x0003e4000c101d0a */
.L_x_1260:
[----:B------:R-:W-:Y:S05]  /*0a40*/  BSYNC B0 ;  /* 0x0000000000007941 */ /* 0x000fea0003800000 */
.L_x_1259:
[----:B------:R-:W-:Y:S01]  /*0a50*/  BSSY B0, `(.L_x_1261) ;  /* 0x000000a000007945 */ /* 0x000fe20003800000 */
[----:B------:R-:W-:-:S03]  /*0a60*/  IADD3 R4, P2, R0, R5, RZ ;  /* 0x0000000500047210 */ /* 0x000fc60007f5e0ff */
[----:B------:R-:W-:Y:S10]  /*0a70*/  @P5 BRA `(.L_x_1262) ;  /* 0x00000000001c5947 */ /* 0x000ff40003800000 */
[----:B------:R-:W-:Y:S02]  /*0a80*/  ULDC UR4, c[0x0][0x2d0] ;  /* 0x0000b40000047ab9 */ /* 0x000fe40000000800 */
[----:B------:R-:W-:-:S13]  /*0a90*/  ISETP.GE.AND P5, PT, R2, UR4, PT ;  /* 0x0000000402007c0c */ /* 0x000fda000bfa6270 */
[----:B------:R2:W-:Y:S01]  /*0aa0*/  @!P5 STG.E.128 desc[UR10][R10.64+0x1800], RZ ;  /* 0x001800ff0a00d986 */ /* 0x0005e2000c101d0a */
[----:B------:R-:W-:-:S13]  /*0ab0*/  ISETP.GE.AND P5, PT, R8, UR4, PT ;  /* 0x0000000408007c0c */ /* 0x000fda000bfa6270 */
[----:B------:R2:W-:Y:S01]  /*0ac0*/  @!P5 STG.E.128 desc[UR10][R10.64+0x1880], RZ ;  /* 0x001880ff0a00d986 */ /* 0x0005e2000c101d0a */
[----:B------:R-:W-:-:S13]  /*0ad0*/  ISETP.GE.AND P5, PT, R6, UR4, PT ;  /* 0x0000000406007c0c */ /* 0x000fda000bfa6270 */
[----:B------:R2:W-:Y:S02]  /*0ae0*/  @!P5 STG.E.128 desc[UR10][R10.64+0x1900], RZ ;  /* 0x001900ff0a00d986 */ /* 0x0005e4000c101d0a */
.L_x_1262:
[----:B------:R-:W-:Y:S05]  /*0af0*/  BSYNC B0 ;  /* 0x0000000000007941 */ /* 0x000fea0003800000 */
.L_x_1261:
[----:B------:R-:W-:Y:S01]  /*0b00*/  BSSY B0, `(.L_x_1263) ;  /* 0x000000b000007945 */ /* 0x000fe20003800000 */
[----:B------:R-:W-:Y:S02]  /*0b10*/  ISETP.GE.OR P5, PT, R5, R122, P6 ;  /* 0x0000007a0500720c */ /* 0x000fe400037a6670 */
[----:B------:R-:W-:Y:S01]  /*0b20*/  SHF.R.S32.HI R0, RZ, 0x1f, R0 ;  /* 0x0000001fff007819 */ /* 0x000fe20000011400 */
[----:B------:R-:W-:Y:S05]  /*0b30*/  @P0 BRA `(.L_x_1264) ;  /* 0x00000000001c0947 */ /* 0x000fea0003800000 */
[----:B------:R-:W-:Y:S02]  /*0b40*/  ULDC UR4, c[0x0][0x2d0] ;  /* 0x0000b40000047ab9 */ /* 0x000fe40000000800 */
[----:B------:R-:W-:-:S13]  /*0b50*/  ISETP.GE.AND P0, PT, R2, UR4, PT ;  /* 0x0000000402007c0c */ /* 0x000fda000bf06270 */
[----:B------:R3:W-:Y:S01]  /*0b60*/  @!P0 STG.E.128 desc[UR10][R10.64+0x3000], RZ ;  /* 0x003000ff0a008986 */ /* 0x0007e2000c101d0a */
[----:B------:R-:W-:-:S13]  /*0b70*/  ISETP.GE.AND P0, PT, R8, UR4, PT ;  /* 0x0000000408007c0c */ /* 0x000fda000bf06270 */
[----:B------:R3:W-:Y:S01]  /*0b80*/  @!P0 STG.E.128 desc[UR10][R10.64+0x3080], RZ ;  /* 0x003080ff0a008986 */ /* 0x0007e2000c101d0a */
[----:B------:R-:W-:-:S13]  /*0b90*/  ISETP.GE.AND P0, PT, R6, UR4, PT ;  /* 0x0000000406007c0c */ /* 0x000fda000bf06270 */
[----:B------:R3:W-:Y:S02]  /*0ba0*/  @!P0 STG.E.128 desc[UR10][R10.64+0x3100], RZ ;  /* 0x003100ff0a008986 */ /* 0x0007e4000c101d0a */
.L_x_1264:
[----:B------:R-:W-:Y:S05]  /*0bb0*/  BSYNC B0 ;  /* 0x0000000000007941 */ /* 0x000fea0003800000 */
.L_x_1263:
[----:B------:R-:W-:Y:S04]  /*0bc0*/  BSSY B0, `(.L_x_1265) ;  /* 0x0000009000007945 */ /* 0x000fe80003800000 */
[----:B------:R-:W-:Y:S05]  /*0bd0*/  @P1 BRA `(.L_x_1266) ;  /* 0x00000000001c1947 */ /* 0x000fea0003800000 */
[----:B------:R-:W-:Y:S02]  /*0be0*/  ULDC UR4, c[0x0][0x2d0] ;  /* 0x0000b40000047ab9 */ /* 0x000fe40000000800 */
[----:B------:R-:W-:Y:S02]  /*0bf0*/  ISETP.GE.AND P0, PT, R2, UR4, PT ;  /* 0x0000000402007c0c */ /* 0x000fe4000bf06270 */
[----:B------:R-:W-:-:S11]  /*0c00*/  ISETP.GE.AND P1, PT, R8, UR4, PT ;  /* 0x0000000408007c0c */ /* 0x000fd6000bf26270 */
[----:B------:R4:W-:Y:S01]  /*0c10*/  @!P0 STG.E.128 desc[UR10][R10.64+0x4800], RZ ;  /* 0x004800ff0a008986 */ /* 0x0009e2000c101d0a */
[----:B------:R-:W-:-:S03]  /*0c20*/  ISETP.GE.AND P0, PT, R6, UR4, PT ;  /* 0x0000000406007c0c */ /* 0x000fc6000bf06270 */
[----:B------:R4:W-:Y:S10]  /*0c30*/  @!P1 STG.E.128 desc[UR10][R10.64+0x4880], RZ ;  /* 0x004880ff0a009986 */ /* 0x0009f4000c101d0a */
[----:B------:R4:W-:Y:S02]  /*0c40*/  @!P0 STG.E.128 desc[UR10][R10.64+0x4900], RZ ;  /* 0x004900ff0a008986 */ /* 0x0009e4000c101d0a */
.L_x_1266:
[----:B------:R-:W-:Y:S05]  /*0c50*/  BSYNC B0 ;  /* 0x0000000000007941 */ /* 0x000fea0003800000 */
.L_x_1265:
[----:B------:R-:W-:Y:S01]  /*0c60*/  ULDC.64 UR4, c[0x0][0x2b8] ;  /* 0x0000ae0000047ab9 */ /* 0x000fe20000000a00 */
[----:B------:R-:W-:Y:S01]  /*0c70*/  ISETP.GE.OR P6, PT, R7, R122, P6 ;  /* 0x0000007a0700720c */ /* 0x000fe200037c6670 */
[----:B------:R-:W-:Y:S01]  /*0c80*/  @!P5 IMAD.MOV.U32 R9, RZ, RZ, -0x800000 ;  /* 0xff800000ff09d424 */ /* 0x000fe200078e00ff */
[----:B------:R-:W-:Y:S01]  /*0c90*/  LEA.HI.X.SX32 R5, R5, R0, 0x1, P2 ;  /* 0x0000000005057211 */ /* 0x000fe200010f0eff */
[----:B------:R-:W-:Y:S01]  /*0ca0*/  @!P4 IMAD.MOV.U32 R7, RZ, RZ, -0x800000 ;  /* 0xff800000ff07c424 */ /* 0x000fe200078e00ff */
[----:B------:R-:W-:-:S04]  /*0cb0*/  LEA R2, P0, R4, UR4, 0x2 ;  /* 0x0000000404027c11 */ /* 0x000fc8000f8010ff */
[----:B------:R-:W-:Y:S01]  /*0cc0*/  LEA.HI.X R3, R4, UR5, R5, 0x2, P0 ;  /* 0x0000000504037c11 */ /* 0x000fe200080f1405 */
[----:B------:R-:W-:-:S04]  /*0cd0*/  @!P3 IMAD.MOV.U32 R5, RZ, RZ, -0x800000 ;  /* 0xff800000ff05b424 */ /* 0x000fc800078e00ff */
[----:B------:R1:W-:Y:S04]  /*0ce0*/  @!P5 STG.E desc[UR10][R2.64], R9 ;  /* 0x000000090200d986 */ /* 0x0003e8000c10190a */
[----:B------:R1:W-:Y:S04]  /*0cf0*/  @!P4 STG.E desc[UR10][R2.64+0x40], R7 ;  /* 0x000040070200c986 */ /* 0x0003e8000c10190a */
[----:B------:R1:W-:Y:S01]  /*0d00*/  @!P3 STG.E desc[UR10][R2.64+0x80], R5 ;  /* 0x000080050200b986 */ /* 0x0003e2000c10190a */
[----:B------:R-:W-:Y:S05]  /*0d10*/  @P6 EXIT ;  /* 0x000000000000694d */ /* 0x000fea0003800000 */
[----:B-1----:R-:W-:-:S05]  /*0d20*/  MOV R5, 0xff800000 ;  /* 0xff80000000057802 */ /* 0x002fca0000000f00 */
[----:B------:R-:W-:Y:S01]  /*0d30*/  STG.E desc[UR10][R2.64+0xc0], R5 ;  /* 0x0000c00502007986 */ /* 0x000fe2000c10190a */
[----:B------:R-:W-:Y:S05]  /*0d40*/  EXIT ;  /* 0x000000000000794d */ /* 0x000fea0003800000 */
.L_x_1258:
        /* <DEDUP_REMOVED lines=24> */
.L_x_1267:
        /* <DEDUP_REMOVED lines=81> */
.L_x_1268:
[----:B------:R-:W1:Y:S01]  /*13e0*/  LDC R9, c[0x0][0x278] ;  /* 0x00009e00ff097b82 */ /* 0x000e620000000800 */
[----:B------:R-:W-:Y:S02]  /*13f0*/  ISETP.NE.AND P3, PT, R17, -0x1, PT ;  /* 0xffffffff1100780c */ /* 0x000fe40003f65270 */
[----:B------:R-:W-:-:S04]  /*1400*/  LEA R15, R118, 0xffffff80, 0x7 ;  /* 0xffffff80760f7811 */ /* 0x000fc800078e38ff */
[----:B------:R-:W-:-:S07]  /*1410*/  SHF.R.S32.HI R13, RZ, 0x1f, R15 ;  /* 0x0000001fff0d7819 */ /* 0x000fce000001140f */
[----:B------:R-:W2:Y:S01]  /*1420*/  @P3 LDC.64 R128, c[0x0][0x248] ;  /* 0x00009200ff803b82 */ /* 0x000ea20000000a00 */
[----:B------:R-:W-:Y:S01]  /*1430*/  @P3 IMAD.IADD R20, R12, 0x1, R17 ;  /* 0x000000010c143824 */ /* 0x000fe200078e0211 */
[----:B-1----:R-:W-:-:S04]  /*1440*/  IABS R3, R9 ;  /* 0x0000000900037213 */ /* 0x002fc80000000000 */
[----:B------:R-:W1:Y:S08]  /*1450*/  I2F.RP R6, R3 ;  /* 0x0000000300067306 */ /* 0x000e700000209400 */
[----:B-1----:R-:W1:Y:S02]  /*1460*/  MUFU.RCP R4, R6 ;  /* 0x0000000600047308 */ /* 0x002e640000001000 */
[----:B-1----:R-:W-:Y:S01]  /*1470*/  VIADD R4, R4, 0xffffffe ;  /* 0x0ffffffe04047836 */ /* 0x002fe20000000000 */
[----:B------:R-:W1:Y:S05]  /*1480*/  @P3 LDC.64 R6, c[0x0][0x250] ;  /* 0x00009400ff063b82 */ /* 0x000e6a0000000a00 */
[----:B------:R-:W3:Y:S02]  /*1490*/  F2I.FTZ.U32.TRUNC.NTZ R5, R4 ;  /* 0x0000000400057305 */ /* 0x000ee4000021f000 */
[----:B---3--:R-:W-:Y:S01]  /*14a0*/  IMAD.MOV R0, RZ, RZ, -R5 ;  /* 0x000000ffff007224 */ /* 0x008fe200078e0a05 */
[----:B------:R-:W-:-:S03]  /*14b0*/  MOV R4, RZ ;  /* 0x000000ff00047202 */ /* 0x000fc60000000f00 */
[----:B------:R-:W-:Y:S01]  /*14c0*/  IMAD R2, R0, R3, RZ ;  /* 0x0000000300027224 */ /* 0x000fe200078e02ff */
[----:B------:R-:W-:-:S03]  /*14d0*/  IABS R0, R24 ;  /* 0x0000001800007213 */ /* 0x000fc60000000000 */
[----:B------:R-:W-:-:S04]  /*14e0*/  IMAD.HI.U32 R5, R5, R2, R4 ;  /* 0x0000000205057227 */ /* 0x000fc800078e0004 */
[----:B------:R-:W-:-:S04]  /*14f0*/  IMAD.MOV.U32 R2, RZ, RZ, R0 ;  /* 0x000000ffff027224 */ /* 0x000fc800078e0000 */
[----:B------:R-:W-:-:S04]  /*1500*/  IMAD.HI.U32 R8, R5, R2, RZ ;  /* 0x0000000205087227 */ /* 0x000fc800078e00ff */
[----:B------:R-:W-:Y:S02]  /*1510*/  IMAD.MOV R0, RZ, RZ, -R8 ;  /* 0x000000ffff007224 */ /* 0x000fe400078e0a08 */
[C---:B--2---:R-:W-:Y:S02]  /*1520*/  @P3 IMAD R5, R20.reuse, R129, RZ ;  /* 0x0000008114053224 */ /* 0x044fe400078e02ff */
[----:B------:R-:W-:Y:S02]  /*1530*/  IMAD R0, R3, R0, R2 ;  /* 0x0000000003007224 */ /* 0x000fe400078e0202 */
[----:B------:R-:W-:-:S03]  /*1540*/  @P3 IMAD.WIDE.U32 R20, R20, R128, RZ ;  /* 0x0000008014143225 */ /* 0x000fc600078e00ff */
[----:B------:R-:W-:Y:S02]  /*1550*/  ISETP.GT.U32.AND P0, PT, R3, R0, PT ;  /* 0x000000000300720c */ /* 0x000fe40003f04070 */
[----:B------:R-:W-:Y:S02]  /*1560*/  @P3 IADD3 R5, R21, R5, RZ ;  /* 0x0000000515053210 */ /* 0x000fe40007ffe0ff */
[----:B------:R-:W-:-:S09]  /*1570*/  @P3 MOV R4, R20 ;  /* 0x0000001400043202 */ /* 0x000fd20000000f00 */
        /* <DEDUP_REMOVED lines=22> */
.L_x_1270:
[----:B------:R-:W-:Y:S01]  /*16e0*/  IMAD R0, R13, R128, RZ ;  /* 0x000000800d007224 */ /* 0x000fe200078e02ff */
[----:B------:R-:W-:Y:S01]  /*16f0*/  @!P0 LOP3.LUT R8, RZ, R9, RZ, 0x33, !PT ;  /* 0x00000009ff088212 */ /* 0x000fe200078e33ff */
[----:B------:R-:W-:Y:S01]  /*1700*/  IMAD.WIDE.U32 R20, R128, R15, R4 ;  /* 0x0000000f80147225 */ /* 0x000fe200078e0004 */
[----:B------:R-:W-:Y:S02]  /*1710*/  @P3 IADD3 R17, R12, R17, RZ ;  /* 0x000000110c113210 */ /* 0x000fe40007ffe0ff */
[----:B------:R-:W-:Y:S01]  /*1720*/  SHF.R.S32.HI R9, RZ, 0x1f, R8 ;  /* 0x0000001fff097819 */ /* 0x000fe20000011408 */
[----:B------:R-:W-:-:S04]  /*1730*/  IMAD R5, R129, R15, R0 ;  /* 0x0000000f81057224 */ /* 0x000fc800078e0200 */
[----:B--2---:R-:W-:Y:S01]  /*1740*/  IMAD R0, R9, R2, RZ ;  /* 0x0000000209007224 */ /* 0x004fe200078e02ff */
[----:B------:R-:W-:Y:S01]  /*1750*/  IADD3 R21, R21, R5, RZ ;  /* 0x0000000515157210 */ /* 0x000fe20007ffe0ff */
[----:B------:R-:W-:-:S04]  /*1760*/  @P3 IMAD.WIDE.U32 R4, R17, R6, RZ ;  /* 0x0000000611043225 */ /* 0x000fc800078e00ff */
[----:B------:R-:W-:Y:S01]  /*1770*/  IMAD.WIDE.U32 R22, R8, R2, R20 ;  /* 0x0000000208167225 */ /* 0x000fe200078e0014 */
[----:B------:R-:W-:-:S03]  /*1780*/  @P3 MOV R14, R4 ;  /* 0x00000004000e3202 */ /* 0x000fc60000000f00 */
[----:B------:R-:W-:Y:S02]  /*1790*/  IMAD R0, R8, R3, R0 ;  /* 0x0000000308007224 */ /* 0x000fe400078e0200 */
[----:B------:R-:W-:-:S03]  /*17a0*/  @P3 IMAD R6, R17, R7, R5 ;  /* 0x0000000711063224 */ /* 0x000fc600078e0205 */
        /* <DEDUP_REMOVED lines=13> */
[----:B------:R-:W-:Y:S02]  /*1880*/  IADD3 R6, R17, R3, RZ ;  /* 0x0000000311067210 */ /* 0x000fe40007ffe0ff */
[----:B------:R-:W-:-:S07]  /*1890*/  MOV R14, R16 ;  /* 0x00000010000e7202 */ /* 0x000fce0000000f00 */
.L_x_1269:
[----:B------:R-:W-:Y:S01]  /*18a0*/  ISETP.NE.AND P1, PT, R11, -0x1, PT ;  /* 0xffffffff0b00780c */ /* 0x000fe20003f25270 */
[----:B------:R-:W1:Y:S01]  /*18b0*/  S2UR UR8, SR_CgaCtaId ;  /* 0x00000000000879c3 */ /* 0x000e620000008800 */
[----:B------:R-:W-:Y:S01]  /*18c0*/  SHF.R.S32.HI R12, RZ, 0x1f, R117 ;  /* 0x0000001fff0c7819 */ /* 0x000fe20000011475 */
[----:B------:R-:W-:Y:S01]  /*18d0*/  ULDC.64 UR4, c[0x0][0x268] ;  /* 0x00009a0000047ab9 */ /* 0x000fe20000000a00 */
[----:B------:R-:W-:Y:S01]  /*18e0*/  IADD3 R174, -R123, R122, RZ ;  /* 0x0000007a7bae7210 */ /* 0x000fe20007ffe1ff */
[----:B------:R-:W-:Y:S01]  /*18f0*/  IMAD R9, R9, UR4, RZ ;  /* 0x0000000409097c24 */ /* 0x000fe2000f8e02ff */
[CC--:B------:R-:W-:Y:S01]  /*1900*/  LEA.HI R23, R12.reuse, R117.reuse, RZ, 0x2 ;  /* 0x000000750c177211 */ /* 0x0c0fe200078f10ff */
[----:B------:R-:W-:Y:S01]  /*1910*/  ULDC.64 UR6, c[0x0][0x258] ;  /* 0x0000960000067ab9 */ /* 0x000fe20000000a00 */
[-C--:B-----5:R-:W-:Y:S01]  /*1920*/  LEA.HI R10, R12, R117.reuse, RZ, 0x3 ;  /* 0x000000750c0a7211 */ /* 0x0a0fe200078f18ff */
[----:B------:R-:W-:Y:S01]  /*1930*/  VIADD R180, R118, 0xffffffff ;  /* 0xffffffff76b47836 */ /* 0x000fe20000000000 */
[----:B------:R-:W-:Y:S01]  /*1940*/  LOP3.LUT R184, R23, 0xfffffffc, RZ, 0xc0, !PT ;  /* 0xfffffffc17b87812 */ /* 0x000fe200078ec0ff */
[----:B------:R-:W-:Y:S01]  /*1950*/  BSSY B0, `(.L_x_1271) ;  /* 0x000005c000007945 */ /* 0x000fe20003800000 */
[----:B------:R-:W-:Y:S01]  /*1960*/  SHF.R.S32.HI R7, RZ, 0x3, R10 ;  /* 0x00000003ff077819 */ /* 0x000fe2000001140a */
[----:B------:R-:W2:Y:S01]  /*1970*/  @P1 LDC.64 R4, c[0x0][0x240] ;  /* 0x00009000ff041b82 */ /* 0x000ea20000000a00 */
[----:B------:R-:W-:Y:S01]  /*1980*/  SHF.R.S32.HI R16, RZ, 0x2, R23 ;  /* 0x00000002ff107819 */ /* 0x000fe20000011417 */
[----:B------:R-:W-:Y:S01]  /*1990*/  IMAD.IADD R184, R117, 0x1, -R184 ;  /* 0x0000000175b87824 */ /* 0x000fe200078e0ab8 */
[----:B------:R-:W-:Y:S01]  /*19a0*/  @!P1 SHF.R.S32.HI R21, RZ, 0x1f, R185 ;  /* 0x0000001fff159819 */ /* 0x000fe200000114b9 */
[----:B------:R-:W-:Y:S01]  /*19b0*/  IMAD.SHL.U32 R181, R7, 0x40, RZ ;  /* 0x0000004007b57824 */ /* 0x000fe200078e00ff */
[----:B------:R-:W-:Y:S01]  /*19c0*/  LEA.HI R124, R12, R117, RZ, 0x5 ;  /* 0x000000750c7c7211 */ /* 0x000fe200078f28ff */
[----:B------:R-:W-:Y:S01]  /*19d0*/  IMAD.SHL.U32 R184, R184, 0x8, RZ ;  /* 0x00000008b8b87824 */ /* 0x000fe200078e00ff */
[----:B------:R-:W-:Y:S01]  /*19e0*/  SHF.R.S32.HI R17, RZ, 0x1f, R16 ;  /* 0x0000001fff117819 */ /* 0x000fe20000011410 */
[----:B------:R-:W3:Y:S01]  /*19f0*/  @!P1 LDC.64 R2, c[0x0][0x228] ;  /* 0x00008a00ff029b82 */ /* 0x000ee20000000a00 */
[----:B------:R-:W-:Y:S01]  /*1a00*/  LOP3.LUT R181, R181, 0xc0, RZ, 0xc0, !PT ;  /* 0x000000c0b5b57812 */ /* 0x000fe200078ec0ff */
[C---:B------:R-:W-:Y:S01]  /*1a10*/  VIADD R183, R184.reuse, 0x20 ;  /* 0x00000020b8b77836 */ /* 0x040fe20000000000 */
[----:B------:R-:W-:Y:S01]  /*1a20*/  IADD3 R28, P0, R184, R14, RZ ;  /* 0x0000000eb81c7210 */ /* 0x000fe20007f1e0ff */
[----:B------:R-:W-:Y:S01]  /*1a30*/  VIADD R14, R16, 0x20 ;  /* 0x00000020100e7836 */ /* 0x000fe20000000000 */
[----:B------:R-:W-:Y:S01]  /*1a40*/  LOP3.LUT R20, R181, 0x18, R184, 0xf8, !PT ;  /* 0x00000018b5147812 */ /* 0x000fe200078ef8b8 */
[----:B------:R-:W-:Y:S01]  /*1a50*/  IMAD.WIDE R18, R19, 0x40, R16 ;  /* 0x0000004013127825 */ /* 0x000fe200078e0210 */
[----:B------:R-:W-:-:S02]  /*1a60*/  SHF.R.U32.HI R181, RZ, 0x3, R181 ;  /* 0x00000003ffb57819 */ /* 0x000fc400000116b5 */
[----:B------:R-:W-:Y:S02]  /*1a70*/  SHF.R.S32.HI R119, RZ, 0x5, R124 ;  /* 0x00000005ff777819 */ /* 0x000fe4000001147c */
[----:B------:R-:W-:Y:S02]  /*1a80*/  LOP3.LUT R181, R20, R181, RZ, 0x3c, !PT ;  /* 0x000000b514b57212 */ /* 0x000fe400078e3cff */
[----:B------:R-:W-:Y:S02]  /*1a90*/  ISETP.GE.AND P2, PT, R14, R174, PT ;  /* 0x000000ae0e00720c */ /* 0x000fe40003f46270 */
[----:B------:R-:W-:Y:S01]  /*1aa0*/  IADD3 R182, R184, 0x40, RZ ;  /* 0x00000040b8b67810 */ /* 0x000fe20007ffe0ff */
[----:B--2---:R-:W-:Y:S01]  /*1ab0*/  @P1 IMAD.WIDE.U32 R26, R11, R4, RZ ;  /* 0x000000040b1a1225 */ /* 0x004fe200078e00ff */
[----:B------:R-:W-:-:S03]  /*1ac0*/  LEA.HI R4, R23, R16, RZ, 0x1 ;  /* 0x0000001017047211 */ /* 0x000fc600078f08ff */
[----:B------:R-:W-:Y:S01]  /*1ad0*/  @P1 IMAD R5, R11, R5, R27 ;  /* 0x000000050b051224 */ /* 0x000fe200078e021b */
[----:B------:R-:W-:Y:S01]  /*1ae0*/  LOP3.LUT R11, R4, 0x7fffffe, RZ, 0xc0, !PT ;  /* 0x07fffffe040b7812 */ /* 0x000fe200078ec0ff */
[----:B------:R-:W-:Y:S01]  /*1af0*/  @P1 IMAD.MOV.U32 R4, RZ, RZ, R26 ;  /* 0x000000ffff041224 */ /* 0x000fe200078e001a */
[----:B------:R-:W-:Y:S01]  /*1b00*/  SHF.R.S32.HI R27, RZ, 0x1f, R24 ;  /* 0x0000001fff1b7819 */ /* 0x000fe20000011418 */
[-C--:B---3--:R-:W-:Y:S01]  /*1b10*/  @!P1 IMAD R20, R21, R2.reuse, RZ ;  /* 0x0000000215149224 */ /* 0x088fe200078e02ff */
[----:B------:R-:W-:Y:S01]  /*1b20*/  IADD3 R26, R16, -R11, RZ ;  /* 0x8000000b101a7210 */ /* 0x000fe20007ffe0ff */
[----:B------:R-:W-:-:S04]  /*1b30*/  @!P1 IMAD.WIDE.U32 R30, R185, R2, RZ ;  /* 0x00000002b91e9225 */ /* 0x000fc800078e00ff */
[----:B------:R-:W-:Y:S01]  /*1b40*/  @!P1 IMAD R20, R185, R3, R20 ;  /* 0x00000003b9149224 */ /* 0x000fe200078e0214 */
[----:B------:R-:W-:Y:S01]  /*1b50*/  SHF.R.S32.HI R3, RZ, 0x1f, R184 ;  /* 0x0000001fff037819 */ /* 0x000fe200000114b8 */
[----:B------:R-:W-:Y:S02]  /*1b60*/  @!P1 IMAD.MOV.U32 R4, RZ, RZ, R30 ;  /* 0x000000ffff049224 */ /* 0x000fe400078e001e */
[----:B------:R-:W-:Y:S01]  /*1b70*/  @!P1 IMAD.IADD R5, R31, 0x1, R20 ;  /* 0x000000011f059824 */ /* 0x000fe200078e0214 */
[----:B------:R-:W-:Y:S01]  /*1b80*/  IADD3.X R29, R3, R6, RZ, P0, !PT ;  /* 0x00000006031d7210 */ /* 0x000fe200007fe4ff */
[----:B------:R-:W-:Y:S01]  /*1b90*/  IMAD R6, R8, UR5, R9 ;  /* 0x0000000508067c24 */ /* 0x000fe2000f8e0209 */
[C---:B------:R-:W-:Y:S01]  /*1ba0*/  IADD3 R4, P0, R184.reuse, R4, RZ ;  /* 0x00000004b8047210 */ /* 0x040fe20007f1e0ff */
[----:B------:R-:W-:Y:S01]  /*1bb0*/  IMAD R26, R119, 0x8, R26 ;  /* 0x00000008771a7824 */ /* 0x000fe200078e021a */
[----:B------:R-:W-:Y:S01]  /*1bc0*/  IADD3 R22, P1, R184, R22, RZ ;  /* 0x00000016b8167210 */ /* 0x000fe20007f3e0ff */
[----:B------:R-:W-:Y:S01]  /*1bd0*/  IMAD.WIDE.U32 R8, R8, UR4, R28 ;  /* 0x0000000408087c25 */ /* 0x000fe2000f8e001c */
[----:B------:R-:W-:-:S02]  /*1be0*/  UMOV UR4, 0x400 ;  /* 0x0000040000047882 */ /* 0x000fc40000000000 */
[----:B-1----:R-:W-:Y:S01]  /*1bf0*/  ULEA UR4, UR8, UR4, 0x18 ;  /* 0x0000000408047291 */ /* 0x002fe2000f8ec03f */
[----:B------:R-:W-:Y:S01]  /*1c00*/  IMAD.X R5, R3, 0x1, R5, P0 ;  /* 0x0000000103057824 */ /* 0x000fe200000e0605 */
[----:B------:R-:W-:Y:S01]  /*1c10*/  ISETP.GE.AND P0, PT, R16, R174, PT ;  /* 0x000000ae1000720c */ /* 0x000fe20003f06270 */
[----:B------:R-:W-:Y:S02]  /*1c20*/  IMAD R27, R27, UR6, RZ ;  /* 0x000000061b1b7c24 */ /* 0x000fe4000f8e02ff */
[----:B------:R-:W-:Y:S01]  /*1c30*/  IMAD.X R23, R3, 0x1, R0, P1 ;  /* 0x0000000103177824 */ /* 0x000fe200008e0600 */
[----:B------:R-:W-:Y:S01]  /*1c40*/  SHF.L.U32 R0, R180, 0x7, RZ ;  /* 0x00000007b4007819 */ /* 0x000fe200000006ff */
        /* <DEDUP_REMOVED lines=44> */
.L_x_1272:
[----:B------:R-:W-:Y:S05]  /*1f10*/  BSYNC B0 ;  /* 0x0000000000007941 */ /* 0x000fea0003800000 */
.L_x_1271:
        /* <DEDUP_REMOVED lines=40> */
.L_x_1274:
[----:B------:R-:W-:Y:S05]  /*21a0*/  BSYNC B0 ;  /* 0x0000000000007941 */ /* 0x000fea0003800000 */
.L_x_1273:
        /* <DEDUP_REMOVED lines=8> */
[----:B------:R-:W-:-:S03]  /*2230*/  ISETP.GE.AND P1, PT, R18, R11, PT ;  /* 0x0000000b1200720c */ /* 0x000fc60003f26270 */
[----:B------:R-:W-:Y:S01]  /*2240*/  IMAD.SHL.U32 R177, R128, 0x20, RZ ;  /* 0x0000002080b17824 */ /* 0x000fe200078e00ff */
[----:B------:R-:W-:Y:S02]  /*2250*/  IADD3 R137, R23, R137, RZ ;  /* 0x0000008917897210 */ /* 0x000fe40007ffe0ff */
[----:B------:R-:W-:Y:S01]  /*2260*/  MOV R136, R22 ;  /* 0x0000001600887202 */ /* 0x000fe20000000f00 */
[----:B------:R-:W-:Y:S06]  /*2270*/  @P0 BRA `(.L_x_1276) ;  /* 0x00000000007c0947 */ /* 0x000fec0003800000 */
        /* <DEDUP_REMOVED lines=31> */
.L_x_1276:
[----:B------:R-:W-:Y:S05]  /*2470*/  BSYNC B0 ;  /* 0x0000000000007941 */ /* 0x000fea0003800000 */
.L_x_1275:
        /* <DEDUP_REMOVED lines=33> */
.L_x_1278:
[----:B------:R-:W-:Y:S05]  /*2690*/  BSYNC B0 ;  /* 0x0000000000007941 */ /* 0x000fea0003800000 */
.L_x_1277:
        /* <DEDUP_REMOVED lines=35> */
.L_x_1280:
[----:B------:R-:W-:Y:S05]  /*28d0*/  BSYNC B0 ;  /* 0x0000000000007941 */ /* 0x000fea0003800000 */
.L_x_1279:
[-C--:B------:R-:W-:Y:S01]  /*28e0*/  ISETP.GE.AND P2, PT, R20, R11.reuse, PT ;  /* 0x0000000b1400720c */ /* 0x080fe20003f46270 */
[----:B------:R-:W-:Y:S01]  /*28f0*/  BSSY B0, `(.L_x_1281) ;  /* 0x0000023000007945 */ /* 0x000fe20003800000 */
[----:B------:R-:W-:-:S11]  /*2900*/  ISETP.GE.AND P1, PT, R16, R11, PT ;  /* 0x0000000b1000720c */ /* 0x000fd60003f26270 */
[----:B------:R-:W-:Y:S05]  /*2910*/  @P2 BRA `(.L_x_1282) ;  /* 0x0000000000802947 */ /* 0x000fea0003800000 */
[----:B------:R-:W-:Y:S01]  /*2920*/  ULDC UR5, c[0x0][0x2d0] ;  /* 0x0000b40000057ab9 */ /* 0x000fe20000000800 */
[----:B------:R-:W-:Y:S01]  /*2930*/  IMAD R22, R129, 0x60, RZ ;  /* 0x0000006081167824 */ /* 0x000fe200078e02ff */
[----:B------:R-:W-:Y:S01]  /*2940*/  ISETP.GE.AND P5, PT, R184, UR5, PT ;  /* 0x00000005b8007c0c */ /* 0x000fe2000bfa6270 */
[----:B------:R-:W-:Y:S01]  /*2950*/  IMAD.WIDE.U32 R24, R128, 0x60, R136 ;  /* 0x0000006080187825 */ /* 0x000fe200078e0088 */
[----:B------:R-:W-:Y:S02]  /*2960*/  ISETP.GE.AND P4, PT, R183, UR5, PT ;  /* 0x00000005b7007c0c */ /* 0x000fe4000bf86270 */
[----:B------:R-:W-:Y:S01]  /*2970*/  ISETP.GE.AND P2, PT, R182, UR5, PT ;  /* 0x00000005b6007c0c */ /* 0x000fe2000bf46270 */
[----:B------:R-:W-:-:S08]  /*2980*/  IMAD.IADD R22, R25, 0x1, R22 ;  /* 0x0000000119167824 */ /* 0x000fd000078e0216 */
        /* <DEDUP_REMOVED lines=25> */
.L_x_1282:
[----:B------:R-:W-:Y:S05]  /*2b20*/  BSYNC B0 ;  /* 0x0000000000007941 */ /* 0x000fea0003800000 */
.L_x_1281:
[----:B------:R-:W0:Y:S01]  /*2b30*/  LDGDEPBAR ;  /* 0x00000000000079af */ /* 0x000e220000000000 */
[----:B------:R-:W-:Y:S01]  /*2b40*/  LEA.HI R12, R12, R117, RZ, 0x4 ;  /* 0x000000750c0c7211 */ /* 0x000fe200078f20ff */
[----:B------:R-:W-:Y:S01]  /*2b50*/  IMAD.X R13, R17, 0x1, R13, P0 ;  /* 0x00000001110d7824 */ /* 0x000fe200000e060d */
[C---:B--23--:R-:W-:Y:S01]  /*2b60*/  LOP3.LUT R4, R10.reuse, 0xfffffff8, RZ, 0xc0, !PT ;  /* 0xfffffff80a047812 */ /* 0x04cfe200078ec0ff */
[----:B------:R-:W2:Y:S01]  /*2b70*/  LDC.64 R130, c[0x0][0x250] ;  /* 0x00009400ff827b82 */ /* 0x000ea20000000a00 */
[----:B-1--4-:R-:W-:Y:S01]  /*2b80*/  SHF.R.S32.HI R2, RZ, 0x4, R12 ;  /* 0x00000004ff027819 */ /* 0x012fe2000001140c */
[----:B------:R-:W-:Y:S01]  /*2b90*/  IMAD.IADD R9, R9, 0x1, R6 ;  /* 0x0000000109097824 */ /* 0x000fe200078e0206 */
[----:B------:R-:W-:Y:S01]  /*2ba0*/  LEA.HI R5, R10, R7, RZ, 0x1 ;  /* 0x000000070a057211 */ /* 0x000fe200078f08ff */
[----:B------:R-:W-:Y:S01]  /*2bb0*/  IMAD.IADD R10, R117, 0x1, -R4 ;  /* 0x00000001750a7824 */ /* 0x000fe200078e0a04 */
[----:B------:R-:W-:Y:S01]  /*2bc0*/  LOP3.LUT R12, R12, 0xfffffff0, RZ, 0xc0, !PT ;  /* 0xfffffff00c0c7812 */ /* 0x000fe200078ec0ff */
[----:B------:R-:W-:Y:S01]  /*2bd0*/  ULDC.64 UR6, c[0x0][0x220] ;  /* 0x0000880000067ab9 */ /* 0x000fe20000000a00 */
[----:B------:R-:W-:Y:S01]  /*2be0*/  LEA.HI R3, R2, R2, RZ, 0x1 ;  /* 0x0000000202037211 */ /* 0x000fe200078f08ff */
[----:B------:R-:W-:Y:S01]  /*2bf0*/  BSSY B0, `(.L_x_1283) ;  /* 0x0000054000007945 */ /* 0x000fe20003800000 */
[----:B------:R-:W-:Y:S01]  /*2c00*/  LOP3.LUT R4, R5, 0xfffffffe, RZ, 0xc0, !PT ;  /* 0xfffffffe05047812 */ /* 0x000fe200078ec0ff */
[----:B------:R-:W-:Y:S01]  /*2c10*/  IMAD.IADD R113, R117, 0x1, -R12 ;  /* 0x0000000175717824 */ /* 0x000fe200078e0a0c */
[----:B------:R-:W-:-:S02]  /*2c20*/  LOP3.LUT R3, R3, 0xfffffffe, RZ, 0xc0, !PT ;  /* 0xfffffffe03037812 */ /* 0x000fc400078ec0ff */
[----:B------:R-:W-:Y:S01]  /*2c30*/  LEA.HI R17, R10, R10, RZ, 0x1 ;  /* 0x0000000a0a117211 */ /* 0x000fe200078f08ff */
[----:B------:R-:W-:Y:S01]  /*2c40*/  IMAD.IADD R5, R7, 0x1, -R4 ;  /* 0x0000000107057824 */ /* 0x000fe200078e0a04 */
[----:B------:R-:W-:Y:S01]  /*2c50*/  LEA.HI R12, R113, R113, RZ, 0x1 ;  /* 0x00000071710c7211 */ /* 0x000fe200078f08ff */
[----:B------:R-:W-:Y:S01]  /*2c60*/  IMAD.IADD R7, R2, 0x1, -R3 ;  /* 0x0000000102077824 */ /* 0x000fe200078e0a03 */
[----:B------:R-:W-:Y:S01]  /*2c70*/  SHF.R.S32.HI R3, RZ, 0x1, R17 ;  /* 0x00000001ff037819 */ /* 0x000fe20000011411 */
[----:B------:R-:W-:Y:S01]  /*2c80*/  IMAD.SHL.U32 R5, R5, 0x8, RZ ;  /* 0x0000000805057824 */ /* 0x000fe200078e00ff */
[----:B------:R-:W-:Y:S01]  /*2c90*/  ISETP.GE.AND P3, PT, R14, R11, PT ;  /* 0x0000000b0e00720c */ /* 0x000fe20003f66270 */
[----:B------:R-:W-:-:S04]  /*2ca0*/  DEPBAR.LE SB0, 0x0 ;  /* 0x000080000000791a */ /* 0x000fc80000000000 */
[----:B------:R-:W-:Y:S01]  /*2cb0*/  BAR.SYNC.DEFER_BLOCKING 0x0 ;  /* 0x0000000000007b1d */ /* 0x000fe20000010000 */
[-C--:B------:R-:W-:Y:S01]  /*2cc0*/  ISETP.GE.AND P5, PT, R18, R11.reuse, PT ;  /* 0x0000000b1200720c */ /* 0x080fe20003fa6270 */
[----:B------:R-:W-:Y:S01]  /*2cd0*/  IMAD.SHL.U32 R2, R3, 0x40, RZ ;  /* 0x0000004003027824 */ /* 0x000fe200078e00ff */
[----:B------:R-:W-:Y:S01]  /*2ce0*/  ISETP.GE.AND P4, PT, R20, R11, PT ;  /* 0x0000000b1400720c */ /* 0x000fe20003f86270 */
[----:B--2---:R-:W-:Y:S01]  /*2cf0*/  IMAD.WIDE.U32 R120, R15, R130, R8 ;  /* 0x000000820f787225 */ /* 0x004fe200078e0008 */
[--C-:B------:R-:W-:Y:S02]  /*2d00*/  SHF.R.S32.HI R11, RZ, 0x1, R12.reuse ;  /* 0x00000001ff0b7819 */ /* 0x100fe4000001140c */
[----:B------:R-:W-:Y:S01]  /*2d10*/  SHF.R.S32.HI R4, RZ, 0x1f, R12 ;  /* 0x0000001fff047819 */ /* 0x000fe2000001140c */
[----:B------:R-:W-:Y:S01]  /*2d20*/  IMAD.SHL.U32 R179, R130, 0x20, RZ ;  /* 0x0000002082b37824 */ /* 0x000fe200078e00ff */
[----:B------:R-:W-:Y:S02]  /*2d30*/  LOP3.LUT R2, R2, 0xc0, RZ, 0xc0, !PT ;  /* 0x000000c002027812 */ /* 0x000fe400078ec0ff */
[----:B------:R-:W-:-:S02]  /*2d40*/  LEA.HI R4, R4, R11, RZ, 0x2 ;  /* 0x0000000b04047211 */ /* 0x000fc400078f10ff */
[----:B------:R-:W-:Y:S02]  /*2d50*/  SHF.R.S32.HI R14, RZ, 0x1f, R113 ;  /* 0x0000001fff0e7819 */ /* 0x000fe40000011471 */
[----:B------:R-:W-:Y:S02]  /*2d60*/  LOP3.LUT R4, R4, 0xfffffffc, RZ, 0xc0, !PT ;  /* 0xfffffffc04047812 */ /* 0x000fe400078ec0ff */
[----:B------:R-:W-:Y:S02]  /*2d70*/  LOP3.LUT R5, R2, 0x8, R5, 0xf8, !PT ;  /* 0x0000000802057812 */ /* 0x000fe400078ef805 */
[----:B------:R-:W-:Y:S01]  /*2d80*/  LOP3.LUT R17, R17, 0xfffffffe, RZ, 0xc0, !PT ;  /* 0xfffffffe11117812 */ /* 0x000fe200078ec0ff */
[----:B------:R-:W-:Y:S01]  /*2d90*/  IMAD.IADD R4, R11, 0x1, -R4 ;  /* 0x000000010b047824 */ /* 0x000fe200078e0a04 */
[----:B------:R-:W-:Y:S02]  /*2da0*/  SHF.R.U32.HI R2, RZ, 0x3, R2 ;  /* 0x00000003ff027819 */ /* 0x000fe40000011602 */
[----:B------:R-:W-:Y:S01]  /*2db0*/  LEA.HI R6, R14, R113, RZ, 0x3 ;  /* 0x000000710e067211 */ /* 0x000fe200078f18ff */
[----:B------:R-:W-:Y:S01]  /*2dc0*/  IMAD.IADD R10, R10, 0x1, -R17 ;  /* 0x000000010a0a7824 */ /* 0x000fe200078e0a11 */
[----:B------:R-:W-:Y:S01]  /*2dd0*/  LOP3.LUT R12, R12, 0x7fffffe, RZ, 0xc0, !PT ;  /* 0x07fffffe0c0c7812 */ /* 0x000fe200078ec0ff */
[----:B------:R1:W-:Y:S01]  /*2de0*/  @P1 STS [R181+0x9000], RZ ;  /* 0x009000ffb5001388 */ /* 0x0003e20000000800 */
[----:B------:R-:W-:Y:S01]  /*2df0*/  LOP3.LUT R2, R5, R2, RZ, 0x3c, !PT ;  /* 0x0000000205027212 */ /* 0x000fe200078e3cff */
[----:B------:R-:W-:Y:S01]  /*2e00*/  IMAD.SHL.U32 R6, R6, 0x20, RZ ;  /* 0x0000002006067824 */ /* 0x000fe200078e00ff */
[----:B------:R-:W-:Y:S01]  /*2e10*/  LEA R196, P0, R120, UR6, 0x1 ;  /* 0x0000000678c47c11 */ /* 0x000fe2000f8008ff */
[----:B------:R-:W-:Y:S01]  /*2e20*/  IMAD.SHL.U32 R5, R4, 0x40, RZ ;  /* 0x0000004004057824 */ /* 0x000fe200078e00ff */
[----:B------:R1:W-:Y:S01]  /*2e30*/  @P1 STS [R181+0x9004], RZ ;  /* 0x009004ffb5001388 */ /* 0x0003e20000000800 */
[----:B------:R-:W-:Y:S01]  /*2e40*/  IMAD.IADD R113, R113, 0x1, -R12 ;  /* 0x0000000171717824 */ /* 0x000fe200078e0a0c */
[----:B------:R-:W-:Y:S01]  /*2e50*/  LOP3.LUT R112, R6, 0xffffff00, RZ, 0xc0, !PT ;  /* 0xffffff0006707812 */ /* 0x000fe200078ec0ff */
[C---:B------:R-:W-:Y:S01]  /*2e60*/  IMAD R11, R7.reuse, 0x8, R10 ;  /* 0x00000008070b7824 */ /* 0x040fe200078e020a */
[----:B------:R1:W-:Y:S01]  /*2e70*/  @P1 STS.64 [R181+0x9008], RZ ;  /* 0x009008ffb5001388 */ /* 0x0003e20000000a00 */
[----:B------:R-:W-:Y:S01]  /*2e80*/  IMAD.SHL.U32 R12, R7, 0x8, RZ ;  /* 0x00000008070c7824 */ /* 0x000fe200078e00ff */
[----:B------:R-:W-:Y:S01]  /*2e90*/  LOP3.LUT R5, R5, 0xc0, RZ, 0xc0, !PT ;  /* 0x000000c005057812 */ /* 0x000fe200078ec0ff */
[----:B------:R-:W-:Y:S01]  /*2ea0*/  IMAD.U32 R172, R11, 0x20, R2 ;  /* 0x000000200bac7824 */ /* 0x000fe200078e0002 */
[----:B------:R1:W-:Y:S01]  /*2eb0*/  @P1 STS.128 [R181+0xb000], RZ ;  /* 0x00b000ffb5001388 */ /* 0x0003e20000000c00 */
[----:B------:R-:W-:Y:S01]  /*2ec0*/  IMAD R10, R13, R130, RZ ;  /* 0x000000820d0a7224 */ /* 0x000fe200078e02ff */
[----:B------:R-:W-:Y:S01]  /*2ed0*/  LOP3.LUT R7, R5, 0x8, R12, 0xf8, !PT ;  /* 0x0000000805077812 */ /* 0x000fe200078ef80c */
[----:B------:R-:W-:Y:S01]  /*2ee0*/  IMAD R6, R119, 0x200, R112 ;  /* 0x0000020077067824 */ /* 0x000fe200078e0270 */
[----:B------:R1:W-:Y:S01]  /*2ef0*/  @P1 STS.128 [R181+0xd000], RZ ;  /* 0x00d000ffb5001388 */ /* 0x0003e20000000c00 */
[----:B------:R-:W-:Y:S01]  /*2f00*/  SHF.R.U32.HI R2, RZ, 0x3, R5 ;  /* 0x00000003ff027819 */ /* 0x000fe20000011605 */
[----:B------:R-:W-:Y:S01]  /*2f10*/  IMAD R5, R15, R131, R10 ;  /* 0x000000830f057224 */ /* 0x000fe200078e020a */
[----:B------:R-:W-:Y:S01]  /*2f20*/  SHF.L.U64.HI R178, R130, 0x5, R131 ;  /* 0x0000000582b27819 */ /* 0x000fe20000010283 */
[----:B------:R-:W-:Y:S01]  /*2f30*/  IMAD R173, R113, 0x20, R6 ;  /* 0x0000002071ad7824 */ /* 0x000fe200078e0206 */
[----:B------:R-:W-:Y:S01]  /*2f40*/  LOP3.LUT R2, R7, R2, RZ, 0x3c, !PT ;  /* 0x0000000207027212 */ /* 0x000fe200078e3cff */
[----:B------:R-:W-:Y:S01]  /*2f50*/  IMAD.IADD R116, R121, 0x1, R5 ;  /* 0x0000000179747824 */ /* 0x000fe200078e0205 */
[----:B------:R-:W-:-:S03]  /*2f60*/  LEA R172, R172, UR4, 0x1 ;  /* 0x00000004acac7c11 */ /* 0x000fc6000f8e08ff */
[----:B------:R-:W-:Y:S01]  /*2f70*/  IMAD.IADD R173, R2, 0x1, R173 ;  /* 0x0000000102ad7824 */ /* 0x000fe200078e02ad */
[----:B------:R-:W-:-:S04]  /*2f80*/  LEA.HI.X R197, R120, UR7, R116, 0x1, P0 ;  /* 0x0000000778c57c11 */ /* 0x000fc800080f0c74 */
        /* <DEDUP_REMOVED lines=26> */
.L_x_1284:
[----:B------:R-:W-:Y:S05]  /*3130*/  BSYNC B0 ;  /* 0x0000000000007941 */ /* 0x000fea0003800000 */
.L_x_1283:
        /* <DEDUP_REMOVED lines=31> */
.L_x_1286:
[----:B------:R-:W-:Y:S05]  /*3330*/  BSYNC B0 ;  /* 0x0000000000007941 */ /* 0x000fea0003800000 */
.L_x_1285:
        /* <DEDUP_REMOVED lines=33> */
.L_x_1288:
[----:B------:R-:W-:Y:S05]  /*3550*/  BSYNC B0 ;  /* 0x0000000000007941 */ /* 0x000fea0003800000 */
.L_x_1287:
        /* <DEDUP_REMOVED lines=36> */
.L_x_1290:
[----:B------:R-:W-:Y:S05]  /*37a0*/  BSYNC B0 ;  /* 0x0000000000007941 */ /* 0x000fea0003800000 */
.L_x_1289:
[----:B------:R-:W-:Y:S01]  /*37b0*/  LDSM.16.M88.4 R88, [R173] ;  /* 0x00000000ad58783b */ /* 0x000fe20000000200 */
[----:B------:R-:W-:Y:S01]  /*37c0*/  LOP3.LUT P0, RZ, R3, 0x2, RZ, 0xc0, !PT ;  /* 0x0000000203ff7812 */ /* 0x000fe2000780c0ff */
[----:B------:R-:W-:Y:S01]  /*37d0*/  IMAD.MOV.U32 R3, RZ, RZ, 0x10 ;  /* 0x00000010ff037424 */ /* 0x000fe200078e00ff */
[----:B------:R-:W-:Y:S01]  /*37e0*/  LOP3.LUT P1, RZ, R4, 0x2, RZ, 0xc0, !PT ;  /* 0x0000000204ff7812 */ /* 0x000fe2000782c0ff */
[----:B------:R-:W5:Y:S01]  /*37f0*/  LDSM.16.M88.4 R40, [R172+0x3c00] ;  /* 0x003c0000ac28783b */ /* 0x000f620000000200 */
[----:B------:R-:W-:Y:S01]  /*3800*/  IMAD.MOV.U32 R5, RZ, RZ, 0x20 ;  /* 0x00000020ff057424 */ /* 0x000fe200078e00ff */
[----:B------:R-:W-:Y:S01]  /*3810*/  LOP3.LUT R124, R124, 0xffffffe0, RZ, 0xc0, !PT ;  /* 0xffffffe07c7c7812 */ /* 0x000fe200078ec0ff */
[----:B------:R-:W-:Y:S01]  /*3820*/  IMAD R119, R119, 0x10, R123 ;  /* 0x0000001077777824 */ /* 0x000fe200078e027b */
[----:B------:R-:W3:Y:S01]  /*3830*/  LDSM.16.M88.4 R64, [R172+0x3000] ;  /* 0x00300000ac40783b */ /* 0x000ee20000000200 */
[----:B------:R-:W-:Y:S01]  /*3840*/  SEL R3, R3, 0xfffffff0, !P1 ;  /* 0xfffffff003037807 */ /* 0x000fe20004800000 */
[----:B------:R-:W-:Y:S01]  /*3850*/  IMAD R113, R113, 0x20, R112 ;  /* 0x0000002071717824 */ /* 0x000fe200078e0270 */
[----:B------:R-:W-:Y:S01]  /*3860*/  SEL R5, R5, 0xffffffe0, !P0 ;  /* 0xffffffe005057807 */ /* 0x000fe20004000000 */
[----:B------:R-:W4:Y:S01]  /*3870*/  LDSM.16.M88.4 R20, [R172+0x4000] ;  /* 0x00400000ac14783b */ /* 0x000f220000000200 */
[----:B------:R-:W-:-:S02]  /*3880*/  IMAD.IADD R124, R117, 0x1, -R124 ;  /* 0x00000001757c7824 */ /* 0x000fc400078e0a7c */
[----:B------:R-:W-:Y:S01]  /*3890*/  IMAD R171, R3, 0x2, R173 ;  /* 0x0000000203ab7824 */ /* 0x000fe200078e02ad */
[----:B------:R-:W4:Y:S01]  /*38a0*/  LDSM.16.M88.4 R96, [R172+0x4800] ;  /* 0x00480000ac60783b */ /* 0x000f220000000200 */
[----:B------:R-:W-:Y:S02]  /*38b0*/  IMAD.IADD R169, R172, 0x1, R5 ;  /* 0x00000001aca97824 */ /* 0x000fe400078e0205 */
[----:B------:R-:W-:Y:S01]  /*38c0*/  IMAD.SHL.U32 R117, R117, 0x2, RZ ;  /* 0x0000000275757824 */ /* 0x000fe200078e00ff */
[----:B------:R-:W4:Y:S04]  /*38d0*/  LDSM.16.M88.4 R56, [R172+0x3400] ;  /* 0x00340000ac38783b */ /* 0x000f280000000200 */
[----:B------:R-:W4:Y:S01]  /*38e0*/  LDSM.16.M88.4 R48, [R172+0x3800] ;  /* 0x00380000ac30783b */ /* 0x000f220000000200 */
[----:B------:R-:W-:-:S03]  /*38f0*/  LOP3.LUT R117, R117, 0x6, RZ, 0xc0, !PT ;  /* 0x0000000675757812 */ /* 0x000fc600078ec0ff */
[----:B------:R-:W4:Y:S04]  /*3900*/  LDSM.16.M88.4 R12, [R172+0x4400] ;  /* 0x00440000ac0c783b */ /* 0x000f280000000200 */
[----:B------:R-:W4:Y:S04]  /*3910*/  LDSM.16.M88.4 R76, [R172+0x4c00] ;  /* 0x004c0000ac4c783b */ /* 0x000f280000000200 */
[----:B------:R-:W-:Y:S04]  /*3920*/  LDSM.16.M88.4 R24, [R171] ;  /* 0x00000000ab18783b */ /* 0x000fe80000000200 */
[----:B------:R-:W4:Y:S04]  /*3930*/  LDSM.16.M88.4 R72, [R169+0x3c00] ;  /* 0x003c0000a948783b */ /* 0x000f280000000200 */
[----:B------:R-:W4:Y:S01]  /*3940*/  LDSM.16.M88.4 R108, [R169+0x3000] ;  /* 0x00300000a96c783b */ /* 0x000f220000000200 */
[C---:B-----5:R-:W-:Y:S03]  /*3950*/  HMMA.16816.F32.BF16 R44, R88.reuse, R40, RZ ;  /* 0x00000028582c723c */ /* 0x060fe600000418ff */
[----:B------:R-:W5:Y:S03]  /*3960*/  LDSM.16.M88.4 R32, [R169+0x4000] ;  /* 0x00400000a920783b */ /* 0x000f660000000200 */
[C---:B------:R-:W-:Y:S01]  /*3970*/  HMMA.16816.F32.BF16 R40, R88.reuse, R42, RZ ;  /* 0x0000002a5828723c */ /* 0x040fe200000418ff */
[----:B-12---:R-:W1:Y:S04]  /*3980*/  LDSM.16.M88.4 R4, [R169+0x4800] ;  /* 0x00480000a904783b */ /* 0x006e680000000200 */
[----:B------:R-:W2:Y:S01]  /*3990*/  LDSM.16.M88.4 R28, [R169+0x4400] ;  /* 0x00440000a91c783b */ /* 0x000ea20000000200 */
[C---:B---3--:R-:W-:Y:S03]  /*39a0*/  HMMA.16816.F32.BF16 R68, R88.reuse, R64, RZ ;  /* 0x000000405844723c */ /* 0x048fe600000418ff */
[----:B------:R-:W3:Y:S03]  /*39b0*/  LDSM.16.M88.4 R104, [R169+0x3400] ;  /* 0x00340000a968783b */ /* 0x000ee60000000200 */
[C---:B------:R-:W-:Y:S01]  /*39c0*/  HMMA.16816.F32.BF16 R64, R88.reuse, R66, RZ ;  /* 0x000000425840723c */ /* 0x040fe200000418ff */
[----:B------:R-:W3:Y:S04]  /*39d0*/  LDSM.16.M88.4 R100, [R169+0x3800] ;  /* 0x00380000a964783b */ /* 0x000ee80000000200 */
[----:B------:R-:W3:Y:S01]  /*39e0*/  LDSM.16.M88.4 R84, [R169+0x4c00] ;  /* 0x004c0000a954783b */ /* 0x000ee20000000200 */
[C---:B----4-:R-:W-:Y:S03]  /*39f0*/  HMMA.16816.F32.BF16 R36, R88.reuse, R20, RZ ;  /* 0x000000145824723c */ /* 0x050fe600000418ff */
        /* <DEDUP_REMOVED lines=12> */
[----:B------:R-:W-:Y:S01]  /*3ac0*/  HMMA.16816.F32.BF16 R88, R88, R78, RZ ;  /* 0x0000004e5858723c */ /* 0x000fe200000418ff */
[----:B------:R-:W4:Y:S05]  /*3ad0*/  LDSM.16.M88.4 R76, [R172+0x5000] ;  /* 0x00500000ac4c783b */ /* 0x000f2a0000000200 */
[C---:B------:R-:W-:Y:S06]  /*3ae0*/  HMMA.16816.F32.BF16 R44, R24.reuse, R72, R44 ;  /* 0x00000048182c723c */ /* 0x040fec000004182c */
[C---:B------:R-:W-:Y:S01]  /*3af0*/  HMMA.16816.F32.BF16 R40, R24.reuse, R74, R40 ;  /* 0x0000004a1828723c */ /* 0x040fe20000041828 */
[----:B------:R-:W4:Y:S05]  /*3b00*/  LDSM.16.M88.4 R72, [R172+0x5400] ;  /* 0x00540000ac48783b */ /* 0x000f2a0000000200 */
[C---:B------:R-:W-:Y:S06]  /*3b10*/  HMMA.16816.F32.BF16 R68, R24.reuse, R108, R68 ;  /* 0x0000006c1844723c */ /* 0x040fec0000041844 */
[C---:B------:R-:W-:Y:S01]  /*3b20*/  HMMA.16816.F32.BF16 R64, R24.reuse, R110, R64 ;  /* 0x0000006e1840723c */ /* 0x040fe20000041840 */
[----:B------:R-:W-:Y:S05]  /*3b30*/  LDSM.16.M88.4 R108, [R172+0x6400] ;  /* 0x00640000ac6c783b */ /* 0x000fea0000000200 */
[C---:B-----5:R-:W-:Y:S06]  /*3b40*/  HMMA.16816.F32.BF16 R36, R24.reuse, R32, R36 ;  /* 0x000000201824723c */ /* 0x060fec0000041824 */
[C---:B------:R-:W-:Y:S01]  /*3b50*/  HMMA.16816.F32.BF16 R20, R24.reuse, R34, R20 ;  /* 0x000000221814723c */ /* 0x040fe20000041814 */
[----:B------:R-:W5:Y:S05]  /*3b60*/  LDSM.16.M88.4 R32, [R172+0x5800] ;  /* 0x00580000ac20783b */ /* 0x000f6a0000000200 */
        /* <DEDUP_REMOVED lines=8> */
[----:B------:R-:W-:Y:S05]  /*3bf0*/  LDSM.16.M88.4 R104, [R171+0x1000] ;  /* 0x00100000ab68783b */ /* 0x000fea0000000200 */
[C---:B------:R-:W-:Y:S06]  /*3c00*/  HMMA.16816.F32.BF16 R52, R24.reuse, R100, R52 ;  /* 0x000000641834723c */ /* 0x040fec0000041834 */
[C---:B------:R-:W-:Y:S01]  /*3c10*/  HMMA.16816.F32.BF16 R48, R24.reuse, R102, R48 ;  /* 0x000000661830723c */ /* 0x040fe20000041830 */
[----:B------:R-:W-:Y:S05]  /*3c20*/  LDSM.16.M88.4 R100, [R172+0x6800] ;  /* 0x00680000ac64783b */ /* 0x000fea0000000200 */
[C---:B------:R-:W-:Y:S06]  /*3c30*/  HMMA.16816.F32.BF16 R92, R24.reuse, R84, R92 ;  /* 0x00000054185c723c */ /* 0x040fec000004185c */
[----:B------:R-:W-:Y:S01]  /*3c40*/  HMMA.16816.F32.BF16 R88, R24, R86, R88 ;  /* 0x000000561858723c */ /* 0x000fe20000041858 */
[----:B------:R-:W3:Y:S04]  /*3c50*/  LDSM.16.M88.4 R84, [R172+0x6c00] ;  /* 0x006c0000ac54783b */ /* 0x000ee80000000200 */
[----:B------:R-:W3:Y:S01]  /*3c60*/  LDSM.16.M88.4 R24, [R169+0x5000] ;  /* 0x00500000a918783b */ /* 0x000ee20000000200 */
[C---:B----4-:R-:W-:Y:S06]  /*3c70*/  HMMA.16816.F32.BF16 R68, R80.reuse, R76, R68 ;  /* 0x0000004c5044723c */ /* 0x050fec0000041844 */
[C---:B------:R-:W-:Y:S01]  /*3c80*/  HMMA.16816.F32.BF16 R64, R80.reuse, R78, R64 ;  /* 0x0000004e5040723c */ /* 0x040fe20000041840 */
[----:B------:R-:W4:Y:S05]  /*3c90*/  LDSM.16.M88.4 R76, [R169+0x5400] ;  /* 0x00540000a94c783b */ /* 0x000f2a0000000200 */
[C---:B------:R-:W-:Y:S06]  /*3ca0*/  HMMA.16816.F32.BF16 R60, R80.reuse, R72, R60 ;  /* 0x00000048503c723c */ /* 0x040fec000004183c */
[C---:B------:R-:W-:Y:S01]  /*3cb0*/  HMMA.16816.F32.BF16 R56, R80.reuse, R74, R56 ;  /* 0x0000004a5038723c */ /* 0x040fe20000041838 */
[----:B------:R-:W4:Y:S05]  /*3cc0*/  LDSM.16.M88.4 R72, [R169+0x5800] ;  /* 0x00580000a948783b */ /* 0x000f2a0000000200 */
        /* <DEDUP_REMOVED lines=9> */
[C---:B------:R-:W-:Y:S06]  /*3d60*/  HMMA.16816.F32.BF16 R16, R80.reuse, R108, R16 ;  /* 0x0000006c5010723c */ /* 0x040fec0000041810 */
[C---:B------:R-:W-:Y:S01]  /*3d70*/  HMMA.16816.F32.BF16 R12, R80.reuse, R110, R12 ;  /* 0x0000006e500c723c */ /* 0x040fe2000004180c */
[----:B------:R-:W-:Y:S05]  /*3d80*/  LDSM.16.M88.4 R108, [R169+0x6800] ;  /* 0x00680000a96c783b */ /* 0x000fea0000000200 */
[C---:B---3--:R-:W-:Y:S06]  /*3d90*/  HMMA.16816.F32.BF16 R92, R80.reuse, R84, R92 ;  /* 0x00000054505c723c */ /* 0x048fec000004185c */
[----:B------:R-:W-:Y:S01]  /*3da0*/  HMMA.16816.F32.BF16 R88, R80, R86, R88 ;  /* 0x000000565058723c */ /* 0x000fe20000041858 */
[----:B------:R-:W-:Y:S05]  /*3db0*/  LDSM.16.M88.4 R84, [R172+0x7000] ;  /* 0x00700000ac54783b */ /* 0x000fea0000000200 */
[C---:B------:R-:W-:Y:S06]  /*3dc0*/  HMMA.16816.F32.BF16 R68, R104.reuse, R24, R68 ;  /* 0x000000186844723c */ /* 0x040fec0000041844 */
[C---:B------:R-:W-:Y:S01]  /*3dd0*/  HMMA.16816.F32.BF16 R64, R104.reuse, R26, R64 ;  /* 0x0000001a6840723c */ /* 0x040fe20000041840 */
[----:B------:R-:W3:Y:S05]  /*3de0*/  LDSM.16.M88.4 R24, [R173+0x2000] ;  /* 0x00200000ad18783b */ /* 0x000eea0000000200 */
[C---:B----4-:R-:W-:Y:S06]  /*3df0*/  HMMA.16816.F32.BF16 R60, R104.reuse, R76, R60 ;  /* 0x0000004c683c723c */ /* 0x050fec000004183c */
[C---:B------:R-:W-:Y:S01]  /*3e00*/  HMMA.16816.F32.BF16 R56, R104.reuse, R78, R56 ;  /* 0x0000004e6838723c */ /* 0x040fe20000041838 */
[----:B------:R-:W4:Y:S05]  /*3e10*/  LDSM.16.M88.4 R76, [R172+0x7800] ;  /* 0x00780000ac4c783b */ /* 0x000f2a0000000200 */
[C---:B------:R-:W-:Y:S06]  /*3e20*/  HMMA.16816.F32.BF16 R52, R104.reuse, R72, R52 ;  /* 0x000000486834723c */ /* 0x040fec0000041834 */
[----:B------:R-:W-:Y:S01]  /*3e30*/  HMMA.16816.F32.BF16 R48, R104, R74, R48 ;  /* 0x0000004a6830723c */ /* 0x000fe20000041830 */
[----:B------:R-:W4:Y:S05]  /*3e40*/  LDSM.16.M88.4 R72, [R172+0x7c00] ;  /* 0x007c0000ac48783b */ /* 0x000f2a0000000200 */
[C---:B------:R-:W-:Y:S06]  /*3e50*/  HMMA.16816.F32.BF16 R8, R80.reuse, R100, R8 ;  /* 0x000000645008723c */ /* 0x040fec0000041808 */
[----:B------:R-:W-:Y:S01]  /*3e60*/  HMMA.16816.F32.BF16 R96, R80, R102, R96 ;  /* 0x000000665060723c */ /* 0x000fe20000041860 */
[----:B------:R-:W4:Y:S04]  /*3e70*/  LDSM.16.M88.4 R80, [R172+0x7400] ;  /* 0x00740000ac50783b */ /* 0x000f280000000200 */
[----:B------:R-:W-:Y:S01]  /*3e80*/  LDSM.16.M88.4 R100, [R169+0x6c00] ;  /* 0x006c0000a964783b */ /* 0x000fe20000000200 */
[C---:B-----5:R-:W-:Y:S06]  /*3e90*/  HMMA.16816.F32.BF16 R44, R104.reuse, R32, R44 ;  /* 0x00000020682c723c */ /* 0x060fec000004182c */
[C---:B------:R-:W-:Y:S01]  /*3ea0*/  HMMA.16816.F32.BF16 R40, R104.reuse, R34, R40 ;  /* 0x000000226828723c */ /* 0x040fe20000041828 */
[----:B------:R-:W-:Y:S05]  /*3eb0*/  LDSM.16.M88.4 R32, [R169+0x7000] ;  /* 0x00700000a920783b */ /* 0x000fea0000000200 */
[C---:B-1----:R-:W-:Y:S06]  /*3ec0*/  HMMA.16816.F32.BF16 R16, R104.reuse, R4, R16 ;  /* 0x000000046810723c */ /* 0x042fec0000041810 */
[C---:B------:R-:W-:Y:S01]  /*3ed0*/  HMMA.16816.F32.BF16 R12, R104.reuse, R6, R12 ;  /* 0x00000006680c723c */ /* 0x040fe2000004180c */
[----:B------:R-:W1:Y:S05]  /*3ee0*/  LDSM.16.M88.4 R4, [R171+0x2000] ;  /* 0x00200000ab04783b */ /* 0x000e6a0000000200 */
[C---:B--2---:R-:W-:Y:S06]  /*3ef0*/  HMMA.16816.F32.BF16 R36, R104.reuse, R28, R36 ;  /* 0x0000001c6824723c */ /* 0x044fec0000041824 */
[----:B------:R-:W-:Y:S01]  /*3f00*/  HMMA.16816.F32.BF16 R20, R104, R30, R20 ;  /* 0x0000001e6814723c */ /* 0x000fe20000041814 */
[----:B------:R-:W2:Y:S05]  /*3f10*/  LDSM.16.M88.4 R28, [R172+0x8000] ;  /* 0x00800000ac1c783b */ /* 0x000eaa0000000200 */
[C---:B---3--:R-:W-:Y:S06]  /*3f20*/  HMMA.16816.F32.BF16 R68, R24.reuse, R84, R68 ;  /* 0x000000541844723c */ /* 0x048fec0000041844 */
[C---:B----4-:R-:W-:Y:S06]  /*3f30*/  HMMA.16816.F32.BF16 R52, R24.reuse, R76, R52 ;  /* 0x0000004c1834723c */ /* 0x050fec0000041834 */
[C---:B------:R-:W-:Y:S01]  /*3f40*/  HMMA.16816.F32.BF16 R48, R24.reuse, R78, R48 ;  /* 0x0000004e1830723c */ /* 0x040fe20000041830 */
[----:B------:R-:W3:Y:S05]  /*3f50*/  LDSM.16.M88.4 R76, [R169+0x7400] ;  /* 0x00740000a94c783b */ /* 0x000eea0000000200 */
[C---:B------:R-:W-:Y:S06]  /*3f60*/  HMMA.16816.F32.BF16 R64, R24.reuse, R86, R64 ;  /* 0x000000561840723c */ /* 0x040fec0000041840 */
[C---:B------:R-:W-:Y:S06]  /*3f70*/  HMMA.16816.F32.BF16 R44, R24.reuse, R72, R44 ;  /* 0x00000048182c723c */ /* 0x040fec000004182c */
[----:B------:R-:W-:Y:S01]  /*3f80*/  HMMA.16816.F32.BF16 R60, R24, R80, R60 ;  /* 0x00000050183c723c */ /* 0x000fe2000004183c */
[----:B------:R-:W-:-:S04]  /*3f90*/  SHF.R.S32.HI R73, RZ, 0x1f, R124 ;  /* 0x0000001fff497819 */ /* 0x000fc8000001147c */
[----:B------:R-:W-:Y:S01]  /*3fa0*/  LEA.HI R188, R73, R124, RZ, 0x2 ;  /* 0x0000007c49bc7211 */ /* 0x000fe200078f10ff */
[----:B------:R-:W-:Y:S01]  /*3fb0*/  HMMA.16816.F32.BF16 R40, R24, R74, R40 ;  /* 0x0000004a1828723c */ /* 0x000fe20000041828 */
[----:B------:R-:W4:Y:S01]  /*3fc0*/  LDSM.16.M88.4 R72, [R172+0x8400] ;  /* 0x00840000ac48783b */ /* 0x000f220000000200 */
[----:B------:R-:W-:Y:S01]  /*3fd0*/  IMAD.IADD R80, R0, 0x1, R117 ;  /* 0x0000000100507824 */ /* 0x000fe200078e0275 */
[----:B------:R-:W-:-:S03]  /*3fe0*/  SHF.R.S32.HI R188, RZ, 0x2, R188 ;  /* 0x00000002ffbc7819 */ /* 0x000fc600000114bc */
[----:B-1----:R-:W-:Y:S01]  /*3ff0*/  HMMA.16816.F32.BF16 R68, R4, R32, R68 ;  /* 0x000000200444723c */ /* 0x002fe20000041844 */
[----:B------:R-:W-:-:S05]  /*4000*/  VIADD R81, R80, 0x8 ;  /* 0x0000000850517836 */ /* 0x000fca0000000000 */
[C---:B------:R-:W-:Y:S06]  /*4010*/  HMMA.16816.F32.BF16 R56, R24.reuse, R82, R56 ;  /* 0x000000521838723c */ /* 0x040fec0000041838 */
[----:B--2---:R-:W-:Y:S06]  /*4020*/  HMMA.16816.F32.BF16 R36, R24, R28, R36 ;  /* 0x0000001c1824723c */ /* 0x004fec0000041824 */
[----:B------:R-:W-:Y:S01]  /*4030*/  HMMA.16816.F32.BF16 R64, R4, R34, R64 ;  /* 0x000000220440723c */ /* 0x000fe20000041840 */
[----:B------:R-:W-:Y:S01]  /*4040*/  IADD3 R29, R119, 0x1, R188 ;  /* 0x00000001771d7810 */ /* 0x000fe20007ffe0bc */
[----:B------:R-:W1:Y:S01]  /*4050*/  LDSM.16.M88.4 R32, [R169+0x7800] ;  /* 0x00780000a920783b */ /* 0x000e620000000200 */
[----:B------:R-:W-:-:S02]  /*4060*/  VIADD R28, R80, 0x1 ;  /* 0x00000001501c7836 */ /* 0x000fc40000000000 */
[----:B------:R-:W-:Y:S01]  /*4070*/  IADD3 R29, R115, R29, -R122 ;  /* 0x0000001d731d7210 */ /* 0x000fe20007ffe87a */
[----:B---3--:R-:W-:Y:S04]  /*4080*/  HMMA.16816.F32.BF16 R60, R4, R76, R60 ;  /* 0x0000004c043c723c */ /* 0x008fe8000004183c */
[----:B------:R-:W-:Y:S02]  /*4090*/  IMAD.IADD R114, R29, 0x1, R114 ;  /* 0x000000011d727824 */ /* 0x000fe400078e0272 */
[----:B------:R-:W-:Y:S01]  /*40a0*/  HMMA.16816.F32.BF16 R20, R24, R30, R20 ;  /* 0x0000001e1814723c */ /* 0x000fe20000041814 */
[----:B------:R-:W-:Y:S02]  /*40b0*/  VIADD R76, R80, 0x9 ;  /* 0x00000009504c7836 */ /* 0x000fe40000000000 */
[----:B------:R-:W-:-:S02]  /*40c0*/  VIMNMX R139, R114, R115, PT ;  /* 0x00000073728b7248 */ /* 0x000fc40003fe0100 */
[----:B------:R-:W-:Y:S01]  /*40d0*/  VIADDMNMX R138, R114, 0x8, R115, PT ;  /* 0x00000008728a7846 */ /* 0x000fe20003800173 */
[----:B------:R-:W-:Y:S01]  /*40e0*/  HMMA.16816.F32.BF16 R56, R4, R78, R56 ;  /* 0x0000004e0438723c */ /* 0x000fe20000041838 */
[-C--:B------:R-:W-:Y:S02]  /*40f0*/  ISETP.GE.AND P1, PT, R80, R139.reuse, PT ;  /* 0x0000008b5000720c */ /* 0x080fe40003f26270 */
[CC--:B------:R-:W-:Y:S02]  /*4100*/  ISETP.GE.AND P5, PT, R28.reuse, R139.reuse, PT ;  /* 0x0000008b1c00720c */ /* 0x0c0fe40003fa6270 */
[-C--:B------:R-:W-:Y:S01]  /*4110*/  ISETP.GE.AND P0, PT, R28, R138.reuse, PT ;  /* 0x0000008a1c00720c */ /* 0x080fe20003f06270 */
[----:B----4-:R-:W-:Y:S01]  /*4120*/  HMMA.16816.F32.BF16 R16, R24, R72, R16 ;  /* 0x000000481810723c */ /* 0x010fe20000041810 */
[C---:B------:R-:W-:Y:S01]  /*4130*/  ISETP.GE.AND P3, PT, R81.reuse, R139, PT ;  /* 0x0000008b5100720c */ /* 0x040fe20003f66270 */
[----:B------:R-:W2:Y:S01]  /*4140*/  LDSM.16.M88.4 R28, [R172+0x8800] ;  /* 0x00880000ac1c783b */ /* 0x000ea20000000200 */
[----:B------:R-:W-:-:S02]  /*4150*/  ISETP.GE.AND P4, PT, R81, R138, PT ;  /* 0x0000008a5100720c */ /* 0x000fc40003f86270 */
[----:B------:R-:W-:Y:S01]  /*4160*/  FSEL R81, R68, -INF , !P1 ;  /* 0xff80000044517808 */ /* 0x000fe20004800000 */
[----:B------:R-:W-:Y:S01]  /*4170*/  VIADD R68, R80, 0x10 ;  /* 0x0000001050447836 */ /* 0x000fe20000000000 */
[C---:B------:R-:W-:Y:S01]  /*4180*/  ISETP.GE.AND P2, PT, R76.reuse, R139, PT ;  /* 0x0000008b4c00720c */ /* 0x040fe20003f46270 */
[----:B------:R-:W-:Y:S01]  /*4190*/  HMMA.16816.F32.BF16 R8, R104, R108, R8 ;  /* 0x0000006c6808723c */ /* 0x000fe20000041808 */
[----:B------:R-:W-:Y:S02]  /*41a0*/  ISETP.GE.AND P1, PT, R76, R138, PT ;  /* 0x0000008a4c00720c */ /* 0x000fe40003f26270 */
[----:B------:R-:W3:Y:S01]  /*41b0*/  LDSM.16.M88.4 R76, [R169+0x7c00] ;  /* 0x007c0000a94c783b */ /* 0x000ee20000000200 */
[----:B------:R-:W-:Y:S02]  /*41c0*/  FSEL R83, R69, -INF , !P5 ;  /* 0xff80000045537808 */ /* 0x000fe40006800000 */
[----:B------:R-:W-:Y:S01]  /*41d0*/  FSEL R69, R64, -INF , !P3 ;  /* 0xff80000040457808 */ /* 0x000fe20005800000 */
[----:B------:R-:W-:Y:S01]  /*41e0*/  VIADD R64, R80, 0x11 ;  /* 0x0000001150407836 */ /* 0x000fe20000000000 */
[----:B------:R-:W-:Y:S01]  /*41f0*/  FSEL R72, R71, -INF , !P0 ;  /* 0xff80000047487808 */ /* 0x000fe20004000000 */
[----:B------:R-:W-:Y:S01]  /*4200*/  HMMA.16816.F32.BF16 R12, R24, R74, R12 ;  /* 0x0000004a180c723c */ /* 0x000fe2000004180c */
[----:B------:R-:W-:-:S02]  /*4210*/  FSEL R71, R65, -INF , !P2 ;  /* 0xff80000041477808 */ /* 0x000fc40005000000 */
[CC--:B------:R-:W-:Y:S02]  /*4220*/  ISETP.GE.AND P2, PT, R64.reuse, R139.reuse, PT ;  /* 0x0000008b4000720c */ /* 0x0c0fe40003f46270 */
[----:B------:R-:W-:Y:S01]  /*4230*/  ISETP.GE.AND P0, PT, R64, R138, PT ;  /* 0x0000008a4000720c */ /* 0x000fe20003f06270 */
[----:B------:R-:W-:Y:S01]  /*4240*/  VIADD R64, R80, 0x18 ;  /* 0x0000001850407836 */ /* 0x000fe20000000000 */
[----:B------:R-:W-:Y:S01]  /*4250*/  ISETP.GE.AND P3, PT, R68, R139, PT ;  /* 0x0000008b4400720c */ /* 0x000fe20003f66270 */
[----:B------:R-:W-:Y:S01]  /*4260*/  VIADD R74, R80, 0x19 ;  /* 0x00000019504a7836 */ /* 0x000fe20000000000 */
[----:B------:R-:W-:Y:S01]  /*4270*/  FSEL R84, R66, -INF , !P4 ;  /* 0xff80000042547808 */ /* 0x000fe20006000000 */
[----:B------:R-:W-:Y:S01]  /*4280*/  HMMA.16816.F32.BF16 R92, R104, R100, R92 ;  /* 0x00000064685c723c */ /* 0x000fe2000004185c */
[----:B------:R-:W-:Y:S02]  /*4290*/  FSEL R82, R67, -INF , !P1 ;  /* 0xff80000043527808 */ /* 0x000fe40004800000 */
[----:B------:R-:W-:-:S02]  /*42a0*/  FSEL R75, R60, -INF , !P3 ;  /* 0xff8000003c4b7808 */ /* 0x000fc40005800000 */
[----:B------:R-:W-:Y:S01]  /*42b0*/  FSEL R73, R61, -INF , !P2 ;  /* 0xff8000003d497808 */ /* 0x000fe20005000000 */
[C---:B-1----:R-:W-:Y:S01]  /*42c0*/  HMMA.16816.F32.BF16 R52, R4.reuse, R32, R52 ;  /* 0x000000200434723c */ /* 0x042fe20000041834 */
[CC--:B------:R-:W-:Y:S02]  /*42d0*/  ISETP.GE.AND P1, PT, R64.reuse, R139.reuse, PT ;  /* 0x0000008b4000720c */ /* 0x0c0fe40003f26270 */
[-C--:B------:R-:W-:Y:S02]  /*42e0*/  ISETP.GE.AND P4, PT, R64, R138.reuse, PT ;  /* 0x0000008a4000720c */ /* 0x080fe40003f86270 */
[C---:B------:R-:W-:Y:S01]  /*42f0*/  ISETP.GE.AND P3, PT, R74.reuse, R139, PT ;  /* 0x0000008b4a00720c */ /* 0x040fe20003f66270 */
[----:B------:R-:W1:Y:S01]  /*4300*/  LDSM.16.M88.4 R64, [R169+0x8000] ;  /* 0x00800000a940783b */ /* 0x000e620000000200 */
[----:B------:R-:W-:Y:S01]  /*4310*/  ISETP.GE.AND P2, PT, R74, R138, PT ;  /* 0x0000008a4a00720c */ /* 0x000fe20003f46270 */
[----:B------:R-:W-:Y:S01]  /*4320*/  HMMA.16816.F32.BF16 R48, R4, R34, R48 ;  /* 0x000000220430723c */ /* 0x000fe20000041830 */
[----:B------:R-:W-:Y:S01]  /*4330*/  FSEL R85, R56, -INF , !P1 ;  /* 0xff80000038557808 */ /* 0x000fe20004800000 */
[----:B------:R-:W4:Y:S01]  /*4340*/  LDSM.16.M88.4 R32, [R172+0x8c00] ;  /* 0x008c0000ac20783b */ /* 0x000f220000000200 */
[----:B------:R-:W-:-:S02]  /*4350*/  FSEL R87, R57, -INF , !P3 ;  /* 0xff80000039577808 */ /* 0x000fc40005800000 */
[----:B------:R-:W-:Y:S01]  /*4360*/  FSEL R100, R58, -INF , !P4 ;  /* 0xff8000003a647808 */ /* 0x000fe20006000000 */
[----:B------:R-:W-:Y:S01]  /*4370*/  HMMA.16816.F32.BF16 R96, R104, R110, R96 ;  /* 0x0000006e6860723c */ /* 0x000fe20000041860 */
[----:B------:R-:W-:Y:S02]  /*4380*/  FSEL R74, R59, -INF , !P2 ;  /* 0xff8000003b4a7808 */ /* 0x000fe40005000000 */
[----:B------:R-:W5:Y:S01]  /*4390*/  LDSM.16.M88.4 R56, [R169+0x8400] ;  /* 0x00840000a938783b */ /* 0x000f620000000200 */
[-C--:B------:R-:W-:Y:S02]  /*43a0*/  ISETP.GE.AND P5, PT, R80, R138.reuse, PT ;  /* 0x0000008a5000720c */ /* 0x080fe40003fa6270 */
[----:B--2---:R-:W-:Y:S02]  /*43b0*/  HMMA.16816.F32.BF16 R8, R24, R28, R8 ;  /* 0x0000001c1808723c */ /* 0x004fe40000041808 */
[----:B------:R-:W-:Y:S02]  /*43c0*/  FSEL R70, R70, -INF , !P5 ;  /* 0xff80000046467808 */ /* 0x000fe40006800000 */
[-C--:B------:R-:W-:Y:S01]  /*43d0*/  ISETP.GE.AND P5, PT, R68, R138.reuse, PT ;  /* 0x0000008a4400720c */ /* 0x080fe20003fa6270 */
[C---:B------:R-:W-:Y:S01]  /*43e0*/  VIADD R68, R80.reuse, 0x20 ;  /* 0x0000002050447836 */ /* 0x040fe20000000000 */
[----:B---3--:R-:W-:Y:S01]  /*43f0*/  HMMA.16816.F32.BF16 R44, R4, R76, R44 ;  /* 0x0000004c042c723c */ /* 0x008fe2000004182c */
[----:B------:R-:W-:Y:S01]  /*4400*/  VIADD R28, R80, 0x28 ;  /* 0x00000028501c7836 */ /* 0x000fe20000000000 */
[----:B------:R-:W-:Y:S01]  /*4410*/  FSEL R86, R62, -INF , !P5 ;  /* 0xff8000003e567808 */ /* 0x000fe20006800000 */
[----:B------:R-:W-:Y:S01]  /*4420*/  VIADD R29, R80, 0x21 ;  /* 0x00000021501d7836 */ /* 0x000fe20000000000 */
[----:B------:R-:W-:-:S02]  /*4430*/  ISETP.GE.AND P5, PT, R68, R138, PT ;  /* 0x0000008a4400720c */ /* 0x000fc40003fa6270 */
[----:B------:R-:W-:Y:S01]  /*4440*/  HMMA.16816.F32.BF16 R88, R104, R102, R88 ;  /* 0x000000666858723c */ /* 0x000fe20000041858 */
[CC--:B------:R-:W-:Y:S02]  /*4450*/  ISETP.GE.AND P2, PT, R28.reuse, R139.reuse, PT ;  /* 0x0000008b1c00720c */ /* 0x0c0fe40003f46270 */
[-C--:B------:R-:W-:Y:S01]  /*4460*/  ISETP.GE.AND P4, PT, R28, R138.reuse, PT ;  /* 0x0000008a1c00720c */ /* 0x080fe20003f86270 */
[C---:B------:R-:W-:Y:S01]  /*4470*/  VIADD R28, R80.reuse, 0x30 ;  /* 0x00000030501c7836 */ /* 0x040fe20000000000 */
[-C--:B------:R-:W-:Y:S01]  /*4480*/  ISETP.GE.AND P3, PT, R29, R139.reuse, PT ;  /* 0x0000008b1d00720c */ /* 0x080fe20003f66270 */
[----:B------:R-:W-:Y:S01]  /*4490*/  HMMA.16816.F32.BF16 R96, R24, R30, R96 ;  /* 0x0000001e1860723c */ /* 0x000fe20000041860 */
[----:B------:R-:W-:Y:S02]  /*44a0*/  FSEL R102, R63, -INF , !P0 ;  /* 0xff8000003f667808 */ /* 0x000fe40004000000 */
[----:B------:R-:W-:Y:S01]  /*44b0*/  ISETP.GE.AND P0, PT, R29, R138, PT ;  /* 0x0000008a1d00720c */ /* 0x000fe20003f06270 */
[----:B------:R-:W-:Y:S01]  /*44c0*/  VIADD R29, R80, 0x29 ;  /* 0x00000029501d7836 */ /* 0x000fe20000000000 */
[----:B------:R-:W-:Y:S01]  /*44d0*/  ISETP.GE.AND P1, PT, R68, R139, PT ;  /* 0x0000008b4400720c */ /* 0x000fe20003f26270 */
[----:B------:R-:W-:Y:S01]  /*44e0*/  HMMA.16816.F32.BF16 R40, R4, R78, R40 ;  /* 0x0000004e0428723c */ /* 0x000fe20000041828 */
[----:B------:R-:W-:Y:S01]  /*44f0*/  FSEL R145, R48, -INF , !P2 ;  /* 0xff80000030917808 */ /* 0x000fe20005000000 */
[----:B------:R-:W-:Y:S01]  /*4500*/  VIADD R48, R80, 0x39 ;  /* 0x0000003950307836 */ /* 0x000fe20000000000 */
[----:B------:R-:W-:-:S02]  /*4510*/  FSEL R132, R54, -INF , !P5 ;  /* 0xff80000036847808 */ /* 0x000fc40006800000 */
[----:B------:R-:W-:Y:S01]  /*4520*/  FSEL R143, R52, -INF , !P1 ;  /* 0xff800000348f7808 */ /* 0x000fe20004800000 */
[C---:B-1----:R-:W-:Y:S01]  /*4530*/  HMMA.16816.F32.BF16 R36, R4.reuse, R64, R36 ;  /* 0x000000400424723c */ /* 0x042fe20000041824 */
[CC--:B------:R-:W-:Y:S02]  /*4540*/  ISETP.GE.AND P2, PT, R28.reuse, R139.reuse, PT ;  /* 0x0000008b1c00720c */ /* 0x0c0fe40003f46270 */
[----:B------:R-:W-:Y:S01]  /*4550*/  ISETP.GE.AND P5, PT, R28, R138, PT ;  /* 0x0000008a1c00720c */ /* 0x000fe20003fa6270 */
[----:B------:R-:W-:Y:S01]  /*4560*/  VIADD R28, R80, 0x31 ;  /* 0x00000031501c7836 */ /* 0x000fe20000000000 */
[----:B------:R-:W-:Y:S01]  /*4570*/  ISETP.GE.AND P1, PT, R29, R139, PT ;  /* 0x0000008b1d00720c */ /* 0x000fe20003f26270 */
[----:B------:R-:W-:Y:S01]  /*4580*/  HMMA.16816.F32.BF16 R20, R4, R66, R20 ;  /* 0x000000420414723c */ /* 0x000fe20000041814 */
[----:B------:R-:W-:Y:S02]  /*4590*/  FSEL R152, R55, -INF , !P0 ;  /* 0xff80000037987808 */ /* 0x000fe40004000000 */
[----:B------:R-:W-:-:S02]  /*45a0*/  FSEL R147, R49, -INF , !P1 ;  /* 0xff80000031937808 */ /* 0x000fc40004800000 */
[----:B------:R-:W-:Y:S01]  /*45b0*/  FSEL R141, R53, -INF , !P3 ;  /* 0xff800000358d7808 */ /* 0x000fe20005800000 */
[C---:B----4-:R-:W-:Y:S01]  /*45c0*/  HMMA.16816.F32.BF16 R92, R24.reuse, R32, R92 ;  /* 0x00000020185c723c */ /* 0x050fe2000004185c */
[CC--:B------:R-:W-:Y:S02]  /*45d0*/  ISETP.GE.AND P1, PT, R28.reuse, R139.reuse, PT ;  /* 0x0000008b1c00720c */ /* 0x0c0fe40003f26270 */
[-C--:B------:R-:W-:Y:S01]  /*45e0*/  ISETP.GE.AND P0, PT, R28, R138.reuse, PT ;  /* 0x0000008a1c00720c */ /* 0x080fe20003f06270 */
[----:B------:R-:W-:Y:S01]  /*45f0*/  VIADD R28, R80, 0x38 ;  /* 0x00000038501c7836 */ /* 0x000fe20000000000 */
[----:B------:R-:W-:Y:S01]  /*4600*/  ISETP.GE.AND P3, PT, R29, R138, PT ;  /* 0x0000008a1d00720c */ /* 0x000fe20003f66270 */
[----:B------:R-:W-:Y:S01]  /*4610*/  HMMA.16816.F32.BF16 R88, R24, R34, R88 ;  /* 0x000000221858723c */ /* 0x000fe20000041858 */
[----:B------:R-:W-:Y:S01]  /*4620*/  FSEL R156, R50, -INF , !P4 ;  /* 0xff800000329c7808 */ /* 0x000fe20006000000 */
[C---:B------:R-:W-:Y:S01]  /*4630*/  VIADD R32, R80.reuse, 0x40 ;  /* 0x0000004050207836 */ /* 0x040fe20000000000 */
[----:B------:R-:W-:Y:S01]  /*4640*/  FSEL R154, R51, -INF , !P3 ;  /* 0xff800000339a7808 */ /* 0x000fe20005800000 */
[----:B------:R-:W-:Y:S01]  /*4650*/  VIADD R33, R80, 0x41 ;  /* 0x0000004150217836 */ /* 0x000fe20000000000 */
[----:B------:R-:W-:-:S02]  /*4660*/  ISETP.GE.AND P3, PT, R28, R139, PT ;  /* 0x0000008b1c00720c */ /* 0x000fc40003f66270 */
[----:B------:R-:W-:Y:S02]  /*4670*/  ISETP.GE.AND P4, PT, R28, R138, PT ;  /* 0x0000008a1c00720c */ /* 0x000fe40003f86270 */
[----:B------:R-:W1:Y:S01]  /*4680*/  LDSM.16.M88.4 R28, [R169+0x8800] ;  /* 0x00880000a91c783b */ /* 0x000e620000000200 */
[----:B------:R-:W-:Y:S02]  /*4690*/  FSEL R65, R44, -INF , !P2 ;  /* 0xff8000002c417808 */ /* 0x000fe40005000000 */
[----:B------:R-:W-:Y:S02]  /*46a0*/  FSEL R63, R45, -INF , !P1 ;  /* 0xff8000002d3f7808 */ /* 0x000fe40004800000 */
[----:B------:R-:W-:Y:S02]  /*46b0*/  FSEL R66, R46, -INF , !P5 ;  /* 0xff8000002e427808 */ /* 0x000fe40006800000 */
[----:B------:R-:W-:Y:S02]  /*46c0*/  FSEL R146, R47, -INF , !P0 ;  /* 0xff8000002f927808 */ /* 0x000fe40004000000 */
[----:B-----5:R-:W-:Y:S01]  /*46d0*/  HMMA.16816.F32.BF16 R44, R4, R56, R16 ;  /* 0x00000038042c723c */ /* 0x020fe20000041810 */
[----:B------:R-:W-:-:S02]  /*46e0*/  ISETP.GE.AND P2, PT, R48, R139, PT ;  /* 0x0000008b3000720c */ /* 0x000fc40003f46270 */
[----:B------:R-:W-:Y:S02]  /*46f0*/  FSEL R133, R40, -INF , !P3 ;  /* 0xff80000028857808 */ /* 0x000fe40005800000 */
[----:B------:R-:W-:Y:S01]  /*4700*/  FSEL R135, R41, -INF , !P2 ;  /* 0xff80000029877808 */ /* 0x000fe20005000000 */
[----:B------:R-:W-:Y:S01]  /*4710*/  HMMA.16816.F32.BF16 R56, R4, R58, R12 ;  /* 0x0000003a0438723c */ /* 0x000fe2000004180c */
[----:B------:R-:W2:Y:S01]  /*4720*/  LDSM.16.M88.4 R12, [R169+0x8c00] ;  /* 0x008c0000a90c783b */ /* 0x000ea20000000200 */
[----:B------:R-:W-:Y:S01]  /*4730*/  ISETP.GE.AND P1, PT, R48, R138, PT ;  /* 0x0000008a3000720c */ /* 0x000fe20003f26270 */
[----:B------:R-:W-:Y:S01]  /*4740*/  VIADD R17, R80, 0x48 ;  /* 0x0000004850117836 */ /* 0x000fe20000000000 */
[-C--:B------:R-:W-:Y:S01]  /*4750*/  ISETP.GE.AND P3, PT, R32, R139.reuse, PT ;  /* 0x0000008b2000720c */ /* 0x080fe20003f66270 */
[C---:B------:R-:W-:Y:S01]  /*4760*/  VIADD R16, R80.reuse, 0x49 ;  /* 0x0000004950107836 */ /* 0x040fe20000000000 */
[----:B------:R-:W-:Y:S01]  /*4770*/  ISETP.GE.AND P2, PT, R33, R139, PT ;  /* 0x0000008b2100720c */ /* 0x000fe20003f46270 */
[----:B------:R-:W-:Y:S01]  /*4780*/  VIADD R18, R80, 0x59 ;  /* 0x0000005950127836 */ /* 0x000fe20000000000 */
[----:B------:R-:W-:Y:S01]  /*4790*/  FSEL R150, R42, -INF , !P4 ;  /* 0xff8000002a967808 */ /* 0x000fe20006000000 */
[----:B------:R-:W-:-:S04]  /*47a0*/  DEPBAR.LE SB0, 0x0 ;  /* 0x000080000000791a */ /* 0x000fc80000000000 */
[----:B------:R-:W-:Y:S02]  /*47b0*/  FSEL R148, R43, -INF , !P1 ;  /* 0xff8000002b947808 */ /* 0x000fe40004800000 */
[----:B------:R-:W-:Y:S02]  /*47c0*/  FSEL R123, R36, -INF , !P3 ;  /* 0xff800000247b7808 */ /* 0x000fe40005800000 */
[----:B------:R-:W-:Y:S02]  /*47d0*/  FSEL R119, R37, -INF , !P2 ;  /* 0xff80000025777808 */ /* 0x000fe40005000000 */
[CC--:B------:R-:W-:Y:S02]  /*47e0*/  ISETP.GE.AND P1, PT, R17.reuse, R139.reuse, PT ;  /* 0x0000008b1100720c */ /* 0x0c0fe40003f26270 */
[----:B------:R-:W-:Y:S01]  /*47f0*/  ISETP.GE.AND P4, PT, R17, R138, PT ;  /* 0x0000008a1100720c */ /* 0x000fe20003f86270 */
[----:B------:R-:W-:Y:S01]  /*4800*/  VIADD R17, R80, 0x50 ;  /* 0x0000005050117836 */ /* 0x000fe20000000000 */
[----:B------:R-:W-:-:S02]  /*4810*/  ISETP.GE.AND P3, PT, R16, R139, PT ;  /* 0x0000008b1000720c */ /* 0x000fc40003f66270 */
[-C--:B------:R-:W-:Y:S01]  /*4820*/  ISETP.GE.AND P2, PT, R16, R138.reuse, PT ;  /* 0x0000008a1000720c */ /* 0x080fe20003f46270 */
[C---:B-1----:R-:W-:Y:S01]  /*4830*/  HMMA.16816.F32.BF16 R8, R4.reuse, R28, R8 ;  /* 0x0000001c0408723c */ /* 0x042fe20000041808 */
[-C--:B------:R-:W-:Y:S01]  /*4840*/  ISETP.GE.AND P0, PT, R33, R138.reuse, PT ;  /* 0x0000008a2100720c */ /* 0x080fe20003f06270 */
[----:B------:R-:W-:Y:S01]  /*4850*/  VIADD R16, R80, 0x51 ;  /* 0x0000005150107836 */ /* 0x000fe20000000000 */
[----:B------:R-:W-:Y:S02]  /*4860*/  ISETP.GE.AND P5, PT, R32, R138, PT ;  /* 0x0000008a2000720c */ /* 0x000fe40003fa6270 */
[----:B------:R-:W-:Y:S01]  /*4870*/  FSEL R127, R20, -INF , !P1 ;  /* 0xff800000147f7808 */ /* 0x000fe20004800000 */
[----:B------:R-:W-:Y:S01]  /*4880*/  HMMA.16816.F32.BF16 R96, R4, R30, R96 ;  /* 0x0000001e0460723c */ /* 0x000fe20000041860 */
[----:B------:R-:W-:Y:S01]  /*4890*/  FSEL R140, R39, -INF , !P0 ;  /* 0xff800000278c7808 */ /* 0x000fe20004000000 */
[----:B------:R-:W-:Y:S01]  /*48a0*/  VIADD R20, R80, 0x61 ;  /* 0x0000006150147836 */ /* 0x000fe20000000000 */
[----:B------:R-:W-:-:S02]  /*48b0*/  FSEL R125, R21, -INF , !P3 ;  /* 0xff800000157d7808 */ /* 0x000fc40005800000 */
[CC--:B------:R-:W-:Y:S01]  /*48c0*/  ISETP.GE.AND P1, PT, R17.reuse, R139.reuse, PT ;  /* 0x0000008b1100720c */ /* 0x0c0fe20003f26270 */
[----:B------:R-:W-:Y:S01]  /*48d0*/  BAR.SYNC.DEFER_BLOCKING 0x0 ;  /* 0x0000000000007b1d */ /* 0x000fe20000010000 */
[C---:B------:R-:W-:Y:S01]  /*48e0*/  ISETP.GE.AND P3, PT, R16.reuse, R139, PT ;  /* 0x0000008b1000720c */ /* 0x040fe20003f66270 */
[C---:B--2---:R-:W-:Y:S01]  /*48f0*/  HMMA.16816.F32.BF16 R92, R4.reuse, R12, R92 ;  /* 0x0000000c045c723c */ /* 0x044fe2000004185c */
[-C--:B------:R-:W-:Y:S01]  /*4900*/  ISETP.GE.AND P0, PT, R16, R138.reuse, PT ;  /* 0x0000008a1000720c */ /* 0x080fe20003f06270 */
[----:B------:R-:W-:Y:S01]  /*4910*/  VIADD R16, R80, 0x58 ;  /* 0x0000005850107836 */ /* 0x000fe20000000000 */
[----:B------:R-:W-:Y:S02]  /*4920*/  FSEL R142, R38, -INF , !P5 ;  /* 0xff800000268e7808 */ /* 0x000fe40006800000 */
[----:B------:R-:W-:Y:S01]  /*4930*/  ISETP.GE.AND P5, PT, R17, R138, PT ;  /* 0x0000008a1100720c */ /* 0x000fe20003fa6270 */
[----:B------:R-:W-:Y:S01]  /*4940*/  HMMA.16816.F32.BF16 R88, R4, R14, R88 ;  /* 0x0000000e0458723c */ /* 0x000fe20000041858 */
[----:B------:R-:W-:Y:S01]  /*4950*/  FSEL R17, R44, -INF , !P1 ;  /* 0xff8000002c117808 */ /* 0x000fe20004800000 */
[----:B------:R-:W-:Y:S01]  /*4960*/  VIADD R12, R80, 0x70 ;  /* 0x00000070500c7836 */ /* 0x000fe20000000000 */
[----:B------:R-:W-:-:S02]  /*4970*/  FSEL R144, R22, -INF , !P4 ;  /* 0xff80000016907808 */ /* 0x000fc40006000000 */
[----:B------:R-:W-:Y:S02]  /*4980*/  FSEL R134, R23, -INF , !P2 ;  /* 0xff80000017867808 */ /* 0x000fe40005000000 */
[-C--:B------:R-:W-:Y:S01]  /*4990*/  ISETP.GE.AND P1, PT, R18, R139.reuse, PT ;  /* 0x0000008b1200720c */ /* 0x080fe20003f26270 */
[----:B------:R-:W-:Y:S01]  /*49a0*/  VIADD R4, R80, 0x78 ;  /* 0x0000007850047836 */ /* 0x000fe20000000000 */
[C---:B------:R-:W-:Y:S02]  /*49b0*/  ISETP.GE.AND P2, PT, R16.reuse, R139, PT ;  /* 0x0000008b1000720c */ /* 0x040fe40003f46270 */
[-C--:B------:R-:W-:Y:S02]  /*49c0*/  ISETP.GE.AND P4, PT, R16, R138.reuse, PT ;  /* 0x0000008a1000720c */ /* 0x080fe40003f86270 */
[----:B------:R-:W-:Y:S02]  /*49d0*/  FSEL R16, R45, -INF , !P3 ;  /* 0xff8000002d107808 */ /* 0x000fe40005800000 */
        /* <DEDUP_REMOVED lines=19> */
[C---:B------:R-:W-:Y:S01]  /*4b10*/  VIADD R8, R80.reuse, 0x71 ;  /* 0x0000007150087836 */ /* 0x040fe20000000000 */
[----:B------:R-:W-:Y:S01]  /*4b20*/  FSEL R49, R9, -INF , !P1 ;  /* 0xff80000009317808 */ /* 0x000fe20004800000 */
[----:B------:R-:W-:Y:S01]  /*4b30*/  VIADD R80, R80, 0x79 ;  /* 0x0000007950507836 */ /* 0x000fe20000000000 */
[C---:B------:R-:W-:Y:S02]  /*4b40*/  ISETP.GE.AND P2, PT, R20.reuse, R139, PT ;  /* 0x0000008b1400720c */ /* 0x040fe40003f46270 */
[----:B------:R-:W-:Y:S02]  /*4b50*/  ISETP.GE.AND P1, PT, R20, R138, PT ;  /* 0x0000008a1400720c */ /* 0x000fe40003f26270 */
[----:B------:R-:W-:-:S02]  /*4b60*/  FSEL R20, R94, -INF , !P5 ;  /* 0xff8000005e147808 */ /* 0x000fc40006800000 */
[----:B------:R-:W-:Y:S02]  /*4b70*/  ISETP.GT.AND P5, PT, R180, R175, PT ;  /* 0x000000afb400720c */ /* 0x000fe40003fa4270 */
[----:B------:R-:W-:Y:S02]  /*4b80*/  FSEL R47, R96, -INF , !P3 ;  /* 0xff800000602f7808 */ /* 0x000fe40005800000 */
[----:B------:R-:W-:Y:S02]  /*4b90*/  FSEL R46, R11, -INF , !P0 ;  /* 0xff8000000b2e7808 */ /* 0x000fe40004000000 */
[-C--:B------:R-:W-:Y:S02]  /*4ba0*/  ISETP.GE.AND P3, PT, R12, R139.reuse, PT ;  /* 0x0000008b0c00720c */ /* 0x080fe40003f66270 */
[----:B------:R-:W-:Y:S02]  /*4bb0*/  ISETP.GE.AND P0, PT, R8, R139, PT ;  /* 0x0000008b0800720c */ /* 0x000fe40003f06270 */
[----:B------:R-:W-:-:S02]  /*4bc0*/  FSEL R54, R97, -INF , !P2 ;  /* 0xff80000061367808 */ /* 0x000fc40005000000 */
[----:B------:R-:W-:Y:S02]  /*4bd0*/  FSEL R44, R98, -INF , !P4 ;  /* 0xff800000622c7808 */ /* 0x000fe40006000000 */
[----:B------:R-:W-:Y:S02]  /*4be0*/  FSEL R21, R99, -INF , !P1 ;  /* 0xff80000063157808 */ /* 0x000fe40004800000 */
[----:B------:R-:W-:Y:S02]  /*4bf0*/  FSEL R53, R92, -INF , !P3 ;  /* 0xff8000005c357808 */ /* 0x000fe40005800000 */
[----:B------:R-:W-:Y:S02]  /*4c00*/  FSEL R52, R93, -INF , !P0 ;  /* 0xff8000005d347808 */ /* 0x000fe40004000000 */
[----:B------:R-:W-:Y:S02]  /*4c10*/  ISETP.GE.AND P2, PT, R8, R138, PT ;  /* 0x0000008a0800720c */ /* 0x000fe40003f46270 */
[----:B------:R-:W-:-:S02]  /*4c20*/  ISETP.GE.AND P4, PT, R4, R139, PT ;  /* 0x0000008b0400720c */ /* 0x000fc40003f86270 */
[-C--:B------:R-:W-:Y:S01]  /*4c30*/  ISETP.GE.AND P1, PT, R4, R138.reuse, PT ;  /* 0x0000008a0400720c */ /* 0x080fe20003f26270 */
[----:B------:R-:W-:Y:S01]  /*4c40*/  IMAD.IADD R4, R2, 0x1, R113 ;  /* 0x0000000102047824 */ /* 0x000fe200078e0271 */
[C---:B------:R-:W-:Y:S02]  /*4c50*/  ISETP.GE.AND P3, PT, R80.reuse, R139, PT ;  /* 0x0000008b5000720c */ /* 0x040fe40003f66270 */
[----:B------:R-:W-:Y:S02]  /*4c60*/  ISETP.GE.AND P0, PT, R80, R138, PT ;  /* 0x0000008a5000720c */ /* 0x000fe40003f06270 */
[----:B------:R-:W-:Y:S02]  /*4c70*/  FSEL R40, R95, -INF , !P2 ;  /* 0xff8000005f287808 */ /* 0x000fe40005000000 */
[----:B------:R-:W-:Y:S02]  /*4c80*/  FSEL R56, R88, -INF , !P4 ;  /* 0xff80000058387808 */ /* 0x000fe40006000000 */
[----:B------:R-:W-:-:S02]  /*4c90*/  FSEL R55, R89, -INF , !P3 ;  /* 0xff80000059377808 */ /* 0x000fc40005800000 */
[----:B------:R-:W-:Y:S02]  /*4ca0*/  FSEL R39, R90, -INF , !P1 ;  /* 0xff8000005a277808 */ /* 0x000fe40004800000 */
[----:B------:R-:W-:Y:S01]  /*4cb0*/  FSEL R23, R91, -INF , !P0 ;  /* 0xff8000005b177808 */ /* 0x000fe20004000000 */
[----:B------:R-:W-:Y:S06]  /*4cc0*/  @!P5 BRA `(.L_x_1291) ;  /* 0x0000000c0020d947 */ /* 0x000fec0003800000 */
[----:B------:R-:W-:Y:S05]  /*4cd0*/  @!P6 BRA `(.L_x_1292) ;  /* 0x0000000000ece947 */ /* 0x000fea0003800000 */
[----:B------:R-:W1:Y:S01]  /*4ce0*/  LDC R5, c[0x0][0x380] ;  /* 0x0000e000ff057b82 */ /* 0x000e620000000800 */
[----:B------:R-:W-:Y:S01]  /*4cf0*/  VIADD R12, R0, 0xffffff80 ;  /* 0xffffff80000c7836 */ /* 0x000fe20000000000 */
[----:B------:R-:W-:Y:S01]  /*4d00*/  IABS R8, R0 ;  /* 0x0000000000087213 */ /* 0x000fe20000000000 */
[----:B------:R-:W-:-:S03]  /*4d10*/  ULDC.64 UR8, c[0x0][0x230] ;  /* 0x00008c0000087ab9 */ /* 0x000fc60000000a00 */
[----:B------:R-:W-:Y:S02]  /*4d20*/  IABS R6, R12 ;  /* 0x0000000c00067213 */ /* 0x000fe40000000000 */
[-C--:B-1----:R-:W-:Y:S02]  /*4d30*/  IABS R2, R5.reuse ;  /* 0x0000000500027213 */ /* 0x082fe40000000000 */
[-C--:B------:R-:W-:Y:S02]  /*4d40*/  LOP3.LUT R0, R0, R5.reuse, RZ, 0x3c, !PT ;  /* 0x0000000500007212 */ /* 0x080fe400078e3cff */
[----:B------:R-:W1:Y:S01]  /*4d50*/  I2F.RP R9, R2 ;  /* 0x0000000200097306 */ /* 0x000e620000209400 */
[-C--:B------:R-:W-:Y:S02]  /*4d60*/  LOP3.LUT R12, R12, R5.reuse, RZ, 0x3c, !PT ;  /* 0x000000050c0c7212 */ /* 0x080fe400078e3cff */
[----:B------:R-:W-:Y:S02]  /*4d70*/  ISETP.GE.AND P2, PT, R0, RZ, PT ;  /* 0x000000ff0000720c */ /* 0x000fe40003f46270 */
[----:B------:R-:W-:-:S03]  /*4d80*/  LOP3.LUT R0, RZ, R5, RZ, 0x33, !PT ;  /* 0x00000005ff007212 */ /* 0x000fc600078e33ff */
        /* <DEDUP_REMOVED lines=8> */
[----:B------:R-:W-:-:S04]  /*4e10*/  IMAD.HI.U32 R10, R7, R6, RZ ;  /* 0x00000006070a7227 */ /* 0x000fc800078e00ff */
[----:B------:R-:W-:Y:S01]  /*4e20*/  IMAD.MOV R9, RZ, RZ, -R11 ;  /* 0x000000ffff097224 */ /* 0x000fe200078e0a0b */
[----:B------:R-:W-:-:S03]  /*4e30*/  IADD3 R7, -R10, RZ, RZ ;  /* 0x000000ff0a077210 */ /* 0x000fc60007ffe1ff */
[C---:B------:R-:W-:Y:S02]  /*4e40*/  IMAD R9, R2.reuse, R9, R8 ;  /* 0x0000000902097224 */ /* 0x040fe400078e0208 */
[----:B------:R-:W-:-:S03]  /*4e50*/  IMAD R7, R2, R7, R6 ;  /* 0x0000000702077224 */ /* 0x000fc600078e0206 */
[C---:B------:R-:W-:Y:S02]  /*4e60*/  ISETP.GT.U32.AND P0, PT, R2.reuse, R9, PT ;  /* 0x000000090200720c */ /* 0x040fe40003f04070 */
[----:B------:R-:W-:-:S11]  /*4e70*/  ISETP.GT.U32.AND P1, PT, R2, R7, PT ;  /* 0x000000070200720c */ /* 0x000fd60003f24070 */
[----:B------:R-:W-:Y:S02]  /*4e80*/  @!P0 IMAD.IADD R9, R9, 0x1, -R2 ;  /* 0x0000000109098824 */ /* 0x000fe400078e0a02 */
[-C--:B------:R-:W-:Y:S01]  /*4e90*/  @!P1 IADD3 R7, R7, -R2.reuse, RZ ;  /* 0x8000000207079210 */ /* 0x080fe20007ffe0ff */
[----:B------:R-:W-:Y:S01]  /*4ea0*/  @!P0 VIADD R11, R11, 0x1 ;  /* 0x000000010b0b8836 */ /* 0x000fe20000000000 */
[----:B------:R-:W-:Y:S02]  /*4eb0*/  ISETP.GE.AND P0, PT, R12, RZ, PT ;  /* 0x000000ff0c00720c */ /* 0x000fe40003f06270 */
[-C--:B------:R-:W-:Y:S02]  /*4ec0*/  ISETP.GE.U32.AND P4, PT, R9, R2.reuse, PT ;  /* 0x000000020900720c */ /* 0x080fe40003f86070 */
[----:B------:R-:W-:Y:S02]  /*4ed0*/  ISETP.GE.U32.AND P3, PT, R7, R2, PT ;  /* 0x000000020700720c */ /* 0x000fe40003f66070 */
[----:B------:R-:W-:-:S02]  /*4ee0*/  @!P1 IADD3 R10, R10, 0x1, RZ ;  /* 0x000000010a0a9810 */ /* 0x000fc40007ffe0ff */
[----:B------:R-:W-:-:S07]  /*4ef0*/  ISETP.NE.AND P1, PT, R5, RZ, PT ;  /* 0x000000ff0500720c */ /* 0x000fce0003f25270 */
[----:B------:R-:W-:Y:S02]  /*4f00*/  @P4 VIADD R11, R11, 0x1 ;  /* 0x000000010b0b4836 */ /* 0x000fe40000000000 */
[----:B------:R-:W-:Y:S02]  /*4f10*/  @P3 IADD3 R10, R10, 0x1, RZ ;  /* 0x000000010a0a3810 */ /* 0x000fe40007ffe0ff */
[----:B------:R-:W-:Y:S02]  /*4f20*/  @!P2 IMAD.MOV R11, RZ, RZ, -R11 ;  /* 0x000000ffff0ba224 */ /* 0x000fe400078e0a0b */
[----:B------:R-:W-:-:S03]  /*4f30*/  @!P0 IADD3 R10, -R10, RZ, RZ ;  /* 0x000000ff0a0a8210 */ /* 0x000fc60007ffe1ff */
        /* <DEDUP_REMOVED lines=10> */
[----:B------:R-:W-:Y:S01]  /*4fe0*/  IMAD R0, R5, R129, R0 ;  /* 0x0000008105007224 */ /* 0x000fe200078e0200 */
[----:B--2---:R-:W-:Y:S01]  /*4ff0*/  IADD3 R6, -R9, R6, RZ ;  /* 0x0000000609067210 */ /* 0x004fe20007ffe1ff */
[----:B------:R-:W-:-:S03]  /*5000*/  IMAD.WIDE.U32 R8, R5, R128, RZ ;  /* 0x0000008005087225 */ /* 0x000fc600078e00ff */
[----:B------:R-:W-:Y:S01]  /*5010*/  SHF.R.S32.HI R2, RZ, 0x1f, R6 ;  /* 0x0000001fff027819 */ /* 0x000fe20000011406 */
[----:B------:R-:W-:-:S04]  /*5020*/  IMAD.IADD R9, R9, 0x1, R0 ;  /* 0x0000000109097824 */ /* 0x000fc800078e0200 */
[----:B------:R-:W-:-:S04]  /*5030*/  IMAD R5, R2, UR8, RZ ;  /* 0x0000000802057c24 */ /* 0x000fc8000f8e02ff */
[C---:B------:R-:W-:Y:S02]  /*5040*/  IMAD R5, R6.reuse, UR9, R5 ;  /* 0x0000000906057c24 */ /* 0x040fe4000f8e0205 */
[----:B------:R-:W-:-:S05]  /*5050*/  IMAD.WIDE.U32 R6, R6, UR8, R8 ;  /* 0x0000000806067c25 */ /* 0x000fca000f8e0008 */
[----:B------:R-:W-:Y:S01]  /*5060*/  IADD3 R0, R7, R5, RZ ;  /* 0x0000000507007210 */ /* 0x000fe20007ffe0ff */
[----:B------:R-:W-:Y:S01]  /*5070*/  IMAD.MOV.U32 R5, RZ, RZ, R6 ;  /* 0x000000ffff057224 */ /* 0x000fe200078e0006 */
[----:B------:R-:W-:Y:S06]  /*5080*/  BRA `(.L_x_1293) ;  /* 0x0000000000087947 */ /* 0x000fec0003800000 */
.L_x_1292:
[----:B------:R-:W-:-:S04]  /*5090*/  LEA R5, -R128, RZ, 0x7 ;  /* 0x000000ff80057211 */ /* 0x000fc800078e39ff */
[----:B------:R-:W-:-:S07]  /*50a0*/  SHF.R.S32.HI R0, RZ, 0x1f, R5 ;  /* 0x0000001fff007819 */ /* 0x000fce0000011405 */
.L_x_1293:
        /* <DEDUP_REMOVED lines=134> */
.L_x_1295:
[----:B------:R-:W-:Y:S05]  /*5910*/  BSYNC B0 ;  /* 0x0000000000007941 */ /* 0x000fea0003800000 */
.L_x_1294:
[----:B------:R-:W0:Y:S01]  /*5920*/  LDGDEPBAR ;  /* 0x00000000000079af */ /* 0x000e220000000000 */
[----:B------:R-:W-:-:S04]  /*5930*/  IADD3 R136, P0, R5, R136, RZ ;  /* 0x0000008805887210 */ /* 0x000fc80007f1e0ff */
[----:B------:R-:W-:-:S09]  /*5940*/  IADD3.X R137, R0, R137, RZ, P0, !PT ;  /* 0x0000008900897210 */ /* 0x000fd200007fe4ff */
.L_x_1291:
[----:B------:R-:W-:Y:S01]  /*5950*/  FMNMX.FTZ R0, R81, R83, !PT ;  /* 0x0000005351007209 */ /* 0x000fe20007810000 */
[----:B------:R-:W-:Y:S01]  /*5960*/  ULDC UR12, c[0x0][0x2ec] ;  /* 0x0000bb00000c7ab9 */ /* 0x000fe20000000800 */
[----:B------:R-:W-:Y:S01]  /*5970*/  FMNMX.FTZ R5, R70, R72, !PT ;  /* 0x0000004846057209 */ /* 0x000fe20007810000 */
[----:B------:R-:W-:Y:S01]  /*5980*/  ULDC.64 UR8, c[0x0][0x218] ;  /* 0x0000860000087ab9 */ /* 0x000fe20000000a00 */
        /* <DEDUP_REMOVED lines=36> */
[----:B-12---:R-:W-:Y:S02]  /*5bd0*/  FMNMX.FTZ R7, R17, R0, !PT ;  /* 0x0000000011077209 */ /* 0x006fe40007810000 */
        /* <DEDUP_REMOVED lines=23> */
[----:B------:R-:W-:Y:S01]  /*5d50*/  LEA R170, R4, UR4, 0x1 ;  /* 0x0000000404aa7c11 */ /* 0x000fe2000f8e08ff */
[----:B------:R-:W1:Y:S03]  /*5d60*/  SHFL.BFLY PT, R7, R0, 0x2, 0x1f ;  /* 0x0c401f0000077f89 */ /* 0x000e6600000e0000 */
[----:B------:R-:W-:Y:S01]  /*5d70*/  LEA R168, R3, R170, 0x1 ;  /* 0x000000aa03a87211 */ /* 0x000fe200078e08ff */
[----:B------:R-:W2:Y:S04]  /*5d80*/  SHFL.BFLY PT, R5, R6, 0x2, 0x1f ;  /* 0x0c401f0006057f89 */ /* 0x000ea800000e0000 */
[----:B------:R-:W-:Y:S04]  /*5d90*/  LDSM.16.MT88.4 R92, [R168+0xb000] ;  /* 0x00b00000a85c783b */ /* 0x000fe80000004200 */
[----:B------:R-:W-:Y:S04]  /*5da0*/  LDSM.16.MT88.4 R8, [R168+0xb400] ;  /* 0x00b40000a808783b */ /* 0x000fe80000004200 */
[----:B------:R-:W-:Y:S04]  /*5db0*/  LDSM.16.MT88.4 R12, [R170+0xb400] ;  /* 0x00b40000aa0c783b */ /* 0x000fe80000004200 */
[----:B------:R-:W-:Y:S01]  /*5dc0*/  LDSM.16.MT88.4 R76, [R168+0x9000] ;  /* 0x00900000a84c783b */ /* 0x000fe20000004200 */
[----:B-1----:R-:W-:-:S03]  /*5dd0*/  FMNMX.FTZ R7, R0, R7, !PT ;  /* 0x0000000700077209 */ /* 0x002fc60007810000 */
[----:B------:R-:W-:Y:S01]  /*5de0*/  LDSM.16.MT88.4 R28, [R170+0x9400] ;  /* 0x00940000aa1c783b */ /* 0x000fe20000004200 */
[----:B--2---:R-:W-:-:S03]  /*5df0*/  FMNMX.FTZ R5, R6, R5, !PT ;  /* 0x0000000506057209 */ /* 0x004fc60007810000 */
[----:B------:R-:W1:Y:S04]  /*5e00*/  SHFL.BFLY PT, R2, R7, 0x1, 0x1f ;  /* 0x0c201f0007027f89 */ /* 0x000e6800000e0000 */
[----:B------:R-:W2:Y:S04]  /*5e10*/  SHFL.BFLY PT, R0, R5, 0x1, 0x1f ;  /* 0x0c201f0005007f89 */ /* 0x000ea800000e0000 */
[----:B------:R-:W-:Y:S01]  /*5e20*/  LDSM.16.MT88.4 R24, [R168+0x9400] ;  /* 0x00940000a818783b */ /* 0x000fe20000004200 */
[----:B-1----:R-:W-:Y:S02]  /*5e30*/  FMNMX.FTZ R2, R7, R2, !PT ;  /* 0x0000000207027209 */ /* 0x002fe40007810000 */
[----:B--2---:R-:W-:-:S03]  /*5e40*/  FMNMX.FTZ R0, R5, R0, !PT ;  /* 0x0000000005007209 */ /* 0x004fc60007810000 */
[C---:B------:R-:W-:Y:S01]  /*5e50*/  FMUL.FTZ R58, R2.reuse, UR12 ;  /* 0x0000000c023a7c20 */ /* 0x040fe20008410000 */
[----:B------:R-:W-:Y:S01]  /*5e60*/  FSETP.NEU.FTZ.AND P0, PT, R2, -INF , PT ;  /* 0xff8000000200780b */ /* 0x000fe20003f1d000 */
[----:B------:R-:W-:-:S03]  /*5e70*/  FMUL.FTZ R41, R0, UR12 ;  /* 0x0000000c00297c20 */ /* 0x000fc60008410000 */
[----:B------:R-:W-:Y:S02]  /*5e80*/  FSEL R58, R58, RZ, P0 ;  /* 0x000000ff3a3a7208 */ /* 0x000fe40000000000 */
[----:B------:R-:W-:-:S03]  /*5e90*/  FSETP.NEU.FTZ.AND P0, PT, R0, -INF , PT ;  /* 0xff8000000000780b */ /* 0x000fc60003f1d000 */
[--C-:B------:R-:W-:Y:S01]  /*5ea0*/  FFMA.FTZ R124, R81, UR12, -R58.reuse ;  /* 0x0000000c517c7c23 */ /* 0x100fe2000801083a */
[----:B------:R-:W-:Y:S01]  /*5eb0*/  FSEL R41, R41, RZ, P0 ;  /* 0x000000ff29297208 */ /* 0x000fe20000000000 */
[--C-:B------:R-:W-:Y:S01]  /*5ec0*/  FFMA.FTZ R67, R83, UR12, -R58.reuse ;  /* 0x0000000c53437c23 */ /* 0x100fe2000801083a */
        /* <DEDUP_REMOVED lines=10> */
[----:B------:R-:W1:Y:S01]  /*5f70*/  LDSM.16.MT88.4 R84, [R170+0xb000] ;  /* 0x00b00000aa54783b */ /* 0x000e620000004200 */
[--C-:B------:R-:W-:Y:S01]  /*5f80*/  FFMA.FTZ R43, R75, UR12, -R58.reuse ;  /* 0x0000000c4b2b7c23 */ /* 0x100fe2000801083a */
[--C-:B------:R-:W-:Y:S01]  /*5f90*/  FFMA.FTZ R42, R73, UR12, -R58.reuse ;  /* 0x0000000c492a7c23 */ /* 0x100fe2000801083a */
[--C-:B------:R-:W-:Y:S01]  /*5fa0*/  FFMA.FTZ R45, R102, UR12, -R41.reuse ;  /* 0x0000000c662d7c23 */ /* 0x100fe20008010829 */
[--C-:B------:R-:W-:Y:S01]  /*5fb0*/  FFMA.FTZ R38, R100, UR12, -R41.reuse ;  /* 0x0000000c64267c23 */ /* 0x100fe20008010829 */
[--C-:B------:R-:W-:Y:S01]  /*5fc0*/  FFMA.FTZ R35, R74, UR12, -R41.reuse ;  /* 0x0000000c4a237c23 */ /* 0x100fe20008010829 */
[----:B------:R-:W2:Y:S01]  /*5fd0*/  LDSM.16.MT88.4 R100, [R170+0xd000] ;  /* 0x00d00000aa64783b */ /* 0x000ea20000004200 */
        /* <DEDUP_REMOVED lines=16> */
[----:B------:R-:W5:Y:S01]  /*60e0*/  MUFU.EX2 R57, R57 ;  /* 0x0000003900397308 */ /* 0x000f620000000800 */
[----:B---3--:R-:W-:Y:S01]  /*60f0*/  F2FP.BF16.F32.PACK_AB R104, R67, R124 ;  /* 0x0000007c4368723e */ /* 0x008fe200000010ff */
[----:B------:R-:W-:Y:S01]  /*6100*/  FADD.FTZ R67, R124, R67 ;  /* 0x000000437c437221 */ /* 0x000fe20000010000 */
[--C-:B------:R-:W-:Y:S01]  /*6110*/  FFMA.FTZ R50, R50, UR12, -R41.reuse ;  /* 0x0000000c32327c23 */ /* 0x100fe20008010829 */
[--C-:B------:R-:W-:Y:S01]  /*6120*/  FFMA.FTZ R49, R49, UR12, -R58.reuse ;  /* 0x0000000c31317c23 */ /* 0x100fe2000801083a */
[--C-:B------:R-:W-:Y:S01]  /*6130*/  FFMA.FTZ R47, R47, UR12, -R58.reuse ;  /* 0x0000000c2f2f7c23 */ /* 0x100fe2000801083a */
[--C-:B------:R-:W-:Y:S01]  /*6140*/  FFMA.FTZ R53, R53, UR12, -R58.reuse ;  /* 0x0000000c35357c23 */ /* 0x100fe2000801083a */
[--C-:B------:R-:W-:Y:S01]  /*6150*/  FFMA.FTZ R56, R56, UR12, -R58.reuse ;  /* 0x0000000c38387c23 */ /* 0x100fe2000801083a */
[----:B------:R-:W-:Y:S01]  /*6160*/  MUFU.EX2 R117, R117 ;  /* 0x0000007500757308 */ /* 0x000fe20000000800 */
[----:B------:R-:W-:Y:S01]  /*6170*/  FFMA.FTZ R55, R55, UR12, -R58 ;  /* 0x0000000c37377c23 */ /* 0x000fe2000801083a */
[--C-:B------:R-:W-:Y:S01]  /*6180*/  FFMA.FTZ R46, R46, UR12, -R41.reuse ;  /* 0x0000000c2e2e7c23 */ /* 0x100fe20008010829 */
[--C-:B------:R-:W-:Y:S01]  /*6190*/  FFMA.FTZ R44, R44, UR12, -R41.reuse ;  /* 0x0000000c2c2c7c23 */ /* 0x100fe20008010829 */
[--C-:B------:R-:W-:Y:S01]  /*61a0*/  FFMA.FTZ R40, R40, UR12, -R41.reuse ;  /* 0x0000000c28287c23 */ /* 0x100fe20008010829 */
[----:B------:R-:W-:Y:S01]  /*61b0*/  FFMA.FTZ R39, R39, UR12, -R41 ;  /* 0x0000000c27277c23 */ /* 0x000fe20008010829 */
[----:B------:R-:W-:-:S02]  /*61c0*/  LEA R192, P0, R136, UR8, 0x1 ;  /* 0x0000000888c07c11 */ /* 0x000fc4000f8008ff */
[----:B------:R-:W3:Y:S01]  /*61d0*/  MUFU.EX2 R126, R126 ;  /* 0x0000007e007e7308 */ /* 0x000ee20000000800 */
[----:B-----5:R-:W-:Y:S01]  /*61e0*/  F2FP.BF16.F32.PACK_AB R106, R57, R122 ;  /* 0x0000007a396a723e */ /* 0x020fe200000010ff */
[----:B------:R-:W-:Y:S01]  /*61f0*/  FADD.FTZ R122, R122, R67 ;  /* 0x000000437a7a7221 */ /* 0x000fe20000010000 */
[----:B------:R-:W-:-:S05]  /*6200*/  LEA.HI.X R191, R136, UR9, R137, 0x1, P0 ;  /* 0x0000000988bf7c11 */ /* 0x000fca00080f0c89 */
[----:B------:R-:W-:Y:S08]  /*6210*/  MUFU.EX2 R60, R60 ;  /* 0x0000003c003c7308 */ /* 0x000ff00000000800 */
[----:B------:R-:W5:Y:S01]  /*6220*/  MUFU.EX2 R59, R59 ;  /* 0x0000003b003b7308 */ /* 0x000f620000000800 */
[----:B---3--:R-:W-:Y:S01]  /*6230*/  F2FP.BF16.F32.PACK_AB R105, R126, R117 ;  /* 0x000000757e69723e */ /* 0x008fe200000010ff */
[----:B------:R-:W-:-:S06]  /*6240*/  FADD.FTZ R117, R117, R126 ;  /* 0x0000007e75757221 */ /* 0x000fcc0000010000 */
[----:B------:R-:W-:Y:S08]  /*6250*/  MUFU.EX2 R43, R43 ;  /* 0x0000002b002b7308 */ /* 0x000ff00000000800 */
[----:B------:R-:W3:Y:S01]  /*6260*/  MUFU.EX2 R42, R42 ;  /* 0x0000002a002a7308 */ /* 0x000ee20000000800 */
[----:B-----5:R-:W-:-:S07]  /*6270*/  F2FP.BF16.F32.PACK_AB R107, R59, R60 ;  /* 0x0000003c3b6b723e */ /* 0x020fce00000010ff */
[C---:B------:R-:W-:Y:S01]  /*6280*/  HMMA.16816.F32.BF16 R88, R104.reuse, R92, RZ ;  /* 0x0000005c6858723c */ /* 0x040fe200000418ff */
[----:B------:R-:W-:Y:S05]  /*6290*/  MUFU.EX2 R37, R37 ;  /* 0x0000002500257308 */ /* 0x000fea0000000800 */
[----:B------:R-:W-:Y:S03]  /*62a0*/  HMMA.16816.F32.BF16 R92, R104, R94, RZ ;  /* 0x0000005e685c723c */ /* 0x000fe600000418ff */
[----:B------:R-:W5:Y:S01]  /*62b0*/  MUFU.EX2 R36, R36 ;  /* 0x0000002400247308 */ /* 0x000f620000000800 */
[----:B---3--:R-:W-:-:S02]  /*62c0*/  F2FP.BF16.F32.PACK_AB R4, R42, R43 ;  /* 0x0000002b2a04723e */ /* 0x008fc400000010ff */
[C---:B-1----:R-:W-:Y:S05]  /*62d0*/  HMMA.16816.F32.BF16 R80, R104.reuse, R84, RZ ;  /* 0x000000546850723c */ /* 0x042fea00000418ff */
[----:B------:R-:W-:Y:S01]  /*62e0*/  MUFU.EX2 R48, R48 ;  /* 0x0000003000307308 */ /* 0x000fe20000000800 */
[C---:B------:R-:W-:Y:S06]  /*62f0*/  HMMA.16816.F32.BF16 R84, R104.reuse, R86, RZ ;  /* 0x000000566854723c */ /* 0x040fec00000418ff */
[----:B--2---:R-:W-:Y:S01]  /*6300*/  HMMA.16816.F32.BF16 R96, R104, R100, RZ ;  /* 0x000000646860723c */ /* 0x004fe200000418ff */
[----:B------:R-:W1:Y:S01]  /*6310*/  MUFU.EX2 R45, R45 ;  /* 0x0000002d002d7308 */ /* 0x000e620000000800 */
[----:B-----5:R-:W-:-:S04]  /*6320*/  F2FP.BF16.F32.PACK_AB R6, R36, R37 ;  /* 0x000000252406723e */ /* 0x020fc800000010ff */
[C---:B------:R-:W-:Y:S03]  /*6330*/  HMMA.16816.F32.BF16 R100, R104.reuse, R102, RZ ;  /* 0x000000666864723c */ /* 0x040fe600000418ff */
[----:B------:R-:W-:Y:S03]  /*6340*/  MUFU.EX2 R38, R38 ;  /* 0x0000002600267308 */ /* 0x000fe60000000800 */
[C---:B----4-:R-:W-:Y:S05]  /*6350*/  HMMA.16816.F32.BF16 R112, R104.reuse, R68, RZ ;  /* 0x000000446870723c */ /* 0x050fea00000418ff */
[----:B------:R-:W2:Y:S01]  /*6360*/  MUFU.EX2 R35, R35 ;  /* 0x0000002300237308 */ /* 0x000ea20000000800 */
[----:B-1----:R-:W-:Y:S01]  /*6370*/  F2FP.BF16.F32.PACK_AB R5, R45, R48 ;  /* 0x000000302d05723e */ /* 0x002fe200000010ff */
[C---:B------:R-:W-:Y:S06]  /*6380*/  HMMA.16816.F32.BF16 R72, R104.reuse, R76, RZ ;  /* 0x0000004c6848723c */ /* 0x040fec00000418ff */
[C---:B------:R-:W-:Y:S01]  /*6390*/  HMMA.16816.F32.BF16 R68, R104.reuse, R70, RZ ;  /* 0x000000466844723c */ /* 0x040fe200000418ff */
[----:B------:R-:W-:Y:S05]  /*63a0*/  MUFU.EX2 R34, R34 ;  /* 0x0000002200227308 */ /* 0x000fea0000000800 */
[----:B------:R-:W-:Y:S01]  /*63b0*/  HMMA.16816.F32.BF16 R76, R104, R78, RZ ;  /* 0x0000004e684c723c */ /* 0x000fe200000418ff */
[----:B--2---:R-:W-:-:S02]  /*63c0*/  F2FP.BF16.F32.PACK_AB R7, R35, R38 ;  /* 0x000000262307723e */ /* 0x004fc400000010ff */
[----:B------:R-:W1:Y:S05]  /*63d0*/  MUFU.EX2 R33, R33 ;  /* 0x0000002100217308 */ /* 0x000e6a0000000800 */
[C---:B------:R-:W-:Y:S03]  /*63e0*/  HMMA.16816.F32.BF16 R88, R4.reuse, R8, R88 ;  /* 0x000000080458723c */ /* 0x040fe60000041858 */
[----:B------:R-:W-:Y:S03]  /*63f0*/  MUFU.EX2 R32, R32 ;  /* 0x0000002000207308 */ /* 0x000fe60000000800 */
[C---:B------:R-:W-:Y:S01]  /*6400*/  HMMA.16816.F32.BF16 R92, R4.reuse, R10, R92 ;  /* 0x0000000a045c723c */ /* 0x040fe2000004185c */
[----:B------:R-:W2:Y:S04]  /*6410*/  LDSM.16.MT88.4 R8, [R170+0xd400] ;  /* 0x00d40000aa08783b */ /* 0x000ea80000004200 */
[----:B------:R-:W-:Y:S01]  /*6420*/  MUFU.EX2 R66, R66 ;  /* 0x0000004200427308 */ /* 0x000fe20000000800 */
[C---:B------:R-:W-:Y:S06]  /*6430*/  HMMA.16816.F32.BF16 R80, R4.reuse, R12, R80 ;  /* 0x0000000c0450723c */ /* 0x040fec0000041850 */
[C---:B------:R-:W-:Y:S01]  /*6440*/  HMMA.16816.F32.BF16 R84, R4.reuse, R14, R84 ;  /* 0x0000000e0454723c */ /* 0x040fe20000041854 */
[----:B------:R-:W3:Y:S01]  /*6450*/  LDSM.16.MT88.4 R12, [R168+0xd000] ;  /* 0x00d00000a80c783b */ /* 0x000ee20000004200 */
[----:B------:R-:W-:Y:S04]  /*6460*/  MUFU.EX2 R3, R3 ;  /* 0x0000000300037308 */ /* 0x000fe80000000800 */
[C---:B------:R-:W-:Y:S04]  /*6470*/  HMMA.16816.F32.BF16 R112, R4.reuse, R28, R112 ;  /* 0x0000001c0470723c */ /* 0x040fe80000041870 */
[----:B------:R-:W-:Y:S02]  /*6480*/  MUFU.EX2 R148, R148 ;  /* 0x0000009400947308 */ /* 0x000fe40000000800 */
[----:B------:R-:W-:Y:S01]  /*6490*/  HMMA.16816.F32.BF16 R68, R4, R30, R68 ;  /* 0x0000001e0444723c */ /* 0x000fe20000041844 */
[----:B------:R-:W-:Y:S01]  /*64a0*/  FFMA.FTZ R29, R147, UR12, -R58 ;  /* 0x0000000c931d7c23 */ /* 0x000fe2000801083a */
[----:B------:R-:W-:-:S04]  /*64b0*/  FFMA.FTZ R28, R156, UR12, -R41 ;  /* 0x0000000c9c1c7c23 */ /* 0x000fc80008010829 */
        /* <DEDUP_REMOVED lines=12> */
[C---:B--2---:R-:W-:Y:S01]  /*6580*/  HMMA.16816.F32.BF16 R96, R4.reuse, R8, R96 ;  /* 0x000000080460723c */ /* 0x044fe20000041860 */
[--C-:B------:R-:W-:Y:S01]  /*6590*/  FFMA.FTZ R25, R135, UR12, -R58.reuse ;  /* 0x0000000c87197c23 */ /* 0x100fe2000801083a */
[--C-:B------:R-:W-:Y:S01]  /*65a0*/  FFMA.FTZ R24, R150, UR12, -R41.reuse ;  /* 0x0000000c96187c23 */ /* 0x100fe20008010829 */
[--C-:B------:R-:W-:Y:S01]  /*65b0*/  FFMA.FTZ R127, R140, UR12, -R41.reuse ;  /* 0x0000000c8c7f7c23 */ /* 0x100fe20008010829 */
[--C-:B------:R-:W-:Y:S01]  /*65c0*/  FFMA.FTZ R140, R61, UR12, -R58.reuse ;  /* 0x0000000c3d8c7c23 */ /* 0x100fe2000801083a */
[--C-:B------:R-:W-:Y:S01]  /*65d0*/  FFMA.FTZ R133, R17, UR12, -R58.reuse ;  /* 0x0000000c11857c23 */ /* 0x100fe2000801083a */
[----:B------:R-:W-:Y:S01]  /*65e0*/  HMMA.16816.F32.BF16 R100, R4, R10, R100 ;  /* 0x0000000a0464723c */ /* 0x000fe20000041864 */
[----:B------:R-:W2:Y:S01]  /*65f0*/  LDSM.16.MT88.4 R8, [R168+0xd400] ;  /* 0x00d40000a808783b */ /* 0x000ea20000004200 */
[----:B------:R-:W4:Y:S01]  /*6600*/  MUFU.EX2 R30, R30 ;  /* 0x0000001e001e7308 */ /* 0x000f220000000800 */
[--C-:B------:R-:W-:Y:S01]  /*6610*/  FFMA.FTZ R61, R19, UR12, -R58.reuse ;  /* 0x0000000c133d7c23 */ /* 0x100fe2000801083a */
[----:B------:R-:W-:Y:S01]  /*6620*/  FFMA.FTZ R135, R64, UR12, -R41 ;  /* 0x0000000c40877c23 */ /* 0x000fe20008010829 */
[----:B------:R-:W-:Y:S01]  /*6630*/  FFMA.FTZ R64, R54, UR12, -R58 ;  /* 0x0000000c36407c23 */ /* 0x000fe2000801083a */
[C---:B---3--:R-:W-:Y:S04]  /*6640*/  HMMA.16816.F32.BF16 R108, R104.reuse, R12, RZ ;  /* 0x0000000c686c723c */ /* 0x048fe800000418ff */
[----:B------:R-:W-:Y:S02]  /*6650*/  MUFU.EX2 R28, R28 ;  /* 0x0000001c001c7308 */ /* 0x000fe40000000800 */
[----:B------:R-:W-:Y:S01]  /*6660*/  HMMA.16816.F32.BF16 R104, R104, R14, RZ ;  /* 0x0000000e6868723c */ /* 0x000fe200000418ff */
[----:B------:R-:W-:Y:S05]  /*6670*/  LDSM.16.MT88.4 R12, [R168+0xa400] ;  /* 0x00a40000a80c783b */ /* 0x000fea0000004200 */
[----:B------:R-:W3:Y:S08]  /*6680*/  MUFU.EX2 R27, R27 ;  /* 0x0000001b001b7308 */ /* 0x000ef00000000800 */
[----:B------:R-:W-:Y:S08]  /*6690*/  MUFU.EX2 R132, R132 ;  /* 0x0000008400847308 */ /* 0x000ff00000000800 */
[----:B------:R-:W5:Y:S01]  /*66a0*/  MUFU.EX2 R65, R65 ;  /* 0x0000004100417308 */ /* 0x000f620000000800 */
[C---:B--2---:R-:W-:Y:S07]  /*66b0*/  HMMA.16816.F32.BF16 R108, R4.reuse, R8, R108 ;  /* 0x00000008046c723c */ /* 0x044fee000004186c */
[----:B------:R-:W-:Y:S01]  /*66c0*/  MUFU.EX2 R26, R26 ;  /* 0x0000001a001a7308 */ /* 0x000fe20000000800 */
[----:B------:R-:W-:Y:S01]  /*66d0*/  HMMA.16816.F32.BF16 R104, R4, R10, R104 ;  /* 0x0000000a0468723c */ /* 0x000fe20000041868 */
[----:B------:R-:W2:Y:S06]  /*66e0*/  LDSM.16.MT88.4 R8, [R170+0x9800] ;  /* 0x00980000aa08783b */ /* 0x000eac0000004200 */
[----:B------:R-:W-:Y:S01]  /*66f0*/  MUFU.EX2 R25, R25 ;  /* 0x0000001900197308 */ /* 0x000fe20000000800 */
[----:B-1----:R-:W-:-:S02]  /*6700*/  F2FP.BF16.F32.PACK_AB R4, R33, R34 ;  /* 0x000000222104723e */ /* 0x002fc400000010ff */
[----:B----4-:R-:W-:Y:S02]  /*6710*/  F2FP.BF16.F32.PACK_AB R5, R30, R31 ;  /* 0x0000001f1e05723e */ /* 0x010fe400000010ff */
[----:B------:R-:W-:-:S03]  /*6720*/  F2FP.BF16.F32.PACK_AB R6, R29, R32 ;  /* 0x000000201d06723e */ /* 0x000fc600000010ff */
[----:B------:R-:W1:Y:S01]  /*6730*/  MUFU.EX2 R63, R63 ;  /* 0x0000003f003f7308 */ /* 0x000e620000000800 */
[----:B---3--:R-:W-:-:S07]  /*6740*/  F2FP.BF16.F32.PACK_AB R7, R27, R28 ;  /* 0x0000001c1b07723e */ /* 0x008fce00000010ff */
[----:B------:R-:W3:Y:S08]  /*6750*/  MUFU.EX2 R24, R24 ;  /* 0x0000001800187308 */ /* 0x000ef00000000800 */
[----:B------:R-:W4:Y:S08]  /*6760*/  MUFU.EX2 R123, R123 ;  /* 0x0000007b007b7308 */ /* 0x000f300000000800 */
[----:B------:R-:W-:Y:S01]  /*6770*/  MUFU.EX2 R146, R146 ;  /* 0x0000009200927308 */ /* 0x000fe20000000800 */
[C---:B--2---:R-:W-:Y:S07]  /*6780*/  HMMA.16816.F32.BF16 R112, R4.reuse, R8, R112 ;  /* 0x000000080470723c */ /* 0x044fee0000041870 */
[----:B------:R-:W-:Y:S01]  /*6790*/  MUFU.EX2 R119, R119 ;  /* 0x0000007700777308 */ /* 0x000fe20000000800 */
[C---:B------:R-:W-:Y:S01]  /*67a0*/  HMMA.16816.F32.BF16 R68, R4.reuse, R10, R68 ;  /* 0x0000000a0444723c */ /* 0x040fe20000041844 */
[----:B------:R-:W2:Y:S06]  /*67b0*/  LDSM.16.MT88.4 R8, [R168+0x9800] ;  /* 0x00980000a808783b */ /* 0x000eac0000004200 */
[----:B------:R-:W-:Y:S08]  /*67c0*/  MUFU.EX2 R142, R142 ;  /* 0x0000008e008e7308 */ /* 0x000ff00000000800 */
[----:B------:R-:W4:Y:S08]  /*67d0*/  MUFU.EX2 R127, R127 ;  /* 0x0000007f007f7308 */ /* 0x000f300000000800 */
[----:B------:R-:W-:Y:S08]  /*67e0*/  MUFU.EX2 R125, R125 ;  /* 0x0000007d007d7308 */ /* 0x000ff00000000800 */
        /* <DEDUP_REMOVED lines=16> */
[----:B------:R-:W-:Y:S08]  /*68f0*/  MUFU.EX2 R46, R46 ;  /* 0x0000002e002e7308 */ /* 0x000ff00000000800 */
[----:B------:R-:W-:Y:S08]  /*6900*/  MUFU.EX2 R44, R44 ;  /* 0x0000002c002c7308 */ /* 0x000ff00000000800 */
[----:B------:R-:W-:Y:S08]  /*6910*/  MUFU.EX2 R53, R53 ;  /* 0x0000003500357308 */ /* 0x000ff00000000800 */
[----:B------:R-:W-:Y:S01]  /*6920*/  MUFU.EX2 R56, R56 ;  /* 0x0000003800387308 */ /* 0x000fe20000000800 */
[C---:B--2---:R-:W-:Y:S06]  /*6930*/  HMMA.16816.F32.BF16 R88, R4.reuse, R8, R88 ;  /* 0x000000080458723c */ /* 0x044fec0000041858 */
[C---:B------:R-:W-:Y:S01]  /*6940*/  HMMA.16816.F32.BF16 R92, R4.reuse, R10, R92 ;  /* 0x0000000a045c723c */ /* 0x040fe2000004185c */
[----:B------:R-:W2:Y:S01]  /*6950*/  LDSM.16.MT88.4 R8, [R170+0xd800] ;  /* 0x00d80000aa08783b */ /* 0x000ea20000004200 */
[----:B------:R-:W-:Y:S04]  /*6960*/  MUFU.EX2 R55, R55 ;  /* 0x0000003700377308 */ /* 0x000fe80000000800 */
[C---:B--2---:R-:W-:Y:S06]  /*6970*/  HMMA.16816.F32.BF16 R96, R4.reuse, R8, R96 ;  /* 0x000000080460723c */ /* 0x044fec0000041860 */
[C---:B------:R-:W-:Y:S01]  /*6980*/  HMMA.16816.F32.BF16 R100, R4.reuse, R10, R100 ;  /* 0x0000000a0464723c */ /* 0x040fe20000041864 */
[----:B------:R-:W2:Y:S05]  /*6990*/  LDSM.16.MT88.4 R8, [R168+0xd800] ;  /* 0x00d80000a808783b */ /* 0x000eaa0000004200 */
[C---:B--2---:R-:W-:Y:S06]  /*69a0*/  HMMA.16816.F32.BF16 R108, R4.reuse, R8, R108 ;  /* 0x00000008046c723c */ /* 0x044fec000004186c */
[----:B------:R-:W-:Y:S01]  /*69b0*/  HMMA.16816.F32.BF16 R104, R4, R10, R104 ;  /* 0x0000000a0468723c */ /* 0x000fe20000041868 */
[----:B------:R-:W2:Y:S06]  /*69c0*/  LDSM.16.MT88.4 R8, [R170+0x9c00] ;  /* 0x009c0000aa08783b */ /* 0x000eac0000004200 */
[----:B-----5:R-:W-:-:S02]  /*69d0*/  F2FP.BF16.F32.PACK_AB R4, R65, R132 ;  /* 0x000000844104723e */ /* 0x020fc400000010ff */
[----:B-1----:R-:W-:Y:S02]  /*69e0*/  F2FP.BF16.F32.PACK_AB R5, R63, R66 ;  /* 0x000000423f05723e */ /* 0x002fe400000010ff */
[----:B------:R-:W-:Y:S02]  /*69f0*/  F2FP.BF16.F32.PACK_AB R6, R25, R26 ;  /* 0x0000001a1906723e */ /* 0x000fe400000010ff */
[----:B---3--:R-:W-:-:S07]  /*6a00*/  F2FP.BF16.F32.PACK_AB R7, R3, R24 ;  /* 0x000000180307723e */ /* 0x008fce00000010ff */
[C---:B--2---:R-:W-:Y:S06]  /*6a10*/  HMMA.16816.F32.BF16 R112, R4.reuse, R8, R112 ;  /* 0x000000080470723c */ /* 0x044fec0000041870 */
[C---:B------:R-:W-:Y:S01]  /*6a20*/  HMMA.16816.F32.BF16 R68, R4.reuse, R10, R68 ;  /* 0x0000000a0444723c */ /* 0x040fe20000041844 */
[----:B------:R-:W1:Y:S05]  /*6a30*/  LDSM.16.MT88.4 R8, [R168+0x9c00] ;  /* 0x009c0000a808783b */ /* 0x000e6a0000004200 */
[C---:B-1----:R-:W-:Y:S06]  /*6a40*/  HMMA.16816.F32.BF16 R72, R4.reuse, R8, R72 ;  /* 0x000000080448723c */ /* 0x042fec0000041848 */
        /* <DEDUP_REMOVED lines=12> */
[----:B------:R-:W-:Y:S01]  /*6b10*/  HMMA.16816.F32.BF16 R104, R4, R10, R104 ;  /* 0x0000000a0468723c */ /* 0x000fe20000041868 */
[----:B------:R-:W1:Y:S06]  /*6b20*/  LDSM.16.MT88.4 R8, [R170+0xa000] ;  /* 0x00a00000aa08783b */ /* 0x000e6c0000004200 */
[----:B----4-:R-:W-:-:S02]  /*6b30*/  F2FP.BF16.F32.PACK_AB R4, R123, R148 ;  /* 0x000000947b04723e */ /* 0x010fc400000010ff */
[----:B------:R-:W-:Y:S02]  /*6b40*/  F2FP.BF16.F32.PACK_AB R5, R127, R142 ;  /* 0x0000008e7f05723e */ /* 0x000fe400000010ff */
[----:B------:R-:W-:Y:S02]  /*6b50*/  F2FP.BF16.F32.PACK_AB R6, R119, R146 ;  /* 0x000000927706723e */ /* 0x000fe400000010ff */
[----:B------:R-:W-:-:S07]  /*6b60*/  F2FP.BF16.F32.PACK_AB R7, R134, R125 ;  /* 0x0000007d8607723e */ /* 0x000fce00000010ff */
        /* <DEDUP_REMOVED lines=18> */
[----:B------:R-:W-:Y:S01]  /*6c90*/  FFMA.FTZ R5, R18, UR12, -R41 ;  /* 0x0000000c12057c23 */ /* 0x000fe20008010829 */
[----:B------:R-:W-:Y:S01]  /*6ca0*/  FADD.FTZ R4, R60, R117 ;  /* 0x000000753c047221 */ /* 0x000fe20000010000 */
[----:B------:R-:W2:Y:S01]  /*6cb0*/  LDSM.16.MT88.4 R16, [R170+0xa400] ;  /* 0x00a40000aa10783b */ /* 0x000ea20000004200 */
[----:B------:R-:W-:Y:S01]  /*6cc0*/  F2FP.BF16.F32.PACK_AB R6, R61, R140 ;  /* 0x0000008c3d06723e */ /* 0x000fe200000010ff */
[----:B------:R3:W4:Y:S01]  /*6cd0*/  MUFU.EX2 R67, R5 ;  /* 0x0000000500437308 */ /* 0x0007220000000800 */
[----:B------:R-:W-:Y:S01]  /*6ce0*/  FADD.FTZ R59, R59, R4 ;  /* 0x000000043b3b7221 */ /* 0x000fe20000010000 */
[----:B------:R-:W-:Y:S01]  /*6cf0*/  F2FP.BF16.F32.PACK_AB R4, R144, R133 ;  /* 0x000000859004723e */ /* 0x000fe200000010ff */
[--C-:B------:R-:W-:Y:S01]  /*6d00*/  FFMA.FTZ R117, R51, UR12, -R58.reuse ;  /* 0x0000000c33757c23 */ /* 0x100fe2000801083a */
[----:B------:R-:W-:Y:S01]  /*6d10*/  FFMA.FTZ R60, R52, UR12, -R58 ;  /* 0x0000000c343c7c23 */ /* 0x000fe2000801083a */
[----:B------:R-:W-:Y:S01]  /*6d20*/  FADD.FTZ R58, R57, R122 ;  /* 0x0000007a393a7221 */ /* 0x000fe20000010000 */
[----:B------:R-:W-:-:S02]  /*6d30*/  FFMA.FTZ R51, R22, UR12, -R41 ;  /* 0x0000000c16337c23 */ /* 0x000fc40008010829 */
[----:B------:R-:W5:Y:S08]  /*6d40*/  MUFU.EX2 R54, R117 ;  /* 0x0000007500367308 */ /* 0x000f700000000800 */
[----:B------:R-:W-:Y:S01]  /*6d50*/  MUFU.EX2 R52, R64 ;  /* 0x0000004000347308 */ /* 0x000fe20000000800 */
[----:B---3--:R-:W-:Y:S02]  /*6d60*/  F2FP.BF16.F32.PACK_AB R5, R62, R135 ;  /* 0x000000873e05723e */ /* 0x008fe400000010ff */
[----:B----4-:R-:W-:-:S05]  /*6d70*/  F2FP.BF16.F32.PACK_AB R7, R50, R67 ;  /* 0x000000433207723e */ /* 0x010fca00000010ff */
[----:B------:R-:W3:Y:S02]  /*6d80*/  MUFU.EX2 R51, R51 ;  /* 0x0000003300337308 */ /* 0x000ee40000000800 */
[C---:B------:R-:W-:Y:S06]  /*6d90*/  HMMA.16816.F32.BF16 R72, R4.reuse, R12, R72 ;  /* 0x0000000c0448723c */ /* 0x040fec0000041848 */
[C---:B-1----:R-:W-:Y:S01]  /*6da0*/  HMMA.16816.F32.BF16 R80, R4.reuse, R8, R80 ;  /* 0x000000080450723c */ /* 0x042fe20000041850 */
[----:B------:R-:W-:Y:S05]  /*6db0*/  MUFU.EX2 R60, R60 ;  /* 0x0000003c003c7308 */ /* 0x000fea0000000800 */
[C---:B--2---:R-:W-:Y:S06]  /*6dc0*/  HMMA.16816.F32.BF16 R112, R4.reuse, R16, R112 ;  /* 0x000000100470723c */ /* 0x044fec0000041870 */
[C---:B------:R-:W-:Y:S01]  /*6dd0*/  HMMA.16816.F32.BF16 R68, R4.reuse, R18, R68 ;  /* 0x000000120444723c */ /* 0x040fe20000041844 */
[----:B------:R-:W1:Y:S05]  /*6de0*/  LDSM.16.MT88.4 R16, [R168+0xc400] ;  /* 0x00c40000a810783b */ /* 0x000e6a0000004200 */
[C---:B------:R-:W-:Y:S01]  /*6df0*/  HMMA.16816.F32.BF16 R84, R4.reuse, R10, R84 ;  /* 0x0000000a0454723c */ /* 0x040fe20000041854 */
[----:B------:R-:W2:Y:S05]  /*6e00*/  LDSM.16.MT88.4 R8, [R170+0xe400] ;  /* 0x00e40000aa08783b */ /* 0x000eaa0000004200 */
[C---:B------:R-:W-:Y:S01]  /*6e10*/  HMMA.16816.F32.BF16 R76, R4.reuse, R14, R76 ;  /* 0x0000000e044c723c */ /* 0x040fe2000004184c */
[----:B------:R-:W4:Y:S05]  /*6e20*/  LDSM.16.MT88.4 R12, [R168+0xe400] ;  /* 0x00e40000a80c783b */ /* 0x000f2a0000004200 */
[C---:B-1----:R-:W-:Y:S06]  /*6e30*/  HMMA.16816.F32.BF16 R88, R4.reuse, R16, R88 ;  /* 0x000000100458723c */ /* 0x042fec0000041858 */
[C---:B------:R-:W-:Y:S01]  /*6e40*/  HMMA.16816.F32.BF16 R92, R4.reuse, R18, R92 ;  /* 0x00000012045c723c */ /* 0x040fe2000004185c */
[----:B------:R-:W1:Y:S05]  /*6e50*/  LDSM.16.MT88.4 R16, [R170+0xc800] ;  /* 0x00c80000aa10783b */ /* 0x000e6a0000004200 */
[C---:B--2---:R-:W-:Y:S06]  /*6e60*/  HMMA.16816.F32.BF16 R96, R4.reuse, R8, R96 ;  /* 0x000000080460723c */ /* 0x044fec0000041860 */
[C---:B------:R-:W-:Y:S01]  /*6e70*/  HMMA.16816.F32.BF16 R100, R4.reuse, R10, R100 ;  /* 0x0000000a0464723c */ /* 0x040fe20000041864 */
[----:B------:R-:W2:Y:S05]  /*6e80*/  LDSM.16.MT88.4 R8, [R170+0xa800] ;  /* 0x00a80000aa08783b */ /* 0x000eaa0000004200 */
[C---:B----4-:R-:W-:Y:S06]  /*6e90*/  HMMA.16816.F32.BF16 R108, R4.reuse, R12, R108 ;  /* 0x0000000c046c723c */ /* 0x050fec000004186c */
[----:B------:R-:W-:Y:S01]  /*6ea0*/  HMMA.16816.F32.BF16 R104, R4, R14, R104 ;  /* 0x0000000e0468723c */ /* 0x000fe20000041868 */
[----:B------:R-:W-:Y:S01]  /*6eb0*/  FADD.FTZ R13, R43, R58 ;  /* 0x0000003a2b0d7221 */ /* 0x000fe20000010000 */
[----:B------:R-:W-:Y:S01]  /*6ec0*/  FFMA.FTZ R43, R21, UR12, -R41 ;  /* 0x0000000c152b7c23 */ /* 0x000fe20008010829 */
[----:B------:R-:W-:Y:S01]  /*6ed0*/  FADD.FTZ R12, R48, R59 ;  /* 0x0000003b300c7221 */ /* 0x000fe20000010000 */
[----:B------:R-:W-:Y:S01]  /*6ee0*/  FFMA.FTZ R48, R20, UR12, -R41 ;  /* 0x0000000c14307c23 */ /* 0x000fe20008010829 */
[----:B------:R-:W-:Y:S01]  /*6ef0*/  FADD.FTZ R42, R42, R13 ;  /* 0x0000000d2a2a7221 */ /* 0x000fe20000010000 */
[----:B------:R-:W-:Y:S01]  /*6f00*/  FFMA.FTZ R41, R23, UR12, -R41 ;  /* 0x0000000c17297c23 */ /* 0x000fe20008010829 */
[----:B-----5:R-:W-:Y:S01]  /*6f10*/  F2FP.BF16.F32.PACK_AB R4, R49, R54 ;  /* 0x000000363104723e */ /* 0x020fe200000010ff */
[----:B------:R-:W4:Y:S01]  /*6f20*/  MUFU.EX2 R43, R43 ;  /* 0x0000002b002b7308 */ /* 0x000f220000000800 */
[----:B---3--:R-:W-:Y:S01]  /*6f30*/  F2FP.BF16.F32.PACK_AB R5, R46, R51 ;  /* 0x000000332e05723e */ /* 0x008fe200000010ff */
[----:B------:R-:W-:Y:S01]  /*6f40*/  FADD.FTZ R45, R45, R12 ;  /* 0x0000000c2d2d7221 */ /* 0x000fe20000010000 */
[----:B------:R-:W-:Y:S01]  /*6f50*/  F2FP.BF16.F32.PACK_AB R6, R52, R47 ;  /* 0x0000002f3406723e */ /* 0x000fe200000010ff */
[----:B------:R-:W3:Y:S01]  /*6f60*/  LDSM.16.MT88.4 R12, [R168+0xc800] ;  /* 0x00c80000a80c783b */ /* 0x000ee20000004200 */
[----:B------:R-:W-:Y:S01]  /*6f70*/  FADD.FTZ R37, R37, R42 ;  /* 0x0000002a25257221 */ /* 0x000fe20000010000 */
[----:B------:R-:W-:-:S02]  /*6f80*/  FADD.FTZ R38, R38, R45 ;  /* 0x0000002d26267221 */ /* 0x000fc40000010000 */
[----:B------:R-:W5:Y:S01]  /*6f90*/  LDSM.16.MT88.4 R20, [R168+0xa800] ;  /* 0x00a80000a814783b */ /* 0x000f620000004200 */
[----:B------:R-:W-:Y:S01]  /*6fa0*/  FADD.FTZ R45, R36, R37 ;  /* 0x00000025242d7221 */ /* 0x000fe20000010000 */
[----:B------:R-:W-:Y:S01]  /*6fb0*/  FADD.FTZ R38, R35, R38 ;  /* 0x0000002623267221 */ /* 0x000fe20000010000 */
[----:B------:R-:W-:Y:S02]  /*6fc0*/  MUFU.EX2 R36, R48 ;  /* 0x0000003000247308 */ /* 0x000fe40000000800 */
[----:B------:R-:W-:Y:S01]  /*6fd0*/  FADD.FTZ R34, R34, R45 ;  /* 0x0000002d22227221 */ /* 0x000fe20000010000 */
[----:B----4-:R-:W-:-:S03]  /*6fe0*/  F2FP.BF16.F32.PACK_AB R7, R43, R44 ;  /* 0x0000002c2b07723e */ /* 0x010fc600000010ff */
[----:B------:R-:W-:Y:S02]  /*6ff0*/  FADD.FTZ R33, R33, R34 ;  /* 0x0000002221217221 */ /* 0x000fe40000010000 */
[----:B------:R-:W4:Y:S02]  /*7000*/  MUFU.EX2 R37, R40 ;  /* 0x0000002800257308 */ /* 0x000f240000000800 */
[----:B------:R-:W-:Y:S01]  /*7010*/  FADD.FTZ R32, R32, R33 ;  /* 0x0000002120207221 */ /* 0x000fe20000010000 */
[C---:B-1----:R-:W-:Y:S03]  /*7020*/  HMMA.16816.F32.BF16 R80, R4.reuse, R16, R80 ;  /* 0x000000100450723c */ /* 0x042fe60000041850 */
[----:B------:R-:W-:Y:S02]  /*7030*/  FADD.FTZ R29, R29, R32 ;  /* 0x000000201d1d7221 */ /* 0x000fe40000010000 */
[----:B------:R-:W-:Y:S01]  /*7040*/  MUFU.EX2 R35, R39 ;  /* 0x0000002700237308 */ /* 0x000fe20000000800 */
[----:B------:R-:W-:Y:S01]  /*7050*/  HMMA.16816.F32.BF16 R84, R4, R18, R84 ;  /* 0x000000120454723c */ /* 0x000fe20000041854 */
[----:B------:R-:W1:Y:S01]  /*7060*/  LDSM.16.MT88.4 R16, [R168+0xe800] ;  /* 0x00e80000a810783b */ /* 0x000e620000004200 */
[----:B------:R-:W-:-:S05]  /*7070*/  FADD.FTZ R132, R132, R29 ;  /* 0x0000001d84847221 */ /* 0x000fca0000010000 */
[----:B------:R-:W4:Y:S01]  /*7080*/  MUFU.EX2 R194, R41 ;  /* 0x0000002900c27308 */ /* 0x000f220000000800 */
[----:B--2---:R-:W-:Y:S01]  /*7090*/  HMMA.16816.F32.BF16 R112, R4, R8, R112 ;  /* 0x000000080470723c */ /* 0x004fe20000041870 */
[----:B------:R-:W-:-:S04]  /*70a0*/  FADD.FTZ R65, R65, R132 ;  /* 0x0000008441417221 */ /* 0x000fc80000010000 */
[----:B------:R-:W-:Y:S01]  /*70b0*/  FADD.FTZ R26, R26, R65 ;  /* 0x000000411a1a7221 */ /* 0x000fe20000010000 */
[----:B------:R-:W-:Y:S01]  /*70c0*/  HMMA.16816.F32.BF16 R68, R4, R10, R68 ;  /* 0x0000000a0444723c */ /* 0x000fe20000041844 */
[----:B------:R-:W2:Y:S02]  /*70d0*/  LDSM.16.MT88.4 R8, [R170+0xe800] ;  /* 0x00e80000aa08783b */ /* 0x000ea40000004200 */
[----:B------:R-:W-:-:S03]  /*70e0*/  FADD.FTZ R25, R25, R26 ;  /* 0x0000001a19197221 */ /* 0x000fc60000010000 */
[----:B---3--:R-:W-:Y:S01]  /*70f0*/  HMMA.16816.F32.BF16 R88, R4, R12, R88 ;  /* 0x0000000c0458723c */ /* 0x008fe20000041858 */
[----:B------:R-:W-:-:S04]  /*7100*/  FADD.FTZ R148, R148, R25 ;  /* 0x0000001994947221 */ /* 0x000fc80000010000 */
[----:B------:R-:W-:Y:S01]  /*7110*/  FADD.FTZ R123, R123, R148 ;  /* 0x000000947b7b7221 */ /* 0x000fe20000010000 */
[----:B------:R-:W-:Y:S01]  /*7120*/  HMMA.16816.F32.BF16 R92, R4, R14, R92 ;  /* 0x0000000e045c723c */ /* 0x000fe2000004185c */
[----:B------:R-:W3:Y:S02]  /*7130*/  LDSM.16.MT88.4 R12, [R170+0xac00] ;  /* 0x00ac0000aa0c783b */ /* 0x000ee40000004200 */
[----:B------:R-:W-:-:S03]  /*7140*/  FADD.FTZ R146, R146, R123 ;  /* 0x0000007b92927221 */ /* 0x000fc60000010000 */
[----:B-----5:R-:W-:Y:S01]  /*7150*/  HMMA.16816.F32.BF16 R72, R4, R20, R72 ;  /* 0x000000140448723c */ /* 0x020fe20000041848 */
[----:B------:R-:W-:-:S05]  /*7160*/  FADD.FTZ R146, R119, R146 ;  /* 0x0000009277927221 */ /* 0x000fca0000010000 */
[C---:B------:R-:W-:Y:S01]  /*7170*/  HMMA.16816.F32.BF16 R76, R4.reuse, R22, R76 ;  /* 0x00000016044c723c */ /* 0x040fe2000004184c */
[----:B------:R-:W5:Y:S05]  /*7180*/  LDSM.16.MT88.4 R20, [R170+0xcc00] ;  /* 0x00cc0000aa14783b */ /* 0x000f6a0000004200 */
[C---:B-1----:R-:W-:Y:S06]  /*7190*/  HMMA.16816.F32.BF16 R108, R4.reuse, R16, R108 ;  /* 0x00000010046c723c */ /* 0x042fec000004186c */
[----:B------:R-:W-:Y:S01]  /*71a0*/  HMMA.16816.F32.BF16 R104, R4, R18, R104 ;  /* 0x000000120468723c */ /* 0x000fe20000041868 */
[----:B------:R-:W-:-:S04]  /*71b0*/  FADD.FTZ R17, R31, R38 ;  /* 0x000000261f117221 */ /* 0x000fc80000010000 */
[----:B------:R-:W-:Y:S01]  /*71c0*/  FADD.FTZ R17, R30, R17 ;  /* 0x000000111e117221 */ /* 0x000fe20000010000 */
[C---:B--2---:R-:W-:Y:S03]  /*71d0*/  HMMA.16816.F32.BF16 R96, R4.reuse, R8, R96 ;  /* 0x000000080460723c */ /* 0x044fe60000041860 */
[----:B------:R-:W-:Y:S02]  /*71e0*/  FADD.FTZ R28, R28, R17 ;  /* 0x000000111c1c7221 */ /* 0x000fe40000010000 */
[----:B------:R-:W-:Y:S01]  /*71f0*/  LDSM.16.MT88.4 R16, [R168+0xcc00] ;  /* 0x00cc0000a810783b */ /* 0x000fe20000004200 */
[----:B------:R-:W-:Y:S01]  /*7200*/  HMMA.16816.F32.BF16 R100, R4, R10, R100 ;  /* 0x0000000a0464723c */ /* 0x000fe20000041864 */
[----:B------:R-:W-:Y:S02]  /*7210*/  FADD.FTZ R27, R27, R28 ;  /* 0x0000001c1b1b7221 */ /* 0x000fe40000010000 */
[----:B------:R-:W1:Y:S02]  /*7220*/  LDSM.16.MT88.4 R8, [R168+0xac00] ;  /* 0x00ac0000a808783b */ /* 0x000e640000004200 */
[----:B------:R-:W-:-:S02]  /*7230*/  FADD.FTZ R66, R66, R27 ;  /* 0x0000001b42427221 */ /* 0x000fc40000010000 */
[----:B------:R-:W-:Y:S02]  /*7240*/  F2FP.BF16.F32.PACK_AB R4, R60, R53 ;  /* 0x000000353c04723e */ /* 0x000fe400000010ff */
[----:B------:R-:W-:Y:S01]  /*7250*/  FADD.FTZ R63, R63, R66 ;  /* 0x000000423f3f7221 */ /* 0x000fe20000010000 */
[----:B----4-:R-:W-:Y:S02]  /*7260*/  F2FP.BF16.F32.PACK_AB R5, R37, R36 ;  /* 0x000000242505723e */ /* 0x010fe400000010ff */
[----:B------:R-:W-:Y:S01]  /*7270*/  F2FP.BF16.F32.PACK_AB R6, R55, R56 ;  /* 0x000000383706723e */ /* 0x000fe200000010ff */
[----:B------:R-:W-:Y:S01]  /*7280*/  FADD.FTZ R24, R24, R63 ;  /* 0x0000003f18187221 */ /* 0x000fe20000010000 */
[----:B------:R-:W-:-:S03]  /*7290*/  F2FP.BF16.F32.PACK_AB R7, R194, R35 ;  /* 0x00000023c207723e */ /* 0x000fc600000010ff */
[----:B------:R-:W-:-:S04]  /*72a0*/  FADD.FTZ R3, R3, R24 ;  /* 0x0000001803037221 */ /* 0x000fc80000010000 */
[----:B------:R-:W-:Y:S01]  /*72b0*/  FADD.FTZ R142, R142, R3 ;  /* 0x000000038e8e7221 */ /* 0x000fe20000010000 */
[C---:B---3--:R-:W-:Y:S01]  /*72c0*/  HMMA.16816.F32.BF16 R112, R4.reuse, R12, R112 ;  /* 0x0000000c0470723c */ /* 0x048fe20000041870 */
[----:B------:R-:W-:Y:S02]  /*72d0*/  FADD.FTZ R3, R133, R146 ;  /* 0x0000009285037221 */ /* 0x000fe40000010000 */
[----:B------:R-:W-:Y:S02]  /*72e0*/  FADD.FTZ R142, R127, R142 ;  /* 0x0000008e7f8e7221 */ /* 0x000fe40000010000 */
[----:B------:R-:W-:Y:S01]  /*72f0*/  FADD.FTZ R3, R144, R3 ;  /* 0x0000000390037221 */ /* 0x000fe20000010000 */
[----:B------:R-:W-:Y:S01]  /*7300*/  HMMA.16816.F32.BF16 R68, R4, R14, R68 ;  /* 0x0000000e0444723c */ /* 0x000fe20000041844 */
[----:B------:R-:W-:Y:S01]  /*7310*/  FADD.FTZ R125, R125, R142 ;  /* 0x0000008e7d7d7221 */ /* 0x000fe20000010000 */
[----:B------:R-:W2:Y:S01]  /*7320*/  LDSM.16.MT88.4 R12, [R170+0xec00] ;  /* 0x00ec0000aa0c783b */ /* 0x000ea20000004200 */
[----:B------:R-:W-:-:S02]  /*7330*/  FADD.FTZ R140, R140, R3 ;  /* 0x000000038c8c7221 */ /* 0x000fc40000010000 */
[----:B------:R-:W-:Y:S01]  /*7340*/  FADD.FTZ R134, R134, R125 ;  /* 0x0000007d86867221 */ /* 0x000fe20000010000 */
[C---:B-----5:R-:W-:Y:S01]  /*7350*/  HMMA.16816.F32.BF16 R80, R4.reuse, R20, R80 ;  /* 0x000000140450723c */ /* 0x060fe20000041850 */
[----:B------:R-:W-:Y:S02]  /*7360*/  FADD.FTZ R61, R61, R140 ;  /* 0x0000008c3d3d7221 */ /* 0x000fe40000010000 */
[----:B------:R-:W-:Y:S02]  /*7370*/  FADD.FTZ R135, R135, R134 ;  /* 0x0000008687877221 */ /* 0x000fe40000010000 */
[----:B------:R-:W-:Y:S01]  /*7380*/  FADD.FTZ R54, R54, R61 ;  /* 0x0000003d36367221 */ /* 0x000fe20000010000 */
[----:B------:R-:W-:Y:S01]  /*7390*/  HMMA.16816.F32.BF16 R84, R4, R22, R84 ;  /* 0x000000160454723c */ /* 0x000fe20000041854 */
[----:B------:R-:W-:Y:S02]  /*73a0*/  FADD.FTZ R62, R62, R135 ;  /* 0x000000873e3e7221 */ /* 0x000fe40000010000 */
        /* <DEDUP_REMOVED lines=16> */
[----:B------:R-:W-:Y:S01]  /*74b0*/  HMMA.16816.F32.BF16 R92, R4, R18, R92 ;  /* 0x00000012045c723c */ /* 0x000fe2000004185c */
[----:B------:R-:W-:Y:S02]  /*74c0*/  FADD.FTZ R193, R55, R56 ;  /* 0x0000003837c17221 */ /* 0x000fe40000010000 */
[----:B------:R-:W-:-:S03]  /*74d0*/  FADD.FTZ R36, R36, R43 ;  /* 0x0000002b24247221 */ /* 0x000fc60000010000 */
[----:B--2---:R-:W-:Y:S01]  /*74e0*/  HMMA.16816.F32.BF16 R96, R4, R12, R96 ;  /* 0x0000000c0460723c */ /* 0x004fe20000041860 */
[----:B------:R-:W-:-:S04]  /*74f0*/  FADD.FTZ R36, R37, R36 ;  /* 0x0000002425247221 */ /* 0x000fc80000010000 */
[----:B------:R-:W-:Y:S01]  /*7500*/  FADD.FTZ R35, R35, R36 ;  /* 0x0000002423237221 */ /* 0x000fe20000010000 */
[----:B------:R-:W-:Y:S03]  /*7510*/  HMMA.16816.F32.BF16 R100, R4, R14, R100 ;  /* 0x0000000e0464723c */ /* 0x000fe60000041864 */
[----:B------:R-:W-:-:S03]  /*7520*/  FADD.FTZ R194, R194, R35 ;  /* 0x00000023c2c27221 */ /* 0x000fc60000010000 */
        /* <DEDUP_REMOVED lines=67> */
.L_x_1297:
[----:B------:R-:W-:-:S04]  /*7960*/  LEA R4, -R130, RZ, 0x7 ;  /* 0x000000ff82047211 */ /* 0x000fc800078e39ff */
[----:B------:R-:W-:-:S07]  /*7970*/  SHF.R.S32.HI R11, RZ, 0x1f, R4 ;  /* 0x0000001fff0b7819 */ /* 0x000fce0000011404 */
.L_x_1298:
        /* <DEDUP_REMOVED lines=277> */
[----:B------:R-:W-:Y:S02]  /*8ad0*/  LOP3.LUT R4, R3, 0x18, R116, 0xfe, !PT ;  /* 0x0000001803047812 */ /* 0x000fe400078efe74 */
[----:B------:R-:W-:Y:S02]  /*8ae0*/  FSEL R6, R6, -INF , !P5 ;  /* 0xff80000006067808 */ /* 0x000fe40006800000 */
        /* <DEDUP_REMOVED lines=139> */
[----:B------:R-:W-:Y:S01]  /*93a0*/  ISETP.GE.AND P1, PT, R5, R138, PT ;  /* 0x0000008a0500720c */ /* 0x000fe20003f26270 */
[C---:B------:R-:W-:Y:S01]  /*93b0*/  VIADD R5, R4.reuse, 0x79 ;  /* 0x0000007904057836 */ /* 0x040fe20000000000 */
[----:B------:R-:W-:Y:S02]  /*93c0*/  FSEL R116, R23, -INF , !P0 ;  /* 0xff80000017747808 */ /* 0x000fe40004000000 */
[-C--:B------:R-:W-:Y:S02]  /*93d0*/  ISETP.GE.AND P0, PT, R4, R139.reuse, PT ;  /* 0x0000008b0400720c */ /* 0x080fe40003f06270 */
[----:B------:R-:W-:Y:S02]  /*93e0*/  FSEL R147, R17, -INF , !P5 ;  /* 0xff80000011937808 */ /* 0x000fe40006800000 */
[----:B------:R-:W-:Y:S02]  /*93f0*/  ISETP.GE.AND P5, PT, R5, R139, PT ;  /* 0x0000008b0500720c */ /* 0x000fe40003fa6270 */
[----:B------:R-:W-:-:S02]  /*9400*/  FSEL R65, R19, -INF , !P1 ;  /* 0xff80000013417808 */ /* 0x000fc40004800000 */
[----:B------:R-:W-:Y:S02]  /*9410*/  FSEL R7, R8, -INF , !P0 ;  /* 0xff80000008077808 */ /* 0x000fe40004000000 */
[-C--:B------:R-:W-:Y:S02]  /*9420*/  ISETP.GE.AND P1, PT, R4, R138.reuse, PT ;  /* 0x0000008a0400720c */ /* 0x080fe40003f26270 */
[----:B------:R-:W-:Y:S02]  /*9430*/  ISETP.GE.AND P0, PT, R5, R138, PT ;  /* 0x0000008a0500720c */ /* 0x000fe40003f06270 */
[----:B------:R-:W-:Y:S02]  /*9440*/  FSEL R138, R13, -INF , !P5 ;  /* 0xff8000000d8a7808 */ /* 0x000fe40006800000 */
[----:B------:R-:W-:Y:S02]  /*9450*/  ISETP.GT.AND P5, PT, R180, R175, PT ;  /* 0x000000afb400720c */ /* 0x000fe40003fa4270 */
[----:B------:R-:W-:-:S02]  /*9460*/  FSEL R10, R10, -INF , !P1 ;  /* 0xff8000000a0a7808 */ /* 0x000fc40004800000 */
[----:B------:R-:W-:-:S09]  /*9470*/  FSEL R67, R15, -INF , !P0 ;  /* 0xff8000000f437808 */ /* 0x000fd20004000000 */
[----:B------:R-:W-:Y:S05]  /*9480*/  @!P5 BRA `(.L_x_1299) ;  /* 0x0000000800c0d947 */ /* 0x000fea0003800000 */
[----:B------:R-:W-:Y:S05]  /*9490*/  @!P6 BRA `(.L_x_1300) ;  /* 0x0000000000ece947 */ /* 0x000fea0003800000 */
[----:B------:R-:W1:Y:S02]  /*94a0*/  LDC R16, c[0x0][0x380] ;  /* 0x0000e000ff107b82 */ /* 0x000e640000000800 */
[----:B-1----:R-:W-:-:S04]  /*94b0*/  IABS R8, R16 ;  /* 0x0000001000087213 */ /* 0x002fc80000000000 */
[----:B------:R-:W1:Y:S08]  /*94c0*/  I2F.RP R13, R8 ;  /* 0x00000008000d7306 */ /* 0x000e700000209400 */
[----:B-1----:R-:W1:Y:S02]  /*94d0*/  MUFU.RCP R17, R13 ;  /* 0x0000000d00117308 */ /* 0x002e640000001000 */
[----:B-1----:R-:W-:-:S06]  /*94e0*/  VIADD R17, R17, 0xffffffe ;  /* 0x0ffffffe11117836 */ /* 0x002fcc0000000000 */
[----:B------:R-:W1:Y:S02]  /*94f0*/  F2I.FTZ.U32.TRUNC.NTZ R5, R17 ;  /* 0x0000001100057305 */ /* 0x000e64000021f000 */
[----:B-1----:R-:W-:-:S05]  /*9500*/  IADD3 R4, RZ, -R5, RZ ;  /* 0x80000005ff047210 */ /* 0x002fca0007ffe0ff */
[----:B------:R-:W-:Y:S02]  /*9510*/  IMAD R11, R4, R8, RZ ;  /* 0x00000008040b7224 */ /* 0x000fe400078e02ff */
[----:B------:R-:W-:-:S04]  /*9520*/  IMAD.MOV.U32 R4, RZ, RZ, RZ ;  /* 0x000000ffff047224 */ /* 0x000fc800078e00ff */
[----:B------:R-:W-:Y:S01]  /*9530*/  IMAD.HI.U32 R5, R5, R11, R4 ;  /* 0x0000000b05057227 */ /* 0x000fe200078e0004 */
[----:B------:R-:W-:-:S03]  /*9540*/  IABS R4, R3 ;  /* 0x0000000300047213 */ /* 0x000fc60000000000 */
[C---:B------:R-:W-:Y:S01]  /*9550*/  VIADD R11, R3.reuse, 0xffffff80 ;  /* 0xffffff80030b7836 */ /* 0x040fe20000000000 */
[----:B------:R-:W-:Y:S01]  /*9560*/  LOP3.LUT R3, R3, R16, RZ, 0x3c, !PT ;  /* 0x0000001003037212 */ /* 0x000fe200078e3cff */
[----:B------:R-:W-:-:S05]  /*9570*/  IMAD.HI.U32 R15, R5, R4, RZ ;  /* 0x00000004050f7227 */ /* 0x000fca00078e00ff */
[----:B------:R-:W-:-:S05]  /*9580*/  IADD3 R13, -R15, RZ, RZ ;  /* 0x000000ff0f0d7210 */ /* 0x000fca0007ffe1ff */
[C---:B------:R-:W-:Y:S01]  /*9590*/  IMAD R13, R8.reuse, R13, R4 ;  /* 0x0000000d080d7224 */ /* 0x040fe200078e0204 */
[----:B------:R-:W-:Y:S02]  /*95a0*/  IABS R4, R11 ;  /* 0x0000000b00047213 */ /* 0x000fe40000000000 */
[----:B------:R-:W-:Y:S02]  /*95b0*/  LOP3.LUT R11, R11, R16, RZ, 0x3c, !PT ;  /* 0x000000100b0b7212 */ /* 0x000fe400078e3cff */
[----:B------:R-:W-:Y:S01]  /*95c0*/  ISETP.GT.U32.AND P1, PT, R8, R13, PT ;  /* 0x0000000d0800720c */ /* 0x000fe20003f24070 */
[----:B------:R-:W-:-:S12]  /*95d0*/  IMAD.HI.U32 R5, R5, R4, RZ ;  /* 0x0000000405057227 */ /* 0x000fd800078e00ff */
[-C--:B------:R-:W-:Y:S02]  /*95e0*/  @!P1 IADD3 R13, R13, -R8.reuse, RZ ;  /* 0x800000080d0d9210 */ /* 0x080fe40007ffe0ff */
[----:B------:R-:W-:Y:S02]  /*95f0*/  @!P1 IADD3 R15, R15, 0x1, RZ ;  /* 0x000000010f0f9810 */ /* 0x000fe40007ffe0ff */
[----:B------:R-:W-:Y:S01]  /*9600*/  ISETP.GE.U32.AND P0, PT, R13, R8, PT ;  /* 0x000000080d00720c */ /* 0x000fe20003f06070 */
[----:B------:R-:W-:-:S04]  /*9610*/  IMAD.MOV R13, RZ, RZ, -R5 ;  /* 0x000000ffff0d7224 */ /* 0x000fc800078e0a05 */
[----:B------:R-:W-:Y:S01]  /*9620*/  IMAD R13, R8, R13, R4 ;  /* 0x0000000d080d7224 */ /* 0x000fe200078e0204 */
[----:B------:R-:W-:-:S04]  /*9630*/  LOP3.LUT R4, RZ, R16, RZ, 0x33, !PT ;  /* 0x00000010ff047212 */ /* 0x000fc800078e33ff */
[----:B------:R-:W-:-:S03]  /*9640*/  ISETP.GT.U32.AND P1, PT, R8, R13, PT ;  /* 0x0000000d0800720c */ /* 0x000fc60003f24070 */
[----:B------:R-:W-:Y:S01]  /*9650*/  @P0 VIADD R15, R15, 0x1 ;  /* 0x000000010f0f0836 */ /* 0x000fe20000000000 */
[----:B------:R-:W-:-:S09]  /*9660*/  ISETP.GE.AND P0, PT, R3, RZ, PT ;  /* 0x000000ff0300720c */ /* 0x000fd20003f06270 */
[-C--:B------:R-:W-:Y:S02]  /*9670*/  @!P1 IADD3 R13, R13, -R8.reuse, RZ ;  /* 0x800000080d0d9210 */ /* 0x080fe40007ffe0ff */
[----:B------:R-:W-:Y:S02]  /*9680*/  @!P1 IADD3 R5, R5, 0x1, RZ ;  /* 0x0000000105059810 */ /* 0x000fe40007ffe0ff */
[----:B------:R-:W-:Y:S01]  /*9690*/  @!P0 IMAD.MOV R15, RZ, RZ, -R15 ;  /* 0x000000ffff0f8224 */ /* 0x000fe200078e0a0f */
[----:B------:R-:W-:Y:S02]  /*96a0*/  ISETP.GE.U32.AND P0, PT, R13, R8, PT ;  /* 0x000000080d00720c */ /* 0x000fe40003f06070 */
[----:B------:R-:W-:-:S11]  /*96b0*/  ISETP.GE.AND P1, PT, R11, RZ, PT ;  /* 0x000000ff0b00720c */ /* 0x000fd60003f26270 */
[----:B------:R-:W-:Y:S01]  /*96c0*/  @P0 VIADD R5, R5, 0x1 ;  /* 0x0000000105050836 */ /* 0x000fe20000000000 */
[----:B------:R-:W-:-:S04]  /*96d0*/  ISETP.NE.AND P0, PT, R16, RZ, PT ;  /* 0x000000ff1000720c */ /* 0x000fc80003f05270 */
[----:B------:R-:W-:Y:S02]  /*96e0*/  @!P1 IADD3 R5, -R5, RZ, RZ ;  /* 0x000000ff05059210 */ /* 0x000fe40007ffe1ff */
        /* <DEDUP_REMOVED lines=8> */
[----:B------:R-:W-:Y:S01]  /*9770*/  IMAD R16, R15, R16, -0x80 ;  /* 0xffffff800f107424 */ /* 0x000fe200078e0210 */
[----:B--2---:R-:W-:-:S04]  /*9780*/  IADD3 R8, -R8, R3, RZ ;  /* 0x0000000308087210 */ /* 0x004fc80007ffe1ff */
[----:B------:R-:W-:Y:S02]  /*9790*/  SHF.R.S32.HI R3, RZ, 0x1f, R16 ;  /* 0x0000001fff037819 */ /* 0x000fe40000011410 */
[----:B------:R-:W-:-:S03]  /*97a0*/  SHF.R.S32.HI R11, RZ, 0x1f, R8 ;  /* 0x0000001fff0b7819 */ /* 0x000fc60000011408 */
[----:B------:R-:W-:Y:S02]  /*97b0*/  IMAD R3, R3, R128, RZ ;  /* 0x0000008003037224 */ /* 0x000fe400078e02ff */
[----:B-1----:R-:W-:Y:S02]  /*97c0*/  IMAD R11, R11, R4, RZ ;  /* 0x000000040b0b7224 */ /* 0x002fe400078e02ff */
[C---:B------:R-:W-:Y:S02]  /*97d0*/  IMAD R3, R16.reuse, R129, R3 ;  /* 0x0000008110037224 */ /* 0x040fe400078e0203 */
[----:B------:R-:W-:-:S04]  /*97e0*/  IMAD.WIDE.U32 R16, R16, R128, RZ ;  /* 0x0000008010107225 */ /* 0x000fc800078e00ff */
[----:B------:R-:W-:Y:S02]  /*97f0*/  IMAD.IADD R17, R17, 0x1, R3 ;  /* 0x0000000111117824 */ /* 0x000fe400078e0203 */
[C---:B------:R-:W-:Y:S02]  /*9800*/  IMAD R5, R8.reuse, R5, R11 ;  /* 0x0000000508057224 */ /* 0x040fe400078e020b */
[----:B------:R-:W-:-:S04]  /*9810*/  IMAD.WIDE.U32 R18, R8, R4, R16 ;  /* 0x0000000408127225 */ /* 0x000fc800078e0010 */
[----:B------:R-:W-:Y:S01]  /*9820*/  IMAD.MOV.U32 R11, RZ, RZ, R18 ;  /* 0x000000ffff0b7224 */ /* 0x000fe200078e0012 */
[----:B------:R-:W-:Y:S01]  /*9830*/  IADD3 R16, R19, R5, RZ ;  /* 0x0000000513107210 */ /* 0x000fe20007ffe0ff */
[----:B------:R-:W-:Y:S06]  /*9840*/  BRA `(.L_x_1301) ;  /* 0x0000000000087947 */ /* 0x000fec0003800000 */
.L_x_1300:
[----:B------:R-:W-:-:S04]  /*9850*/  LEA R11, -R128, RZ, 0x7 ;  /* 0x000000ff800b7211 */ /* 0x000fc800078e39ff */
[----:B------:R-:W-:-:S07]  /*9860*/  SHF.R.S32.HI R16, RZ, 0x1f, R11 ;  /* 0x0000001fff107819 */ /* 0x000fce000001140b */
.L_x_1301:
        /* <DEDUP_REMOVED lines=15> */
[----:B------:R2:W-:Y:S02]  /*9960*/  @!P4 LDGSTS.E.BYPASS.LTC128B.128 [R181+0x3000], desc[UR10][R22.64] ;  /* 0x0300000016b5cfae */ /* 0x0005e4000b901d4a */
        /* <DEDUP_REMOVED lines=17> */
[----:B------:R-:W-:-:S03]  /*9a80*/  @!P3 IADD3.X R4, R137, R16, R176, P1, P0 ;  /* 0x000000108904b210 */ /* 0x000fc60000fe04b0 */
[----:B------:R1:W-:Y:S04]  /*9a90*/  @P4 STS.128 [R181+0x3800], RZ ;  /* 0x003800ffb5004388 */ /* 0x0003e80000000c00 */
[----:B------:R-:W-:Y:S01]  /*9aa0*/  @!PT LDS RZ, [RZ] ;  /* 0x00000000fffff984 */ /* 0x000fe20000000800 */
[----:B------:R-:W-:Y:S01]  /*9ab0*/  @!PT LDS RZ, [RZ] ;  /* 0x00000000fffff984 */ /* 0x000fe20000000800 */
[----:B------:R-:W-:Y:S01]  /*9ac0*/  @!PT LDS RZ, [RZ] ;  /* 0x00000000fffff984 */ /* 0x000fe20000000800 */
[----:B------:R4:W-:Y:S01]  /*9ad0*/  @!P4 LDGSTS.E.BYPASS.LTC128B.128 [R181+0x3800], desc[UR10][R24.64] ;  /* 0x0380000018b5cfae */ /* 0x0009e2000b901d4a */
[----:B--2---:R-:W-:-:S03]  /*9ae0*/  @!P3 LEA R22, P0, R3, UR8, 0x1 ;  /* 0x000000080316bc11 */ /* 0x004fc6000f8008ff */
[----:B------:R1:W-:Y:S01]  /*9af0*/  @P3 STS.128 [R181+0x5800], RZ ;  /* 0x005800ffb5003388 */ /* 0x0003e20000000c00 */
[----:B------:R-:W-:Y:S02]  /*9b00*/  @!P3 LEA.HI.X R23, R3, UR9, R4, 0x1, P0 ;  /* 0x000000090317bc11 */ /* 0x000fe400080f0c04 */
[----:B------:R-:W-:-:S03]  /*9b10*/  @!P2 IADD3 R4, P1, P0, R136, R11, R177 ;  /* 0x0000000b8804a210 */ /* 0x000fc6000783e0b1 */
[----:B------:R-:W-:Y:S01]  /*9b20*/  @!PT LDS RZ, [RZ] ;  /* 0x00000000fffff984 */ /* 0x000fe20000000800 */
[----:B------:R-:W-:Y:S01]  /*9b30*/  @!PT LDS RZ, [RZ] ;  /* 0x00000000fffff984 */ /* 0x000fe20000000800 */
[----:B------:R-:W-:Y:S01]  /*9b40*/  @!PT LDS RZ, [RZ] ;  /* 0x00000000fffff984 */ /* 0x000fe20000000800 */
[----:B------:R-:W-:Y:S01]  /*9b50*/  @!P3 LDGSTS.E.BYPASS.LTC128B.128 [R181+0x5800], desc[UR10][R22.64+0x40] ;  /* 0x0580004016b5bfae */ /* 0x000fe2000b901d4a */
[----:B------:R-:W-:Y:S02]  /*9b60*/  @!P2 IADD3.X R3, R137, R16, R176, P1, P0 ;  /* 0x000000108903a210 */ /* 0x000fe40000fe04b0 */
[C---:B---3--:R-:W-:Y:S01]  /*9b70*/  @!P2 LEA R20, P0, R4.reuse, UR8, 0x1 ;  /* 0x000000080414ac11 */ /* 0x048fe2000f8008ff */
[----:B------:R1:W-:Y:S03]  /*9b80*/  @P2 STS.128 [R181+0x7800], RZ ;  /* 0x007800ffb5002388 */ /* 0x0003e60000000c00 */
[----:B------:R-:W-:Y:S02]  /*9b90*/  @!P2 LEA.HI.X R21, R4, UR9, R3, 0x1, P0 ;  /* 0x000000090415ac11 */ /* 0x000fe400080f0c03 */
[----:B------:R-:W-:-:S03]  /*9ba0*/  IADD3 R5, P1, P0, R177, R11, R177 ;  /* 0x0000000bb1057210 */ /* 0x000fc6000783e0b1 */
[----:B------:R-:W-:Y:S01]  /*9bb0*/  @!PT LDS RZ, [RZ] ;  /* 0x00000000fffff984 */ /* 0x000fe20000000800 */
[----:B------:R-:W-:Y:S01]  /*9bc0*/  @!PT LDS RZ, [RZ] ;  /* 0x00000000fffff984 */ /* 0x000fe20000000800 */
[----:B------:R-:W-:Y:S01]  /*9bd0*/  @!PT LDS RZ, [RZ] ;  /* 0x00000000fffff984 */ /* 0x000fe20000000800 */
[----:B------:R2:W-:Y:S01]  /*9be0*/  @!P2 LDGSTS.E.BYPASS.LTC128B.128 [R181+0x7800], desc[UR10][R20.64+0x80] ;  /* 0x0780008014b5afae */ /* 0x0005e2000b901d4a */
[----:B------:R-:W-:-:S03]  /*9bf0*/  IADD3.X R8, R176, R16, R176, P1, P0 ;  /* 0x00000010b0087210 */ /* 0x000fc60000fe04b0 */
[----:B------:R1:W-:Y:S01]  /*9c00*/  @P4 STS.128 [R181+0x4000], RZ ;  /* 0x004000ffb5004388 */ /* 0x0003e20000000c00 */
[----:B----4-:R-:W-:-:S04]  /*9c10*/  @!P4 LEA R24, P0, R5, R192, 0x1 ;  /* 0x000000c00518c211 */ /* 0x010fc800078008ff */
[----:B------:R-:W-:Y:S02]  /*9c20*/  @!P4 LEA.HI.X R25, R5, R191, R8, 0x1, P0 ;  /* 0x000000bf0519c211 */ /* 0x000fe400000f0c08 */
[----:B------:R-:W-:-:S03]  /*9c30*/  @!P3 IADD3 R4, P0, R136, R5, RZ ;  /* 0x000000058804b210 */ /* 0x000fc60007f1e0ff */
[----:B------:R-:W-:Y:S01]  /*9c40*/  @!PT LDS RZ, [RZ] ;  /* 0x00000000fffff984 */ /* 0x000fe20000000800 */
[----:B------:R-:W-:Y:S01]  /*9c50*/  @!PT LDS RZ, [RZ] ;  /* 0x00000000fffff984 */ /* 0x000fe20000000800 */
[----:B------:R-:W-:Y:S01]  /*9c60*/  @!PT LDS RZ, [RZ] ;  /* 0x00000000fffff984 */ /* 0x000fe20000000800 */
[----:B------:R3:W-:Y:S02]  /*9c70*/  @!P4 LDGSTS.E.BYPASS.LTC128B.128 [R181+0x4000], desc[UR10][R24.64] ;  /* 0x0400000018b5cfae */ /* 0x0007e4000b901d4a */
[----:B------:R-:W-:Y:S01]  /*9c80*/  @!P3 IMAD.X R3, R137, 0x1, R8, P0 ;  /* 0x000000018903b824 */ /* 0x000fe200000e0608 */
[C---:B------:R-:W-:Y:S01]  /*9c90*/  @!P3 LEA R18, P0, R4.reuse, UR8, 0x1 ;  /* 0x000000080412bc11 */ /* 0x040fe2000f8008ff */
[----:B------:R1:W-:Y:S03]  /*9ca0*/  @P3 STS.128 [R181+0x6000], RZ ;  /* 0x006000ffb5003388 */ /* 0x0003e60000000c00 */
[----:B------:R-:W-:Y:S02]  /*9cb0*/  @!P3 LEA.HI.X R19, R4, UR9, R3, 0x1, P0 ;  /* 0x000000090413bc11 */ /* 0x000fe400080f0c03 */
[----:B------:R-:W-:-:S03]  /*9cc0*/  @!P2 IADD3 R4, P0, R136, R5, RZ ;  /* 0x000000058804a210 */ /* 0x000fc60007f1e0ff */
[----:B------:R-:W-:Y:S01]  /*9cd0*/  @!PT LDS RZ, [RZ] ;  /* 0x00000000fffff984 */ /* 0x000fe20000000800 */
[----:B------:R-:W-:Y:S01]  /*9ce0*/  @!PT LDS RZ, [RZ] ;  /* 0x00000000fffff984 */ /* 0x000fe20000000800 */
[----:B------:R-:W-:Y:S01]  /*9cf0*/  @!PT LDS RZ, [RZ] ;  /* 0x00000000fffff984 */ /* 0x000fe20000000800 */
[----:B------:R1:W-:Y:S02]  /*9d00*/  @!P3 LDGSTS.E.BYPASS.LTC128B.128 [R181+0x6000], desc[UR10][R18.64+0x40] ;  /* 0x0600004012b5bfae */ /* 0x0003e4000b901d4a */
[----:B------:R-:W-:Y:S01]  /*9d10*/  @!P2 IMAD.X R3, R137, 0x1, R8, P0 ;  /* 0x000000018903a824 */ /* 0x000fe200000e0608 */
[C---:B--2---:R-:W-:Y:S01]  /*9d20*/  @!P2 LEA R20, P0, R4.reuse, UR8, 0x1 ;  /* 0x000000080414ac11 */ /* 0x044fe2000f8008ff */
[----:B------:R1:W-:Y:S03]  /*9d30*/  @P2 STS.128 [R181+0x8000], RZ ;  /* 0x008000ffb5002388 */ /* 0x0003e60000000c00 */
[----:B------:R-:W-:Y:S02]  /*9d40*/  @!P2 LEA.HI.X R21, R4, UR9, R3, 0x1, P0 ;  /* 0x000000090415ac11 */ /* 0x000fe400080f0c03 */
[----:B------:R-:W-:-:S03]  /*9d50*/  IADD3 R5, P0, R177, R5, RZ ;  /* 0x00000005b1057210 */ /* 0x000fc60007f1e0ff */
[----:B------:R-:W-:Y:S01]  /*9d60*/  @!PT LDS RZ, [RZ] ;  /* 0x00000000fffff984 */ /* 0x000fe20000000800 */
[----:B------:R-:W-:Y:S01]  /*9d70*/  @!PT LDS RZ, [RZ] ;  /* 0x00000000fffff984 */ /* 0x000fe20000000800 */
[----:B------:R-:W-:Y:S01]  /*9d80*/  @!PT LDS RZ, [RZ] ;  /* 0x00000000fffff984 */ /* 0x000fe20000000800 */
[----:B------:R1:W-:Y:S02]  /*9d90*/  @!P2 LDGSTS.E.BYPASS.LTC128B.128 [R181+0x8000], desc[UR10][R20.64+0x80] ;  /* 0x0800008014b5afae */ /* 0x0003e4000b901d4a */
[----:B------:R-:W-:Y:S01]  /*9da0*/  IMAD.X R8, R176, 0x1, R8, P0 ;  /* 0x00000001b0087824 */ /* 0x000fe200000e0608 */
[----:B------:R-:W-:Y:S01]  /*9db0*/  @!P3 IADD3 R4, P0, R136, R5, RZ ;  /* 0x000000058804b210 */ /* 0x000fe20007f1e0ff */
[----:B------:R1:W-:Y:S04]  /*9dc0*/  @P4 STS.128 [R181+0x4800], RZ ;  /* 0x004800ffb5004388 */ /* 0x0003e80000000c00 */
[----:B------:R-:W-:Y:S01]  /*9dd0*/  @!P3 IMAD.X R3, R137, 0x1, R8, P0 ;  /* 0x000000018903b824 */ /* 0x000fe200000e0608 */
[----:B------:R-:W-:-:S04]  /*9de0*/  @!P3 LEA R22, P0, R4, UR8, 0x1 ;  /* 0x000000080416bc11 */ /* 0x000fc8000f8008ff */
[----:B------:R-:W-:Y:S02]  /*9df0*/  @!P3 LEA.HI.X R23, R4, UR9, R3, 0x1, P0 ;  /* 0x000000090417bc11 */ /* 0x000fe400080f0c03 */
        /* <DEDUP_REMOVED lines=21> */
.L_x_1303:
[----:B------:R-:W-:Y:S05]  /*9f50*/  BSYNC B0 ;  /* 0x0000000000007941 */ /* 0x000fea0003800000 */
.L_x_1302:
[----:B------:R-:W0:Y:S01]  /*9f60*/  LDGDEPBAR ;  /* 0x00000000000079af */ /* 0x000e220000000000 */
[----:B------:R-:W-:-:S04]  /*9f70*/  LEA R192, P0, R11, R192, 0x1 ;  /* 0x000000c00bc07211 */ /* 0x000fc800078008ff */
[----:B------:R-:W-:-:S09]  /*9f80*/  LEA.HI.X R191, R11, R191, R16, 0x1, P0 ;  /* 0x000000bf0bbf7211 */ /* 0x000fd200000f0c10 */
.L_x_1299:
        /* <DEDUP_REMOVED lines=79> */
[----:B------:R-:W-:Y:S02]  /*a480*/  FSEL R150, R150, RZ, P1 ;  /* 0x000000ff96967208 */ /* 0x000fe40000800000 */
[----:B--2---:R-:W-:Y:S01]  /*a490*/  FMNMX.FTZ R3, R4, R3, !PT ;  /* 0x0000000304037209 */ /* 0x004fe20007810000 */
[----:B------:R-:W-:Y:S02]  /*a4a0*/  FADD.FTZ R5, R2, -R5 ;  /* 0x8000000502057221 */ /* 0x000fe40000010000 */
[--C-:B------:R-:W-:Y:S01]  /*a4b0*/  FFMA.FTZ R140, R123, UR12, -R150.reuse ;  /* 0x0000000c7b8c7c23 */ /* 0x100fe20008010896 */
[C---:B------:R-:W-:Y:S01]  /*a4c0*/  FSETP.NEU.FTZ.AND P0, PT, R3.reuse, -INF , PT ;  /* 0xff8000000300780b */ /* 0x040fe20003f1d000 */
[----:B------:R-:W-:Y:S01]  /*a4d0*/  FMUL.FTZ R123, R3, UR12 ;  /* 0x0000000c037b7c20 */ /* 0x000fe20008410000 */
[--C-:B------:R-:W-:Y:S01]  /*a4e0*/  FFMA.FTZ R129, R9, UR12, -R150.reuse ;  /* 0x0000000c09817c23 */ /* 0x100fe20008010896 */
[--C-:B------:R-:W-:Y:S01]  /*a4f0*/  FFMA.FTZ R202, R7, UR12, -R150.reuse ;  /* 0x0000000c07ca7c23 */ /* 0x100fe20008010896 */
[----:B------:R-:W-:Y:S01]  /*a500*/  FSEL R7, R3, RZ, P0 ;  /* 0x000000ff03077208 */ /* 0x000fe20000000000 */
[--C-:B------:R-:W-:Y:S01]  /*a510*/  FFMA.FTZ R141, R161, UR12, -R150.reuse ;  /* 0x0000000ca18d7c23 */ /* 0x100fe20008010896 */
[----:B------:R-:W-:Y:S01]  /*a520*/  FSEL R123, R123, RZ, P0 ;  /* 0x000000ff7b7b7208 */ /* 0x000fe20000000000 */
[----:B------:R-:W-:Y:S01]  /*a530*/  FMUL.FTZ R195, R5, UR12 ;  /* 0x0000000c05c37c20 */ /* 0x000fe20008410000 */
[----:B------:R-:W-:Y:S01]  /*a540*/  MUFU.EX2 R140, R140 ;  /* 0x0000008c008c7308 */ /* 0x000fe20000000800 */
[----:B------:R-:W-:Y:S01]  /*a550*/  FADD.FTZ R7, R0, -R7 ;  /* 0x8000000700077221 */ /* 0x000fe20000010000 */
[--C-:B------:R-:W-:Y:S01]  /*a560*/  FFMA.FTZ R136, R201, UR12, -R150.reuse ;  /* 0x0000000cc9887c23 */ /* 0x100fe20008010896 */
[--C-:B------:R-:W-:Y:S01]  /*a570*/  FFMA.FTZ R139, R10, UR12, -R123.reuse ;  /* 0x0000000c0a8b7c23 */ /* 0x100fe2000801087b */
[--C-:B------:R-:W-:Y:S01]  /*a580*/  FFMA.FTZ R160, R14, UR12, -R123.reuse ;  /* 0x0000000c0ea07c23 */ /* 0x100fe2000801087b */
[----:B------:R-:W1:Y:S01]  /*a590*/  LDSM.16.MT88.4 R8, [R170+0x9000] ;  /* 0x00900000aa08783b */ /* 0x000e620000004200 */
[----:B------:R-:W-:Y:S01]  /*a5a0*/  FMUL.FTZ R161, R7, UR12 ;  /* 0x0000000c07a17c20 */ /* 0x000fe20008410000 */
        /* <DEDUP_REMOVED lines=27> */
[----:B--2---:R-:W-:Y:S01]  /*a760*/  F2FP.BF16.F32.PACK_AB R48, R141, R202 ;  /* 0x000000ca8d30723e */ /* 0x004fe200000010ff */
[--C-:B------:R-:W-:Y:S01]  /*a770*/  FFMA.FTZ R166, R200, UR12, -R123.reuse ;  /* 0x0000000cc8a67c23 */ /* 0x100fe2000801087b */
[--C-:B------:R-:W-:Y:S01]  /*a780*/  FFMA.FTZ R162, R198, UR12, -R123.reuse ;  /* 0x0000000cc6a27c23 */ /* 0x100fe2000801087b */
[--C-:B------:R-:W-:Y:S01]  /*a790*/  FFMA.FTZ R200, R157, UR12, -R150.reuse ;  /* 0x0000000c9dc87c23 */ /* 0x100fe20008010896 */
[--C-:B------:R-:W-:Y:S01]  /*a7a0*/  FFMA.FTZ R198, R159, UR12, -R150.reuse ;  /* 0x0000000c9fc67c23 */ /* 0x100fe20008010896 */
[--C-:B------:R-:W-:Y:S01]  /*a7b0*/  FFMA.FTZ R154, R154, UR12, -R123.reuse ;  /* 0x0000000c9a9a7c23 */ /* 0x100fe2000801087b */
[--C-:B------:R-:W-:Y:S01]  /*a7c0*/  FFMA.FTZ R157, R156, UR12, -R123.reuse ;  /* 0x0000000c9c9d7c23 */ /* 0x100fe2000801087b */
[----:B------:R-:W2:Y:S01]  /*a7d0*/  MUFU.EX2 R160, R160 ;  /* 0x000000a000a07308 */ /* 0x000ea20000000800 */
[----:B---3--:R-:W-:Y:S01]  /*a7e0*/  F2FP.BF16.F32.PACK_AB R50, R129, R140 ;  /* 0x0000008c8132723e */ /* 0x008fe200000010ff */
[--C-:B------:R-:W-:Y:S01]  /*a7f0*/  FFMA.FTZ R152, R152, UR12, -R123.reuse ;  /* 0x0000000c98987c23 */ /* 0x100fe2000801087b */
[--C-:B------:R-:W-:Y:S01]  /*a800*/  FFMA.FTZ R156, R151, UR12, -R150.reuse ;  /* 0x0000000c979c7c23 */ /* 0x100fe20008010896 */
[----:B------:R-:W-:Y:S01]  /*a810*/  FFMA.FTZ R134, R134, UR12, -R123 ;  /* 0x0000000c86867c23 */ /* 0x000fe2000801087b */
[--C-:B------:R-:W-:Y:S01]  /*a820*/  FFMA.FTZ R131, R131, UR12, -R150.reuse ;  /* 0x0000000c83837c23 */ /* 0x100fe20008010896 */
[--C-:B------:R-:W-:Y:S01]  /*a830*/  FFMA.FTZ R146, R146, UR12, -R150.reuse ;  /* 0x0000000c92927c23 */ /* 0x100fe20008010896 */
[--C-:B------:R-:W-:Y:S01]  /*a840*/  FFMA.FTZ R132, R132, UR12, -R150.reuse ;  /* 0x0000000c84847c23 */ /* 0x100fe20008010896 */
[----:B------:R-:W3:Y:S01]  /*a850*/  MUFU.EX2 R195, R195 ;  /* 0x000000c300c37308 */ /* 0x000ee20000000800 */
[--C-:B------:R-:W-:Y:S01]  /*a860*/  FFMA.FTZ R147, R147, UR12, -R150.reuse ;  /* 0x0000000c93937c23 */ /* 0x100fe20008010896 */
[--C-:B------:R-:W-:Y:S01]  /*a870*/  FFMA.FTZ R133, R133, UR12, -R150.reuse ;  /* 0x0000000c85857c23 */ /* 0x100fe20008010896 */
[----:B------:R-:W-:-:S05]  /*a880*/  FFMA.FTZ R138, R138, UR12, -R150 ;  /* 0x0000000c8a8a7c23 */ /* 0x000fca0008010896 */
[----:B------:R-:W4:Y:S01]  /*a890*/  MUFU.EX2 R161, R161 ;  /* 0x000000a100a17308 */ /* 0x000f220000000800 */
[----:B--2---:R-:W-:-:S07]  /*a8a0*/  F2FP.BF16.F32.PACK_AB R49, R160, R139 ;  /* 0x0000008ba031723e */ /* 0x004fce00000010ff */
[----:B------:R-:W-:Y:S01]  /*a8b0*/  MUFU.EX2 R137, R137 ;  /* 0x0000008900897308 */ /* 0x000fe20000000800 */
[-C--:B---3--:R-:W-:Y:S01]  /*a8c0*/  FMUL.FTZ R4, R112, R195.reuse ;  /* 0x000000c370047220 */ /* 0x088fe20000410000 */
[-C--:B------:R-:W-:Y:S01]  /*a8d0*/  FMUL.FTZ R5, R113, R195.reuse ;  /* 0x000000c371057220 */ /* 0x080fe20000410000 */
[-C--:B------:R-:W-:Y:S01]  /*a8e0*/  FMUL.FTZ R12, R72, R195.reuse ;  /* 0x000000c3480c7220 */ /* 0x080fe20000410000 */
[-C--:B------:R-:W-:Y:S01]  /*a8f0*/  FMUL.FTZ R13, R73, R195.reuse ;  /* 0x000000c3490d7220 */ /* 0x080fe20000410000 */
[-C--:B------:R-:W-:Y:S01]  /*a900*/  FMUL.FTZ R68, R68, R195.reuse ;  /* 0x000000c344447220 */ /* 0x080fe20000410000 */
[-C--:B------:R-:W-:Y:S01]  /*a910*/  FMUL.FTZ R69, R69, R195.reuse ;  /* 0x000000c345457220 */ /* 0x080fe20000410000 */
[----:B------:R-:W-:Y:S01]  /*a920*/  FMUL.FTZ R76, R76, R195 ;  /* 0x000000c34c4c7220 */ /* 0x000fe20000410000 */
[----:B------:R-:W2:Y:S01]  /*a930*/  MUFU.EX2 R124, R124 ;  /* 0x0000007c007c7308 */ /* 0x000ea20000000800 */
[-C--:B----4-:R-:W-:Y:S01]  /*a940*/  FMUL.FTZ R6, R114, R161.reuse ;  /* 0x000000a172067220 */ /* 0x090fe20000410000 */
[-C--:B------:R-:W-:Y:S01]  /*a950*/  FMUL.FTZ R7, R115, R161.reuse ;  /* 0x000000a173077220 */ /* 0x080fe20000410000 */
[-C--:B------:R-:W-:Y:S01]  /*a960*/  FMUL.FTZ R14, R74, R161.reuse ;  /* 0x000000a14a0e7220 */ /* 0x080fe20000410000 */
[-C--:B------:R-:W-:Y:S01]  /*a970*/  FMUL.FTZ R15, R75, R161.reuse ;  /* 0x000000a14b0f7220 */ /* 0x080fe20000410000 */
[-C--:B------:R-:W-:Y:S01]  /*a980*/  FMUL.FTZ R70, R70, R161.reuse ;  /* 0x000000a146467220 */ /* 0x080fe20000410000 */
[----:B------:R-:W-:Y:S01]  /*a990*/  FMUL.FTZ R71, R71, R161 ;  /* 0x000000a147477220 */ /* 0x000fe20000410000 */
[----:B------:R-:W-:Y:S01]  /*a9a0*/  FMUL.FTZ R77, R77, R195 ;  /* 0x000000c34d4d7220 */ /* 0x000fe20000410000 */
[-C--:B------:R-:W-:Y:S01]  /*a9b0*/  FMUL.FTZ R78, R78, R161.reuse ;  /* 0x000000a14e4e7220 */ /* 0x080fe20000410000 */
[----:B------:R-:W-:Y:S01]  /*a9c0*/  FMUL.FTZ R79, R79, R161 ;  /* 0x000000a14f4f7220 */ /* 0x000fe20000410000 */
[----:B------:R-:W3:Y:S01]  /*a9d0*/  LDSM.16.MT88.4 R72, [R170+0x9400] ;  /* 0x00940000aa48783b */ /* 0x000ee20000004200 */
[-C--:B------:R-:W-:Y:S01]  /*a9e0*/  FMUL.FTZ R20, R80, R195.reuse ;  /* 0x000000c350147220 */ /* 0x080fe20000410000 */
[----:B------:R-:W-:Y:S01]  /*a9f0*/  FMUL.FTZ R21, R81, R195 ;  /* 0x000000c351157220 */ /* 0x000fe20000410000 */
[-C--:B------:R-:W-:Y:S01]  /*aa00*/  FMUL.FTZ R22, R82, R161.reuse ;  /* 0x000000a152167220 */ /* 0x080fe20000410000 */
[----:B------:R-:W-:Y:S01]  /*aa10*/  FMUL.FTZ R23, R83, R161 ;  /* 0x000000a153177220 */ /* 0x000fe20000410000 */
[-C--:B------:R-:W-:Y:S01]  /*aa20*/  FMUL.FTZ R84, R84, R195.reuse ;  /* 0x000000c354547220 */ /* 0x080fe20000410000 */
[----:B------:R-:W-:Y:S01]  /*aa30*/  FMUL.FTZ R85, R85, R195 ;  /* 0x000000c355557220 */ /* 0x000fe20000410000 */
[----:B--2---:R-:W-:Y:S01]  /*aa40*/  F2FP.BF16.F32.PACK_AB R51, R124, R137 ;  /* 0x000000897c33723e */ /* 0x004fe200000010ff */
[-C--:B------:R-:W-:Y:S01]  /*aa50*/  FMUL.FTZ R86, R86, R161.reuse ;  /* 0x000000a156567220 */ /* 0x080fe20000410000 */
[----:B------:R-:W-:Y:S01]  /*aa60*/  FMUL.FTZ R87, R87, R161 ;  /* 0x000000a157577220 */ /* 0x000fe20000410000 */
[----:B------:R-:W-:Y:S01]  /*aa70*/  MUFU.EX2 R136, R136 ;  /* 0x0000008800887308 */ /* 0x000fe20000000800 */
[-C--:B------:R-:W-:Y:S01]  /*aa80*/  FMUL.FTZ R28, R88, R195.reuse ;  /* 0x000000c3581c7220 */ /* 0x080fe20000410000 */
[----:B------:R-:W-:Y:S01]  /*aa90*/  FMUL.FTZ R29, R89, R195 ;  /* 0x000000c3591d7220 */ /* 0x000fe20000410000 */
[-C--:B------:R-:W-:Y:S01]  /*aaa0*/  FMUL.FTZ R30, R90, R161.reuse ;  /* 0x000000a15a1e7220 */ /* 0x080fe20000410000 */
[C---:B-1----:R-:W-:Y:S01]  /*aab0*/  HMMA.16816.F32.BF16 R4, R48.reuse, R8, R4 ;  /* 0x000000083004723c */ /* 0x042fe20000041804 */
[----:B------:R-:W-:Y:S01]  /*aac0*/  FMUL.FTZ R31, R91, R161 ;  /* 0x000000a15b1f7220 */ /* 0x000fe20000410000 */
[-C--:B------:R-:W-:Y:S01]  /*aad0*/  FMUL.FTZ R36, R96, R195.reuse ;  /* 0x000000c360247220 */ /* 0x080fe20000410000 */
[----:B------:R-:W-:Y:S01]  /*aae0*/  FMUL.FTZ R37, R97, R195 ;  /* 0x000000c361257220 */ /* 0x000fe20000410000 */
[----:B------:R-:W1:Y:S01]  /*aaf0*/  MUFU.EX2 R63, R63 ;  /* 0x0000003f003f7308 */ /* 0x000e620000000800 */
[-C--:B------:R-:W-:Y:S01]  /*ab00*/  FMUL.FTZ R38, R98, R161.reuse ;  /* 0x000000a162267220 */ /* 0x080fe20000410000 */
[C---:B------:R-:W-:Y:S01]  /*ab10*/  HMMA.16816.F32.BF16 R12, R48.reuse, R16, R12 ;  /* 0x00000010300c723c */ /* 0x040fe2000004180c */
[----:B------:R-:W-:Y:S01]  /*ab20*/  FMUL.FTZ R39, R99, R161 ;  /* 0x000000a163277220 */ /* 0x000fe20000410000 */
[-C--:B------:R-:W-:Y:S01]  /*ab30*/  FMUL.FTZ R92, R92, R195.reuse ;  /* 0x000000c35c5c7220 */ /* 0x080fe20000410000 */
[----:B------:R-:W-:Y:S01]  /*ab40*/  FMUL.FTZ R93, R93, R195 ;  /* 0x000000c35d5d7220 */ /* 0x000fe20000410000 */
[-C--:B------:R-:W-:Y:S01]  /*ab50*/  FMUL.FTZ R94, R94, R161.reuse ;  /* 0x000000a15e5e7220 */ /* 0x080fe20000410000 */
[----:B------:R-:W-:Y:S01]  /*ab60*/  FMUL.FTZ R95, R95, R161 ;  /* 0x000000a15f5f7220 */ /* 0x000fe20000410000 */
[C---:B------:R-:W-:Y:S01]  /*ab70*/  HMMA.16816.F32.BF16 R8, R48.reuse, R10, R68 ;  /* 0x0000000a3008723c */ /* 0x040fe20000041844 */
[----:B------:R-:W2:Y:S01]  /*ab80*/  LDSM.16.MT88.4 R68, [R168+0x9400] ;  /* 0x00940000a844783b */ /* 0x000ea20000004200 */
[----:B------:R-:W-:Y:S01]  /*ab90*/  MUFU.EX2 R61, R61 ;  /* 0x0000003d003d7308 */ /* 0x000fe20000000800 */
[-C--:B------:R-:W-:Y:S01]  /*aba0*/  FMUL.FTZ R100, R100, R195.reuse ;  /* 0x000000c364647220 */ /* 0x080fe20000410000 */
[----:B------:R-:W-:Y:S01]  /*abb0*/  FMUL.FTZ R101, R101, R195 ;  /* 0x000000c365657220 */ /* 0x000fe20000410000 */
[-C--:B------:R-:W-:Y:S01]  /*abc0*/  FMUL.FTZ R102, R102, R161.reuse ;  /* 0x000000a166667220 */ /* 0x080fe20000410000 */
[C---:B------:R-:W-:Y:S01]  /*abd0*/  HMMA.16816.F32.BF16 R16, R48.reuse, R18, R76 ;  /* 0x000000123010723c */ /* 0x040fe2000004184c */
[----:B------:R-:W4:Y:S01]  /*abe0*/  LDSM.16.MT88.4 R76, [R170+0xb400] ;  /* 0x00b40000aa4c783b */ /* 0x000f220000004200 */
[----:B------:R-:W-:Y:S01]  /*abf0*/  FMUL.FTZ R103, R103, R161 ;  /* 0x000000a167677220 */ /* 0x000fe20000410000 */
[-C--:B------:R-:W-:Y:S01]  /*ac00*/  FMUL.FTZ R44, R108, R195.reuse ;  /* 0x000000c36c2c7220 */ /* 0x080fe20000410000 */
[----:B------:R-:W-:Y:S01]  /*ac10*/  MUFU.EX2 R2, R2 ;  /* 0x0000000200027308 */ /* 0x000fe20000000800 */
[----:B------:R-:W-:Y:S01]  /*ac20*/  FMUL.FTZ R45, R109, R195 ;  /* 0x000000c36d2d7220 */ /* 0x000fe20000410000 */
[C---:B------:R-:W-:Y:S01]  /*ac30*/  HMMA.16816.F32.BF16 R20, R48.reuse, R24, R20 ;  /* 0x000000183014723c */ /* 0x040fe20000041814 */
[-C--:B------:R-:W-:Y:S01]  /*ac40*/  FMUL.FTZ R46, R110, R161.reuse ;  /* 0x000000a16e2e7220 */ /* 0x080fe20000410000 */
[----:B------:R-:W-:Y:S01]  /*ac50*/  FMUL.FTZ R47, R111, R161 ;  /* 0x000000a16f2f7220 */ /* 0x000fe20000410000 */
[-C--:B------:R-:W-:Y:S01]  /*ac60*/  FMUL.FTZ R104, R104, R195.reuse ;  /* 0x000000c368687220 */ /* 0x080fe20000410000 */
[----:B------:R-:W-:Y:S01]  /*ac70*/  FMUL.FTZ R105, R105, R195 ;  /* 0x000000c369697220 */ /* 0x000fe20000410000 */
[-C--:B------:R-:W-:Y:S01]  /*ac80*/  FMUL.FTZ R106, R106, R161.reuse ;  /* 0x000000a16a6a7220 */ /* 0x080fe20000410000 */
[C---:B------:R-:W-:Y:S01]  /*ac90*/  HMMA.16816.F32.BF16 R24, R48.reuse, R26, R84 ;  /* 0x0000001a3018723c */ /* 0x040fe20000041854 */
[----:B------:R-:W-:Y:S01]  /*aca0*/  MUFU.EX2 R128, R128 ;  /* 0x0000008000807308 */ /* 0x000fe20000000800 */
[----:B------:R-:W-:Y:S01]  /*acb0*/  FMUL.FTZ R107, R107, R161 ;  /* 0x000000a16b6b7220 */ /* 0x000fe20000410000 */
[----:B------:R-:W-:Y:S01]  /*acc0*/  FFMA.FTZ R202, R193, R195, R202 ;  /* 0x000000c3c1ca7223 */ /* 0x000fe200000100ca */
[--C-:B------:R-:W-:Y:S01]  /*acd0*/  FFMA.FTZ R193, R153, UR12, -R150.reuse ;  /* 0x0000000c99c17c23 */ /* 0x100fe20008010896 */
[----:B------:R-:W-:Y:S01]  /*ace0*/  FFMA.FTZ R153, R155, UR12, -R150 ;  /* 0x0000000c9b997c23 */ /* 0x000fe20008010896 */
[C---:B------:R-:W-:Y:S01]  /*acf0*/  HMMA.16816.F32.BF16 R28, R48.reuse, R32, R28 ;  /* 0x00000020301c723c */ /* 0x040fe2000004181c */
[----:B------:R-:W-:Y:S01]  /*ad00*/  FFMA.FTZ R155, R158, UR12, -R123 ;  /* 0x0000000c9e9b7c23 */ /* 0x000fe2000801087b */
[----:B------:R-:W-:Y:S01]  /*ad10*/  FFMA.FTZ R139, R194, R161, R139 ;  /* 0x000000a1c28b7223 */ /* 0x000fe2000001008b */
[----:B------:R-:W5:Y:S01]  /*ad20*/  MUFU.EX2 R59, R59 ;  /* 0x0000003b003b7308 */ /* 0x000f620000000800 */
[----:B------:R-:W-:Y:S01]  /*ad30*/  FADD.FTZ R81, R141, R202 ;  /* 0x000000ca8d517221 */ /* 0x000fe20000010000 */
[--C-:B------:R-:W-:Y:S01]  /*ad40*/  FFMA.FTZ R158, R149, UR12, -R150.reuse ;  /* 0x0000000c959e7c23 */ /* 0x100fe20008010896 */
[C---:B------:R-:W-:Y:S01]  /*ad50*/  HMMA.16816.F32.BF16 R36, R48.reuse, R40, R36 ;  /* 0x000000283024723c */ /* 0x040fe20000041824 */
[----:B------:R-:W-:Y:S01]  /*ad60*/  FADD.FTZ R160, R160, R139 ;  /* 0x0000008ba0a07221 */ /* 0x000fe20000010000 */
[--C-:B------:R-:W-:Y:S01]  /*ad70*/  FFMA.FTZ R139, R135, UR12, -R150.reuse ;  /* 0x0000000c878b7c23 */ /* 0x100fe20008010896 */
[----:B------:R-:W-:Y:S01]  /*ad80*/  FFMA.FTZ R135, R143, UR12, -R150 ;  /* 0x0000000c8f877c23 */ /* 0x000fe20008010896 */
[----:B------:R-:W-:Y:S01]  /*ad90*/  FFMA.FTZ R141, R142, UR12, -R123 ;  /* 0x0000000c8e8d7c23 */ /* 0x000fe2000801087b */
[----:B------:R-:W-:Y:S01]  /*ada0*/  MUFU.EX2 R57, R57 ;  /* 0x0000003900397308 */ /* 0x000fe20000000800 */
[----:B------:R-:W-:Y:S01]  /*adb0*/  HMMA.16816.F32.BF16 R32, R48, R34, R92 ;  /* 0x000000223020723c */ /* 0x000fe2000004185c */
[----:B------:R-:W-:Y:S01]  /*adc0*/  LDSM.16.MT88.4 R84, [R170+0xc400] ;  /* 0x00c40000aa54783b */ /* 0x000fe20000004200 */
[----:B------:R-:W-:Y:S01]  /*add0*/  FADD.FTZ R140, R140, R81 ;  /* 0x000000518c8c7221 */ /* 0x000fe20000010000 */
[----:B------:R-:W-:-:S02]  /*ade0*/  FADD.FTZ R137, R137, R160 ;  /* 0x000000a089897221 */ /* 0x000fc40000010000 */
[----:B------:R-:W-:Y:S01]  /*adf0*/  LDSM.16.MT88.4 R92, [R168+0xc400] ;  /* 0x00c40000a85c783b */ /* 0x000fe20000004200 */
[C---:B------:R-:W-:Y:S01]  /*ae00*/  HMMA.16816.F32.BF16 R40, R48.reuse, R42, R100 ;  /* 0x0000002a3028723c */ /* 0x040fe20000041864 */
[----:B------:R-:W3:Y:S01]  /*ae10*/  MUFU.EX2 R0, R0 ;  /* 0x0000000000007308 */ /* 0x000ee20000000800 */
[----:B------:R-:W-:Y:S01]  /*ae20*/  FADD.FTZ R129, R129, R140 ;  /* 0x0000008c81817221 */ /* 0x000fe20000010000 */
[----:B------:R-:W-:Y:S01]  /*ae30*/  LDSM.16.MT88.4 R100, [R170+0xe400] ;  /* 0x00e40000aa64783b */ /* 0x000fe20000004200 */
[----:B------:R-:W-:Y:S02]  /*ae40*/  FADD.FTZ R137, R124, R137 ;  /* 0x000000897c897221 */ /* 0x000fe40000010000 */
[C---:B------:R-:W-:Y:S03]  /*ae50*/  HMMA.16816.F32.BF16 R44, R48.reuse, R52, R44 ;  /* 0x00000034302c723c */ /* 0x040fe6000004182c */
[----:B------:R-:W-:Y:S03]  /*ae60*/  MUFU.EX2 R125, R125 ;  /* 0x0000007d007d7308 */ /* 0x000fe60000000800 */
[----:B------:R-:W-:Y:S01]  /*ae70*/  HMMA.16816.F32.BF16 R48, R48, R54, R104 ;  /* 0x000000363030723c */ /* 0x000fe20000041868 */
[----:B-1----:R-:W-:Y:S01]  /*ae80*/  F2FP.BF16.F32.PACK_AB R52, R63, R136 ;  /* 0x000000883f34723e */ /* 0x002fe200000010ff */
[----:B------:R-:W-:Y:S01]  /*ae90*/  FADD.FTZ R136, R136, R129 ;  /* 0x0000008188887221 */ /* 0x000fe20000010000 */
[----:B-----5:R-:W-:Y:S01]  /*aea0*/  F2FP.BF16.F32.PACK_AB R53, R59, R128 ;  /* 0x000000803b35723e */ /* 0x020fe200000010ff */
[----:B------:R-:W-:Y:S01]  /*aeb0*/  FADD.FTZ R128, R128, R137 ;  /* 0x0000008980807221 */ /* 0x000fe20000010000 */
[----:B------:R-:W1:Y:S01]  /*aec0*/  MUFU.EX2 R122, R122 ;  /* 0x0000007a007a7308 */ /* 0x000e620000000800 */
[----:B------:R-:W-:Y:S01]  /*aed0*/  FADD.FTZ R136, R63, R136 ;  /* 0x000000883f887221 */ /* 0x000fe20000010000 */
[----:B------:R-:W-:Y:S01]  /*aee0*/  F2FP.BF16.F32.PACK_AB R54, R2, R61 ;  /* 0x0000003d0236723e */ /* 0x000fe200000010ff */
[----:B------:R-:W-:Y:S01]  /*aef0*/  FADD.FTZ R128, R59, R128 ;  /* 0x000000803b807221 */ /* 0x000fe20000010000 */
[----:B---3--:R-:W-:Y:S01]  /*af00*/  F2FP.BF16.F32.PACK_AB R55, R0, R57 ;  /* 0x000000390037723e */ /* 0x008fe200000010ff */
[----:B------:R-:W-:-:S03]  /*af10*/  FADD.FTZ R61, R61, R136 ;  /* 0x000000883d3d7221 */ /* 0x000fc60000010000 */
[----:B------:R-:W-:Y:S01]  /*af20*/  MUFU.EX2 R120, R120 ;  /* 0x0000007800787308 */ /* 0x000fe20000000800 */
[----:B------:R-:W-:Y:S02]  /*af30*/  FADD.FTZ R2, R2, R61 ;  /* 0x0000003d02027221 */ /* 0x000fe40000010000 */
[C---:B------:R-:W-:Y:S05]  /*af40*/  HMMA.16816.F32.BF16 R4, R52.reuse, R72, R4 ;  /* 0x000000483404723c */ /* 0x040fea0000041804 */
[----:B------:R-:W-:Y:S01]  /*af50*/  MUFU.EX2 R119, R119 ;  /* 0x0000007700777308 */ /* 0x000fe20000000800 */
[C---:B------:R-:W-:Y:S01]  /*af60*/  HMMA.16816.F32.BF16 R8, R52.reuse, R74, R8 ;  /* 0x0000004a3408723c */ /* 0x040fe20000041808 */
[----:B------:R-:W3:Y:S05]  /*af70*/  LDSM.16.MT88.4 R72, [R168+0xb400] ;  /* 0x00b40000a848783b */ /* 0x000eea0000004200 */
[C---:B--2---:R-:W-:Y:S01]  /*af80*/  HMMA.16816.F32.BF16 R12, R52.reuse, R68, R12 ;  /* 0x00000044340c723c */ /* 0x044fe2000004180c */
[----:B------:R-:W-:Y:S05]  /*af90*/  MUFU.EX2 R126, R126 ;  /* 0x0000007e007e7308 */ /* 0x000fea0000000800 */
[C---:B------:R-:W-:Y:S01]  /*afa0*/  HMMA.16816.F32.BF16 R16, R52.reuse, R70, R16 ;  /* 0x000000463410723c */ /* 0x040fe20000041810 */
[----:B------:R-:W2:Y:S02]  /*afb0*/  LDSM.16.MT88.4 R68, [R170+0xd400] ;  /* 0x00d40000aa44783b */ /* 0x000ea40000004200 */
[----:B------:R-:W5:Y:S03]  /*afc0*/  MUFU.EX2 R121, R121 ;  /* 0x0000007900797308 */ /* 0x000f660000000800 */
[C---:B----4-:R-:W-:Y:S05]  /*afd0*/  HMMA.16816.F32.BF16 R20, R52.reuse, R76, R20 ;  /* 0x0000004c3414723c */ /* 0x050fea0000041814 */
[----:B------:R-:W-:Y:S01]  /*afe0*/  MUFU.EX2 R118, R118 ;  /* 0x0000007600767308 */ /* 0x000fe20000000800 */
[C---:B------:R-:W-:Y:S01]  /*aff0*/  HMMA.16816.F32.BF16 R24, R52.reuse, R78, R24 ;  /* 0x0000004e3418723c */ /* 0x040fe20000041818 */
[----:B------:R-:W4:Y:S06]  /*b000*/  LDSM.16.MT88.4 R76, [R168+0xd400] ;  /* 0x00d40000a84c783b */ /* 0x000f2c0000004200 */
[----:B------:R-:W5:Y:S08]  /*b010*/  MUFU.EX2 R117, R117 ;  /* 0x0000007500757308 */ /* 0x000f700000000800 */
[----:B------:R-:W-:Y:S01]  /*b020*/  MUFU.EX2 R190, R190 ;  /* 0x000000be00be7308 */ /* 0x000fe20000000800 */
[C---:B---3--:R-:W-:Y:S06]  /*b030*/  HMMA.16816.F32.BF16 R28, R52.reuse, R72, R28 ;  /* 0x00000048341c723c */ /* 0x048fec000004181c */
[C---:B------:R-:W-:Y:S01]  /*b040*/  HMMA.16816.F32.BF16 R32, R52.reuse, R74, R32 ;  /* 0x0000004a3420723c */ /* 0x040fe20000041820 */
[----:B------:R-:W3:Y:S01]  /*b050*/  LDSM.16.MT88.4 R72, [R170+0x9800] ;  /* 0x00980000aa48783b */ /* 0x000ee20000004200 */
[----:B------:R-:W-:Y:S04]  /*b060*/  MUFU.EX2 R189, R189 ;  /* 0x000000bd00bd7308 */ /* 0x000fe80000000800 */
[C---:B--2---:R-:W-:Y:S04]  /*b070*/  HMMA.16816.F32.BF16 R36, R52.reuse, R68, R36 ;  /* 0x000000443424723c */ /* 0x044fe80000041824 */
[----:B------:R-:W-:Y:S02]  /*b080*/  MUFU.EX2 R165, R165 ;  /* 0x000000a500a57308 */ /* 0x000fe40000000800 */
[C---:B------:R-:W-:Y:S01]  /*b090*/  HMMA.16816.F32.BF16 R40, R52.reuse, R70, R40 ;  /* 0x000000463428723c */ /* 0x040fe20000041828 */
[----:B------:R-:W2:Y:S05]  /*b0a0*/  LDSM.16.MT88.4 R68, [R168+0x9800] ;  /* 0x00980000a844783b */ /* 0x000eaa0000004200 */
[C---:B----4-:R-:W-:Y:S01]  /*b0b0*/  HMMA.16816.F32.BF16 R44, R52.reuse, R76, R44 ;  /* 0x0000004c342c723c */ /* 0x050fe2000004182c */
[----:B------:R-:W-:Y:S05]  /*b0c0*/  MUFU.EX2 R164, R164 ;  /* 0x000000a400a47308 */ /* 0x000fea0000000800 */
[----:B------:R-:W-:Y:S01]  /*b0d0*/  HMMA.16816.F32.BF16 R48, R52, R78, R48 ;  /* 0x0000004e3430723c */ /* 0x000fe20000041830 */
[----:B------:R-:W4:Y:S02]  /*b0e0*/  LDSM.16.MT88.4 R76, [R170+0xb800] ;  /* 0x00b80000aa4c783b */ /* 0x000f240000004200 */
[----:B------:R-:W-:Y:S04]  /*b0f0*/  MUFU.EX2 R167, R167 ;  /* 0x000000a700a77308 */ /* 0x000fe80000000800 */
[----:B-1----:R-:W-:Y:S01]  /*b100*/  F2FP.BF16.F32.PACK_AB R52, R122, R125 ;  /* 0x0000007d7a34723e */ /* 0x002fe200000010ff */
[----:B------:R-:W-:Y:S01]  /*b110*/  FADD.FTZ R125, R125, R2 ;  /* 0x000000027d7d7221 */ /* 0x000fe20000010000 */
[----:B-----5:R-:W-:-:S02]  /*b120*/  F2FP.BF16.F32.PACK_AB R53, R121, R126 ;  /* 0x0000007e7935723e */ /* 0x020fc400000010ff */
[----:B------:R-:W-:Y:S01]  /*b130*/  F2FP.BF16.F32.PACK_AB R54, R119, R120 ;  /* 0x000000787736723e */ /* 0x000fe200000010ff */
[----:B------:R-:W-:Y:S01]  /*b140*/  MUFU.EX2 R166, R166 ;  /* 0x000000a600a67308 */ /* 0x000fe20000000800 */
[----:B------:R-:W-:Y:S01]  /*b150*/  F2FP.BF16.F32.PACK_AB R55, R117, R118 ;  /* 0x000000767537723e */ /* 0x000fe200000010ff */
[----:B------:R-:W-:-:S04]  /*b160*/  FADD.FTZ R125, R122, R125 ;  /* 0x0000007d7a7d7221 */ /* 0x000fc80000010000 */
[----:B------:R-:W-:Y:S02]  /*b170*/  FADD.FTZ R120, R120, R125 ;  /* 0x0000007d78787221 */ /* 0x000fe40000010000 */
[----:B---3--:R-:W-:Y:S01]  /*b180*/  HMMA.16816.F32.BF16 R4, R52, R72, R4 ;  /* 0x000000483404723c */ /* 0x008fe20000041804 */
[----:B------:R-:W-:Y:S01]  /*b190*/  MUFU.EX2 R163, R163 ;  /* 0x000000a300a37308 */ /* 0x000fe20000000800 */
[----:B------:R-:W-:-:S04]  /*b1a0*/  FADD.FTZ R119, R119, R120 ;  /* 0x0000007877777221 */ /* 0x000fc80000010000 */
[C---:B------:R-:W-:Y:S01]  /*b1b0*/  HMMA.16816.F32.BF16 R8, R52.reuse, R74, R8 ;  /* 0x0000004a3408723c */ /* 0x040fe20000041808 */
[----:B------:R-:W1:Y:S02]  /*b1c0*/  LDSM.16.MT88.4 R72, [R168+0xb800] ;  /* 0x00b80000a848783b */ /* 0x000e640000004200 */
[----:B------:R-:W-:Y:S03]  /*b1d0*/  MUFU.EX2 R162, R162 ;  /* 0x000000a200a27308 */ /* 0x000fe60000000800 */
[C---:B--2---:R-:W-:Y:S05]  /*b1e0*/  HMMA.16816.F32.BF16 R12, R52.reuse, R68, R12 ;  /* 0x00000044340c723c */ /* 0x044fea000004180c */
[----:B------:R-:W-:Y:S01]  /*b1f0*/  MUFU.EX2 R193, R193 ;  /* 0x000000c100c17308 */ /* 0x000fe20000000800 */
[C---:B------:R-:W-:Y:S01]  /*b200*/  HMMA.16816.F32.BF16 R16, R52.reuse, R70, R16 ;  /* 0x000000463410723c */ /* 0x040fe20000041810 */
[----:B------:R-:W2:Y:S05]  /*b210*/  LDSM.16.MT88.4 R68, [R168+0xd800] ;  /* 0x00d80000a844783b */ /* 0x000eaa0000004200 */
[C---:B----4-:R-:W-:Y:S01]  /*b220*/  HMMA.16816.F32.BF16 R20, R52.reuse, R76, R20 ;  /* 0x0000004c3414723c */ /* 0x050fe20000041814 */
[----:B------:R-:W3:Y:S05]  /*b230*/  MUFU.EX2 R200, R200 ;  /* 0x000000c800c87308 */ /* 0x000eea0000000800 */
[C---:B------:R-:W-:Y:S01]  /*b240*/  HMMA.16816.F32.BF16 R24, R52.reuse, R78, R24 ;  /* 0x0000004e3418723c */ /* 0x040fe20000041818 */
[----:B------:R-:W4:Y:S02]  /*b250*/  LDSM.16.MT88.4 R76, [R170+0xd800] ;  /* 0x00d80000aa4c783b */ /* 0x000f240000004200 */
[----:B------:R-:W-:Y:S08]  /*b260*/  MUFU.EX2 R153, R153 ;  /* 0x0000009900997308 */ /* 0x000ff00000000800 */
[----:B------:R-:W5:Y:S01]  /*b270*/  MUFU.EX2 R198, R198 ;  /* 0x000000c600c67308 */ /* 0x000f620000000800 */
[----:B---3--:R-:W-:Y:S01]  /*b280*/  F2FP.BF16.F32.PACK_AB R104, R200, R193 ;  /* 0x000000c1c868723e */ /* 0x008fe200000010ff */
[C---:B-1----:R-:W-:Y:S06]  /*b290*/  HMMA.16816.F32.BF16 R28, R52.reuse, R72, R28 ;  /* 0x00000048341c723c */ /* 0x042fec000004181c */
[----:B------:R-:W-:Y:S01]  /*b2a0*/  MUFU.EX2 R154, R154 ;  /* 0x0000009a009a7308 */ /* 0x000fe20000000800 */
[C---:B------:R-:W-:Y:S01]  /*b2b0*/  HMMA.16816.F32.BF16 R32, R52.reuse, R74, R32 ;  /* 0x0000004a3420723c */ /* 0x040fe20000041820 */
[----:B------:R-:W1:Y:S06]  /*b2c0*/  LDSM.16.MT88.4 R72, [R168+0x9c00] ;  /* 0x009c0000a848783b */ /* 0x000e6c0000004200 */
[----:B------:R-:W3:Y:S01]  /*b2d0*/  MUFU.EX2 R157, R157 ;  /* 0x0000009d009d7308 */ /* 0x000ee20000000800 */
[----:B-----5:R-:W-:Y:S01]  /*b2e0*/  F2FP.BF16.F32.PACK_AB R106, R198, R153 ;  /* 0x00000099c66a723e */ /* 0x020fe200000010ff */
[C---:B--2---:R-:W-:Y:S06]  /*b2f0*/  HMMA.16816.F32.BF16 R44, R52.reuse, R68, R44 ;  /* 0x00000044342c723c */ /* 0x044fec000004182c */
[C---:B------:R-:W-:Y:S01]  /*b300*/  HMMA.16816.F32.BF16 R48, R52.reuse, R70, R48 ;  /* 0x000000463430723c */ /* 0x040fe20000041830 */
[----:B------:R-:W2:Y:S01]  /*b310*/  LDSM.16.MT88.4 R68, [R170+0xbc00] ;  /* 0x00bc0000aa44783b */ /* 0x000ea20000004200 */
[----:B------:R-:W-:Y:S04]  /*b320*/  MUFU.EX2 R152, R152 ;  /* 0x0000009800987308 */ /* 0x000fe80000000800 */
[----:B----4-:R-:W-:Y:S01]  /*b330*/  HMMA.16816.F32.BF16 R36, R52, R76, R36 ;  /* 0x0000004c3424723c */ /* 0x010fe20000041824 */
[----:B---3--:R-:W-:-:S03]  /*b340*/  F2FP.BF16.F32.PACK_AB R105, R157, R154 ;  /* 0x0000009a9d69723e */ /* 0x008fc600000010ff */
[----:B------:R-:W3:Y:S02]  /*b350*/  MUFU.EX2 R155, R155 ;  /* 0x0000009b009b7308 */ /* 0x000ee40000000800 */
[----:B------:R-:W-:Y:S01]  /*b360*/  HMMA.16816.F32.BF16 R40, R52, R78, R40 ;  /* 0x0000004e3428723c */ /* 0x000fe20000041828 */
[----:B------:R-:W4:Y:S05]  /*b370*/  LDSM.16.MT88.4 R76, [R170+0x9c00] ;  /* 0x009c0000aa4c783b */ /* 0x000f2a0000004200 */
[----:B------:R-:W-:Y:S01]  /*b380*/  MUFU.EX2 R139, R139 ;  /* 0x0000008b008b7308 */ /* 0x000fe20000000800 */
[----:B------:R-:W-:Y:S01]  /*b390*/  F2FP.BF16.F32.PACK_AB R52, R189, R190 ;  /* 0x000000bebd34723e */ /* 0x000fe200000010ff */
[----:B------:R-:W-:Y:S01]  /*b3a0*/  FADD.FTZ R190, R190, R119 ;  /* 0x00000077bebe7221 */ /* 0x000fe20000010000 */
[----:B------:R-:W-:-:S02]  /*b3b0*/  F2FP.BF16.F32.PACK_AB R53, R166, R167 ;  /* 0x000000a7a635723e */ /* 0x000fc400000010ff */
[----:B------:R-:W-:Y:S02]  /*b3c0*/  F2FP.BF16.F32.PACK_AB R54, R164, R165 ;  /* 0x000000a5a436723e */ /* 0x000fe400000010ff */
[----:B------:R-:W-:Y:S01]  /*b3d0*/  F2FP.BF16.F32.PACK_AB R55, R162, R163 ;  /* 0x000000a3a237723e */ /* 0x000fe200000010ff */
[----:B------:R-:W5:Y:S01]  /*b3e0*/  MUFU.EX2 R158, R158 ;  /* 0x0000009e009e7308 */ /* 0x000f620000000800 */
[----:B---3--:R-:W-:-:S05]  /*b3f0*/  F2FP.BF16.F32.PACK_AB R107, R155, R152 ;  /* 0x000000989b6b723e */ /* 0x008fca00000010ff */
[C---:B-1----:R-:W-:Y:S02]  /*b400*/  HMMA.16816.F32.BF16 R12, R52.reuse, R72, R12 ;  /* 0x00000048340c723c */ /* 0x042fe4000004180c */
[----:B------:R-:W-:Y:S04]  /*b410*/  MUFU.EX2 R135, R135 ;  /* 0x0000008700877308 */ /* 0x000fe80000000800 */
[C---:B------:R-:W-:Y:S01]  /*b420*/  HMMA.16816.F32.BF16 R16, R52.reuse, R74, R16 ;  /* 0x0000004a3410723c */ /* 0x040fe20000041810 */
[----:B------:R-:W1:Y:S03]  /*b430*/  LDSM.16.MT88.4 R72, [R170+0xdc00] ;  /* 0x00dc0000aa48783b */ /* 0x000e660000004200 */
[----:B------:R-:W3:Y:S02]  /*b440*/  MUFU.EX2 R156, R156 ;  /* 0x0000009c009c7308 */ /* 0x000ee40000000800 */
[C---:B--2---:R-:W-:Y:S06]  /*b450*/  HMMA.16816.F32.BF16 R20, R52.reuse, R68, R20 ;  /* 0x000000443414723c */ /* 0x044fec0000041814 */
[C---:B------:R-:W-:Y:S01]  /*b460*/  HMMA.16816.F32.BF16 R24, R52.reuse, R70, R24 ;  /* 0x000000463418723c */ /* 0x040fe20000041818 */
[----:B------:R-:W2:Y:S01]  /*b470*/  LDSM.16.MT88.4 R68, [R168+0xdc00] ;  /* 0x00dc0000a844783b */ /* 0x000ea20000004200 */
[----:B------:R-:W-:Y:S04]  /*b480*/  MUFU.EX2 R141, R141 ;  /* 0x0000008d008d7308 */ /* 0x000fe80000000800 */
[C---:B----4-:R-:W-:Y:S04]  /*b490*/  HMMA.16816.F32.BF16 R4, R52.reuse, R76, R4 ;  /* 0x0000004c3404723c */ /* 0x050fe80000041804 */
[----:B------:R-:W-:Y:S02]  /*b4a0*/  MUFU.EX2 R132, R132 ;  /* 0x0000008400847308 */ /* 0x000fe40000000800 */
[C---:B------:R-:W-:Y:S01]  /*b4b0*/  HMMA.16816.F32.BF16 R8, R52.reuse, R78, R8 ;  /* 0x0000004e3408723c */ /* 0x040fe20000041808 */
[----:B------:R-:W4:Y:S05]  /*b4c0*/  LDSM.16.MT88.4 R76, [R168+0xbc00] ;  /* 0x00bc0000a84c783b */ /* 0x000f2a0000004200 */
[----:B------:R-:W-:Y:S08]  /*b4d0*/  MUFU.EX2 R147, R147 ;  /* 0x0000009300937308 */ /* 0x000ff00000000800 */
[----:B------:R-:W-:Y:S01]  /*b4e0*/  MUFU.EX2 R133, R133 ;  /* 0x0000008500857308 */ /* 0x000fe20000000800 */
[C---:B-1----:R-:W-:Y:S07]  /*b4f0*/  HMMA.16816.F32.BF16 R36, R52.reuse, R72, R36 ;  /* 0x000000483424723c */ /* 0x042fee0000041824 */
[----:B------:R-:W-:Y:S01]  /*b500*/  MUFU.EX2 R138, R138 ;  /* 0x0000008a008a7308 */ /* 0x000fe20000000800 */
[C---:B------:R-:W-:Y:S01]  /*b510*/  HMMA.16816.F32.BF16 R40, R52.reuse, R74, R40 ;  /* 0x0000004a3428723c */ /* 0x040fe20000041828 */
[----:B------:R-:W1:Y:S05]  /*b520*/  LDSM.16.MT88.4 R72, [R168+0xa000] ;  /* 0x00a00000a848783b */ /* 0x000e6a0000004200 */
[C---:B--2---:R-:W-:Y:S06]  /*b530*/  HMMA.16816.F32.BF16 R44, R52.reuse, R68, R44 ;  /* 0x00000044342c723c */ /* 0x044fec000004182c */
[C---:B------:R-:W-:Y:S01]  /*b540*/  HMMA.16816.F32.BF16 R48, R52.reuse, R70, R48 ;  /* 0x000000463430723c */ /* 0x040fe20000041830 */
[----:B------:R-:W2:Y:S05]  /*b550*/  LDSM.16.MT88.4 R68, [R170+0xc000] ;  /* 0x00c00000aa44783b */ /* 0x000eaa0000004200 */
[C---:B----4-:R-:W-:Y:S06]  /*b560*/  HMMA.16816.F32.BF16 R28, R52.reuse, R76, R28 ;  /* 0x0000004c341c723c */ /* 0x050fec000004181c */
[----:B------:R-:W-:Y:S01]  /*b570*/  HMMA.16816.F32.BF16 R32, R52, R78, R32 ;  /* 0x0000004e3420723c */ /* 0x000fe20000041820 */
[----:B------:R-:W4:Y:S04]  /*b580*/  LDSM.16.MT88.4 R76, [R170+0xa000] ;  /* 0x00a00000aa4c783b */ /* 0x000f280000004200 */
[----:B------:R-:W5:Y:S01]  /*b590*/  LDSM.16.MT88.4 R52, [R168+0xc000] ;  /* 0x00c00000a834783b */ /* 0x000f620000004200 */
[C---:B-1----:R-:W-:Y:S06]  /*b5a0*/  HMMA.16816.F32.BF16 R12, R104.reuse, R72, R12 ;  /* 0x00000048680c723c */ /* 0x042fec000004180c */
[C---:B------:R-:W-:Y:S06]  /*b5b0*/  HMMA.16816.F32.BF16 R16, R104.reuse, R74, R16 ;  /* 0x0000004a6810723c */ /* 0x040fec0000041810 */
[C---:B--2---:R-:W-:Y:S06]  /*b5c0*/  HMMA.16816.F32.BF16 R20, R104.reuse, R68, R20 ;  /* 0x000000446814723c */ /* 0x044fec0000041814 */
[C---:B------:R-:W-:Y:S01]  /*b5d0*/  HMMA.16816.F32.BF16 R24, R104.reuse, R70, R24 ;  /* 0x000000466818723c */ /* 0x040fe20000041818 */
[----:B------:R-:W-:Y:S05]  /*b5e0*/  LDSM.16.MT88.4 R68, [R170+0xa400] ;  /* 0x00a40000aa44783b */ /* 0x000fea0000004200 */
[C---:B----4-:R-:W-:Y:S01]  /*b5f0*/  HMMA.16816.F32.BF16 R112, R104.reuse, R76, R4 ;  /* 0x0000004c6870723c */ /* 0x050fe20000041804 */
[----:B------:R-:W1:Y:S05]  /*b600*/  LDSM.16.MT88.4 R4, [R170+0xe000] ;  /* 0x00e00000aa04783b */ /* 0x000e6a0000004200 */
[C---:B-----5:R-:W-:Y:S06]  /*b610*/  HMMA.16816.F32.BF16 R28, R104.reuse, R52, R28 ;  /* 0x00000034681c723c */ /* 0x060fec000004181c */
[C---:B------:R-:W-:Y:S01]  /*b620*/  HMMA.16816.F32.BF16 R32, R104.reuse, R54, R32 ;  /* 0x000000366820723c */ /* 0x040fe20000041820 */
[----:B------:R-:W2:Y:S05]  /*b630*/  LDSM.16.MT88.4 R52, [R168+0xe000] ;  /* 0x00e00000a834783b */ /* 0x000eaa0000004200 */
[C---:B------:R-:W-:Y:S01]  /*b640*/  HMMA.16816.F32.BF16 R8, R104.reuse, R78, R8 ;  /* 0x0000004e6808723c */ /* 0x040fe20000041808 */
[----:B------:R-:W4:Y:S05]  /*b650*/  LDSM.16.MT88.4 R76, [R168+0xa400] ;  /* 0x00a40000a84c783b */ /* 0x000f2a0000004200 */
[C---:B-1----:R-:W-:Y:S06]  /*b660*/  HMMA.16816.F32.BF16 R36, R104.reuse, R4, R36 ;  /* 0x000000046824723c */ /* 0x042fec0000041824 */
[----:B------:R-:W-:Y:S01]  /*b670*/  HMMA.16816.F32.BF16 R40, R104, R6, R40 ;  /* 0x000000066828723c */ /* 0x000fe20000041828 */
[----:B------:R-:W-:-:S05]  /*b680*/  F2FP.BF16.F32.PACK_AB R4, R158, R139 ;  /* 0x0000008b9e04723e */ /* 0x000fca00000010ff */
[----:B--2---:R-:W-:Y:S01]  /*b690*/  HMMA.16816.F32.BF16 R44, R104, R52, R44 ;  /* 0x00000034682c723c */ /* 0x004fe2000004182c */
[----:B---3--:R-:W-:-:S05]  /*b6a0*/  F2FP.BF16.F32.PACK_AB R6, R156, R135 ;  /* 0x000000879c06723e */ /* 0x008fca00000010ff */
        /* <DEDUP_REMOVED lines=12> */
[C---:B------:R-:W-:Y:S06]  /*b770*/  HMMA.16816.F32.BF16 R112, R4.reuse, R68, R112 ;  /* 0x000000440470723c */ /* 0x040fec0000041870 */
        /* <DEDUP_REMOVED lines=10> */
[C---:B----4-:R-:W-:Y:S01]  /*b820*/  HMMA.16816.F32.BF16 R72, R4.reuse, R76, R12 ;  /* 0x0000004c0448723c */ /* 0x050fe2000004180c */
[--C-:B------:R-:W-:Y:S01]  /*b830*/  FFMA.FTZ R33, R66, UR12, -R123.reuse ;  /* 0x0000000c42217c23 */ /* 0x100fe2000801087b */
[--C-:B------:R-:W-:Y:S01]  /*b840*/  FFMA.FTZ R32, R116, UR12, -R123.reuse ;  /* 0x0000000c74207c23 */ /* 0x100fe2000801087b */
[----:B------:R-:W-:Y:S01]  /*b850*/  LDSM.16.MT88.4 R12, [R168+0xc800] ;  /* 0x00c80000a80c783b */ /* 0x000fe20000004200 */
[--C-:B------:R-:W-:Y:S01]  /*b860*/  FFMA.FTZ R34, R58, UR12, -R123.reuse ;  /* 0x0000000c3a227c23 */ /* 0x100fe2000801087b */
[----:B------:R-:W-:Y:S01]  /*b870*/  MUFU.EX2 R30, R30 ;  /* 0x0000001e001e7308 */ /* 0x000fe20000000800 */
[----:B------:R-:W-:Y:S01]  /*b880*/  HMMA.16816.F32.BF16 R76, R4, R78, R16 ;  /* 0x0000004e044c723c */ /* 0x000fe20000041810 */
[----:B------:R-:W4:Y:S01]  /*b890*/  LDSM.16.MT88.4 R16, [R170+0xc800] ;  /* 0x00c80000aa10783b */ /* 0x000f220000004200 */
[----:B------:R-:W-:-:S04]  /*b8a0*/  FFMA.FTZ R35, R65, UR12, -R123 ;  /* 0x0000000c41237c23 */ /* 0x000fc8000801087b */
[C---:B------:R-:W-:Y:S01]  /*b8b0*/  HMMA.16816.F32.BF16 R96, R4.reuse, R100, R36 ;  /* 0x000000640460723c */ /* 0x040fe20000041824 */
[----:B------:R-:W5:Y:S05]  /*b8c0*/  MUFU.EX2 R33, R33 ;  /* 0x0000002100217308 */ /* 0x000f6a0000000800 */
[----:B------:R-:W-:Y:S01]  /*b8d0*/  HMMA.16816.F32.BF16 R84, R4, R86, R24 ;  /* 0x000000560454723c */ /* 0x000fe20000041818 */
[----:B------:R-:W-:Y:S01]  /*b8e0*/  LDSM.16.MT88.4 R24, [R170+0xa800] ;  /* 0x00a80000aa18783b */ /* 0x000fe20000004200 */
[--C-:B------:R-:W-:Y:S01]  /*b8f0*/  FFMA.FTZ R36, R60, UR12, -R123.reuse ;  /* 0x0000000c3c247c23 */ /* 0x100fe2000801087b */
[----:B------:R-:W-:Y:S01]  /*b900*/  MUFU.EX2 R31, R31 ;  /* 0x0000001f001f7308 */ /* 0x000fe20000000800 */
[----:B------:R-:W-:-:S02]  /*b910*/  FFMA.FTZ R37, R67, UR12, -R123 ;  /* 0x0000000c43257c23 */ /* 0x000fc4000801087b */
        /* <DEDUP_REMOVED lines=10> */
[----:B------:R-:W1:Y:S05]  /*b9c0*/  MUFU.EX2 R35, R35 ;  /* 0x0000002300237308 */ /* 0x000e6a0000000800 */
[C---:B------:R-:W-:Y:S03]  /*b9d0*/  HMMA.16816.F32.BF16 R72, R8.reuse, R20, R72 ;  /* 0x000000140848723c */ /* 0x040fe60000041848 */
[----:B------:R-:W-:Y:S03]  /*b9e0*/  MUFU.EX2 R36, R36 ;  /* 0x0000002400247308 */ /* 0x000fe60000000800 */
        /* <DEDUP_REMOVED lines=9> */
[----:B------:R-:W-:-:S03]  /*ba80*/  F2FP.BF16.F32.PACK_AB R4, R147, R132 ;  /* 0x000000849304723e */ /* 0x000fc600000010ff */
[----:B------:R-:W-:Y:S01]  /*ba90*/  FADD.FTZ R5, R0, R5 ;  /* 0x0000000500057221 */ /* 0x000fe20000010000 */
[C---:B------:R-:W-:Y:S01]  /*baa0*/  HMMA.16816.F32.BF16 R92, R8.reuse, R14, R92 ;  /* 0x0000000e085c723c */ /* 0x040fe2000004185c */
[----:B------:R-:W2:Y:S02]  /*bab0*/  LDSM.16.MT88.4 R12, [R170+0xcc00] ;  /* 0x00cc0000aa0c783b */ /* 0x000ea40000004200 */
[----:B------:R-:W-:Y:S01]  /*bac0*/  FADD.FTZ R126, R126, R5 ;  /* 0x000000057e7e7221 */ /* 0x000fe20000010000 */
[----:B-1----:R-:W-:Y:S02]  /*bad0*/  F2FP.BF16.F32.PACK_AB R5, R35, R34 ;  /* 0x000000222305723e */ /* 0x002fe400000010ff */
[----:B------:R-:W-:Y:S01]  /*bae0*/  HMMA.16816.F32.BF16 R112, R8, R24, R112 ;  /* 0x000000180870723c */ /* 0x000fe20000041870 */
[----:B------:R-:W-:-:S04]  /*baf0*/  FADD.FTZ R121, R121, R126 ;  /* 0x0000007e79797221 */ /* 0x000fc80000010000 */
[----:B------:R-:W-:Y:S01]  /*bb00*/  FADD.FTZ R0, R118, R121 ;  /* 0x0000007976007221 */ /* 0x000fe20000010000 */
[----:B------:R-:W-:Y:S01]  /*bb10*/  HMMA.16816.F32.BF16 R68, R8, R26, R68 ;  /* 0x0000001a0844723c */ /* 0x000fe20000041844 */
[----:B------:R-:W1:Y:S02]  /*bb20*/  LDSM.16.MT88.4 R24, [R170+0xac00] ;  /* 0x00ac0000aa18783b */ /* 0x000e640000004200 */
[----:B------:R-:W-:-:S03]  /*bb30*/  FADD.FTZ R0, R117, R0 ;  /* 0x0000000075007221 */ /* 0x000fc60000010000 */
[----:B------:R-:W-:Y:S01]  /*bb40*/  HMMA.16816.F32.BF16 R100, R8, R6, R100 ;  /* 0x000000060864723c */ /* 0x000fe20000041864 */
[----:B------:R-:W-:Y:S01]  /*bb50*/  FADD.FTZ R167, R167, R0 ;  /* 0x00000000a7a77221 */ /* 0x000fe20000010000 */
[----:B------:R-:W-:-:S03]  /*bb60*/  FADD.FTZ R0, R189, R190 ;  /* 0x000000bebd007221 */ /* 0x000fc60000010000 */
[----:B------:R-:W-:Y:S01]  /*bb70*/  FADD.FTZ R166, R166, R167 ;  /* 0x000000a7a6a67221 */ /* 0x000fe20000010000 */
[C---:B---3--:R-:W-:Y:S01]  /*bb80*/  HMMA.16816.F32.BF16 R108, R8.reuse, R20, R108 ;  /* 0x00000014086c723c */ /* 0x048fe2000004186c */
[----:B------:R-:W-:Y:S01]  /*bb90*/  FADD.FTZ R165, R165, R0 ;  /* 0x00000000a5a57221 */ /* 0x000fe20000010000 */
[----:B------:R-:W-:Y:S02]  /*bba0*/  F2FP.BF16.F32.PACK_AB R6, R138, R133 ;  /* 0x000000858a06723e */ /* 0x000fe400000010ff */
[----:B-----5:R-:W-:Y:S01]  /*bbb0*/  F2FP.BF16.F32.PACK_AB R7, R37, R36 ;  /* 0x000000242507723e */ /* 0x020fe200000010ff */
[----:B------:R-:W-:Y:S01]  /*bbc0*/  FADD.FTZ R164, R164, R165 ;  /* 0x000000a5a4a47221 */ /* 0x000fe20000010000 */
[----:B------:R-:W-:Y:S01]  /*bbd0*/  HMMA.16816.F32.BF16 R104, R8, R22, R104 ;  /* 0x000000160868723c */ /* 0x000fe20000041868 */
[----:B------:R-:W3:Y:S01]  /*bbe0*/  LDSM.16.MT88.4 R8, [R168+0xcc00] ;  /* 0x00cc0000a808783b */ /* 0x000ee20000004200 */
[----:B------:R-:W-:Y:S01]  /*bbf0*/  FADD.FTZ R21, R163, R166 ;  /* 0x000000a6a3157221 */ /* 0x000fe20000010000 */
[----:B------:R-:W-:-:S03]  /*bc00*/  FADD.FTZ R193, R193, R164 ;  /* 0x000000a4c1c17221 */ /* 0x000fc60000010000 */
[----:B------:R-:W-:Y:S01]  /*bc10*/  FADD.FTZ R21, R162, R21 ;  /* 0x00000015a2157221 */ /* 0x000fe20000010000 */
[C---:B----4-:R-:W-:Y:S01]  /*bc20*/  HMMA.16816.F32.BF16 R72, R4.reuse, R16, R72 ;  /* 0x000000100448723c */ /* 0x050fe20000041848 */
[----:B------:R-:W-:Y:S02]  /*bc30*/  FADD.FTZ R200, R200, R193 ;  /* 0x000000c1c8c87221 */ /* 0x000fe40000010000 */
[----:B------:R-:W-:Y:S02]  /*bc40*/  FADD.FTZ R154, R154, R21 ;  /* 0x000000159a9a7221 */ /* 0x000fe40000010000 */
[----:B------:R-:W-:Y:S01]  /*bc50*/  FADD.FTZ R153, R153, R200 ;  /* 0x000000c899997221 */ /* 0x000fe20000010000 */
[----:B------:R-:W-:Y:S01]  /*bc60*/  HMMA.16816.F32.BF16 R76, R4, R18, R76 ;  /* 0x00000012044c723c */ /* 0x000fe2000004184c */
[----:B------:R-:W4:Y:S01]  /*bc70*/  LDSM.16.MT88.4 R16, [R170+0xec00] ;  /* 0x00ec0000aa10783b */ /* 0x000f220000004200 */
[----:B------:R-:W-:Y:S01]  /*bc80*/  FADD.FTZ R157, R157, R154 ;  /* 0x0000009a9d9d7221 */ /* 0x000fe20000010000 */
[----:B------:R-:W-:-:S03]  /*bc90*/  FADD.FTZ R198, R198, R153 ;  /* 0x00000099c6c67221 */ /* 0x000fc60000010000 */
[----:B--2---:R-:W-:Y:S01]  /*bca0*/  HMMA.16816.F32.BF16 R80, R4, R12, R80 ;  /* 0x0000000c0450723c */ /* 0x004fe20000041850 */
[----:B------:R-:W-:Y:S01]  /*bcb0*/  FADD.FTZ R0, R152, R157 ;  /* 0x0000009d98007221 */ /* 0x000fe20000010000 */
[----:B------:R-:W-:-:S03]  /*bcc0*/  FADD.FTZ R139, R139, R198 ;  /* 0x000000c68b8b7221 */ /* 0x000fc60000010000 */
[----:B------:R-:W-:Y:S01]  /*bcd0*/  FADD.FTZ R0, R155, R0 ;  /* 0x000000009b007221 */ /* 0x000fe20000010000 */
[----:B------:R-:W-:Y:S01]  /*bce0*/  HMMA.16816.F32.BF16 R84, R4, R14, R84 ;  /* 0x0000000e0454723c */ /* 0x000fe20000041854 */
[----:B------:R-:W2:Y:S01]  /*bcf0*/  LDSM.16.MT88.4 R12, [R168+0xec00] ;  /* 0x00ec0000a80c783b */ /* 0x000ea20000004200 */
[----:B------:R-:W-:-:S04]  /*bd00*/  FADD.FTZ R158, R158, R139 ;  /* 0x0000008b9e9e7221 */ /* 0x000fc80000010000 */
[----:B------:R-:W-:Y:S01]  /*bd10*/  FADD.FTZ R135, R135, R158 ;  /* 0x0000009e87877221 */ /* 0x000fe20000010000 */
[C---:B-1----:R-:W-:Y:S06]  /*bd20*/  HMMA.16816.F32.BF16 R112, R4.reuse, R24, R112 ;  /* 0x000000180470723c */ /* 0x042fec0000041870 */
[C---:B------:R-:W-:Y:S06]  /*bd30*/  HMMA.16816.F32.BF16 R68, R4.reuse, R26, R68 ;  /* 0x0000001a0444723c */ /* 0x040fec0000041844 */
[C---:B---3--:R-:W-:Y:S06]  /*bd40*/  HMMA.16816.F32.BF16 R88, R4.reuse, R8, R88 ;  /* 0x000000080458723c */ /* 0x048fec0000041858 */
[----:B------:R-:W-:Y:S01]  /*bd50*/  HMMA.16816.F32.BF16 R92, R4, R10, R92 ;  /* 0x0000000a045c723c */ /* 0x000fe2000004185c */
[----:B------:R-:W-:-:S04]  /*bd60*/  FADD.FTZ R9, R141, R0 ;  /* 0x000000008d097221 */ /* 0x000fc80000010000 */
[----:B------:R-:W-:Y:S01]  /*bd70*/  FADD.FTZ R9, R52, R9 ;  /* 0x0000000934097221 */ /* 0x000fe20000010000 */
[C---:B----4-:R-:W-:Y:S03]  /*bd80*/  HMMA.16816.F32.BF16 R96, R4.reuse, R16, R96 ;  /* 0x000000100460723c */ /* 0x050fe60000041860 */
[----:B------:R-:W-:Y:S01]  /*bd90*/  FADD.FTZ R48, R48, R9 ;  /* 0x0000000930307221 */ /* 0x000fe20000010000 */
[----:B------:R-:W-:Y:S02]  /*bda0*/  FADD.FTZ R9, R156, R135 ;  /* 0x000000879c097221 */ /* 0x000fe40000010000 */
[----:B------:R-:W-:Y:S01]  /*bdb0*/  HMMA.16816.F32.BF16 R100, R4, R18, R100 ;  /* 0x000000120464723c */ /* 0x000fe20000041864 */
[----:B------:R-:W-:Y:S01]  /*bdc0*/  FADD.FTZ R49, R49, R48 ;  /* 0x0000003031317221 */ /* 0x000fe20000010000 */
[----:B------:R-:W-:-:S03]  /*bdd0*/  FADD.FTZ R0, R50, R9 ;  /* 0x0000000932007221 */ /* 0x000fc60000010000 */
[----:B------:R-:W-:Y:S01]  /*bde0*/  FADD.FTZ R2, R30, R49 ;  /* 0x000000311e027221 */ /* 0x000fe20000010000 */
[----:B------:R-:W-:Y:S01]  /*bdf0*/  FADD.FTZ R0, R51, R0 ;  /* 0x0000000033007221 */ /* 0x000fe20000010000 */
[C---:B--2---:R-:W-:Y:S02]  /*be00*/  HMMA.16816.F32.BF16 R108, R4.reuse, R12, R108 ;  /* 0x0000000c046c723c */ /* 0x044fe4000004186c */
[----:B------:R-:W-:Y:S01]  /*be10*/  FADD.FTZ R2, R33, R2 ;  /* 0x0000000221027221 */ /* 0x000fe20000010000 */
[----:B------:R-:W-:Y:S01]  /*be20*/  FADD.FTZ R9, R29, R0 ;  /* 0x000000001d097221 */ /* 0x000fe20000010000 */
[----:B------:R-:W-:Y:S02]  /*be30*/  MOV R0, R3 ;  /* 0x0000000300007202 */ /* 0x000fe40000000f00 */
[----:B------:R-:W-:Y:S01]  /*be40*/  FADD.FTZ R11, R31, R2 ;  /* 0x000000021f0b7221 */ /* 0x000fe20000010000 */
[----:B------:R-:W-:Y:S01]  /*be50*/  HMMA.16816.F32.BF16 R104, R4, R14, R104 ;  /* 0x0000000e0468723c */ /* 0x000fe20000041868 */
[----:B------:R-:W-:Y:S01]  /*be60*/  FADD.FTZ R9, R28, R9 ;  /* 0x000000091c097221 */ /* 0x000fe20000010000 */
[----:B------:R-:W-:Y:S01]  /*be70*/  MOV R2, R56 ;  /* 0x0000003800027202 */ /* 0x000fe20000000f00 */
[----:B------:R-:W-:-:S02]  /*be80*/  FADD.FTZ R11, R32, R11 ;  /* 0x0000000b200b7221 */ /* 0x000fc40000010000 */
[----:B------:R-:W-:Y:S02]  /*be90*/  FADD.FTZ R132, R132, R9 ;  /* 0x0000000984847221 */ /* 0x000fe40000010000 */
[----:B------:R-:W-:Y:S02]  /*bea0*/  FADD.FTZ R34, R34, R11 ;  /* 0x0000000b22227221 */ /* 0x000fe40000010000 */
[----:B------:R-:W-:Y:S02]  /*beb0*/  FADD.FTZ R132, R147, R132 ;  /* 0x0000008493847221 */ /* 0x000fe40000010000 */
[----:B------:R-:W-:Y:S02]  /*bec0*/  FADD.FTZ R35, R35, R34 ;  /* 0x0000002223237221 */ /* 0x000fe40000010000 */
[----:B------:R-:W-:Y:S02]  /*bed0*/  FADD.FTZ R133, R133, R132 ;  /* 0x0000008485857221 */ /* 0x000fe40000010000 */
[----:B------:R-:W-:-:S02]  /*bee0*/  FADD.FTZ R36, R36, R35 ;  /* 0x0000002324247221 */ /* 0x000fc40000010000 */
[----:B------:R-:W-:Y:S02]  /*bef0*/  FADD.FTZ R193, R138, R133 ;  /* 0x000000858ac17221 */ /* 0x000fe40000010000 */
[----:B------:R-:W-:-:S07]  /*bf00*/  FADD.FTZ R194, R37, R36 ;  /* 0x0000002425c27221 */ /* 0x000fce0000010000 */
.L_x_1296:
        /* <DEDUP_REMOVED lines=8> */
.L_x_1308:
[----:B------:R-:W-:Y:S04]  /*bf90*/  DEPBAR.LE SB0, 0x0 ;  /* 0x000080000000791a */ /* 0x000fe80000000000 */
[----:B------:R-:W-:Y:S01]  /*bfa0*/  BAR.SYNC.DEFER_BLOCKING 0x0 ;  /* 0x0000000000007b1d */ /* 0x000fe20000010000 */
[----:B------:R-:W-:Y:S01]  /*bfb0*/  ISETP.GE.AND P4, PT, R184, UR8, PT ;  /* 0x00000008b8007c0c */ /* 0x000fe2000bf86270 */
[----:B------:R-:W-:Y:S01]  /*bfc0*/  VIADD R180, R180, 0xffffffff ;  /* 0xffffffffb4b47836 */ /* 0x000fe20000000000 */
[----:B------:R-:W-:Y:S01]  /*bfd0*/  ISETP.GE.AND P3, PT, R183, UR8, PT ;  /* 0x00000008b7007c0c */ /* 0x000fe2000bf66270 */
[----:B------:R-:W-:Y:S01]  /*bfe0*/  IMAD.MOV.U32 R8, RZ, RZ, R190 ;  /* 0x000000ffff087224 */ /* 0x000fe200078e00be */
[----:B------:R-:W-:Y:S01]  /*bff0*/  ISETP.GE.AND P2, PT, R182, UR8, PT ;  /* 0x00000008b6007c0c */ /* 0x000fe2000bf46270 */
[----:B------:R-:W-:Y:S01]  /*c000*/  IMAD.MOV.U32 R195, RZ, RZ, R189 ;  /* 0x000000ffffc37224 */ /* 0x000fe200078e00bd */
        /* <DEDUP_REMOVED lines=16> */
[----:B------:R-:W-:Y:S06]  /*c110*/  IMAD.HI.U32 R2, R7, R2, R6 ;  /* 0x0000000207027227 */ /* 0x000fec00078e0006 */
        /* <DEDUP_REMOVED lines=45> */
.L_x_1305:
        /* <DEDUP_REMOVED lines=54> */
[----:B------:R-:W-:Y:S03]  /*c750*/  ISETP.GT.AND P0, PT, R180, R175, PT ;  /* 0x000000afb400720c */ /* 0x000fe60003f04270 */
        /* <DEDUP_REMOVED lines=59> */
[C---:B------:R-:W-:Y:S06]  /*cb10*/  HMMA.16816.F32.BF16 R32, R120.reuse, R138, RZ ;  /* 0x0000008a7820723c */ /* 0x040fec00000418ff */
        /* <DEDUP_REMOVED lines=28> */
[C---:B---3--:R-:W-:Y:S06]  /*cce0*/  HMMA.16816.F32.BF16 R60, R156.reuse, R128, R60 ;  /* 0x000000809c3c723c */ /* 0x048fec000004183c */
[----:B------:R-:W-:Y:S01]  /*ccf0*/  HMMA.16816.F32.BF16 R64, R156, R130, R64 ;  /* 0x000000829c40723c */ /* 0x000fe20000041840 */
        /* <DEDUP_REMOVED lines=16> */
[C---:B-1----:R-:W-:Y:S06]  /*ce00*/  HMMA.16816.F32.BF16 R44, R120.reuse, R124, R44 ;  /* 0x0000007c782c723c */ /* 0x042fec000004182c */
[C---:B------:R-:W-:Y:S01]  /*ce10*/  HMMA.16816.F32.BF16 R48, R120.reuse, R126, R48 ;  /* 0x0000007e7830723c */ /* 0x040fe20000041830 */
[----:B------:R-:W-:Y:S05]  /*ce20*/  LDSM.16.M88.4 R124, [R171+0x1000] ;  /* 0x00100000ab7c783b */ /* 0x000fea0000000200 */
[C---:B---3--:R-:W-:Y:S06]  /*ce30*/  HMMA.16816.F32.BF16 R52, R120.reuse, R132, R52 ;  /* 0x000000847834723c */ /* 0x048fec0000041834 */
[C---:B------:R-:W-:Y:S01]  /*ce40*/  HMMA.16816.F32.BF16 R56, R120.reuse, R134, R56 ;  /* 0x000000867838723c */ /* 0x040fe20000041838 */
[----:B------:R-:W1:Y:S05]  /*ce50*/  LDSM.16.M88.4 R132, [R169+0x5000] ;  /* 0x00500000a984783b */ /* 0x000e6a0000000200 */
[C---:B--2---:R-:W-:Y:S06]  /*ce60*/  HMMA.16816.F32.BF16 R60, R120.reuse, R128, R60 ;  /* 0x00000080783c723c */ /* 0x044fec000004183c */
[----:B------:R-:W-:Y:S01]  /*ce70*/  HMMA.16816.F32.BF16 R64, R120, R130, R64 ;  /* 0x000000827840723c */ /* 0x000fe20000041840 */
[----:B------:R-:W2:Y:S04]  /*ce80*/  LDSM.16.M88.4 R120, [R169+0x5400] ;  /* 0x00540000a978783b */ /* 0x000ea80000000200 */
[----:B------:R-:W3:Y:S01]  /*ce90*/  LDSM.16.M88.4 R128, [R169+0x5800] ;  /* 0x00580000a980783b */ /* 0x000ee20000000200 */
        /* <DEDUP_REMOVED lines=18> */
[C---:B-1----:R-:W-:Y:S06]  /*cfc0*/  HMMA.16816.F32.BF16 R52, R124.reuse, R132, R52 ;  /* 0x000000847c34723c */ /* 0x042fec0000041834 */
        /* <DEDUP_REMOVED lines=45> */
[----:B------:R-:W2:Y:S01]  /*d2a0*/  LDSM.16.M88.4 R120, [R169+0x8c00] ;  /* 0x008c0000a978783b */ /* 0x000ea20000000200 */
[----:B------:R-:W-:Y:S04]  /*d2b0*/  DEPBAR.LE SB0, 0x0 ;  /* 0x000080000000791a */ /* 0x000fe80000000000 */
[C---:B---3--:R-:W-:Y:S01]  /*d2c0*/  HMMA.16816.F32.BF16 R44, R124.reuse, R128, R44 ;  /* 0x000000807c2c723c */ /* 0x048fe2000004182c */
[----:B------:R-:W-:Y:S05]  /*d2d0*/  BAR.SYNC.DEFER_BLOCKING 0x0 ;  /* 0x0000000000007b1d */ /* 0x000fea0000010000 */
[C---:B------:R-:W-:Y:S06]  /*d2e0*/  HMMA.16816.F32.BF16 R48, R124.reuse, R130, R48 ;  /* 0x000000827c30723c */ /* 0x040fec0000041830 */
[C---:B-1----:R-:W-:Y:S06]  /*d2f0*/  HMMA.16816.F32.BF16 R52, R124.reuse, R132, R52 ;  /* 0x000000847c34723c */ /* 0x042fec0000041834 */
[C---:B------:R-:W-:Y:S06]  /*d300*/  HMMA.16816.F32.BF16 R56, R124.reuse, R134, R56 ;  /* 0x000000867c38723c */ /* 0x040fec0000041838 */
[C---:B--2---:R-:W-:Y:S06]  /*d310*/  HMMA.16816.F32.BF16 R60, R124.reuse, R120, R60 ;  /* 0x000000787c3c723c */ /* 0x044fec000004183c */
        /* <DEDUP_REMOVED lines=27> */
[----:B------:R-:W-:Y:S03]  /*d4d0*/  IADD3 R121, -R118, RZ, RZ ;  /* 0x000000ff76797210 */ /* 0x000fe60007ffe1ff */
[----:B------:R-:W-:Y:S02]  /*d4e0*/  IMAD.MOV R120, RZ, RZ, -R2 ;  /* 0x000000ffff787224 */ /* 0x000fe400078e0a02 */
[C---:B------:R-:W-:Y:S02]  /*d4f0*/  IMAD R123, R116.reuse, R121, R123 ;  /* 0x00000079747b7224 */ /* 0x040fe400078e027b */
[C---:B------:R-:W-:Y:S03]  /*d500*/  IMAD R125, R116.reuse, R120, R125 ;  /* 0x00000078747d7224 */ /* 0x040fe600078e027d */
[C---:B------:R-:W-:Y:S02]  /*d510*/  ISETP.GT.U32.AND P0, PT, R116.reuse, R123, PT ;  /* 0x0000007b7400720c */ /* 0x040fe40003f04070 */
[----:B------:R-:W-:Y:S11]  /*d520*/  ISETP.GT.U32.AND P1, PT, R116, R125, PT ;  /* 0x0000007d7400720c */ /* 0x000ff60003f24070 */
[----:B------:R-:W-:Y:S02]  /*d530*/  @!P0 IMAD.IADD R123, R123, 0x1, -R116 ;  /* 0x000000017b7b8824 */ /* 0x000fe400078e0a74 */
[-C--:B------:R-:W-:Y:S01]  /*d540*/  @!P1 IADD3 R125, R125, -R116.reuse, RZ ;  /* 0x800000747d7d9210 */ /* 0x080fe20007ffe0ff */
[----:B------:R-:W-:Y:S02]  /*d550*/  @!P0 VIADD R118, R118, 0x1 ;  /* 0x0000000176768836 */ /* 0x000fe40000000000 */
[-C--:B------:R-:W-:Y:S01]  /*d560*/  ISETP.GE.U32.AND P5, PT, R123, R116.reuse, PT ;  /* 0x000000747b00720c */ /* 0x080fe20003fa6070 */
[----:B------:R-:W-:Y:S01]  /*d570*/  @!P1 VIADD R2, R2, 0x1 ;  /* 0x0000000102029836 */ /* 0x000fe20000000000 */
[----:B------:R-:W-:Y:S02]  /*d580*/  ISETP.GE.U32.AND P0, PT, R125, R116, PT ;  /* 0x000000747d00720c */ /* 0x000fe40003f06070 */
[----:B------:R-:W-:Y:S02]  /*d590*/  ISETP.GE.AND P1, PT, R127, RZ, PT ;  /* 0x000000ff7f00720c */ /* 0x000fe40003f26270 */
[----:B------:R-:W-:Y:S07]  /*d5a0*/  LOP3.LUT R123, RZ, R0, RZ, 0x33, !PT ;  /* 0x00000000ff7b7212 */ /* 0x000fee00078e33ff */
[----:B------:R-:W-:Y:S02]  /*d5b0*/  @P5 IADD3 R118, R118, 0x1, RZ ;  /* 0x0000000176765810 */ /* 0x000fe40007ffe0ff */
[----:B------:R-:W-:Y:S01]  /*d5c0*/  ISETP.GE.AND P5, PT, R119, RZ, PT ;  /* 0x000000ff7700720c */ /* 0x000fe20003fa6270 */
[----:B------:R-:W-:Y:S01]  /*d5d0*/  @P0 VIADD R2, R2, 0x1 ;  /* 0x0000000102020836 */ /* 0x000fe20000000000 */
[----:B------:R-:W-:Y:S01]  /*d5e0*/  ISETP.NE.AND P0, PT, R0, RZ, PT ;  /* 0x000000ff0000720c */ /* 0x000fe20003f05270 */
[----:B------:R-:W-:Y:S05]  /*d5f0*/  @!P1 IMAD.MOV R118, RZ, RZ, -R118 ;  /* 0x000000ffff769224 */ /* 0x000fea00078e0a76 */
[----:B------:R-:W-:Y:S04]  /*d600*/  SEL R119, R123, R118, !P0 ;  /* 0x000000767b777207 */ /* 0x000fe80004000000 */
[C---:B------:R-:W-:Y:S02]  /*d610*/  LEA R128, P1, R119.reuse, R186, 0x2 ;  /* 0x000000ba77807211 */ /* 0x040fe400078210ff */
[----:B------:R-:W-:Y:S02]  /*d620*/  @!P5 IADD3 R2, -R2, RZ, RZ ;  /* 0x000000ff0202d210 */ /* 0x000fe40007ffe1ff */
[-C--:B------:R-:W-:Y:S02]  /*d630*/  LEA.HI.X.SX32 R129, R119, R187.reuse, 0x2, P1 ;  /* 0x000000bb77817211 */ /* 0x080fe400008f16ff */
[----:B------:R-:W-:Y:S02]  /*d640*/  SEL R123, R123, R2, !P0 ;  /* 0x000000027b7b7207 */ /* 0x000fe40004000000 */
[----:B------:R-:W1:Y:S01]  /*d650*/  LDC R2, c[0x0][0x24c] ;  /* 0x00009300ff027b82 */ /* 0x000e620000000800 */
[----:B------:R-:W2:Y:S01]  /*d660*/  LDG.E R116, desc[UR10][R128.64] ;  /* 0x0000000a80747981 */ /* 0x000ea2000c1e1900 */
[C---:B------:R-:W-:Y:S04]  /*d670*/  LEA R126, P0, R123.reuse, R186, 0x2 ;  /* 0x000000ba7b7e7211 */ /* 0x040fe800078010ff */
        /* <DEDUP_REMOVED lines=16> */
.L_x_1307:
        /* <DEDUP_REMOVED lines=91> */
.L_x_1306:
        /* <DEDUP_REMOVED lines=71> */
[----:B-1----:R-:W-:Y:S02]  /*e1a0*/  FMNMX.FTZ R0, R119, R0, !PT ;  /* 0x0000000077007209 */ /* 0x002fe40007810000 */
[----:B--2---:R-:W-:Y:S03]  /*e1b0*/  FMNMX.FTZ R2, R125, R2, !PT ;  /* 0x000000027d027209 */ /* 0x004fe60007810000 */
[C---:B------:R-:W-:Y:S01]  /*e1c0*/  FADD.FTZ R3, -R0.reuse, R3 ;  /* 0x0000000300037221 */ /* 0x040fe20000010100 */
[----:B------:R-:W-:Y:S01]  /*e1d0*/  FMUL.FTZ R119, R0, UR4 ;  /* 0x0000000400777c20 */ /* 0x000fe20008410000 */
[----:B------:R-:W1:Y:S01]  /*e1e0*/  LDSM.16.MT88.4 R124, [R168+0x9000] ;  /* 0x00900000a87c783b */ /* 0x000e620000004200 */
[C---:B------:R-:W-:Y:S01]  /*e1f0*/  FSETP.NEU.FTZ.AND P0, PT, R2.reuse, -INF , PT ;  /* 0xff8000000200780b */ /* 0x040fe20003f1d000 */
[----:B------:R-:W-:Y:S01]  /*e200*/  FMUL.FTZ R118, R3, UR4 ;  /* 0x0000000403767c20 */ /* 0x000fe20008410000 */
[C---:B------:R-:W-:Y:S01]  /*e210*/  FMUL.FTZ R128, R2.reuse, UR4 ;  /* 0x0000000402807c20 */ /* 0x040fe20008410000 */
[----:B------:R-:W-:Y:S02]  /*e220*/  FADD.FTZ R116, -R2, R117 ;  /* 0x0000007502747221 */ /* 0x000fe40000010100 */
[----:B------:R2:W3:Y:S02]  /*e230*/  MUFU.EX2 R3, R118 ;  /* 0x0000007600037308 */ /* 0x0004e40000000800 */
[----:B------:R-:W-:Y:S01]  /*e240*/  FSEL R128, R128, RZ, P0 ;  /* 0x000000ff80807208 */ /* 0x000fe20000000000 */
[----:B------:R-:W-:Y:S01]  /*e250*/  FMUL.FTZ R117, R116, UR4 ;  /* 0x0000000474757c20 */ /* 0x000fe20008410000 */
[----:B------:R-:W-:Y:S03]  /*e260*/  FSETP.NEU.FTZ.AND P0, PT, R0, -INF , PT ;  /* 0xff8000000000780b */ /* 0x000fe60003f1d000 */
[--C-:B------:R-:W-:Y:S01]  /*e270*/  FFMA.FTZ R134, R5, UR4, -R128.reuse ;  /* 0x0000000405867c23 */ /* 0x100fe20008010880 */
[----:B------:R-:W-:Y:S01]  /*e280*/  FSEL R119, R119, RZ, P0 ;  /* 0x000000ff77777208 */ /* 0x000fe20000000000 */
[--C-:B------:R-:W-:Y:S01]  /*e290*/  FFMA.FTZ R137, R4, UR4, -R128.reuse ;  /* 0x0000000404897c23 */ /* 0x100fe20008010880 */
[--C-:B------:R-:W-:Y:S01]  /*e2a0*/  FFMA.FTZ R133, R8, UR4, -R128.reuse ;  /* 0x0000000408857c23 */ /* 0x100fe20008010880 */
[----:B------:R-:W4:Y:S01]  /*e2b0*/  MUFU.EX2 R116, R117 ;  /* 0x0000007500747308 */ /* 0x000f220000000800 */
[--C-:B------:R-:W-:Y:S01]  /*e2c0*/  FFMA.FTZ R136, R12, UR4, -R128.reuse ;  /* 0x000000040c887c23 */ /* 0x100fe20008010880 */
[--C-:B------:R-:W-:Y:S01]  /*e2d0*/  FFMA.FTZ R142, R6, UR4, -R119.reuse ;  /* 0x00000004068e7c23 */ /* 0x100fe20008010877 */
[--C-:B------:R-:W-:Y:S01]  /*e2e0*/  FFMA.FTZ R132, R7, UR4, -R119.reuse ;  /* 0x0000000407847c23 */ /* 0x100fe20008010877 */
[--C-:B------:R-:W-:Y:S01]  /*e2f0*/  FFMA.FTZ R6, R9, UR4, -R128.reuse ;  /* 0x0000000409067c23 */ /* 0x100fe20008010880 */
[--C-:B------:R-:W-:Y:S01]  /*e300*/  FFMA.FTZ R5, R11, UR4, -R119.reuse ;  /* 0x000000040b057c23 */ /* 0x100fe20008010877 */
[--C-:B--2---:R-:W-:Y:S01]  /*e310*/  FFMA.FTZ R118, R10, UR4, -R119.reuse ;  /* 0x000000040a767c23 */ /* 0x104fe20008010877 */
[C---:B---3--:R-:W-:Y:S03]  /*e320*/  FMUL.FTZ R10, R3.reuse, R114 ;  /* 0x00000072030a7220 */ /* 0x048fe60000410000 */
        /* <DEDUP_REMOVED lines=40> */
[----:B------:R-:W2:Y:S01]  /*e5b0*/  MUFU.EX2 R6, R6 ;  /* 0x0000000600067308 */ /* 0x000ea20000000800 */
[----:B---3--:R-:W-:Y:S01]  /*e5c0*/  F2FP.BF16.F32.PACK_AB R113, R132, R142 ;  /* 0x0000008e8471723e */ /* 0x008fe200000010ff */
[C---:B------:R-:W-:Y:S01]  /*e5d0*/  FMUL.FTZ R99, R3.reuse, R99 ;  /* 0x0000006303637220 */ /* 0x040fe20000410000 */
[C---:B------:R-:W-:Y:S01]  /*e5e0*/  FMUL.FTZ R100, R116.reuse, R100 ;  /* 0x0000006474647220 */ /* 0x040fe20000410000 */
[----:B------:R-:W-:Y:S01]  /*e5f0*/  FMUL.FTZ R101, R116, R101 ;  /* 0x0000006574657220 */ /* 0x000fe20000410000 */
[C---:B------:R-:W-:Y:S01]  /*e600*/  FMUL.FTZ R102, R3.reuse, R102 ;  /* 0x0000006603667220 */ /* 0x040fe20000410000 */
[----:B------:R-:W-:Y:S01]  /*e610*/  FMUL.FTZ R103, R3, R103 ;  /* 0x0000006703677220 */ /* 0x000fe20000410000 */
[--C-:B------:R-:W-:Y:S03]  /*e620*/  FFMA.FTZ R129, R13, UR4, -R128.reuse ;  /* 0x000000040d817c23 */ /* 0x100fe60008010880 */
[----:B------:R-:W-:Y:S01]  /*e630*/  MUFU.EX2 R118, R118 ;  /* 0x0000007600767308 */ /* 0x000fe20000000800 */
[--C-:B------:R-:W-:Y:S01]  /*e640*/  FFMA.FTZ R131, R14, UR4, -R119.reuse ;  /* 0x000000040e837c23 */ /* 0x100fe20008010877 */
[C---:B------:R-:W-:Y:S01]  /*e650*/  FMUL.FTZ R12, R116.reuse, R108 ;  /* 0x0000006c740c7220 */ /* 0x040fe20000410000 */
[----:B------:R-:W-:Y:S01]  /*e660*/  FMUL.FTZ R13, R116, R109 ;  /* 0x0000006d740d7220 */ /* 0x000fe20000410000 */
[----:B------:R-:W-:Y:S01]  /*e670*/  FMUL.FTZ R14, R3, R110 ;  /* 0x0000006e030e7220 */ /* 0x000fe20000410000 */
[--C-:B------:R-:W-:Y:S01]  /*e680*/  FFMA.FTZ R130, R16, UR4, -R128.reuse ;  /* 0x0000000410827c23 */ /* 0x100fe20008010880 */
[--C-:B------:R-:W-:Y:S01]  /*e690*/  FFMA.FTZ R7, R17, UR4, -R128.reuse ;  /* 0x0000000411077c23 */ /* 0x100fe20008010880 */
[----:B------:R-:W-:Y:S03]  /*e6a0*/  FMUL.FTZ R104, R116, R104 ;  /* 0x0000006874687220 */ /* 0x000fe60000410000 */
[----:B------:R-:W3:Y:S01]  /*e6b0*/  MUFU.EX2 R5, R5 ;  /* 0x0000000500057308 */ /* 0x000ee20000000800 */
[----:B--2---:R-:W-:Y:S01]  /*e6c0*/  F2FP.BF16.F32.PACK_AB R114, R6, R133 ;  /* 0x000000850672723e */ /* 0x004fe200000010ff */
[----:B------:R-:W-:Y:S01]  /*e6d0*/  FMUL.FTZ R105, R116, R105 ;  /* 0x0000006974697220 */ /* 0x000fe20000410000 */
[C---:B------:R-:W-:Y:S01]  /*e6e0*/  FMUL.FTZ R106, R3.reuse, R106 ;  /* 0x0000006a036a7220 */ /* 0x040fe20000410000 */
[----:B------:R-:W-:Y:S01]  /*e6f0*/  FMUL.FTZ R107, R3, R107 ;  /* 0x0000006b036b7220 */ /* 0x000fe20000410000 */
[--C-:B------:R-:W-:Y:S01]  /*e700*/  FFMA.FTZ R138, R30, UR4, -R119.reuse ;  /* 0x000000041e8a7c23 */ /* 0x100fe20008010877 */
[--C-:B------:R-:W-:Y:S01]  /*e710*/  FFMA.FTZ R140, R34, UR4, -R119.reuse ;  /* 0x00000004228c7c23 */ /* 0x100fe20008010877 */
[--C-:B------:R-:W-:Y:S03]  /*e720*/  FFMA.FTZ R135, R35, UR4, -R119.reuse ;  /* 0x0000000423877c23 */ /* 0x100fe60008010877 */
[----:B------:R-:W-:Y:S01]  /*e730*/  MUFU.EX2 R131, R131 ;  /* 0x0000008300837308 */ /* 0x000fe20000000800 */
[--C-:B------:R-:W-:Y:S01]  /*e740*/  FFMA.FTZ R146, R38, UR4, -R119.reuse ;  /* 0x0000000426927c23 */ /* 0x100fe20008010877 */
[--C-:B------:R-:W-:Y:S01]  /*e750*/  FFMA.FTZ R144, R41, UR4, -R128.reuse ;  /* 0x0000000429907c23 */ /* 0x100fe20008010880 */
[--C-:B------:R-:W-:Y:S01]  /*e760*/  FFMA.FTZ R143, R42, UR4, -R119.reuse ;  /* 0x000000042a8f7c23 */ /* 0x100fe20008010877 */
[----:B------:R-:W-:Y:S01]  /*e770*/  FFMA.FTZ R148, R43, UR4, -R119 ;  /* 0x000000042b947c23 */ /* 0x000fe20008010877 */
[----:B------:R-:W-:Y:S01]  /*e780*/  FFMA.FTZ R137, R116, R193, R137 ;  /* 0x000000c174897223 */ /* 0x000fe20000010089 */
[----:B------:R-:W-:Y:S01]  /*e790*/  FFMA.FTZ R116, R36, UR4, -R128 ;  /* 0x0000000424747c23 */ /* 0x000fe20008010880 */
[----:B------:R-:W-:Y:S03]  /*e7a0*/  FFMA.FTZ R142, R3, R194, R142 ;  /* 0x000000c2038e7223 */ /* 0x000fe6000001008e */
[----:B------:R-:W-:Y:S01]  /*e7b0*/  MUFU.EX2 R7, R7 ;  /* 0x0000000700077308 */ /* 0x000fe20000000800 */
[----:B---3--:R-:W-:Y:S01]  /*e7c0*/  F2FP.BF16.F32.PACK_AB R115, R5, R118 ;  /* 0x000000760573723e */ /* 0x008fe200000010ff */
[----:B------:R-:W-:Y:S01]  /*e7d0*/  FFMA.FTZ R139, R39, UR4, -R119 ;  /* 0x00000004278b7c23 */ /* 0x000fe20008010877 */
[----:B------:R-:W-:Y:S01]  /*e7e0*/  FADD.FTZ R39, R132, R142 ;  /* 0x0000008e84277221 */ /* 0x000fe20000010000 */
[--C-:B------:R-:W-:Y:S01]  /*e7f0*/  FFMA.FTZ R132, R44, UR4, -R128.reuse ;  /* 0x000000042c847c23 */ /* 0x100fe20008010880 */
[----:B------:R-:W-:Y:S01]  /*e800*/  FFMA.FTZ R141, R40, UR4, -R128 ;  /* 0x00000004288d7c23 */ /* 0x000fe20008010880 */
[----:B------:R-:W-:Y:S01]  /*e810*/  FADD.FTZ R134, R134, R137 ;  /* 0x0000008986867221 */ /* 0x000fe20000010000 */
[----:B------:R-:W-:Y:S01]  /*e820*/  FFMA.FTZ R137, R47, UR4, -R119 ;  /* 0x000000042f897c23 */ /* 0x000fe20008010877 */
[C---:B------:R-:W-:Y:S02]  /*e830*/  HMMA.16816.F32.BF16 R8, R112.reuse, R120, R8 ;  /* 0x000000787008723c */ /* 0x040fe40000041808 */
[----:B------:R-:W-:Y:S03]  /*e840*/  MUFU.EX2 R116, R116 ;  /* 0x0000007400747308 */ /* 0x000fe60000000800 */
[----:B------:R-:W-:Y:S01]  /*e850*/  FADD.FTZ R40, R118, R39 ;  /* 0x0000002776287221 */ /* 0x000fe20000010000 */
[C---:B------:R-:W-:Y:S01]  /*e860*/  HMMA.16816.F32.BF16 R68, R112.reuse, R122, R68 ;  /* 0x0000007a7044723c */ /* 0x040fe20000041844 */
[----:B------:R-:W2:Y:S05]  /*e870*/  LDSM.16.MT88.4 R120, [R170+0xb000] ;  /* 0x00b00000aa78783b */ /* 0x000eaa0000004200 */
[----:B------:R-:W-:Y:S01]  /*e880*/  MUFU.EX2 R146, R146 ;  /* 0x0000009200927308 */ /* 0x000fe20000000800 */
[----:B------:R-:W-:Y:S01]  /*e890*/  ISETP.GT.AND P0, PT, R180, R175, PT ;  /* 0x000000afb400720c */ /* 0x000fe20003f04270 */
[----:B------:R-:W-:Y:S01]  /*e8a0*/  FADD.FTZ R40, R5, R40 ;  /* 0x0000002805287221 */ /* 0x000fe20000010000 */
[C---:B-1----:R-:W-:Y:S07]  /*e8b0*/  HMMA.16816.F32.BF16 R72, R112.reuse, R124, R72 ;  /* 0x0000007c7048723c */ /* 0x042fee0000041848 */
[----:B------:R-:W-:Y:S01]  /*e8c0*/  MUFU.EX2 R139, R139 ;  /* 0x0000008b008b7308 */ /* 0x000fe20000000800 */
[C---:B------:R-:W-:Y:S01]  /*e8d0*/  HMMA.16816.F32.BF16 R76, R112.reuse, R126, R76 ;  /* 0x0000007e704c723c */ /* 0x040fe2000004184c */
[----:B------:R-:W1:Y:S02]  /*e8e0*/  LDSM.16.MT88.4 R124, [R168+0xb000] ;  /* 0x00b00000a87c783b */ /* 0x000e640000004200 */
[--C-:B------:R-:W-:Y:S01]  /*e8f0*/  FFMA.FTZ R48, R48, UR4, -R128.reuse ;  /* 0x0000000430307c23 */ /* 0x100fe20008010880 */
[--C-:B------:R-:W-:Y:S05]  /*e900*/  FFMA.FTZ R49, R49, UR4, -R128.reuse ;  /* 0x0000000431317c23 */ /* 0x100fea0008010880 */
[----:B------:R-:W-:Y:S02]  /*e910*/  MUFU.EX2 R141, R141 ;  /* 0x0000008d008d7308 */ /* 0x000fe40000000800 */
[--C-:B------:R-:W-:Y:S01]  /*e920*/  FFMA.FTZ R50, R50, UR4, -R119.reuse ;  /* 0x0000000432327c23 */ /* 0x100fe20008010877 */
[--C-:B------:R-:W-:Y:S01]  /*e930*/  FFMA.FTZ R51, R51, UR4, -R119.reuse ;  /* 0x0000000433337c23 */ /* 0x100fe20008010877 */
[--C-:B------:R-:W-:Y:S01]  /*e940*/  FFMA.FTZ R5, R52, UR4, -R128.reuse ;  /* 0x0000000434057c23 */ /* 0x100fe20008010880 */
[--C-:B------:R-:W-:Y:S01]  /*e950*/  FFMA.FTZ R52, R54, UR4, -R119.reuse ;  /* 0x0000000436347c23 */ /* 0x100fe20008010877 */
[--C-:B------:R-:W-:Y:S04]  /*e960*/  FFMA.FTZ R54, R56, UR4, -R128.reuse ;  /* 0x0000000438367c23 */ /* 0x100fe80008010880 */
[----:B------:R-:W-:Y:S01]  /*e970*/  MUFU.EX2 R144, R144 ;  /* 0x0000009000907308 */ /* 0x000fe20000000800 */
[--C-:B------:R-:W-:Y:S01]  /*e980*/  FFMA.FTZ R56, R58, UR4, -R119.reuse ;  /* 0x000000043a387c23 */ /* 0x100fe20008010877 */
[--C-:B------:R-:W-:Y:S01]  /*e990*/  FFMA.FTZ R58, R60, UR4, -R128.reuse ;  /* 0x000000043c3a7c23 */ /* 0x100fe20008010880 */
[--C-:B------:R-:W-:Y:S01]  /*e9a0*/  FFMA.FTZ R60, R62, UR4, -R119.reuse ;  /* 0x000000043e3c7c23 */ /* 0x100fe20008010877 */
[--C-:B------:R-:W-:Y:S01]  /*e9b0*/  FFMA.FTZ R62, R66, UR4, -R119.reuse ;  /* 0x00000004423e7c23 */ /* 0x100fe20008010877 */
[----:B------:R-:W-:Y:S05]  /*e9c0*/  MOV R117, R2 ;  /* 0x0000000200757202 */ /* 0x000fea0000000f00 */
[----:B------:R-:W-:Y:S01]  /*e9d0*/  MUFU.EX2 R143, R143 ;  /* 0x0000008f008f7308 */ /* 0x000fe20000000800 */
[C---:B--2---:R-:W-:Y:S09]  /*e9e0*/  HMMA.16816.F32.BF16 R80, R112.reuse, R120, R80 ;  /* 0x000000787050723c */ /* 0x044ff20000041850 */
[----:B------:R-:W-:Y:S01]  /*e9f0*/  MUFU.EX2 R148, R148 ;  /* 0x0000009400947308 */ /* 0x000fe20000000800 */
[C---:B------:R-:W-:Y:S01]  /*ea00*/  HMMA.16816.F32.BF16 R84, R112.reuse, R122, R84 ;  /* 0x0000007a7054723c */ /* 0x040fe20000041854 */
[----:B------:R-:W2:Y:S08]  /*ea10*/  LDSM.16.MT88.4 R120, [R170+0xd000] ;  /* 0x00d00000aa78783b */ /* 0x000eb00000004200 */
[----:B------:R-:W-:Y:S01]  /*ea20*/  MUFU.EX2 R132, R132 ;  /* 0x0000008400847308 */ /* 0x000fe20000000800 */
[C---:B-1----:R-:W-:Y:S06]  /*ea30*/  HMMA.16816.F32.BF16 R88, R112.reuse, R124, R88 ;  /* 0x0000007c7058723c */ /* 0x042fec0000041858 */
[C---:B------:R-:W-:Y:S01]  /*ea40*/  HMMA.16816.F32.BF16 R92, R112.reuse, R126, R92 ;  /* 0x0000007e705c723c */ /* 0x040fe2000004185c */
[----:B------:R-:W1:Y:S02]  /*ea50*/  LDSM.16.MT88.4 R124, [R168+0xd000] ;  /* 0x00d00000a87c783b */ /* 0x000e640000004200 */
[----:B------:R-:W-:Y:S10]  /*ea60*/  MUFU.EX2 R137, R137 ;  /* 0x0000008900897308 */ /* 0x000ff40000000800 */
[----:B------:R-:W-:Y:S10]  /*ea70*/  MUFU.EX2 R48, R48 ;  /* 0x0000003000307308 */ /* 0x000ff40000000800 */
[----:B------:R-:W-:Y:S10]  /*ea80*/  MUFU.EX2 R49, R49 ;  /* 0x0000003100317308 */ /* 0x000ff40000000800 */
[----:B------:R-:W-:Y:S01]  /*ea90*/  MUFU.EX2 R50, R50 ;  /* 0x0000003200327308 */ /* 0x000fe20000000800 */
[C---:B--2---:R-:W-:Y:S09]  /*eaa0*/  HMMA.16816.F32.BF16 R96, R112.reuse, R120, R96 ;  /* 0x000000787060723c */ /* 0x044ff20000041860 */
[----:B------:R-:W-:Y:S01]  /*eab0*/  MUFU.EX2 R51, R51 ;  /* 0x0000003300337308 */ /* 0x000fe20000000800 */
[C---:B------:R-:W-:Y:S03]  /*eac0*/  HMMA.16816.F32.BF16 R100, R112.reuse, R122, R100 ;  /* 0x0000007a7064723c */ /* 0x040fe60000041864 */
[--C-:B------:R-:W-:Y:S01]  /*ead0*/  FFMA.FTZ R120, R15, UR4, -R119.reuse ;  /* 0x000000040f787c23 */ /* 0x100fe20008010877 */
[----:B------:R-:W-:Y:S01]  /*eae0*/  FMUL.FTZ R15, R3, R111 ;  /* 0x0000006f030f7220 */ /* 0x000fe20000410000 */
[--C-:B------:R-:W-:Y:S01]  /*eaf0*/  FFMA.FTZ R121, R19, UR4, -R119.reuse ;  /* 0x0000000413797c23 */ /* 0x100fe20008010877 */
[----:B------:R-:W2:Y:S03]  /*eb00*/  LDSM.16.MT88.4 R108, [R170+0x9400] ;  /* 0x00940000aa6c783b */ /* 0x000ea60000004200 */
[----:B------:R3:W4:Y:S02]  /*eb10*/  MUFU.EX2 R122, R120 ;  /* 0x00000078007a7308 */ /* 0x0007240000000800 */
[--C-:B------:R-:W-:Y:S01]  /*eb20*/  FFMA.FTZ R123, R21, UR4, -R128.reuse ;  /* 0x00000004157b7c23 */ /* 0x100fe20008010880 */
[----:B------:R-:W-:Y:S01]  /*eb30*/  FFMA.FTZ R3, R37, UR4, -R128 ;  /* 0x0000000425037c23 */ /* 0x000fe20008010880 */
[C---:B-1----:R-:W-:Y:S03]  /*eb40*/  HMMA.16816.F32.BF16 R12, R112.reuse, R124, R12 ;  /* 0x0000007c700c723c */ /* 0x042fe6000004180c */
[----:B------:R-:W-:Y:S03]  /*eb50*/  FADD.FTZ R37, R133, R134 ;  /* 0x0000008685257221 */ /* 0x000fe60000010000 */
[----:B------:R-:W-:Y:S01]  /*eb60*/  MUFU.EX2 R136, R136 ;  /* 0x0000008800887308 */ /* 0x000fe20000000800 */
[--C-:B------:R-:W-:Y:S01]  /*eb70*/  FFMA.FTZ R133, R45, UR4, -R128.reuse ;  /* 0x000000042d857c23 */ /* 0x100fe20008010880 */
[----:B------:R-:W-:Y:S01]  /*eb80*/  HMMA.16816.F32.BF16 R104, R112, R126, R104 ;  /* 0x0000007e7068723c */ /* 0x000fe20000041868 */
[----:B------:R-:W1:Y:S02]  /*eb90*/  LDSM.16.MT88.4 R112, [R168+0x9400] ;  /* 0x00940000a870783b */ /* 0x000e640000004200 */
[--C-:B------:R-:W-:Y:S05]  /*eba0*/  FFMA.FTZ R125, R22, UR4, -R119.reuse ;  /* 0x00000004167d7c23 */ /* 0x100fea0008010877 */
[----:B------:R-:W5:Y:S03]  /*ebb0*/  MUFU.EX2 R129, R129 ;  /* 0x0000008100817308 */ /* 0x000f660000000800 */
[--C-:B---3--:R-:W-:Y:S01]  /*ebc0*/  FFMA.FTZ R120, R18, UR4, -R119.reuse ;  /* 0x0000000412787c23 */ /* 0x108fe20008010877 */
[----:B----4-:R-:W-:Y:S01]  /*ebd0*/  F2FP.BF16.F32.PACK_AB R17, R122, R131 ;  /* 0x000000837a11723e */ /* 0x010fe200000010ff */
[--C-:B------:R-:W-:Y:S01]  /*ebe0*/  FFMA.FTZ R126, R20, UR4, -R128.reuse ;  /* 0x00000004147e7c23 */ /* 0x100fe20008010880 */
[--C-:B------:R-:W-:Y:S01]  /*ebf0*/  FFMA.FTZ R124, R23, UR4, -R119.reuse ;  /* 0x00000004177c7c23 */ /* 0x100fe20008010877 */
[----:B------:R-:W-:Y:S03]  /*ec00*/  FFMA.FTZ R127, R33, UR4, -R128 ;  /* 0x00000004217f7c23 */ /* 0x000fe60008010880 */
[----:B------:R-:W-:Y:S01]  /*ec10*/  MUFU.EX2 R120, R120 ;  /* 0x0000007800787308 */ /* 0x000fe20000000800 */
[----:B------:R-:W-:Y:S01]  /*ec20*/  LDSM.16.MT88.4 R20, [R170+0x9800] ;  /* 0x00980000aa14783b */ /* 0x000fe20000004200 */
[--C-:B------:R-:W-:Y:S01]  /*ec30*/  FFMA.FTZ R134, R46, UR4, -R119.reuse ;  /* 0x000000042e867c23 */ /* 0x100fe20008010877 */
[----:B------:R-:W-:Y:S07]  /*ec40*/  FADD.FTZ R131, R131, R40 ;  /* 0x0000002883837221 */ /* 0x000fee0000010000 */
[----:B------:R-:W3:Y:S01]  /*ec50*/  MUFU.EX2 R130, R130 ;  /* 0x0000008200827308 */ /* 0x000ee20000000800 */
[----:B-----5:R-:W-:Y:S01]  /*ec60*/  F2FP.BF16.F32.PACK_AB R16, R129, R136 ;  /* 0x000000888110723e */ /* 0x020fe200000010ff */
[----:B------:R-:W-:Y:S08]  /*ec70*/  LDSM.16.MT88.4 R40, [R170+0xcc00] ;  /* 0x00cc0000aa28783b */ /* 0x000ff00000004200 */
[----:B------:R-:W4:Y:S01]  /*ec80*/  MUFU.EX2 R121, R121 ;  /* 0x0000007900797308 */ /* 0x000f220000000800 */
[----:B------:R-:W-:Y:S09]  /*ec90*/  LDSM.16.MT88.4 R44, [R170+0xec00] ;  /* 0x00ec0000aa2c783b */ /* 0x000ff20000004200 */
[----:B------:R-:W-:Y:S01]  /*eca0*/  MUFU.EX2 R126, R126 ;  /* 0x0000007e007e7308 */ /* 0x000fe20000000800 */
[----:B---3--:R-:W-:Y:S09]  /*ecb0*/  F2FP.BF16.F32.PACK_AB R18, R7, R130 ;  /* 0x000000820712723e */ /* 0x008ff200000010ff */
[----:B------:R-:W3:Y:S01]  /*ecc0*/  MUFU.EX2 R123, R123 ;  /* 0x0000007b007b7308 */ /* 0x000ee20000000800 */
[----:B----4-:R-:W-:Y:S07]  /*ecd0*/  F2FP.BF16.F32.PACK_AB R19, R121, R120 ;  /* 0x000000787913723e */ /* 0x010fee00000010ff */
[C---:B--2---:R-:W-:Y:S02]  /*ece0*/  HMMA.16816.F32.BF16 R8, R16.reuse, R108, R8 ;  /* 0x0000006c1008723c */ /* 0x044fe40000041808 */
[----:B------:R-:W-:Y:S04]  /*ecf0*/  MUFU.EX2 R3, R3 ;  /* 0x0000000300037308 */ /* 0x000fe80000000800 */
[C---:B------:R-:W-:Y:S01]  /*ed00*/  HMMA.16816.F32.BF16 R68, R16.reuse, R110, R68 ;  /* 0x0000006e1044723c */ /* 0x040fe20000041844 */
[----:B------:R-:W2:Y:S05]  /*ed10*/  LDSM.16.MT88.4 R108, [R170+0xb400] ;  /* 0x00b40000aa6c783b */ /* 0x000eaa0000004200 */
[----:B------:R-:W-:Y:S01]  /*ed20*/  MUFU.EX2 R133, R133 ;  /* 0x0000008500857308 */ /* 0x000fe20000000800 */
[C---:B-1----:R-:W-:Y:S09]  /*ed30*/  HMMA.16816.F32.BF16 R72, R16.reuse, R112, R72 ;  /* 0x000000701048723c */ /* 0x042ff20000041848 */
[----:B------:R-:W-:Y:S01]  /*ed40*/  MUFU.EX2 R134, R134 ;  /* 0x0000008600867308 */ /* 0x000fe20000000800 */
[C---:B------:R-:W-:Y:S01]  /*ed50*/  HMMA.16816.F32.BF16 R76, R16.reuse, R114, R76 ;  /* 0x00000072104c723c */ /* 0x040fe2000004184c */
[----:B------:R-:W1:Y:S08]  /*ed60*/  LDSM.16.MT88.4 R112, [R168+0xb400] ;  /* 0x00b40000a870783b */ /* 0x000e700000004200 */
[----:B------:R-:W-:Y:S10]  /*ed70*/  MUFU.EX2 R125, R125 ;  /* 0x0000007d007d7308 */ /* 0x000ff40000000800 */
[----:B------:R-:W4:Y:S10]  /*ed80*/  MUFU.EX2 R124, R124 ;  /* 0x0000007c007c7308 */ /* 0x000f340000000800 */
        /* <DEDUP_REMOVED lines=16> */
[--C-:B------:R-:W-:Y:S03]  /*ee90*/  FFMA.FTZ R108, R24, UR4, -R128.reuse ;  /* 0x00000004186c7c23 */ /* 0x100fe60008010880 */
[C---:B-1----:R-:W-:Y:S03]  /*eea0*/  HMMA.16816.F32.BF16 R12, R16.reuse, R112, R12 ;  /* 0x00000070100c723c */ /* 0x042fe6000004180c */
[----:B------:R-:W-:Y:S02]  /*eeb0*/  MUFU.EX2 R58, R58 ;  /* 0x0000003a003a7308 */ /* 0x000fe40000000800 */
[--C-:B------:R-:W-:Y:S01]  /*eec0*/  FFMA.FTZ R109, R25, UR4, -R128.reuse ;  /* 0x00000004196d7c23 */ /* 0x100fe20008010880 */
[----:B------:R-:W-:Y:S07]  /*eed0*/  HMMA.16816.F32.BF16 R104, R16, R114, R104 ;  /* 0x000000721068723c */ /* 0x000fee0000041868 */
[----:B------:R-:W-:Y:S01]  /*eee0*/  MUFU.EX2 R108, R108 ;  /* 0x0000006c006c7308 */ /* 0x000fe20000000800 */
[--C-:B------:R-:W-:Y:S03]  /*eef0*/  FFMA.FTZ R110, R26, UR4, -R119.reuse ;  /* 0x000000041a6e7c23 */ /* 0x100fe60008010877 */
[--C-:B------:R-:W-:Y:S01]  /*ef00*/  FFMA.FTZ R111, R27, UR4, -R119.reuse ;  /* 0x000000041b6f7c23 */ /* 0x100fe20008010877 */
[----:B---3--:R-:W-:Y:S01]  /*ef10*/  F2FP.BF16.F32.PACK_AB R16, R123, R126 ;  /* 0x0000007e7b10723e */ /* 0x008fe200000010ff */
[----:B------:R-:W1:Y:S04]  /*ef20*/  LDSM.16.MT88.4 R24, [R168+0x9800] ;  /* 0x00980000a818783b */ /* 0x000e680000004200 */
[----:B------:R-:W2:Y:S01]  /*ef30*/  MUFU.EX2 R109, R109 ;  /* 0x0000006d006d7308 */ /* 0x000ea20000000800 */
[----:B----4-:R-:W-:Y:S01]  /*ef40*/  F2FP.BF16.F32.PACK_AB R17, R124, R125 ;  /* 0x0000007d7c11723e */ /* 0x010fe200000010ff */
[--C-:B------:R-:W-:Y:S01]  /*ef50*/  FFMA.FTZ R115, R28, UR4, -R128.reuse ;  /* 0x000000041c737c23 */ /* 0x100fe20008010880 */
[--C-:B------:R-:W-:Y:S01]  /*ef60*/  FFMA.FTZ R112, R29, UR4, -R128.reuse ;  /* 0x000000041d707c23 */ /* 0x100fe20008010880 */
[----:B------:R-:W-:Y:S01]  /*ef70*/  FFMA.FTZ R113, R31, UR4, -R119 ;  /* 0x000000041f717c23 */ /* 0x000fe20008010877 */
[----:B------:R-:W-:Y:S01]  /*ef80*/  FFMA.FTZ R114, R32, UR4, -R128 ;  /* 0x0000000420727c23 */ /* 0x000fe20008010880 */
[----:B------:R-:W-:Y:S04]  /*ef90*/  LDSM.16.MT88.4 R28, [R170+0xbc00] ;  /* 0x00bc0000aa1c783b */ /* 0x000fe80000004200 */
[----:B------:R-:W-:Y:S04]  /*efa0*/  MUFU.EX2 R110, R110 ;  /* 0x0000006e006e7308 */ /* 0x000fe80000000800 */
[----:B------:R-:W-:Y:S06]  /*efb0*/  LDSM.16.MT88.4 R32, [R170+0xc000] ;  /* 0x00c00000aa20783b */ /* 0x000fec0000004200 */
[----:B------:R-:W3:Y:S01]  /*efc0*/  MUFU.EX2 R111, R111 ;  /* 0x0000006f006f7308 */ /* 0x000ee20000000800 */
[----:B--2---:R-:W-:Y:S09]  /*efd0*/  F2FP.BF16.F32.PACK_AB R18, R109, R108 ;  /* 0x0000006c6d12723e */ /* 0x004ff200000010ff */
[----:B------:R-:W-:Y:S10]  /*efe0*/  MUFU.EX2 R112, R112 ;  /* 0x0000007000707308 */ /* 0x000ff40000000800 */
[----:B------:R-:W2:Y:S01]  /*eff0*/  MUFU.EX2 R115, R115 ;  /* 0x0000007300737308 */ /* 0x000ea20000000800 */
[----:B---3--:R-:W-:Y:S07]  /*f000*/  F2FP.BF16.F32.PACK_AB R19, R111, R110 ;  /* 0x0000006e6f13723e */ /* 0x008fee00000010ff */
[C---:B------:R-:W-:Y:S02]  /*f010*/  HMMA.16816.F32.BF16 R8, R16.reuse, R20, R8 ;  /* 0x000000141008723c */ /* 0x040fe40000041808 */
[----:B------:R-:W3:Y:S04]  /*f020*/  MUFU.EX2 R113, R113 ;  /* 0x0000007100717308 */ /* 0x000ee80000000800 */
[C---:B------:R-:W-:Y:S01]  /*f030*/  HMMA.16816.F32.BF16 R68, R16.reuse, R22, R68 ;  /* 0x000000161044723c */ /* 0x040fe20000041844 */
[----:B------:R-:W4:Y:S05]  /*f040*/  LDSM.16.MT88.4 R20, [R170+0xb800] ;  /* 0x00b80000aa14783b */ /* 0x000f2a0000004200 */
[----:B------:R-:W5:Y:S01]  /*f050*/  MUFU.EX2 R114, R114 ;  /* 0x0000007200727308 */ /* 0x000f620000000800 */
[C---:B-1----:R-:W-:Y:S09]  /*f060*/  HMMA.16816.F32.BF16 R72, R16.reuse, R24, R72 ;  /* 0x000000181048723c */ /* 0x042ff20000041848 */
[----:B------:R-:W-:Y:S01]  /*f070*/  MUFU.EX2 R60, R60 ;  /* 0x0000003c003c7308 */ /* 0x000fe20000000800 */
[C---:B------:R-:W-:Y:S01]  /*f080*/  HMMA.16816.F32.BF16 R76, R16.reuse, R26, R76 ;  /* 0x0000001a104c723c */ /* 0x040fe2000004184c */
[----:B------:R-:W1:Y:S08]  /*f090*/  LDSM.16.MT88.4 R24, [R168+0xb800] ;  /* 0x00b80000a818783b */ /* 0x000e700000004200 */
[----:B------:R-:W-:Y:S01]  /*f0a0*/  MUFU.EX2 R62, R62 ;  /* 0x0000003e003e7308 */ /* 0x000fe20000000800 */
[C---:B----4-:R-:W-:Y:S06]  /*f0b0*/  HMMA.16816.F32.BF16 R80, R16.reuse, R20, R80 ;  /* 0x000000141050723c */ /* 0x050fec0000041850 */
[C---:B------:R-:W-:Y:S01]  /*f0c0*/  HMMA.16816.F32.BF16 R84, R16.reuse, R22, R84 ;  /* 0x000000161054723c */ /* 0x040fe20000041854 */
[----:B------:R-:W4:Y:S05]  /*f0d0*/  LDSM.16.MT88.4 R20, [R170+0xd800] ;  /* 0x00d80000aa14783b */ /* 0x000f2a0000004200 */
[C---:B-1----:R-:W-:Y:S06]  /*f0e0*/  HMMA.16816.F32.BF16 R88, R16.reuse, R24, R88 ;  /* 0x000000181058723c */ /* 0x042fec0000041858 */
[C---:B------:R-:W-:Y:S01]  /*f0f0*/  HMMA.16816.F32.BF16 R92, R16.reuse, R26, R92 ;  /* 0x0000001a105c723c */ /* 0x040fe2000004185c */
[----:B------:R-:W1:Y:S05]  /*f100*/  LDSM.16.MT88.4 R24, [R168+0xd800] ;  /* 0x00d80000a818783b */ /* 0x000e6a0000004200 */
[C---:B----4-:R-:W-:Y:S06]  /*f110*/  HMMA.16816.F32.BF16 R96, R16.reuse, R20, R96 ;  /* 0x000000141060723c */ /* 0x050fec0000041860 */
[C---:B------:R-:W-:Y:S01]  /*f120*/  HMMA.16816.F32.BF16 R100, R16.reuse, R22, R100 ;  /* 0x000000161064723c */ /* 0x040fe20000041864 */
[----:B------:R-:W4:Y:S05]  /*f130*/  LDSM.16.MT88.4 R20, [R170+0x9c00] ;  /* 0x009c0000aa14783b */ /* 0x000f2a0000004200 */
[C---:B-1----:R-:W-:Y:S06]  /*f140*/  HMMA.16816.F32.BF16 R12, R16.reuse, R24, R12 ;  /* 0x00000018100c723c */ /* 0x042fec000004180c */
[----:B------:R-:W-:Y:S01]  /*f150*/  HMMA.16816.F32.BF16 R104, R16, R26, R104 ;  /* 0x0000001a1068723c */ /* 0x000fe20000041868 */
[----:B------:R-:W1:Y:S06]  /*f160*/  LDSM.16.MT88.4 R24, [R168+0x9c00] ;  /* 0x009c0000a818783b */ /* 0x000e6c0000004200 */
[----:B--2---:R-:W-:Y:S04]  /*f170*/  F2FP.BF16.F32.PACK_AB R16, R112, R115 ;  /* 0x000000737010723e */ /* 0x004fe800000010ff */
[----:B---3--:R-:W-:Y:S02]  /*f180*/  F2FP.BF16.F32.PACK_AB R17, R113, R138 ;  /* 0x0000008a7111723e */ /* 0x008fe400000010ff */
[----:B-----5:R-:W-:Y:S02]  /*f190*/  F2FP.BF16.F32.PACK_AB R18, R127, R114 ;  /* 0x000000727f12723e */ /* 0x020fe400000010ff */
[----:B------:R-:W-:Y:S07]  /*f1a0*/  F2FP.BF16.F32.PACK_AB R19, R135, R140 ;  /* 0x0000008c8713723e */ /* 0x000fee00000010ff */
[C---:B----4-:R-:W-:Y:S06]  /*f1b0*/  HMMA.16816.F32.BF16 R8, R16.reuse, R20, R8 ;  /* 0x000000141008723c */ /* 0x050fec0000041808 */
[C---:B------:R-:W-:Y:S01]  /*f1c0*/  HMMA.16816.F32.BF16 R68, R16.reuse, R22, R68 ;  /* 0x000000161044723c */ /* 0x040fe20000041844 */
[----:B------:R-:W2:Y:S05]  /*f1d0*/  LDSM.16.MT88.4 R20, [R168+0xbc00] ;  /* 0x00bc0000a814783b */ /* 0x000eaa0000004200 */
        /* <DEDUP_REMOVED lines=13> */
[----:B------:R-:W-:Y:S01]  /*f2b0*/  HMMA.16816.F32.BF16 R104, R16, R30, R104 ;  /* 0x0000001e1068723c */ /* 0x000fe20000041868 */
[----:B------:R-:W3:Y:S06]  /*f2c0*/  LDSM.16.MT88.4 R28, [R168+0xc000] ;  /* 0x00c00000a81c783b */ /* 0x000eec0000004200 */
[----:B------:R-:W-:Y:S04]  /*f2d0*/  F2FP.BF16.F32.PACK_AB R16, R3, R116 ;  /* 0x000000740310723e */ /* 0x000fe800000010ff */
[----:B------:R-:W-:Y:S02]  /*f2e0*/  F2FP.BF16.F32.PACK_AB R17, R139, R146 ;  /* 0x000000928b11723e */ /* 0x000fe400000010ff */
[----:B------:R-:W-:Y:S02]  /*f2f0*/  F2FP.BF16.F32.PACK_AB R18, R144, R141 ;  /* 0x0000008d9012723e */ /* 0x000fe400000010ff */
[----:B------:R-:W-:Y:S07]  /*f300*/  F2FP.BF16.F32.PACK_AB R19, R148, R143 ;  /* 0x0000008f9413723e */ /* 0x000fee00000010ff */
[C---:B--2---:R-:W-:Y:S06]  /*f310*/  HMMA.16816.F32.BF16 R8, R16.reuse, R20, R8 ;  /* 0x000000141008723c */ /* 0x044fec0000041808 */
[C---:B------:R-:W-:Y:S01]  /*f320*/  HMMA.16816.F32.BF16 R68, R16.reuse, R22, R68 ;  /* 0x000000161044723c */ /* 0x040fe20000041844 */
[----:B------:R-:W2:Y:S05]  /*f330*/  LDSM.16.MT88.4 R20, [R170+0xe000] ;  /* 0x00e00000aa14783b */ /* 0x000eaa0000004200 */
[C---:B-1----:R-:W-:Y:S06]  /*f340*/  HMMA.16816.F32.BF16 R72, R16.reuse, R24, R72 ;  /* 0x000000181048723c */ /* 0x042fec0000041848 */
[C---:B------:R-:W-:Y:S01]  /*f350*/  HMMA.16816.F32.BF16 R76, R16.reuse, R26, R76 ;  /* 0x0000001a104c723c */ /* 0x040fe2000004184c */
[----:B------:R-:W1:Y:S05]  /*f360*/  LDSM.16.MT88.4 R24, [R168+0xe000] ;  /* 0x00e00000a818783b */ /* 0x000e6a0000004200 */
[C---:B------:R-:W-:Y:S06]  /*f370*/  HMMA.16816.F32.BF16 R80, R16.reuse, R32, R80 ;  /* 0x000000201050723c */ /* 0x040fec0000041850 */
[C---:B------:R-:W-:Y:S01]  /*f380*/  HMMA.16816.F32.BF16 R84, R16.reuse, R34, R84 ;  /* 0x000000221054723c */ /* 0x040fe20000041854 */
[----:B------:R-:W4:Y:S05]  /*f390*/  LDSM.16.MT88.4 R32, [R170+0xa400] ;  /* 0x00a40000aa20783b */ /* 0x000f2a0000004200 */
[C---:B---3--:R-:W-:Y:S06]  /*f3a0*/  HMMA.16816.F32.BF16 R88, R16.reuse, R28, R88 ;  /* 0x0000001c1058723c */ /* 0x048fec0000041858 */
[C---:B------:R-:W-:Y:S01]  /*f3b0*/  HMMA.16816.F32.BF16 R92, R16.reuse, R30, R92 ;  /* 0x0000001e105c723c */ /* 0x040fe2000004185c */
[----:B------:R-:W3:Y:S05]  /*f3c0*/  LDSM.16.MT88.4 R28, [R168+0xa400] ;  /* 0x00a40000a81c783b */ /* 0x000eea0000004200 */
[C---:B--2---:R-:W-:Y:S06]  /*f3d0*/  HMMA.16816.F32.BF16 R96, R16.reuse, R20, R96 ;  /* 0x000000141060723c */ /* 0x044fec0000041860 */
[C---:B------:R-:W-:Y:S05]  /*f3e0*/  HMMA.16816.F32.BF16 R100, R16.reuse, R22, R100 ;  /* 0x000000161064723c */ /* 0x040fea0000041864 */
[----:B------:R-:W-:Y:S01]  /*f3f0*/  FADD.FTZ R21, R6, R37 ;  /* 0x0000002506157221 */ /* 0x000fe20000010000 */
[C---:B-1----:R-:W-:Y:S01]  /*f400*/  HMMA.16816.F32.BF16 R12, R16.reuse, R24, R12 ;  /* 0x00000018100c723c */ /* 0x042fe2000004180c */
[----:B------:R-:W1:Y:S04]  /*f410*/  LDSM.16.MT88.4 R36, [R170+0xc400] ;  /* 0x00c40000aa24783b */ /* 0x000e680000004200 */
[----:B------:R-:W-:Y:S01]  /*f420*/  FADD.FTZ R136, R136, R21 ;  /* 0x0000001588887221 */ /* 0x000fe20000010000 */
[----:B------:R-:W-:Y:S03]  /*f430*/  HMMA.16816.F32.BF16 R104, R16, R26, R104 ;  /* 0x0000001a1068723c */ /* 0x000fe60000041868 */
[----:B------:R-:W2:Y:S02]  /*f440*/  LDSM.16.MT88.4 R16, [R168+0xc400] ;  /* 0x00c40000a810783b */ /* 0x000ea40000004200 */
[----:B------:R-:W-:Y:S01]  /*f450*/  F2FP.BF16.F32.PACK_AB R20, R133, R132 ;  /* 0x000000848514723e */ /* 0x000fe200000010ff */
[----:B------:R-:W-:Y:S01]  /*f460*/  FADD.FTZ R129, R129, R136 ;  /* 0x0000008881817221 */ /* 0x000fe20000010000 */
[----:B------:R-:W-:Y:S01]  /*f470*/  F2FP.BF16.F32.PACK_AB R21, R137, R134 ;  /* 0x000000868915723e */ /* 0x000fe200000010ff */
[--C-:B------:R-:W-:Y:S03]  /*f480*/  FFMA.FTZ R6, R53, UR4, -R128.reuse ;  /* 0x0000000435067c23 */ /* 0x100fe60008010880 */
[----:B------:R-:W-:Y:S01]  /*f490*/  F2FP.BF16.F32.PACK_AB R22, R49, R48 ;  /* 0x000000303116723e */ /* 0x000fe200000010ff */
[----:B------:R-:W5:Y:S01]  /*f4a0*/  LDSM.16.MT88.4 R24, [R170+0xe400] ;  /* 0x00e40000aa18783b */ /* 0x000f620000004200 */
[----:B------:R-:W-:Y:S01]  /*f4b0*/  F2FP.BF16.F32.PACK_AB R23, R51, R50 ;  /* 0x000000323317723e */ /* 0x000fe200000010ff */
[----:B------:R-:W-:Y:S01]  /*f4c0*/  FADD.FTZ R130, R130, R129 ;  /* 0x0000008182827221 */ /* 0x000fe20000010000 */
[----:B------:R-:W2:Y:S01]  /*f4d0*/  MUFU.EX2 R6, R6 ;  /* 0x0000000600067308 */ /* 0x000ea20000000800 */
[--C-:B------:R-:W-:Y:S01]  /*f4e0*/  FFMA.FTZ R53, R55, UR4, -R119.reuse ;  /* 0x0000000437357c23 */ /* 0x100fe20008010877 */
[--C-:B------:R-:W-:Y:S01]  /*f4f0*/  FFMA.FTZ R55, R57, UR4, -R128.reuse ;  /* 0x0000000439377c23 */ /* 0x100fe20008010880 */
[--C-:B------:R-:W-:Y:S01]  /*f500*/  FFMA.FTZ R57, R59, UR4, -R119.reuse ;  /* 0x000000043b397c23 */ /* 0x100fe20008010877 */
[----:B------:R-:W-:Y:S01]  /*f510*/  FFMA.FTZ R59, R61, UR4, -R128 ;  /* 0x000000043d3b7c23 */ /* 0x000fe20008010880 */
[C---:B----4-:R-:W-:Y:S05]  /*f520*/  HMMA.16816.F32.BF16 R8, R20.reuse, R32, R8 ;  /* 0x000000201408723c */ /* 0x050fea0000041808 */
[----:B------:R-:W4:Y:S01]  /*f530*/  MUFU.EX2 R53, R53 ;  /* 0x0000003500357308 */ /* 0x000f220000000800 */
[--C-:B------:R-:W-:Y:S01]  /*f540*/  FFMA.FTZ R61, R63, UR4, -R119.reuse ;  /* 0x000000043f3d7c23 */ /* 0x100fe20008010877 */
[C---:B------:R-:W-:Y:S01]  /*f550*/  HMMA.16816.F32.BF16 R68, R20.reuse, R34, R68 ;  /* 0x000000221444723c */ /* 0x040fe20000041844 */
[----:B------:R-:W4:Y:S07]  /*f560*/  LDSM.16.MT88.4 R32, [R168+0xe400] ;  /* 0x00e40000a820783b */ /* 0x000f2e0000004200 */
[----:B------:R-:W4:Y:S01]  /*f570*/  MUFU.EX2 R55, R55 ;  /* 0x0000003700377308 */ /* 0x000f220000000800 */
[C---:B---3--:R-:W-:Y:S03]  /*f580*/  HMMA.16816.F32.BF16 R72, R20.reuse, R28, R72 ;  /* 0x0000001c1448723c */ /* 0x048fe60000041848 */
[----:B------:R-:W-:Y:S03]  /*f590*/  FFMA.FTZ R119, R67, UR4, -R119 ;  /* 0x0000000443777c23 */ /* 0x000fe60008010877 */
[C---:B------:R-:W-:Y:S01]  /*f5a0*/  HMMA.16816.F32.BF16 R76, R20.reuse, R30, R76 ;  /* 0x0000001e144c723c */ /* 0x040fe2000004184c */
[----:B------:R-:W3:Y:S02]  /*f5b0*/  LDSM.16.MT88.4 R28, [R170+0xa800] ;  /* 0x00a80000aa1c783b */ /* 0x000ee40000004200 */
[----:B------:R-:W4:Y:S03]  /*f5c0*/  MUFU.EX2 R57, R57 ;  /* 0x0000003900397308 */ /* 0x000f260000000800 */
[C---:B-1----:R-:W-:Y:S07]  /*f5d0*/  HMMA.16816.F32.BF16 R80, R20.reuse, R36, R80 ;  /* 0x000000241450723c */ /* 0x042fee0000041850 */
[----:B------:R-:W-:Y:S01]  /*f5e0*/  MUFU.EX2 R59, R59 ;  /* 0x0000003b003b7308 */ /* 0x000fe20000000800 */
[C---:B------:R-:W-:Y:S01]  /*f5f0*/  HMMA.16816.F32.BF16 R84, R20.reuse, R38, R84 ;  /* 0x000000261454723c */ /* 0x040fe20000041854 */
[----:B------:R-:W1:Y:S05]  /*f600*/  LDSM.16.MT88.4 R36, [R168+0xa800] ;  /* 0x00a80000a824783b */ /* 0x000e6a0000004200 */
[C---:B--2---:R-:W-:Y:S03]  /*f610*/  HMMA.16816.F32.BF16 R88, R20.reuse, R16, R88 ;  /* 0x000000101458723c */ /* 0x044fe60000041858 */
[----:B------:R-:W2:Y:S03]  /*f620*/  MUFU.EX2 R61, R61 ;  /* 0x0000003d003d7308 */ /* 0x000ea60000000800 */
[C---:B------:R-:W-:Y:S07]  /*f630*/  HMMA.16816.F32.BF16 R92, R20.reuse, R18, R92 ;  /* 0x00000012145c723c */ /* 0x040fee000004185c */
[----:B------:R-:W-:Y:S01]  /*f640*/  MUFU.EX2 R119, R119 ;  /* 0x0000007700777308 */ /* 0x000fe20000000800 */
[----:B------:R-:W-:Y:S01]  /*f650*/  F2FP.BF16.F32.PACK_AB R16, R6, R5 ;  /* 0x000000050610723e */ /* 0x000fe200000010ff */
[C---:B-----5:R-:W-:Y:S03]  /*f660*/  HMMA.16816.F32.BF16 R96, R20.reuse, R24, R96 ;  /* 0x000000181460723c */ /* 0x060fe60000041860 */
[----:B----4-:R-:W-:Y:S03]  /*f670*/  F2FP.BF16.F32.PACK_AB R17, R53, R52 ;  /* 0x000000343511723e */ /* 0x010fe600000010ff */
[C---:B------:R-:W-:Y:S01]  /*f680*/  HMMA.16816.F32.BF16 R100, R20.reuse, R26, R100 ;  /* 0x0000001a1464723c */ /* 0x040fe20000041864 */
[----:B------:R-:W4:Y:S04]  /*f690*/  LDSM.16.MT88.4 R24, [R170+0xc800] ;  /* 0x00c80000aa18783b */ /* 0x000f280000004200 */
[----:B------:R-:W-:Y:S01]  /*f6a0*/  F2FP.BF16.F32.PACK_AB R18, R55, R54 ;  /* 0x000000363712723e */ /* 0x000fe200000010ff */
[C---:B------:R-:W-:Y:S05]  /*f6b0*/  HMMA.16816.F32.BF16 R12, R20.reuse, R32, R12 ;  /* 0x00000020140c723c */ /* 0x040fea000004180c */
[----:B------:R-:W-:Y:S01]  /*f6c0*/  F2FP.BF16.F32.PACK_AB R19, R57, R56 ;  /* 0x000000383913723e */ /* 0x000fe200000010ff */
[----:B------:R-:W-:Y:S01]  /*f6d0*/  HMMA.16816.F32.BF16 R104, R20, R34, R104 ;  /* 0x000000221468723c */ /* 0x000fe20000041868 */
[----:B------:R-:W5:Y:S04]  /*f6e0*/  LDSM.16.MT88.4 R20, [R168+0xc800] ;  /* 0x00c80000a814783b */ /* 0x000f680000004200 */
[----:B------:R-:W-:Y:S01]  /*f6f0*/  FADD.FTZ R33, R122, R131 ;  /* 0x000000837a217221 */ /* 0x000fe20000010000 */
[C---:B---3--:R-:W-:Y:S05]  /*f700*/  HMMA.16816.F32.BF16 R8, R16.reuse, R28, R8 ;  /* 0x0000001c1008723c */ /* 0x048fea0000041808 */
[----:B------:R-:W-:Y:S01]  /*f710*/  FADD.FTZ R120, R120, R33 ;  /* 0x0000002178787221 */ /* 0x000fe20000010000 */
[C---:B------:R-:W-:Y:S01]  /*f720*/  HMMA.16816.F32.BF16 R68, R16.reuse, R30, R68 ;  /* 0x0000001e1044723c */ /* 0x040fe20000041844 */
[----:B------:R-:W3:Y:S04]  /*f730*/  LDSM.16.MT88.4 R28, [R170+0xe800] ;  /* 0x00e80000aa1c783b */ /* 0x000ee80000004200 */
[----:B------:R-:W-:Y:S01]  /*f740*/  FADD.FTZ R120, R121, R120 ;  /* 0x0000007879787221 */ /* 0x000fe20000010000 */
[C---:B-1----:R-:W-:Y:S03]  /*f750*/  HMMA.16816.F32.BF16 R72, R16.reuse, R36, R72 ;  /* 0x000000241048723c */ /* 0x042fe60000041848 */
[----:B------:R-:W1:Y:S02]  /*f760*/  LDSM.16.MT88.4 R32, [R168+0xe800] ;  /* 0x00e80000a820783b */ /* 0x000e640000004200 */
[----:B------:R-:W-:Y:S01]  /*f770*/  FADD.FTZ R125, R125, R120 ;  /* 0x000000787d7d7221 */ /* 0x000fe20000010000 */
[C---:B------:R-:W-:Y:S05]  /*f780*/  HMMA.16816.F32.BF16 R76, R16.reuse, R38, R76 ;  /* 0x00000026104c723c */ /* 0x040fea000004184c */
[----:B------:R-:W-:Y:S01]  /*f790*/  FADD.FTZ R37, R7, R130 ;  /* 0x0000008207257221 */ /* 0x000fe20000010000 */
[C---:B----4-:R-:W-:Y:S05]  /*f7a0*/  HMMA.16816.F32.BF16 R80, R16.reuse, R24, R80 ;  /* 0x000000181050723c */ /* 0x050fea0000041850 */
[----:B------:R-:W-:Y:S01]  /*f7b0*/  FADD.FTZ R126, R126, R37 ;  /* 0x000000257e7e7221 */ /* 0x000fe20000010000 */
[C---:B------:R-:W-:Y:S01]  /*f7c0*/  HMMA.16816.F32.BF16 R84, R16.reuse, R26, R84 ;  /* 0x0000001a1054723c */ /* 0x040fe20000041854 */
[----:B------:R-:W4:Y:S04]  /*f7d0*/  LDSM.16.MT88.4 R24, [R170+0xac00] ;  /* 0x00ac0000aa18783b */ /* 0x000f280000004200 */
[--C-:B------:R-:W-:Y:S01]  /*f7e0*/  FFMA.FTZ R7, R64, UR4, -R128.reuse ;  /* 0x0000000440077c23 */ /* 0x100fe20008010880 */
[C---:B-----5:R-:W-:Y:S03]  /*f7f0*/  HMMA.16816.F32.BF16 R88, R16.reuse, R20, R88 ;  /* 0x000000141058723c */ /* 0x060fe60000041858 */
[----:B------:R-:W5:Y:S02]  /*f800*/  LDSM.16.MT88.4 R36, [R168+0xac00] ;  /* 0x00ac0000a824783b */ /* 0x000f640000004200 */
[----:B------:R-:W-:Y:S01]  /*f810*/  MUFU.EX2 R7, R7 ;  /* 0x0000000700077308 */ /* 0x000fe20000000800 */
[C---:B------:R-:W-:Y:S05]  /*f820*/  HMMA.16816.F32.BF16 R92, R16.reuse, R22, R92 ;  /* 0x00000016105c723c */ /* 0x040fea000004185c */
[----:B------:R-:W-:Y:S01]  /*f830*/  FFMA.FTZ R128, R65, UR4, -R128 ;  /* 0x0000000441807c23 */ /* 0x000fe20008010880 */
[C---:B---3--:R-:W-:Y:S05]  /*f840*/  HMMA.16816.F32.BF16 R96, R16.reuse, R28, R96 ;  /* 0x0000001c1060723c */ /* 0x048fea0000041860 */
[----:B------:R-:W-:Y:S01]  /*f850*/  FADD.FTZ R123, R123, R126 ;  /* 0x0000007e7b7b7221 */ /* 0x000fe20000010000 */
[C---:B------:R-:W-:Y:S01]  /*f860*/  HMMA.16816.F32.BF16 R100, R16.reuse, R30, R100 ;  /* 0x0000001e1064723c */ /* 0x040fe20000041864 */
[----:B------:R-:W3:Y:S01]  /*f870*/  MUFU.EX2 R128, R128 ;  /* 0x0000008000807308 */ /* 0x000ee20000000800 */
[----:B------:R-:W5:Y:S03]  /*f880*/  LDSM.16.MT88.4 R28, [R168+0xcc00] ;  /* 0x00cc0000a81c783b */ /* 0x000f660000004200 */
[----:B------:R-:W-:Y:S01]  /*f890*/  FADD.FTZ R20, R108, R123 ;  /* 0x0000007b6c147221 */ /* 0x000fe20000010000 */
[C---:B-1----:R-:W-:Y:S05]  /*f8a0*/  HMMA.16816.F32.BF16 R12, R16.reuse, R32, R12 ;  /* 0x00000020100c723c */ /* 0x042fea000004180c */
[----:B------:R-:W-:Y:S01]  /*f8b0*/  FADD.FTZ R125, R124, R125 ;  /* 0x0000007d7c7d7221 */ /* 0x000fe20000010000 */
[----:B------:R-:W-:Y:S05]  /*f8c0*/  HMMA.16816.F32.BF16 R104, R16, R34, R104 ;  /* 0x000000221068723c */ /* 0x000fea0000041868 */
[----:B------:R-:W-:Y:S01]  /*f8d0*/  FADD.FTZ R20, R109, R20 ;  /* 0x000000146d147221 */ /* 0x000fe20000010000 */
[----:B------:R-:W-:Y:S01]  /*f8e0*/  FADD.FTZ R110, R110, R125 ;  /* 0x0000007d6e6e7221 */ /* 0x000fe20000010000 */
[----:B--2---:R-:W-:Y:S04]  /*f8f0*/  F2FP.BF16.F32.PACK_AB R21, R61, R60 ;  /* 0x0000003c3d15723e */ /* 0x004fe800000010ff */
[----:B------:R-:W-:Y:S01]  /*f900*/  FADD.FTZ R115, R115, R20 ;  /* 0x0000001473737221 */ /* 0x000fe20000010000 */
[----:B------:R-:W-:Y:S01]  /*f910*/  FADD.FTZ R111, R111, R110 ;  /* 0x0000006e6f6f7221 */ /* 0x000fe20000010000 */
[----:B------:R-:W-:Y:S02]  /*f920*/  F2FP.BF16.F32.PACK_AB R20, R59, R58 ;  /* 0x0000003a3b14723e */ /* 0x000fe400000010ff */
[----:B------:R-:W-:Y:S01]  /*f930*/  FADD.FTZ R115, R112, R115 ;  /* 0x0000007370737221 */ /* 0x000fe20000010000 */
[----:B------:R-:W-:Y:S01]  /*f940*/  FADD.FTZ R138, R138, R111 ;  /* 0x0000006f8a8a7221 */ /* 0x000fe20000010000 */
[----:B---3--:R-:W-:Y:S02]  /*f950*/  F2FP.BF16.F32.PACK_AB R22, R128, R7 ;  /* 0x000000078016723e */ /* 0x008fe400000010ff */
[----:B------:R-:W-:Y:S01]  /*f960*/  F2FP.BF16.F32.PACK_AB R23, R119, R62 ;  /* 0x0000003e7717723e */ /* 0x000fe200000010ff */
[----:B------:R-:W-:Y:S01]  /*f970*/  FADD.FTZ R113, R113, R138 ;  /* 0x0000008a71717221 */ /* 0x000fe20000010000 */
[----:B------:R-:W-:Y:S03]  /*f980*/  FADD.FTZ R114, R114, R115 ;  /* 0x0000007372727221 */ /* 0x000fe60000010000 */
[----:B------:R-:W-:Y:S01]  /*f990*/  FADD.FTZ R140, R140, R113 ;  /* 0x000000718c8c7221 */ /* 0x000fe20000010000 */
[----:B------:R-:W-:Y:S02]  /*f9a0*/  FADD.FTZ R127, R127, R114 ;  /* 0x000000727f7f7221 */ /* 0x000fe40000010000 */
[C---:B----4-:R-:W-:Y:S01]  /*f9b0*/  HMMA.16816.F32.BF16 R112, R20.reuse, R24, R8 ;  /* 0x000000181470723c */ /* 0x050fe20000041808 */
        /* <DEDUP_REMOVED lines=15> */
[----:B------:R-:W-:Y:S01]  /*fab0*/  MOV R3, R0 ;  /* 0x0000000000037202 */ /* 0x000fe20000000f00 */
[----:B------:R-:W-:Y:S01]  /*fac0*/  FADD.FTZ R141, R144, R141 ;  /* 0x0000008d908d7221 */ /* 0x000fe20000010000 */
[----:B------:R-:W-:Y:S01]  /*fad0*/  FADD.FTZ R143, R148, R143 ;  /* 0x0000008f948f7221 */ /* 0x000fe20000010000 */
[C---:B------:R-:W-:Y:S03]  /*fae0*/  HMMA.16816.F32.BF16 R96, R20.reuse, R44, R96 ;  /* 0x0000002c1460723c */ /* 0x040fe60000041860 */
[----:B------:R-:W-:Y:S01]  /*faf0*/  FADD.FTZ R132, R132, R141 ;  /* 0x0000008d84847221 */ /* 0x000fe20000010000 */
[----:B------:R-:W-:Y:S02]  /*fb00*/  FADD.FTZ R134, R134, R143 ;  /* 0x0000008f86867221 */ /* 0x000fe40000010000 */
[C---:B------:R-:W-:Y:S05]  /*fb10*/  HMMA.16816.F32.BF16 R100, R20.reuse, R46, R100 ;  /* 0x0000002e1464723c */ /* 0x040fea0000041864 */
[----:B------:R-:W-:Y:S01]  /*fb20*/  FADD.FTZ R133, R133, R132 ;  /* 0x0000008485857221 */ /* 0x000fe20000010000 */
[----:B------:R-:W-:Y:S01]  /*fb30*/  FADD.FTZ R137, R137, R134 ;  /* 0x0000008689897221 */ /* 0x000fe20000010000 */
[C---:B-1----:R-:W-:Y:S04]  /*fb40*/  HMMA.16816.F32.BF16 R108, R20.reuse, R8, R12 ;  /* 0x00000008146c723c */ /* 0x042fe8000004180c */
        /* <DEDUP_REMOVED lines=20> */
[----:B------:R-:W-:Y:S01]  /*fc90*/  FADD.FTZ R194, R119, R62 ;  /* 0x0000003e77c27221 */ /* 0x000fe20000010000 */
[----:B------:R-:W-:Y:S06]  /*fca0*/  @P0 BRA `(.L_x_1308) ;  /* 0xffffffc000b80947 */ /* 0x000fec000383ffff */
.L_x_1304:
[----:B------:R-:W1:Y:S01]  /*fcb0*/  SHFL.BFLY PT, R8, R193, 0x2, 0x1f ;  /* 0x0c401f00c1087f89 */ /* 0x000e6200000e0000 */
[----:B------:R-:W2:Y:S01]  /*fcc0*/  S2UR UR4, SR_CgaCtaId ;  /* 0x00000000000479c3 */ /* 0x000ea20000008800 */
[----:B------:R-:W-:Y:S01]  /*fcd0*/  MOV R7, 0x3f800000 ;  /* 0x3f80000000077802 */ /* 0x000fe20000000f00 */
[----:B------:R-:W-:Y:S01]  /*fce0*/  UMOV UR5, 0x400 ;  /* 0x0000040000057882 */ /* 0x000fe20000000000 */
[----:B------:R-:W3:Y:S01]  /*fcf0*/  SHFL.BFLY PT, R9, R194, 0x2, 0x1f ;  /* 0x0c401f00c2097f89 */ /* 0x000ee200000e0000 */
[----:B------:R-:W-:Y:S01]  /*fd00*/  MOV R6, 0x3f800000 ;  /* 0x3f80000000067802 */ /* 0x000fe20000000f00 */
[----:B------:R-:W-:Y:S01]  /*fd10*/  BSSY B0, `(.L_x_1309) ;  /* 0x00000be000007945 */ /* 0x000fe20003800000 */
[----:B------:R-:W4:Y:S02]  /*fd20*/  S2R R3, SR_TID.X ;  /* 0x0000000000037919 */ /* 0x000f240000002100 */
[----:B------:R-:W-:Y:S06]  /*fd30*/  BAR.SYNC.DEFER_BLOCKING 0x0 ;  /* 0x0000000000007b1d */ /* 0x000fec0000010000 */
[----:B------:R-:W5:Y:S01]  /*fd40*/  S2R R28, SR_CTAID.Y ;  /* 0x00000000001c7919 */ /* 0x000f620000002600 */
[----:B-1----:R-:W-:Y:S01]  /*fd50*/  FADD.FTZ R8, R8, R193 ;  /* 0x000000c108087221 */ /* 0x002fe20000010000 */
[----:B--2---:R-:W-:Y:S01]  /*fd60*/  ULEA UR4, UR4, UR5, 0x18 ;  /* 0x0000000504047291 */ /* 0x004fe2000f8ec03f */
[----:B------:R-:W1:Y:S01]  /*fd70*/  S2R R29, SR_CTAID.X ;  /* 0x00000000001d7919 */ /* 0x000e620000002500 */
[----:B---3--:R-:W-:-:S02]  /*fd80*/  FADD.FTZ R9, R9, R194 ;  /* 0x000000c209097221 */ /* 0x008fc40000010000 */
[----:B------:R-:W2:Y:S04]  /*fd90*/  SHFL.BFLY PT, R5, R8, 0x1, 0x1f ;  /* 0x0c201f0008057f89 */ /* 0x000ea800000e0000 */
[----:B------:R-:W3:Y:S01]  /*fda0*/  SHFL.BFLY PT, R4, R9, 0x1, 0x1f ;  /* 0x0c201f0009047f89 */ /* 0x000ee200000e0000 */
[----:B--2---:R-:W-:Y:S01]  /*fdb0*/  FADD.FTZ R5, R8, R5 ;  /* 0x0000000508057221 */ /* 0x004fe20000010000 */
[----:B----4-:R-:W-:Y:S01]  /*fdc0*/  SHF.R.S32.HI R8, RZ, 0x1f, R3 ;  /* 0x0000001fff087819 */ /* 0x010fe20000011403 */
[----:B---3--:R-:W-:-:S03]  /*fdd0*/  FADD.FTZ R4, R9, R4 ;  /* 0x0000000409047221 */ /* 0x008fc60000010000 */
[CC--:B------:R-:W-:Y:S02]  /*fde0*/  LEA.HI R10, R8.reuse, R3.reuse, RZ, 0x3 ;  /* 0x00000003080a7211 */ /* 0x0c0fe400078f18ff */
[----:B------:R-:W-:Y:S02]  /*fdf0*/  LEA.HI R9, R8, R3, RZ, 0x2 ;  /* 0x0000000308097211 */ /* 0x000fe400078f10ff */
[----:B------:R-:W-:Y:S02]  /*fe00*/  SHF.R.S32.HI R11, RZ, 0x3, R10 ;  /* 0x00000003ff0b7819 */ /* 0x000fe4000001140a */
[----:B------:R-:W-:Y:S02]  /*fe10*/  SHF.R.S32.HI R12, RZ, 0x2, R9 ;  /* 0x00000002ff0c7819 */ /* 0x000fe40000011409 */
[----:B------:R-:W-:Y:S02]  /*fe20*/  LEA.HI R16, R10, R11, RZ, 0x1 ;  /* 0x0000000b0a107211 */ /* 0x000fe400078f08ff */
[----:B------:R-:W-:-:S02]  /*fe30*/  SHF.R.S32.HI R15, RZ, 0x1f, R12 ;  /* 0x0000001fff0f7819 */ /* 0x000fc4000001140c */
[----:B------:R-:W-:Y:S02]  /*fe40*/  LEA.HI R14, R8, R3, RZ, 0x6 ;  /* 0x00000003080e7211 */ /* 0x000fe400078f30ff */
[----:B------:R-:W-:Y:S02]  /*fe50*/  LOP3.LUT R16, R16, 0xfffffffe, RZ, 0xc0, !PT ;  /* 0xfffffffe10107812 */ /* 0x000fe400078ec0ff */
[----:B------:R-:W-:Y:S02]  /*fe60*/  LEA.HI R15, R15, R12, RZ, 0x3 ;  /* 0x0000000c0f0f7211 */ /* 0x000fe400078f18ff */
[----:B------:R-:W-:Y:S01]  /*fe70*/  SHF.L.U32 R14, R14, 0x2, RZ ;  /* 0x000000020e0e7819 */ /* 0x000fe200000006ff */
[----:B------:R-:W-:Y:S01]  /*fe80*/  IMAD.IADD R13, R11, 0x1, -R16 ;  /* 0x000000010b0d7824 */ /* 0x000fe200078e0a10 */
[----:B------:R-:W-:Y:S02]  /*fe90*/  LOP3.LUT R15, R15, 0xfffffff8, RZ, 0xc0, !PT ;  /* 0xfffffff80f0f7812 */ /* 0x000fe400078ec0ff */
[----:B------:R-:W-:-:S02]  /*fea0*/  LOP3.LUT R14, R14, 0x3fffff00, RZ, 0xc0, !PT ;  /* 0x3fffff000e0e7812 */ /* 0x000fc400078ec0ff */
[----:B------:R-:W-:Y:S02]  /*feb0*/  IADD3 R15, R12, -R15, RZ ;  /* 0x8000000f0c0f7210 */ /* 0x000fe40007ffe0ff */
[----:B------:R-:W-:Y:S02]  /*fec0*/  LEA R13, R13, R14, 0x5 ;  /* 0x0000000e0d0d7211 */ /* 0x000fe400078e28ff */
[----:B------:R-:W-:Y:S02]  /*fed0*/  LOP3.LUT R14, R10, 0xfffffff8, RZ, 0xc0, !PT ;  /* 0xfffffff80a0e7812 */ /* 0x000fe400078ec0ff */
[----:B------:R-:W-:Y:S02]  /*fee0*/  LEA.HI R19, R15, R15, RZ, 0x1 ;  /* 0x0000000f0f137211 */ /* 0x000fe400078f08ff */
[----:B------:R-:W-:Y:S02]  /*fef0*/  LEA.HI R10, R8, R3, RZ, 0x4 ;  /* 0x00000003080a7211 */ /* 0x000fe400078f20ff */
[----:B------:R-:W-:-:S02]  /*ff00*/  LOP3.LUT R18, R9, 0xfffffffc, RZ, 0xc0, !PT ;  /* 0xfffffffc09127812 */ /* 0x000fc400078ec0ff */
[----:B------:R-:W-:Y:S02]  /*ff10*/  IADD3 R9, -R14, R3, RZ ;  /* 0x000000030e097210 */ /* 0x000fe40007ffe1ff */
[----:B------:R-:W-:Y:S01]  /*ff20*/  FSETP.NE.FTZ.AND P3, PT, R5, RZ, PT ;  /* 0x000000ff0500720b */ /* 0x000fe20003f75000 */
[----:B------:R-:W-:Y:S01]  /*ff30*/  IMAD.IADD R21, R3, 0x1, -R18 ;  /* 0x0000000103157824 */ /* 0x000fe200078e0a12 */
[----:B------:R-:W-:Y:S02]  /*ff40*/  LOP3.LUT R14, R19, 0x1fffffe, RZ, 0xc0, !PT ;  /* 0x01fffffe130e7812 */ /* 0x000fe400078ec0ff */
[----:B------:R-:W-:Y:S02]  /*ff50*/  SHF.R.S32.HI R10, RZ, 0x4, R10 ;  /* 0x00000004ff0a7819 */ /* 0x000fe4000001140a */
[----:B------:R-:W-:Y:S02]  /*ff60*/  LEA.HI R16, R9, R9, RZ, 0x1 ;  /* 0x0000000909107211 */ /* 0x000fe400078f08ff */
[----:B------:R-:W-:-:S02]  /*ff70*/  FSETP.NE.FTZ.AND P2, PT, R4, RZ, PT ;  /* 0x000000ff0400720b */ /* 0x000fc40003f55000 */
[----:B------:R-:W-:Y:S02]  /*ff80*/  LEA.HI R12, R8, R3, RZ, 0x5 ;  /* 0x00000003080c7211 */ /* 0x000fe400078f28ff */
[----:B------:R-:W-:Y:S01]  /*ff90*/  IADD3 R17, R15, -R14, RZ ;  /* 0x8000000e0f117210 */ /* 0x000fe20007ffe0ff */
[----:B------:R-:W2:Y:S01]  /*ffa0*/  @P3 MUFU.RCP R7, R5 ;  /* 0x0000000500073308 */ /* 0x000ea20000001000 */
[----:B------:R-:W-:Y:S02]  /*ffb0*/  SHF.L.U32 R15, R10, 0x6, RZ ;  /* 0x000000060a0f7819 */ /* 0x000fe400000006ff */
[----:B------:R-:W-:Y:S02]  /*ffc0*/  LOP3.LUT R10, R16, 0xfffffffe, RZ, 0xc0, !PT ;  /* 0xfffffffe100a7812 */ /* 0x000fe400078ec0ff */
[----:B------:R-:W-:Y:S02]  /*ffd0*/  SHF.R.S32.HI R8, RZ, 0x5, R12 ;  /* 0x00000005ff087819 */ /* 0x000fe4000001140c */
[----:B------:R-:W-:Y:S01]  /*ffe0*/  SHF.R.S32.HI R16, RZ, 0x1, R16 ;  /* 0x00000001ff107819 */ /* 0x000fe20000011410 */
[----:B------:R-:W-:Y:S01]  /*fff0*/  IMAD.IADD R10, R9, 0x1, -R10 ;  /* 0x00000001090a7824 */ /* 0x000fe200078e0a0a */
[----:B------:R-:W-:Y:S01]  /*10000*/  SHF.R.S32.HI R19, RZ, 0x1, R19 ;  /* 0x00000001ff137819 */ /* 0x000fe20000011413 */
[----:B------:R-:W3:Y:S01]  /*10010*/  @P2 MUFU.RCP R6, R4 ;  /* 0x0000000400062308 */ /* 0x000ee20000001000 */
[----:B------:R-:W-:-:S02]  /*10020*/  LEA R14, R8, R21, 0x8 ;  /* 0x00000015080e7211 */ /* 0x000fc400078e40ff */
[----:B------:R-:W-:Y:S02]  /*10030*/  LOP3.LUT R15, R15, 0xc0, RZ, 0xc0, !PT ;  /* 0x000000c00f0f7812 */ /* 0x000fe400078ec0ff */
[----:B------:R-:W-:Y:S01]  /*10040*/  SHF.L.U32 R16, R16, 0x3, RZ ;  /* 0x0000000310107819 */ /* 0x000fe200000006ff */
[----:B------:R-:W-:Y:S01]  /*10050*/  IMAD R14, R17, 0x10, R14 ;  /* 0x00000010110e7824 */ /* 0x000fe200078e020e */
[----:B------:R-:W-:Y:S01]  /*10060*/  SHF.L.U32 R18, R19, 0x6, RZ ;  /* 0x0000000613127819 */ /* 0x000fe200000006ff */
[C---:B--2---:R-:W-:Y:S01]  /*10070*/  FMUL.FTZ R112, R7.reuse, R112 ;  /* 0x0000007007707220 */ /* 0x044fe20000410000 */
[----:B------:R-:W-:Y:S01]  /*10080*/  LEA R10, R10, R13, 0x2 ;  /* 0x0000000d0a0a7211 */ /* 0x000fe200078e10ff */
[----:B------:R-:W-:Y:S01]  /*10090*/  FMUL.FTZ R113, R7, R113 ;  /* 0x0000007107717220 */ /* 0x000fe20000410000 */
[----:B------:R-:W-:Y:S01]  /*100a0*/  LOP3.LUT R13, R15, 0x18, R16, 0xf8, !PT ;  /* 0x000000180f0d7812 */ /* 0x000fe200078ef810 */
[C---:B------:R-:W-:Y:S01]  /*100b0*/  FMUL.FTZ R68, R7.reuse, R68 ;  /* 0x0000004407447220 */ /* 0x040fe20000410000 */
[----:B------:R-:W-:Y:S01]  /*100c0*/  LOP3.LUT R17, R18, 0xc0, RZ, 0xc0, !PT ;  /* 0x000000c012117812 */ /* 0x000fe200078ec0ff */
[----:B------:R-:W-:Y:S01]  /*100d0*/  FMUL.FTZ R69, R7, R69 ;  /* 0x0000004507457220 */ /* 0x000fe20000410000 */
[----:B------:R-:W-:Y:S01]  /*100e0*/  LOP3.LUT R16, R19, 0x1, RZ, 0xc0, !PT ;  /* 0x0000000113107812 */ /* 0x000fe200078ec0ff */
[C---:B------:R-:W-:Y:S01]  /*100f0*/  FMUL.FTZ R72, R7.reuse, R72 ;  /* 0x0000004807487220 */ /* 0x040fe20000410000 */
[----:B------:R-:W-:Y:S01]  /*10100*/  SHF.R.U32.HI R18, RZ, 0x3, R15 ;  /* 0x00000003ff127819 */ /* 0x000fe2000001160f */
[----:B------:R-:W-:Y:S01]  /*10110*/  FMUL.FTZ R73, R7, R73 ;  /* 0x0000004907497220 */ /* 0x000fe20000410000 */
[----:B------:R-:W-:Y:S01]  /*10120*/  LEA.HI R15, R17, R17, RZ, 0x1d ;  /* 0x00000011110f7211 */ /* 0x000fe200078fe8ff */
[C---:B------:R-:W-:Y:S01]  /*10130*/  FMUL.FTZ R76, R7.reuse, R76 ;  /* 0x0000004c074c7220 */ /* 0x040fe20000410000 */
[----:B------:R-:W-:Y:S01]  /*10140*/  ISETP.NE.U32.AND P1, PT, R16, 0x1, PT ;  /* 0x000000011000780c */ /* 0x000fe20003f25070 */
[C---:B------:R-:W-:Y:S01]  /*10150*/  FMUL.FTZ R77, R7.reuse, R77 ;  /* 0x0000004d074d7220 */ /* 0x040fe20000410000 */
[----:B------:R-:W-:Y:S01]  /*10160*/  LEA R14, R14, R15, 0x1 ;  /* 0x0000000f0e0e7211 */ /* 0x000fe200078e08ff */
        /* <DEDUP_REMOVED lines=16> */
[----:B------:R-:W-:Y:S01]  /*10270*/  LOP3.LUT P0, RZ, R19, 0x2, RZ, 0xc0, !PT ;  /* 0x0000000213ff7812 */ /* 0x000fe2000780c0ff */
[----:B---3--:R-:W-:Y:S01]  /*10280*/  FMUL.FTZ R115, R6, R115 ;  /* 0x0000007306737220 */ /* 0x008fe20000410000 */
[----:B------:R-:W-:Y:S01]  /*10290*/  LEA R14, R14, UR4, 0x2 ;  /* 0x000000040e0e7c11 */ /* 0x000fe2000f8e10ff */
[C---:B------:R-:W-:Y:S01]  /*102a0*/  FMUL.FTZ R114, R6.reuse, R114 ;  /* 0x0000007206727220 */ /* 0x040fe20000410000 */
[----:B------:R-:W-:Y:S01]  /*102b0*/  MOV R7, 0x40 ;  /* 0x0000004000077802 */ /* 0x000fe20000000f00 */
[C---:B------:R-:W-:Y:S01]  /*102c0*/  FMUL.FTZ R71, R6.reuse, R71 ;  /* 0x0000004706477220 */ /* 0x040fe20000410000 */
[----:B------:R-:W-:Y:S01]  /*102d0*/  LOP3.LUT R13, R13, R18, RZ, 0x3c, !PT ;  /* 0x000000120d0d7212 */ /* 0x000fe200078e3cff */
        /* <DEDUP_REMOVED lines=21> */
[----:B------:R-:W-:Y:S01]  /*10430*/  IADD3 R6, R14, -0x20, RZ ;  /* 0xffffffe00e067810 */ /* 0x000fe20007ffe0ff */
[----:B------:R-:W-:Y:S01]  /*10440*/  IMAD.IADD R10, R10, 0x1, R13 ;  /* 0x000000010a0a7824 */ /* 0x000fe200078e020d */
[----:B------:R-:W-:Y:S01]  /*10450*/  SEL R7, R7, 0xffffffc0, !P0 ;  /* 0xffffffc007077807 */ /* 0x000fe20004000000 */
[----:B------:R-:W-:Y:S01]  /*10460*/  STS.64 [R14], R112 ;  /* 0x000000700e007388 */ /* 0x000fe20000000a00 */
[C---:B------:R-:W-:Y:S01]  /*10470*/  @P1 IADD3 R6, R14.reuse, 0x20, RZ ;  /* 0x000000200e061810 */ /* 0x040fe20007ffe0ff */
[----:B------:R-:W2:Y:S01]  /*10480*/  @P3 MUFU.LG2 R5, R5 ;  /* 0x0000000500053308 */ /* 0x000ea20000000c00 */
[----:B------:R-:W-:Y:S01]  /*10490*/  IADD3 R13, R14, R7, RZ ;  /* 0x000000070e0d7210 */ /* 0x000fe20007ffe0ff */
[----:B------:R-:W-:Y:S01]  /*104a0*/  STS.64 [R14+0x400], R114 ;  /* 0x000400720e007388 */ /* 0x000fe20000000a00 */
[----:B------:R-:W-:-:S02]  /*104b0*/  IADD3 R7, R7, R6, RZ ;  /* 0x0000000607077210 */ /* 0x000fc40007ffe0ff */
[----:B------:R-:W-:Y:S01]  /*104c0*/  LEA R10, R10, UR4, 0x2 ;  /* 0x000000040a0a7c11 */ /* 0x000fe2000f8e10ff */
[----:B------:R-:W-:Y:S01]  /*104d0*/  STS.64 [R6], R68 ;  /* 0x0000004406007388 */ /* 0x000fe20000000a00 */
[----:B------:R-:W3:Y:S01]  /*104e0*/  S2UR UR4, SR_CTAID.Z ;  /* 0x00000000000479c3 */ /* 0x000ee20000002700 */
[----:B------:R-:W-:Y:S01]  /*104f0*/  LOP3.LUT R12, R12, 0xffffffe0, RZ, 0xc0, !PT ;  /* 0xffffffe00c0c7812 */ /* 0x000fe200078ec0ff */
[----:B------:R-:W4:Y:S01]  /*10500*/  @P2 MUFU.LG2 R4, R4 ;  /* 0x0000000400042308 */ /* 0x000f220000000c00 */
[----:B------:R-:W-:Y:S03]  /*10510*/  STS.64 [R6+0x400], R70 ;  /* 0x0004004606007388 */ /* 0x000fe60000000a00 */
[----:B------:R-:W-:Y:S01]  /*10520*/  IMAD.IADD R12, R3, 0x1, -R12 ;  /* 0x00000001030c7824 */ /* 0x000fe200078e0a0c */
[----:B------:R-:W-:Y:S01]  /*10530*/  STS.64 [R13], R72 ;  /* 0x000000480d007388 */ /* 0x000fe20000000a00 */
[----:B------:R-:W-:Y:S01]  /*10540*/  IADD3 R3, -R185, RZ, RZ ;  /* 0x000000ffb9037210 */ /* 0x000fe20007ffe1ff */
[----:B--2---:R-:W-:-:S02]  /*10550*/  @P3 FMUL.FTZ R5, R5, 0.69314718246459960938 ;  /* 0x3f31721805053820 */ /* 0x004fc40000410000 */
[----:B------:R-:W-:Y:S01]  /*10560*/  STS.64 [R13+0x400], R74 ;  /* 0x0004004a0d007388 */ /* 0x000fe20000000a00 */
[----:B------:R-:W-:Y:S02]  /*10570*/  LOP3.LUT P0, RZ, R12, 0x3, RZ, 0xc0, !PT ;  /* 0x000000030cff7812 */ /* 0x000fe4000780c0ff */
[----:B------:R-:W-:Y:S01]  /*10580*/  MOV R12, 0xff800000 ;  /* 0xff800000000c7802 */ /* 0x000fe20000000f00 */
[----:B------:R-:W-:Y:S04]  /*10590*/  STS.64 [R7], R76 ;  /* 0x0000004c07007388 */ /* 0x000fe80000000a00 */
[----:B------:R-:W-:Y:S04]  /*105a0*/  STS.64 [R7+0x400], R78 ;  /* 0x0004004e07007388 */ /* 0x000fe80000000a00 */
        /* <DEDUP_REMOVED lines=9> */
[----:B------:R2:W-:Y:S04]  /*10640*/  STS.64 [R14+0x4400], R98 ;  /* 0x004400620e007388 */ /* 0x0005e80000000a00 */
[----:B------:R-:W-:Y:S04]  /*10650*/  STS.64 [R6+0x4000], R100 ;  /* 0x0040006406007388 */ /* 0x000fe80000000a00 */
[----:B------:R5:W-:Y:S04]  /*10660*/  STS.64 [R6+0x4400], R102 ;  /* 0x0044006606007388 */ /* 0x000be80000000a00 */
[----:B------:R-:W-:Y:S04]  /*10670*/  STS.64 [R13+0x4000], R108 ;  /* 0x0040006c0d007388 */ /* 0x000fe80000000a00 */
[----:B------:R1:W-:Y:S04]  /*10680*/  STS.64 [R13+0x4400], R110 ;  /* 0x0044006e0d007388 */ /* 0x0003e80000000a00 */
[----:B------:R-:W-:Y:S04]  /*10690*/  STS.64 [R7+0x4000], R104 ;  /* 0x0040006807007388 */ /* 0x000fe80000000a00 */
[----:B------:R3:W-:Y:S01]  /*106a0*/  STS.64 [R7+0x4400], R106 ;  /* 0x0044006a07007388 */ /* 0x0007e20000000a00 */
[----:B--2---:R-:W2:Y:S08]  /*106b0*/  LDC.64 R14, c[0x0][0x2c0] ;  /* 0x0000b000ff0e7b82 */ /* 0x004eb00000000a00 */
[----:B------:R-:W-:Y:S08]  /*106c0*/  BAR.SYNC.DEFER_BLOCKING 0x0 ;  /* 0x0000000000007b1d */ /* 0x000ff00000010000 */
[----:B-----5:R-:W5:Y:S01]  /*106d0*/  LDC R6, c[0x0][0x270] ;  /* 0x00009c00ff067b82 */ /* 0x020f620000000800 */
[----:B-1----:R-:W-:-:S04]  /*106e0*/  SHF.R.S32.HI R13, RZ, 0x1f, R8 ;  /* 0x0000001fff0d7819 */ /* 0x002fc80000011408 */
[----:B------:R-:W-:-:S03]  /*106f0*/  LEA.HI R30, R13, R8, RZ, 0x2 ;  /* 0x000000080d1e7211 */ /* 0x000fc600078f10ff */
[----:B------:R-:W1:Y:S01]  /*10700*/  @P3 LDC R13, c[0x0][0x2e8] ;  /* 0x0000ba00ff0d3b82 */ /* 0x000e620000000800 */
[----:B------:R-:W-:Y:S01]  /*10710*/  LOP3.LUT R31, R30, 0xffffffc, RZ, 0xc0, !PT ;  /* 0x0ffffffc1e1f7812 */ /* 0x000fe200078ec0ff */
[----:B------:R1:W1:Y:S01]  /*10720*/  LDS.128 R24, [R10+0x1800] ;  /* 0x001800000a187984 */ /* 0x0002620000000c00 */
[----:B--2---:R-:W-:Y:S01]  /*10730*/  IMAD R185, R28, R14, R185 ;  /* 0x0000000e1cb97224 */ /* 0x004fe200078e02b9 */
[----:B------:R-:W-:Y:S01]  /*10740*/  SHF.L.U32 R14, R29, 0x6, RZ ;  /* 0x000000061d0e7819 */ /* 0x000fe200000006ff */
[----:B----4-:R-:W-:Y:S01]  /*10750*/  @P2 FMUL.FTZ R29, R4, 0.69314718246459960938 ;  /* 0x3f317218041d2820 */ /* 0x010fe20000410000 */
[----:B------:R2:W4:Y:S02]  /*10760*/  LDS.128 R20, [R10+0x3800] ;  /* 0x003800000a147984 */ /* 0x0005240000000c00 */
[----:B---3--:R-:W3:Y:S01]  /*10770*/  @P2 LDC R7, c[0x0][0x2e8] ;  /* 0x0000ba00ff072b82 */ /* 0x008ee20000000800 */
[----:B------:R-:W-:Y:S01]  /*10780*/  IADD3 R31, R8, -R31, RZ ;  /* 0x8000001f081f7210 */ /* 0x000fe20007ffe0ff */
[----:B-----5:R-:W-:Y:S01]  /*10790*/  IMAD R3, R6, R3, UR4 ;  /* 0x0000000406037e24 */ /* 0x020fe2000f8e0203 */
[----:B------:R2:W2:Y:S01]  /*107a0*/  LDS.128 R16, [R10+0x5800] ;  /* 0x005800000a107984 */ /* 0x0004a20000000c00 */
[----:B------:R-:W-:Y:S01]  /*107b0*/  SHF.L.U32 R4, R9, 0x2, RZ ;  /* 0x0000000209047819 */ /* 0x000fe200000006ff */
[----:B------:R-:W-:Y:S01]  /*107c0*/  IMAD.MOV.U32 R8, RZ, RZ, -0x800000 ;  /* 0xff800000ff087424 */ /* 0x000fe200078e00ff */
[----:B------:R-:W-:Y:S01]  /*107d0*/  LEA R31, R31, R188, 0x4 ;  /* 0x000000bc1f1f7211 */ /* 0x000fe200078e20ff */
[----:B------:R-:W-:-:S04]  /*107e0*/  IMAD R3, R185, R6, R3 ;  /* 0x00000006b9037224 */ /* 0x000fc800078e0203 */
[----:B------:R-:W-:Y:S02]  /*107f0*/  IMAD R14, R3, R15, R14 ;  /* 0x0000000f030e7224 */ /* 0x000fe400078e020e */
[----:B-1----:R-:W-:Y:S01]  /*10800*/  @P3 FFMA.FTZ R8, R2, R13, R5 ;  /* 0x0000000d02083223 */ /* 0x002fe20000010005 */
[----:B------:R-:W-:Y:S01]  /*10810*/  SHF.R.S32.HI R5, RZ, 0x1f, R4 ;  /* 0x0000001fff057819 */ /* 0x000fe20000011404 */
[----:B---3--:R-:W-:Y:S01]  /*10820*/  @P2 FFMA.FTZ R12, R0, R7, R29 ;  /* 0x00000007000c2223 */ /* 0x008fe2000001001d */
[----:B----4-:R-:W-:Y:S06]  /*10830*/  @P0 BRA `(.L_x_1310) ;  /* 0x00000000002c0947 */ /* 0x010fec0003800000 */
[C---:B------:R-:W-:Y:S01]  /*10840*/  VIADD R7, R31.reuse, 0x8 ;  /* 0x000000081f077836 */ /* 0x040fe20000000000 */
[----:B------:R-:W-:Y:S01]  /*10850*/  SHF.R.S32.HI R3, RZ, 0x1f, R31 ;  /* 0x0000001fff037819 */ /* 0x000fe2000001141f */
[----:B------:R-:W-:Y:S01]  /*10860*/  ULDC.64 UR4, c[0x0][0x2b8] ;  /* 0x0000ae0000047ab9 */ /* 0x000fe20000000a00 */
[C---:B------:R-:W-:Y:S02]  /*10870*/  IADD3 R0, P0, R14.reuse, R31, RZ ;  /* 0x0000001f0e007210 */ /* 0x040fe40007f1e0ff */
[-C--:B------:R-:W-:Y:S02]  /*10880*/  ISETP.GE.AND P2, PT, R31, R174.reuse, PT ;  /* 0x000000ae1f00720c */ /* 0x080fe40003f46270 */
[----:B------:R-:W-:Y:S02]  /*10890*/  ISETP.GE.AND P1, PT, R7, R174, PT ;  /* 0x000000ae0700720c */ /* 0x000fe40003f26270 */
[----:B------:R-:W-:Y:S02]  /*108a0*/  LEA.HI.X.SX32 R3, R14, R3, 0x1, P0 ;  /* 0x000000030e037211 */ /* 0x000fe400000f0eff */
[----:B------:R-:W-:-:S04]  /*108b0*/  LEA R2, P0, R0, UR4, 0x2 ;  /* 0x0000000400027c11 */ /* 0x000fc8000f8010ff */
[----:B------:R-:W-:-:S05]  /*108c0*/  LEA.HI.X R3, R0, UR5, R3, 0x2, P0 ;  /* 0x0000000500037c11 */ /* 0x000fca00080f1403 */
[----:B------:R1:W-:Y:S04]  /*108d0*/  @!P2 STG.E desc[UR10][R2.64], R8 ;  /* 0x000000080200a986 */ /* 0x0003e8000c10190a */
[----:B------:R1:W-:Y:S02]  /*108e0*/  @!P1 STG.E desc[UR10][R2.64+0x20], R12 ;  /* 0x0000200c02009986 */ /* 0x0003e4000c10190a */
.L_x_1310:
[----:B------:R-:W-:Y:S05]  /*108f0*/  BSYNC B0 ;  /* 0x0000000000007941 */ /* 0x000fea0003800000 */
.L_x_1309:
[----:B------:R-:W-:Y:S01]  /*10900*/  ULDC UR4, c[0x0][0x2dc] ;  /* 0x0000b70000047ab9 */ /* 0x000fe20000000800 */
[----:B------:R3:W4:Y:S01]  /*10910*/  LDS.128 R32, [R10] ;  /* 0x000000000a207984 */ /* 0x0007220000000c00 */
[----:B------:R-:W-:Y:S01]  /*10920*/  IMAD R0, R14, UR4, RZ ;  /* 0x000000040e007c24 */ /* 0x000fe2000f8e02ff */
[C---:B------:R-:W-:Y:S01]  /*10930*/  ISETP.GE.AND P1, PT, R11.reuse, R174, PT ;  /* 0x000000ae0b00720c */ /* 0x040fe20003f26270 */
[C---:B-1----:R-:W-:Y:S01]  /*10940*/  IMAD.WIDE R2, R11.reuse, 0x60, R4 ;  /* 0x000000600b027825 */ /* 0x042fe200078e0204 */
[----:B------:R3:W1:Y:S01]  /*10950*/  LDS.128 R28, [R10+0x2000] ;  /* 0x002000000a1c7984 */ /* 0x0006620000000c00 */
[----:B------:R-:W-:Y:S01]  /*10960*/  ULDC.64 UR4, c[0x0][0x288] ;  /* 0x0000a20000047ab9 */ /* 0x000fe20000000a00 */
[----:B------:R-:W-:Y:S01]  /*10970*/  BSSY B0, `(.L_x_1311) ;  /* 0x0000017000007945 */ /* 0x000fe20003800000 */
[----:B------:R-:W-:Y:S01]  /*10980*/  VIADD R7, R11, 0x10 ;  /* 0x000000100b077836 */ /* 0x000fe20000000000 */
[----:B------:R3:W1:Y:S01]  /*10990*/  LDS.128 R12, [R10+0x4000] ;  /* 0x004000000a0c7984 */ /* 0x0006620000000c00 */
[----:B------:R-:W-:Y:S01]  /*109a0*/  IADD3 R9, P0, R0, R2, RZ ;  /* 0x0000000200097210 */ /* 0x000fe20007f1e0ff */
[----:B------:R-:W-:-:S02]  /*109b0*/  VIADD R2, R4, 0x20 ;  /* 0x0000002004027836 */ /* 0x000fc40000000000 */
[----:B------:R-:W-:Y:S02]  /*109c0*/  ISETP.GE.AND P5, PT, R7, R174, PT ;  /* 0x000000ae0700720c */ /* 0x000fe40003fa6270 */
[----:B------:R-:W-:Y:S01]  /*109d0*/  LEA.HI.X.SX32 R0, R0, R3, 0x1, P0 ;  /* 0x0000000300007211 */ /* 0x000fe200000f0eff */
[----:B------:R-:W-:Y:S01]  /*109e0*/  VIADD R3, R11, 0x20 ;  /* 0x000000200b037836 */ /* 0x000fe20000000000 */
[----:B------:R-:W-:Y:S01]  /*109f0*/  LEA R6, P0, R9, UR4, 0x2 ;  /* 0x0000000409067c11 */ /* 0x000fe2000f8010ff */
[----:B------:R-:W-:-:S03]  /*10a00*/  VIADD R11, R11, 0x30 ;  /* 0x000000300b0b7836 */ /* 0x000fc60000000000 */
[----:B------:R-:W-:Y:S01]  /*10a10*/  LEA.HI.X R7, R9, UR5, R0, 0x2, P0 ;  /* 0x0000000509077c11 */ /* 0x000fe200080f1400 */
[----:B------:R-:W-:Y:S01]  /*10a20*/  VIADD R0, R4, 0x40 ;  /* 0x0000004004007836 */ /* 0x000fe20000000000 */
[-C--:B------:R-:W-:Y:S02]  /*10a30*/  ISETP.GE.AND P4, PT, R3, R174.reuse, PT ;  /* 0x000000ae0300720c */ /* 0x080fe40003f86270 */
[----:B------:R-:W-:Y:S01]  /*10a40*/  ISETP.GE.AND P3, PT, R11, R174, PT ;  /* 0x000000ae0b00720c */ /* 0x000fe20003f66270 */
[----:B------:R-:W-:-:S12]  /*10a50*/  @P1 BRA `(.L_x_1312) ;  /* 0x0000000000201947 */ /* 0x000fd80003800000 */
[----:B------:R-:W-:Y:S02]  /*10a60*/  ULDC UR4, c[0x0][0x2d0] ;  /* 0x0000b40000047ab9 */ /* 0x000fe40000000800 */
[----:B------:R-:W-:Y:S02]  /*10a70*/  ISETP.GE.AND P1, PT, R2, UR4, PT ;  /* 0x0000000402007c0c */ /* 0x000fe4000bf26270 */
[----:B------:R-:W-:Y:S02]  /*10a80*/  ISETP.GE.AND P0, PT, R0, UR4, PT ;  /* 0x0000000400007c0c */ /* 0x000fe4000bf06270 */
[----:B------:R-:W-:-:S09]  /*10a90*/  ISETP.GE.AND P2, PT, R4, UR4, PT ;  /* 0x0000000404007c0c */ /* 0x000fd2000bf46270 */
[----:B-1----:R1:W-:Y:S04]  /*10aa0*/  @!P1 STG.E.128 desc[UR10][R6.64+0x80], R28 ;  /* 0x0000801c06009986 */ /* 0x0023e8000c101d0a */
[----:B------:R1:W-:Y:S04]  /*10ab0*/  @!P0 STG.E.128 desc[UR10][R6.64+0x100], R12 ;  /* 0x0001000c06008986 */ /* 0x0003e8000c101d0a */
[----:B----4-:R1:W-:Y:S04]  /*10ac0*/  @!P2 STG.E.64 desc[UR10][R6.64], R32 ;  /* 0x000000200600a986 */ /* 0x0103e8000c101b0a */
[----:B------:R1:W-:Y:S02]  /*10ad0*/  @!P2 STG.E.64 desc[UR10][R6.64+0x8], R34 ;  /* 0x000008220600a986 */ /* 0x0003e4000c101b0a */
.L_x_1312:
[----:B------:R-:W-:Y:S05]  /*10ae0*/  BSYNC B0 ;  /* 0x0000000000007941 */ /* 0x000fea0003800000 */
.L_x_1311:
[----:B-1--4-:R1:W4:Y:S01]  /*10af0*/  LDS.128 R32, [R10+0x800] ;  /* 0x000800000a207984 */ /* 0x0123220000000c00 */
[----:B------:R-:W-:Y:S03]  /*10b00*/  BSSY B0, `(.L_x_1313) ;  /* 0x000000b000007945 */ /* 0x000fe60003800000 */
[----:B------:R1:W1:Y:S04]  /*10b10*/  LDS.128 R28, [R10+0x2800] ;  /* 0x002800000a1c7984 */ /* 0x0002680000000c00 */
[----:B------:R1:W1:Y:S01]  /*10b20*/  LDS.128 R12, [R10+0x4800] ;  /* 0x004800000a0c7984 */ /* 0x0002620000000c00 */
[----:B------:R-:W-:Y:S05]  /*10b30*/  @P5 BRA `(.L_x_1314) ;  /* 0x00000000001c5947 */ /* 0x000fea0003800000 */
[----:B------:R-:W-:Y:S02]  /*10b40*/  ULDC UR4, c[0x0][0x2d0] ;  /* 0x0000b40000047ab9 */ /* 0x000fe40000000800 */
[----:B------:R-:W-:Y:S02]  /*10b50*/  ISETP.GE.AND P2, PT, R4, UR4, PT ;  /* 0x0000000404007c0c */ /* 0x000fe4000bf46270 */
[----:B------:R-:W-:Y:S02]  /*10b60*/  ISETP.GE.AND P1, PT, R2, UR4, PT ;  /* 0x0000000402007c0c */ /* 0x000fe4000bf26270 */
[----:B------:R-:W-:-:S09]  /*10b70*/  ISETP.GE.AND P0, PT, R0, UR4, PT ;  /* 0x0000000400007c0c */ /* 0x000fd2000bf06270 */
[----:B----4-:R4:W-:Y:S04]  /*10b80*/  @!P2 STG.E.128 desc[UR10][R6.64+0x1800], R32 ;  /* 0x001800200600a986 */ /* 0x0109e8000c101d0a */
[----:B-1----:R4:W-:Y:S04]  /*10b90*/  @!P1 STG.E.128 desc[UR10][R6.64+0x1880], R28 ;  /* 0x0018801c06009986 */ /* 0x0029e8000c101d0a */
[----:B------:R4:W-:Y:S02]  /*10ba0*/  @!P0 STG.E.128 desc[UR10][R6.64+0x1900], R12 ;  /* 0x0019000c06008986 */ /* 0x0009e4000c101d0a */
.L_x_1314:
[----:B------:R-:W-:Y:S05]  /*10bb0*/  BSYNC B0 ;  /* 0x0000000000007941 */ /* 0x000fea0003800000 */
.L_x_1313:
        /* <DEDUP_REMOVED lines=12> */
.L_x_1316:
[----:B------:R-:W-:Y:S05]  /*10c80*/  BSYNC B0 ;  /* 0x0000000000007941 */ /* 0x000fea0003800000 */
.L_x_1315:
[----:B------:R-:W-:Y:S05]  /*10c90*/  @P3 EXIT ;  /* 0x000000000000394d */ /* 0x000fea0003800000 */
[----:B------:R-:W-:Y:S02]  /*10ca0*/  ULDC UR4, c[0x0][0x2d0] ;  /* 0x0000b40000047ab9 */ /* 0x000fe40000000800 */
[----:B------:R-:W-:Y:S02]  /*10cb0*/  ISETP.GE.AND P2, PT, R4, UR4, PT ;  /* 0x0000000404007c0c */ /* 0x000fe4000bf46270 */
[----:B------:R-:W-:Y:S02]  /*10cc0*/  ISETP.GE.AND P1, PT, R2, UR4, PT ;  /* 0x0000000402007c0c */ /* 0x000fe4000bf26270 */
[----:B------:R-:W-:-:S09]  /*10cd0*/  ISETP.GE.AND P0, PT, R0, UR4, PT ;  /* 0x0000000400007c0c */ /* 0x000fd2000bf06270 */
[----:B------:R1:W-:Y:S04]  /*10ce0*/  @!P2 STG.E.128 desc[UR10][R6.64+0x4800], R24 ;  /* 0x004800180600a986 */ /* 0x0003e8000c101d0a */
[----:B------:R1:W-:Y:S01]  /*10cf0*/  @!P1 STG.E.128 desc[UR10][R6.64+0x4880], R20 ;  /* 0x0048801406009986 */ /* 0x0003e2000c101d0a */
[----:B------:R-:W-:Y:S05]  /*10d00*/  @P0 EXIT ;  /* 0x000000000000094d */ /* 0x000fea0003800000 */
[----:B--2---:R-:W-:Y:S01]  /*10d10*/  STG.E.128 desc[UR10][R6.64+0x4900], R16 ;  /* 0x0049001006007986 */ /* 0x004fe2000c101d0a */
[----:B------:R-:W-:Y:S05]  /*10d20*/  EXIT ;  /* 0x000000000000794d */ /* 0x000fea0003800000 */
.L_x_1317:
        /* <DEDUP_REMOVED lines=13> */
.L_x_6448:


//--------------------- .text._ZN5flash24flash_fwd_splitkv_kernelI23Flash_fwd_kernel_traitsILi96ELi64ELi128ELi4ELb0ELb0EN7cutlass10bfloat16_tE19Flash_kernel_traitsILi96ELi64ELi128ELi4ES3_EELb1ELb0ELb0ELb0ELb0ELb1ELb1ELb0EEEvNS_16Flash_fwd_paramsE --------------------------
	.section	.text._ZN5flash24flash_fwd_splitkv_kernelI23Flash_fwd_kernel_traitsILi96ELi64ELi128ELi4ELb0ELb0EN7cutlass10bfloat16_tE19Flash_kernel_traitsILi96ELi64ELi128ELi4ES3_EELb1ELb0ELb0ELb0ELb0ELb1ELb1ELb0EEEvNS_16Flash_fwd_paramsE,"ax",@progbits
	.align	128
        .global         _ZN5flash24flash_fwd_splitkv_kernelI23Flash_fwd_kernel_traitsILi96ELi64ELi128ELi4ELb0ELb0EN7cutlass10bfloat16_tE19Flash_kernel_traitsILi96ELi64ELi128ELi4ES3_EELb1ELb0ELb0ELb0ELb0ELb1ELb1ELb0EEEvNS_16Flash_fwd_paramsE
        .type           _ZN5flash24flash_fwd_splitkv_kernelI23Flash_fwd_kernel_traitsILi96ELi64ELi128ELi4ELb0ELb0EN7cutlass10bfloat16_tE19Flash_kernel_traitsILi96ELi64ELi128ELi4ES3_EELb1ELb0ELb0ELb0ELb0ELb1ELb1ELb0EEEvNS_16Flash_fwd_paramsE,@function
        .size           _ZN5flash24flash_fwd_splitkv_kernelI23Flash_fwd_kernel_traitsILi96ELi64ELi128ELi4ELb0ELb0EN7cutlass10bfloat16_tE19Flash_kernel_traitsILi96ELi64ELi128ELi4ES3_EELb1ELb0ELb0ELb0ELb0ELb1ELb1ELb0EEEvNS_16Flash_fwd_paramsE,(.L_x_6449 - _ZN5flash24flash_fwd_splitkv_kernelI23Flash_fwd_kernel_traitsILi96ELi64ELi128ELi4ELb0ELb0EN7cutlass10bfloat16_tE19Flash_kernel_traitsILi96ELi64ELi128ELi4ES3_EELb1ELb0ELb0ELb0ELb0ELb1ELb1ELb0EEEvNS_16Flash_fwd_paramsE)
        .other          _ZN5flash24flash_fwd_splitkv_kernelI23Flash_fwd_kernel_traitsILi96ELi64ELi128ELi4ELb0ELb0EN7cutlass10bfloat16_tE19Flash_kernel_traitsILi96ELi64ELi128ELi4ES3_EELb1ELb0ELb0ELb0ELb0ELb1ELb1ELb0EEEvNS_16Flash_fwd_paramsE,@"STO_CUDA_ENTRY STV_DEFAULT"
_ZN5flash24flash_fwd_splitkv_kernelI23Flash_fwd_kernel_traitsILi96ELi64ELi128ELi4ELb0ELb0EN7cutlass10bfloat16_tE19Flash_kernel_traitsILi96ELi64ELi128ELi4ES3_EELb1ELb0ELb0ELb0ELb0ELb1ELb1ELb0EEEvNS_16Flash_fwd_paramsE:
.text._ZN5flash24flash_fwd_splitkv_kernelI23Flash_fwd_kernel_traitsILi96ELi64ELi128ELi4ELb0ELb0EN7cutlass10bfloat16_tE19Flash_kernel_traitsILi96ELi64ELi128ELi4ES3_EELb1ELb0ELb0ELb0ELb0ELb1ELb1ELb0EEEvNS_16Flash_fwd_paramsE:
        /* <DEDUP_REMOVED lines=59> */
.L_x_1318:
[----:B------:R-:W1:Y:S02]  /*03b0*/  LDC R7, c[0x0][0x2c8] ;  /* 0x0000b200ff077b82 */ /* 0x000e640000000800 */
.L_x_1319:
        /* <DEDUP_REMOVED lines=104> */
.L_x_1322:
[----:B------:R-:W-:Y:S05]  /*0a40*/  BSYNC B0 ;  /* 0x0000000000007941 */ /* 0x000fea0003800000 */
.L_x_1321:
        /* <DEDUP_REMOVED lines=10> */
.L_x_1324:
[----:B------:R-:W-:Y:S05]  /*0af0*/  BSYNC B0 ;  /* 0x0000000000007941 */ /* 0x000fea0003800000 */
.L_x_1323:
        /* <DEDUP_REMOVED lines=11> */
.L_x_1326:
[----:B------:R-:W-:Y:S05]  /*0bb0*/  BSYNC B0 ;  /* 0x0000000000007941 */ /* 0x000fea0003800000 */
.L_x_1325:
        /* <DEDUP_REMOVED lines=9> */
.L_x_1328:
[----:B------:R-:W-:Y:S05]  /*0c50*/  BSYNC B0 ;  /* 0x0000000000007941 */ /* 0x000fea0003800000 */
.L_x_1327:
        /* <DEDUP_REMOVED lines=15> */
.L_x_1320:
        /* <DEDUP_REMOVED lines=24> */
.L_x_1329:
        /* <DEDUP_REMOVED lines=81> */
.L_x_1330:
        /* <DEDUP_REMOVED lines=48> */
.L_x_1332:
        /* <DEDUP_REMOVED lines=28> */
.L_x_1331:
        /* <DEDUP_REMOVED lines=20> */
[--C-:B------:R-:W-:Y:S01]  /*19e0*/  SHF.R.S32.HI R17, RZ, 0x1f, R16.reuse ;  /* 0x0000001fff117819 */ /* 0x100fe20000011410 */
[----:B------:R-:W3:Y:S01]  /*19f0*/  @!P1 LDC.64 R2, c[0x0][0x228] ;  /* 0x00008a00ff029b82 */ /* 0x000ee20000000a00 */
[----:B------:R-:W-:Y:S01]  /*1a00*/  LOP3.LUT R175, R175, 0xc0, RZ, 0xc0, !PT ;  /* 0x000000c0afaf7812 */ /* 0x000fe200078ec0ff */
[----:B------:R-:W-:Y:S01]  /*1a10*/  VIADD R177, R178, 0x20 ;  /* 0x00000020b2b17836 */ /* 0x000fe20000000000 */
[----:B------:R-:W-:Y:S01]  /*1a20*/  SHF.R.S32.HI R130, RZ, 0x5, R127 ;  /* 0x00000005ff827819 */ /* 0x000fe2000001147f */
[----:B------:R-:W-:Y:S01]  /*1a30*/  IMAD.WIDE R18, R19, 0x40, R16 ;  /* 0x0000004013127825 */ /* 0x000fe200078e0210 */
[----:B------:R-:W-:-:S02]  /*1a40*/  LOP3.LUT R20, R175, 0x18, R178, 0xf8, !PT ;  /* 0x00000018af147812 */ /* 0x000fc400078ef8b2 */
[----:B------:R-:W-:Y:S02]  /*1a50*/  SHF.R.U32.HI R175, RZ, 0x3, R175 ;  /* 0x00000003ffaf7819 */ /* 0x000fe400000116af */
[----:B------:R-:W-:Y:S02]  /*1a60*/  IADD3 R176, R178, 0x40, RZ ;  /* 0x00000040b2b07810 */ /* 0x000fe40007ffe0ff */
[----:B------:R-:W-:Y:S01]  /*1a70*/  LOP3.LUT R175, R20, R175, RZ, 0x3c, !PT ;  /* 0x000000af14af7212 */ /* 0x000fe200078e3cff */
[----:B--2---:R-:W-:Y:S01]  /*1a80*/  @P1 IMAD.WIDE.U32 R26, R11, R4, RZ ;  /* 0x000000040b1a1225 */ /* 0x004fe200078e00ff */
[----:B------:R-:W-:-:S03]  /*1a90*/  LEA.HI R4, R23, R16, RZ, 0x1 ;  /* 0x0000001017047211 */ /* 0x000fc600078f08ff */
[----:B------:R-:W-:Y:S01]  /*1aa0*/  @P1 IMAD R5, R11, R5, R27 ;  /* 0x000000050b051224 */ /* 0x000fe200078e021b */
[----:B------:R-:W-:Y:S01]  /*1ab0*/  LOP3.LUT R11, R4, 0x7fffffe, RZ, 0xc0, !PT ;  /* 0x07fffffe040b7812 */ /* 0x000fe200078ec0ff */
[----:B------:R-:W-:Y:S01]  /*1ac0*/  @P1 IMAD.MOV.U32 R4, RZ, RZ, R26 ;  /* 0x000000ffff041224 */ /* 0x000fe200078e001a */
[----:B------:R-:W-:Y:S01]  /*1ad0*/  IADD3 R26, P0, R178, R14, RZ ;  /* 0x0000000eb21a7210 */ /* 0x000fe20007f1e0ff */
        /* <DEDUP_REMOVED lines=9> */
[----:B------:R-:W-:Y:S01]  /*1b70*/  IADD3 R4, P0, R178, R4, RZ ;  /* 0x00000004b2047210 */ /* 0x000fe20007f1e0ff */
[----:B------:R-:W-:Y:S01]  /*1b80*/  IMAD R2, R130, 0x8, R11 ;  /* 0x0000000882027824 */ /* 0x000fe200078e020b */
[----:B------:R-:W-:Y:S01]  /*1b90*/  IADD3 R22, P1, R178, R22, RZ ;  /* 0x00000016b2167210 */ /* 0x000fe20007f3e0ff */
[----:B------:R-:W-:Y:S01]  /*1ba0*/  IMAD.WIDE.U32 R8, R8, UR4, R26 ;  /* 0x0000000408087c25 */ /* 0x000fe2000f8e001a */
[----:B------:R-:W-:Y:S01]  /*1bb0*/  SHF.R.S32.HI R27, RZ, 0x1f, R24 ;  /* 0x0000001fff1b7819 */ /* 0x000fe20000011418 */
[----:B------:R-:W-:-:S02]  /*1bc0*/  UMOV UR4, 0x400 ;  /* 0x0000040000047882 */ /* 0x000fc40000000000 */
[----:B------:R-:W-:Y:S01]  /*1bd0*/  IMAD.X R5, R3, 0x1, R5, P0 ;  /* 0x0000000103057824 */ /* 0x000fe200000e0605 */
[-C--:B------:R-:W-:Y:S01]  /*1be0*/  ISETP.GE.AND P0, PT, R16, R168.reuse, PT ;  /* 0x000000a81000720c */ /* 0x080fe20003f06270 */
[----:B------:R-:W-:Y:S01]  /*1bf0*/  IMAD R27, R27, UR6, RZ ;  /* 0x000000061b1b7c24 */ /* 0x000fe2000f8e02ff */
[----:B-1----:R-:W-:Y:S01]  /*1c00*/  ULEA UR4, UR8, UR4, 0x18 ;  /* 0x0000000408047291 */ /* 0x002fe2000f8ec03f */
[----:B------:R-:W-:Y:S01]  /*1c10*/  IMAD.X R23, R3, 0x1, R0, P1 ;  /* 0x0000000103177824 */ /* 0x000fe200008e0600 */
[----:B------:R-:W-:Y:S01]  /*1c20*/  SHF.L.U32 R0, R174, 0x7, RZ ;  /* 0x00000007ae007819 */ /* 0x000fe200000006ff */
[----:B------:R-:W-:Y:S02]  /*1c30*/  IMAD.U32 R175, R2, 0x20, R175 ;  /* 0x0000002002af7824 */ /* 0x000fe400078e00af */
[----:B------:R-:W-:Y:S02]  /*1c40*/  VIADD R14, R16, 0x20 ;  /* 0x00000020100e7836 */ /* 0x000fe40000000000 */
[C---:B------:R-:W-:Y:S01]  /*1c50*/  IMAD R27, R24.reuse, UR7, R27 ;  /* 0x00000007181b7c24 */ /* 0x040fe2000f8e021b */
[----:B------:R-:W-:Y:S01]  /*1c60*/  LEA R175, R175, UR4, 0x1 ;  /* 0x00000004afaf7c11 */ /* 0x000fe2000f8e08ff */
[----:B------:R-:W-:Y:S01]  /*1c70*/  IMAD.WIDE.U32 R24, R24, UR6, R4 ;  /* 0x0000000618187c25 */ /* 0x000fe2000f8e0004 */
[----:B------:R-:W-:-:S03]  /*1c80*/  ISETP.GE.AND P2, PT, R14, R168, PT ;  /* 0x000000a80e00720c */ /* 0x000fc60003f46270 */
[----:B------:R-:W-:Y:S02]  /*1c90*/  IMAD.IADD R11, R119, 0x1, -R0 ;  /* 0x00000001770b7824 */ /* 0x000fe400078e0a00 */
[----:B------:R-:W-:Y:S01]  /*1ca0*/  IMAD.IADD R27, R25, 0x1, R27 ;  /* 0x00000001191b7824 */ /* 0x000fe200078e021b */
[----:B------:R-:W-:Y:S07]  /*1cb0*/  @P0 BRA `(.L_x_1334) ;  /* 0x0000000000940947 */ /* 0x000fee0003800000 */
        /* <DEDUP_REMOVED lines=37> */
.L_x_1334:
[----:B------:R-:W-:Y:S05]  /*1f10*/  BSYNC B0 ;  /* 0x0000000000007941 */ /* 0x000fea0003800000 */
.L_x_1333:
        /* <DEDUP_REMOVED lines=40> */
.L_x_1336:
[----:B------:R-:W-:Y:S05]  /*21a0*/  BSYNC B0 ;  /* 0x0000000000007941 */ /* 0x000fea0003800000 */
.L_x_1335:
        /* <DEDUP_REMOVED lines=43> */
.L_x_1338:
[----:B------:R-:W-:Y:S05]  /*2460*/  BSYNC B0 ;  /* 0x0000000000007941 */ /* 0x000fea0003800000 */
.L_x_1337:
        /* <DEDUP_REMOVED lines=33> */
.L_x_1340:
[----:B------:R-:W-:Y:S05]  /*2680*/  BSYNC B0 ;  /* 0x0000000000007941 */ /* 0x000fea0003800000 */
.L_x_1339:
        /* <DEDUP_REMOVED lines=35> */
.L_x_1342:
[----:B------:R-:W-:Y:S05]  /*28c0*/  BSYNC B0 ;  /* 0x0000000000007941 */ /* 0x000fea0003800000 */
.L_x_1341:
[-C--:B------:R-:W-:Y:S01]  /*28d0*/  ISETP.GE.AND P2, PT, R20, R11.reuse, PT ;  /* 0x0000000b1400720c */ /* 0x080fe20003f46270 */
[----:B------:R-:W-:Y:S01]  /*28e0*/  BSSY B0, `(.L_x_1343) ;  /* 0x0000024000007945 */ /* 0x000fe20003800000 */
[----:B------:R-:W-:-:S11]  /*28f0*/  ISETP.GE.AND P1, PT, R16, R11, PT ;  /* 0x0000000b1000720c */ /* 0x000fd60003f26270 */
        /* <DEDUP_REMOVED lines=34> */
.L_x_1344:
[----:B------:R-:W-:Y:S05]  /*2b20*/  BSYNC B0 ;  /* 0x0000000000007941 */ /* 0x000fea0003800000 */
.L_x_1343:
        /* <DEDUP_REMOVED lines=28> */
[----:B------:R-:W-:Y:S01]  /*2cf0*/  IMAD.SHL.U32 R12, R7, 0x8, RZ ;  /* 0x00000008070c7824 */ /* 0x000fe200078e00ff */
[----:B------:R-:W-:Y:S01]  /*2d00*/  SHF.R.S32.HI R11, RZ, 0x1, R17 ;  /* 0x00000001ff0b7819 */ /* 0x000fe20000011411 */
[----:B--2---:R-:W-:Y:S01]  /*2d10*/  IMAD.WIDE.U32 R124, R15, R134, R8 ;  /* 0x000000860f7c7225 */ /* 0x004fe200078e0008 */
[----:B------:R-:W-:Y:S02]  /*2d20*/  SHF.R.S32.HI R4, RZ, 0x1f, R17 ;  /* 0x0000001fff047819 */ /* 0x000fe40000011411 */
[----:B------:R-:W-:Y:S01]  /*2d30*/  LOP3.LUT R19, R19, 0xfffffffe, RZ, 0xc0, !PT ;  /* 0xfffffffe13137812 */ /* 0x000fe200078ec0ff */
[----:B------:R-:W-:Y:S01]  /*2d40*/  IMAD.SHL.U32 R173, R134, 0x20, RZ ;  /* 0x0000002086ad7824 */ /* 0x000fe200078e00ff */
[----:B------:R-:W-:-:S02]  /*2d50*/  LEA.HI R4, R4, R11, RZ, 0x2 ;  /* 0x0000000b04047211 */ /* 0x000fc400078f10ff */
[----:B------:R-:W-:Y:S01]  /*2d60*/  LOP3.LUT R2, R2, 0xc0, RZ, 0xc0, !PT ;  /* 0x000000c002027812 */ /* 0x000fe200078ec0ff */
[----:B------:R-:W-:Y:S01]  /*2d70*/  IMAD.IADD R10, R10, 0x1, -R19 ;  /* 0x000000010a0a7824 */ /* 0x000fe200078e0a13 */
[----:B------:R-:W-:Y:S02]  /*2d80*/  SHF.R.S32.HI R19, RZ, 0x1f, R126 ;  /* 0x0000001fff137819 */ /* 0x000fe4000001147e */
[----:B------:R-:W-:Y:S02]  /*2d90*/  LOP3.LUT R4, R4, 0xfffffffc, RZ, 0xc0, !PT ;  /* 0xfffffffc04047812 */ /* 0x000fe400078ec0ff */
[----:B------:R-:W-:Y:S02]  /*2da0*/  LOP3.LUT R5, R2, 0x8, R5, 0xf8, !PT ;  /* 0x0000000802057812 */ /* 0x000fe400078ef805 */
[----:B------:R-:W-:Y:S01]  /*2db0*/  SHF.R.U32.HI R2, RZ, 0x3, R2 ;  /* 0x00000003ff027819 */ /* 0x000fe20000011602 */
[----:B------:R-:W-:Y:S01]  /*2dc0*/  IMAD.IADD R4, R11, 0x1, -R4 ;  /* 0x000000010b047824 */ /* 0x000fe200078e0a04 */
[----:B------:R-:W-:Y:S01]  /*2dd0*/  LEA.HI R6, R19, R126, RZ, 0x3 ;  /* 0x0000007e13067211 */ /* 0x000fe200078f18ff */
[----:B------:R1:W-:Y:S01]  /*2de0*/  @P1 STS [R175+0x9000], RZ ;  /* 0x009000ffaf001388 */ /* 0x0003e20000000800 */
[----:B------:R-:W-:Y:S01]  /*2df0*/  LOP3.LUT R2, R5, R2, RZ, 0x3c, !PT ;  /* 0x0000000205027212 */ /* 0x000fe200078e3cff */
[----:B------:R-:W-:Y:S01]  /*2e00*/  IMAD.SHL.U32 R5, R4, 0x40, RZ ;  /* 0x0000004004057824 */ /* 0x000fe200078e00ff */
[----:B------:R-:W-:Y:S01]  /*2e10*/  LOP3.LUT R17, R17, 0x7fffffe, RZ, 0xc0, !PT ;  /* 0x07fffffe11117812 */ /* 0x000fe200078ec0ff */
[----:B------:R-:W-:Y:S01]  /*2e20*/  IMAD.SHL.U32 R6, R6, 0x20, RZ ;  /* 0x0000002006067824 */ /* 0x000fe200078e00ff */
[----:B------:R1:W-:Y:S01]  /*2e30*/  @P1 STS [R175+0x9004], RZ ;  /* 0x009004ffaf001388 */ /* 0x0003e20000000800 */
[----:B------:R-:W-:Y:S01]  /*2e40*/  IMAD R11, R7, 0x8, R10 ;  /* 0x00000008070b7824 */ /* 0x000fe200078e020a */
[----:B------:R-:W-:Y:S01]  /*2e50*/  LOP3.LUT R5, R5, 0xc0, RZ, 0xc0, !PT ;  /* 0x000000c005057812 */ /* 0x000fe200078ec0ff */
[----:B------:R-:W-:Y:S01]  /*2e60*/  IMAD.IADD R126, R126, 0x1, -R17 ;  /* 0x000000017e7e7824 */ /* 0x000fe200078e0a11 */
[----:B------:R1:W-:Y:S01]  /*2e70*/  @P1 STS.64 [R175+0x9008], RZ ;  /* 0x009008ffaf001388 */ /* 0x0003e20000000a00 */
[----:B------:R-:W-:Y:S01]  /*2e80*/  LOP3.LUT R123, R6, 0xffffff00, RZ, 0xc0, !PT ;  /* 0xffffff00067b7812 */ /* 0x000fe200078ec0ff */
[----:B------:R-:W-:Y:S01]  /*2e90*/  IMAD.U32 R166, R11, 0x20, R2 ;  /* 0x000000200ba67824 */ /* 0x000fe200078e0002 */
[----:B------:R-:W-:Y:S01]  /*2ea0*/  LOP3.LUT R11, R5, 0x8, R12, 0xf8, !PT ;  /* 0x00000008050b7812 */ /* 0x000fe200078ef80c */
[----:B------:R1:W-:Y:S01]  /*2eb0*/  @P1 STS.128 [R175+0xb000], RZ ;  /* 0x00b000ffaf001388 */ /* 0x0003e20000000c00 */
[----:B------:R-:W-:Y:S01]  /*2ec0*/  SHF.R.U32.HI R2, RZ, 0x3, R5 ;  /* 0x00000003ff027819 */ /* 0x000fe20000011605 */
[----:B------:R-:W-:Y:S01]  /*2ed0*/  IMAD R10, R13, R134, RZ ;  /* 0x000000860d0a7224 */ /* 0x000fe200078e02ff */
[----:B------:R-:W-:Y:S01]  /*2ee0*/  LEA R190, P0, R124, UR6, 0x1 ;  /* 0x000000067cbe7c11 */ /* 0x000fe2000f8008ff */
[----:B------:R1:W-:Y:S01]  /*2ef0*/  @P1 STS.128 [R175+0xd000], RZ ;  /* 0x00d000ffaf001388 */ /* 0x0003e20000000c00 */
[----:B------:R-:W-:Y:S01]  /*2f00*/  IMAD R7, R130, 0x200, R123 ;  /* 0x0000020082077824 */ /* 0x000fe200078e027b */
[----:B------:R-:W-:Y:S01]  /*2f10*/  LOP3.LUT R2, R11, R2, RZ, 0x3c, !PT ;  /* 0x000000020b027212 */ /* 0x000fe200078e3cff */
[----:B------:R-:W-:Y:S01]  /*2f20*/  IMAD R5, R15, R135, R10 ;  /* 0x000000870f057224 */ /* 0x000fe200078e020a */
[----:B------:R-:W-:Y:S01]  /*2f30*/  SHF.L.U64.HI R172, R134, 0x5, R135 ;  /* 0x0000000586ac7819 */ /* 0x000fe20000010287 */
[----:B------:R-:W-:Y:S01]  /*2f40*/  IMAD R7, R126, 0x20, R7 ;  /* 0x000000207e077824 */ /* 0x000fe200078e0207 */
[----:B------:R-:W-:Y:S01]  /*2f50*/  LEA R166, R166, UR4, 0x1 ;  /* 0x00000004a6a67c11 */ /* 0x000fe2000f8e08ff */
[----:B------:R-:W-:-:S02]  /*2f60*/  IMAD.IADD R120, R125, 0x1, R5 ;  /* 0x000000017d787824 */ /* 0x000fc400078e0205 */
        /* <DEDUP_REMOVED lines=28> */
.L_x_1346:
[----:B------:R-:W-:Y:S05]  /*3130*/  BSYNC B0 ;  /* 0x0000000000007941 */ /* 0x000fea0003800000 */
.L_x_1345:
        /* <DEDUP_REMOVED lines=31> */
.L_x_1348:
[----:B------:R-:W-:Y:S05]  /*3330*/  BSYNC B0 ;  /* 0x0000000000007941 */ /* 0x000fea0003800000 */
.L_x_1347:
        /* <DEDUP_REMOVED lines=33> */
.L_x_1350:
[----:B------:R-:W-:Y:S05]  /*3550*/  BSYNC B0 ;  /* 0x0000000000007941 */ /* 0x000fea0003800000 */
.L_x_1349:
        /* <DEDUP_REMOVED lines=36> */
.L_x_1352:
[----:B------:R-:W-:Y:S05]  /*37a0*/  BSYNC B0 ;  /* 0x0000000000007941 */ /* 0x000fea0003800000 */
.L_x_1351:
[----:B------:R-:W-:Y:S01]  /*37b0*/  LDSM.16.M88.4 R84, [R167] ;  /* 0x00000000a754783b */ /* 0x000fe20000000200 */
[----:B------:R-:W-:Y:S01]  /*37c0*/  LOP3.LUT P1, RZ, R4, 0x2, RZ, 0xc0, !PT ;  /* 0x0000000204ff7812 */ /* 0x000fe2000782c0ff */
[----:B------:R-:W-:Y:S01]  /*37d0*/  IMAD.MOV.U32 R4, RZ, RZ, 0x10 ;  /* 0x00000010ff047424 */ /* 0x000fe200078e00ff */
[----:B------:R-:W-:Y:S01]  /*37e0*/  LOP3.LUT P0, RZ, R3, 0x2, RZ, 0xc0, !PT ;  /* 0x0000000203ff7812 */ /* 0x000fe2000780c0ff */
[----:B------:R-:W5:Y:S01]  /*37f0*/  LDSM.16.M88.4 R28, [R166+0x3000] ;  /* 0x00300000a61c783b */ /* 0x000f620000000200 */
[----:B------:R-:W-:Y:S01]  /*3800*/  IMAD.MOV.U32 R5, RZ, RZ, 0x20 ;  /* 0x00000020ff057424 */ /* 0x000fe200078e00ff */
[----:B------:R-:W-:Y:S01]  /*3810*/  ULDC UR10, c[0x0][0x39c] ;  /* 0x0000e700000a7ab9 */ /* 0x000fe20000000800 */
[----:B------:R-:W-:Y:S01]  /*3820*/  SEL R3, R4, 0xfffffff0, !P1 ;  /* 0xfffffff004037807 */ /* 0x000fe20004800000 */
[----:B------:R-:W3:Y:S01]  /*3830*/  LDSM.16.M88.4 R76, [R166+0x3400] ;  /* 0x00340000a64c783b */ /* 0x000ee20000000200 */
[----:B------:R-:W-:Y:S01]  /*3840*/  IMAD R129, R130, 0x10, R129 ;  /* 0x0000001082817824 */ /* 0x000fe200078e0281 */
[----:B------:R-:W-:Y:S01]  /*3850*/  SEL R5, R5, 0xffffffe0, !P0 ;  /* 0xffffffe005057807 */ /* 0x000fe20004000000 */
[----:B------:R-:W-:Y:S01]  /*3860*/  IMAD R123, R126, 0x20, R123 ;  /* 0x000000207e7b7824 */ /* 0x000fe200078e027b */
[----:B------:R-:W4:Y:S01]  /*3870*/  LDSM.16.M88.4 R68, [R166+0x3800] ;  /* 0x00380000a644783b */ /* 0x000f220000000200 */
[----:B------:R-:W-:-:S02]  /*3880*/  IMAD R165, R3, 0x2, R167 ;  /* 0x0000000203a57824 */ /* 0x000fc400078e02a7 */
[----:B------:R-:W-:Y:S01]  /*3890*/  IMAD.IADD R118, R166, 0x1, R5 ;  /* 0x00000001a6767824 */ /* 0x000fe200078e0205 */
[----:B------:R-:W-:Y:S01]  /*38a0*/  LDSM.16.M88.4 R60, [R166+0x3c00] ;  /* 0x003c0000a63c783b */ /* 0x000fe20000000200 */
[----:B------:R-:W-:-:S03]  /*38b0*/  IMAD.IADD R164, R2, 0x1, R123 ;  /* 0x0000000102a47824 */ /* 0x000fc600078e027b */
[----:B------:R-:W-:Y:S04]  /*38c0*/  LDSM.16.M88.4 R104, [R165] ;  /* 0x00000000a568783b */ /* 0x000fe80000000200 */
[----:B-12---:R-:W1:Y:S04]  /*38d0*/  LDSM.16.M88.4 R4, [R118+0x3000] ;  /* 0x003000007604783b */ /* 0x006e680000000200 */
[----:B------:R-:W2:Y:S04]  /*38e0*/  LDSM.16.M88.4 R52, [R166+0x4000] ;  /* 0x00400000a634783b */ /* 0x000ea80000000200 */
[----:B------:R-:W2:Y:S04]  /*38f0*/  LDSM.16.M88.4 R44, [R166+0x4400] ;  /* 0x00440000a62c783b */ /* 0x000ea80000000200 */
[----:B------:R-:W2:Y:S04]  /*3900*/  LDSM.16.M88.4 R92, [R166+0x4800] ;  /* 0x00480000a65c783b */ /* 0x000ea80000000200 */
[----:B------:R-:W2:Y:S01]  /*3910*/  LDSM.16.M88.4 R12, [R166+0x4c00] ;  /* 0x004c0000a60c783b */ /* 0x000ea20000000200 */
[C---:B-----5:R-:W-:Y:S03]  /*3920*/  HMMA.16816.F32.BF16 R20, R84.reuse, R28, RZ ;  /* 0x0000001c5414723c */ /* 0x060fe600000418ff */
[----:B------:R-:W-:Y:S04]  /*3930*/  LDSM.16.M88.4 R16, [R167+0x1000] ;  /* 0x00100000a710783b */ /* 0x000fe80000000200 */
[----:B------:R-:W5:Y:S01]  /*3940*/  LDSM.16.M88.4 R40, [R166+0x5000] ;  /* 0x00500000a628783b */ /* 0x000f620000000200 */
[C---:B------:R-:W-:Y:S03]  /*3950*/  HMMA.16816.F32.BF16 R28, R84.reuse, R30, RZ ;  /* 0x0000001e541c723c */ /* 0x040fe600000418ff */
[----:B------:R-:W5:Y:S03]  /*3960*/  LDSM.16.M88.4 R8, [R118+0x3800] ;  /* 0x003800007608783b */ /* 0x000f660000000200 */
[C---:B---3--:R-:W-:Y:S01]  /*3970*/  HMMA.16816.F32.BF16 R36, R84.reuse, R76, RZ ;  /* 0x0000004c5424723c */ /* 0x048fe200000418ff */
[----:B------:R-:W3:Y:S04]  /*3980*/  LDSM.16.M88.4 R32, [R118+0x3400] ;  /* 0x003400007620783b */ /* 0x000ee80000000200 */
[----:B------:R-:W-:Y:S01]  /*3990*/  LDSM.16.M88.4 R80, [R118+0x5000] ;  /* 0x005000007650783b */ /* 0x000fe20000000200 */
[----:B----4-:R-:W-:Y:S03]  /*39a0*/  HMMA.16816.F32.BF16 R72, R84, R68, RZ ;  /* 0x000000445448723c */ /* 0x010fe600000418ff */
[----:B------:R-:W-:Y:S03]  /*39b0*/  LDSM.16.M88.4 R24, [R118+0x3c00] ;  /* 0x003c00007618783b */ /* 0x000fe60000000200 */
[C---:B-1----:R-:W-:Y:S01]  /*39c0*/  HMMA.16816.F32.BF16 R20, R104.reuse, R4, R20 ;  /* 0x000000046814723c */ /* 0x042fe20000041814 */
[----:B------:R-:W-:Y:S04]  /*39d0*/  LDSM.16.M88.4 R112, [R166+0x5400] ;  /* 0x00540000a670783b */ /* 0x000fe80000000200 */
[----:B------:R-:W-:Y:S01]  /*39e0*/  LDSM.16.M88.4 R108, [R166+0x7000] ;  /* 0x00700000a66c783b */ /* 0x000fe20000000200 */
[----:B------:R-:W-:Y:S03]  /*39f0*/  HMMA.16816.F32.BF16 R28, R104, R6, R28 ;  /* 0x00000006681c723c */ /* 0x000fe6000004181c */
[----:B------:R-:W-:Y:S03]  /*3a00*/  LDSM.16.M88.4 R4, [R118+0x4000] ;  /* 0x004000007604783b */ /* 0x000fe60000000200 */
[C---:B------:R-:W-:Y:S01]  /*3a10*/  HMMA.16816.F32.BF16 R64, R84.reuse, R60, RZ ;  /* 0x0000003c5440723c */ /* 0x040fe200000418ff */
[----:B------:R-:W-:Y:S04]  /*3a20*/  LDSM.16.M88.4 R100, [R118+0x4800] ;  /* 0x004800007664783b */ /* 0x000fe80000000200 */
[----:B------:R-:W0:Y:S01]  /*3a30*/  LDGDEPBAR ;  /* 0x00000000000079af */ /* 0x000e220000000000 */
[C---:B--2---:R-:W-:Y:S06]  /*3a40*/  HMMA.16816.F32.BF16 R56, R84.reuse, R52, RZ ;  /* 0x000000345438723c */ /* 0x044fec00000418ff */
        /* <DEDUP_REMOVED lines=11> */
[C---:B-----5:R-:W-:Y:S06]  /*3b00*/  HMMA.16816.F32.BF16 R20, R16.reuse, R40, R20 ;  /* 0x000000281014723c */ /* 0x060fec0000041814 */
[----:B------:R-:W-:Y:S01]  /*3b10*/  HMMA.16816.F32.BF16 R28, R16, R42, R28 ;  /* 0x0000002a101c723c */ /* 0x000fe2000004181c */
[----:B------:R-:W-:Y:S05]  /*3b20*/  LDSM.16.M88.4 R40, [R118+0x5400] ;  /* 0x005400007628783b */ /* 0x000fea0000000200 */
[C---:B------:R-:W-:Y:S06]  /*3b30*/  HMMA.16816.F32.BF16 R72, R104.reuse, R8, R72 ;  /* 0x000000086848723c */ /* 0x040fec0000041848 */
[C---:B------:R-:W-:Y:S01]  /*3b40*/  HMMA.16816.F32.BF16 R68, R104.reuse, R10, R68 ;  /* 0x0000000a6844723c */ /* 0x040fe20000041844 */
[----:B------:R-:W2:Y:S05]  /*3b50*/  LDSM.16.M88.4 R8, [R167+0x2000] ;  /* 0x00200000a708783b */ /* 0x000eaa0000000200 */
[C---:B---3--:R-:W-:Y:S06]  /*3b60*/  HMMA.16816.F32.BF16 R36, R104.reuse, R32, R36 ;  /* 0x000000206824723c */ /* 0x048fec0000041824 */
[----:B------:R-:W-:Y:S01]  /*3b70*/  HMMA.16816.F32.BF16 R76, R104, R34, R76 ;  /* 0x00000022684c723c */ /* 0x000fe2000004184c */
[----:B------:R-:W3:Y:S05]  /*3b80*/  LDSM.16.M88.4 R32, [R118+0x4400] ;  /* 0x004400007620783b */ /* 0x000eea0000000200 */
[C---:B-1----:R-:W-:Y:S06]  /*3b90*/  HMMA.16816.F32.BF16 R20, R12.reuse, R80, R20 ;  /* 0x000000500c14723c */ /* 0x042fec0000041814 */
[----:B------:R-:W-:Y:S01]  /*3ba0*/  HMMA.16816.F32.BF16 R28, R12, R82, R28 ;  /* 0x000000520c1c723c */ /* 0x000fe2000004181c */
[----:B------:R-:W-:Y:S05]  /*3bb0*/  LDSM.16.M88.4 R80, [R166+0x5800] ;  /* 0x00580000a650783b */ /* 0x000fea0000000200 */
[C---:B------:R-:W-:Y:S06]  /*3bc0*/  HMMA.16816.F32.BF16 R64, R104.reuse, R24, R64 ;  /* 0x000000186840723c */ /* 0x040fec0000041840 */
[C---:B------:R-:W-:Y:S01]  /*3bd0*/  HMMA.16816.F32.BF16 R60, R104.reuse, R26, R60 ;  /* 0x0000001a683c723c */ /* 0x040fe2000004183c */
[----:B------:R-:W-:Y:S05]  /*3be0*/  LDSM.16.M88.4 R24, [R118+0x7000] ;  /* 0x007000007618783b */ /* 0x000fea0000000200 */
[C---:B------:R-:W-:Y:S06]  /*3bf0*/  HMMA.16816.F32.BF16 R56, R104.reuse, R4, R56 ;  /* 0x000000046838723c */ /* 0x040fec0000041838 */
[----:B------:R-:W-:Y:S01]  /*3c00*/  HMMA.16816.F32.BF16 R52, R104, R6, R52 ;  /* 0x000000066834723c */ /* 0x000fe20000041834 */
[----:B------:R-:W1:Y:S05]  /*3c10*/  LDSM.16.M88.4 R4, [R165+0x2000] ;  /* 0x00200000a504783b */ /* 0x000e6a0000000200 */
[----:B------:R-:W-:Y:S06]  /*3c20*/  HMMA.16816.F32.BF16 R36, R16, R112, R36 ;  /* 0x000000701024723c */ /* 0x000fec0000041824 */
[----:B--2---:R-:W-:Y:S06]  /*3c30*/  HMMA.16816.F32.BF16 R20, R8, R108, R20 ;  /* 0x0000006c0814723c */ /* 0x004fec0000041814 */
[----:B------:R-:W-:Y:S01]  /*3c40*/  HMMA.16816.F32.BF16 R76, R16, R114, R76 ;  /* 0x00000072104c723c */ /* 0x000fe2000004184c */
[----:B------:R-:W-:Y:S05]  /*3c50*/  LDSM.16.M88.4 R112, [R118+0x7400] ;  /* 0x007400007670783b */ /* 0x000fea0000000200 */
[----:B------:R-:W-:Y:S01]  /*3c60*/  HMMA.16816.F32.BF16 R28, R8, R110, R28 ;  /* 0x0000006e081c723c */ /* 0x000fe2000004181c */
[----:B------:R-:W-:Y:S05]  /*3c70*/  LDSM.16.M88.4 R108, [R118+0x5800] ;  /* 0x00580000766c783b */ /* 0x000fea0000000200 */
[C---:B---3--:R-:W-:Y:S06]  /*3c80*/  HMMA.16816.F32.BF16 R48, R104.reuse, R32, R48 ;  /* 0x000000206830723c */ /* 0x048fec0000041830 */
[----:B------:R-:W-:Y:S01]  /*3c90*/  HMMA.16816.F32.BF16 R44, R104, R34, R44 ;  /* 0x00000022682c723c */ /* 0x000fe2000004182c */
[----:B------:R-:W2:Y:S05]  /*3ca0*/  LDSM.16.M88.4 R32, [R166+0x7400] ;  /* 0x00740000a620783b */ /* 0x000eaa0000000200 */
[----:B------:R-:W-:Y:S06]  /*3cb0*/  HMMA.16816.F32.BF16 R36, R12, R40, R36 ;  /* 0x000000280c24723c */ /* 0x000fec0000041824 */
[----:B-1----:R-:W-:Y:S06]  /*3cc0*/  HMMA.16816.F32.BF16 R20, R4, R24, R20 ;  /* 0x000000180414723c */ /* 0x002fec0000041814 */
[----:B------:R-:W-:Y:S01]  /*3cd0*/  HMMA.16816.F32.BF16 R76, R12, R42, R76 ;  /* 0x0000002a0c4c723c */ /* 0x000fe2000004184c */
[----:B------:R-:W-:Y:S05]  /*3ce0*/  LDSM.16.M88.4 R40, [R166+0x7800] ;  /* 0x00780000a628783b */ /* 0x000fea0000000200 */
[----:B------:R-:W-:Y:S01]  /*3cf0*/  HMMA.16816.F32.BF16 R28, R4, R26, R28 ;  /* 0x0000001a041c723c */ /* 0x000fe2000004181c */
[----:B------:R-:W1:Y:S05]  /*3d00*/  LDSM.16.M88.4 R24, [R166+0x5c00] ;  /* 0x005c0000a618783b */ /* 0x000e6a0000000200 */
[C---:B------:R-:W-:Y:S06]  /*3d10*/  HMMA.16816.F32.BF16 R72, R16.reuse, R80, R72 ;  /* 0x000000501048723c */ /* 0x040fec0000041848 */
[----:B------:R-:W-:Y:S01]  /*3d20*/  HMMA.16816.F32.BF16 R68, R16, R82, R68 ;  /* 0x000000521044723c */ /* 0x000fe20000041844 */
[----:B------:R-:W-:Y:S01]  /*3d30*/  FMUL.FTZ R20, R20, UR10 ;  /* 0x0000000a14147c20 */ /* 0x000fe20008410000 */
[----:B------:R-:W-:-:S03]  /*3d40*/  FMUL.FTZ R21, R21, UR10 ;  /* 0x0000000a15157c20 */ /* 0x000fc60008410000 */
[----:B------:R-:W-:Y:S01]  /*3d50*/  MUFU.TANH R80, R20 ;  /* 0x0000001400507308 */ /* 0x000fe20000002400 */
[----:B--2---:R-:W-:Y:S01]  /*3d60*/  HMMA.16816.F32.BF16 R36, R8, R32, R36 ;  /* 0x000000200824723c */ /* 0x004fe20000041824 */
[----:B------:R-:W-:-:S05]  /*3d70*/  FMUL.FTZ R82, R22, UR10 ;  /* 0x0000000a16527c20 */ /* 0x000fca0008410000 */
[----:B------:R-:W-:Y:S01]  /*3d80*/  HMMA.16816.F32.BF16 R76, R8, R34, R76 ;  /* 0x00000022084c723c */ /* 0x000fe2000004184c */
[----:B------:R-:W2:Y:S01]  /*3d90*/  LDSM.16.M88.4 R32, [R118+0x5c00] ;  /* 0x005c00007620783b */ /* 0x000ea20000000200 */
[----:B------:R-:W-:Y:S01]  /*3da0*/  FMUL.FTZ R28, R28, UR10 ;  /* 0x0000000a1c1c7c20 */ /* 0x000fe20008410000 */
[----:B------:R-:W-:Y:S01]  /*3db0*/  FMUL.FTZ R29, R29, UR10 ;  /* 0x0000000a1d1d7c20 */ /* 0x000fe20008410000 */
[----:B------:R3:W-:Y:S02]  /*3dc0*/  MUFU.TANH R81, R21 ;  /* 0x0000001500517308 */ /* 0x0007e40000002400 */
[----:B------:R-:W-:Y:S06]  /*3dd0*/  HMMA.16816.F32.BF16 R96, R104, R100, R96 ;  /* 0x000000646860723c */ /* 0x000fec0000041860 */
[----:B------:R-:W-:Y:S01]  /*3de0*/  HMMA.16816.F32.BF16 R72, R12, R108, R72 ;  /* 0x0000006c0c48723c */ /* 0x000fe20000041848 */
[----:B------:R-:W-:Y:S01]  /*3df0*/  MUFU.TANH R83, R28 ;  /* 0x0000001c00537308 */ /* 0x000fe20000002400 */
[----:B------:R-:W-:Y:S01]  /*3e00*/  FMUL.FTZ R100, R30, UR10 ;  /* 0x0000000a1e647c20 */ /* 0x000fe20008410000 */
[----:B------:R-:W-:-:S03]  /*3e10*/  FMUL.FTZ R101, R23, UR10 ;  /* 0x0000000a17657c20 */ /* 0x000fc60008410000 */
[C---:B-1----:R-:W-:Y:S01]  /*3e20*/  HMMA.16816.F32.BF16 R64, R16.reuse, R24, R64 ;  /* 0x000000181040723c */ /* 0x042fe20000041840 */
[----:B------:R-:W-:Y:S02]  /*3e30*/  FMUL.FTZ R109, R31, UR10 ;  /* 0x0000000a1f6d7c20 */ /* 0x000fe40008410000 */
[----:B------:R1:W-:Y:S01]  /*3e40*/  MUFU.TANH R108, R29 ;  /* 0x0000001d006c7308 */ /* 0x0003e20000002400 */
[----:B---3--:R-:W-:Y:S02]  /*3e50*/  LDSM.16.M88.4 R20, [R118+0x7800] ;  /* 0x007800007614783b */ /* 0x008fe40000000200 */
[----:B------:R-:W-:Y:S02]  /*3e60*/  HMMA.16816.F32.BF16 R60, R16, R26, R60 ;  /* 0x0000001a103c723c */ /* 0x000fe4000004183c */
[----:B------:R-:W3:Y:S03]  /*3e70*/  LDSM.16.M88.4 R24, [R166+0x7c00] ;  /* 0x007c0000a618783b */ /* 0x000ee60000000200 */
[----:B------:R-:W-:Y:S01]  /*3e80*/  MUFU.TANH R82, R82 ;  /* 0x0000005200527308 */ /* 0x000fe20000002400 */
[----:B------:R-:W-:Y:S06]  /*3e90*/  HMMA.16816.F32.BF16 R68, R12, R110, R68 ;  /* 0x0000006e0c44723c */ /* 0x000fec0000041844 */
[----:B------:R-:W-:Y:S01]  /*3ea0*/  HMMA.16816.F32.BF16 R72, R8, R40, R72 ;  /* 0x000000280848723c */ /* 0x000fe20000041848 */
[----:B------:R-:W4:Y:S01]  /*3eb0*/  MUFU.TANH R101, R101 ;  /* 0x0000006500657308 */ /* 0x000f220000002400 */
[----:B-1----:R-:W1:Y:S04]  /*3ec0*/  LDSM.16.M88.4 R28, [R166+0x6000] ;  /* 0x00600000a61c783b */ /* 0x002e680000000200 */
[C---:B--2---:R-:W-:Y:S03]  /*3ed0*/  HMMA.16816.F32.BF16 R64, R12.reuse, R32, R64 ;  /* 0x000000200c40723c */ /* 0x044fe60000041840 */
[----:B------:R-:W-:Y:S03]  /*3ee0*/  MUFU.TANH R100, R100 ;  /* 0x0000006400647308 */ /* 0x000fe60000002400 */
[----:B------:R-:W-:Y:S01]  /*3ef0*/  HMMA.16816.F32.BF16 R60, R12, R34, R60 ;  /* 0x000000220c3c723c */ /* 0x000fe2000004183c */
[----:B------:R-:W2:Y:S04]  /*3f00*/  LDSM.16.M88.4 R32, [R118+0x7c00] ;  /* 0x007c00007620783b */ /* 0x000ea80000000200 */
[----:B------:R-:W5:Y:S01]  /*3f10*/  MUFU.TANH R109, R109 ;  /* 0x0000006d006d7308 */ /* 0x000f620000002400 */
[----:B------:R-:W-:Y:S01]  /*3f20*/  HMMA.16816.F32.BF16 R68, R8, R42, R68 ;  /* 0x0000002a0844723c */ /* 0x000fe20000041844 */
[----:B------:R-:W4:Y:S05]  /*3f30*/  LDSM.16.M88.4 R40, [R118+0x6000] ;  /* 0x006000007628783b */ /* 0x000f2a0000000200 */
[----:B------:R-:W-:Y:S06]  /*3f40*/  HMMA.16816.F32.BF16 R36, R4, R112, R36 ;  /* 0x000000700424723c */ /* 0x000fec0000041824 */
[C---:B---3--:R-:W-:Y:S06]  /*3f50*/  HMMA.16816.F32.BF16 R64, R8.reuse, R24, R64 ;  /* 0x000000180840723c */ /* 0x048fec0000041840 */
[----:B------:R-:W-:Y:S01]  /*3f60*/  HMMA.16816.F32.BF16 R60, R8, R26, R60 ;  /* 0x0000001a083c723c */ /* 0x000fe2000004183c */
[----:B------:R-:W3:Y:S05]  /*3f70*/  LDSM.16.M88.4 R24, [R166+0x6400] ;  /* 0x00640000a618783b */ /* 0x000eea0000000200 */
[C---:B-1----:R-:W-:Y:S06]  /*3f80*/  HMMA.16816.F32.BF16 R52, R16.reuse, R30, R52 ;  /* 0x0000001e1034723c */ /* 0x042fec0000041834 */
[----:B------:R-:W-:Y:S01]  /*3f90*/  HMMA.16816.F32.BF16 R56, R16, R28, R56 ;  /* 0x0000001c1038723c */ /* 0x000fe20000041838 */
[----:B------:R-:W-:Y:S01]  /*3fa0*/  FMUL.FTZ R36, R36, UR10 ;  /* 0x0000000a24247c20 */ /* 0x000fe20008410000 */
[----:B------:R-:W-:Y:S01]  /*3fb0*/  FMUL.FTZ R37, R37, UR10 ;  /* 0x0000000a25257c20 */ /* 0x000fe20008410000 */
[----:B------:R-:W-:Y:S01]  /*3fc0*/  FMUL.FTZ R38, R38, UR10 ;  /* 0x0000000a26267c20 */ /* 0x000fe20008410000 */
[----:B------:R-:W-:Y:S01]  /*3fd0*/  FMUL.FTZ R39, R39, UR10 ;  /* 0x0000000a27277c20 */ /* 0x000fe20008410000 */
[----:B------:R-:W1:Y:S01]  /*3fe0*/  MUFU.TANH R110, R36 ;  /* 0x00000024006e7308 */ /* 0x000e620000002400 */
[C---:B------:R-:W-:Y:S01]  /*3ff0*/  HMMA.16816.F32.BF16 R72, R4.reuse, R20, R72 ;  /* 0x000000140448723c */ /* 0x040fe20000041848 */
[----:B------:R-:W-:Y:S05]  /*4000*/  LDSM.16.M88.4 R28, [R118+0x8000] ;  /* 0x00800000761c783b */ /* 0x000fea0000000200 */
[C---:B------:R-:W-:Y:S01]  /*4010*/  HMMA.16816.F32.BF16 R68, R4.reuse, R22, R68 ;  /* 0x000000160444723c */ /* 0x040fe20000041844 */
[----:B------:R-:W5:Y:S01]  /*4020*/  LDSM.16.M88.4 R20, [R166+0x8000] ;  /* 0x00800000a614783b */ /* 0x000f620000000200 */
[----:B------:R-:W-:Y:S04]  /*4030*/  MUFU.TANH R111, R37 ;  /* 0x00000025006f7308 */ /* 0x000fe80000002400 */
[C---:B--2---:R-:W-:Y:S04]  /*4040*/  HMMA.16816.F32.BF16 R64, R4.reuse, R32, R64 ;  /* 0x000000200440723c */ /* 0x044fe80000041840 */
[----:B------:R-:W-:Y:S02]  /*4050*/  MUFU.TANH R112, R38 ;  /* 0x0000002600707308 */ /* 0x000fe40000002400 */
[----:B------:R-:W-:Y:S01]  /*4060*/  HMMA.16816.F32.BF16 R60, R4, R34, R60 ;  /* 0x00000022043c723c */ /* 0x000fe2000004183c */
[----:B------:R-:W2:Y:S05]  /*4070*/  LDSM.16.M88.4 R32, [R118+0x4c00] ;  /* 0x004c00007620783b */ /* 0x000eaa0000000200 */
[----:B----4-:R-:W-:Y:S01]  /*4080*/  HMMA.16816.F32.BF16 R52, R12, R42, R52 ;  /* 0x0000002a0c34723c */ /* 0x010fe20000041834 */
[----:B------:R4:W-:Y:S01]  /*4090*/  MUFU.TANH R113, R39 ;  /* 0x0000002700717308 */ /* 0x0009e20000002400 */
[----:B------:R-:W-:Y:S01]  /*40a0*/  FMUL.FTZ R72, R72, UR10 ;  /* 0x0000000a48487c20 */ /* 0x000fe20008410000 */
[----:B------:R-:W-:-:S03]  /*40b0*/  FMUL.FTZ R73, R73, UR10 ;  /* 0x0000000a49497c20 */ /* 0x000fc60008410000 */
[----:B------:R-:W-:Y:S01]  /*40c0*/  HMMA.16816.F32.BF16 R56, R12, R40, R56 ;  /* 0x000000280c38723c */ /* 0x000fe20000041838 */
[----:B------:R-:W-:Y:S01]  /*40d0*/  FMUL.FTZ R42, R71, UR10 ;  /* 0x0000000a472a7c20 */ /* 0x000fe20008410000 */
[----:B------:R-:W-:Y:S01]  /*40e0*/  FMUL.FTZ R68, R68, UR10 ;  /* 0x0000000a44447c20 */ /* 0x000fe20008410000 */
[----:B------:R-:W-:Y:S01]  /*40f0*/  MUFU.TANH R72, R72 ;  /* 0x0000004800487308 */ /* 0x000fe20000002400 */
[----:B------:R-:W-:Y:S02]  /*4100*/  FMUL.FTZ R70, R70, UR10 ;  /* 0x0000000a46467c20 */ /* 0x000fe40008410000 */
[C---:B---3--:R-:W-:Y:S01]  /*4110*/  HMMA.16816.F32.BF16 R48, R16.reuse, R24, R48 ;  /* 0x000000181030723c */ /* 0x048fe20000041830 */
[----:B------:R-:W-:Y:S01]  /*4120*/  FMUL.FTZ R41, R74, UR10 ;  /* 0x0000000a4a297c20 */ /* 0x000fe20008410000 */
[----:B------:R-:W-:Y:S01]  /*4130*/  FMUL.FTZ R40, R69, UR10 ;  /* 0x0000000a45287c20 */ /* 0x000fe20008410000 */
[----:B------:R-:W-:Y:S01]  /*4140*/  FMUL.FTZ R69, R75, UR10 ;  /* 0x0000000a4b457c20 */ /* 0x000fe20008410000 */
[----:B------:R-:W-:Y:S01]  /*4150*/  FMUL.FTZ R43, R65, UR10 ;  /* 0x0000000a412b7c20 */ /* 0x000fe20008410000 */
[----:B------:R-:W-:Y:S01]  /*4160*/  MUFU.TANH R73, R73 ;  /* 0x0000004900497308 */ /* 0x000fe20000002400 */
[----:B----4-:R-:W3:Y:S01]  /*4170*/  LDSM.16.M88.4 R36, [R118+0x6400] ;  /* 0x006400007624783b */ /* 0x010ee20000000200 */
[----:B------:R-:W-:Y:S01]  /*4180*/  HMMA.16816.F32.BF16 R44, R16, R26, R44 ;  /* 0x0000001a102c723c */ /* 0x000fe2000004182c */
[----:B------:R-:W-:Y:S01]  /*4190*/  FMUL.FTZ R150, R60, UR10 ;  /* 0x0000000a3c967c20 */ /* 0x000fe20008410000 */
[----:B------:R-:W-:Y:S01]  /*41a0*/  FMUL.FTZ R60, R61, UR10 ;  /* 0x0000000a3d3c7c20 */ /* 0x000fe20008410000 */
[----:B------:R-:W4:Y:S01]  /*41b0*/  LDSM.16.M88.4 R24, [R166+0x6800] ;  /* 0x00680000a618783b */ /* 0x000f220000000200 */
[----:B------:R-:W-:-:S02]  /*41c0*/  IMAD.SHL.U32 R61, R121, 0x2, RZ ;  /* 0x00000002793d7824 */ /* 0x000fc400078e00ff */
[----:B------:R-:W-:Y:S01]  /*41d0*/  FMUL.FTZ R63, R63, UR10 ;  /* 0x0000000a3f3f7c20 */ /* 0x000fe20008410000 */
[C---:B-----5:R-:W-:Y:S01]  /*41e0*/  HMMA.16816.F32.BF16 R52, R8.reuse, R22, R52 ;  /* 0x000000160834723c */ /* 0x060fe20000041834 */
[----:B------:R-:W-:Y:S01]  /*41f0*/  MUFU.TANH R68, R68 ;  /* 0x0000004400447308 */ /* 0x000fe20000002400 */
[----:B------:R-:W-:Y:S01]  /*4200*/  FMUL.FTZ R64, R64, UR10 ;  /* 0x0000000a40407c20 */ /* 0x000fe20008410000 */
[----:B------:R-:W-:Y:S01]  /*4210*/  LOP3.LUT R61, R61, 0x6, RZ, 0xc0, !PT ;  /* 0x000000063d3d7812 */ /* 0x000fe200078ec0ff */
[----:B------:R-:W-:Y:S01]  /*4220*/  FMUL.FTZ R62, R62, UR10 ;  /* 0x0000000a3e3e7c20 */ /* 0x000fe20008410000 */
[----:B------:R-:W-:Y:S01]  /*4230*/  FMUL.FTZ R67, R67, UR10 ;  /* 0x0000000a43437c20 */ /* 0x000fe20008410000 */
[----:B------:R-:W-:Y:S01]  /*4240*/  HMMA.16816.F32.BF16 R56, R8, R20, R56 ;  /* 0x000000140838723c */ /* 0x000fe20000041838 */
[----:B------:R-:W5:Y:S01]  /*4250*/  LDSM.16.M88.4 R20, [R166+0x8400] ;  /* 0x00840000a614783b */ /* 0x000f620000000200 */
[----:B------:R-:W-:Y:S01]  /*4260*/  FMUL.FTZ R66, R66, UR10 ;  /* 0x0000000a42427c20 */ /* 0x000fe20008410000 */
[----:B------:R1:W-:Y:S03]  /*4270*/  MUFU.TANH R137, R63 ;  /* 0x0000003f00897308 */ /* 0x0003e60000002400 */
[C---:B--2---:R-:W-:Y:S05]  /*4280*/  HMMA.16816.F32.BF16 R88, R104.reuse, R32, R88 ;  /* 0x000000206858723c */ /* 0x044fea0000041858 */
[----:B------:R-:W-:Y:S01]  /*4290*/  MUFU.TANH R40, R40 ;  /* 0x0000002800287308 */ /* 0x000fe20000002400 */
[----:B------:R-:W-:Y:S01]  /*42a0*/  HMMA.16816.F32.BF16 R84, R104, R34, R84 ;  /* 0x000000226854723c */ /* 0x000fe20000041854 */
[----:B------:R-:W-:-:S05]  /*42b0*/  LOP3.LUT R32, R127, 0xffffffe0, RZ, 0xc0, !PT ;  /* 0xffffffe07f207812 */ /* 0x000fca00078ec0ff */
[----:B------:R-:W-:Y:S01]  /*42c0*/  IMAD.IADD R32, R121, 0x1, -R32 ;  /* 0x0000000179207824 */ /* 0x000fe200078e0a20 */
[C---:B------:R-:W-:Y:S01]  /*42d0*/  HMMA.16816.F32.BF16 R52, R4.reuse, R30, R52 ;  /* 0x0000001e0434723c */ /* 0x040fe20000041834 */
[----:B------:R-:W-:Y:S03]  /*42e0*/  MUFU.TANH R41, R41 ;  /* 0x0000002900297308 */ /* 0x000fe60000002400 */
[----:B------:R-:W-:Y:S02]  /*42f0*/  SHF.R.S32.HI R33, RZ, 0x1f, R32 ;  /* 0x0000001fff217819 */ /* 0x000fe40000011420 */
[----:B------:R-:W-:Y:S01]  /*4300*/  HMMA.16816.F32.BF16 R56, R4, R28, R56 ;  /* 0x0000001c0438723c */ /* 0x000fe20000041838 */
[----:B------:R-:W2:Y:S01]  /*4310*/  LDSM.16.M88.4 R28, [R118+0x8400] ;  /* 0x00840000761c783b */ /* 0x000ea20000000200 */
[----:B------:R-:W-:Y:S01]  /*4320*/  LEA.HI R33, R33, R32, RZ, 0x2 ;  /* 0x0000002021217211 */ /* 0x000fe200078f10ff */
[----:B------:R-:W-:Y:S03]  /*4330*/  MUFU.TANH R70, R70 ;  /* 0x0000004600467308 */ /* 0x000fe60000002400 */
[----:B---3--:R-:W-:Y:S01]  /*4340*/  HMMA.16816.F32.BF16 R48, R12, R36, R48 ;  /* 0x000000240c30723c */ /* 0x008fe20000041830 */
[----:B------:R-:W-:-:S02]  /*4350*/  SHF.R.S32.HI R182, RZ, 0x2, R33 ;  /* 0x00000002ffb67819 */ /* 0x000fc40000011421 */
[----:B------:R-:W3:Y:S02]  /*4360*/  LDSM.16.M88.4 R32, [R118+0x6800] ;  /* 0x006800007620783b */ /* 0x000ee40000000200 */
[----:B------:R-:W-:Y:S01]  /*4370*/  IADD3 R129, R129, 0x1, R182 ;  /* 0x0000000181817810 */ /* 0x000fe20007ffe0b6 */
[----:B------:R-:W-:Y:S01]  /*4380*/  HMMA.16816.F32.BF16 R44, R12, R38, R44 ;  /* 0x000000260c2c723c */ /* 0x000fe2000004182c */
[----:B------:R-:W1:Y:S01]  /*4390*/  LDSM.16.M88.4 R36, [R166+0x6c00] ;  /* 0x006c0000a624783b */ /* 0x000e620000000200 */
[----:B------:R-:W-:Y:S04]  /*43a0*/  MUFU.TANH R42, R42 ;  /* 0x0000002a002a7308 */ /* 0x000fe80000002400 */
[----:B------:R-:W-:Y:S01]  /*43b0*/  HMMA.16816.F32.BF16 R92, R104, R102, R92 ;  /* 0x00000066685c723c */ /* 0x000fe2000004185c */
[----:B------:R-:W-:Y:S01]  /*43c0*/  FMUL.FTZ R144, R52, UR10 ;  /* 0x0000000a34907c20 */ /* 0x000fe20008410000 */
[----:B------:R-:W-:-:S02]  /*43d0*/  IMAD.IADD R52, R0, 0x1, R61 ;  /* 0x0000000100347824 */ /* 0x000fc400078e023d */
[----:B------:R-:W-:Y:S01]  /*43e0*/  FMUL.FTZ R53, R53, UR10 ;  /* 0x0000000a35357c20 */ /* 0x000fe20008410000 */
[----:B------:R-:W-:Y:S01]  /*43f0*/  MUFU.TANH R152, R64 ;  /* 0x0000004000987308 */ /* 0x000fe20000002400 */
[----:B------:R-:W-:Y:S01]  /*4400*/  FMUL.FTZ R54, R54, UR10 ;  /* 0x0000000a36367c20 */ /* 0x000fe20008410000 */
[----:B----4-:R-:W-:Y:S01]  /*4410*/  HMMA.16816.F32.BF16 R96, R16, R24, R96 ;  /* 0x000000181060723c */ /* 0x010fe20000041860 */
[----:B------:R-:W-:Y:S01]  /*4420*/  FMUL.FTZ R56, R56, UR10 ;  /* 0x0000000a38387c20 */ /* 0x000fe20008410000 */
[----:B------:R-:W-:Y:S01]  /*4430*/  FMUL.FTZ R58, R58, UR10 ;  /* 0x0000000a3a3a7c20 */ /* 0x000fe20008410000 */
[----:B------:R-:W-:Y:S01]  /*4440*/  FMUL.FTZ R59, R59, UR10 ;  /* 0x0000000a3b3b7c20 */ /* 0x000fe20008410000 */
[----:B------:R-:W-:Y:S01]  /*4450*/  FMUL.FTZ R57, R57, UR10 ;  /* 0x0000000a39397c20 */ /* 0x000fe20008410000 */
[----:B------:R-:W-:Y:S01]  /*4460*/  FMUL.FTZ R55, R55, UR10 ;  /* 0x0000000a37377c20 */ /* 0x000fe20008410000 */
[C---:B-----5:R-:W-:Y:S01]  /*4470*/  HMMA.16816.F32.BF16 R48, R8.reuse, R20, R48 ;  /* 0x000000140830723c */ /* 0x060fe20000041830 */
[C---:B------:R-:W-:Y:S01]  /*4480*/  VIADD R24, R52.reuse, 0x9 ;  /* 0x0000000934187836 */ /* 0x040fe20000000000 */
[----:B------:R-:W-:Y:S04]  /*4490*/  MUFU.TANH R43, R43 ;  /* 0x0000002b002b7308 */ /* 0x000fe80000002400 */
[----:B------:R-:W-:Y:S01]  /*44a0*/  HMMA.16816.F32.BF16 R44, R8, R22, R44 ;  /* 0x00000016082c723c */ /* 0x000fe2000004182c */
[----:B------:R-:W-:Y:S01]  /*44b0*/  IADD3 R21, R119, R129, -R128 ;  /* 0x0000008177157210 */ /* 0x000fe20007ffe880 */
[----:B------:R-:W-:-:S02]  /*44c0*/  VIADD R20, R52, 0x8 ;  /* 0x0000000834147836 */ /* 0x000fc40000000000 */
[----:B------:R-:W-:Y:S02]  /*44d0*/  MUFU.TANH R150, R150 ;  /* 0x0000009600967308 */ /* 0x000fe40000002400 */
[----:B------:R-:W-:Y:S01]  /*44e0*/  IMAD.IADD R116, R21, 0x1, R116 ;  /* 0x0000000115747824 */ /* 0x000fe200078e0274 */
[----:B------:R-:W-:Y:S01]  /*44f0*/  HMMA.16816.F32.BF16 R76, R4, R114, R76 ;  /* 0x00000072044c723c */ /* 0x000fe2000004184c */
[----:B------:R-:W-:-:S03]  /*4500*/  VIADD R22, R52, 0x1 ;  /* 0x0000000134167836 */ /* 0x000fc60000000000 */
[C---:B------:R-:W-:Y:S01]  /*4510*/  VIMNMX R141, R116.reuse, R119, PT ;  /* 0x00000077748d7248 */ /* 0x040fe20003fe0100 */
[----:B------:R-:W-:Y:S01]  /*4520*/  MUFU.TANH R60, R60 ;  /* 0x0000003c003c7308 */ /* 0x000fe20000002400 */
[----:B------:R-:W-:Y:S01]  /*4530*/  VIADDMNMX R119, R116, 0x8, R119, PT ;  /* 0x0000000874777846 */ /* 0x000fe20003800177 */
[----:B------:R-:W-:Y:S01]  /*4540*/  HMMA.16816.F32.BF16 R92, R16, R26, R92 ;  /* 0x0000001a105c723c */ /* 0x000fe2000004185c */
[C---:B------:R-:W-:Y:S02]  /*4550*/  ISETP.GE.AND P3, PT, R22.reuse, R141, PT ;  /* 0x0000008d1600720c */ /* 0x040fe40003f66270 */
[----:B------:R-:W-:Y:S02]  /*4560*/  ISETP.GE.AND P2, PT, R22, R119, PT ;  /* 0x000000771600720c */ /* 0x000fe40003f46270 */
[C---:B------:R-:W-:Y:S01]  /*4570*/  ISETP.GE.AND P0, PT, R20.reuse, R141, PT ;  /* 0x0000008d1400720c */ /* 0x040fe20003f06270 */
[----:B--2---:R-:W-:Y:S01]  /*4580*/  HMMA.16816.F32.BF16 R48, R4, R28, R48 ;  /* 0x0000001c0430723c */ /* 0x004fe20000041830 */
[----:B------:R-:W-:Y:S01]  /*4590*/  ISETP.GE.AND P4, PT, R20, R119, PT ;  /* 0x000000771400720c */ /* 0x000fe20003f86270 */
[----:B------:R-:W-:Y:S01]  /*45a0*/  MUFU.TANH R143, R62 ;  /* 0x0000003e008f7308 */ /* 0x000fe20000002400 */
[----:B------:R-:W2:Y:S01]  /*45b0*/  LDSM.16.M88.4 R20, [R166+0x8800] ;  /* 0x00880000a614783b */ /* 0x000ea20000000200 */
[----:B------:R-:W-:-:S02]  /*45c0*/  ISETP.GE.AND P1, PT, R24, R141, PT ;  /* 0x0000008d1800720c */ /* 0x000fc40003f26270 */
[----:B------:R-:W-:Y:S01]  /*45d0*/  FSEL R101, R101, -INF , !P2 ;  /* 0xff80000065657808 */ /* 0x000fe20005000000 */
[----:B------:R-:W-:Y:S01]  /*45e0*/  VIADD R28, R52, 0x11 ;  /* 0x00000011341c7836 */ /* 0x000fe20000000000 */
[----:B------:R-:W-:Y:S01]  /*45f0*/  FSEL R108, R108, -INF , !P1 ;  /* 0xff8000006c6c7808 */ /* 0x000fe20004800000 */
[----:B---3--:R-:W-:Y:S01]  /*4600*/  HMMA.16816.F32.BF16 R96, R12, R32, R96 ;  /* 0x000000200c60723c */ /* 0x008fe20000041860 */
[-C--:B------:R-:W-:Y:S01]  /*4610*/  ISETP.GE.AND P1, PT, R52, R119.reuse, PT ;  /* 0x000000773400720c */ /* 0x080fe20003f26270 */
[----:B------:R-:W-:Y:S01]  /*4620*/  FMUL.FTZ R76, R76, UR10 ;  /* 0x0000000a4c4c7c20 */ /* 0x000fe20008410000 */
[----:B------:R-:W-:Y:S01]  /*4630*/  ISETP.GE.AND P2, PT, R28, R119, PT ;  /* 0x000000771c00720c */ /* 0x000fe20003f46270 */
[----:B------:R-:W-:Y:S01]  /*4640*/  FMUL.FTZ R77, R77, UR10 ;  /* 0x0000000a4d4d7c20 */ /* 0x000fe20008410000 */
[----:B-1----:R-:W-:Y:S01]  /*4650*/  FSEL R63, R82, -INF , !P1 ;  /* 0xff800000523f7808 */ /* 0x002fe20004800000 */
[----:B------:R-:W-:Y:S01]  /*4660*/  HMMA.16816.F32.BF16 R44, R4, R30, R44 ;  /* 0x0000001e042c723c */ /* 0x000fe2000004182c */
[-C--:B------:R-:W-:Y:S01]  /*4670*/  ISETP.GE.AND P1, PT, R28, R141.reuse, PT ;  /* 0x0000008d1c00720c */ /* 0x080fe20003f26270 */
[----:B------:R-:W1:Y:S01]  /*4680*/  MUFU.TANH R76, R76 ;  /* 0x0000004c004c7308 */ /* 0x000e620000002400 */
[----:B------:R-:W3:Y:S01]  /*4690*/  LDSM.16.M88.4 R28, [R118+0x6c00] ;  /* 0x006c0000761c783b */ /* 0x000ee20000000200 */
[C---:B------:R-:W-:Y:S01]  /*46a0*/  ISETP.GE.AND P5, PT, R52.reuse, R141, PT ;  /* 0x0000008d3400720c */ /* 0x040fe20003fa6270 */
[----:B------:R-:W-:Y:S01]  /*46b0*/  VIADD R32, R52, 0x18 ;  /* 0x0000001834207836 */ /* 0x000fe20000000000 */
[----:B------:R-:W-:Y:S01]  /*46c0*/  HMMA.16816.F32.BF16 R88, R16, R36, R88 ;  /* 0x000000241058723c */ /* 0x000fe20000041858 */
[----:B------:R-:W-:Y:S01]  /*46d0*/  FMUL.FTZ R78, R78, UR10 ;  /* 0x0000000a4e4e7c20 */ /* 0x000fe20008410000 */
[----:B------:R-:W-:Y:S01]  /*46e0*/  FSEL R80, R80, -INF , !P5 ;  /* 0xff80000050507808 */ /* 0x000fe20006800000 */
[----:B------:R-:W-:Y:S01]  /*46f0*/  FMUL.FTZ R79, R79, UR10 ;  /* 0x0000000a4f4f7c20 */ /* 0x000fe20008410000 */
[----:B------:R-:W4:Y:S01]  /*4700*/  MUFU.TANH R77, R77 ;  /* 0x0000004d004d7308 */ /* 0x000f220000002400 */
[-C--:B------:R-:W-:Y:S01]  /*4710*/  ISETP.GE.AND P5, PT, R24, R119.reuse, PT ;  /* 0x000000771800720c */ /* 0x080fe20003fa6270 */
[----:B------:R-:W-:Y:S01]  /*4720*/  VIADD R24, R52, 0x10 ;  /* 0x0000001034187836 */ /* 0x000fe20000000000 */
[----:B------:R-:W-:Y:S01]  /*4730*/  HMMA.16816.F32.BF16 R92, R12, R34, R92 ;  /* 0x000000220c5c723c */ /* 0x000fe2000004185c */
[----:B------:R-:W-:Y:S01]  /*4740*/  FSEL R74, R81, -INF , !P3 ;  /* 0xff800000514a7808 */ /* 0x000fe20005800000 */
[----:B------:R-:W-:Y:S01]  /*4750*/  FMUL.FTZ R48, R48, UR10 ;  /* 0x0000000a30307c20 */ /* 0x000fe20008410000 */
[----:B------:R-:W-:Y:S01]  /*4760*/  FSEL R37, R109, -INF , !P5 ;  /* 0xff8000006d257808 */ /* 0x000fe20006800000 */
[----:B------:R-:W-:Y:S01]  /*4770*/  FMUL.FTZ R49, R49, UR10 ;  /* 0x0000000a31317c20 */ /* 0x000fe20008410000 */
[----:B------:R-:W-:Y:S01]  /*4780*/  ISETP.GE.AND P5, PT, R32, R119, PT ;  /* 0x000000772000720c */ /* 0x000fe20003fa6270 */
[----:B------:R-:W-:Y:S01]  /*4790*/  HMMA.16816.F32.BF16 R84, R16, R38, R84 ;  /* 0x000000261054723c */ /* 0x000fe20000041854 */
[----:B------:R-:W-:Y:S01]  /*47a0*/  FSEL R35, R100, -INF , !P4 ;  /* 0xff80000064237808 */ /* 0x000fe20006000000 */
[----:B------:R-:W5:Y:S01]  /*47b0*/  MUFU.TANH R78, R78 ;  /* 0x0000004e004e7308 */ /* 0x000f620000002400 */
[-C--:B------:R-:W-:Y:S01]  /*47c0*/  ISETP.GE.AND P4, PT, R32, R141.reuse, PT ;  /* 0x0000008d2000720c */ /* 0x080fe20003f86270 */
[----:B------:R-:W-:Y:S01]  /*47d0*/  VIADD R32, R52, 0x19 ;  /* 0x0000001934207836 */ /* 0x000fe20000000000 */
[-C--:B------:R-:W-:Y:S01]  /*47e0*/  ISETP.GE.AND P3, PT, R24, R141.reuse, PT ;  /* 0x0000008d1800720c */ /* 0x080fe20003f66270 */
[----:B------:R-:W5:Y:S01]  /*47f0*/  LDSM.16.M88.4 R16, [R166+0x8c00] ;  /* 0x008c0000a610783b */ /* 0x000f620000000200 */
[----:B------:R-:W-:Y:S01]  /*4800*/  FSEL R102, R83, -INF , !P0 ;  /* 0xff80000053667808 */ /* 0x000fe20004000000 */
[----:B------:R-:W-:Y:S01]  /*4810*/  FMUL.FTZ R44, R44, UR10 ;  /* 0x0000000a2c2c7c20 */ /* 0x000fe20008410000 */
[C---:B--2---:R-:W-:Y:S01]  /*4820*/  HMMA.16816.F32.BF16 R96, R8.reuse, R20, R96 ;  /* 0x000000140860723c */ /* 0x044fe20000041860 */
[----:B------:R-:W2:Y:S01]  /*4830*/  MUFU.TANH R79, R79 ;  /* 0x0000004f004f7308 */ /* 0x000ea20000002400 */
[----:B------:R-:W-:Y:S01]  /*4840*/  FSEL R110, R110, -INF , !P3 ;  /* 0xff8000006e6e7808 */ /* 0x000fe20005800000 */
[----:B------:R-:W-:Y:S01]  /*4850*/  FMUL.FTZ R45, R45, UR10 ;  /* 0x0000000a2d2d7c20 */ /* 0x000fe20008410000 */
[----:B------:R-:W-:Y:S01]  /*4860*/  ISETP.GE.AND P3, PT, R32, R141, PT ;  /* 0x0000008d2000720c */ /* 0x000fe20003f66270 */
[----:B------:R-:W-:Y:S01]  /*4870*/  FMUL.FTZ R46, R46, UR10 ;  /* 0x0000000a2e2e7c20 */ /* 0x000fe20008410000 */
[----:B------:R-:W-:Y:S01]  /*4880*/  ISETP.GE.AND P0, PT, R24, R119, PT ;  /* 0x000000771800720c */ /* 0x000fe20003f06270 */
[----:B------:R-:W-:Y:S01]  /*4890*/  VIADD R20, R52, 0x20 ;  /* 0x0000002034147836 */ /* 0x000fe20000000000 */
[----:B-1----:R-:W-:Y:S01]  /*48a0*/  FSEL R76, R76, -INF , !P4 ;  /* 0xff8000004c4c7808 */ /* 0x002fe20006000000 */
[----:B------:R-:W1:Y:S01]  /*48b0*/  LDSM.16.M88.4 R24, [R118+0x8800] ;  /* 0x008800007618783b */ /* 0x000e620000000200 */
[----:B----4-:R-:W-:Y:S01]  /*48c0*/  FSEL R38, R77, -INF , !P3 ;  /* 0xff8000004d267808 */ /* 0x010fe20005800000 */
[----:B------:R-:W-:Y:S01]  /*48d0*/  HMMA.16816.F32.BF16 R92, R8, R22, R92 ;  /* 0x00000016085c723c */ /* 0x000fe2000004185c */
[C---:B------:R-:W-:Y:S01]  /*48e0*/  ISETP.GE.AND P4, PT, R20.reuse, R141, PT ;  /* 0x0000008d1400720c */ /* 0x040fe20003f86270 */
[----:B------:R-:W4:Y:S01]  /*48f0*/  MUFU.TANH R69, R69 ;  /* 0x0000004500457308 */ /* 0x000f220000002400 */
[----:B------:R-:W-:Y:S01]  /*4900*/  ISETP.GE.AND P3, PT, R20, R119, PT ;  /* 0x000000771400720c */ /* 0x000fe20003f66270 */
[----:B------:R-:W-:Y:S01]  /*4910*/  VIADD R20, R52, 0x21 ;  /* 0x0000002134147836 */ /* 0x000fe20000000000 */
[----:B------:R-:W-:Y:S01]  /*4920*/  FSEL R71, R112, -INF , !P0 ;  /* 0xff80000070477808 */ /* 0x000fe20004000000 */
[C---:B---3--:R-:W-:Y:S01]  /*4930*/  HMMA.16816.F32.BF16 R84, R12.reuse, R30, R84 ;  /* 0x0000001e0c54723c */ /* 0x048fe20000041854 */
[----:B------:R-:W-:Y:S01]  /*4940*/  FSEL R113, R113, -INF , !P2 ;  /* 0xff80000071717808 */ /* 0x000fe20005000000 */
[----:B------:R-:W-:Y:S01]  /*4950*/  FMUL.FTZ R47, R47, UR10 ;  /* 0x0000000a2f2f7c20 */ /* 0x000fe20008410000 */
[----:B------:R-:W-:Y:S01]  /*4960*/  FSEL R36, R111, -INF , !P1 ;  /* 0xff8000006f247808 */ /* 0x000fe20004800000 */
[----:B------:R3:W4:Y:S01]  /*4970*/  MUFU.TANH R148, R56 ;  /* 0x0000003800947308 */ /* 0x0007220000002400 */
[C---:B------:R-:W-:Y:S01]  /*4980*/  ISETP.GE.AND P0, PT, R20.reuse, R141, PT ;  /* 0x0000008d1400720c */ /* 0x040fe20003f06270 */
[----:B------:R-:W-:Y:S01]  /*4990*/  HMMA.16816.F32.BF16 R88, R12, R28, R88 ;  /* 0x0000001c0c58723c */ /* 0x000fe20000041858 */
[-C--:B------:R-:W-:Y:S01]  /*49a0*/  ISETP.GE.AND P2, PT, R20, R119.reuse, PT ;  /* 0x000000771400720c */ /* 0x080fe20003f46270 */
[----:B------:R-:W-:Y:S01]  /*49b0*/  VIADD R20, R52, 0x28 ;  /* 0x0000002834147836 */ /* 0x000fe20000000000 */
[----:B------:R-:W-:Y:S01]  /*49c0*/  ISETP.GE.AND P1, PT, R32, R119, PT ;  /* 0x000000772000720c */ /* 0x000fe20003f26270 */
[----:B------:R-:W-:Y:S01]  /*49d0*/  FMUL.FTZ R50, R50, UR10 ;  /* 0x0000000a32327c20 */ /* 0x000fe20008410000 */
[----:B-----5:R-:W-:Y:S01]  /*49e0*/  FSEL R75, R78, -INF , !P5 ;  /* 0xff8000004e4b7808 */ /* 0x020fe20006800000 */
[----:B------:R-:W5:Y:S01]  /*49f0*/  MUFU.TANH R149, R67 ;  /* 0x0000004300957308 */ /* 0x000f620000002400 */
[----:B--2---:R-:W-:Y:S01]  /*4a00*/  FSEL R79, R79, -INF , !P1 ;  /* 0xff8000004f4f7808 */ /* 0x004fe20004800000 */
[----:B------:R-:W-:Y:S01]  /*4a10*/  VIADD R12, R52, 0x38 ;  /* 0x00000038340c7836 */ /* 0x000fe20000000000 */
[----:B------:R-:W-:Y:S01]  /*4a20*/  ISETP.GE.AND P5, PT, R20, R141, PT ;  /* 0x0000008d1400720c */ /* 0x000fe20003fa6270 */
[----:B------:R-:W-:Y:S01]  /*4a30*/  VIADD R14, R52, 0x39 ;  /* 0x00000039340e7836 */ /* 0x000fe20000000000 */
[----:B------:R-:W-:Y:S01]  /*4a40*/  ISETP.GE.AND P1, PT, R20, R119, PT ;  /* 0x000000771400720c */ /* 0x000fe20003f26270 */
[----:B------:R-:W-:Y:S01]  /*4a50*/  VIADD R20, R52, 0x29 ;  /* 0x0000002934147836 */ /* 0x000fe20000000000 */
[----:B------:R-:W-:Y:S01]  /*4a60*/  FSEL R32, R72, -INF , !P4 ;  /* 0xff80000048207808 */ /* 0x000fe20006000000 */
[----:B------:R-:W2:Y:S01]  /*4a70*/  MUFU.TANH R144, R144 ;  /* 0x0000009000907308 */ /* 0x000ea20000002400 */
[----:B------:R-:W-:Y:S01]  /*4a80*/  FSEL R34, R73, -INF , !P0 ;  /* 0xff80000049227808 */ /* 0x000fe20004000000 */
[----:B------:R-:W-:Y:S01]  /*4a90*/  FMUL.FTZ R51, R51, UR10 ;  /* 0x0000000a33337c20 */ /* 0x000fe20008410000 */
[C---:B------:R-:W-:Y:S01]  /*4aa0*/  ISETP.GE.AND P4, PT, R20.reuse, R141, PT ;  /* 0x0000008d1400720c */ /* 0x040fe20003f86270 */
[----:B------:R-:W-:Y:S01]  /*4ab0*/  HMMA.16816.F32.BF16 R84, R8, R18, R84 ;  /* 0x000000120854723c */ /* 0x000fe20000041854 */
[----:B------:R-:W-:-:S02]  /*4ac0*/  ISETP.GE.AND P0, PT, R20, R119, PT ;  /* 0x000000771400720c */ /* 0x000fc40003f06270 */
[----:B------:R-:W4:Y:S01]  /*4ad0*/  LDSM.16.M88.4 R20, [R118+0x8c00] ;  /* 0x008c00007614783b */ /* 0x000f220000000200 */
[----:B------:R-:W-:Y:S01]  /*4ae0*/  FSEL R156, R68, -INF , !P5 ;  /* 0xff800000449c7808 */ /* 0x000fe20006800000 */
[----:B------:R-:W2:Y:S01]  /*4af0*/  MUFU.TANH R142, R53 ;  /* 0x00000035008e7308 */ /* 0x000ea20000002400 */
[----:B------:R-:W-:Y:S01]  /*4b00*/  HMMA.16816.F32.BF16 R88, R8, R16, R88 ;  /* 0x000000100858723c */ /* 0x000fe20000041858 */
[----:B------:R-:W-:Y:S01]  /*4b10*/  FSEL R154, R40, -INF , !P4 ;  /* 0xff800000289a7808 */ /* 0x000fe20006000000 */
[----:B------:R-:W-:-:S04]  /*4b20*/  DEPBAR.LE SB0, 0x0 ;  /* 0x000080000000791a */ /* 0x000fc80000000000 */
[C---:B-1----:R-:W-:Y:S01]  /*4b30*/  HMMA.16816.F32.BF16 R96, R4.reuse, R24, R96 ;  /* 0x000000180460723c */ /* 0x042fe20000041860 */
[----:B------:R-:W-:Y:S01]  /*4b40*/  FSEL R33, R41, -INF , !P3 ;  /* 0xff80000029217808 */ /* 0x000fe20005800000 */
[----:B------:R-:W1:Y:S01]  /*4b50*/  MUFU.TANH R151, R66 ;  /* 0x0000004200977308 */ /* 0x000e620000002400 */
[----:B------:R-:W-:Y:S01]  /*4b60*/  FSEL R153, R70, -INF , !P1 ;  /* 0xff80000046997808 */ /* 0x000fe20004800000 */
[----:B------:R-:W-:Y:S01]  /*4b70*/  VIADD R8, R52, 0x48 ;  /* 0x0000004834087836 */ /* 0x000fe20000000000 */
[----:B------:R-:W-:Y:S01]  /*4b80*/  FSEL R129, R42, -INF , !P0 ;  /* 0xff8000002a817808 */ /* 0x000fe20004000000 */
[----:B------:R-:W-:Y:S01]  /*4b90*/  HMMA.16816.F32.BF16 R92, R4, R26, R92 ;  /* 0x0000001a045c723c */ /* 0x000fe2000004185c */
[----:B------:R-:W-:Y:S01]  /*4ba0*/  VIADD R24, R52, 0x30 ;  /* 0x0000003034187836 */ /* 0x000fe20000000000 */
[----:B------:R-:W-:Y:S01]  /*4bb0*/  ISETP.GE.AND P1, PT, R12, R141, PT ;  /* 0x0000008d0c00720c */ /* 0x000fe20003f26270 */
[----:B------:R-:W-:Y:S01]  /*4bc0*/  VIADD R10, R52, 0x49 ;  /* 0x00000049340a7836 */ /* 0x000fe20000000000 */
[----:B------:R-:W-:Y:S01]  /*4bd0*/  ISETP.GE.AND P0, PT, R12, R119, PT ;  /* 0x000000770c00720c */ /* 0x000fe20003f06270 */
[----:B------:R-:W-:Y:S01]  /*4be0*/  VIADD R12, R52, 0x40 ;  /* 0x00000040340c7836 */ /* 0x000fe20000000000 */
[C---:B------:R-:W-:Y:S01]  /*4bf0*/  ISETP.GE.AND P5, PT, R24.reuse, R141, PT ;  /* 0x0000008d1800720c */ /* 0x040fe20003fa6270 */
[----:B------:R-:W1:Y:S01]  /*4c00*/  MUFU.TANH R147, R58 ;  /* 0x0000003a00937308 */ /* 0x000e620000002400 */
[----:B------:R-:W-:Y:S01]  /*4c10*/  ISETP.GE.AND P4, PT, R24, R119, PT ;  /* 0x000000771800720c */ /* 0x000fe20003f86270 */
[----:B------:R-:W-:Y:S01]  /*4c20*/  VIADD R24, R52, 0x31 ;  /* 0x0000003134187836 */ /* 0x000fe20000000000 */
[----:B------:R-:W-:-:S02]  /*4c30*/  FSEL R152, R152, -INF , !P5 ;  /* 0xff80000098987808 */ /* 0x000fc40006800000 */
[-C--:B------:R-:W-:Y:S02]  /*4c40*/  ISETP.GE.AND P5, PT, R14, R141.reuse, PT ;  /* 0x0000008d0e00720c */ /* 0x080fe40003fa6270 */
[----:B------:R-:W-:Y:S01]  /*4c50*/  ISETP.GE.AND P3, PT, R24, R141, PT ;  /* 0x0000008d1800720c */ /* 0x000fe20003f66270 */
[----:B------:R-:W1:Y:S01]  /*4c60*/  MUFU.TANH R145, R59 ;  /* 0x0000003b00917308 */ /* 0x000e620000002400 */
[----:B------:R-:W-:Y:S02]  /*4c70*/  FSEL R150, R150, -INF , !P1 ;  /* 0xff80000096967808 */ /* 0x000fe40004800000 */
[----:B------:R-:W-:Y:S01]  /*4c80*/  FSEL R28, R43, -INF , !P3 ;  /* 0xff8000002b1c7808 */ /* 0x000fe20005800000 */
[----:B---3--:R-:W-:Y:S01]  /*4c90*/  FMUL.FTZ R56, R97, UR10 ;  /* 0x0000000a61387c20 */ /* 0x008fe20008410000 */
[----:B------:R-:W-:Y:S02]  /*4ca0*/  ISETP.GE.AND P3, PT, R14, R119, PT ;  /* 0x000000770e00720c */ /* 0x000fe40003f66270 */
[----:B------:R-:W-:Y:S01]  /*4cb0*/  ISETP.GE.AND P1, PT, R12, R141, PT ;  /* 0x0000008d0c00720c */ /* 0x000fe20003f26270 */
[----:B------:R3:W1:Y:S01]  /*4cc0*/  MUFU.TANH R139, R54 ;  /* 0x00000036008b7308 */ /* 0x0006620000002400 */
[----:B------:R-:W-:Y:S01]  /*4cd0*/  FSEL R128, R60, -INF , !P5 ;  /* 0xff8000003c807808 */ /* 0x000fe20006800000 */
[----:B----4-:R-:W-:Y:S01]  /*4ce0*/  HMMA.16816.F32.BF16 R84, R4, R22, R84 ;  /* 0x000000160454723c */ /* 0x010fe20000041854 */
[----:B------:R-:W-:-:S02]  /*4cf0*/  FSEL R143, R143, -INF , !P0 ;  /* 0xff8000008f8f7808 */ /* 0x000fc40004000000 */
[----:B------:R-:W-:Y:S02]  /*4d00*/  FSEL R137, R137, -INF , !P3 ;  /* 0xff80000089897808 */ /* 0x000fe40005800000 */
[----:B------:R-:W-:Y:S01]  /*4d10*/  FSEL R29, R69, -INF , !P2 ;  /* 0xff800000451d7808 */ /* 0x000fe20005000000 */
[----:B------:R4:W1:Y:S01]  /*4d20*/  MUFU.TANH R126, R48 ;  /* 0x00000030007e7308 */ /* 0x0008620000002400 */
[----:B------:R-:W-:Y:S01]  /*4d30*/  ISETP.GE.AND P5, PT, R12, R119, PT ;  /* 0x000000770c00720c */ /* 0x000fe20003fa6270 */
[----:B------:R-:W-:Y:S01]  /*4d40*/  VIADD R12, R52, 0x41 ;  /* 0x00000041340c7836 */ /* 0x000fe20000000000 */
[C---:B------:R-:W-:Y:S01]  /*4d50*/  ISETP.GE.AND P0, PT, R8.reuse, R141, PT ;  /* 0x0000008d0800720c */ /* 0x040fe20003f06270 */
[----:B------:R-:W-:Y:S01]  /*4d60*/  HMMA.16816.F32.BF16 R88, R4, R20, R88 ;  /* 0x000000140458723c */ /* 0x000fe20000041858 */
[-C--:B------:R-:W-:Y:S01]  /*4d70*/  ISETP.GE.AND P3, PT, R8, R119.reuse, PT ;  /* 0x000000770800720c */ /* 0x080fe20003f66270 */
[----:B------:R-:W-:Y:S01]  /*4d80*/  VIADD R8, R52, 0x50 ;  /* 0x0000005034087836 */ /* 0x000fe20000000000 */
[----:B------:R-:W-:Y:S01]  /*4d90*/  FSEL R148, R148, -INF , !P1 ;  /* 0xff80000094947808 */ /* 0x000fe20004800000 */
[----:B------:R1:W1:Y:S01]  /*4da0*/  MUFU.TANH R146, R57 ;  /* 0x0000003900927308 */ /* 0x0002620000002400 */
[----:B------:R-:W-:Y:S01]  /*4db0*/  ISETP.GE.AND P2, PT, R24, R119, PT ;  /* 0x000000771800720c */ /* 0x000fe20003f46270 */
[----:B---3--:R-:W-:Y:S01]  /*4dc0*/  FMUL.FTZ R54, R93, UR10 ;  /* 0x0000000a5d367c20 */ /* 0x008fe20008410000 */
[----:B------:R-:W-:Y:S01]  /*4dd0*/  ISETP.GE.AND P1, PT, R10, R141, PT ;  /* 0x0000008d0a00720c */ /* 0x000fe20003f26270 */
[C---:B------:R-:W-:Y:S01]  /*4de0*/  VIADD R6, R52.reuse, 0x51 ;  /* 0x0000005134067836 */ /* 0x040fe20000000000 */
[----:B-----5:R-:W-:Y:S01]  /*4df0*/  FSEL R149, R149, -INF , !P2 ;  /* 0xff80000095957808 */ /* 0x020fe20005000000 */
[----:B------:R-:W-:Y:S01]  /*4e00*/  VIADD R4, R52, 0x58 ;  /* 0x0000005834047836 */ /* 0x000fe20000000000 */
[----:B--2---:R-:W-:Y:S01]  /*4e10*/  FSEL R144, R144, -INF , !P0 ;  /* 0xff80000090907808 */ /* 0x004fe20004000000 */
[----:B------:R-:W2:Y:S01]  /*4e20*/  MUFU.TANH R64, R44 ;  /* 0x0000002c00407308 */ /* 0x000ea20000002400 */
[----:B------:R-:W-:Y:S01]  /*4e30*/  FSEL R142, R142, -INF , !P1 ;  /* 0xff8000008e8e7808 */ /* 0x000fe20004800000 */
[----:B----4-:R-:W-:Y:S01]  /*4e40*/  FMUL.FTZ R48, R84, UR10 ;  /* 0x0000000a54307c20 */ /* 0x010fe20008410000 */
[----:B------:R-:W-:Y:S01]  /*4e50*/  ISETP.GE.AND P2, PT, R12, R119, PT ;  /* 0x000000770c00720c */ /* 0x000fe20003f46270 */
[----:B------:R-:W-:Y:S01]  /*4e60*/  FMUL.FTZ R20, R95, UR10 ;  /* 0x0000000a5f147c20 */ /* 0x000fe20008410000 */
[C---:B------:R-:W-:Y:S01]  /*4e70*/  ISETP.GE.AND P0, PT, R8.reuse, R141, PT ;  /* 0x0000008d0800720c */ /* 0x040fe20003f06270 */
[----:B------:R-:W-:Y:S01]  /*4e80*/  FMUL.FTZ R58, R85, UR10 ;  /* 0x0000000a553a7c20 */ /* 0x000fe20008410000 */
[----:B------:R-:W-:Y:S01]  /*4e90*/  ISETP.GE.AND P1, PT, R8, R119, PT ;  /* 0x000000770800720c */ /* 0x000fe20003f26270 */
[----:B------:R3:W4:Y:S01]  /*4ea0*/  MUFU.TANH R62, R45 ;  /* 0x0000002d003e7308 */ /* 0x0007220000002400 */
[----:B-1----:R-:W-:Y:S01]  /*4eb0*/  FMUL.FTZ R57, R96, UR10 ;  /* 0x0000000a60397c20 */ /* 0x002fe20008410000 */
[----:B------:R-:W-:Y:S01]  /*4ec0*/  FSEL R151, R151, -INF , !P4 ;  /* 0xff80000097977808 */ /* 0x000fe20006000000 */
[----:B------:R-:W-:Y:S01]  /*4ed0*/  VIADD R8, R52, 0x59 ;  /* 0x0000005934087836 */ /* 0x000fe20000000000 */
[-C--:B------:R-:W-:Y:S01]  /*4ee0*/  ISETP.GE.AND P4, PT, R12, R141.reuse, PT ;  /* 0x0000008d0c00720c */ /* 0x080fe20003f86270 */
[----:B------:R-:W-:Y:S01]  /*4ef0*/  FMUL.FTZ R88, R88, UR10 ;  /* 0x0000000a58587c20 */ /* 0x000fe20008410000 */
[----:B------:R-:W-:Y:S01]  /*4f00*/  FSEL R147, R147, -INF , !P5 ;  /* 0xff80000093937808 */ /* 0x000fe20006800000 */
[----:B------:R-:W-:Y:S01]  /*4f10*/  FMUL.FTZ R41, R90, UR10 ;  /* 0x0000000a5a297c20 */ /* 0x000fe20008410000 */
[----:B------:R1:W5:Y:S01]  /*4f20*/  MUFU.TANH R131, R55 ;  /* 0x0000003700837308 */ /* 0x0003620000002400 */
[----:B------:R-:W-:Y:S01]  /*4f30*/  FSEL R145, R145, -INF , !P2 ;  /* 0xff80000091917808 */ /* 0x000fe20005000000 */
[----:B------:R-:W-:Y:S01]  /*4f40*/  FMUL.FTZ R23, R91, UR10 ;  /* 0x0000000a5b177c20 */ /* 0x000fe20008410000 */
[----:B------:R-:W-:Y:S01]  /*4f50*/  ISETP.GE.AND P5, PT, R6, R141, PT ;  /* 0x0000008d0600720c */ /* 0x000fe20003fa6270 */
[----:B------:R-:W-:Y:S01]  /*4f60*/  FMUL.FTZ R22, R86, UR10 ;  /* 0x0000000a56167c20 */ /* 0x000fe20008410000 */
[----:B------:R-:W-:Y:S01]  /*4f70*/  ISETP.GE.AND P2, PT, R6, R119, PT ;  /* 0x000000770600720c */ /* 0x000fe20003f46270 */
[----:B------:R-:W-:Y:S01]  /*4f80*/  VIADD R6, R52, 0x60 ;  /* 0x0000006034067836 */ /* 0x000fe20000000000 */
[----:B------:R-:W-:Y:S01]  /*4f90*/  FSEL R139, R139, -INF , !P3 ;  /* 0xff8000008b8b7808 */ /* 0x000fe20005800000 */
[----:B------:R5:W5:Y:S01]  /*4fa0*/  MUFU.TANH R66, R49 ;  /* 0x0000003100427308 */ /* 0x000b620000002400 */
[----:B------:R-:W-:Y:S01]  /*4fb0*/  FSEL R126, R126, -INF , !P0 ;  /* 0xff8000007e7e7808 */ /* 0x000fe20004000000 */
[----:B---3--:R-:W-:Y:S01]  /*4fc0*/  FMUL.FTZ R45, R94, UR10 ;  /* 0x0000000a5e2d7c20 */ /* 0x008fe20008410000 */
[----:B------:R-:W-:Y:S01]  /*4fd0*/  FSEL R146, R146, -INF , !P4 ;  /* 0xff80000092927808 */ /* 0x000fe20006000000 */
[----:B------:R-:W-:Y:S01]  /*4fe0*/  FMUL.FTZ R21, R87, UR10 ;  /* 0x0000000a57157c20 */ /* 0x000fe20008410000 */
[----:B------:R-:W-:-:S02]  /*4ff0*/  ISETP.GE.AND P3, PT, R4, R141, PT ;  /* 0x0000008d0400720c */ /* 0x000fc40003f66270 */
[----:B------:R-:W-:Y:S01]  /*5000*/  ISETP.GE.AND P0, PT, R8, R141, PT ;  /* 0x0000008d0800720c */ /* 0x000fe20003f06270 */
[----:B------:R-:W3:Y:S01]  /*5010*/  MUFU.TANH R65, R46 ;  /* 0x0000002e00417308 */ /* 0x000ee20000002400 */
[----:B-1----:R-:W-:Y:S01]  /*5020*/  FMUL.FTZ R55, R92, UR10 ;  /* 0x0000000a5c377c20 */ /* 0x002fe20008410000 */
[----:B------:R-:W-:Y:S02]  /*5030*/  ISETP.GE.AND P4, PT, R10, R119, PT ;  /* 0x000000770a00720c */ /* 0x000fe40003f86270 */
[----:B--2---:R-:W-:Y:S02]  /*5040*/  FSEL R64, R64, -INF , !P3 ;  /* 0xff80000040407808 */ /* 0x004fe40005800000 */
[----:B----4-:R-:W-:Y:S02]  /*5050*/  FSEL R62, R62, -INF , !P0 ;  /* 0xff8000003e3e7808 */ /* 0x010fe40004000000 */
[----:B------:R-:W1:Y:S01]  /*5060*/  MUFU.TANH R53, R47 ;  /* 0x0000002f00357308 */ /* 0x000e620000002400 */
[----:B-----5:R-:W-:Y:S01]  /*5070*/  FSEL R131, R131, -INF , !P4 ;  /* 0xff80000083837808 */ /* 0x020fe20006000000 */
[----:B------:R-:W-:Y:S01]  /*5080*/  FMUL.FTZ R49, R98, UR10 ;  /* 0x0000000a62317c20 */ /* 0x000fe20008410000 */
[----:B------:R-:W-:-:S02]  /*5090*/  FSEL R66, R66, -INF , !P5 ;  /* 0xff80000042427808 */ /* 0x000fc40006800000 */
[C---:B------:R-:W-:Y:S02]  /*50a0*/  ISETP.GE.AND P3, PT, R6.reuse, R141, PT ;  /* 0x0000008d0600720c */ /* 0x040fe40003f66270 */
[-C--:B------:R-:W-:Y:S01]  /*50b0*/  ISETP.GE.AND P0, PT, R6, R119.reuse, PT ;  /* 0x000000770600720c */ /* 0x080fe20003f06270 */
[----:B------:R-:W2:Y:S01]  /*50c0*/  MUFU.TANH R121, R50 ;  /* 0x0000003200797308 */ /* 0x000ea20000002400 */
[-C--:B------:R-:W-:Y:S01]  /*50d0*/  ISETP.GE.AND P4, PT, R4, R119.reuse, PT ;  /* 0x000000770400720c */ /* 0x080fe20003f86270 */
[----:B------:R-:W-:Y:S01]  /*50e0*/  VIADD R6, R52, 0x68 ;  /* 0x0000006834067836 */ /* 0x000fe20000000000 */
[----:B------:R-:W-:Y:S01]  /*50f0*/  ISETP.GE.AND P5, PT, R8, R119, PT ;  /* 0x000000770800720c */ /* 0x000fe20003fa6270 */
[----:B------:R-:W-:Y:S01]  /*5100*/  VIADD R8, R52, 0x61 ;  /* 0x0000006134087836 */ /* 0x000fe20000000000 */
[----:B---3--:R-:W-:Y:S02]  /*5110*/  FSEL R65, R65, -INF , !P4 ;  /* 0xff80000041417808 */ /* 0x008fe40006000000 */
[C---:B------:R-:W-:Y:S01]  /*5120*/  ISETP.GE.AND P4, PT, R6.reuse, R141, PT ;  /* 0x0000008d0600720c */ /* 0x040fe20003f86270 */
[----:B------:R-:W3:Y:S01]  /*5130*/  MUFU.TANH R67, R51 ;  /* 0x0000003300437308 */ /* 0x000ee20000002400 */
[----:B-1----:R-:W-:Y:S01]  /*5140*/  FSEL R53, R53, -INF , !P5 ;  /* 0xff80000035357808 */ /* 0x002fe20006800000 */
[----:B------:R-:W-:Y:S01]  /*5150*/  FMUL.FTZ R47, R99, UR10 ;  /* 0x0000000a632f7c20 */ /* 0x000fe20008410000 */
[----:B------:R-:W-:Y:S01]  /*5160*/  ISETP.GE.AND P5, PT, R6, R119, PT ;  /* 0x000000770600720c */ /* 0x000fe20003fa6270 */
[----:B------:R-:W-:-:S04]  /*5170*/  VIADD R6, R52, 0x69 ;  /* 0x0000006934067836 */ /* 0x000fc80000000000 */
[----:B------:R-:W1:Y:S01]  /*5180*/  MUFU.TANH R57, R57 ;  /* 0x0000003900397308 */ /* 0x000e620000002400 */
[----:B--2---:R-:W-:Y:S01]  /*5190*/  FSEL R121, R121, -INF , !P1 ;  /* 0xff80000079797808 */ /* 0x004fe20004800000 */
[----:B------:R-:W-:Y:S01]  /*51a0*/  FMUL.FTZ R50, R89, UR10 ;  /* 0x0000000a59327c20 */ /* 0x000fe20008410000 */
        /* <DEDUP_REMOVED lines=24> */
[----:B------:R-:W-:-:S05]  /*5330*/  ISETP.GT.AND P5, PT, R174, R169, PT ;  /* 0x000000a9ae00720c */ /* 0x000fca0003fa4270 */
        /* <DEDUP_REMOVED lines=11> */
[----:B-1----:R-:W-:Y:S01]  /*53f0*/  FSEL R52, R4, -INF , !P4 ;  /* 0xff80000004347808 */ /* 0x002fe20006000000 */
[----:B------:R-:W-:Y:S01]  /*5400*/  BAR.SYNC.DEFER_BLOCKING 0x0 ;  /* 0x0000000000007b1d */ /* 0x000fe20000010000 */
[----:B------:R-:W-:-:S05]  /*5410*/  ISETP.GE.AND P4, PT, R6, R141, PT ;  /* 0x0000008d0600720c */ /* 0x000fca0003f86270 */
[----:B------:R-:W1:Y:S01]  /*5420*/  MUFU.TANH R41, R41 ;  /* 0x0000002900297308 */ /* 0x000e620000002400 */
[----:B--2---:R-:W-:Y:S02]  /*5430*/  FSEL R50, R50, -INF , !P0 ;  /* 0xff80000032327808 */ /* 0x004fe40004000000 */
[----:B------:R-:W-:-:S05]  /*5440*/  ISETP.GE.AND P0, PT, R6, R119, PT ;  /* 0x000000770600720c */ /* 0x000fca0003f06270 */
[----:B------:R-:W2:Y:S01]  /*5450*/  MUFU.TANH R23, R23 ;  /* 0x0000001700177308 */ /* 0x000ea20000002400 */
[----:B---3--:R-:W-:-:S07]  /*5460*/  FSEL R58, R58, -INF , !P4 ;  /* 0xff8000003a3a7808 */ /* 0x008fce0006000000 */
[----:B------:R-:W3:Y:S01]  /*5470*/  MUFU.TANH R22, R22 ;  /* 0x0000001600167308 */ /* 0x000ee20000002400 */
[----:B-1----:R-:W-:-:S07]  /*5480*/  FSEL R41, R41, -INF , !P3 ;  /* 0xff80000029297808 */ /* 0x002fce0005800000 */
[----:B------:R-:W1:Y:S01]  /*5490*/  MUFU.TANH R21, R21 ;  /* 0x0000001500157308 */ /* 0x000e620000002400 */
[----:B--2---:R-:W-:Y:S02]  /*54a0*/  FSEL R23, R23, -INF , !P2 ;  /* 0xff80000017177808 */ /* 0x004fe40005000000 */
[----:B---3--:R-:W-:Y:S02]  /*54b0*/  FSEL R22, R22, -INF , !P1 ;  /* 0xff80000016167808 */ /* 0x008fe40004800000 */
[----:B-1----:R-:W-:Y:S01]  /*54c0*/  FSEL R21, R21, -INF , !P0 ;  /* 0xff80000015157808 */ /* 0x002fe20004000000 */
        /* <DEDUP_REMOVED lines=43> */
[----:B------:R-:W-:Y:S02]  /*5780*/  IMAD.WIDE R10, R0, 0x4, R180 ;  /* 0x00000004000a7825 */ /* 0x000fe400078e02b4 */
[----:B------:R-:W2:Y:S04]  /*5790*/  LDG.E R9, desc[UR12][R8.64] ;  /* 0x0000000c08097981 */ /* 0x000ea8000c1e1900 */
[----:B------:R-:W2:Y:S01]  /*57a0*/  LDG.E R4, desc[UR12][R10.64] ;  /* 0x0000000c0a047981 */ /* 0x000ea2000c1e1900 */
[----:B------:R-:W-:-:S04]  /*57b0*/  IMAD.IADD R0, R7, 0x1, -R0 ;  /* 0x0000000107007824 */ /* 0x000fc800078e0a00 */
[----:B------:R-:W-:-:S05]  /*57c0*/  IMAD R5, R0, R5, -0x80 ;  /* 0xffffff8000057424 */ /* 0x000fca00078e0205 */
[----:B------:R-:W-:-:S05]  /*57d0*/  SHF.R.S32.HI R7, RZ, 0x1f, R5 ;  /* 0x0000001fff077819 */ /* 0x000fca0000011405 */
[-C--:B------:R-:W-:Y:S02]  /*57e0*/  IMAD R0, R7, R132.reuse, RZ ;  /* 0x0000008407007224 */ /* 0x080fe400078e02ff */
[----:B------:R-:W-:-:S04]  /*57f0*/  IMAD.WIDE.U32 R6, R5, R132, RZ ;  /* 0x0000008405067225 */ /* 0x000fc800078e00ff */
[----:B------:R-:W-:-:S04]  /*5800*/  IMAD R0, R5, R133, R0 ;  /* 0x0000008505007224 */ /* 0x000fc800078e0200 */
[----:B------:R-:W-:Y:S01]  /*5810*/  IMAD.IADD R7, R7, 0x1, R0 ;  /* 0x0000000107077824 */ /* 0x000fe200078e0200 */
[----:B--2---:R-:W-:-:S04]  /*5820*/  IADD3 R4, -R9, R4, RZ ;  /* 0x0000000409047210 */ /* 0x004fc80007ffe1ff */
[----:B------:R-:W-:Y:S01]  /*5830*/  SHF.R.S32.HI R2, RZ, 0x1f, R4 ;  /* 0x0000001fff027819 */ /* 0x000fe20000011404 */
[----:B------:R-:W-:-:S04]  /*5840*/  IMAD.WIDE.U32 R6, R4, UR8, R6 ;  /* 0x0000000804067c25 */ /* 0x000fc8000f8e0006 */
[----:B------:R-:W-:Y:S02]  /*5850*/  IMAD R5, R2, UR8, RZ ;  /* 0x0000000802057c24 */ /* 0x000fe4000f8e02ff */
[----:B------:R-:W-:Y:S02]  /*5860*/  IMAD.MOV.U32 R13, RZ, RZ, R6 ;  /* 0x000000ffff0d7224 */ /* 0x000fe400078e0006 */
[----:B------:R-:W-:-:S05]  /*5870*/  IMAD R5, R4, UR9, R5 ;  /* 0x0000000904057c24 */ /* 0x000fca000f8e0205 */
[----:B------:R-:W-:Y:S01]  /*5880*/  IADD3 R0, R7, R5, RZ ;  /* 0x0000000507007210 */ /* 0x000fe20007ffe0ff */
[----:B------:R-:W-:Y:S06]  /*5890*/  BRA `(.L_x_1355) ;  /* 0x0000000000087947 */ /* 0x000fec0003800000 */
.L_x_1354:
[----:B------:R-:W-:-:S04]  /*58a0*/  LEA R13, -R132, RZ, 0x7 ;  /* 0x000000ff840d7211 */ /* 0x000fc800078e39ff */
[----:B------:R-:W-:-:S07]  /*58b0*/  SHF.R.S32.HI R0, RZ, 0x1f, R13 ;  /* 0x0000001fff007819 */ /* 0x000fce000001140d */
.L_x_1355:
        /* <DEDUP_REMOVED lines=8> */
[C-C-:B------:R-:W-:Y:S01]  /*5940*/  @!P3 IMAD.X R2, R0.reuse, 0x1, R117.reuse, P0 ;  /* 0x000000010002b824 */ /* 0x140fe200000e0675 */
[----:B------:R-:W-:Y:S01]  /*5950*/  @!P2 IADD3 R12, P0, R13, R140, RZ ;  /* 0x0000008c0d0ca210 */ /* 0x000fe20007f1e0ff */
[----:B------:R-:W3:Y:S01]  /*5960*/  @!P2 LDC.64 R6, c[0x0][0x218] ;  /* 0x00008600ff06ab82 */ /* 0x000ee20000000a00 */
[----:B------:R2:W-:Y:S03]  /*5970*/  @P3 STS [R175+0x3004], RZ ;  /* 0x003004ffaf003388 */ /* 0x0005e60000000800 */
[----:B------:R-:W-:Y:S01]  /*5980*/  @!P2 IMAD.X R14, R0, 0x1, R117, P0 ;  /* 0x00000001000ea824 */ /* 0x000fe200000e0675 */
[----:B------:R2:W-:Y:S03]  /*5990*/  @P3 STS.64 [R175+0x3008], RZ ;  /* 0x003008ffaf003388 */ /* 0x0005e60000000a00 */
[----:B------:R-:W4:Y:S08]  /*59a0*/  @!P1 LDC.64 R4, c[0x0][0x218] ;  /* 0x00008600ff049b82 */ /* 0x000f300000000a00 */
[----:B------:R-:W5:Y:S01]  /*59b0*/  @!P3 LDC.64 R10, c[0x0][0x218] ;  /* 0x00008600ff0abb82 */ /* 0x000f620000000a00 */
[----:B-1----:R-:W-:-:S04]  /*59c0*/  @!P3 LEA R16, P4, R15, R8, 0x1 ;  /* 0x000000080f10b211 */ /* 0x002fc800078808ff */
[----:B------:R-:W-:Y:S02]  /*59d0*/  @!P3 LEA.HI.X R17, R15, R9, R2, 0x1, P4 ;  /* 0x000000090f11b211 */ /* 0x000fe400020f0c02 */
        /* <DEDUP_REMOVED lines=8> */
[--C-:B------:R-:W-:Y:S01]  /*5a60*/  @!P1 IMAD.X R12, R0, 0x1, R117.reuse, P0 ;  /* 0x00000001000c9824 */ /* 0x100fe200000e0675 */
        /* <DEDUP_REMOVED lines=107> */
.L_x_1357:
[----:B------:R-:W-:Y:S05]  /*6120*/  BSYNC B0 ;  /* 0x0000000000007941 */ /* 0x000fea0003800000 */
.L_x_1356:
[----:B------:R-:W0:Y:S01]  /*6130*/  LDGDEPBAR ;  /* 0x00000000000079af */ /* 0x000e220000000000 */
[----:B------:R-:W-:-:S04]  /*6140*/  IADD3 R140, P0, R13, R140, RZ ;  /* 0x0000008c0d8c7210 */ /* 0x000fc80007f1e0ff */
[----:B------:R-:W-:-:S09]  /*6150*/  IADD3.X R117, R0, R117, RZ, P0, !PT ;  /* 0x0000007500757210 */ /* 0x000fd200007fe4ff */
.L_x_1353:
[----:B-12---:R-:W-:Y:S01]  /*6160*/  FMNMX.FTZ R5, R80, R74, !PT ;  /* 0x0000004a50057209 */ /* 0x006fe20007810000 */
        /* <DEDUP_REMOVED lines=66> */
[----:B------:R-:W-:Y:S04]  /*6590*/  LDSM.16.MT88.4 R92, [R164+0xb000] ;  /* 0x00b00000a45c783b */ /* 0x000fe80000004200 */
[----:B------:R-:W-:Y:S04]  /*65a0*/  LDSM.16.MT88.4 R84, [R116+0xb000] ;  /* 0x00b000007454783b */ /* 0x000fe80000004200 */
[----:B------:R-:W-:Y:S04]  /*65b0*/  LDSM.16.MT88.4 R8, [R116+0xb400] ;  /* 0x00b400007408783b */ /* 0x000fe80000004200 */
[----:B------:R-:W-:Y:S04]  /*65c0*/  LDSM.16.MT88.4 R12, [R164+0xb400] ;  /* 0x00b40000a40c783b */ /* 0x000fe80000004200 */
[----:B------:R-:W-:Y:S01]  /*65d0*/  LDSM.16.MT88.4 R24, [R164+0x9400] ;  /* 0x00940000a418783b */ /* 0x000fe20000004200 */
[----:B-1----:R-:W-:-:S03]  /*65e0*/  FMNMX.FTZ R5, R4, R5, !PT ;  /* 0x0000000504057209 */ /* 0x002fc60007810000 */
[----:B------:R-:W-:Y:S04]  /*65f0*/  LDSM.16.MT88.4 R16, [R116+0x9400] ;  /* 0x009400007410783b */ /* 0x000fe80000004200 */
[----:B------:R-:W1:Y:S04]  /*6600*/  SHFL.BFLY PT, R4, R7, 0x2, 0x1f ;  /* 0x0c401f0007047f89 */ /* 0x000e6800000e0000 */
[----:B------:R-:W2:Y:S01]  /*6610*/  SHFL.BFLY PT, R2, R5, 0x1, 0x1f ;  /* 0x0c201f0005027f89 */ /* 0x000ea200000e0000 */
[----:B-1----:R-:W-:Y:S02]  /*6620*/  FMNMX.FTZ R4, R7, R4, !PT ;  /* 0x0000000407047209 */ /* 0x002fe40007810000 */
[----:B--2---:R-:W-:-:S03]  /*6630*/  FMNMX.FTZ R2, R5, R2, !PT ;  /* 0x0000000205027209 */ /* 0x004fc60007810000 */
[----:B------:R-:W1:Y:S01]  /*6640*/  SHFL.BFLY PT, R5, R4, 0x1, 0x1f ;  /* 0x0c201f0004057f89 */ /* 0x000e6200000e0000 */
[C---:B------:R-:W-:Y:S01]  /*6650*/  FSETP.NEU.FTZ.AND P0, PT, R2.reuse, -INF , PT ;  /* 0xff8000000200780b */ /* 0x040fe20003f1d000 */
[----:B------:R-:W-:-:S05]  /*6660*/  FMUL.FTZ R61, R2, UR11 ;  /* 0x0000000b023d7c20 */ /* 0x000fca0008410000 */
        /* <DEDUP_REMOVED lines=11> */
[--C-:B------:R-:W-:Y:S01]  /*6720*/  FFMA.FTZ R36, R32, UR11, -R61.reuse ;  /* 0x0000000b20247c23 */ /* 0x100fe2000801083d */
[----:B-1----:R-:W-:Y:S01]  /*6730*/  FMNMX.FTZ R0, R4, R5, !PT ;  /* 0x0000000504007209 */ /* 0x002fe20007810000 */
[--C-:B------:R-:W-:Y:S01]  /*6740*/  FFMA.FTZ R31, R154, UR11, -R61.reuse ;  /* 0x0000000b9a1f7c23 */ /* 0x100fe2000801083d */
[--C-:B------:R-:W-:Y:S01]  /*6750*/  FFMA.FTZ R28, R28, UR11, -R61.reuse ;  /* 0x0000000b1c1c7c23 */ /* 0x100fe2000801083d */
[----:B------:R-:W1:Y:S01]  /*6760*/  MUFU.EX2 R123, R123 ;  /* 0x0000007b007b7308 */ /* 0x000e620000000800 */
[C---:B------:R-:W-:Y:S01]  /*6770*/  FSETP.NEU.FTZ.AND P0, PT, R0.reuse, -INF , PT ;  /* 0xff8000000000780b */ /* 0x040fe20003f1d000 */
[----:B------:R-:W-:Y:S01]  /*6780*/  FMUL.FTZ R42, R0, UR11 ;  /* 0x0000000b002a7c20 */ /* 0x000fe20008410000 */
[--C-:B------:R-:W-:Y:S01]  /*6790*/  FFMA.FTZ R148, R148, UR11, -R61.reuse ;  /* 0x0000000b94947c23 */ /* 0x100fe2000801083d */
[--C-:B------:R-:W-:Y:S01]  /*67a0*/  FFMA.FTZ R144, R144, UR11, -R61.reuse ;  /* 0x0000000b90907c23 */ /* 0x100fe2000801083d */
[--C-:B------:R-:W-:Y:S01]  /*67b0*/  FFMA.FTZ R126, R126, UR11, -R61.reuse ;  /* 0x0000000b7e7e7c23 */ /* 0x100fe2000801083d */
[--C-:B------:R-:W-:Y:S01]  /*67c0*/  FFMA.FTZ R62, R62, UR11, -R61.reuse ;  /* 0x0000000b3e3e7c23 */ /* 0x100fe2000801083d */
[----:B------:R-:W-:Y:S01]  /*67d0*/  FSEL R42, R42, RZ, P0 ;  /* 0x000000ff2a2a7208 */ /* 0x000fe20000000000 */
[----:B------:R-:W-:Y:S01]  /*67e0*/  MUFU.EX2 R130, R130 ;  /* 0x0000008200827308 */ /* 0x000fe20000000800 */
[--C-:B------:R-:W-:Y:S01]  /*67f0*/  FFMA.FTZ R57, R57, UR11, -R61.reuse ;  /* 0x0000000b39397c23 */ /* 0x100fe2000801083d */
[--C-:B------:R-:W-:Y:S01]  /*6800*/  FFMA.FTZ R58, R58, UR11, -R61.reuse ;  /* 0x0000000b3a3a7c23 */ /* 0x100fe2000801083d */
[----:B------:R-:W-:Y:S01]  /*6810*/  LEA R186, P0, R140, UR8, 0x1 ;  /* 0x000000088cba7c11 */ /* 0x000fe2000f8008ff */
[--C-:B------:R-:W-:Y:S01]  /*6820*/  FFMA.FTZ R127, R63, UR11, -R42.reuse ;  /* 0x0000000b3f7f7c23 */ /* 0x100fe2000801082a */
[--C-:B------:R-:W-:Y:S01]  /*6830*/  FFMA.FTZ R138, R101, UR11, -R42.reuse ;  /* 0x0000000b658a7c23 */ /* 0x100fe2000801082a */
[--C-:B------:R-:W-:Y:S01]  /*6840*/  FFMA.FTZ R63, R35, UR11, -R42.reuse ;  /* 0x0000000b233f7c23 */ /* 0x100fe2000801082a */
[--C-:B------:R-:W-:Y:S01]  /*6850*/  FFMA.FTZ R60, R37, UR11, -R42.reuse ;  /* 0x0000000b253c7c23 */ /* 0x100fe2000801082a */
[----:B------:R-:W2:Y:S01]  /*6860*/  MUFU.EX2 R59, R59 ;  /* 0x0000003b003b7308 */ /* 0x000ea20000000800 */
[--C-:B------:R-:W-:Y:S01]  /*6870*/  FFMA.FTZ R51, R71, UR11, -R42.reuse ;  /* 0x0000000b47337c23 */ /* 0x100fe2000801082a */
[----:B-1----:R-:W-:Y:S01]  /*6880*/  F2FP.BF16.F32.PACK_AB R68, R123, R136 ;  /* 0x000000887b44723e */ /* 0x002fe200000010ff */
[--C-:B------:R-:W-:Y:S01]  /*6890*/  FFMA.FTZ R46, R113, UR11, -R42.reuse ;  /* 0x0000000b712e7c23 */ /* 0x100fe2000801082a */
[--C-:B------:R-:W-:Y:S01]  /*68a0*/  FFMA.FTZ R40, R75, UR11, -R42.reuse ;  /* 0x0000000b4b287c23 */ /* 0x100fe2000801082a */
[--C-:B------:R-:W-:Y:S01]  /*68b0*/  FFMA.FTZ R37, R79, UR11, -R42.reuse ;  /* 0x0000000b4f257c23 */ /* 0x100fe2000801082a */
[----:B------:R-:W-:Y:S01]  /*68c0*/  LDSM.16.MT88.4 R100, [R116+0x9000] ;  /* 0x009000007464783b */ /* 0x000fe20000004200 */
[--C-:B------:R-:W-:Y:S01]  /*68d0*/  FFMA.FTZ R35, R34, UR11, -R61.reuse ;  /* 0x0000000b22237c23 */ /* 0x100fe2000801083d */
[----:B------:R-:W-:Y:S01]  /*68e0*/  MUFU.EX2 R127, R127 ;  /* 0x0000007f007f7308 */ /* 0x000fe20000000800 */
[--C-:B------:R-:W-:Y:S01]  /*68f0*/  FFMA.FTZ R32, R29, UR11, -R42.reuse ;  /* 0x0000000b1d207c23 */ /* 0x100fe2000801082a */
[----:B------:R-:W1:Y:S01]  /*6900*/  LDSM.16.MT88.4 R76, [R164+0xd000] ;  /* 0x00d00000a44c783b */ /* 0x000e620000004200 */
[--C-:B------:R-:W-:Y:S01]  /*6910*/  FFMA.FTZ R34, R156, UR11, -R61.reuse ;  /* 0x0000000b9c227c23 */ /* 0x100fe2000801083d */
[--C-:B------:R-:W-:Y:S01]  /*6920*/  FFMA.FTZ R33, R33, UR11, -R42.reuse ;  /* 0x0000000b21217c23 */ /* 0x100fe2000801082a */
[--C-:B------:R-:W-:Y:S01]  /*6930*/  FFMA.FTZ R30, R153, UR11, -R42.reuse ;  /* 0x0000000b991e7c23 */ /* 0x100fe2000801082a */
[--C-:B------:R-:W-:Y:S01]  /*6940*/  FFMA.FTZ R29, R129, UR11, -R42.reuse ;  /* 0x0000000b811d7c23 */ /* 0x100fe2000801082a */
[--C-:B------:R-:W-:Y:S01]  /*6950*/  FFMA.FTZ R129, R152, UR11, -R61.reuse ;  /* 0x0000000b98817c23 */ /* 0x100fe2000801083d */
[----:B------:R-:W3:Y:S01]  /*6960*/  MUFU.EX2 R138, R138 ;  /* 0x0000008a008a7308 */ /* 0x000ee20000000800 */
[----:B--2---:R-:W-:Y:S01]  /*6970*/  F2FP.BF16.F32.PACK_AB R70, R59, R130 ;  /* 0x000000823b46723e */ /* 0x004fe200000010ff */
[--C-:B------:R-:W-:Y:S01]  /*6980*/  FFMA.FTZ R3, R137, UR11, -R42.reuse ;  /* 0x0000000b89037c23 */ /* 0x100fe2000801082a */
[----:B------:R-:W-:Y:S01]  /*6990*/  FFMA.FTZ R137, R142, UR11, -R61 ;  /* 0x0000000b8e897c23 */ /* 0x000fe2000801083d */
[--C-:B------:R-:W-:Y:S01]  /*69a0*/  FFMA.FTZ R142, R139, UR11, -R42.reuse ;  /* 0x0000000b8b8e7c23 */ /* 0x100fe2000801082a */
[--C-:B------:R-:W-:Y:S01]  /*69b0*/  FFMA.FTZ R131, R131, UR11, -R42.reuse ;  /* 0x0000000b83837c23 */ /* 0x100fe2000801082a */
[--C-:B------:R-:W-:Y:S01]  /*69c0*/  FFMA.FTZ R145, R145, UR11, -R42.reuse ;  /* 0x0000000b91917c23 */ /* 0x100fe2000801082a */
[--C-:B------:R-:W-:Y:S01]  /*69d0*/  FFMA.FTZ R121, R121, UR11, -R42.reuse ;  /* 0x0000000b79797c23 */ /* 0x100fe2000801082a */
[----:B------:R-:W-:Y:S01]  /*69e0*/  MUFU.EX2 R63, R63 ;  /* 0x0000003f003f7308 */ /* 0x000fe20000000800 */
[--C-:B------:R-:W-:Y:S01]  /*69f0*/  FFMA.FTZ R53, R53, UR11, -R42.reuse ;  /* 0x0000000b35357c23 */ /* 0x100fe2000801082a */
[----:B------:R-:W-:Y:S01]  /*6a00*/  FADD.FTZ R123, R136, R123 ;  /* 0x0000007b887b7221 */ /* 0x000fe20000010000 */
[--C-:B------:R-:W-:Y:S01]  /*6a10*/  FFMA.FTZ R49, R49, UR11, -R42.reuse ;  /* 0x0000000b31317c23 */ /* 0x100fe2000801082a */
[----:B------:R-:W-:Y:S01]  /*6a20*/  FFMA.FTZ R45, R45, UR11, -R42 ;  /* 0x0000000b2d2d7c23 */ /* 0x000fe2000801082a */
[----:B------:R-:W-:Y:S01]  /*6a30*/  LEA.HI.X R185, R140, UR9, R117, 0x1, P0 ;  /* 0x000000098cb97c11 */ /* 0x000fe200080f0c75 */
[----:B------:R-:W-:-:S02]  /*6a40*/  FADD.FTZ R130, R130, R123 ;  /* 0x0000007b82827221 */ /* 0x000fc40000010000 */
[----:B------:R-:W2:Y:S01]  /*6a50*/  MUFU.EX2 R60, R60 ;  /* 0x0000003c003c7308 */ /* 0x000ea20000000800 */
[----:B---3--:R-:W-:Y:S01]  /*6a60*/  F2FP.BF16.F32.PACK_AB R69, R138, R127 ;  /* 0x0000007f8a45723e */ /* 0x008fe200000010ff */
[----:B------:R-:W-:Y:S01]  /*6a70*/  FADD.FTZ R138, R127, R138 ;  /* 0x0000008a7f8a7221 */ /* 0x000fe20000010000 */
[----:B------:R-:W-:-:S05]  /*6a80*/  FADD.FTZ R59, R59, R130 ;  /* 0x000000823b3b7221 */ /* 0x000fca0000010000 */
[----:B------:R-:W-:Y:S08]  /*6a90*/  MUFU.EX2 R44, R44 ;  /* 0x0000002c002c7308 */ /* 0x000ff00000000800 */
[----:B------:R-:W3:Y:S01]  /*6aa0*/  MUFU.EX2 R43, R43 ;  /* 0x0000002b002b7308 */ /* 0x000ee20000000800 */
[----:B--2---:R-:W-:-:S07]  /*6ab0*/  F2FP.BF16.F32.PACK_AB R71, R60, R63 ;  /* 0x0000003f3c47723e */ /* 0x004fce00000010ff */
[C---:B------:R-:W-:Y:S01]  /*6ac0*/  HMMA.16816.F32.BF16 R88, R68.reuse, R84, RZ ;  /* 0x000000544458723c */ /* 0x040fe200000418ff */
[----:B------:R-:W-:Y:S05]  /*6ad0*/  MUFU.EX2 R39, R39 ;  /* 0x0000002700277308 */ /* 0x000fea0000000800 */
[----:B------:R-:W-:Y:S03]  /*6ae0*/  HMMA.16816.F32.BF16 R84, R68, R86, RZ ;  /* 0x000000564454723c */ /* 0x000fe600000418ff */
[----:B------:R-:W2:Y:S01]  /*6af0*/  MUFU.EX2 R38, R38 ;  /* 0x0000002600267308 */ /* 0x000ea20000000800 */
[----:B---3--:R-:W-:-:S02]  /*6b00*/  F2FP.BF16.F32.PACK_AB R4, R43, R44 ;  /* 0x0000002c2b04723e */ /* 0x008fc400000010ff */
[C---:B------:R-:W-:Y:S05]  /*6b10*/  HMMA.16816.F32.BF16 R96, R68.reuse, R92, RZ ;  /* 0x0000005c4460723c */ /* 0x040fea00000418ff */
[----:B------:R-:W-:Y:S01]  /*6b20*/  MUFU.EX2 R51, R51 ;  /* 0x0000003300337308 */ /* 0x000fe20000000800 */
[C---:B------:R-:W-:Y:S06]  /*6b30*/  HMMA.16816.F32.BF16 R92, R68.reuse, R94, RZ ;  /* 0x0000005e445c723c */ /* 0x040fec00000418ff */
[----:B-1----:R-:W-:Y:S01]  /*6b40*/  HMMA.16816.F32.BF16 R80, R68, R76, RZ ;  /* 0x0000004c4450723c */ /* 0x002fe200000418ff */
[----:B------:R-:W1:Y:S01]  /*6b50*/  MUFU.EX2 R46, R46 ;  /* 0x0000002e002e7308 */ /* 0x000e620000000800 */
[----:B--2---:R-:W-:-:S04]  /*6b60*/  F2FP.BF16.F32.PACK_AB R6, R38, R39 ;  /* 0x000000272606723e */ /* 0x004fc800000010ff */
[C---:B------:R-:W-:Y:S03]  /*6b70*/  HMMA.16816.F32.BF16 R76, R68.reuse, R78, RZ ;  /* 0x0000004e444c723c */ /* 0x040fe600000418ff */
[----:B------:R-:W-:Y:S03]  /*6b80*/  MUFU.EX2 R40, R40 ;  /* 0x0000002800287308 */ /* 0x000fe60000000800 */
[C---:B------:R-:W-:Y:S05]  /*6b90*/  HMMA.16816.F32.BF16 R112, R68.reuse, R108, RZ ;  /* 0x0000006c4470723c */ /* 0x040fea00000418ff */
        /* <DEDUP_REMOVED lines=18> */
[----:B------:R-:W4:Y:S02]  /*6cc0*/  MUFU.EX2 R32, R32 ;  /* 0x0000002000207308 */ /* 0x000f240000000800 */
[C---:B------:R-:W-:Y:S01]  /*6cd0*/  HMMA.16816.F32.BF16 R108, R4.reuse, R26, R108 ;  /* 0x0000001a046c723c */ /* 0x040fe2000004186c */
[--C-:B------:R-:W-:Y:S01]  /*6ce0*/  FFMA.FTZ R25, R128, UR11, -R61.reuse ;  /* 0x0000000b80197c23 */ /* 0x100fe2000801083d */
[--C-:B------:R-:W-:Y:S01]  /*6cf0*/  FFMA.FTZ R128, R151, UR11, -R42.reuse ;  /* 0x0000000b97807c23 */ /* 0x100fe2000801082a */
[--C-:B------:R-:W-:Y:S01]  /*6d00*/  FFMA.FTZ R24, R143, UR11, -R42.reuse ;  /* 0x0000000b8f187c23 */ /* 0x100fe2000801082a */
[--C-:B------:R-:W-:Y:S01]  /*6d10*/  FFMA.FTZ R143, R146, UR11, -R61.reuse ;  /* 0x0000000b928f7c23 */ /* 0x100fe2000801083d */
[--C-:B------:R-:W-:Y:S01]  /*6d20*/  FFMA.FTZ R146, R147, UR11, -R42.reuse ;  /* 0x0000000b93927c23 */ /* 0x100fe2000801082a */
[----:B------:R-:W-:Y:S01]  /*6d30*/  MUFU.EX2 R30, R30 ;  /* 0x0000001e001e7308 */ /* 0x000fe20000000800 */
[C---:B------:R-:W-:Y:S01]  /*6d40*/  HMMA.16816.F32.BF16 R104, R4.reuse, R16, R104 ;  /* 0x000000100468723c */ /* 0x040fe20000041868 */
[--C-:B------:R-:W-:Y:S01]  /*6d50*/  FFMA.FTZ R26, R150, UR11, -R61.reuse ;  /* 0x0000000b961a7c23 */ /* 0x100fe2000801083d */
[--C-:B------:R-:W-:Y:S01]  /*6d60*/  FFMA.FTZ R27, R149, UR11, -R42.reuse ;  /* 0x0000000b951b7c23 */ /* 0x100fe2000801082a */
[--C-:B------:R-:W-:Y:S01]  /*6d70*/  FFMA.FTZ R147, R66, UR11, -R61.reuse ;  /* 0x0000000b42937c23 */ /* 0x100fe2000801083d */
[----:B------:R-:W-:Y:S01]  /*6d80*/  FFMA.FTZ R66, R65, UR11, -R42 ;  /* 0x0000000b41427c23 */ /* 0x000fe2000801082a */
[--C-:B------:R-:W-:Y:S01]  /*6d90*/  FFMA.FTZ R65, R55, UR11, -R61.reuse ;  /* 0x0000000b37417c23 */ /* 0x100fe2000801083d */
[----:B------:R-:W-:Y:S01]  /*6da0*/  HMMA.16816.F32.BF16 R100, R4, R18, R100 ;  /* 0x000000120464723c */ /* 0x000fe20000041864 */
[----:B------:R-:W5:Y:S01]  /*6db0*/  MUFU.EX2 R29, R29 ;  /* 0x0000001d001d7308 */ /* 0x000f620000000800 */
[----:B------:R-:W-:Y:S01]  /*6dc0*/  LDSM.16.MT88.4 R16, [R164+0xa400] ;  /* 0x00a40000a410783b */ /* 0x000fe20000004200 */
[--C-:B------:R-:W-:Y:S01]  /*6dd0*/  FFMA.FTZ R55, R54, UR11, -R61.reuse ;  /* 0x0000000b36377c23 */ /* 0x100fe2000801083d */
[----:B------:R-:W-:-:S02]  /*6de0*/  FFMA.FTZ R54, R48, UR11, -R61 ;  /* 0x0000000b30367c23 */ /* 0x000fc4000801083d */
[C---:B--2---:R-:W-:Y:S03]  /*6df0*/  HMMA.16816.F32.BF16 R80, R4.reuse, R8, R80 ;  /* 0x000000080450723c */ /* 0x044fe60000041850 */
[----:B------:R-:W-:Y:S03]  /*6e00*/  MUFU.EX2 R129, R129 ;  /* 0x0000008100817308 */ /* 0x000fe60000000800 */
[----:B------:R-:W-:Y:S01]  /*6e10*/  HMMA.16816.F32.BF16 R76, R4, R10, R76 ;  /* 0x0000000a044c723c */ /* 0x000fe2000004184c */
[----:B------:R-:W2:Y:S04]  /*6e20*/  LDSM.16.MT88.4 R8, [R116+0xd400] ;  /* 0x00d400007408783b */ /* 0x000ea80000004200 */
[----:B------:R-:W5:Y:S01]  /*6e30*/  MUFU.EX2 R28, R28 ;  /* 0x0000001c001c7308 */ /* 0x000f620000000800 */
[C---:B---3--:R-:W-:Y:S06]  /*6e40*/  HMMA.16816.F32.BF16 R72, R68.reuse, R12, RZ ;  /* 0x0000000c4448723c */ /* 0x048fec00000418ff */
[----:B------:R-:W-:Y:S01]  /*6e50*/  HMMA.16816.F32.BF16 R68, R68, R14, RZ ;  /* 0x0000000e4444723c */ /* 0x000fe200000418ff */
[----:B------:R-:W-:Y:S01]  /*6e60*/  MUFU.EX2 R26, R26 ;  /* 0x0000001a001a7308 */ /* 0x000fe20000000800 */
[----:B------:R-:W-:Y:S07]  /*6e70*/  LDSM.16.MT88.4 R12, [R116+0xa400] ;  /* 0x00a40000740c783b */ /* 0x000fee0000004200 */
[----:B------:R-:W-:Y:S08]  /*6e80*/  MUFU.EX2 R25, R25 ;  /* 0x0000001900197308 */ /* 0x000ff00000000800 */
[----:B------:R-:W-:Y:S08]  /*6e90*/  MUFU.EX2 R128, R128 ;  /* 0x0000008000807308 */ /* 0x000ff00000000800 */
[----:B------:R-:W3:Y:S01]  /*6ea0*/  MUFU.EX2 R27, R27 ;  /* 0x0000001b001b7308 */ /* 0x000ee20000000800 */
[C---:B--2---:R-:W-:Y:S07]  /*6eb0*/  HMMA.16816.F32.BF16 R72, R4.reuse, R8, R72 ;  /* 0x000000080448723c */ /* 0x044fee0000041848 */
[----:B------:R-:W-:Y:S01]  /*6ec0*/  MUFU.EX2 R24, R24 ;  /* 0x0000001800187308 */ /* 0x000fe20000000800 */
[----:B------:R-:W-:Y:S01]  /*6ed0*/  HMMA.16816.F32.BF16 R68, R4, R10, R68 ;  /* 0x0000000a0444723c */ /* 0x000fe20000041844 */
[----:B------:R-:W2:Y:S06]  /*6ee0*/  LDSM.16.MT88.4 R8, [R164+0x9800] ;  /* 0x00980000a408783b */ /* 0x000eac0000004200 */
[----:B------:R-:W3:Y:S01]  /*6ef0*/  MUFU.EX2 R3, R3 ;  /* 0x0000000300037308 */ /* 0x000ee20000000800 */
[----:B-1----:R-:W-:-:S02]  /*6f00*/  F2FP.BF16.F32.PACK_AB R4, R35, R36 ;  /* 0x000000242304723e */ /* 0x002fc400000010ff */
[----:B----4-:R-:W-:Y:S02]  /*6f10*/  F2FP.BF16.F32.PACK_AB R5, R32, R33 ;  /* 0x000000212005723e */ /* 0x010fe400000010ff */
[----:B------:R-:W-:Y:S02]  /*6f20*/  F2FP.BF16.F32.PACK_AB R6, R31, R34 ;  /* 0x000000221f06723e */ /* 0x000fe400000010ff */
[----:B-----5:R-:W-:Y:S01]  /*6f30*/  F2FP.BF16.F32.PACK_AB R7, R29, R30 ;  /* 0x0000001e1d07723e */ /* 0x020fe200000010ff */
[----:B------:R-:W-:Y:S08]  /*6f40*/  MUFU.EX2 R148, R148 ;  /* 0x0000009400947308 */ /* 0x000ff00000000800 */
[----:B------:R-:W1:Y:S08]  /*6f50*/  MUFU.EX2 R143, R143 ;  /* 0x0000008f008f7308 */ /* 0x000e700000000800 */
[----:B------:R-:W-:Y:S08]  /*6f60*/  MUFU.EX2 R144, R144 ;  /* 0x0000009000907308 */ /* 0x000ff00000000800 */
[----:B------:R-:W-:Y:S01]  /*6f70*/  MUFU.EX2 R137, R137 ;  /* 0x0000008900897308 */ /* 0x000fe20000000800 */
[C---:B--2---:R-:W-:Y:S07]  /*6f80*/  HMMA.16816.F32.BF16 R112, R4.reuse, R8, R112 ;  /* 0x000000080470723c */ /* 0x044fee0000041870 */
[----:B------:R-:W-:Y:S01]  /*6f90*/  MUFU.EX2 R146, R146 ;  /* 0x0000009200927308 */ /* 0x000fe20000000800 */
[----:B------:R-:W-:Y:S01]  /*6fa0*/  HMMA.16816.F32.BF16 R108, R4, R10, R108 ;  /* 0x0000000a046c723c */ /* 0x000fe2000004186c */
[----:B------:R-:W2:Y:S06]  /*6fb0*/  LDSM.16.MT88.4 R8, [R116+0x9800] ;  /* 0x009800007408783b */ /* 0x000eac0000004200 */
[----:B------:R4:W5:Y:S08]  /*6fc0*/  MUFU.EX2 R139, R145 ;  /* 0x00000091008b7308 */ /* 0x0009700000000800 */
[----:B------:R-:W-:Y:S08]  /*6fd0*/  MUFU.EX2 R142, R142 ;  /* 0x0000008e008e7308 */ /* 0x000ff00000000800 */
[----:B------:R-:W5:Y:S01]  /*6fe0*/  MUFU.EX2 R131, R131 ;  /* 0x0000008300837308 */ /* 0x000f620000000800 */
[--C-:B----4-:R-:W-:Y:S01]  /*6ff0*/  FFMA.FTZ R145, R64, UR11, -R61.reuse ;  /* 0x0000000b40917c23 */ /* 0x110fe2000801083d */
[--C-:B------:R-:W-:Y:S01]  /*7000*/  FFMA.FTZ R64, R67, UR11, -R42.reuse ;  /* 0x0000000b43407c23 */ /* 0x100fe2000801082a */
[--C-:B------:R-:W-:Y:S01]  /*7010*/  FFMA.FTZ R67, R56, UR11, -R61.reuse ;  /* 0x0000000b38437c23 */ /* 0x100fe2000801083d */
[----:B------:R-:W-:Y:S01]  /*7020*/  FFMA.FTZ R56, R52, UR11, -R61 ;  /* 0x0000000b34387c23 */ /* 0x000fe2000801083d */
[--C-:B------:R-:W-:Y:S01]  /*7030*/  FFMA.FTZ R52, R47, UR11, -R42.reuse ;  /* 0x0000000b2f347c23 */ /* 0x100fe2000801082a */
[----:B------:R-:W-:-:S02]  /*7040*/  FFMA.FTZ R47, R22, UR11, -R42 ;  /* 0x0000000b162f7c23 */ /* 0x000fc4000801082a */
[----:B------:R-:W-:Y:S08]  /*7050*/  MUFU.EX2 R126, R126 ;  /* 0x0000007e007e7308 */ /* 0x000ff00000000800 */
[----:B------:R-:W4:Y:S01]  /*7060*/  MUFU.EX2 R147, R147 ;  /* 0x0000009300937308 */ /* 0x000f220000000800 */
[C---:B--2---:R-:W-:Y:S06]  /*7070*/  HMMA.16816.F32.BF16 R104, R4.reuse, R8, R104 ;  /* 0x000000080468723c */ /* 0x044fec0000041868 */
[C---:B------:R-:W-:Y:S01]  /*7080*/  HMMA.16816.F32.BF16 R100, R4.reuse, R10, R100 ;  /* 0x0000000a0464723c */ /* 0x040fe20000041864 */
[----:B------:R-:W2:Y:S01]  /*7090*/  LDSM.16.MT88.4 R8, [R164+0xb800] ;  /* 0x00b80000a408783b */ /* 0x000ea20000004200 */
[----:B------:R-:W-:Y:S08]  /*70a0*/  MUFU.EX2 R145, R145 ;  /* 0x0000009100917308 */ /* 0x000ff00000000800 */
[----:B------:R-:W4:Y:S08]  /*70b0*/  MUFU.EX2 R62, R62 ;  /* 0x0000003e003e7308 */ /* 0x000f300000000800 */
[----:B------:R-:W-:Y:S08]  /*70c0*/  MUFU.EX2 R121, R121 ;  /* 0x0000007900797308 */ /* 0x000ff00000000800 */
[----:B------:R-:W4:Y:S08]  /*70d0*/  MUFU.EX2 R64, R64 ;  /* 0x0000004000407308 */ /* 0x000f300000000800 */
[----:B------:R-:W-:Y:S01]  /*70e0*/  MUFU.EX2 R66, R66 ;  /* 0x0000004200427308 */ /* 0x000fe20000000800 */
[C---:B--2---:R-:W-:Y:S07]  /*70f0*/  HMMA.16816.F32.BF16 R96, R4.reuse, R8, R96 ;  /* 0x000000080460723c */ /* 0x044fee0000041860 */
[----:B------:R-:W2:Y:S01]  /*7100*/  MUFU.EX2 R53, R53 ;  /* 0x0000003500357308 */ /* 0x000ea20000000800 */
[C---:B------:R-:W-:Y:S01]  /*7110*/  HMMA.16816.F32.BF16 R92, R4.reuse, R10, R92 ;  /* 0x0000000a045c723c */ /* 0x040fe2000004185c */
[----:B------:R-:W3:Y:S06]  /*7120*/  LDSM.16.MT88.4 R8, [R116+0xb800] ;  /* 0x00b800007408783b */ /* 0x000eec0000004200 */
[----:B------:R-:W-:Y:S08]  /*7130*/  MUFU.EX2 R57, R57 ;  /* 0x0000003900397308 */ /* 0x000ff00000000800 */
[----:B------:R-:W-:Y:S08]  /*7140*/  MUFU.EX2 R48, R65 ;  /* 0x0000004100307308 */ /* 0x000ff00000000800 */
[----:B------:R-:W-:Y:S08]  /*7150*/  MUFU.EX2 R55, R55 ;  /* 0x0000003700377308 */ /* 0x000ff00000000800 */
[----:B------:R-:W-:Y:S08]  /*7160*/  MUFU.EX2 R49, R49 ;  /* 0x0000003100317308 */ /* 0x000ff00000000800 */
[----:B------:R-:W-:Y:S01]  /*7170*/  MUFU.EX2 R52, R52 ;  /* 0x0000003400347308 */ /* 0x000fe20000000800 */
[C---:B---3--:R-:W-:Y:S07]  /*7180*/  HMMA.16816.F32.BF16 R88, R4.reuse, R8, R88 ;  /* 0x000000080458723c */ /* 0x048fee0000041858 */
[----:B------:R-:W-:Y:S01]  /*7190*/  MUFU.EX2 R45, R45 ;  /* 0x0000002d002d7308 */ /* 0x000fe20000000800 */
[C---:B------:R-:W-:Y:S01]  /*71a0*/  HMMA.16816.F32.BF16 R84, R4.reuse, R10, R84 ;  /* 0x0000000a0454723c */ /* 0x040fe20000041854 */
[----:B------:R-:W3:Y:S06]  /*71b0*/  LDSM.16.MT88.4 R8, [R164+0xd800] ;  /* 0x00d80000a408783b */ /* 0x000eec0000004200 */
[----:B------:R-:W-:Y:S08]  /*71c0*/  MUFU.EX2 R56, R56 ;  /* 0x0000003800387308 */ /* 0x000ff00000000800 */
[----:B------:R-:W-:Y:S01]  /*71d0*/  MUFU.EX2 R58, R58 ;  /* 0x0000003a003a7308 */ /* 0x000fe20000000800 */
[C---:B---3--:R-:W-:Y:S06]  /*71e0*/  HMMA.16816.F32.BF16 R80, R4.reuse, R8, R80 ;  /* 0x000000080450723c */ /* 0x048fec0000041850 */
[C---:B------:R-:W-:Y:S01]  /*71f0*/  HMMA.16816.F32.BF16 R76, R4.reuse, R10, R76 ;  /* 0x0000000a044c723c */ /* 0x040fe2000004184c */
[----:B------:R-:W3:Y:S05]  /*7200*/  LDSM.16.MT88.4 R8, [R116+0xd800] ;  /* 0x00d800007408783b */ /* 0x000eea0000004200 */
[C---:B---3--:R-:W-:Y:S06]  /*7210*/  HMMA.16816.F32.BF16 R72, R4.reuse, R8, R72 ;  /* 0x000000080448723c */ /* 0x048fec0000041848 */
[----:B------:R-:W-:Y:S01]  /*7220*/  HMMA.16816.F32.BF16 R68, R4, R10, R68 ;  /* 0x0000000a0444723c */ /* 0x000fe20000041844 */
[----:B------:R-:W3:Y:S06]  /*7230*/  LDSM.16.MT88.4 R8, [R164+0x9c00] ;  /* 0x009c0000a408783b */ /* 0x000eec0000004200 */
[----:B------:R-:W-:-:S02]  /*7240*/  F2FP.BF16.F32.PACK_AB R4, R28, R129 ;  /* 0x000000811c04723e */ /* 0x000fc400000010ff */
[----:B------:R-:W-:Y:S02]  /*7250*/  F2FP.BF16.F32.PACK_AB R5, R27, R128 ;  /* 0x000000801b05723e */ /* 0x000fe400000010ff */
[----:B------:R-:W-:Y:S02]  /*7260*/  F2FP.BF16.F32.PACK_AB R6, R25, R26 ;  /* 0x0000001a1906723e */ /* 0x000fe400000010ff */
[----:B------:R-:W-:-:S07]  /*7270*/  F2FP.BF16.F32.PACK_AB R7, R3, R24 ;  /* 0x000000180307723e */ /* 0x000fce00000010ff */
[C---:B---3--:R-:W-:Y:S06]  /*7280*/  HMMA.16816.F32.BF16 R112, R4.reuse, R8, R112 ;  /* 0x000000080470723c */ /* 0x048fec0000041870 */
[C---:B------:R-:W-:Y:S01]  /*7290*/  HMMA.16816.F32.BF16 R108, R4.reuse, R10, R108 ;  /* 0x0000000a046c723c */ /* 0x040fe2000004186c */
[----:B------:R-:W3:Y:S05]  /*72a0*/  LDSM.16.MT88.4 R8, [R116+0x9c00] ;  /* 0x009c00007408783b */ /* 0x000eea0000004200 */
        /* <DEDUP_REMOVED lines=13> */
[----:B------:R-:W-:Y:S01]  /*7380*/  HMMA.16816.F32.BF16 R68, R4, R10, R68 ;  /* 0x0000000a0444723c */ /* 0x000fe20000041844 */
[----:B------:R-:W3:Y:S06]  /*7390*/  LDSM.16.MT88.4 R8, [R164+0xa000] ;  /* 0x00a00000a408783b */ /* 0x000eec0000004200 */
[----:B-1----:R-:W-:-:S02]  /*73a0*/  F2FP.BF16.F32.PACK_AB R4, R143, R148 ;  /* 0x000000948f04723e */ /* 0x002fc400000010ff */
[----:B-----5:R-:W-:Y:S02]  /*73b0*/  F2FP.BF16.F32.PACK_AB R5, R139, R146 ;  /* 0x000000928b05723e */ /* 0x020fe400000010ff */
[----:B------:R-:W-:Y:S02]  /*73c0*/  F2FP.BF16.F32.PACK_AB R6, R137, R144 ;  /* 0x000000908906723e */ /* 0x000fe400000010ff */
[----:B------:R-:W-:-:S07]  /*73d0*/  F2FP.BF16.F32.PACK_AB R7, R131, R142 ;  /* 0x0000008e8307723e */ /* 0x000fce00000010ff */
[C---:B---3--:R-:W-:Y:S06]  /*73e0*/  HMMA.16816.F32.BF16 R112, R4.reuse, R8, R112 ;  /* 0x000000080470723c */ /* 0x048fec0000041870 */
        /* <DEDUP_REMOVED lines=17> */
[----:B------:R-:W-:Y:S01]  /*7500*/  FADD.FTZ R5, R63, R138 ;  /* 0x0000008a3f057221 */ /* 0x000fe20000010000 */
[----:B----4-:R-:W-:Y:S01]  /*7510*/  F2FP.BF16.F32.PACK_AB R4, R147, R126 ;  /* 0x0000007e9304723e */ /* 0x010fe200000010ff */
[----:B------:R-:W-:Y:S01]  /*7520*/  FFMA.FTZ R63, R50, UR11, -R61 ;  /* 0x0000000b323f7c23 */ /* 0x000fe2000801083d */
[----:B------:R-:W-:Y:S01]  /*7530*/  F2FP.BF16.F32.PACK_AB R6, R62, R145 ;  /* 0x000000913e06723e */ /* 0x000fe200000010ff */
[----:B------:R-:W-:Y:S01]  /*7540*/  FADD.FTZ R60, R60, R5 ;  /* 0x000000053c3c7221 */ /* 0x000fe20000010000 */
[----:B------:R-:W-:Y:S01]  /*7550*/  F2FP.BF16.F32.PACK_AB R5, R64, R121 ;  /* 0x000000794005723e */ /* 0x000fe200000010ff */
[----:B------:R-:W3:Y:S01]  /*7560*/  MUFU.EX2 R50, R67 ;  /* 0x0000004300327308 */ /* 0x000ee20000000800 */
[----:B--2---:R-:W-:-:S07]  /*7570*/  F2FP.BF16.F32.PACK_AB R7, R53, R66 ;  /* 0x000000423507723e */ /* 0x004fce00000010ff */
[C---:B------:R-:W-:Y:S01]  /*7580*/  HMMA.16816.F32.BF16 R112, R4.reuse, R16, R112 ;  /* 0x000000100470723c */ /* 0x040fe20000041870 */
[----:B------:R-:W-:Y:S05]  /*7590*/  MUFU.EX2 R63, R63 ;  /* 0x0000003f003f7308 */ /* 0x000fea0000000800 */
[C---:B------:R-:W-:Y:S01]  /*75a0*/  HMMA.16816.F32.BF16 R108, R4.reuse, R18, R108 ;  /* 0x00000012046c723c */ /* 0x040fe2000004186c */
[----:B------:R-:W2:Y:S05]  /*75b0*/  LDSM.16.MT88.4 R16, [R116+0xc400] ;  /* 0x00c400007410783b */ /* 0x000eaa0000004200 */
[C---:B------:R-:W-:Y:S06]  /*75c0*/  HMMA.16816.F32.BF16 R104, R4.reuse, R12, R104 ;  /* 0x0000000c0468723c */ /* 0x040fec0000041868 */
        /* <DEDUP_REMOVED lines=9> */
[C---:B------:R-:W-:Y:S01]  /*7660*/  HMMA.16816.F32.BF16 R68, R4.reuse, R14, R68 ;  /* 0x0000000e0444723c */ /* 0x040fe20000041844 */
[----:B------:R-:W-:Y:S01]  /*7670*/  FADD.FTZ R12, R44, R59 ;  /* 0x0000003b2c0c7221 */ /* 0x000fe20000010000 */
[----:B------:R-:W-:Y:S01]  /*7680*/  FFMA.FTZ R44, R20, UR11, -R42 ;  /* 0x0000000b142c7c23 */ /* 0x000fe2000801082a */
[----:B------:R-:W-:Y:S01]  /*7690*/  FADD.FTZ R13, R51, R60 ;  /* 0x0000003c330d7221 */ /* 0x000fe20000010000 */
[--C-:B------:R-:W-:Y:S01]  /*76a0*/  FFMA.FTZ R51, R41, UR11, -R42.reuse ;  /* 0x0000000b29337c23 */ /* 0x100fe2000801082a */
[--C-:B------:R-:W-:Y:S01]  /*76b0*/  FFMA.FTZ R41, R23, UR11, -R42.reuse ;  /* 0x0000000b17297c23 */ /* 0x100fe2000801082a */
[C---:B-1----:R-:W-:Y:S01]  /*76c0*/  HMMA.16816.F32.BF16 R80, R4.reuse, R8, R80 ;  /* 0x000000080450723c */ /* 0x042fe20000041850 */
[----:B------:R-:W-:Y:S01]  /*76d0*/  FFMA.FTZ R42, R21, UR11, -R42 ;  /* 0x0000000b152a7c23 */ /* 0x000fe2000801082a */
[----:B------:R-:W1:Y:S01]  /*76e0*/  MUFU.EX2 R44, R44 ;  /* 0x0000002c002c7308 */ /* 0x000e620000000800 */
[----:B------:R-:W4:Y:S01]  /*76f0*/  LDSM.16.MT88.4 R20, [R116+0xa800] ;  /* 0x00a800007414783b */ /* 0x000f220000004200 */
[----:B------:R-:W-:Y:S01]  /*7700*/  FADD.FTZ R12, R43, R12 ;  /* 0x0000000c2b0c7221 */ /* 0x000fe20000010000 */
[----:B------:R-:W-:Y:S01]  /*7710*/  FADD.FTZ R13, R46, R13 ;  /* 0x0000000d2e0d7221 */ /* 0x000fe20000010000 */
[----:B------:R-:W-:Y:S01]  /*7720*/  HMMA.16816.F32.BF16 R76, R4, R10, R76 ;  /* 0x0000000a044c723c */ /* 0x000fe2000004184c */
[----:B------:R-:W5:Y:S01]  /*7730*/  LDSM.16.MT88.4 R8, [R164+0xa800] ;  /* 0x00a80000a408783b */ /* 0x000f620000004200 */
[----:B------:R-:W-:Y:S01]  /*7740*/  FADD.FTZ R43, R39, R12 ;  /* 0x0000000c272b7221 */ /* 0x000fe20000010000 */
[----:B------:R-:W-:Y:S01]  /*7750*/  FADD.FTZ R40, R40, R13 ;  /* 0x0000000d28287221 */ /* 0x000fe20000010000 */
[----:B------:R-:W-:Y:S01]  /*7760*/  MUFU.EX2 R39, R54 ;  /* 0x0000003600277308 */ /* 0x000fe20000000800 */
[----:B------:R-:W5:Y:S01]  /*7770*/  LDSM.16.MT88.4 R12, [R116+0xc800] ;  /* 0x00c80000740c783b */ /* 0x000f620000004200 */
[----:B------:R-:W-:Y:S01]  /*7780*/  FADD.FTZ R43, R38, R43 ;  /* 0x0000002b262b7221 */ /* 0x000fe20000010000 */
[----:B---3--:R-:W-:Y:S01]  /*7790*/  F2FP.BF16.F32.PACK_AB R4, R50, R57 ;  /* 0x000000393204723e */ /* 0x008fe200000010ff */
[----:B------:R-:W-:Y:S01]  /*77a0*/  FADD.FTZ R40, R37, R40 ;  /* 0x0000002825287221 */ /* 0x000fe20000010000 */
[----:B------:R-:W-:Y:S01]  /*77b0*/  F2FP.BF16.F32.PACK_AB R5, R52, R49 ;  /* 0x000000313405723e */ /* 0x000fe200000010ff */
[----:B------:R-:W-:Y:S01]  /*77c0*/  FADD.FTZ R36, R36, R43 ;  /* 0x0000002b24247221 */ /* 0x000fe20000010000 */
[----:B------:R-:W-:Y:S01]  /*77d0*/  F2FP.BF16.F32.PACK_AB R6, R55, R48 ;  /* 0x000000303706723e */ /* 0x000fe200000010ff */
[----:B------:R-:W-:Y:S01]  /*77e0*/  MUFU.EX2 R38, R51 ;  /* 0x0000003300267308 */ /* 0x000fe20000000800 */
[----:B-1----:R-:W-:Y:S01]  /*77f0*/  F2FP.BF16.F32.PACK_AB R7, R44, R45 ;  /* 0x0000002d2c07723e */ /* 0x002fe200000010ff */
[----:B------:R-:W-:-:S04]  /*7800*/  FADD.FTZ R35, R35, R36 ;  /* 0x0000002423237221 */ /* 0x000fc80000010000 */
[----:B------:R-:W-:Y:S02]  /*7810*/  FADD.FTZ R34, R34, R35 ;  /* 0x0000002322227221 */ /* 0x000fe40000010000 */
[----:B--2---:R-:W-:Y:S01]  /*7820*/  HMMA.16816.F32.BF16 R96, R4, R16, R96 ;  /* 0x000000100460723c */ /* 0x004fe20000041860 */
[----:B------:R-:W1:Y:S01]  /*7830*/  MUFU.EX2 R41, R41 ;  /* 0x0000002900297308 */ /* 0x000e620000000800 */
[----:B------:R-:W-:-:S04]  /*7840*/  FADD.FTZ R34, R31, R34 ;  /* 0x000000221f227221 */ /* 0x000fc80000010000 */
[----:B------:R-:W-:Y:S01]  /*7850*/  HMMA.16816.F32.BF16 R92, R4, R18, R92 ;  /* 0x00000012045c723c */ /* 0x000fe2000004185c */
[----:B------:R-:W2:Y:S01]  /*7860*/  LDSM.16.MT88.4 R16, [R116+0xe800] ;  /* 0x00e800007410783b */ /* 0x000ea20000004200 */
[----:B------:R-:W-:Y:S01]  /*7870*/  FADD.FTZ R129, R129, R34 ;  /* 0x0000002281817221 */ /* 0x000fe20000010000 */
[----:B------:R-:W-:Y:S03]  /*7880*/  MUFU.EX2 R37, R47 ;  /* 0x0000002f00257308 */ /* 0x000fe60000000800 */
[----:B------:R-:W-:-:S04]  /*7890*/  FADD.FTZ R129, R28, R129 ;  /* 0x000000811c817221 */ /* 0x000fc80000010000 */
[----:B------:R-:W-:Y:S01]  /*78a0*/  FADD.FTZ R26, R26, R129 ;  /* 0x000000811a1a7221 */ /* 0x000fe20000010000 */
[----:B----4-:R-:W-:Y:S01]  /*78b0*/  HMMA.16816.F32.BF16 R104, R4, R20, R104 ;  /* 0x000000140468723c */ /* 0x010fe20000041868 */
[----:B------:R-:W3:Y:S02]  /*78c0*/  MUFU.EX2 R42, R42 ;  /* 0x0000002a002a7308 */ /* 0x000ee40000000800 */
[----:B------:R-:W-:-:S03]  /*78d0*/  FADD.FTZ R25, R25, R26 ;  /* 0x0000001a19197221 */ /* 0x000fc60000010000 */
[----:B-----5:R-:W-:Y:S01]  /*78e0*/  HMMA.16816.F32.BF16 R112, R4, R8, R112 ;  /* 0x000000080470723c */ /* 0x020fe20000041870 */
[----:B------:R-:W-:-:S04]  /*78f0*/  FADD.FTZ R148, R148, R25 ;  /* 0x0000001994947221 */ /* 0x000fc80000010000 */
[----:B------:R-:W-:Y:S01]  /*7900*/  FADD.FTZ R143, R143, R148 ;  /* 0x000000948f8f7221 */ /* 0x000fe20000010000 */
[----:B------:R-:W-:Y:S01]  /*7910*/  HMMA.16816.F32.BF16 R108, R4, R10, R108 ;  /* 0x0000000a046c723c */ /* 0x000fe2000004186c */
[----:B------:R-:W4:Y:S02]  /*7920*/  LDSM.16.MT88.4 R8, [R164+0xe800] ;  /* 0x00e80000a408783b */ /* 0x000f240000004200 */
[----:B------:R-:W-:-:S03]  /*7930*/  FADD.FTZ R144, R144, R143 ;  /* 0x0000008f90907221 */ /* 0x000fc60000010000 */
[----:B------:R-:W-:Y:S01]  /*7940*/  HMMA.16816.F32.BF16 R100, R4, R22, R100 ;  /* 0x000000160464723c */ /* 0x000fe20000041864 */
[----:B------:R-:W5:Y:S01]  /*7950*/  LDSM.16.MT88.4 R20, [R164+0xcc00] ;  /* 0x00cc0000a414783b */ /* 0x000f620000004200 */
[----:B------:R-:W-:-:S04]  /*7960*/  FADD.FTZ R137, R137, R144 ;  /* 0x0000009089897221 */ /* 0x000fc80000010000 */
[C---:B------:R-:W-:Y:S06]  /*7970*/  HMMA.16816.F32.BF16 R88, R4.reuse, R12, R88 ;  /* 0x0000000c0458723c */ /* 0x040fec0000041858 */
[C---:B--2---:R-:W-:Y:S06]  /*7980*/  HMMA.16816.F32.BF16 R72, R4.reuse, R16, R72 ;  /* 0x000000100448723c */ /* 0x044fec0000041848 */
[----:B------:R-:W-:Y:S01]  /*7990*/  HMMA.16816.F32.BF16 R68, R4, R18, R68 ;  /* 0x000000120444723c */ /* 0x000fe20000041844 */
[----:B------:R-:W-:-:S04]  /*79a0*/  FADD.FTZ R17, R33, R40 ;  /* 0x0000002821117221 */ /* 0x000fc80000010000 */
[----:B------:R-:W-:Y:S01]  /*79b0*/  FADD.FTZ R17, R32, R17 ;  /* 0x0000001120117221 */ /* 0x000fe20000010000 */
[C---:B------:R-:W-:Y:S01]  /*79c0*/  HMMA.16816.F32.BF16 R84, R4.reuse, R14, R84 ;  /* 0x0000000e0454723c */ /* 0x040fe20000041854 */
[----:B------:R-:W2:Y:S02]  /*79d0*/  LDSM.16.MT88.4 R12, [R164+0xac00] ;  /* 0x00ac0000a40c783b */ /* 0x000ea40000004200 */
[----:B------:R-:W-:Y:S02]  /*79e0*/  FADD.FTZ R30, R30, R17 ;  /* 0x000000111e1e7221 */ /* 0x000fe40000010000 */
[----:B------:R-:W2:Y:S02]  /*79f0*/  LDSM.16.MT88.4 R16, [R116+0xcc00] ;  /* 0x00cc00007410783b */ /* 0x000ea40000004200 */
[----:B------:R-:W-:Y:S01]  /*7a00*/  FADD.FTZ R29, R29, R30 ;  /* 0x0000001e1d1d7221 */ /* 0x000fe20000010000 */
[----:B----4-:R-:W-:Y:S03]  /*7a10*/  HMMA.16816.F32.BF16 R80, R4, R8, R80 ;  /* 0x000000080450723c */ /* 0x010fe60000041850 */
[----:B------:R-:W-:-:S04]  /*7a20*/  FADD.FTZ R128, R128, R29 ;  /* 0x0000001d80807221 */ /* 0x000fc80000010000 */
[----:B------:R-:W-:Y:S01]  /*7a30*/  FADD.FTZ R27, R27, R128 ;  /* 0x000000801b1b7221 */ /* 0x000fe20000010000 */
[----:B------:R-:W-:Y:S01]  /*7a40*/  HMMA.16816.F32.BF16 R76, R4, R10, R76 ;  /* 0x0000000a044c723c */ /* 0x000fe2000004184c */
[----:B------:R-:W4:Y:S02]  /*7a50*/  LDSM.16.MT88.4 R8, [R116+0xac00] ;  /* 0x00ac00007408783b */ /* 0x000f240000004200 */
[----:B------:R-:W-:-:S04]  /*7a60*/  FADD.FTZ R24, R24, R27 ;  /* 0x0000001b18187221 */ /* 0x000fc80000010000 */
[----:B------:R-:W-:Y:S01]  /*7a70*/  FADD.FTZ R3, R3, R24 ;  /* 0x0000001803037221 */ /* 0x000fe20000010000 */
[----:B------:R-:W-:Y:S02]  /*7a80*/  F2FP.BF16.F32.PACK_AB R4, R63, R56 ;  /* 0x000000383f04723e */ /* 0x000fe400000010ff */
[----:B-1----:R-:W-:Y:S01]  /*7a90*/  F2FP.BF16.F32.PACK_AB R5, R41, R38 ;  /* 0x000000262905723e */ /* 0x002fe200000010ff */
[----:B------:R-:W-:Y:S01]  /*7aa0*/  FADD.FTZ R146, R146, R3 ;  /* 0x0000000392927221 */ /* 0x000fe20000010000 */
[----:B------:R-:W-:Y:S02]  /*7ab0*/  F2FP.BF16.F32.PACK_AB R6, R58, R39 ;  /* 0x000000273a06723e */ /* 0x000fe400000010ff */
[----:B---3--:R-:W-:Y:S01]  /*7ac0*/  F2FP.BF16.F32.PACK_AB R7, R42, R37 ;  /* 0x000000252a07723e */ /* 0x008fe200000010ff */
[----:B------:R-:W-:-:S06]  /*7ad0*/  FADD.FTZ R139, R139, R146 ;  /* 0x000000928b8b7221 */ /* 0x000fcc0000010000 */
[C---:B-----5:R-:W-:Y:S06]  /*7ae0*/  HMMA.16816.F32.BF16 R96, R4.reuse, R20, R96 ;  /* 0x000000140460723c */ /* 0x060fec0000041860 */
[----:B--2---:R-:W-:Y:S01]  /*7af0*/  HMMA.16816.F32.BF16 R112, R4, R12, R112 ;  /* 0x0000000c0470723c */ /* 0x004fe20000041870 */
[----:B------:R-:W-:-:S04]  /*7b00*/  FADD.FTZ R20, R142, R139 ;  /* 0x0000008b8e147221 */ /* 0x000fc80000010000 */
[----:B------:R-:W-:Y:S01]  /*7b10*/  FADD.FTZ R20, R131, R20 ;  /* 0x0000001483147221 */ /* 0x000fe20000010000 */
[----:B------:R-:W-:Y:S03]  /*7b20*/  HMMA.16816.F32.BF16 R88, R4, R16, R88 ;  /* 0x000000100458723c */ /* 0x000fe60000041858 */
[----:B------:R-:W-:-:S03]  /*7b30*/  FADD.FTZ R121, R121, R20 ;  /* 0x0000001479797221 */ /* 0x000fc60000010000 */
[C---:B------:R-:W-:Y:S01]  /*7b40*/  HMMA.16816.F32.BF16 R108, R4.reuse, R14, R108 ;  /* 0x0000000e046c723c */ /* 0x040fe2000004186c */
[----:B------:R-:W-:Y:S01]  /*7b50*/  FADD.FTZ R16, R126, R137 ;  /* 0x000000897e107221 */ /* 0x000fe20000010000 */
[----:B------:R-:W1:Y:S01]  /*7b60*/  LDSM.16.MT88.4 R12, [R164+0xec00] ;  /* 0x00ec0000a40c783b */ /* 0x000e620000004200 */
[----:B------:R-:W-:Y:S02]  /*7b70*/  FADD.FTZ R121, R64, R121 ;  /* 0x0000007940797221 */ /* 0x000fe40000010000 */
[----:B------:R-:W-:Y:S01]  /*7b80*/  FADD.FTZ R16, R147, R16 ;  /* 0x0000001093107221 */ /* 0x000fe20000010000 */
[C---:B----4-:R-:W-:Y:S01]  /*7b90*/  HMMA.16816.F32.BF16 R104, R4.reuse, R8, R104 ;  /* 0x000000080468723c */ /* 0x050fe20000041868 */
[----:B------:R-:W-:Y:S02]  /*7ba0*/  FADD.FTZ R66, R66, R121 ;  /* 0x0000007942427221 */ /* 0x000fe40000010000 */
[----:B------:R-:W-:Y:S02]  /*7bb0*/  FADD.FTZ R145, R145, R16 ;  /* 0x0000001091917221 */ /* 0x000fe40000010000 */
[----:B------:R-:W-:Y:S01]  /*7bc0*/  FADD.FTZ R66, R53, R66 ;  /* 0x0000004235427221 */ /* 0x000fe20000010000 */
[----:B------:R-:W-:Y:S01]  /*7bd0*/  HMMA.16816.F32.BF16 R100, R4, R10, R100 ;  /* 0x0000000a0464723c */ /* 0x000fe20000041864 */
[----:B------:R-:W2:Y:S01]  /*7be0*/  LDSM.16.MT88.4 R8, [R116+0xec00] ;  /* 0x00ec00007408783b */ /* 0x000ea20000004200 */
        /* <DEDUP_REMOVED lines=13> */
[----:B------:R-:W-:-:S03]  /*7cc0*/  FADD.FTZ R38, R41, R38 ;  /* 0x0000002629267221 */ /* 0x000fc60000010000 */
[----:B------:R-:W-:Y:S01]  /*7cd0*/  FADD.FTZ R56, R63, R56 ;  /* 0x000000383f387221 */ /* 0x000fe20000010000 */
[----:B------:R-:W-:-:S03]  /*7ce0*/  FADD.FTZ R37, R37, R38 ;  /* 0x0000002625257221 */ /* 0x000fc60000010000 */
[----:B------:R-:W-:Y:S01]  /*7cf0*/  FADD.FTZ R39, R39, R56 ;  /* 0x0000003827277221 */ /* 0x000fe20000010000 */
[----:B-1----:R-:W-:Y:S01]  /*7d00*/  HMMA.16816.F32.BF16 R80, R4, R12, R80 ;  /* 0x0000000c0450723c */ /* 0x002fe20000041850 */
[----:B------:R-:W-:Y:S02]  /*7d10*/  FADD.FTZ R188, R42, R37 ;  /* 0x000000252abc7221 */ /* 0x000fe40000010000 */
[----:B------:R-:W-:-:S03]  /*7d20*/  FADD.FTZ R187, R58, R39 ;  /* 0x000000273abb7221 */ /* 0x000fc60000010000 */
[C---:B------:R-:W-:Y:S06]  /*7d30*/  HMMA.16816.F32.BF16 R76, R4.reuse, R14, R76 ;  /* 0x0000000e044c723c */ /* 0x040fec000004184c */
[C---:B--2---:R-:W-:Y:S06]  /*7d40*/  HMMA.16816.F32.BF16 R72, R4.reuse, R8, R72 ;  /* 0x000000080448723c */ /* 0x044fec0000041848 */
        /* <DEDUP_REMOVED lines=66> */
.L_x_1359:
[----:B------:R-:W-:-:S04]  /*8170*/  LEA R4, -R134, RZ, 0x7 ;  /* 0x000000ff86047211 */ /* 0x000fc800078e39ff */
[----:B------:R-:W-:-:S07]  /*8180*/  SHF.R.S32.HI R11, RZ, 0x1f, R4 ;  /* 0x0000001fff0b7819 */ /* 0x000fce0000011404 */
.L_x_1360:
        /* <DEDUP_REMOVED lines=249> */
[----:B------:R-:W-:Y:S01]  /*9120*/  FMUL.FTZ R237, R57, UR10 ;  /* 0x0000000a39ed7c20 */ /* 0x000fe20008410000 */
[----:B------:R-:W-:-:S05]  /*9130*/  FMUL.FTZ R233, R59, UR10 ;  /* 0x0000000a3be97c20 */ /* 0x000fca0008410000 */
[----:B------:R-:W-:Y:S01]  /*9140*/  FMUL.FTZ R52, R52, UR10 ;  /* 0x0000000a34347c20 */ /* 0x000fe20008410000 */
[----:B------:R-:W-:Y:S01]  /*9150*/  FMUL.FTZ R54, R54, UR10 ;  /* 0x0000000a36367c20 */ /* 0x000fe20008410000 */
[----:B------:R-:W-:Y:S01]  /*9160*/  MUFU.TANH R237, R237 ;  /* 0x000000ed00ed7308 */ /* 0x000fe20000002400 */
[----:B------:R-:W-:Y:S01]  /*9170*/  FMUL.FTZ R53, R53, UR10 ;  /* 0x0000000a35357c20 */ /* 0x000fe20008410000 */
[----:B------:R-:W-:Y:S02]  /*9180*/  FMUL.FTZ R55, R55, UR10 ;  /* 0x0000000a37377c20 */ /* 0x000fe40008410000 */
[----:B------:R-:W-:Y:S01]  /*9190*/  FMUL.FTZ R3, R66, UR10 ;  /* 0x0000000a42037c20 */ /* 0x000fe20008410000 */
[----:B------:R-:W-:Y:S01]  /*91a0*/  FMUL.FTZ R66, R67, UR10 ;  /* 0x0000000a43427c20 */ /* 0x000fe20008410000 */
[----:B------:R-:W-:Y:S01]  /*91b0*/  FMUL.FTZ R67, R56, UR10 ;  /* 0x0000000a38437c20 */ /* 0x000fe20008410000 */
[----:B------:R-:W-:Y:S01]  /*91c0*/  FMUL.FTZ R56, R58, UR10 ;  /* 0x0000000a3a387c20 */ /* 0x000fe20008410000 */
[----:B------:R-:W-:Y:S01]  /*91d0*/  MUFU.TANH R59, R52 ;  /* 0x00000034003b7308 */ /* 0x000fe20000002400 */
[----:B------:R-:W-:Y:S01]  /*91e0*/  FMUL.FTZ R64, R64, UR10 ;  /* 0x0000000a40407c20 */ /* 0x000fe20008410000 */
[----:B------:R-:W-:Y:S01]  /*91f0*/  FMUL.FTZ R63, R63, UR10 ;  /* 0x0000000a3f3f7c20 */ /* 0x000fe20008410000 */
[C---:B-1----:R-:W-:Y:S05]  /*9200*/  HMMA.16816.F32.BF16 R40, R128.reuse, R120, R40 ;  /* 0x000000788028723c */ /* 0x042fea0000041828 */
[----:B------:R-:W1:Y:S01]  /*9210*/  MUFU.TANH R67, R67 ;  /* 0x0000004300437308 */ /* 0x000e620000002400 */
[C---:B------:R-:W-:Y:S01]  /*9220*/  HMMA.16816.F32.BF16 R36, R128.reuse, R122, R36 ;  /* 0x0000007a8024723c */ /* 0x040fe20000041824 */
[----:B------:R-:W3:Y:S06]  /*9230*/  LDSM.16.M88.4 R120, [R118+0x8400] ;  /* 0x008400007678783b */ /* 0x000eec0000000200 */
[----:B------:R-:W-:Y:S01]  /*9240*/  MUFU.TANH R56, R56 ;  /* 0x0000003800387308 */ /* 0x000fe20000002400 */
[C---:B--2---:R-:W-:Y:S07]  /*9250*/  HMMA.16816.F32.BF16 R48, R128.reuse, R124, R48 ;  /* 0x0000007c8030723c */ /* 0x044fee0000041830 */
[----:B------:R-:W2:Y:S01]  /*9260*/  MUFU.TANH R57, R54 ;  /* 0x0000003600397308 */ /* 0x000ea20000002400 */
[----:B------:R-:W-:Y:S01]  /*9270*/  HMMA.16816.F32.BF16 R44, R128, R126, R44 ;  /* 0x0000007e802c723c */ /* 0x000fe2000004182c */
[----:B------:R-:W4:Y:S01]  /*9280*/  LDSM.16.M88.4 R124, [R118+0x8000] ;  /* 0x00800000767c783b */ /* 0x000f220000000200 */
        /* <DEDUP_REMOVED lines=8> */
[----:B------:R-:W-:-:S05]  /*9310*/  FMUL.FTZ R211, R39, UR10 ;  /* 0x0000000a27d37c20 */ /* 0x000fca0008410000 */
[----:B------:R-:W-:Y:S01]  /*9320*/  FMUL.FTZ R48, R48, UR10 ;  /* 0x0000000a30307c20 */ /* 0x000fe20008410000 */
[----:B------:R-:W-:Y:S01]  /*9330*/  FMUL.FTZ R50, R50, UR10 ;  /* 0x0000000a32327c20 */ /* 0x000fe20008410000 */
[----:B------:R-:W-:Y:S01]  /*9340*/  MUFU.TANH R217, R41 ;  /* 0x0000002900d97308 */ /* 0x000fe20000002400 */
[----:B------:R-:W-:Y:S01]  /*9350*/  FMUL.FTZ R49, R49, UR10 ;  /* 0x0000000a31317c20 */ /* 0x000fe20008410000 */
[----:B------:R-:W-:-:S04]  /*9360*/  FMUL.FTZ R51, R51, UR10 ;  /* 0x0000000a33337c20 */ /* 0x000fc80008410000 */
[----:B------:R-:W-:Y:S01]  /*9370*/  FMUL.FTZ R221, R44, UR10 ;  /* 0x0000000a2cdd7c20 */ /* 0x000fe20008410000 */
[----:B------:R-:W-:Y:S01]  /*9380*/  FMUL.FTZ R46, R46, UR10 ;  /* 0x0000000a2e2e7c20 */ /* 0x000fe20008410000 */
[----:B------:R-:W5:Y:S01]  /*9390*/  S2R R44, SR_TID.X ;  /* 0x00000000002c7919 */ /* 0x000f620000002100 */
[----:B------:R-:W-:Y:S01]  /*93a0*/  FMUL.FTZ R45, R45, UR10 ;  /* 0x0000000a2d2d7c20 */ /* 0x000fe20008410000 */
[----:B------:R-:W-:Y:S01]  /*93b0*/  MUFU.TANH R215, R37 ;  /* 0x0000002500d77308 */ /* 0x000fe20000002400 */
[----:B---3--:R-:W-:Y:S01]  /*93c0*/  HMMA.16816.F32.BF16 R24, R128, R120, R24 ;  /* 0x000000788018723c */ /* 0x008fe20000041818 */
[----:B------:R-:W-:-:S05]  /*93d0*/  FMUL.FTZ R47, R47, UR10 ;  /* 0x0000000a2f2f7c20 */ /* 0x000fca0008410000 */
[C---:B------:R-:W-:Y:S01]  /*93e0*/  HMMA.16816.F32.BF16 R20, R128.reuse, R122, R20 ;  /* 0x0000007a8014723c */ /* 0x040fe20000041814 */
[----:B------:R-:W3:Y:S01]  /*93f0*/  LDSM.16.M88.4 R120, [R118+0x8c00] ;  /* 0x008c00007678783b */ /* 0x000ee20000000200 */
[----:B------:R-:W2:Y:S04]  /*9400*/  MUFU.TANH R221, R221 ;  /* 0x000000dd00dd7308 */ /* 0x000ea80000002400 */
[C---:B----4-:R-:W-:Y:S04]  /*9410*/  HMMA.16816.F32.BF16 R32, R128.reuse, R124, R32 ;  /* 0x0000007c8020723c */ /* 0x050fe80000041820 */
[----:B------:R-:W-:Y:S02]  /*9420*/  MUFU.TANH R219, R46 ;  /* 0x0000002e00db7308 */ /* 0x000fe40000002400 */
[----:B------:R-:W-:Y:S01]  /*9430*/  HMMA.16816.F32.BF16 R28, R128, R126, R28 ;  /* 0x0000007e801c723c */ /* 0x000fe2000004181c */
[----:B------:R-:W4:Y:S01]  /*9440*/  LDSM.16.M88.4 R124, [R118+0x8800] ;  /* 0x00880000767c783b */ /* 0x000f220000000200 */
[----:B------:R-:W-:-:S04]  /*9450*/  DEPBAR.LE SB0, 0x0 ;  /* 0x000080000000791a */ /* 0x000fc80000000000 */
[----:B------:R-:W-:Y:S01]  /*9460*/  MUFU.TANH R209, R40 ;  /* 0x0000002800d17308 */ /* 0x000fe20000002400 */
[----:B------:R-:W-:Y:S01]  /*9470*/  FMUL.FTZ R148, R24, UR10 ;  /* 0x0000000a18947c20 */ /* 0x000fe20008410000 */
[----:B------:R-:W-:Y:S01]  /*9480*/  FMUL.FTZ R26, R26, UR10 ;  /* 0x0000000a1a1a7c20 */ /* 0x000fe20008410000 */
[----:B------:R-:W-:Y:S01]  /*9490*/  FMUL.FTZ R25, R25, UR10 ;  /* 0x0000000a19197c20 */ /* 0x000fe20008410000 */
[----:B------:R-:W-:Y:S01]  /*94a0*/  FMUL.FTZ R27, R27, UR10 ;  /* 0x0000000a1b1b7c20 */ /* 0x000fe20008410000 */
[----:B-----5:R-:W-:Y:S02]  /*94b0*/  IMAD.SHL.U32 R43, R44, 0x2, RZ ;  /* 0x000000022c2b7824 */ /* 0x020fe400078e00ff */
[----:B------:R-:W-:Y:S01]  /*94c0*/  FMUL.FTZ R151, R20, UR10 ;  /* 0x0000000a14977c20 */ /* 0x000fe20008410000 */
[----:B------:R-:W-:Y:S01]  /*94d0*/  FMUL.FTZ R22, R22, UR10 ;  /* 0x0000000a16167c20 */ /* 0x000fe20008410000 */
[----:B------:R-:W-:Y:S01]  /*94e0*/  MUFU.TANH R207, R42 ;  /* 0x0000002a00cf7308 */ /* 0x000fe20000002400 */
[----:B------:R-:W-:Y:S01]  /*94f0*/  FMUL.FTZ R21, R21, UR10 ;  /* 0x0000000a15157c20 */ /* 0x000fe20008410000 */
[----:B------:R-:W-:Y:S01]  /*9500*/  LOP3.LUT R43, R43, 0x6, RZ, 0xc0, !PT ;  /* 0x000000062b2b7812 */ /* 0x000fe200078ec0ff */
[----:B------:R-:W-:Y:S01]  /*9510*/  FMUL.FTZ R23, R23, UR10 ;  /* 0x0000000a17177c20 */ /* 0x000fe20008410000 */
[----:B------:R-:W-:Y:S01]  /*9520*/  FMUL.FTZ R163, R32, UR10 ;  /* 0x0000000a20a37c20 */ /* 0x000fe20008410000 */
[----:B------:R-:W-:-:S02]  /*9530*/  IMAD.SHL.U32 R32, R174, 0x80, RZ ;  /* 0x00000080ae207824 */ /* 0x000fc400078e00ff */
[----:B------:R-:W-:Y:S01]  /*9540*/  FMUL.FTZ R183, R34, UR10 ;  /* 0x0000000a22b77c20 */ /* 0x000fe20008410000 */
[----:B------:R-:W-:Y:S01]  /*9550*/  FMUL.FTZ R197, R33, UR10 ;  /* 0x0000000a21c57c20 */ /* 0x000fe20008410000 */
[----:B------:R-:W-:Y:S01]  /*9560*/  MUFU.TANH R205, R205 ;  /* 0x000000cd00cd7308 */ /* 0x000fe20000002400 */
[----:B------:R-:W-:Y:S01]  /*9570*/  FMUL.FTZ R193, R35, UR10 ;  /* 0x0000000a23c17c20 */ /* 0x000fe20008410000 */
[--C-:B------:R-:W-:Y:S01]  /*9580*/  LOP3.LUT R36, R32, 0x8, R43.reuse, 0xfe, !PT ;  /* 0x0000000820247812 */ /* 0x100fe200078efe2b */
[----:B------:R-:W-:Y:S01]  /*9590*/  FMUL.FTZ R189, R28, UR10 ;  /* 0x0000000a1cbd7c20 */ /* 0x000fe20008410000 */
[--C-:B------:R-:W-:Y:S01]  /*95a0*/  LOP3.LUT R34, R32, 0x10, R43.reuse, 0xfe, !PT ;  /* 0x0000001020227812 */ /* 0x100fe200078efe2b */
[----:B------:R-:W-:Y:S01]  /*95b0*/  FMUL.FTZ R30, R30, UR10 ;  /* 0x0000000a1e1e7c20 */ /* 0x000fe20008410000 */
[C---:B------:R-:W-:Y:S01]  /*95c0*/  ISETP.GE.AND P0, PT, R36.reuse, R141, PT ;  /* 0x0000008d2400720c */ /* 0x040fe20003f06270 */
[C---:B---3--:R-:W-:Y:S01]  /*95d0*/  HMMA.16816.F32.BF16 R8, R128.reuse, R120, R8 ;  /* 0x000000788008723c */ /* 0x048fe20000041808 */
[----:B------:R-:W-:Y:S01]  /*95e0*/  ISETP.GE.AND P5, PT, R36, R119, PT ;  /* 0x000000772400720c */ /* 0x000fe20003fa6270 */
[----:B------:R-:W-:Y:S01]  /*95f0*/  MUFU.TANH R203, R38 ;  /* 0x0000002600cb7308 */ /* 0x000fe20000002400 */
[----:B------:R-:W-:Y:S01]  /*9600*/  ISETP.GE.AND P1, PT, R34, R141, PT ;  /* 0x0000008d2200720c */ /* 0x000fe20003f26270 */
[----:B------:R-:W-:Y:S01]  /*9610*/  FMUL.FTZ R199, R29, UR10 ;  /* 0x0000000a1dc77c20 */ /* 0x000fe20008410000 */
[--C-:B------:R-:W-:Y:S01]  /*9620*/  LOP3.LUT R28, R32, 0x18, R43.reuse, 0xfe, !PT ;  /* 0x00000018201c7812 */ /* 0x100fe200078efe2b */
[C---:B------:R-:W-:Y:S01]  /*9630*/  HMMA.16816.F32.BF16 R4, R128.reuse, R122, R4 ;  /* 0x0000007a8004723c */ /* 0x040fe20000041804 */
[----:B------:R-:W-:Y:S01]  /*9640*/  FMUL.FTZ R121, R65, UR10 ;  /* 0x0000000a41797c20 */ /* 0x000fe20008410000 */
[----:B------:R-:W-:Y:S01]  /*9650*/  FMUL.FTZ R65, R60, UR10 ;  /* 0x0000000a3c417c20 */ /* 0x000fe20008410000 */
[----:B------:R-:W-:Y:S01]  /*9660*/  FMUL.FTZ R60, R61, UR10 ;  /* 0x0000000a3d3c7c20 */ /* 0x000fe20008410000 */
[----:B------:R-:W-:Y:S01]  /*9670*/  FMUL.FTZ R61, R62, UR10 ;  /* 0x0000000a3e3d7c20 */ /* 0x000fe20008410000 */
[----:B-1----:R-:W-:Y:S01]  /*9680*/  FSEL R67, R67, -INF , !P1 ;  /* 0xff80000043437808 */ /* 0x002fe20004800000 */
[C---:B----4-:R-:W-:Y:S01]  /*9690*/  HMMA.16816.F32.BF16 R16, R128.reuse, R124, R16 ;  /* 0x0000007c8010723c */ /* 0x050fe20000041810 */
[----:B------:R-:W-:Y:S01]  /*96a0*/  ISETP.GE.AND P1, PT, R28, R119, PT ;  /* 0x000000771c00720c */ /* 0x000fe20003f26270 */
[----:B------:R-:W1:Y:S01]  /*96b0*/  MUFU.TANH R65, R65 ;  /* 0x0000004100417308 */ /* 0x000e620000002400 */
[----:B------:R-:W-:Y:S01]  /*96c0*/  LOP3.LUT R24, R32, 0x28, R43, 0xfe, !PT ;  /* 0x0000002820187812 */ /* 0x000fe200078efe2b */
[----:B------:R-:W-:Y:S01]  /*96d0*/  FMUL.FTZ R31, R31, UR10 ;  /* 0x0000000a1f1f7c20 */ /* 0x000fe20008410000 */
[----:B--2---:R-:W-:Y:S01]  /*96e0*/  FSEL R57, R57, -INF , !P1 ;  /* 0xff80000039397808 */ /* 0x004fe20004800000 */
[----:B------:R-:W-:Y:S01]  /*96f0*/  HMMA.16816.F32.BF16 R12, R128, R126, R12 ;  /* 0x0000007e800c723c */ /* 0x000fe2000004180c */
[----:B------:R-:W-:-:S02]  /*9700*/  ISETP.GE.AND P1, PT, R24, R141, PT ;  /* 0x0000008d1800720c */ /* 0x000fc40003f26270 */
[--C-:B------:R-:W-:Y:S01]  /*9710*/  LOP3.LUT R20, R32, 0x38, R43.reuse, 0xfe, !PT ;  /* 0x0000003820147812 */ /* 0x100fe200078efe2b */
[----:B------:R-:W2:Y:S01]  /*9720*/  MUFU.TANH R61, R61 ;  /* 0x0000003d003d7308 */ /* 0x000ea20000002400 */
[----:B------:R-:W-:Y:S01]  /*9730*/  FSEL R221, R221, -INF , !P1 ;  /* 0xff800000dddd7808 */ /* 0x000fe20004800000 */
[----:B------:R-:W-:Y:S01]  /*9740*/  FMUL.FTZ R137, R8, UR10 ;  /* 0x0000000a08897c20 */ /* 0x000fe20008410000 */
[--C-:B------:R-:W-:Y:S01]  /*9750*/  LOP3.LUT R8, R32, 0x68, R43.reuse, 0xfe, !PT ;  /* 0x0000006820087812 */ /* 0x100fe200078efe2b */
[----:B------:R-:W-:Y:S01]  /*9760*/  FMUL.FTZ R10, R10, UR10 ;  /* 0x0000000a0a0a7c20 */ /* 0x000fe20008410000 */
[----:B------:R-:W-:Y:S01]  /*9770*/  FMUL.FTZ R9, R9, UR10 ;  /* 0x0000000a09097c20 */ /* 0x000fe20008410000 */
[----:B------:R-:W-:Y:S02]  /*9780*/  FMUL.FTZ R11, R11, UR10 ;  /* 0x0000000a0b0b7c20 */ /* 0x000fe40008410000 */
[----:B------:R-:W3:Y:S01]  /*9790*/  MUFU.TANH R129, R48 ;  /* 0x0000003000817308 */ /* 0x000ee20000002400 */
[----:B-1----:R-:W-:Y:S01]  /*97a0*/  FSEL R41, R65, -INF , !P0 ;  /* 0xff80000041297808 */ /* 0x002fe20004000000 */
[----:B------:R-:W-:Y:S01]  /*97b0*/  FMUL.FTZ R138, R4, UR10 ;  /* 0x0000000a048a7c20 */ /* 0x000fe20008410000 */
[----:B------:R-:W-:Y:S01]  /*97c0*/  ISETP.GE.AND P0, PT, R34, R119, PT ;  /* 0x000000772200720c */ /* 0x000fe20003f06270 */
[----:B------:R-:W-:Y:S01]  /*97d0*/  FMUL.FTZ R62, R6, UR10 ;  /* 0x0000000a063e7c20 */ /* 0x000fe20008410000 */
[--C-:B------:R-:W-:Y:S01]  /*97e0*/  LOP3.LUT R4, R32, 0x78, R43.reuse, 0xfe, !PT ;  /* 0x0000007820047812 */ /* 0x100fe200078efe2b */
[----:B------:R-:W-:Y:S01]  /*97f0*/  FMUL.FTZ R131, R16, UR10 ;  /* 0x0000000a10837c20 */ /* 0x000fe20008410000 */
[----:B------:R-:W-:Y:S01]  /*9800*/  FSEL R65, R56, -INF , !P0 ;  /* 0xff80000038417808 */ /* 0x000fe20004000000 */
[----:B------:R-:W1:Y:S01]  /*9810*/  MUFU.TANH R127, R50 ;  /* 0x00000032007f7308 */ /* 0x000e620000002400 */
[----:B--2---:R-:W-:Y:S01]  /*9820*/  FSEL R37, R61, -INF , !P5 ;  /* 0xff8000003d257808 */ /* 0x004fe20006800000 */
[----:B------:R-:W-:Y:S01]  /*9830*/  FMUL.FTZ R18, R18, UR10 ;  /* 0x0000000a12127c20 */ /* 0x000fe20008410000 */
[-C--:B------:R-:W-:Y:S01]  /*9840*/  ISETP.GE.AND P5, PT, R28, R141.reuse, PT ;  /* 0x0000008d1c00720c */ /* 0x080fe20003fa6270 */
[----:B------:R-:W-:Y:S01]  /*9850*/  FMUL.FTZ R135, R12, UR10 ;  /* 0x0000000a0c877c20 */ /* 0x000fe20008410000 */
[--C-:B------:R-:W-:Y:S01]  /*9860*/  LOP3.LUT R28, R32, 0x20, R43.reuse, 0xfe, !PT ;  /* 0x00000020201c7812 */ /* 0x100fe200078efe2b */
[----:B------:R-:W-:Y:S01]  /*9870*/  FMUL.FTZ R14, R14, UR10 ;  /* 0x0000000a0e0e7c20 */ /* 0x000fe20008410000 */
[----:B------:R-:W-:Y:S01]  /*9880*/  FSEL R59, R59, -INF , !P5 ;  /* 0xff8000003b3b7808 */ /* 0x000fe20006800000 */
[----:B------:R-:W2:Y:S01]  /*9890*/  MUFU.TANH R163, R163 ;  /* 0x000000a300a37308 */ /* 0x000ea20000002400 */
[C---:B------:R-:W-:Y:S01]  /*98a0*/  ISETP.GE.AND P0, PT, R28.reuse, R141, PT ;  /* 0x0000008d1c00720c */ /* 0x040fe20003f06270 */
[----:B------:R-:W-:Y:S01]  /*98b0*/  FMUL.FTZ R17, R17, UR10 ;  /* 0x0000000a11117c20 */ /* 0x000fe20008410000 */
[-C--:B------:R-:W-:Y:S01]  /*98c0*/  ISETP.GE.AND P5, PT, R28, R119.reuse, PT ;  /* 0x000000771c00720c */ /* 0x080fe20003fa6270 */
[----:B------:R-:W-:Y:S01]  /*98d0*/  FMUL.FTZ R19, R19, UR10 ;  /* 0x0000000a13137c20 */ /* 0x000fe20008410000 */
[----:B---3--:R-:W-:Y:S01]  /*98e0*/  FSEL R129, R129, -INF , !P0 ;  /* 0xff80000081817808 */ /* 0x008fe20004000000 */
[----:B------:R-:W-:Y:S01]  /*98f0*/  FMUL.FTZ R13, R13, UR10 ;  /* 0x0000000a0d0d7c20 */ /* 0x000fe20008410000 */
[----:B------:R-:W-:Y:S01]  /*9900*/  ISETP.GE.AND P0, PT, R24, R119, PT ;  /* 0x000000771800720c */ /* 0x000fe20003f06270 */
[----:B------:R-:W3:Y:S01]  /*9910*/  MUFU.TANH R183, R183 ;  /* 0x000000b700b77308 */ /* 0x000ee20000002400 */
[----:B------:R-:W-:Y:S01]  /*9920*/  LOP3.LUT R24, R32, 0x30, R43, 0xfe, !PT ;  /* 0x0000003020187812 */ /* 0x000fe200078efe2b */
[----:B------:R-:W-:Y:S01]  /*9930*/  FMUL.FTZ R15, R15, UR10 ;  /* 0x0000000a0f0f7c20 */ /* 0x000fe20008410000 */
[----:B-1----:R-:W-:Y:S01]  /*9940*/  FSEL R127, R127, -INF , !P5 ;  /* 0xff8000007f7f7808 */ /* 0x002fe20006800000 */
[----:B------:R-:W-:Y:S01]  /*9950*/  FMUL.FTZ R5, R5, UR10 ;  /* 0x0000000a05057c20 */ /* 0x000fe20008410000 */
[----:B------:R-:W-:Y:S01]  /*9960*/  ISETP.GE.AND P5, PT, R24, R141, PT ;  /* 0x0000008d1800720c */ /* 0x000fe20003fa6270 */
[----:B------:R-:W-:Y:S01]  /*9970*/  FMUL.FTZ R7, R7, UR10 ;  /* 0x0000000a07077c20 */ /* 0x000fe20008410000 */
[----:B------:R-:W-:Y:S01]  /*9980*/  FSEL R219, R219, -INF , !P0 ;  /* 0xff800000dbdb7808 */ /* 0x000fe20004000000 */
[----:B------:R-:W1:Y:S01]  /*9990*/  MUFU.TANH R189, R189 ;  /* 0x000000bd00bd7308 */ /* 0x000e620000002400 */
[----:B------:R-:W-:-:S02]  /*99a0*/  FSEL R209, R209, -INF , !P5 ;  /* 0xff800000d1d17808 */ /* 0x000fc40006800000 */
[----:B------:R-:W-:Y:S02]  /*99b0*/  ISETP.GE.AND P1, PT, R24, R119, PT ;  /* 0x000000771800720c */ /* 0x000fe40003f26270 */
[C---:B------:R-:W-:Y:S02]  /*99c0*/  ISETP.GE.AND P0, PT, R20.reuse, R141, PT ;  /* 0x0000008d1400720c */ /* 0x040fe40003f06270 */
[----:B------:R-:W-:Y:S01]  /*99d0*/  ISETP.GE.AND P5, PT, R20, R119, PT ;  /* 0x000000771400720c */ /* 0x000fe20003fa6270 */
[----:B------:R-:W4:Y:S01]  /*99e0*/  MUFU.TANH R161, R30 ;  /* 0x0000001e00a17308 */ /* 0x000f220000002400 */
[----:B------:R-:W-:Y:S02]  /*99f0*/  LOP3.LUT R20, R32, 0x40, R43, 0xfe, !PT ;  /* 0x0000004020147812 */ /* 0x000fe400078efe2b */
[----:B------:R-:W-:Y:S02]  /*9a00*/  FSEL R207, R207, -INF , !P1 ;  /* 0xff800000cfcf7808 */ /* 0x000fe40004800000 */
[----:B------:R-:W-:-:S02]  /*9a10*/  ISETP.GE.AND P1, PT, R20, R141, PT ;  /* 0x0000008d1400720c */ /* 0x000fc40003f26270 */
[----:B------:R-:W-:Y:S01]  /*9a20*/  LOP3.LUT R16, R32, 0x48, R43, 0xfe, !PT ;  /* 0x0000004820107812 */ /* 0x000fe200078efe2b */
[----:B------:R-:W5:Y:S01]  /*9a30*/  MUFU.TANH R148, R148 ;  /* 0x0000009400947308 */ /* 0x000f620000002400 */
[----:B------:R-:W-:Y:S02]  /*9a40*/  FSEL R205, R205, -INF , !P0 ;  /* 0xff800000cdcd7808 */ /* 0x000fe40004000000 */
[----:B------:R-:W-:Y:S02]  /*9a50*/  FSEL R203, R203, -INF , !P5 ;  /* 0xff800000cbcb7808 */ /* 0x000fe40006800000 */
[----:B--2---:R-:W-:Y:S02]  /*9a60*/  FSEL R163, R163, -INF , !P1 ;  /* 0xff800000a3a37808 */ /* 0x004fe40004800000 */
[----:B------:R-:W-:Y:S01]  /*9a70*/  ISETP.GE.AND P0, PT, R20, R119, PT ;  /* 0x000000771400720c */ /* 0x000fe20003f06270 */
[----:B------:R-:W2:Y:S01]  /*9a80*/  MUFU.TANH R147, R26 ;  /* 0x0000001a00937308 */ /* 0x000ea20000002400 */
[----:B------:R-:W-:-:S02]  /*9a90*/  ISETP.GE.AND P5, PT, R16, R141, PT ;  /* 0x0000008d1000720c */ /* 0x000fc40003fa6270 */
[----:B------:R-:W-:Y:S02]  /*9aa0*/  ISETP.GE.AND P1, PT, R16, R119, PT ;  /* 0x000000771000720c */ /* 0x000fe40003f26270 */
[--C-:B------:R-:W-:Y:S02]  /*9ab0*/  LOP3.LUT R16, R32, 0x50, R43.reuse, 0xfe, !PT ;  /* 0x0000005020107812 */ /* 0x100fe400078efe2b */
[----:B---3--:R-:W-:Y:S01]  /*9ac0*/  FSEL R183, R183, -INF , !P0 ;  /* 0xff800000b7b77808 */ /* 0x008fe20004000000 */
[----:B------:R-:W3:Y:S01]  /*9ad0*/  MUFU.TANH R151, R151 ;  /* 0x0000009700977308 */ /* 0x000ee20000002400 */
[----:B------:R-:W-:Y:S02]  /*9ae0*/  ISETP.GE.AND P0, PT, R16, R141, PT ;  /* 0x0000008d1000720c */ /* 0x000fe40003f06270 */
[----:B------:R-:W-:Y:S02]  /*9af0*/  LOP3.LUT R12, R32, 0x58, R43, 0xfe, !PT ;  /* 0x00000058200c7812 */ /* 0x000fe400078efe2b */
[----:B-1----:R-:W-:-:S02]  /*9b00*/  FSEL R189, R189, -INF , !P5 ;  /* 0xff800000bdbd7808 */ /* 0x002fc40006800000 */
[----:B----4-:R-:W-:Y:S01]  /*9b10*/  FSEL R161, R161, -INF , !P1 ;  /* 0xff800000a1a17808 */ /* 0x010fe20004800000 */
[----:B------:R-:W1:Y:S01]  /*9b20*/  MUFU.TANH R145, R22 ;  /* 0x0000001600917308 */ /* 0x000e620000002400 */
[----:B-----5:R-:W-:Y:S02]  /*9b30*/  FSEL R148, R148, -INF , !P0 ;  /* 0xff80000094947808 */ /* 0x020fe40004000000 */
[----:B------:R-:W-:Y:S02]  /*9b40*/  ISETP.GE.AND P5, PT, R16, R119, PT ;  /* 0x000000771000720c */ /* 0x000fe40003fa6270 */
[C---:B------:R-:W-:Y:S02]  /*9b50*/  ISETP.GE.AND P1, PT, R12.reuse, R141, PT ;  /* 0x0000008d0c00720c */ /* 0x040fe40003f26270 */
[----:B------:R-:W-:Y:S01]  /*9b60*/  ISETP.GE.AND P0, PT, R12, R119, PT ;  /* 0x000000770c00720c */ /* 0x000fe20003f06270 */
[----:B------:R-:W4:Y:S01]  /*9b70*/  MUFU.TANH R131, R131 ;  /* 0x0000008300837308 */ /* 0x000f220000002400 */
[----:B------:R-:W-:-:S02]  /*9b80*/  LOP3.LUT R12, R32, 0x60, R43, 0xfe, !PT ;  /* 0x00000060200c7812 */ /* 0x000fc400078efe2b */
[----:B--2---:R-:W-:Y:S02]  /*9b90*/  FSEL R147, R147, -INF , !P5 ;  /* 0xff80000093937808 */ /* 0x004fe40006800000 */
[C---:B------:R-:W-:Y:S02]  /*9ba0*/  ISETP.GE.AND P5, PT, R12.reuse, R141, PT ;  /* 0x0000008d0c00720c */ /* 0x040fe40003fa6270 */
[----:B---3--:R-:W-:Y:S01]  /*9bb0*/  FSEL R151, R151, -INF , !P1 ;  /* 0xff80000097977808 */ /* 0x008fe20004800000 */
[----:B------:R-:W2:Y:S01]  /*9bc0*/  MUFU.TANH R120, R18 ;  /* 0x0000001200787308 */ /* 0x000ea20000002400 */
[----:B-1----:R-:W-:Y:S02]  /*9bd0*/  FSEL R145, R145, -INF , !P0 ;  /* 0xff80000091917808 */ /* 0x002fe40004000000 */
[----:B------:R-:W-:Y:S02]  /*9be0*/  ISETP.GE.AND P1, PT, R12, R119, PT ;  /* 0x000000770c00720c */ /* 0x000fe40003f26270 */
[----:B------:R-:W-:-:S03]  /*9bf0*/  ISETP.GE.AND P0, PT, R8, R141, PT ;  /* 0x0000008d0800720c */ /* 0x000fc60003f06270 */
[----:B------:R-:W-:Y:S01]  /*9c00*/  MUFU.TANH R122, R63 ;  /* 0x0000003f007a7308 */ /* 0x000fe20000002400 */
[----:B----4-:R-:W-:Y:S02]  /*9c10*/  FSEL R131, R131, -INF , !P5 ;  /* 0xff80000083837808 */ /* 0x010fe40006800000 */
[----:B------:R-:W-:Y:S02]  /*9c20*/  ISETP.GE.AND P5, PT, R8, R119, PT ;  /* 0x000000770800720c */ /* 0x000fe40003fa6270 */
[----:B------:R-:W-:-:S03]  /*9c30*/  LOP3.LUT R8, R32, 0x70, R43, 0xfe, !PT ;  /* 0x0000007020087812 */ /* 0x000fc600078efe2b */
[----:B------:R-:W1:Y:S01]  /*9c40*/  MUFU.TANH R63, R14 ;  /* 0x0000000e003f7308 */ /* 0x000e620000002400 */
[----:B--2---:R-:W-:Y:S02]  /*9c50*/  FSEL R120, R120, -INF , !P1 ;  /* 0xff80000078787808 */ /* 0x004fe40004800000 */
[----:B------:R-:W-:-:S05]  /*9c60*/  ISETP.GE.AND P1, PT, R8, R141, PT ;  /* 0x0000008d0800720c */ /* 0x000fca0003f26270 */
[----:B------:R-:W2:Y:S08]  /*9c70*/  MUFU.TANH R137, R137 ;  /* 0x0000008900897308 */ /* 0x000eb00000002400 */
[----:B------:R-:W3:Y:S01]  /*9c80*/  MUFU.TANH R135, R135 ;  /* 0x0000008700877308 */ /* 0x000ee20000002400 */
[----:B-1----:R-:W-:Y:S02]  /*9c90*/  FSEL R63, R63, -INF , !P5 ;  /* 0xff8000003f3f7808 */ /* 0x002fe40006800000 */
[----:B------:R-:W-:-:S05]  /*9ca0*/  ISETP.GE.AND P5, PT, R4, R141, PT ;  /* 0x0000008d0400720c */ /* 0x000fca0003fa6270 */
[----:B------:R-:W1:Y:S01]  /*9cb0*/  MUFU.TANH R61, R10 ;  /* 0x0000000a003d7308 */ /* 0x000e620000002400 */
[----:B--2---:R-:W-:Y:S02]  /*9cc0*/  FSEL R137, R137, -INF , !P1 ;  /* 0xff80000089897808 */ /* 0x004fe40004800000 */
[----:B------:R-:W-:Y:S02]  /*9cd0*/  ISETP.GE.AND P1, PT, R4, R119, PT ;  /* 0x000000770400720c */ /* 0x000fe40003f26270 */
[----:B------:R-:W-:-:S03]  /*9ce0*/  LOP3.LUT R4, R32, R43, RZ, 0xfc, !PT ;  /* 0x0000002b20047212 */ /* 0x000fc600078efcff */
[----:B------:R-:W2:Y:S01]  /*9cf0*/  MUFU.TANH R138, R138 ;  /* 0x0000008a008a7308 */ /* 0x000ea20000002400 */
[----:B---3--:R-:W-:Y:S01]  /*9d00*/  FSEL R135, R135, -INF , !P0 ;  /* 0xff80000087877808 */ /* 0x008fe20004000000 */
[----:B------:R-:W-:Y:S01]  /*9d10*/  VIADD R6, R4, 0x1 ;  /* 0x0000000104067836 */ /* 0x000fe20000000000 */
[----:B------:R-:W-:-:S05]  /*9d20*/  ISETP.GE.AND P0, PT, R8, R119, PT ;  /* 0x000000770800720c */ /* 0x000fca0003f06270 */
[----:B------:R-:W3:Y:S01]  /*9d30*/  MUFU.TANH R121, R121 ;  /* 0x0000007900797308 */ /* 0x000ee20000002400 */
[----:B-1----:R-:W-:Y:S02]  /*9d40*/  FSEL R61, R61, -INF , !P0 ;  /* 0xff8000003d3d7808 */ /* 0x002fe40004000000 */
[----:B------:R-:W-:-:S05]  /*9d50*/  ISETP.GE.AND P0, PT, R6, R141, PT ;  /* 0x0000008d0600720c */ /* 0x000fca0003f06270 */
[----:B------:R-:W1:Y:S01]  /*9d60*/  MUFU.TANH R62, R62 ;  /* 0x0000003e003e7308 */ /* 0x000e620000002400 */
[----:B--2---:R-:W-:Y:S02]  /*9d70*/  FSEL R138, R138, -INF , !P5 ;  /* 0xff8000008a8a7808 */ /* 0x004fe40006800000 */
[----:B------:R-:W-:Y:S01]  /*9d80*/  ISETP.GE.AND P5, PT, R6, R119, PT ;  /* 0x000000770600720c */ /* 0x000fe20003fa6270 */
[----:B------:R-:W-:-:S03]  /*9d90*/  VIADD R6, R4, 0x9 ;  /* 0x0000000904067836 */ /* 0x000fc60000000000 */
[----:B------:R-:W-:Y:S01]  /*9da0*/  FSEL R33, R66, -INF , !P5 ;  /* 0xff80000042217808 */ /* 0x000fe20006800000 */
        /* <DEDUP_REMOVED lines=10> */
[C---:B------:R-:W-:Y:S02]  /*9e50*/  ISETP.GE.AND P5, PT, R6.reuse, R141, PT ;  /* 0x0000008d0600720c */ /* 0x040fe40003fa6270 */
[----:B------:R-:W-:Y:S01]  /*9e60*/  ISETP.GE.AND P1, PT, R6, R119, PT ;  /* 0x000000770600720c */ /* 0x000fe20003f26270 */
[----:B------:R-:W-:Y:S01]  /*9e70*/  VIADD R6, R4, 0x19 ;  /* 0x0000001904067836 */ /* 0x000fe20000000000 */
[----:B------:R-:W-:Y:S01]  /*9e80*/  FSEL R237, R237, -INF , !P5 ;  /* 0xff800000eded7808 */ /* 0x000fe20006800000 */
[----:B------:R-:W2:Y:S01]  /*9e90*/  MUFU.TANH R231, R55 ;  /* 0x0000003700e77308 */ /* 0x000ea20000002400 */
[----:B---3--:R-:W-:Y:S02]  /*9ea0*/  FSEL R233, R233, -INF , !P1 ;  /* 0xff800000e9e97808 */ /* 0x008fe40004800000 */
[----:B------:R-:W-:-:S02]  /*9eb0*/  ISETP.GE.AND P0, PT, R6, R141, PT ;  /* 0x0000008d0600720c */ /* 0x000fc40003f06270 */
[----:B------:R-:W-:Y:S01]  /*9ec0*/  ISETP.GE.AND P5, PT, R6, R119, PT ;  /* 0x000000770600720c */ /* 0x000fe20003fa6270 */
[----:B------:R-:W-:Y:S02]  /*9ed0*/  VIADD R6, R4, 0x21 ;  /* 0x0000002104067836 */ /* 0x000fe40000000000 */
[----:B------:R-:W3:Y:S01]  /*9ee0*/  MUFU.TANH R229, R49 ;  /* 0x0000003100e57308 */ /* 0x000ee20000002400 */
[----:B-1----:R-:W-:Y:S02]  /*9ef0*/  FSEL R235, R235, -INF , !P0 ;  /* 0xff800000ebeb7808 */ /* 0x002fe40004000000 */
[C---:B------:R-:W-:Y:S02]  /*9f00*/  ISETP.GE.AND P1, PT, R6.reuse, R141, PT ;  /* 0x0000008d0600720c */ /* 0x040fe40003f26270 */
[----:B------:R-:W-:Y:S01]  /*9f10*/  ISETP.GE.AND P0, PT, R6, R119, PT ;  /* 0x000000770600720c */ /* 0x000fe20003f06270 */
[----:B------:R-:W-:Y:S02]  /*9f20*/  VIADD R6, R4, 0x29 ;  /* 0x0000002904067836 */ /* 0x000fe40000000000 */
[----:B------:R-:W1:Y:S01]  /*9f30*/  MUFU.TANH R225, R51 ;  /* 0x0000003300e17308 */ /* 0x000e620000002400 */
[----:B--2---:R-:W-:-:S02]  /*9f40*/  FSEL R231, R231, -INF , !P5 ;  /* 0xff800000e7e77808 */ /* 0x004fc40006800000 */
[----:B------:R-:W-:-:S05]  /*9f50*/  ISETP.GE.AND P5, PT, R6, R141, PT ;  /* 0x0000008d0600720c */ /* 0x000fca0003fa6270 */
[----:B------:R-:W2:Y:S01]  /*9f60*/  MUFU.TANH R227, R45 ;  /* 0x0000002d00e37308 */ /* 0x000ea20000002400 */
[----:B---3--:R-:W-:Y:S02]  /*9f70*/  FSEL R229, R229, -INF , !P1 ;  /* 0xff800000e5e57808 */ /* 0x008fe40004800000 */
[----:B------:R-:W-:Y:S01]  /*9f80*/  ISETP.GE.AND P1, PT, R6, R119, PT ;  /* 0x000000770600720c */ /* 0x000fe20003f26270 */
[----:B------:R-:W-:-:S04]  /*9f90*/  VIADD R6, R4, 0x31 ;  /* 0x0000003104067836 */ /* 0x000fc80000000000 */
[----:B------:R-:W3:Y:S01]  /*9fa0*/  MUFU.TANH R223, R47 ;  /* 0x0000002f00df7308 */ /* 0x000ee20000002400 */
[----:B-1----:R-:W-:Y:S02]  /*9fb0*/  FSEL R225, R225, -INF , !P0 ;  /* 0xff800000e1e17808 */ /* 0x002fe40004000000 */
[----:B------:R-:W-:-:S04]  /*9fc0*/  ISETP.GE.AND P0, PT, R6, R141, PT ;  /* 0x0000008d0600720c */ /* 0x000fc80003f06270 */
[----:B------:R-:W-:Y:S01]  /*9fd0*/  FSEL R217, R217, -INF , !P0 ;  /* 0xff800000d9d97808 */ /* 0x000fe20004000000 */
[----:B------:R-:W1:Y:S01]  /*9fe0*/  MUFU.TANH R213, R213 ;  /* 0x000000d500d57308 */ /* 0x000e620000002400 */
[----:B--2---:R-:W-:Y:S02]  /*9ff0*/  FSEL R227, R227, -INF , !P5 ;  /* 0xff800000e3e37808 */ /* 0x004fe40006800000 */
[----:B------:R-:W-:Y:S01]  /*a000*/  ISETP.GE.AND P5, PT, R6, R119, PT ;  /* 0x000000770600720c */ /* 0x000fe20003fa6270 */
[----:B------:R-:W-:-:S04]  /*a010*/  VIADD R6, R4, 0x39 ;  /* 0x0000003904067836 */ /* 0x000fc80000000000 */
[----:B------:R-:W2:Y:S01]  /*a020*/  MUFU.TANH R211, R211 ;  /* 0x000000d300d37308 */ /* 0x000ea20000002400 */
[----:B---3--:R-:W-:Y:S02]  /*a030*/  FSEL R223, R223, -INF , !P1 ;  /* 0xff800000dfdf7808 */ /* 0x008fe40004800000 */
[C---:B------:R-:W-:Y:S02]  /*a040*/  ISETP.GE.AND P1, PT, R6.reuse, R141, PT ;  /* 0x0000008d0600720c */ /* 0x040fe40003f26270 */
[----:B------:R-:W-:Y:S01]  /*a050*/  ISETP.GE.AND P0, PT, R6, R119, PT ;  /* 0x000000770600720c */ /* 0x000fe20003f06270 */
[----:B------:R-:W-:Y:S01]  /*a060*/  VIADD R6, R4, 0x41 ;  /* 0x0000004104067836 */ /* 0x000fe20000000000 */
[----:B------:R-:W-:Y:S01]  /*a070*/  FSEL R215, R215, -INF , !P1 ;  /* 0xff800000d7d77808 */ /* 0x000fe20004800000 */
[----:B------:R-:W3:Y:S01]  /*a080*/  MUFU.TANH R197, R197 ;  /* 0x000000c500c57308 */ /* 0x000ee20000002400 */
[----:B-1----:R-:W-:Y:S02]  /*a090*/  FSEL R213, R213, -INF , !P5 ;  /* 0xff800000d5d57808 */ /* 0x002fe40006800000 */
[----:B------:R-:W-:-:S02]  /*a0a0*/  ISETP.GE.AND P5, PT, R6, R141, PT ;  /* 0x0000008d0600720c */ /* 0x000fc40003fa6270 */
[----:B------:R-:W-:Y:S01]  /*a0b0*/  ISETP.GE.AND P1, PT, R6, R119, PT ;  /* 0x000000770600720c */ /* 0x000fe20003f26270 */
[----:B------:R-:W-:Y:S02]  /*a0c0*/  VIADD R6, R4, 0x49 ;  /* 0x0000004904067836 */ /* 0x000fe40000000000 */
        /* <DEDUP_REMOVED lines=43> */
[----:B--2---:R-:W-:Y:S01]  /*a380*/  FSEL R150, R150, -INF , !P5 ;  /* 0xff80000096967808 */ /* 0x004fe20006800000 */
[----:B------:R-:W-:Y:S01]  /*a390*/  BAR.SYNC.DEFER_BLOCKING 0x0 ;  /* 0x0000000000007b1d */ /* 0x000fe20000010000 */
[----:B------:R-:W-:-:S05]  /*a3a0*/  ISETP.GE.AND P5, PT, R6, R141, PT ;  /* 0x0000008d0600720c */ /* 0x000fca0003fa6270 */
[----:B------:R-:W2:Y:S01]  /*a3b0*/  MUFU.TANH R64, R64 ;  /* 0x0000004000407308 */ /* 0x000ea20000002400 */
[----:B---3--:R-:W-:Y:S02]  /*a3c0*/  FSEL R126, R126, -INF , !P0 ;  /* 0xff8000007e7e7808 */ /* 0x008fe40004000000 */
[----:B------:R-:W-:-:S05]  /*a3d0*/  ISETP.GE.AND P0, PT, R4, R141, PT ;  /* 0x0000008d0400720c */ /* 0x000fca0003f06270 */
[----:B------:R-:W3:Y:S01]  /*a3e0*/  MUFU.TANH R121, R11 ;  /* 0x0000000b00797308 */ /* 0x000ee20000002400 */
[----:B-1----:R-:W-:Y:S02]  /*a3f0*/  FSEL R141, R5, -INF , !P5 ;  /* 0xff800000058d7808 */ /* 0x002fe40006800000 */
[----:B------:R-:W-:-:S05]  /*a400*/  ISETP.GT.AND P5, PT, R174, R169, PT ;  /* 0x000000a9ae00720c */ /* 0x000fca0003fa4270 */
[----:B------:R-:W1:Y:S01]  /*a410*/  MUFU.TANH R3, R3 ;  /* 0x0000000300037308 */ /* 0x000e620000002400 */
[----:B--2---:R-:W-:Y:S02]  /*a420*/  FSEL R9, R64, -INF , !P0 ;  /* 0xff80000040097808 */ /* 0x004fe40004000000 */
[----:B------:R-:W-:-:S05]  /*a430*/  ISETP.GE.AND P0, PT, R6, R119, PT ;  /* 0x000000770600720c */ /* 0x000fca0003f06270 */
[----:B------:R1:W2:Y:S01]  /*a440*/  MUFU.TANH R123, R7 ;  /* 0x00000007007b7308 */ /* 0x0002a20000002400 */
[----:B---3--:R-:W-:Y:S02]  /*a450*/  FSEL R121, R121, -INF , !P1 ;  /* 0xff80000079797808 */ /* 0x008fe40004800000 */
[----:B------:R-:W-:-:S04]  /*a460*/  ISETP.GE.AND P1, PT, R4, R119, PT ;  /* 0x000000770400720c */ /* 0x000fc80003f26270 */
[----:B-1----:R-:W-:Y:S02]  /*a470*/  FSEL R7, R3, -INF , !P1 ;  /* 0xff80000003077808 */ /* 0x002fe40004800000 */
[----:B--2---:R-:W-:Y:S01]  /*a480*/  FSEL R123, R123, -INF , !P0 ;  /* 0xff8000007b7b7808 */ /* 0x004fe20004000000 */
[----:B------:R-:W-:Y:S06]  /*a490*/  @!P5 BRA `(.L_x_1361) ;  /* 0x0000000800c0d947 */ /* 0x000fec0003800000 */
[----:B------:R-:W-:Y:S05]  /*a4a0*/  @!P6 BRA `(.L_x_1362) ;  /* 0x0000000000ece947 */ /* 0x000fea0003800000 */
[----:B------:R-:W1:Y:S02]  /*a4b0*/  LDC R11, c[0x0][0x380] ;  /* 0x0000e000ff0b7b82 */ /* 0x000e640000000800 */
[----:B-1----:R-:W-:-:S04]  /*a4c0*/  IABS R5, R11 ;  /* 0x0000000b00057213 */ /* 0x002fc80000000000 */
[----:B------:R-:W1:Y:S08]  /*a4d0*/  I2F.RP R6, R5 ;  /* 0x0000000500067306 */ /* 0x000e700000209400 */
[----:B-1----:R-:W1:Y:S02]  /*a4e0*/  MUFU.RCP R12, R6 ;  /* 0x00000006000c7308 */ /* 0x002e640000001000 */
[----:B-1----:R-:W-:-:S02]  /*a4f0*/  VIADD R12, R12, 0xffffffe ;  /* 0x0ffffffe0c0c7836 */ /* 0x002fc40000000000 */
[----:B------:R-:W-:-:S04]  /*a500*/  VIADD R6, R32, 0xffffff80 ;  /* 0xffffff8020067836 */ /* 0x000fc80000000000 */
[----:B------:R-:W1:Y:S02]  /*a510*/  F2I.FTZ.U32.TRUNC.NTZ R13, R12 ;  /* 0x0000000c000d7305 */ /* 0x000e64000021f000 */
[----:B-1----:R-:W-:Y:S01]  /*a520*/  IADD3 R3, RZ, -R13, RZ ;  /* 0x8000000dff037210 */ /* 0x002fe20007ffe0ff */
[----:B------:R-:W-:-:S04]  /*a530*/  IMAD.MOV.U32 R12, RZ, RZ, RZ ;  /* 0x000000ffff0c7224 */ /* 0x000fc800078e00ff */
[----:B------:R-:W-:-:S04]  /*a540*/  IMAD R3, R3, R5, RZ ;  /* 0x0000000503037224 */ /* 0x000fc800078e02ff */
[----:B------:R-:W-:Y:S01]  /*a550*/  IMAD.HI.U32 R4, R13, R3, R12 ;  /* 0x000000030d047227 */ /* 0x000fe200078e000c */
[----:B------:R-:W-:Y:S02]  /*a560*/  IABS R3, R32 ;  /* 0x0000002000037213 */ /* 0x000fe40000000000 */
[----:B------:R-:W-:-:S03]  /*a570*/  LOP3.LUT R32, R32, R11, RZ, 0x3c, !PT ;  /* 0x0000000b20207212 */ /* 0x000fc600078e3cff */
        /* <DEDUP_REMOVED lines=30> */
[----:B------:R-:W-:-:S04]  /*a760*/  IMAD.IADD R4, R5, 0x1, -R4 ;  /* 0x0000000105047824 */ /* 0x000fc800078e0a04 */
[----:B------:R-:W-:Y:S02]  /*a770*/  IMAD R11, R4, R11, -0x80 ;  /* 0xffffff80040b7424 */ /* 0x000fe400078e020b */
[----:B------:R-:W1:Y:S03]  /*a780*/  LDC.64 R4, c[0x0][0x230] ;  /* 0x00008c00ff047b82 */ /* 0x000e660000000a00 */
[----:B------:R-:W-:Y:S02]  /*a790*/  SHF.R.S32.HI R13, RZ, 0x1f, R11 ;  /* 0x0000001fff0d7819 */ /* 0x000fe4000001140b */
[----:B--2---:R-:W-:-:S03]  /*a7a0*/  IADD3 R3, -R6, R3, RZ ;  /* 0x0000000306037210 */ /* 0x004fc60007ffe1ff */
[----:B------:R-:W-:-:S04]  /*a7b0*/  IMAD R6, R13, R132, RZ ;  /* 0x000000840d067224 */ /* 0x000fc800078e02ff */
[C---:B------:R-:W-:Y:S02]  /*a7c0*/  IMAD R6, R11.reuse, R133, R6 ;  /* 0x000000850b067224 */ /* 0x040fe400078e0206 */
[----:B------:R-:W-:Y:S01]  /*a7d0*/  IMAD.WIDE.U32 R132, R11, R132, RZ ;  /* 0x000000840b847225 */ /* 0x000fe200078e00ff */
[----:B------:R-:W-:-:S03]  /*a7e0*/  SHF.R.S32.HI R11, RZ, 0x1f, R3 ;  /* 0x0000001fff0b7819 */ /* 0x000fc60000011403 */
[----:B------:R-:W-:Y:S02]  /*a7f0*/  IMAD.IADD R133, R133, 0x1, R6 ;  /* 0x0000000185857824 */ /* 0x000fe400078e0206 */
[----:B-1----:R-:W-:-:S04]  /*a800*/  IMAD R8, R11, R4, RZ ;  /* 0x000000040b087224 */ /* 0x002fc800078e02ff */
[C---:B------:R-:W-:Y:S02]  /*a810*/  IMAD R8, R3.reuse, R5, R8 ;  /* 0x0000000503087224 */ /* 0x040fe400078e0208 */
[----:B------:R-:W-:-:S04]  /*a820*/  IMAD.WIDE.U32 R4, R3, R4, R132 ;  /* 0x0000000403047225 */ /* 0x000fc800078e0084 */
[----:B------:R-:W-:Y:S01]  /*a830*/  IMAD.MOV.U32 R11, RZ, RZ, R4 ;  /* 0x000000ffff0b7224 */ /* 0x000fe200078e0004 */
[----:B------:R-:W-:Y:S01]  /*a840*/  IADD3 R8, R5, R8, RZ ;  /* 0x0000000805087210 */ /* 0x000fe20007ffe0ff */
[----:B------:R-:W-:Y:S06]  /*a850*/  BRA `(.L_x_1363) ;  /* 0x0000000000087947 */ /* 0x000fec0003800000 */
.L_x_1362:
[----:B------:R-:W-:-:S04]  /*a860*/  LEA R11, -R132, RZ, 0x7 ;  /* 0x000000ff840b7211 */ /* 0x000fc800078e39ff */
[----:B------:R-:W-:-:S07]  /*a870*/  SHF.R.S32.HI R8, RZ, 0x1f, R11 ;  /* 0x0000001fff087819 */ /* 0x000fce000001140b */
.L_x_1363:
        /* <DEDUP_REMOVED lines=110> */
.L_x_1365:
[----:B------:R-:W-:Y:S05]  /*af60*/  BSYNC B0 ;  /* 0x0000000000007941 */ /* 0x000fea0003800000 */
.L_x_1364:
[----:B------:R-:W0:Y:S01]  /*af70*/  LDGDEPBAR ;  /* 0x00000000000079af */ /* 0x000e220000000000 */
[----:B------:R-:W-:-:S04]  /*af80*/  LEA R186, P0, R11, R186, 0x1 ;  /* 0x000000ba0bba7211 */ /* 0x000fc800078008ff */
[----:B------:R-:W-:-:S09]  /*af90*/  LEA.HI.X R185, R11, R185, R8, 0x1, P0 ;  /* 0x000000b90bb97211 */ /* 0x000fd200000f0c08 */
.L_x_1361:
[----:B------:R-:W-:Y:S01]  /*afa0*/  FMNMX.FTZ R6, R2, R9, !PT ;  /* 0x0000000902067209 */ /* 0x000fe20007810000 */
[----:B-1----:R-:W-:Y:S01]  /*afb0*/  LDSM.16.MT88.4 R16, [R116+0x9000] ;  /* 0x009000007410783b */ /* 0x002fe20000004200 */
[----:B--2---:R-:W-:Y:S02]  /*afc0*/  FMNMX.FTZ R4, R0, R7, !PT ;  /* 0x0000000700047209 */ /* 0x004fe40007810000 */
[----:B------:R-:W-:Y:S01]  /*afd0*/  FMNMX.FTZ R6, R39, R6, !PT ;  /* 0x0000000627067209 */ /* 0x000fe20007810000 */
[----:B------:R-:W-:Y:S01]  /*afe0*/  LDSM.16.MT88.4 R24, [R164+0xb000] ;  /* 0x00b00000a418783b */ /* 0x000fe20000004200 */
[----:B------:R-:W-:Y:S02]  /*aff0*/  FMNMX.FTZ R4, R33, R4, !PT ;  /* 0x0000000421047209 */ /* 0x000fe40007810000 */
[----:B------:R-:W-:Y:S01]  /*b000*/  FMNMX.FTZ R6, R41, R6, !PT ;  /* 0x0000000629067209 */ /* 0x000fe20007810000 */
[----:B------:R-:W-:Y:S01]  /*b010*/  LDSM.16.MT88.4 R52, [R116+0xd000] ;  /* 0x00d000007434783b */ /* 0x000fe20000004200 */
        /* <DEDUP_REMOVED lines=73> */
[----:B------:R-:W1:Y:S01]  /*b4b0*/  LDSM.16.MT88.4 R8, [R164+0x9000] ;  /* 0x00900000a408783b */ /* 0x000e620000004200 */
[----:B--2---:R-:W-:Y:S01]  /*b4c0*/  FMNMX.FTZ R3, R4, R3, !PT ;  /* 0x0000000304037209 */ /* 0x004fe20007810000 */
[----:B------:R-:W-:Y:S01]  /*b4d0*/  FMUL.FTZ R194, R5, UR11 ;  /* 0x0000000b05c27c20 */ /* 0x000fe20008410000 */
[--C-:B------:R-:W-:Y:S01]  /*b4e0*/  FFMA.FTZ R143, R41, UR11, -R142.reuse ;  /* 0x0000000b298f7c23 */ /* 0x100fe2000801088e */
[--C-:B------:R-:W-:Y:S01]  /*b4f0*/  FFMA.FTZ R140, R35, UR11, -R142.reuse ;  /* 0x0000000b238c7c23 */ /* 0x100fe2000801088e */
[C---:B------:R-:W-:Y:S01]  /*b500*/  FSETP.NEU.FTZ.AND P0, PT, R3.reuse, -INF , PT ;  /* 0xff8000000300780b */ /* 0x040fe20003f1d000 */
[----:B------:R-:W-:Y:S01]  /*b510*/  FMUL.FTZ R128, R3, UR11 ;  /* 0x0000000b03807c20 */ /* 0x000fe20008410000 */
[----:B------:R-:W-:Y:S01]  /*b520*/  LDSM.16.MT88.4 R40, [R164+0xd000] ;  /* 0x00d00000a428783b */ /* 0x000fe20000004200 */
[----:B------:R-:W2:Y:S01]  /*b530*/  MUFU.EX2 R194, R194 ;  /* 0x000000c200c27308 */ /* 0x000ea20000000800 */
[--C-:B------:R-:W-:Y:S01]  /*b540*/  FFMA.FTZ R139, R67, UR11, -R142.reuse ;  /* 0x0000000b438b7c23 */ /* 0x100fe2000801088e */
[--C-:B------:R-:W-:Y:S01]  /*b550*/  FFMA.FTZ R60, R237, UR11, -R142.reuse ;  /* 0x0000000bed3c7c23 */ /* 0x100fe2000801088e */
[----:B------:R-:W-:Y:S01]  /*b560*/  FSEL R128, R128, RZ, P0 ;  /* 0x000000ff80807208 */ /* 0x000fe20000000000 */
[--C-:B------:R-:W-:Y:S01]  /*b570*/  FFMA.FTZ R59, R59, UR11, -R142.reuse ;  /* 0x0000000b3b3b7c23 */ /* 0x100fe2000801088e */
[--C-:B------:R-:W-:Y:S01]  /*b580*/  FFMA.FTZ R2, R235, UR11, -R142.reuse ;  /* 0x0000000beb027c23 */ /* 0x100fe2000801088e */
[--C-:B------:R-:W-:Y:S01]  /*b590*/  FFMA.FTZ R136, R129, UR11, -R142.reuse ;  /* 0x0000000b81887c23 */ /* 0x100fe2000801088e */
[----:B------:R-:W-:Y:S01]  /*b5a0*/  FFMA.FTZ R129, R229, UR11, -R142 ;  /* 0x0000000be5817c23 */ /* 0x000fe2000801088e */
[--C-:B------:R-:W-:Y:S01]  /*b5b0*/  FFMA.FTZ R201, R7, UR11, -R128.reuse ;  /* 0x0000000b07c97c23 */ /* 0x100fe20008010880 */
[----:B------:R-:W-:Y:S01]  /*b5c0*/  FSEL R7, R3, RZ, P0 ;  /* 0x000000ff03077208 */ /* 0x000fe20000000000 */
[--C-:B------:R-:W-:Y:S01]  /*b5d0*/  FFMA.FTZ R154, R33, UR11, -R128.reuse ;  /* 0x0000000b219a7c23 */ /* 0x100fe20008010880 */
[--C-:B------:R-:W-:Y:S01]  /*b5e0*/  FFMA.FTZ R155, R37, UR11, -R128.reuse ;  /* 0x0000000b259b7c23 */ /* 0x100fe20008010880 */
[--C-:B------:R-:W-:Y:S01]  /*b5f0*/  FFMA.FTZ R130, R29, UR11, -R128.reuse ;  /* 0x0000000b1d827c23 */ /* 0x100fe20008010880 */
[----:B------:R-:W3:Y:S01]  /*b600*/  LDSM.16.MT88.4 R32, [R116+0xb000] ;  /* 0x00b000007420783b */ /* 0x000ee20000004200 */
[----:B------:R-:W-:Y:S01]  /*b610*/  FADD.FTZ R7, R0, -R7 ;  /* 0x8000000700077221 */ /* 0x000fe20000010000 */
[----:B------:R-:W-:Y:S01]  /*b620*/  MUFU.EX2 R192, R192 ;  /* 0x000000c000c07308 */ /* 0x000fe20000000800 */
[--C-:B------:R-:W-:Y:S01]  /*b630*/  FFMA.FTZ R133, R65, UR11, -R128.reuse ;  /* 0x0000000b41857c23 */ /* 0x100fe20008010880 */
[-C--:B--2---:R-:W-:Y:S01]  /*b640*/  FMUL.FTZ R44, R72, R194.reuse ;  /* 0x000000c2482c7220 */ /* 0x084fe20000410000 */
[----:B------:R-:W-:Y:S01]  /*b650*/  FMUL.FTZ R156, R7, UR11 ;  /* 0x0000000b079c7c20 */ /* 0x000fe20008410000 */
[-C--:B------:R-:W-:Y:S01]  /*b660*/  FMUL.FTZ R45, R73, R194.reuse ;  /* 0x000000c2492d7220 */ /* 0x080fe20000410000 */
[-C--:B------:R-:W-:Y:S01]  /*b670*/  FMUL.FTZ R4, R112, R194.reuse ;  /* 0x000000c270047220 */ /* 0x080fe20000410000 */
[-C--:B------:R-:W-:Y:S01]  /*b680*/  FMUL.FTZ R5, R113, R194.reuse ;  /* 0x000000c271057220 */ /* 0x080fe20000410000 */
[-C--:B------:R-:W-:Y:S01]  /*b690*/  FMUL.FTZ R108, R108, R194.reuse ;  /* 0x000000c26c6c7220 */ /* 0x080fe20000410000 */
[----:B------:R-:W2:Y:S01]  /*b6a0*/  MUFU.EX2 R152, R152 ;  /* 0x0000009800987308 */ /* 0x000ea20000000800 */
[-C--:B------:R-:W-:Y:S01]  /*b6b0*/  FMUL.FTZ R109, R109, R194.reuse ;  /* 0x000000c26d6d7220 */ /* 0x080fe20000410000 */
[--C-:B------:R-:W-:Y:S01]  /*b6c0*/  FFMA.FTZ R58, R233, UR11, -R128.reuse ;  /* 0x0000000be93a7c23 */ /* 0x100fe20008010880 */
[--C-:B------:R-:W-:Y:S01]  /*b6d0*/  FFMA.FTZ R57, R57, UR11, -R128.reuse ;  /* 0x0000000b39397c23 */ /* 0x100fe20008010880 */
[--C-:B------:R-:W-:Y:S01]  /*b6e0*/  FFMA.FTZ R0, R231, UR11, -R128.reuse ;  /* 0x0000000be7007c23 */ /* 0x100fe20008010880 */
[-C--:B------:R-:W-:Y:S01]  /*b6f0*/  FMUL.FTZ R12, R104, R194.reuse ;  /* 0x000000c2680c7220 */ /* 0x080fe20000410000 */
[-C--:B------:R-:W-:Y:S01]  /*b700*/  FMUL.FTZ R13, R105, R194.reuse ;  /* 0x000000c2690d7220 */ /* 0x080fe20000410000 */
[-C--:B------:R-:W-:Y:S01]  /*b710*/  FMUL.FTZ R20, R96, R194.reuse ;  /* 0x000000c260147220 */ /* 0x080fe20000410000 */
[----:B------:R-:W4:Y:S01]  /*b720*/  MUFU.EX2 R156, R156 ;  /* 0x0000009c009c7308 */ /* 0x000f220000000800 */
[-C--:B------:R-:W-:Y:S01]  /*b730*/  FMUL.FTZ R21, R97, R194.reuse ;  /* 0x000000c261157220 */ /* 0x080fe20000410000 */
[-C--:B------:R-:W-:Y:S01]  /*b740*/  FMUL.FTZ R28, R88, R194.reuse ;  /* 0x000000c2581c7220 */ /* 0x080fe20000410000 */
[-C--:B------:R-:W-:Y:S01]  /*b750*/  FMUL.FTZ R29, R89, R194.reuse ;  /* 0x000000c2591d7220 */ /* 0x080fe20000410000 */
[-C--:B------:R-:W-:Y:S01]  /*b760*/  FMUL.FTZ R36, R80, R194.reuse ;  /* 0x000000c250247220 */ /* 0x080fe20000410000 */
[-C--:B------:R-:W-:Y:S01]  /*b770*/  FMUL.FTZ R37, R81, R194.reuse ;  /* 0x000000c251257220 */ /* 0x080fe20000410000 */
[-C--:B------:R-:W-:Y:S01]  /*b780*/  FMUL.FTZ R100, R100, R194.reuse ;  /* 0x000000c264647220 */ /* 0x080fe20000410000 */
[----:B------:R-:W-:Y:S01]  /*b790*/  FMUL.FTZ R101, R101, R194 ;  /* 0x000000c265657220 */ /* 0x000fe20000410000 */
[----:B------:R-:W-:Y:S01]  /*b7a0*/  MUFU.EX2 R143, R143 ;  /* 0x0000008f008f7308 */ /* 0x000fe20000000800 */
[----:B--2---:R-:W-:Y:S01]  /*b7b0*/  F2FP.BF16.F32.PACK_AB R48, R152, R192 ;  /* 0x000000c09830723e */ /* 0x004fe200000010ff */
        /* <DEDUP_REMOVED lines=10> */
[----:B------:R-:W4:Y:S01]  /*b860*/  LDSM.16.MT88.4 R72, [R164+0x9400] ;  /* 0x00940000a448783b */ /* 0x000f220000004200 */
        /* <DEDUP_REMOVED lines=10> */
[-C--:B------:R-:W-:Y:S01]  /*b910*/  FMUL.FTZ R38, R82, R156.reuse ;  /* 0x0000009c52267220 */ /* 0x080fe20000410000 */
[----:B------:R-:W5:Y:S01]  /*b920*/  MUFU.EX2 R154, R154 ;  /* 0x0000009a009a7308 */ /* 0x000f620000000800 */
[----:B--2---:R-:W-:Y:S01]  /*b930*/  F2FP.BF16.F32.PACK_AB R50, R140, R143 ;  /* 0x0000008f8c32723e */ /* 0x004fe200000010ff */
        /* <DEDUP_REMOVED lines=9> */
[----:B------:R-:W-:Y:S01]  /*b9d0*/  FMUL.FTZ R79, R79, R156 ;  /* 0x0000009c4f4f7220 */ /* 0x000fe20000410000 */
[-C--:B------:R-:W-:Y:S01]  /*b9e0*/  FMUL.FTZ R68, R68, R194.reuse ;  /* 0x000000c244447220 */ /* 0x080fe20000410000 */
[----:B------:R-:W-:Y:S01]  /*b9f0*/  FMUL.FTZ R69, R69, R194 ;  /* 0x000000c245457220 */ /* 0x000fe20000410000 */
[-C--:B------:R-:W-:Y:S01]  /*ba00*/  FMUL.FTZ R70, R70, R156.reuse ;  /* 0x0000009c46467220 */ /* 0x080fe20000410000 */
[----:B------:R-:W-:Y:S01]  /*ba10*/  FMUL.FTZ R71, R71, R156 ;  /* 0x0000009c47477220 */ /* 0x000fe20000410000 */
[----:B------:R-:W2:Y:S01]  /*ba20*/  MUFU.EX2 R130, R130 ;  /* 0x0000008200827308 */ /* 0x000ea20000000800 */
[----:B-----5:R-:W-:Y:S01]  /*ba30*/  F2FP.BF16.F32.PACK_AB R49, R154, R201 ;  /* 0x000000c99a31723e */ /* 0x020fe200000010ff */
[----:B------:R-:W5:Y:S01]  /*ba40*/  LDSM.16.MT88.4 R64, [R116+0x9400] ;  /* 0x009400007440783b */ /* 0x000f620000004200 */
[----:B------:R-:W-:Y:S01]  /*ba50*/  FFMA.FTZ R132, R127, UR11, -R128 ;  /* 0x0000000b7f847c23 */ /* 0x000fe20008010880 */
[--C-:B------:R-:W-:Y:S01]  /*ba60*/  FFMA.FTZ R124, R221, UR11, -R142.reuse ;  /* 0x0000000bdd7c7c23 */ /* 0x100fe2000801088e */
[----:B------:R-:W-:Y:S01]  /*ba70*/  FFMA.FTZ R119, R227, UR11, -R142 ;  /* 0x0000000be3777c23 */ /* 0x000fe2000801088e */
        /* <DEDUP_REMOVED lines=8> */
[--C-:B------:R-:W-:Y:S01]  /*bb00*/  FFMA.FTZ R207, R207, UR11, -R128.reuse ;  /* 0x0000000bcfcf7c23 */ /* 0x100fe20008010880 */
[--C-:B------:R-:W-:Y:S01]  /*bb10*/  FFMA.FTZ R162, R213, UR11, -R128.reuse ;  /* 0x0000000bd5a27c23 */ /* 0x100fe20008010880 */
[----:B------:R-:W4:Y:S01]  /*bb20*/  MUFU.EX2 R60, R60 ;  /* 0x0000003c003c7308 */ /* 0x000f220000000800 */
[----:B--2---:R-:W-:Y:S01]  /*bb30*/  F2FP.BF16.F32.PACK_AB R51, R130, R155 ;  /* 0x0000009b8233723e */ /* 0x004fe200000010ff */
[--C-:B------:R-:W-:Y:S01]  /*bb40*/  FFMA.FTZ R203, R203, UR11, -R128.reuse ;  /* 0x0000000bcbcb7c23 */ /* 0x100fe20008010880 */
[----:B------:R-:W-:Y:S01]  /*bb50*/  FFMA.FTZ R158, R211, UR11, -R128 ;  /* 0x0000000bd39e7c23 */ /* 0x000fe20008010880 */
[----:B------:R-:W-:Y:S01]  /*bb60*/  FFMA.FTZ R81, R187, R194, R192 ;  /* 0x000000c2bb517223 */ /* 0x000fe200000100c0 */
[--C-:B------:R-:W-:Y:S01]  /*bb70*/  FFMA.FTZ R187, R163, UR11, -R142.reuse ;  /* 0x0000000ba3bb7c23 */ /* 0x100fe2000801088e */
[--C-:B------:R-:W-:Y:S01]  /*bb80*/  FFMA.FTZ R194, R197, UR11, -R142.reuse ;  /* 0x0000000bc5c27c23 */ /* 0x100fe2000801088e */
[--C-:B------:R-:W-:Y:S01]  /*bb90*/  FFMA.FTZ R163, R189, UR11, -R142.reuse ;  /* 0x0000000bbda37c23 */ /* 0x100fe2000801088e */
[C---:B-1----:R-:W-:Y:S01]  /*bba0*/  HMMA.16816.F32.BF16 R4, R48.reuse, R8, R4 ;  /* 0x000000083004723c */ /* 0x042fe20000041804 */
[----:B------:R-:W-:Y:S01]  /*bbb0*/  MUFU.EX2 R59, R59 ;  /* 0x0000003b003b7308 */ /* 0x000fe20000000800 */
[----:B------:R-:W-:Y:S01]  /*bbc0*/  FFMA.FTZ R192, R199, UR11, -R142 ;  /* 0x0000000bc7c07c23 */ /* 0x000fe2000801088e */
[--C-:B------:R-:W-:Y:S01]  /*bbd0*/  FFMA.FTZ R183, R183, UR11, -R128.reuse ;  /* 0x0000000bb7b77c23 */ /* 0x100fe20008010880 */
[--C-:B------:R-:W-:Y:S01]  /*bbe0*/  FFMA.FTZ R198, R193, UR11, -R128.reuse ;  /* 0x0000000bc1c67c23 */ /* 0x100fe20008010880 */
[--C-:B------:R-:W-:Y:S01]  /*bbf0*/  FFMA.FTZ R161, R161, UR11, -R128.reuse ;  /* 0x0000000ba1a17c23 */ /* 0x100fe20008010880 */
[C---:B------:R-:W-:Y:S01]  /*bc00*/  HMMA.16816.F32.BF16 R8, R48.reuse, R10, R108 ;  /* 0x0000000a3008723c */ /* 0x040fe2000004186c */
[--C-:B------:R-:W-:Y:S01]  /*bc10*/  FFMA.FTZ R196, R195, UR11, -R128.reuse ;  /* 0x0000000bc3c47c23 */ /* 0x100fe20008010880 */
[----:B------:R-:W-:Y:S01]  /*bc20*/  LDSM.16.MT88.4 R108, [R164+0xa400] ;  /* 0x00a40000a46c783b */ /* 0x000fe20000004200 */
[----:B------:R-:W-:Y:S01]  /*bc30*/  MUFU.EX2 R2, R2 ;  /* 0x0000000200027308 */ /* 0x000fe20000000800 */
[--C-:B------:R-:W-:Y:S01]  /*bc40*/  FFMA.FTZ R147, R147, UR11, -R128.reuse ;  /* 0x0000000b93937c23 */ /* 0x100fe20008010880 */
[----:B------:R-:W-:Y:S01]  /*bc50*/  FFMA.FTZ R145, R145, UR11, -R128 ;  /* 0x0000000b91917c23 */ /* 0x000fe20008010880 */
[C---:B------:R-:W-:Y:S01]  /*bc60*/  HMMA.16816.F32.BF16 R12, R48.reuse, R16, R12 ;  /* 0x00000010300c723c */ /* 0x040fe2000004180c */
[--C-:B------:R-:W-:Y:S01]  /*bc70*/  FFMA.FTZ R135, R135, UR11, -R142.reuse ;  /* 0x0000000b87877c23 */ /* 0x100fe2000801088e */
[----:B------:R-:W-:Y:S01]  /*bc80*/  FFMA.FTZ R146, R146, UR11, -R142 ;  /* 0x0000000b92927c23 */ /* 0x000fe2000801088e */
[----:B------:R-:W-:Y:S01]  /*bc90*/  FADD.FTZ R152, R152, R81 ;  /* 0x0000005198987221 */ /* 0x000fe20000010000 */
[----:B------:R-:W-:Y:S01]  /*bca0*/  FFMA.FTZ R201, R188, R156, R201 ;  /* 0x0000009cbcc97223 */ /* 0x000fe200000100c9 */
[----:B------:R-:W-:Y:S01]  /*bcb0*/  MUFU.EX2 R133, R133 ;  /* 0x0000008500857308 */ /* 0x000fe20000000800 */
[C---:B------:R-:W-:Y:S01]  /*bcc0*/  HMMA.16816.F32.BF16 R20, R48.reuse, R24, R20 ;  /* 0x000000183014723c */ /* 0x040fe20000041814 */
[----:B------:R-:W-:Y:S01]  /*bcd0*/  FADD.FTZ R143, R143, R152 ;  /* 0x000000988f8f7221 */ /* 0x000fe20000010000 */
[----:B------:R-:W-:Y:S01]  /*bce0*/  FADD.FTZ R154, R154, R201 ;  /* 0x000000c99a9a7221 */ /* 0x000fe20000010000 */
[--C-:B------:R-:W-:Y:S01]  /*bcf0*/  FFMA.FTZ R137, R137, UR11, -R142.reuse ;  /* 0x0000000b89897c23 */ /* 0x100fe2000801088e */
[----:B------:R-:W-:Y:S01]  /*bd00*/  FFMA.FTZ R150, R150, UR11, -R142 ;  /* 0x0000000b96967c23 */ /* 0x000fe2000801088e */
[----:B------:R-:W-:Y:S01]  /*bd10*/  FADD.FTZ R140, R140, R143 ;  /* 0x0000008f8c8c7221 */ /* 0x000fe20000010000 */
[----:B---3--:R-:W-:Y:S01]  /*bd20*/  HMMA.16816.F32.BF16 R28, R48, R32, R28 ;  /* 0x00000020301c723c */ /* 0x008fe2000004181c */
[----:B------:R-:W1:Y:S01]  /*bd30*/  MUFU.EX2 R58, R58 ;  /* 0x0000003a003a7308 */ /* 0x000e620000000800 */
[----:B------:R-:W-:Y:S01]  /*bd40*/  FADD.FTZ R155, R155, R154 ;  /* 0x0000009a9b9b7221 */ /* 0x000fe20000010000 */
[--C-:B------:R-:W-:Y:S01]  /*bd50*/  FFMA.FTZ R138, R138, UR11, -R142.reuse ;  /* 0x0000000b8a8a7c23 */ /* 0x100fe2000801088e */
[----:B------:R-:W-:-:S02]  /*bd60*/  FFMA.FTZ R141, R141, UR11, -R142 ;  /* 0x0000000b8d8d7c23 */ /* 0x000fc4000801088e */
[C---:B------:R-:W-:Y:S01]  /*bd70*/  HMMA.16816.F32.BF16 R36, R48.reuse, R40, R36 ;  /* 0x000000283024723c */ /* 0x040fe20000041824 */
[----:B------:R-:W-:Y:S02]  /*bd80*/  FADD.FTZ R130, R130, R155 ;  /* 0x0000009b82827221 */ /* 0x000fe40000010000 */
[----:B------:R-:W-:Y:S03]  /*bd90*/  MUFU.EX2 R57, R57 ;  /* 0x0000003900397308 */ /* 0x000fe60000000800 */
[C---:B------:R-:W-:Y:S01]  /*bda0*/  HMMA.16816.F32.BF16 R16, R48.reuse, R18, R100 ;  /* 0x000000123010723c */ /* 0x040fe20000041864 */
[----:B------:R-:W-:Y:S04]  /*bdb0*/  LDSM.16.MT88.4 R100, [R116+0xa400] ;  /* 0x00a400007464783b */ /* 0x000fe80000004200 */
[----:B------:R-:W2:Y:S01]  /*bdc0*/  MUFU.EX2 R0, R0 ;  /* 0x0000000000007308 */ /* 0x000ea20000000800 */
[C---:B------:R-:W-:Y:S01]  /*bdd0*/  HMMA.16816.F32.BF16 R24, R48.reuse, R26, R92 ;  /* 0x0000001a3018723c */ /* 0x040fe2000004185c */
[----:B------:R-:W-:Y:S05]  /*bde0*/  LDSM.16.MT88.4 R92, [R164+0xc400] ;  /* 0x00c40000a45c783b */ /* 0x000fea0000004200 */
[C---:B------:R-:W-:Y:S01]  /*bdf0*/  HMMA.16816.F32.BF16 R32, R48.reuse, R34, R84 ;  /* 0x000000223020723c */ /* 0x040fe20000041854 */
[----:B------:R-:W-:Y:S01]  /*be00*/  MUFU.EX2 R136, R136 ;  /* 0x0000008800887308 */ /* 0x000fe20000000800 */
[----:B------:R-:W-:Y:S04]  /*be10*/  LDSM.16.MT88.4 R84, [R116+0xc400] ;  /* 0x00c400007454783b */ /* 0x000fe80000004200 */
[C---:B------:R-:W-:Y:S01]  /*be20*/  HMMA.16816.F32.BF16 R40, R48.reuse, R42, R76 ;  /* 0x0000002a3028723c */ /* 0x040fe2000004184c */
[----:B------:R-:W-:Y:S02]  /*be30*/  LDSM.16.MT88.4 R76, [R164+0xa000] ;  /* 0x00a00000a44c783b */ /* 0x000fe40000004200 */
[----:B------:R-:W3:Y:S03]  /*be40*/  MUFU.EX2 R129, R129 ;  /* 0x0000008100817308 */ /* 0x000ee60000000800 */
[C---:B------:R-:W-:Y:S05]  /*be50*/  HMMA.16816.F32.BF16 R44, R48.reuse, R52, R44 ;  /* 0x00000034302c723c */ /* 0x040fea000004182c */
[----:B------:R-:W-:Y:S01]  /*be60*/  MUFU.EX2 R124, R124 ;  /* 0x0000007c007c7308 */ /* 0x000fe20000000800 */
[----:B------:R-:W-:Y:S01]  /*be70*/  HMMA.16816.F32.BF16 R48, R48, R54, R68 ;  /* 0x000000363030723c */ /* 0x000fe20000041844 */
[----:B----4-:R-:W-:Y:S01]  /*be80*/  F2FP.BF16.F32.PACK_AB R52, R60, R139 ;  /* 0x0000008b3c34723e */ /* 0x010fe200000010ff */
[----:B------:R-:W4:Y:S01]  /*be90*/  LDSM.16.MT88.4 R68, [R116+0xb400] ;  /* 0x00b400007444783b */ /* 0x000f220000004200 */
[----:B-1----:R-:W-:Y:S01]  /*bea0*/  F2FP.BF16.F32.PACK_AB R53, R58, R133 ;  /* 0x000000853a35723e */ /* 0x002fe200000010ff */
[----:B------:R-:W-:Y:S01]  /*beb0*/  FADD.FTZ R139, R139, R140 ;  /* 0x0000008c8b8b7221 */ /* 0x000fe20000010000 */
[----:B------:R-:W-:-:S02]  /*bec0*/  FADD.FTZ R133, R133, R130 ;  /* 0x0000008285857221 */ /* 0x000fc40000010000 */
[----:B------:R-:W-:Y:S01]  /*bed0*/  F2FP.BF16.F32.PACK_AB R54, R2, R59 ;  /* 0x0000003b0236723e */ /* 0x000fe200000010ff */
[----:B------:R-:W-:Y:S01]  /*bee0*/  MUFU.EX2 R119, R119 ;  /* 0x0000007700777308 */ /* 0x000fe20000000800 */
[----:B--2---:R-:W-:Y:S01]  /*bef0*/  F2FP.BF16.F32.PACK_AB R55, R0, R57 ;  /* 0x000000390037723e */ /* 0x004fe200000010ff */
[----:B------:R-:W-:Y:S01]  /*bf00*/  FADD.FTZ R60, R60, R139 ;  /* 0x0000008b3c3c7221 */ /* 0x000fe20000010000 */
[----:B------:R-:W-:-:S03]  /*bf10*/  FADD.FTZ R58, R58, R133 ;  /* 0x000000853a3a7221 */ /* 0x000fc60000010000 */
[----:B------:R-:W-:Y:S02]  /*bf20*/  FADD.FTZ R59, R59, R60 ;  /* 0x0000003c3b3b7221 */ /* 0x000fe40000010000 */
[C---:B------:R-:W-:Y:S01]  /*bf30*/  HMMA.16816.F32.BF16 R4, R52.reuse, R72, R4 ;  /* 0x000000483404723c */ /* 0x040fe20000041804 */
[----:B------:R-:W-:Y:S05]  /*bf40*/  MUFU.EX2 R132, R132 ;  /* 0x0000008400847308 */ /* 0x000fea0000000800 */
[C---:B------:R-:W-:Y:S01]  /*bf50*/  HMMA.16816.F32.BF16 R8, R52.reuse, R74, R8 ;  /* 0x0000004a3408723c */ /* 0x040fe20000041808 */
[----:B------:R-:W1:Y:S02]  /*bf60*/  LDSM.16.MT88.4 R72, [R164+0xb400] ;  /* 0x00b40000a448783b */ /* 0x000e640000004200 */
[----:B------:R-:W2:Y:S03]  /*bf70*/  MUFU.EX2 R127, R127 ;  /* 0x0000007f007f7308 */ /* 0x000ea60000000800 */
[C---:B-----5:R-:W-:Y:S05]  /*bf80*/  HMMA.16816.F32.BF16 R12, R52.reuse, R64, R12 ;  /* 0x00000040340c723c */ /* 0x060fea000004180c */
[----:B------:R-:W-:Y:S01]  /*bf90*/  MUFU.EX2 R122, R122 ;  /* 0x0000007a007a7308 */ /* 0x000fe20000000800 */
[C---:B------:R-:W-:Y:S01]  /*bfa0*/  HMMA.16816.F32.BF16 R16, R52.reuse, R66, R16 ;  /* 0x000000423410723c */ /* 0x040fe20000041810 */
[----:B------:R-:W5:Y:S06]  /*bfb0*/  LDSM.16.MT88.4 R64, [R164+0xd400] ;  /* 0x00d40000a440783b */ /* 0x000f6c0000004200 */
[----:B------:R-:W2:Y:S01]  /*bfc0*/  MUFU.EX2 R117, R117 ;  /* 0x0000007500757308 */ /* 0x000ea20000000800 */
[C---:B----4-:R-:W-:Y:S06]  /*bfd0*/  HMMA.16816.F32.BF16 R28, R52.reuse, R68, R28 ;  /* 0x00000044341c723c */ /* 0x050fec000004181c */
[C---:B------:R-:W-:Y:S01]  /*bfe0*/  HMMA.16816.F32.BF16 R32, R52.reuse, R70, R32 ;  /* 0x000000463420723c */ /* 0x040fe20000041820 */
[----:B------:R-:W-:Y:S01]  /*bff0*/  LDSM.16.MT88.4 R68, [R164+0x9800] ;  /* 0x00980000a444783b */ /* 0x000fe20000004200 */
[----:B------:R-:W-:Y:S08]  /*c000*/  MUFU.EX2 R209, R209 ;  /* 0x000000d100d17308 */ /* 0x000ff00000000800 */
[----:B------:R-:W4:Y:S01]  /*c010*/  MUFU.EX2 R184, R184 ;  /* 0x000000b800b87308 */ /* 0x000f220000000800 */
[C---:B-1----:R-:W-:Y:S07]  /*c020*/  HMMA.16816.F32.BF16 R20, R52.reuse, R72, R20 ;  /* 0x000000483414723c */ /* 0x042fee0000041814 */
[----:B------:R-:W-:Y:S01]  /*c030*/  MUFU.EX2 R205, R205 ;  /* 0x000000cd00cd7308 */ /* 0x000fe20000000800 */
[C---:B------:R-:W-:Y:S01]  /*c040*/  HMMA.16816.F32.BF16 R24, R52.reuse, R74, R24 ;  /* 0x0000004a3418723c */ /* 0x040fe20000041818 */
[----:B------:R-:W1:Y:S06]  /*c050*/  LDSM.16.MT88.4 R72, [R116+0xd400] ;  /* 0x00d400007448783b */ /* 0x000e6c0000004200 */
[----:B------:R-:W-:Y:S01]  /*c060*/  MUFU.EX2 R160, R160 ;  /* 0x000000a000a07308 */ /* 0x000fe20000000800 */
[C---:B-----5:R-:W-:Y:S06]  /*c070*/  HMMA.16816.F32.BF16 R36, R52.reuse, R64, R36 ;  /* 0x000000403424723c */ /* 0x060fec0000041824 */
[C---:B------:R-:W-:Y:S01]  /*c080*/  HMMA.16816.F32.BF16 R40, R52.reuse, R66, R40 ;  /* 0x000000423428723c */ /* 0x040fe20000041828 */
[----:B------:R-:W5:Y:S01]  /*c090*/  LDSM.16.MT88.4 R64, [R116+0x9800] ;  /* 0x009800007440783b */ /* 0x000f620000004200 */
[----:B------:R-:W-:Y:S08]  /*c0a0*/  MUFU.EX2 R207, R207 ;  /* 0x000000cf00cf7308 */ /* 0x000ff00000000800 */
[----:B------:R-:W4:Y:S08]  /*c0b0*/  MUFU.EX2 R162, R162 ;  /* 0x000000a200a27308 */ /* 0x000f300000000800 */
[----:B------:R-:W-:Y:S08]  /*c0c0*/  MUFU.EX2 R203, R203 ;  /* 0x000000cb00cb7308 */ /* 0x000ff00000000800 */
[----:B------:R-:W4:Y:S01]  /*c0d0*/  MUFU.EX2 R158, R158 ;  /* 0x0000009e009e7308 */ /* 0x000f220000000800 */
[C---:B-1----:R-:W-:Y:S07]  /*c0e0*/  HMMA.16816.F32.BF16 R44, R52.reuse, R72, R44 ;  /* 0x00000048342c723c */ /* 0x042fee000004182c */
[----:B------:R-:W-:Y:S01]  /*c0f0*/  MUFU.EX2 R187, R187 ;  /* 0x000000bb00bb7308 */ /* 0x000fe20000000800 */
[----:B------:R-:W-:Y:S01]  /*c100*/  HMMA.16816.F32.BF16 R48, R52, R74, R48 ;  /* 0x0000004a3430723c */ /* 0x000fe20000041830 */
[----:B------:R-:W1:Y:S06]  /*c110*/  LDSM.16.MT88.4 R72, [R164+0xb800] ;  /* 0x00b80000a448783b */ /* 0x000e6c0000004200 */
[----:B---3--:R-:W-:Y:S01]  /*c120*/  F2FP.BF16.F32.PACK_AB R52, R129, R136 ;  /* 0x000000888134723e */ /* 0x008fe200000010ff */
[----:B------:R-:W3:Y:S01]  /*c130*/  MUFU.EX2 R194, R194 ;  /* 0x000000c200c27308 */ /* 0x000ee20000000800 */
[----:B--2---:R-:W-:-:S02]  /*c140*/  F2FP.BF16.F32.PACK_AB R53, R127, R132 ;  /* 0x000000847f35723e */ /* 0x004fc400000010ff */
[----:B------:R-:W-:Y:S02]  /*c150*/  F2FP.BF16.F32.PACK_AB R54, R119, R124 ;  /* 0x0000007c7736723e */ /* 0x000fe400000010ff */
[----:B------:R-:W-:-:S03]  /*c160*/  F2FP.BF16.F32.PACK_AB R55, R117, R122 ;  /* 0x0000007a7537723e */ /* 0x000fc600000010ff */
[----:B------:R-:W-:Y:S04]  /*c170*/  MUFU.EX2 R163, R163 ;  /* 0x000000a300a37308 */ /* 0x000fe80000000800 */
[C---:B------:R-:W-:Y:S04]  /*c180*/  HMMA.16816.F32.BF16 R4, R52.reuse, R68, R4 ;  /* 0x000000443404723c */ /* 0x040fe80000041804 */
[----:B------:R-:W-:Y:S02]  /*c190*/  MUFU.EX2 R192, R192 ;  /* 0x000000c000c07308 */ /* 0x000fe40000000800 */
[C---:B------:R-:W-:Y:S01]  /*c1a0*/  HMMA.16816.F32.BF16 R8, R52.reuse, R70, R8 ;  /* 0x000000463408723c */ /* 0x040fe20000041808 */
[----:B------:R-:W2:Y:S05]  /*c1b0*/  LDSM.16.MT88.4 R68, [R116+0xb800] ;  /* 0x00b800007444783b */ /* 0x000eaa0000004200 */
[C---:B-----5:R-:W-:Y:S01]  /*c1c0*/  HMMA.16816.F32.BF16 R12, R52.reuse, R64, R12 ;  /* 0x00000040340c723c */ /* 0x060fe2000004180c */
[----:B------:R-:W-:Y:S05]  /*c1d0*/  MUFU.EX2 R183, R183 ;  /* 0x000000b700b77308 */ /* 0x000fea0000000800 */
[C---:B------:R-:W-:Y:S01]  /*c1e0*/  HMMA.16816.F32.BF16 R16, R52.reuse, R66, R16 ;  /* 0x000000423410723c */ /* 0x040fe20000041810 */
[----:B------:R-:W5:Y:S02]  /*c1f0*/  LDSM.16.MT88.4 R64, [R116+0xd800] ;  /* 0x00d800007440783b */ /* 0x000f640000004200 */
[----:B------:R-:W3:Y:S03]  /*c200*/  MUFU.EX2 R198, R198 ;  /* 0x000000c600c67308 */ /* 0x000ee60000000800 */
[C---:B-1----:R-:W-:Y:S05]  /*c210*/  HMMA.16816.F32.BF16 R20, R52.reuse, R72, R20 ;  /* 0x000000483414723c */ /* 0x042fea0000041814 */
[----:B------:R-:W-:Y:S01]  /*c220*/  MUFU.EX2 R161, R161 ;  /* 0x000000a100a17308 */ /* 0x000fe20000000800 */
[C---:B------:R-:W-:Y:S01]  /*c230*/  HMMA.16816.F32.BF16 R24, R52.reuse, R74, R24 ;  /* 0x0000004a3418723c */ /* 0x040fe20000041818 */
[----:B------:R-:W1:Y:S06]  /*c240*/  LDSM.16.MT88.4 R72, [R164+0xd800] ;  /* 0x00d80000a448783b */ /* 0x000e6c0000004200 */
[----:B------:R-:W3:Y:S08]  /*c250*/  MUFU.EX2 R196, R196 ;  /* 0x000000c400c47308 */ /* 0x000ef00000000800 */
[----:B------:R-:W-:Y:S01]  /*c260*/  MUFU.EX2 R147, R147 ;  /* 0x0000009300937308 */ /* 0x000fe20000000800 */
[C---:B--2---:R-:W-:Y:S06]  /*c270*/  HMMA.16816.F32.BF16 R28, R52.reuse, R68, R28 ;  /* 0x00000044341c723c */ /* 0x044fec000004181c */
[C---:B------:R-:W-:Y:S01]  /*c280*/  HMMA.16816.F32.BF16 R32, R52.reuse, R70, R32 ;  /* 0x000000463420723c */ /* 0x040fe20000041820 */
[----:B------:R-:W2:Y:S01]  /*c290*/  LDSM.16.MT88.4 R68, [R116+0x9c00] ;  /* 0x009c00007444783b */ /* 0x000ea20000004200 */
[----:B------:R-:W-:Y:S04]  /*c2a0*/  MUFU.EX2 R137, R137 ;  /* 0x0000008900897308 */ /* 0x000fe80000000800 */
[C---:B-----5:R-:W-:Y:S04]  /*c2b0*/  HMMA.16816.F32.BF16 R44, R52.reuse, R64, R44 ;  /* 0x00000040342c723c */ /* 0x060fe8000004182c */
[----:B------:R-:W-:Y:S02]  /*c2c0*/  MUFU.EX2 R150, R150 ;  /* 0x0000009600967308 */ /* 0x000fe40000000800 */
[C---:B------:R-:W-:Y:S01]  /*c2d0*/  HMMA.16816.F32.BF16 R48, R52.reuse, R66, R48 ;  /* 0x000000423430723c */ /* 0x040fe20000041830 */
[----:B------:R-:W5:Y:S05]  /*c2e0*/  LDSM.16.MT88.4 R64, [R164+0xbc00] ;  /* 0x00bc0000a440783b */ /* 0x000f6a0000004200 */
[C---:B-1----:R-:W-:Y:S01]  /*c2f0*/  HMMA.16816.F32.BF16 R36, R52.reuse, R72, R36 ;  /* 0x000000483424723c */ /* 0x042fe20000041824 */
[----:B------:R-:W-:Y:S05]  /*c300*/  MUFU.EX2 R138, R138 ;  /* 0x0000008a008a7308 */ /* 0x000fea0000000800 */
[----:B------:R-:W-:Y:S01]  /*c310*/  HMMA.16816.F32.BF16 R40, R52, R74, R40 ;  /* 0x0000004a3428723c */ /* 0x000fe20000041828 */
[----:B------:R-:W1:Y:S02]  /*c320*/  LDSM.16.MT88.4 R72, [R164+0x9c00] ;  /* 0x009c0000a448783b */ /* 0x000e640000004200 */
[----:B------:R-:W-:Y:S04]  /*c330*/  MUFU.EX2 R141, R141 ;  /* 0x0000008d008d7308 */ /* 0x000fe80000000800 */
[----:B----4-:R-:W-:-:S02]  /*c340*/  F2FP.BF16.F32.PACK_AB R52, R184, R209 ;  /* 0x000000d1b834723e */ /* 0x010fc400000010ff */
[----:B------:R-:W-:Y:S02]  /*c350*/  F2FP.BF16.F32.PACK_AB R53, R162, R207 ;  /* 0x000000cfa235723e */ /* 0x000fe400000010ff */
[----:B------:R-:W-:Y:S02]  /*c360*/  F2FP.BF16.F32.PACK_AB R54, R160, R205 ;  /* 0x000000cda036723e */ /* 0x000fe400000010ff */
[----:B------:R-:W-:-:S07]  /*c370*/  F2FP.BF16.F32.PACK_AB R55, R158, R203 ;  /* 0x000000cb9e37723e */ /* 0x000fce00000010ff */
[C---:B--2---:R-:W-:Y:S06]  /*c380*/  HMMA.16816.F32.BF16 R12, R52.reuse, R68, R12 ;  /* 0x00000044340c723c */ /* 0x044fec000004180c */
[C---:B------:R-:W-:Y:S01]  /*c390*/  HMMA.16816.F32.BF16 R16, R52.reuse, R70, R16 ;  /* 0x000000463410723c */ /* 0x040fe20000041810 */
[----:B------:R-:W2:Y:S05]  /*c3a0*/  LDSM.16.MT88.4 R68, [R164+0xdc00] ;  /* 0x00dc0000a444783b */ /* 0x000eaa0000004200 */
[C---:B-----5:R-:W-:Y:S06]  /*c3b0*/  HMMA.16816.F32.BF16 R20, R52.reuse, R64, R20 ;  /* 0x000000403414723c */ /* 0x060fec0000041814 */
[C---:B------:R-:W-:Y:S01]  /*c3c0*/  HMMA.16816.F32.BF16 R24, R52.reuse, R66, R24 ;  /* 0x000000423418723c */ /* 0x040fe20000041818 */
[----:B------:R-:W4:Y:S05]  /*c3d0*/  LDSM.16.MT88.4 R64, [R116+0xdc00] ;  /* 0x00dc00007440783b */ /* 0x000f2a0000004200 */
[C---:B-1----:R-:W-:Y:S06]  /*c3e0*/  HMMA.16816.F32.BF16 R4, R52.reuse, R72, R4 ;  /* 0x000000483404723c */ /* 0x042fec0000041804 */
[C---:B------:R-:W-:Y:S01]  /*c3f0*/  HMMA.16816.F32.BF16 R8, R52.reuse, R74, R8 ;  /* 0x0000004a3408723c */ /* 0x040fe20000041808 */
[----:B------:R-:W1:Y:S05]  /*c400*/  LDSM.16.MT88.4 R72, [R116+0xbc00] ;  /* 0x00bc00007448783b */ /* 0x000e6a0000004200 */
[C---:B--2---:R-:W-:Y:S06]  /*c410*/  HMMA.16816.F32.BF16 R36, R52.reuse, R68, R36 ;  /* 0x000000443424723c */ /* 0x044fec0000041824 */
[----:B------:R-:W-:Y:S01]  /*c420*/  HMMA.16816.F32.BF16 R40, R52, R70, R40 ;  /* 0x000000463428723c */ /* 0x000fe20000041828 */
[----:B---3--:R-:W-:-:S02]  /*c430*/  F2FP.BF16.F32.PACK_AB R68, R194, R187 ;  /* 0x000000bbc244723e */ /* 0x008fc400000010ff */
[----:B------:R-:W-:-:S03]  /*c440*/  F2FP.BF16.F32.PACK_AB R69, R198, R183 ;  /* 0x000000b7c645723e */ /* 0x000fc600000010ff */
[----:B----4-:R-:W-:Y:S01]  /*c450*/  HMMA.16816.F32.BF16 R44, R52, R64, R44 ;  /* 0x00000040342c723c */ /* 0x010fe2000004182c */
[----:B------:R-:W-:Y:S02]  /*c460*/  F2FP.BF16.F32.PACK_AB R70, R192, R163 ;  /* 0x000000a3c046723e */ /* 0x000fe400000010ff */
[----:B------:R-:W-:-:S03]  /*c470*/  F2FP.BF16.F32.PACK_AB R71, R196, R161 ;  /* 0x000000a1c447723e */ /* 0x000fc600000010ff */
[C---:B------:R-:W-:Y:S01]  /*c480*/  HMMA.16816.F32.BF16 R48, R52.reuse, R66, R48 ;  /* 0x000000423430723c */ /* 0x040fe20000041830 */
[----:B------:R-:W2:Y:S05]  /*c490*/  LDSM.16.MT88.4 R64, [R164+0xc000] ;  /* 0x00c00000a440783b */ /* 0x000eaa0000004200 */
[C---:B-1----:R-:W-:Y:S06]  /*c4a0*/  HMMA.16816.F32.BF16 R28, R52.reuse, R72, R28 ;  /* 0x00000048341c723c */ /* 0x042fec000004181c */
[----:B------:R-:W-:Y:S01]  /*c4b0*/  HMMA.16816.F32.BF16 R32, R52, R74, R32 ;  /* 0x0000004a3420723c */ /* 0x000fe20000041820 */
[----:B------:R-:W1:Y:S04]  /*c4c0*/  LDSM.16.MT88.4 R52, [R116+0xc000] ;  /* 0x00c000007434783b */ /* 0x000e680000004200 */
[----:B------:R-:W3:Y:S01]  /*c4d0*/  LDSM.16.MT88.4 R72, [R116+0xa000] ;  /* 0x00a000007448783b */ /* 0x000ee20000004200 */
[C---:B------:R-:W-:Y:S03]  /*c4e0*/  HMMA.16816.F32.BF16 R112, R68.reuse, R76, R4 ;  /* 0x0000004c4470723c */ /* 0x040fe60000041804 */
[----:B------:R-:W4:Y:S03]  /*c4f0*/  LDSM.16.MT88.4 R4, [R164+0xe000] ;  /* 0x00e00000a404783b */ /* 0x000f260000004200 */
[C---:B------:R-:W-:Y:S01]  /*c500*/  HMMA.16816.F32.BF16 R8, R68.reuse, R78, R8 ;  /* 0x0000004e4408723c */ /* 0x040fe20000041808 */
[----:B------:R-:W-:Y:S05]  /*c510*/  LDSM.16.MT88.4 R76, [R164+0xe400] ;  /* 0x00e40000a44c783b */ /* 0x000fea0000004200 */
[C---:B--2---:R-:W-:Y:S06]  /*c520*/  HMMA.16816.F32.BF16 R20, R68.reuse, R64, R20 ;  /* 0x000000404414723c */ /* 0x044fec0000041814 */
[----:B------:R-:W-:Y:S01]  /*c530*/  HMMA.16816.F32.BF16 R24, R68, R66, R24 ;  /* 0x000000424418723c */ /* 0x000fe20000041818 */
[--C-:B------:R-:W-:Y:S01]  /*c540*/  FFMA.FTZ R64, R151, UR11, -R142.reuse ;  /* 0x0000000b97407c23 */ /* 0x100fe2000801088e */
[----:B------:R-:W-:-:S04]  /*c550*/  FFMA.FTZ R65, R159, UR11, -R142 ;  /* 0x0000000b9f417c23 */ /* 0x000fc8000801088e */
[C---:B-1----:R-:W-:Y:S01]  /*c560*/  HMMA.16816.F32.BF16 R28, R68.reuse, R52, R28 ;  /* 0x00000034441c723c */ /* 0x042fe2000004181c */
[--C-:B------:R-:W-:Y:S01]  /*c570*/  FFMA.FTZ R66, R148, UR11, -R142.reuse ;  /* 0x0000000b94427c23 */ /* 0x100fe2000801088e */
[----:B------:R-:W-:Y:S01]  /*c580*/  FFMA.FTZ R67, R157, UR11, -R142 ;  /* 0x0000000b9d437c23 */ /* 0x000fe2000801088e */
[----:B------:R-:W-:Y:S03]  /*c590*/  MUFU.EX2 R64, R64 ;  /* 0x0000004000407308 */ /* 0x000fe60000000800 */
[C---:B------:R-:W-:Y:S01]  /*c5a0*/  HMMA.16816.F32.BF16 R32, R68.reuse, R54, R32 ;  /* 0x000000364420723c */ /* 0x040fe20000041820 */
[----:B------:R-:W1:Y:S04]  /*c5b0*/  LDSM.16.MT88.4 R52, [R116+0xe000] ;  /* 0x00e000007434783b */ /* 0x000e680000004200 */
[----:B------:R-:W-:Y:S01]  /*c5c0*/  MUFU.EX2 R66, R66 ;  /* 0x0000004200427308 */ /* 0x000fe20000000800 */
[C---:B---3--:R-:W-:Y:S06]  /*c5d0*/  HMMA.16816.F32.BF16 R12, R68.reuse, R72, R12 ;  /* 0x00000048440c723c */ /* 0x048fec000004180c */
[C---:B------:R-:W-:Y:S01]  /*c5e0*/  HMMA.16816.F32.BF16 R16, R68.reuse, R74, R16 ;  /* 0x0000004a4410723c */ /* 0x040fe20000041810 */
[----:B------:R-:W2:Y:S05]  /*c5f0*/  MUFU.EX2 R67, R67 ;  /* 0x0000004300437308 */ /* 0x000eaa0000000800 */
[C---:B----4-:R-:W-:Y:S03]  /*c600*/  HMMA.16816.F32.BF16 R36, R68.reuse, R4, R36 ;  /* 0x000000044424723c */ /* 0x050fe60000041824 */
[----:B------:R-:W3:Y:S03]  /*c610*/  MUFU.EX2 R65, R65 ;  /* 0x0000004100417308 */ /* 0x000ee60000000800 */
[----:B------:R-:W-:Y:S01]  /*c620*/  HMMA.16816.F32.BF16 R40, R68, R6, R40 ;  /* 0x000000064428723c */ /* 0x000fe20000041828 */
[----:B--2---:R-:W-:-:S06]  /*c630*/  F2FP.BF16.F32.PACK_AB R4, R67, R66 ;  /* 0x000000424304723e */ /* 0x004fcc00000010ff */
[----:B---3--:R-:W-:Y:S01]  /*c640*/  F2FP.BF16.F32.PACK_AB R6, R65, R64 ;  /* 0x000000404106723e */ /* 0x008fe200000010ff */
        /* <DEDUP_REMOVED lines=35> */
[C---:B--2---:R-:W-:Y:S01]  /*c880*/  HMMA.16816.F32.BF16 R72, R4.reuse, R8, R44 ;  /* 0x000000080448723c */ /* 0x044fe2000004182c */
[--C-:B------:R-:W-:Y:S01]  /*c890*/  FFMA.FTZ R36, R62, UR11, -R128.reuse ;  /* 0x0000000b3e247c23 */ /* 0x100fe20008010880 */
[----:B------:R-:W-:Y:S01]  /*c8a0*/  FFMA.FTZ R37, R123, UR11, -R128 ;  /* 0x0000000b7b257c23 */ /* 0x000fe20008010880 */
[----:B------:R-:W-:Y:S03]  /*c8b0*/  MUFU.EX2 R31, R31 ;  /* 0x0000001f001f7308 */ /* 0x000fe60000000800 */
[----:B------:R-:W-:Y:S01]  /*c8c0*/  HMMA.16816.F32.BF16 R68, R4, R10, R68 ;  /* 0x0000000a0444723c */ /* 0x000fe20000041844 */
[----:B-1----:R-:W-:-:S04]  /*c8d0*/  F2FP.BF16.F32.PACK_AB R8, R51, R50 ;  /* 0x000000323308723e */ /* 0x002fc800000010ff */
[----:B------:R-:W1:Y:S01]  /*c8e0*/  MUFU.EX2 R32, R32 ;  /* 0x0000002000207308 */ /* 0x000e620000000800 */
[----:B-----5:R-:W-:Y:S01]  /*c8f0*/  F2FP.BF16.F32.PACK_AB R9, R33, R30 ;  /* 0x0000001e2109723e */ /* 0x020fe200000010ff */
[C---:B------:R-:W-:Y:S01]  /*c900*/  HMMA.16816.F32.BF16 R92, R4.reuse, R94, R24 ;  /* 0x0000005e045c723c */ /* 0x040fe20000041818 */
[----:B------:R-:W-:Y:S01]  /*c910*/  F2FP.BF16.F32.PACK_AB R10, R28, R29 ;  /* 0x0000001d1c0a723e */ /* 0x000fe200000010ff */
[----:B------:R-:W-:Y:S04]  /*c920*/  LDSM.16.MT88.4 R24, [R164+0xa800] ;  /* 0x00a80000a418783b */ /* 0x000fe80000004200 */
[----:B------:R-:W-:Y:S01]  /*c930*/  HMMA.16816.F32.BF16 R76, R4, R78, R40 ;  /* 0x0000004e044c723c */ /* 0x000fe20000041828 */
[----:B------:R-:W2:Y:S01]  /*c940*/  LDSM.16.MT88.4 R4, [R164+0xe800] ;  /* 0x00e80000a404783b */ /* 0x000ea20000004200 */
[----:B------:R-:W-:Y:S01]  /*c950*/  MUFU.EX2 R34, R34 ;  /* 0x0000002200227308 */ /* 0x000fe20000000800 */
[----:B-1----:R-:W-:-:S07]  /*c960*/  F2FP.BF16.F32.PACK_AB R11, R32, R31 ;  /* 0x0000001f200b723e */ /* 0x002fce00000010ff */
[----:B------:R-:W1:Y:S01]  /*c970*/  MUFU.EX2 R35, R35 ;  /* 0x0000002300237308 */ /* 0x000e620000000800 */
[C---:B---3--:R-:W-:Y:S07]  /*c980*/  HMMA.16816.F32.BF16 R104, R8.reuse, R20, R104 ;  /* 0x000000140868723c */ /* 0x048fee0000041868 */
[----:B------:R-:W-:Y:S01]  /*c990*/  MUFU.EX2 R36, R36 ;  /* 0x0000002400247308 */ /* 0x000fe20000000800 */
[C---:B------:R-:W-:Y:S01]  /*c9a0*/  HMMA.16816.F32.BF16 R100, R8.reuse, R22, R100 ;  /* 0x000000160864723c */ /* 0x040fe20000041864 */
[----:B------:R-:W3:Y:S06]  /*c9b0*/  LDSM.16.MT88.4 R20, [R116+0xe800] ;  /* 0x00e800007414783b */ /* 0x000eec0000004200 */
[----:B------:R-:W5:Y:S01]  /*c9c0*/  MUFU.EX2 R37, R37 ;  /* 0x0000002500257308 */ /* 0x000f620000000800 */
[C---:B----4-:R-:W-:Y:S06]  /*c9d0*/  HMMA.16816.F32.BF16 R96, R8.reuse, R16, R96 ;  /* 0x000000100860723c */ /* 0x050fec0000041860 */
[C---:B------:R-:W-:Y:S01]  /*c9e0*/  HMMA.16816.F32.BF16 R92, R8.reuse, R18, R92 ;  /* 0x00000012085c723c */ /* 0x040fe2000004185c */
[----:B------:R-:W4:Y:S05]  /*c9f0*/  LDSM.16.MT88.4 R16, [R116+0xac00] ;  /* 0x00ac00007410783b */ /* 0x000f2a0000004200 */
[C---:B------:R-:W-:Y:S06]  /*ca00*/  HMMA.16816.F32.BF16 R88, R8.reuse, R12, R88 ;  /* 0x0000000c0858723c */ /* 0x040fec0000041858 */
[C---:B--2---:R-:W-:Y:S06]  /*ca10*/  HMMA.16816.F32.BF16 R80, R8.reuse, R4, R80 ;  /* 0x000000040850723c */ /* 0x044fec0000041850 */
[----:B------:R-:W-:Y:S01]  /*ca20*/  HMMA.16816.F32.BF16 R84, R8, R14, R84 ;  /* 0x0000000e0854723c */ /* 0x000fe20000041854 */
[----:B------:R-:W-:Y:S01]  /*ca30*/  FADD.FTZ R5, R57, R58 ;  /* 0x0000003a39057221 */ /* 0x000fe20000010000 */
[----:B------:R-:W2:Y:S01]  /*ca40*/  LDSM.16.MT88.4 R12, [R164+0xcc00] ;  /* 0x00cc0000a40c783b */ /* 0x000ea20000004200 */
[----:B------:R-:W-:-:S02]  /*ca50*/  F2FP.BF16.F32.PACK_AB R4, R150, R137 ;  /* 0x000000899604723e */ /* 0x000fc400000010ff */
[----:B------:R-:W-:Y:S01]  /*ca60*/  FADD.FTZ R5, R0, R5 ;  /* 0x0000000500057221 */ /* 0x000fe20000010000 */
[C---:B------:R-:W-:Y:S03]  /*ca70*/  HMMA.16816.F32.BF16 R76, R8.reuse, R6, R76 ;  /* 0x00000006084c723c */ /* 0x040fe6000004184c */
[----:B------:R-:W-:Y:S01]  /*ca80*/  FADD.FTZ R132, R132, R5 ;  /* 0x0000000584847221 */ /* 0x000fe20000010000 */
[----:B-1----:R-:W-:Y:S02]  /*ca90*/  F2FP.BF16.F32.PACK_AB R5, R35, R34 ;  /* 0x000000222305723e */ /* 0x002fe400000010ff */
[----:B------:R-:W-:Y:S01]  /*caa0*/  HMMA.16816.F32.BF16 R112, R8, R24, R112 ;  /* 0x000000180870723c */ /* 0x000fe20000041870 */
[----:B------:R-:W-:Y:S01]  /*cab0*/  FADD.FTZ R7, R2, R59 ;  /* 0x0000003b02077221 */ /* 0x000fe20000010000 */
[----:B------:R-:W-:Y:S01]  /*cac0*/  FADD.FTZ R127, R127, R132 ;  /* 0x000000847f7f7221 */ /* 0x000fe20000010000 */
[----:B------:R-:W-:-:S02]  /*cad0*/  F2FP.BF16.F32.PACK_AB R6, R141, R138 ;  /* 0x0000008a8d06723e */ /* 0x000fc400000010ff */
[----:B------:R-:W-:Y:S01]  /*cae0*/  FADD.FTZ R136, R136, R7 ;  /* 0x0000000788887221 */ /* 0x000fe20000010000 */
[C---:B------:R-:W-:Y:S01]  /*caf0*/  HMMA.16816.F32.BF16 R108, R8.reuse, R26, R108 ;  /* 0x0000001a086c723c */ /* 0x040fe2000004186c */
[----:B------:R-:W-:Y:S01]  /*cb00*/  FADD.FTZ R2, R122, R127 ;  /* 0x0000007f7a027221 */ /* 0x000fe20000010000 */
[----:B-----5:R-:W-:Y:S01]  /*cb10*/  F2FP.BF16.F32.PACK_AB R7, R37, R36 ;  /* 0x000000242507723e */ /* 0x020fe200000010ff */
[----:B------:R-:W-:Y:S01]  /*cb20*/  FADD.FTZ R129, R129, R136 ;  /* 0x0000008881817221 */ /* 0x000fe20000010000 */
[----:B------:R-:W1:Y:S01]  /*cb30*/  LDSM.16.MT88.4 R24, [R164+0xac00] ;  /* 0x00ac0000a418783b */ /* 0x000e620000004200 */
[----:B------:R-:W-:Y:S01]  /*cb40*/  FADD.FTZ R2, R117, R2 ;  /* 0x0000000275027221 */ /* 0x000fe20000010000 */
[----:B---3--:R-:W-:Y:S01]  /*cb50*/  HMMA.16816.F32.BF16 R72, R8, R20, R72 ;  /* 0x000000140848723c */ /* 0x008fe20000041848 */
[----:B------:R-:W-:Y:S02]  /*cb60*/  FADD.FTZ R0, R124, R129 ;  /* 0x000000817c007221 */ /* 0x000fe40000010000 */
[----:B------:R-:W-:-:S02]  /*cb70*/  FADD.FTZ R207, R207, R2 ;  /* 0x00000002cfcf7221 */ /* 0x000fc40000010000 */
[----:B------:R-:W-:Y:S01]  /*cb80*/  FADD.FTZ R0, R119, R0 ;  /* 0x0000000077007221 */ /* 0x000fe20000010000 */
        /* <DEDUP_REMOVED lines=15> */
[----:B--2---:R-:W-:Y:S01]  /*cc80*/  HMMA.16816.F32.BF16 R96, R4, R12, R96 ;  /* 0x0000000c0460723c */ /* 0x004fe20000041860 */
[----:B------:R-:W-:Y:S01]  /*cc90*/  FADD.FTZ R194, R194, R187 ;  /* 0x000000bbc2c27221 */ /* 0x000fe20000010000 */
[----:B------:R-:W-:-:S04]  /*cca0*/  FADD.FTZ R161, R161, R198 ;  /* 0x000000c6a1a17221 */ /* 0x000fc80000010000 */
[----:B------:R-:W-:Y:S01]  /*ccb0*/  HMMA.16816.F32.BF16 R92, R4, R14, R92 ;  /* 0x0000000e045c723c */ /* 0x000fe2000004185c */
[----:B------:R-:W2:Y:S01]  /*ccc0*/  LDSM.16.MT88.4 R12, [R116+0xec00] ;  /* 0x00ec0000740c783b */ /* 0x000ea20000004200 */
[----:B------:R-:W-:-:S04]  /*ccd0*/  FADD.FTZ R196, R196, R161 ;  /* 0x000000a1c4c47221 */ /* 0x000fc80000010000 */
        /* <DEDUP_REMOVED lines=14> */
[----:B--2---:R-:W-:Y:S02]  /*cdc0*/  HMMA.16816.F32.BF16 R72, R4, R12, R72 ;  /* 0x0000000c0448723c */ /* 0x004fe40000041848 */
        /* <DEDUP_REMOVED lines=9> */
[----:B------:R-:W-:Y:S02]  /*ce60*/  MOV R0, R3 ;  /* 0x0000000300007202 */ /* 0x000fe40000000f00 */
[----:B------:R-:W-:Y:S01]  /*ce70*/  FADD.FTZ R28, R28, R29 ;  /* 0x0000001d1c1c7221 */ /* 0x000fe20000010000 */
[----:B------:R-:W-:Y:S01]  /*ce80*/  FADD.FTZ R9, R32, R9 ;  /* 0x0000000920097221 */ /* 0x000fe20000010000 */
[----:B------:R-:W-:Y:S02]  /*ce90*/  MOV R2, R56 ;  /* 0x0000003800027202 */ /* 0x000fe40000000f00 */
[----:B------:R-:W-:Y:S01]  /*cea0*/  FADD.FTZ R137, R137, R28 ;  /* 0x0000001c89897221 */ /* 0x000fe20000010000 */
[----:B------:R-:W-:-:S03]  /*ceb0*/  FADD.FTZ R34, R34, R9 ;  /* 0x0000000922227221 */ /* 0x000fc60000010000 */
[----:B------:R-:W-:Y:S01]  /*cec0*/  FADD.FTZ R137, R150, R137 ;  /* 0x0000008996897221 */ /* 0x000fe20000010000 */
[----:B------:R-:W-:-:S03]  /*ced0*/  FADD.FTZ R35, R35, R34 ;  /* 0x0000002223237221 */ /* 0x000fc60000010000 */
[----:B------:R-:W-:Y:S01]  /*cee0*/  FADD.FTZ R138, R138, R137 ;  /* 0x000000898a8a7221 */ /* 0x000fe20000010000 */
[----:B------:R-:W-:-:S03]  /*cef0*/  FADD.FTZ R36, R36, R35 ;  /* 0x0000002324247221 */ /* 0x000fc60000010000 */
[----:B------:R-:W-:Y:S01]  /*cf00*/  FADD.FTZ R187, R141, R138 ;  /* 0x0000008a8dbb7221 */ /* 0x000fe20000010000 */
[----:B------:R-:W-:-:S07]  /*cf10*/  FADD.FTZ R188, R37, R36 ;  /* 0x0000002425bc7221 */ /* 0x000fce0000010000 */
.L_x_1358:
        /* <DEDUP_REMOVED lines=9> */
.L_x_1370:
        /* <DEDUP_REMOVED lines=10> */
[----:B------:R-:W-:Y:S04]  /*d050*/  SHF.L.U32 R5, R174, 0x7, RZ ;  /* 0x00000007ae057819 */ /* 0x000fe800000006ff */
[----:B------:R-:W-:Y:S01]  /*d060*/  IABS R7, R5 ;  /* 0x0000000500077213 */ /* 0x000fe20000000000 */
[C---:B------:R-:W-:Y:S05]  /*d070*/  VIADD R9, R5.reuse, 0x80 ;  /* 0x0000008005097836 */ /* 0x040fea0000000000 */
        /* <DEDUP_REMOVED lines=57> */
.L_x_1367:
        /* <DEDUP_REMOVED lines=58> */
[----:B------:R-:W-:Y:S05]  /*d7b0*/  ISETP.GT.AND P0, PT, R174, R169, PT ;  /* 0x000000a9ae00720c */ /* 0x000fea0003f04270 */
        /* <DEDUP_REMOVED lines=35> */
[----:B------:R-:W1:Y:S01]  /*d9f0*/  LDSM.16.M88.4 R136, [R166+0x3c00] ;  /* 0x003c0000a688783b */ /* 0x000e620000000200 */
[----:B------:R-:W-:Y:S05]  /*da00*/  MOV R191, R193 ;  /* 0x000000c100bf7202 */ /* 0x000fea0000000f00 */
        /* <DEDUP_REMOVED lines=12> */
[----:B------:R-:W-:Y:S01]  /*dad0*/  LDSM.16.M88.4 R124, [R118+0x3800] ;  /* 0x00380000767c783b */ /* 0x000fe20000000200 */
[C---:B------:R-:W-:Y:S05]  /*dae0*/  HMMA.16816.F32.BF16 R24, R120.reuse, R134, RZ ;  /* 0x000000867818723c */ /* 0x040fea00000418ff */
[----:B------:R-:W-:Y:S01]  /*daf0*/  LDSM.16.M88.4 R128, [R118+0x3c00] ;  /* 0x003c00007680783b */ /* 0x000fe20000000200 */
[C---:B-1----:R-:W-:Y:S05]  /*db00*/  HMMA.16816.F32.BF16 R28, R120.reuse, R136, RZ ;  /* 0x00000088781c723c */ /* 0x042fea00000418ff */
[----:B------:R-:W-:Y:S01]  /*db10*/  LDSM.16.M88.4 R132, [R166+0x5800] ;  /* 0x00580000a684783b */ /* 0x000fe20000000200 */
[C---:B------:R-:W-:Y:S06]  /*db20*/  HMMA.16816.F32.BF16 R32, R120.reuse, R138, RZ ;  /* 0x0000008a7820723c */ /* 0x040fec00000418ff */
[C---:B-----5:R-:W-:Y:S06]  /*db30*/  HMMA.16816.F32.BF16 R36, R120.reuse, R140, RZ ;  /* 0x0000008c7824723c */ /* 0x060fec00000418ff */
        /* <DEDUP_REMOVED lines=29> */
[----:B------:R-:W-:Y:S01]  /*dd10*/  HMMA.16816.F32.BF16 R64, R156, R122, R64 ;  /* 0x0000007a9c40723c */ /* 0x000fe20000041840 */
        /* <DEDUP_REMOVED lines=15> */
[----:B------:R-:W1:Y:S05]  /*de10*/  LDSM.16.M88.4 R120, [R166+0x6c00] ;  /* 0x006c0000a678783b */ /* 0x000e6a0000000200 */
[C---:B---3--:R-:W-:Y:S06]  /*de20*/  HMMA.16816.F32.BF16 R44, R124.reuse, R132, R44 ;  /* 0x000000847c2c723c */ /* 0x048fec000004182c */
[C---:B------:R-:W-:Y:S01]  /*de30*/  HMMA.16816.F32.BF16 R48, R124.reuse, R134, R48 ;  /* 0x000000867c30723c */ /* 0x040fe20000041830 */
[----:B------:R-:W-:Y:S05]  /*de40*/  LDSM.16.M88.4 R132, [R165+0x1000] ;  /* 0x00100000a584783b */ /* 0x000fea0000000200 */
[C---:B--2---:R-:W-:Y:S06]  /*de50*/  HMMA.16816.F32.BF16 R52, R124.reuse, R128, R52 ;  /* 0x000000807c34723c */ /* 0x044fec0000041834 */
[C---:B------:R-:W-:Y:S01]  /*de60*/  HMMA.16816.F32.BF16 R56, R124.reuse, R130, R56 ;  /* 0x000000827c38723c */ /* 0x040fe20000041838 */
[----:B------:R-:W2:Y:S05]  /*de70*/  LDSM.16.M88.4 R128, [R118+0x5000] ;  /* 0x005000007680783b */ /* 0x000eaa0000000200 */
[C---:B-1----:R-:W-:Y:S06]  /*de80*/  HMMA.16816.F32.BF16 R60, R124.reuse, R120, R60 ;  /* 0x000000787c3c723c */ /* 0x042fec000004183c */
[----:B------:R-:W-:Y:S01]  /*de90*/  HMMA.16816.F32.BF16 R64, R124, R122, R64 ;  /* 0x0000007a7c40723c */ /* 0x000fe20000041840 */
[----:B------:R-:W1:Y:S06]  /*dea0*/  LDSM.16.M88.4 R120, [R118+0x5400] ;  /* 0x005400007678783b */ /* 0x000e6c0000000200 */
[----:B------:R-:W3:Y:S01]  /*deb0*/  LDSM.16.M88.4 R124, [R118+0x5800] ;  /* 0x00580000767c783b */ /* 0x000ee20000000200 */
        /* <DEDUP_REMOVED lines=51> */
[C---:B------:R-:W-:Y:S06]  /*e1f0*/  HMMA.16816.F32.BF16 R8, R132.reuse, R130, R8 ;  /* 0x000000828408723c */ /* 0x040fec0000041808 */
[C---:B-1----:R-:W-:Y:S11]  /*e200*/  HMMA.16816.F32.BF16 R12, R132.reuse, R120, R12 ;  /* 0x00000078840c723c */ /* 0x042ff6000004180c */
[----:B------:R-:W-:Y:S01]  /*e210*/  @!UPT UIADD3 URZ, URZ, URZ, URZ ;  /* 0x0000003f3f3ff290 */ /* 0x000fe2000fffe03f */
[----:B------:R-:W-:Y:S01]  /*e220*/  FMUL.FTZ R0, R4, UR8 ;  /* 0x0000000804007c20 */ /* 0x000fe20008410000 */
[----:B------:R-:W-:Y:S01]  /*e230*/  FMUL.FTZ R237, R5, UR8 ;  /* 0x0000000805ed7c20 */ /* 0x000fe20008410000 */
[----:B------:R-:W-:Y:S01]  /*e240*/  FMUL.FTZ R243, R7, UR8 ;  /* 0x0000000807f37c20 */ /* 0x000fe20008410000 */
[C---:B------:R-:W-:Y:S01]  /*e250*/  HMMA.16816.F32.BF16 R16, R132.reuse, R122, R16 ;  /* 0x0000007a8410723c */ /* 0x040fe20000041810 */
[----:B------:R1:W2:Y:S01]  /*e260*/  MUFU.TANH R130, R0 ;  /* 0x0000000000827308 */ /* 0x0002a20000002400 */
[----:B------:R-:W4:Y:S01]  /*e270*/  LDSM.16.M88.4 R120, [R118+0x7c00] ;  /* 0x007c00007678783b */ /* 0x000f220000000200 */
[----:B------:R-:W-:Y:S03]  /*e280*/  FMUL.FTZ R241, R8, UR8 ;  /* 0x0000000808f17c20 */ /* 0x000fe60008410000 */
[C---:B---3--:R-:W-:Y:S05]  /*e290*/  HMMA.16816.F32.BF16 R20, R132.reuse, R124, R20 ;  /* 0x0000007c8414723c */ /* 0x048fea0000041814 */
[----:B------:R-:W3:Y:S01]  /*e2a0*/  MUFU.TANH R237, R237 ;  /* 0x000000ed00ed7308 */ /* 0x000ee20000002400 */
[----:B------:R-:W-:Y:S01]  /*e2b0*/  FMUL.FTZ R239, R9, UR8 ;  /* 0x0000000809ef7c20 */ /* 0x000fe20008410000 */
[C---:B------:R-:W-:Y:S01]  /*e2c0*/  HMMA.16816.F32.BF16 R24, R132.reuse, R126, R24 ;  /* 0x0000007e8418723c */ /* 0x040fe20000041818 */
[----:B------:R-:W5:Y:S07]  /*e2d0*/  LDSM.16.M88.4 R124, [R118+0x8000] ;  /* 0x00800000767c783b */ /* 0x000f6e0000000200 */
[----:B------:R-:W2:Y:S03]  /*e2e0*/  MUFU.TANH R243, R243 ;  /* 0x000000f300f37308 */ /* 0x000ea60000002400 */
[----:B-1----:R-:W-:Y:S01]  /*e2f0*/  FMUL.FTZ R0, R10, UR8 ;  /* 0x000000080a007c20 */ /* 0x002fe20008410000 */
[----:B------:R-:W-:Y:S01]  /*e300*/  FMUL.FTZ R245, R11, UR8 ;  /* 0x000000080bf57c20 */ /* 0x000fe20008410000 */
[----:B------:R-:W-:Y:S01]  /*e310*/  FMUL.FTZ R233, R12, UR8 ;  /* 0x000000080ce97c20 */ /* 0x000fe20008410000 */
[----:B------:R-:W-:Y:S01]  /*e320*/  FMUL.FTZ R231, R13, UR8 ;  /* 0x000000080de77c20 */ /* 0x000fe20008410000 */
[----:B------:R-:W-:Y:S03]  /*e330*/  FMUL.FTZ R229, R14, UR8 ;  /* 0x000000080ee57c20 */ /* 0x000fe60008410000 */
[----:B------:R1:W1:Y:S01]  /*e340*/  MUFU.TANH R10, R0 ;  /* 0x00000000000a7308 */ /* 0x0002620000002400 */
[----:B------:R-:W-:Y:S01]  /*e350*/  FMUL.FTZ R235, R15, UR8 ;  /* 0x000000080feb7c20 */ /* 0x000fe20008410000 */
[----:B------:R-:W-:Y:S01]  /*e360*/  FMUL.FTZ R227, R16, UR8 ;  /* 0x0000000810e37c20 */ /* 0x000fe20008410000 */
[----:B------:R-:W-:Y:S01]  /*e370*/  FMUL.FTZ R225, R17, UR8 ;  /* 0x0000000811e17c20 */ /* 0x000fe20008410000 */
[----:B------:R-:W-:Y:S01]  /*e380*/  FMUL.FTZ R223, R18, UR8 ;  /* 0x0000000812df7c20 */ /* 0x000fe20008410000 */
[----:B------:R-:W-:Y:S01]  /*e390*/  FMUL.FTZ R221, R19, UR8 ;  /* 0x0000000813dd7c20 */ /* 0x000fe20008410000 */
[----:B------:R-:W-:Y:S01]  /*e3a0*/  FMUL.FTZ R217, R20, UR8 ;  /* 0x0000000814d97c20 */ /* 0x000fe20008410000 */
[----:B------:R-:W-:Y:S03]  /*e3b0*/  FMUL.FTZ R215, R21, UR8 ;  /* 0x0000000815d77c20 */ /* 0x000fe60008410000 */
[----:B------:R-:W1:Y:S01]  /*e3c0*/  MUFU.TANH R241, R241 ;  /* 0x000000f100f17308 */ /* 0x000e620000002400 */
        /* <DEDUP_REMOVED lines=8> */
[C---:B----4-:R-:W-:Y:S06]  /*e450*/  HMMA.16816.F32.BF16 R28, R132.reuse, R120, R28 ;  /* 0x00000078841c723c */ /* 0x050fec000004181c */
[C---:B------:R-:W-:Y:S03]  /*e460*/  HMMA.16816.F32.BF16 R32, R132.reuse, R122, R32 ;  /* 0x0000007a8420723c */ /* 0x040fe60000041820 */
[----:B------:R-:W4:Y:S01]  /*e470*/  MUFU.TANH R6, R2 ;  /* 0x0000000200067308 */ /* 0x000f220000002400 */
[----:B------:R-:W3:Y:S02]  /*e480*/  LDSM.16.M88.4 R120, [R118+0x8400] ;  /* 0x008400007678783b */ /* 0x000ee40000000200 */
[C---:B-----5:R-:W-:Y:S07]  /*e490*/  HMMA.16816.F32.BF16 R36, R132.reuse, R124, R36 ;  /* 0x0000007c8424723c */ /* 0x060fee0000041824 */
[----:B------:R-:W2:Y:S01]  /*e4a0*/  MUFU.TANH R245, R245 ;  /* 0x000000f500f57308 */ /* 0x000ea20000002400 */
[C---:B------:R-:W-:Y:S01]  /*e4b0*/  HMMA.16816.F32.BF16 R40, R132.reuse, R126, R40 ;  /* 0x0000007e8428723c */ /* 0x040fe20000041828 */
[----:B------:R-:W5:Y:S08]  /*e4c0*/  LDSM.16.M88.4 R124, [R118+0x8800] ;  /* 0x00880000767c783b */ /* 0x000f700000000200 */
[----:B------:R-:W2:Y:S02]  /*e4d0*/  MUFU.TANH R233, R233 ;  /* 0x000000e900e97308 */ /* 0x000ea40000002400 */
[----:B-1----:R-:W-:Y:S01]  /*e4e0*/  FMUL.FTZ R0, R28, UR8 ;  /* 0x000000081c007c20 */ /* 0x002fe20008410000 */
        /* <DEDUP_REMOVED lines=9> */
[----:B------:R-:W-:Y:S05]  /*e580*/  FMUL.FTZ R244, R38, UR8 ;  /* 0x0000000826f47c20 */ /* 0x000fea0008410000 */
[----:B------:R-:W2:Y:S01]  /*e590*/  MUFU.TANH R231, R231 ;  /* 0x000000e700e77308 */ /* 0x000ea20000002400 */
[----:B------:R-:W-:Y:S01]  /*e5a0*/  FMUL.FTZ R246, R39, UR8 ;  /* 0x0000000827f67c20 */ /* 0x000fe20008410000 */
[----:B------:R-:W-:Y:S01]  /*e5b0*/  FMUL.FTZ R242, R40, UR8 ;  /* 0x0000000828f27c20 */ /* 0x000fe20008410000 */
[----:B------:R-:W-:Y:S01]  /*e5c0*/  FMUL.FTZ R240, R41, UR8 ;  /* 0x0000000829f07c20 */ /* 0x000fe20008410000 */
[----:B------:R-:W-:Y:S01]  /*e5d0*/  FMUL.FTZ R238, R42, UR8 ;  /* 0x000000082aee7c20 */ /* 0x000fe20008410000 */
[----:B------:R-:W-:Y:S05]  /*e5e0*/  FMUL.FTZ R236, R43, UR8 ;  /* 0x000000082bec7c20 */ /* 0x000fea0008410000 */
[----:B------:R-:W2:Y:S01]  /*e5f0*/  MUFU.TANH R229, R229 ;  /* 0x000000e500e57308 */ /* 0x000ea20000002400 */
[C---:B---3--:R-:W-:Y:S03]  /*e600*/  HMMA.16816.F32.BF16 R44, R132.reuse, R120, R44 ;  /* 0x00000078842c723c */ /* 0x048fe6000004182c */
[----:B-1----:R-:W-:Y:S03]  /*e610*/  FMUL.FTZ R0, R34, UR8 ;  /* 0x0000000822007c20 */ /* 0x002fe60008410000 */
[C---:B------:R-:W-:Y:S03]  /*e620*/  HMMA.16816.F32.BF16 R48, R132.reuse, R122, R48 ;  /* 0x0000007a8430723c */ /* 0x040fe60000041830 */
[----:B------:R1:W3:Y:S01]  /*e630*/  MUFU.TANH R158, R0 ;  /* 0x00000000009e7308 */ /* 0x0002e20000002400 */
[----:B------:R-:W4:Y:S02]  /*e640*/  LDSM.16.M88.4 R120, [R118+0x8c00] ;  /* 0x008c00007678783b */ /* 0x000f240000000200 */
[----:B------:R-:W-:Y:S07]  /*e650*/  DEPBAR.LE SB0, 0x0 ;  /* 0x000080000000791a */ /* 0x000fee0000000000 */
[----:B------:R-:W1:Y:S01]  /*e660*/  MUFU.TANH R235, R235 ;  /* 0x000000eb00eb7308 */ /* 0x000e620000002400 */
[----:B------:R-:W-:Y:S01]  /*e670*/  BAR.SYNC.DEFER_BLOCKING 0x0 ;  /* 0x0000000000007b1d */ /* 0x000fe20000010000 */
[C---:B-----5:R-:W-:Y:S08]  /*e680*/  HMMA.16816.F32.BF16 R52, R132.reuse, R124, R52 ;  /* 0x0000007c8434723c */ /* 0x060ff00000041834 */
[----:B------:R-:W1:Y:S01]  /*e690*/  MUFU.TANH R227, R227 ;  /* 0x000000e300e37308 */ /* 0x000e620000002400 */
        /* <DEDUP_REMOVED lines=16> */
[C---:B----4-:R-:W-:Y:S03]  /*e7a0*/  HMMA.16816.F32.BF16 R60, R132.reuse, R120, R60 ;  /* 0x00000078843c723c */ /* 0x050fe6000004183c */
[----:B------:R-:W-:Y:S01]  /*e7b0*/  FMUL.FTZ R212, R56, UR8 ;  /* 0x0000000838d47c20 */ /* 0x000fe20008410000 */
[----:B------:R-:W-:Y:S01]  /*e7c0*/  FMUL.FTZ R208, R57, UR8 ;  /* 0x0000000839d07c20 */ /* 0x000fe20008410000 */
[----:B------:R-:W-:Y:S01]  /*e7d0*/  FMUL.FTZ R206, R58, UR8 ;  /* 0x000000083ace7c20 */ /* 0x000fe20008410000 */
[----:B------:R-:W-:Y:S03]  /*e7e0*/  HMMA.16816.F32.BF16 R64, R132, R122, R64 ;  /* 0x0000007a8440723c */ /* 0x000fe60000041840 */
[----:B------:R-:W4:Y:S02]  /*e7f0*/  MUFU.TANH R217, R217 ;  /* 0x000000d900d97308 */ /* 0x000f240000002400 */
[----:B------:R-:W-:Y:S08]  /*e800*/  FMUL.FTZ R204, R59, UR8 ;  /* 0x000000083bcc7c20 */ /* 0x000ff00008410000 */
[----:B------:R-:W1:Y:S10]  /*e810*/  MUFU.TANH R215, R215 ;  /* 0x000000d700d77308 */ /* 0x000e740000002400 */
[----:B------:R-:W2:Y:S01]  /*e820*/  MUFU.TANH R213, R213 ;  /* 0x000000d500d57308 */ /* 0x000ea20000002400 */
        /* <DEDUP_REMOVED lines=8> */
[----:B-1----:R-:W-:Y:S07]  /*e8b0*/  FMUL.FTZ R0, R66, UR8 ;  /* 0x0000000842007c20 */ /* 0x002fee0008410000 */
        /* <DEDUP_REMOVED lines=85> */
[----:B------:R-:W-:Y:S03]  /*ee10*/  SEL R5, R9, R8, !P0 ;  /* 0x0000000809057207 */ /* 0x000fe60004000000 */
[----:B------:R-:W-:Y:S02]  /*ee20*/  @!P5 IADD3 R2, -R2, RZ, RZ ;  /* 0x000000ff0202d210 */ /* 0x000fe40007ffe1ff */
        /* <DEDUP_REMOVED lines=22> */
.L_x_1369:
        /* <DEDUP_REMOVED lines=91> */
.L_x_1368:
        /* <DEDUP_REMOVED lines=81> */
[----:B------:R-:W-:Y:S01]  /*fa50*/  FADD.FTZ R4, -R2, R119 ;  /* 0x0000007702047221 */ /* 0x000fe20000010100 */
[----:B------:R-:W-:Y:S03]  /*fa60*/  MOV R119, R2 ;  /* 0x0000000200777202 */ /* 0x000fe60000000f00 */
[----:B------:R-:W-:Y:S01]  /*fa70*/  FMUL.FTZ R54, R4, UR4 ;  /* 0x0000000404367c20 */ /* 0x000fe20008410000 */
[----:B------:R-:W-:Y:S01]  /*fa80*/  FADD.FTZ R4, -R0, R117 ;  /* 0x0000007500047221 */ /* 0x000fe20000010100 */
[----:B------:R-:W-:Y:S03]  /*fa90*/  FMUL.FTZ R117, R2, UR4 ;  /* 0x0000000402757c20 */ /* 0x000fe60008410000 */
[----:B------:R-:W-:Y:S01]  /*faa0*/  FMUL.FTZ R53, R4, UR4 ;  /* 0x0000000404357c20 */ /* 0x000fe20008410000 */
[----:B------:R-:W1:Y:S01]  /*fab0*/  MUFU.EX2 R54, R54 ;  /* 0x0000003600367308 */ /* 0x000e620000000800 */
[----:B------:R-:W-:Y:S02]  /*fac0*/  FSEL R117, R117, RZ, P0 ;  /* 0x000000ff75757208 */ /* 0x000fe40000000000 */
[----:B------:R-:W-:Y:S03]  /*fad0*/  FSETP.NEU.FTZ.AND P0, PT, R0, -INF , PT ;  /* 0xff8000000000780b */ /* 0x000fe60003f1d000 */
[--C-:B------:R-:W-:Y:S01]  /*fae0*/  FFMA.FTZ R124, R241, UR4, -R117.reuse ;  /* 0x00000004f17c7c23 */ /* 0x100fe20008010875 */
[----:B------:R-:W-:Y:S01]  /*faf0*/  FSEL R55, R55, RZ, P0 ;  /* 0x000000ff37377208 */ /* 0x000fe20000000000 */
[--C-:B------:R-:W-:Y:S01]  /*fb00*/  FFMA.FTZ R121, R239, UR4, -R117.reuse ;  /* 0x00000004ef797c23 */ /* 0x100fe20008010875 */
[--C-:B------:R-:W-:Y:S01]  /*fb10*/  FFMA.FTZ R127, R130, UR4, -R117.reuse ;  /* 0x00000004827f7c23 */ /* 0x100fe20008010875 */
[----:B------:R-:W-:Y:S01]  /*fb20*/  FFMA.FTZ R125, R237, UR4, -R117 ;  /* 0x00000004ed7d7c23 */ /* 0x000fe20008010875 */
[----:B------:R-:W2:Y:S01]  /*fb30*/  MUFU.EX2 R53, R53 ;  /* 0x0000003500357308 */ /* 0x000ea20000000800 */
[--C-:B------:R-:W-:Y:S01]  /*fb40*/  FFMA.FTZ R123, R10, UR4, -R55.reuse ;  /* 0x000000040a7b7c23 */ /* 0x100fe20008010837 */
[--C-:B------:R-:W-:Y:S01]  /*fb50*/  FFMA.FTZ R126, R6, UR4, -R55.reuse ;  /* 0x00000004067e7c23 */ /* 0x100fe20008010837 */
[--C-:B------:R-:W-:Y:S01]  /*fb60*/  FFMA.FTZ R122, R243, UR4, -R55.reuse ;  /* 0x00000004f37a7c23 */ /* 0x100fe20008010837 */
[--C-:B------:R-:W-:Y:S01]  /*fb70*/  FFMA.FTZ R120, R245, UR4, -R55.reuse ;  /* 0x00000004f5787c23 */ /* 0x100fe20008010837 */
[----:B------:R-:W-:Y:S01]  /*fb80*/  FFMA.FTZ R229, R229, UR4, -R55 ;  /* 0x00000004e5e57c23 */ /* 0x000fe20008010837 */
        /* <DEDUP_REMOVED lines=29> */
[----:B------:R-:W-:Y:S01]  /*fd60*/  FMUL.FTZ R49, R54, R69 ;  /* 0x0000004536317220 */ /* 0x000fe20000410000 */
[C---:B------:R-:W-:Y:S01]  /*fd70*/  FMUL.FTZ R50, R53.reuse, R70 ;  /* 0x0000004635327220 */ /* 0x040fe20000410000 */
[----:B------:R-:W-:Y:S01]  /*fd80*/  FMUL.FTZ R51, R53, R71 ;  /* 0x0000004735337220 */ /* 0x000fe20000410000 */
[--C-:B------:R-:W-:Y:S01]  /*fd90*/  FFMA.FTZ R95, R233, UR4, -R117.reuse ;  /* 0x00000004e95f7c23 */ /* 0x100fe20008010875 */
[----:B------:R-:W-:Y:S03]  /*fda0*/  FFMA.FTZ R84, R231, UR4, -R117 ;  /* 0x00000004e7547c23 */ /* 0x000fe60008010875 */
[----:B------:R-:W2:Y:S01]  /*fdb0*/  MUFU.EX2 R120, R120 ;  /* 0x0000007800787308 */ /* 0x000ea20000000800 */
[----:B-1----:R-:W-:Y:S01]  /*fdc0*/  F2FP.BF16.F32.PACK_AB R58, R121, R124 ;  /* 0x0000007c793a723e */ /* 0x002fe200000010ff */
[----:B------:R-:W-:Y:S01]  /*fdd0*/  FFMA.FTZ R86, R235, UR4, -R55 ;  /* 0x00000004eb567c23 */ /* 0x000fe20008010837 */
[----:B------:R-:W-:Y:S01]  /*fde0*/  FFMA.FTZ R85, R227, UR4, -R117 ;  /* 0x00000004e3557c23 */ /* 0x000fe20008010875 */
[----:B------:R-:W-:Y:S01]  /*fdf0*/  LDSM.16.MT88.4 R68, [R164+0xbc00] ;  /* 0x00bc0000a444783b */ /* 0x000fe20000004200 */
[----:B------:R-:W-:Y:S01]  /*fe00*/  FFMA.FTZ R94, R205, UR4, -R55 ;  /* 0x00000004cd5e7c23 */ /* 0x000fe20008010837 */
[--C-:B------:R-:W-:Y:S01]  /*fe10*/  FFMA.FTZ R92, R217, UR4, -R117.reuse ;  /* 0x00000004d95c7c23 */ /* 0x100fe20008010875 */
[----:B------:R-:W-:Y:S03]  /*fe20*/  FFMA.FTZ R87, R219, UR4, -R117 ;  /* 0x00000004db577c23 */ /* 0x000fe60008010875 */
[----:B------:R-:W-:Y:S01]  /*fe30*/  MUFU.EX2 R127, R127 ;  /* 0x0000007f007f7308 */ /* 0x000fe20000000800 */
[--C-:B------:R-:W-:Y:S01]  /*fe40*/  FFMA.FTZ R93, R207, UR4, -R55.reuse ;  /* 0x00000004cf5d7c23 */ /* 0x100fe20008010837 */
[--C-:B------:R-:W-:Y:S01]  /*fe50*/  FFMA.FTZ R113, R244, UR4, -R55.reuse ;  /* 0x00000004f4717c23 */ /* 0x100fe20008010837 */
[----:B------:R-:W-:Y:S01]  /*fe60*/  FFMA.FTZ R128, R246, UR4, -R55 ;  /* 0x00000004f6807c23 */ /* 0x000fe20008010837 */
[----:B------:R-:W-:Y:S01]  /*fe70*/  LDSM.16.MT88.4 R108, [R164+0xac00] ;  /* 0x00ac0000a46c783b */ /* 0x000fe20000004200 */
[--C-:B------:R-:W-:Y:S01]  /*fe80*/  FFMA.FTZ R129, R242, UR4, -R117.reuse ;  /* 0x00000004f2817c23 */ /* 0x100fe20008010875 */
[----:B------:R-:W-:Y:S01]  /*fe90*/  FFMA.FTZ R130, R240, UR4, -R117 ;  /* 0x00000004f0827c23 */ /* 0x000fe20008010875 */
[--C-:B------:R-:W-:Y:S03]  /*fea0*/  FFMA.FTZ R131, R238, UR4, -R55.reuse ;  /* 0x00000004ee837c23 */ /* 0x100fe60008010837 */
[----:B------:R-:W1:Y:S01]  /*feb0*/  MUFU.EX2 R125, R125 ;  /* 0x0000007d007d7308 */ /* 0x000e620000000800 */
[----:B--2---:R-:W-:Y:S01]  /*fec0*/  F2FP.BF16.F32.PACK_AB R59, R120, R123 ;  /* 0x0000007b783b723e */ /* 0x004fe200000010ff */
[----:B------:R-:W-:Y:S01]  /*fed0*/  FFMA.FTZ R132, R236, UR4, -R55 ;  /* 0x00000004ec847c23 */ /* 0x000fe20008010837 */
[----:B------:R-:W-:Y:S01]  /*fee0*/  FFMA.FTZ R133, R224, UR4, -R117 ;  /* 0x00000004e0857c23 */ /* 0x000fe20008010875 */
[--C-:B------:R-:W-:Y:S01]  /*fef0*/  FFMA.FTZ R134, R222, UR4, -R55.reuse ;  /* 0x00000004de867c23 */ /* 0x100fe20008010837 */
[--C-:B------:R-:W-:Y:S01]  /*ff00*/  FFMA.FTZ R135, R220, UR4, -R55.reuse ;  /* 0x00000004dc877c23 */ /* 0x100fe20008010837 */
[----:B------:R-:W-:Y:S01]  /*ff10*/  FFMA.FTZ R136, R210, UR4, -R55 ;  /* 0x00000004d2887c23 */ /* 0x000fe20008010837 */
[--C-:B------:R-:W-:Y:S03]  /*ff20*/  FFMA.FTZ R137, R212, UR4, -R117.reuse ;  /* 0x00000004d4897c23 */ /* 0x100fe60008010875 */
[----:B------:R-:W2:Y:S01]  /*ff30*/  MUFU.EX2 R126, R126 ;  /* 0x0000007e007e7308 */ /* 0x000ea20000000800 */
[----:B------:R-:W-:Y:S01]  /*ff40*/  FFMA.FTZ R138, R208, UR4, -R117 ;  /* 0x00000004d08a7c23 */ /* 0x000fe20008010875 */
[--C-:B------:R-:W-:Y:S01]  /*ff50*/  FFMA.FTZ R139, R206, UR4, -R55.reuse ;  /* 0x00000004ce8b7c23 */ /* 0x100fe20008010837 */
[----:B------:R-:W-:Y:S01]  /*ff60*/  FFMA.FTZ R140, R204, UR4, -R55 ;  /* 0x00000004cc8c7c23 */ /* 0x000fe20008010837 */
[--C-:B------:R-:W-:Y:S01]  /*ff70*/  FFMA.FTZ R141, R202, UR4, -R117.reuse ;  /* 0x00000004ca8d7c23 */ /* 0x100fe20008010875 */
[----:B------:R-:W-:Y:S01]  /*ff80*/  FFMA.FTZ R142, R200, UR4, -R117 ;  /* 0x00000004c88e7c23 */ /* 0x000fe20008010875 */
[--C-:B------:R-:W-:Y:S01]  /*ff90*/  FFMA.FTZ R143, R198, UR4, -R55.reuse ;  /* 0x00000004c68f7c23 */ /* 0x100fe20008010837 */
[----:B------:R-:W-:Y:S03]  /*ffa0*/  FFMA.FTZ R144, R196, UR4, -R55 ;  /* 0x00000004c4907c23 */ /* 0x000fe60008010837 */
[----:B------:R-:W-:Y:S01]  /*ffb0*/  MUFU.EX2 R95, R95 ;  /* 0x0000005f005f7308 */ /* 0x000fe20000000800 */
[C---:B-1----:R-:W-:Y:S01]  /*ffc0*/  F2FP.BF16.F32.PACK_AB R56, R125.reuse, R127 ;  /* 0x0000007f7d38723e */ /* 0x042fe200000010ff */
[----:B------:R-:W-:Y:S01]  /*ffd0*/  FFMA.FTZ R127, R54, R187, R127 ;  /* 0x000000bb367f7223 */ /* 0x000fe2000001007f */
[----:B------:R-:W-:Y:S01]  /*ffe0*/  FFMA.FTZ R194, R194, UR4, -R117 ;  /* 0x00000004c2c27c23 */ /* 0x000fe20008010875 */
[----:B------:R-:W-:Y:S01]  /*fff0*/  FFMA.FTZ R52, R52, UR4, -R55 ;  /* 0x0000000434347c23 */ /* 0x000fe20008010837 */
[----:B------:R-:W-:Y:S01]  /*10000*/  ISETP.GT.AND P0, PT, R174, R169, PT ;  /* 0x000000a9ae00720c */ /* 0x000fe20003f04270 */
[----:B------:R-:W-:Y:S01]  /*10010*/  FADD.FTZ R127, R125, R127 ;  /* 0x0000007f7d7f7221 */ /* 0x000fe20000010000 */
[----:B------:R-:W-:Y:S03]  /*10020*/  FFMA.FTZ R125, R232, UR4, -R117 ;  /* 0x00000004e87d7c23 */ /* 0x000fe60008010875 */
[----:B------:R-:W1:Y:S01]  /*10030*/  MUFU.EX2 R84, R84 ;  /* 0x0000005400547308 */ /* 0x000e620000000800 */
[----:B--2---:R-:W-:Y:S01]  /*10040*/  F2FP.BF16.F32.PACK_AB R57, R122, R126 ;  /* 0x0000007e7a39723e */ /* 0x004fe200000010ff */
[----:B------:R-:W-:Y:S01]  /*10050*/  FADD.FTZ R76, R124, R127 ;  /* 0x0000007f7c4c7221 */ /* 0x000fe20000010000 */
[----:B------:R-:W-:Y:S01]  /*10060*/  FFMA.FTZ R126, R53, R188, R126 ;  /* 0x000000bc357e7223 */ /* 0x000fe2000001007e */
[--C-:B------:R-:W-:Y:S01]  /*10070*/  FFMA.FTZ R124, R230, UR4, -R55.reuse ;  /* 0x00000004e67c7c23 */ /* 0x100fe20008010837 */
[----:B------:R-:W-:Y:S02]  /*10080*/  FFMA.FTZ R127, R228, UR4, -R55 ;  /* 0x00000004e47f7c23 */ /* 0x000fe40008010837 */
[----:B------:R-:W-:Y:S01]  /*10090*/  FADD.FTZ R78, R122, R126 ;  /* 0x0000007e7a4e7221 */ /* 0x000fe20000010000 */
[C---:B------:R-:W-:Y:S02]  /*100a0*/  HMMA.16816.F32.BF16 R4, R56.reuse, R12, R4 ;  /* 0x0000000c3804723c */ /* 0x040fe40000041804 */
[----:B------:R-:W-:Y:S03]  /*100b0*/  MUFU.EX2 R94, R94 ;  /* 0x0000005e005e7308 */ /* 0x000fe60000000800 */
[----:B------:R-:W-:Y:S01]  /*100c0*/  FADD.FTZ R123, R123, R78 ;  /* 0x0000004e7b7b7221 */ /* 0x000fe20000010000 */
[C---:B------:R-:W-:Y:S06]  /*100d0*/  HMMA.16816.F32.BF16 R8, R56.reuse, R14, R8 ;  /* 0x0000000e3808723c */ /* 0x040fec0000041808 */
[----:B------:R-:W-:Y:S01]  /*100e0*/  MUFU.EX2 R86, R86 ;  /* 0x0000005600567308 */ /* 0x000fe20000000800 */
[C---:B------:R-:W-:Y:S01]  /*100f0*/  FMUL.FTZ R12, R54.reuse, R104 ;  /* 0x00000068360c7220 */ /* 0x040fe20000410000 */
[----:B------:R-:W-:Y:S03]  /*10100*/  FMUL.FTZ R13, R54, R105 ;  /* 0x00000069360d7220 */ /* 0x000fe60000410000 */
[C---:B------:R-:W-:Y:S01]  /*10110*/  FMUL.FTZ R14, R53.reuse, R106 ;  /* 0x0000006a350e7220 */ /* 0x040fe20000410000 */
[----:B------:R-:W-:Y:S01]  /*10120*/  FMUL.FTZ R15, R53, R107 ;  /* 0x0000006b350f7220 */ /* 0x000fe20000410000 */
[----:B------:R-:W-:Y:S03]  /*10130*/  FADD.FTZ R100, R120, R123 ;  /* 0x0000007b78647221 */ /* 0x000fe60000010000 */
[----:B------:R-:W-:Y:S01]  /*10140*/  MUFU.EX2 R85, R85 ;  /* 0x0000005500557308 */ /* 0x000fe20000000800 */
[----:B------:R-:W-:Y:S01]  /*10150*/  FFMA.FTZ R104, R197, UR4, -R55 ;  /* 0x00000004c5687c23 */ /* 0x000fe20008010837 */
[--C-:B------:R-:W-:Y:S01]  /*10160*/  FFMA.FTZ R122, R234, UR4, -R117.reuse ;  /* 0x00000004ea7a7c23 */ /* 0x100fe20008010875 */
[C---:B------:R-:W-:Y:S03]  /*10170*/  HMMA.16816.F32.BF16 R12, R56.reuse, R20, R12 ;  /* 0x00000014380c723c */ /* 0x040fe6000004180c */
[--C-:B------:R-:W-:Y:S01]  /*10180*/  FFMA.FTZ R126, R226, UR4, -R117.reuse ;  /* 0x00000004e27e7c23 */ /* 0x100fe20008010875 */
[--C-:B------:R-:W-:Y:S03]  /*10190*/  FFMA.FTZ R105, R199, UR4, -R117.reuse ;  /* 0x00000004c7697c23 */ /* 0x100fe60008010875 */
[----:B------:R-:W-:Y:S01]  /*101a0*/  MUFU.EX2 R92, R92 ;  /* 0x0000005c005c7308 */ /* 0x000fe20000000800 */
[C---:B------:R-:W-:Y:S03]  /*101b0*/  HMMA.16816.F32.BF16 R16, R56.reuse, R22, R16 ;  /* 0x000000163810723c */ /* 0x040fe60000041810 */
[C---:B------:R-:W-:Y:S01]  /*101c0*/  FMUL.FTZ R20, R54.reuse, R96 ;  /* 0x0000006036147220 */ /* 0x040fe20000410000 */
[----:B------:R-:W-:Y:S03]  /*101d0*/  FMUL.FTZ R21, R54, R97 ;  /* 0x0000006136157220 */ /* 0x000fe60000410000 */
[C---:B------:R-:W-:Y:S01]  /*101e0*/  FMUL.FTZ R22, R53.reuse, R98 ;  /* 0x0000006235167220 */ /* 0x040fe20000410000 */
[----:B------:R-:W-:Y:S01]  /*101f0*/  FMUL.FTZ R23, R53, R99 ;  /* 0x0000006335177220 */ /* 0x000fe20000410000 */
[----:B------:R-:W-:Y:S02]  /*10200*/  MUFU.EX2 R87, R87 ;  /* 0x0000005700577308 */ /* 0x000fe40000000800 */
[--C-:B------:R-:W-:Y:S01]  /*10210*/  FFMA.FTZ R99, R162, UR4, -R117.reuse ;  /* 0x00000004a2637c23 */ /* 0x100fe20008010875 */
[----:B------:R-:W-:Y:S01]  /*10220*/  FFMA.FTZ R96, R195, UR4, -R117 ;  /* 0x00000004c3607c23 */ /* 0x000fe20008010875 */
[----:B------:R-:W-:Y:S01]  /*10230*/  FFMA.FTZ R97, R203, UR4, -R55 ;  /* 0x00000004cb617c23 */ /* 0x000fe20008010837 */
[----:B------:R-:W-:Y:S01]  /*10240*/  FFMA.FTZ R98, R201, UR4, -R117 ;  /* 0x00000004c9627c23 */ /* 0x000fe20008010875 */
[C---:B------:R-:W-:Y:S04]  /*10250*/  HMMA.16816.F32.BF16 R20, R56.reuse, R28, R20 ;  /* 0x0000001c3814723c */ /* 0x040fe80000041814 */
[----:B------:R-:W-:Y:S01]  /*10260*/  MUFU.EX2 R93, R93 ;  /* 0x0000005d005d7308 */ /* 0x000fe20000000800 */
[--C-:B------:R-:W-:Y:S01]  /*10270*/  FFMA.FTZ R107, R158, UR4, -R55.reuse ;  /* 0x000000049e6b7c23 */ /* 0x100fe20008010837 */
[----:B------:R-:W-:Y:S01]  /*10280*/  FFMA.FTZ R106, R252, UR4, -R55 ;  /* 0x00000004fc6a7c23 */ /* 0x000fe20008010837 */
[--C-:B------:R-:W-:Y:S01]  /*10290*/  FFMA.FTZ R120, R218, UR4, -R117.reuse ;  /* 0x00000004da787c23 */ /* 0x100fe20008010875 */
[C---:B------:R-:W-:Y:S06]  /*102a0*/  HMMA.16816.F32.BF16 R24, R56.reuse, R30, R24 ;  /* 0x0000001e3818723c */ /* 0x040fec0000041818 */
[----:B------:R-:W-:Y:S01]  /*102b0*/  MUFU.EX2 R104, R104 ;  /* 0x0000006800687308 */ /* 0x000fe20000000800 */
[C---:B------:R-:W-:Y:S01]  /*102c0*/  FMUL.FTZ R28, R54.reuse, R88 ;  /* 0x00000058361c7220 */ /* 0x040fe20000410000 */
[----:B------:R-:W-:Y:S03]  /*102d0*/  FMUL.FTZ R29, R54, R89 ;  /* 0x00000059361d7220 */ /* 0x000fe60000410000 */
[C---:B------:R-:W-:Y:S01]  /*102e0*/  FMUL.FTZ R30, R53.reuse, R90 ;  /* 0x0000005a351e7220 */ /* 0x040fe20000410000 */
[----:B------:R-:W-:Y:S01]  /*102f0*/  FMUL.FTZ R31, R53, R91 ;  /* 0x0000005b351f7220 */ /* 0x000fe20000410000 */
[--C-:B------:R-:W-:Y:S03]  /*10300*/  FFMA.FTZ R89, R215, UR4, -R117.reuse ;  /* 0x00000004d7597c23 */ /* 0x100fe60008010875 */
[----:B------:R-:W-:Y:S01]  /*10310*/  MUFU.EX2 R113, R113 ;  /* 0x0000007100717308 */ /* 0x000fe20000000800 */
[----:B------:R-:W-:Y:S01]  /*10320*/  FFMA.FTZ R90, R209, UR4, -R117 ;  /* 0x00000004d15a7c23 */ /* 0x000fe20008010875 */
[--C-:B------:R-:W-:Y:S01]  /*10330*/  FFMA.FTZ R91, R213, UR4, -R55.reuse ;  /* 0x00000004d55b7c23 */ /* 0x100fe20008010837 */
[C---:B------:R-:W-:Y:S03]  /*10340*/  HMMA.16816.F32.BF16 R28, R56.reuse, R36, R28 ;  /* 0x00000024381c723c */ /* 0x040fe6000004181c */
[--C-:B------:R-:W-:Y:S01]  /*10350*/  FFMA.FTZ R88, R211, UR4, -R55.reuse ;  /* 0x00000004d3587c23 */ /* 0x100fe20008010837 */
[----:B------:R-:W-:Y:S03]  /*10360*/  FFMA.FTZ R123, R214, UR4, -R55 ;  /* 0x00000004d67b7c23 */ /* 0x000fe60008010837 */
[----:B------:R-:W-:Y:S01]  /*10370*/  MUFU.EX2 R89, R89 ;  /* 0x0000005900597308 */ /* 0x000fe20000000800 */
[C---:B------:R-:W-:Y:S03]  /*10380*/  HMMA.16816.F32.BF16 R32, R56.reuse, R38, R32 ;  /* 0x000000263820723c */ /* 0x040fe60000041820 */
[C---:B------:R-:W-:Y:S01]  /*10390*/  FMUL.FTZ R36, R54.reuse, R80 ;  /* 0x0000005036247220 */ /* 0x040fe20000410000 */
[C---:B------:R-:W-:Y:S03]  /*103a0*/  FMUL.FTZ R37, R54.reuse, R81 ;  /* 0x0000005136257220 */ /* 0x040fe60000410000 */
[C---:B------:R-:W-:Y:S01]  /*103b0*/  FMUL.FTZ R38, R53.reuse, R82 ;  /* 0x0000005235267220 */ /* 0x040fe20000410000 */
[----:B------:R-:W-:Y:S01]  /*103c0*/  FMUL.FTZ R39, R53, R83 ;  /* 0x0000005335277220 */ /* 0x000fe20000410000 */
[----:B------:R-:W-:Y:S02]  /*103d0*/  MUFU.EX2 R90, R90 ;  /* 0x0000005a005a7308 */ /* 0x000fe40000000800 */
[----:B------:R-:W-:Y:S01]  /*103e0*/  FFMA.FTZ R80, R225, UR4, -R117 ;  /* 0x00000004e1507c23 */ /* 0x000fe20008010875 */
[--C-:B------:R-:W-:Y:S01]  /*103f0*/  FFMA.FTZ R81, R223, UR4, -R55.reuse ;  /* 0x00000004df517c23 */ /* 0x100fe20008010837 */
[--C-:B------:R-:W-:Y:S01]  /*10400*/  FFMA.FTZ R82, R221, UR4, -R55.reuse ;  /* 0x00000004dd527c23 */ /* 0x100fe20008010837 */
[----:B------:R-:W-:Y:S01]  /*10410*/  FFMA.FTZ R55, R3, UR4, -R55 ;  /* 0x0000000403377c23 */ /* 0x000fe20008010837 */
[C---:B------:R-:W-:Y:S04]  /*10420*/  HMMA.16816.F32.BF16 R36, R56.reuse, R44, R36 ;  /* 0x0000002c3824723c */ /* 0x040fe80000041824 */
[----:B------:R-:W2:Y:S02]  /*10430*/  MUFU.EX2 R83, R229 ;  /* 0x000000e500537308 */ /* 0x000ea40000000800 */
[C---:B------:R-:W-:Y:S08]  /*10440*/  HMMA.16816.F32.BF16 R40, R56.reuse, R46, R40 ;  /* 0x0000002e3828723c */ /* 0x040ff00000041828 */
[----:B------:R-:W3:Y:S03]  /*10450*/  MUFU.EX2 R80, R80 ;  /* 0x0000005000507308 */ /* 0x000ee60000000800 */
[C---:B------:R-:W-:Y:S01]  /*10460*/  FMUL.FTZ R44, R54.reuse, R72 ;  /* 0x00000048362c7220 */ /* 0x040fe20000410000 */
[----:B------:R-:W-:Y:S01]  /*10470*/  FMUL.FTZ R45, R54, R73 ;  /* 0x00000049362d7220 */ /* 0x000fe20000410000 */
[C---:B------:R-:W-:Y:S01]  /*10480*/  FMUL.FTZ R46, R53.reuse, R74 ;  /* 0x0000004a352e7220 */ /* 0x040fe20000410000 */
[----:B------:R-:W-:Y:S02]  /*10490*/  FMUL.FTZ R47, R53, R75 ;  /* 0x0000004b352f7220 */ /* 0x000fe40000410000 */
[----:B------:R-:W-:Y:S01]  /*104a0*/  LDSM.16.MT88.4 R72, [R164+0xc000] ;  /* 0x00c00000a448783b */ /* 0x000fe20000004200 */
[--C-:B------:R-:W-:Y:S01]  /*104b0*/  FFMA.FTZ R54, R250, UR4, -R117.reuse ;  /* 0x00000004fa367c23 */ /* 0x100fe20008010875 */
[----:B------:R-:W-:Y:S01]  /*104c0*/  MUFU.EX2 R81, R81 ;  /* 0x0000005100517308 */ /* 0x000fe20000000800 */
[----:B------:R-:W-:Y:S02]  /*104d0*/  FFMA.FTZ R53, R248, UR4, -R117 ;  /* 0x00000004f8357c23 */ /* 0x000fe40008010875 */
[C---:B------:R-:W-:Y:S07]  /*104e0*/  HMMA.16816.F32.BF16 R44, R56.reuse, R60, R44 ;  /* 0x0000003c382c723c */ /* 0x040fee000004182c */
[----:B------:R-:W-:Y:S01]  /*104f0*/  MUFU.EX2 R54, R54 ;  /* 0x0000003600367308 */ /* 0x000fe20000000800 */
[----:B------:R-:W-:Y:S01]  /*10500*/  HMMA.16816.F32.BF16 R48, R56, R62, R48 ;  /* 0x0000003e3830723c */ /* 0x000fe20000041830 */
[----:B------:R-:W4:Y:S08]  /*10510*/  LDSM.16.MT88.4 R60, [R116+0x9400] ;  /* 0x00940000743c783b */ /* 0x000f300000004200 */
[----:B------:R-:W5:Y:S02]  /*10520*/  MUFU.EX2 R82, R82 ;  /* 0x0000005200527308 */ /* 0x000f640000000800 */
[----:B-1----:R-:W-:Y:S02]  /*10530*/  F2FP.BF16.F32.PACK_AB R56, R84, R95 ;  /* 0x0000005f5438723e */ /* 0x002fe400000010ff */
[----:B--2---:R-:W-:Y:S01]  /*10540*/  F2FP.BF16.F32.PACK_AB R57, R86, R83 ;  /* 0x000000535639723e */ /* 0x004fe200000010ff */
[----:B------:R-:W-:Y:S01]  /*10550*/  FADD.FTZ R83, R83, R100 ;  /* 0x0000006453537221 */ /* 0x000fe20000010000 */
[----:B---3--:R-:W-:Y:S01]  /*10560*/  F2FP.BF16.F32.PACK_AB R58, R80, R85 ;  /* 0x00000055503a723e */ /* 0x008fe200000010ff */
[----:B------:R-:W-:Y:S03]  /*10570*/  LDSM.16.MT88.4 R100, [R116+0xac00] ;  /* 0x00ac00007464783b */ /* 0x000fe60000004200 */
[----:B------:R-:W-:Y:S01]  /*10580*/  MUFU.EX2 R91, R91 ;  /* 0x0000005b005b7308 */ /* 0x000fe20000000800 */
[----:B------:R-:W-:Y:S09]  /*10590*/  FADD.FTZ R86, R86, R83 ;  /* 0x0000005356567221 */ /* 0x000ff20000010000 */
[----:B------:R-:W1:Y:S01]  /*105a0*/  MUFU.EX2 R88, R88 ;  /* 0x0000005800587308 */ /* 0x000e620000000800 */
[C---:B-----5:R-:W-:Y:S01]  /*105b0*/  F2FP.BF16.F32.PACK_AB R59, R82.reuse, R81 ;  /* 0x00000051523b723e */ /* 0x060fe200000010ff */
[----:B------:R-:W-:Y:S04]  /*105c0*/  FADD.FTZ R81, R81, R86 ;  /* 0x0000005651517221 */ /* 0x000fe80000010000 */
[----:B------:R-:W-:Y:S02]  /*105d0*/  FADD.FTZ R82, R82, R81 ;  /* 0x0000005152527221 */ /* 0x000fe40000010000 */
[C---:B------:R-:W-:Y:S02]  /*105e0*/  HMMA.16816.F32.BF16 R4, R56.reuse, R64, R4 ;  /* 0x000000403804723c */ /* 0x040fe40000041804 */
[----:B------:R-:W-:Y:S04]  /*105f0*/  MUFU.EX2 R53, R53 ;  /* 0x0000003500357308 */ /* 0x000fe80000000800 */
[C---:B------:R-:W-:Y:S01]  /*10600*/  HMMA.16816.F32.BF16 R8, R56.reuse, R66, R8 ;  /* 0x000000423808723c */ /* 0x040fe20000041808 */
[----:B------:R-:W2:Y:S05]  /*10610*/  LDSM.16.MT88.4 R64, [R164+0xb400] ;  /* 0x00b40000a440783b */ /* 0x000eaa0000004200 */
[----:B------:R-:W-:Y:S01]  /*10620*/  MUFU.EX2 R128, R128 ;  /* 0x0000008000807308 */ /* 0x000fe20000000800 */
[C---:B----4-:R-:W-:Y:S09]  /*10630*/  HMMA.16816.F32.BF16 R12, R56.reuse, R60, R12 ;  /* 0x0000003c380c723c */ /* 0x050ff2000004180c */
[----:B------:R-:W-:Y:S01]  /*10640*/  MUFU.EX2 R129, R129 ;  /* 0x0000008100817308 */ /* 0x000fe20000000800 */
[C---:B------:R-:W-:Y:S01]  /*10650*/  HMMA.16816.F32.BF16 R16, R56.reuse, R62, R16 ;  /* 0x0000003e3810723c */ /* 0x040fe20000041810 */
[----:B------:R-:W3:Y:S08]  /*10660*/  LDSM.16.MT88.4 R60, [R116+0xb400] ;  /* 0x00b40000743c783b */ /* 0x000ef00000004200 */
[----:B------:R-:W-:Y:S10]  /*10670*/  MUFU.EX2 R130, R130 ;  /* 0x0000008200827308 */ /* 0x000ff40000000800 */
[----:B------:R-:W-:Y:S10]  /*10680*/  MUFU.EX2 R131, R131 ;  /* 0x0000008300837308 */ /* 0x000ff40000000800 */
[----:B------:R-:W-:Y:S01]  /*10690*/  MUFU.EX2 R132, R132 ;  /* 0x0000008400847308 */ /* 0x000fe20000000800 */
[C---:B--2---:R-:W-:Y:S09]  /*106a0*/  HMMA.16816.F32.BF16 R20, R56.reuse, R64, R20 ;  /* 0x000000403814723c */ /* 0x044ff20000041814 */
[----:B------:R-:W-:Y:S01]  /*106b0*/  MUFU.EX2 R122, R122 ;  /* 0x0000007a007a7308 */ /* 0x000fe20000000800 */
[C---:B------:R-:W-:Y:S01]  /*106c0*/  HMMA.16816.F32.BF16 R24, R56.reuse, R66, R24 ;  /* 0x000000423818723c */ /* 0x040fe20000041818 */
[----:B------:R-:W2:Y:S08]  /*106d0*/  LDSM.16.MT88.4 R64, [R164+0xd400] ;  /* 0x00d40000a440783b */ /* 0x000eb00000004200 */
[----:B------:R-:W-:Y:S01]  /*106e0*/  MUFU.EX2 R125, R125 ;  /* 0x0000007d007d7308 */ /* 0x000fe20000000800 */
[C---:B---3--:R-:W-:Y:S06]  /*106f0*/  HMMA.16816.F32.BF16 R28, R56.reuse, R60, R28 ;  /* 0x0000003c381c723c */ /* 0x048fec000004181c */
[C---:B------:R-:W-:Y:S01]  /*10700*/  HMMA.16816.F32.BF16 R32, R56.reuse, R62, R32 ;  /* 0x0000003e3820723c */ /* 0x040fe20000041820 */
[----:B------:R-:W3:Y:S02]  /*10710*/  LDSM.16.MT88.4 R60, [R116+0xd400] ;  /* 0x00d40000743c783b */ /* 0x000ee40000004200 */
[----:B------:R-:W-:Y:S10]  /*10720*/  MUFU.EX2 R124, R124 ;  /* 0x0000007c007c7308 */ /* 0x000ff40000000800 */
[----:B------:R-:W-:Y:S10]  /*10730*/  MUFU.EX2 R127, R127 ;  /* 0x0000007f007f7308 */ /* 0x000ff40000000800 */
[----:B------:R-:W-:Y:S10]  /*10740*/  MUFU.EX2 R126, R126 ;  /* 0x0000007e007e7308 */ /* 0x000ff40000000800 */
[----:B------:R-:W-:Y:S01]  /*10750*/  MUFU.EX2 R133, R133 ;  /* 0x0000008500857308 */ /* 0x000fe20000000800 */
[C---:B--2---:R-:W-:Y:S09]  /*10760*/  HMMA.16816.F32.BF16 R36, R56.reuse, R64, R36 ;  /* 0x000000403824723c */ /* 0x044ff20000041824 */
[----:B------:R-:W-:Y:S01]  /*10770*/  MUFU.EX2 R134, R134 ;  /* 0x0000008600867308 */ /* 0x000fe20000000800 */
[C---:B------:R-:W-:Y:S01]  /*10780*/  HMMA.16816.F32.BF16 R40, R56.reuse, R66, R40 ;  /* 0x000000423828723c */ /* 0x040fe20000041828 */
[----:B------:R-:W2:Y:S05]  /*10790*/  LDSM.16.MT88.4 R64, [R164+0x9800] ;  /* 0x00980000a440783b */ /* 0x000eaa0000004200 */
[C---:B---3--:R-:W-:Y:S03]  /*107a0*/  HMMA.16816.F32.BF16 R44, R56.reuse, R60, R44 ;  /* 0x0000003c382c723c */ /* 0x048fe6000004182c */
[----:B------:R-:W-:Y:S03]  /*107b0*/  MUFU.EX2 R135, R135 ;  /* 0x0000008700877308 */ /* 0x000fe60000000800 */
[----:B------:R-:W-:Y:S01]  /*107c0*/  HMMA.16816.F32.BF16 R48, R56, R62, R48 ;  /* 0x0000003e3830723c */ /* 0x000fe20000041830 */
[----:B------:R-:W3:Y:S06]  /*107d0*/  LDSM.16.MT88.4 R60, [R116+0x9800] ;  /* 0x00980000743c783b */ /* 0x000eec0000004200 */
[----:B------:R-:W-:Y:S01]  /*107e0*/  MUFU.EX2 R99, R99 ;  /* 0x0000006300637308 */ /* 0x000fe20000000800 */
[----:B------:R-:W-:Y:S03]  /*107f0*/  F2FP.BF16.F32.PACK_AB R59, R94, R93 ;  /* 0x0000005d5e3b723e */ /* 0x000fe600000010ff */
[----:B------:R-:W-:Y:S06]  /*10800*/  F2FP.BF16.F32.PACK_AB R56, R89, R92 ;  /* 0x0000005c5938723e */ /* 0x000fec00000010ff */
[----:B------:R-:W4:Y:S01]  /*10810*/  MUFU.EX2 R96, R96 ;  /* 0x0000006000607308 */ /* 0x000f220000000800 */
[----:B-1----:R-:W-:Y:S01]  /*10820*/  F2FP.BF16.F32.PACK_AB R57, R88, R91 ;  /* 0x0000005b5839723e */ /* 0x002fe200000010ff */
[----:B------:R-:W-:Y:S01]  /*10830*/  FADD.FTZ R91, R91, R82 ;  /* 0x000000525b5b7221 */ /* 0x000fe20000010000 */
[----:B------:R-:W-:Y:S03]  /*10840*/  F2FP.BF16.F32.PACK_AB R58, R90, R87 ;  /* 0x000000575a3a723e */ /* 0x000fe600000010ff */
[----:B------:R-:W-:Y:S04]  /*10850*/  FADD.FTZ R88, R88, R91 ;  /* 0x0000005b58587221 */ /* 0x000fe80000010000 */
[----:B------:R-:W1:Y:S01]  /*10860*/  MUFU.EX2 R97, R97 ;  /* 0x0000006100617308 */ /* 0x000e620000000800 */
[----:B------:R-:W-:Y:S04]  /*10870*/  FADD.FTZ R93, R93, R88 ;  /* 0x000000585d5d7221 */ /* 0x000fe80000010000 */
[----:B------:R-:W-:Y:S05]  /*10880*/  FADD.FTZ R93, R94, R93 ;  /* 0x0000005d5e5d7221 */ /* 0x000fea0000010000 */
[----:B------:R-:W-:Y:S01]  /*10890*/  MUFU.EX2 R98, R98 ;  /* 0x0000006200627308 */ /* 0x000fe20000000800 */
[C---:B--2---:R-:W-:Y:S06]  /*108a0*/  HMMA.16816.F32.BF16 R4, R56.reuse, R64, R4 ;  /* 0x000000403804723c */ /* 0x044fec0000041804 */
[C---:B------:R-:W-:Y:S01]  /*108b0*/  HMMA.16816.F32.BF16 R8, R56.reuse, R66, R8 ;  /* 0x000000423808723c */ /* 0x040fe20000041808 */
[----:B------:R-:W2:Y:S02]  /*108c0*/  LDSM.16.MT88.4 R64, [R164+0xb800] ;  /* 0x00b80000a440783b */ /* 0x000ea40000004200 */
[----:B------:R-:W5:Y:S03]  /*108d0*/  MUFU.EX2 R105, R105 ;  /* 0x0000006900697308 */ /* 0x000f660000000800 */
[C---:B---3--:R-:W-:Y:S07]  /*108e0*/  HMMA.16816.F32.BF16 R12, R56.reuse, R60, R12 ;  /* 0x0000003c380c723c */ /* 0x048fee000004180c */
[----:B------:R-:W-:Y:S01]  /*108f0*/  MUFU.EX2 R107, R107 ;  /* 0x0000006b006b7308 */ /* 0x000fe20000000800 */
[C---:B------:R-:W-:Y:S01]  /*10900*/  HMMA.16816.F32.BF16 R16, R56.reuse, R62, R16 ;  /* 0x0000003e3810723c */ /* 0x040fe20000041810 */
[----:B------:R-:W3:Y:S08]  /*10910*/  LDSM.16.MT88.4 R60, [R116+0xb800] ;  /* 0x00b80000743c783b */ /* 0x000ef00000004200 */
[----:B------:R-:W5:Y:S10]  /*10920*/  MUFU.EX2 R106, R106 ;  /* 0x0000006a006a7308 */ /* 0x000f740000000800 */
[----:B------:R-:W-:Y:S10]  /*10930*/  MUFU.EX2 R120, R120 ;  /* 0x0000007800787308 */ /* 0x000ff40000000800 */
[----:B------:R-:W-:Y:S01]  /*10940*/  MUFU.EX2 R123, R123 ;  /* 0x0000007b007b7308 */ /* 0x000fe20000000800 */
[C---:B--2---:R-:W-:Y:S09]  /*10950*/  HMMA.16816.F32.BF16 R20, R56.reuse, R64, R20 ;  /* 0x000000403814723c */ /* 0x044ff20000041814 */
[----:B------:R-:W-:Y:S01]  /*10960*/  MUFU.EX2 R136, R136 ;  /* 0x0000008800887308 */ /* 0x000fe20000000800 */
[C---:B------:R-:W-:Y:S01]  /*10970*/  HMMA.16816.F32.BF16 R24, R56.reuse, R66, R24 ;  /* 0x000000423818723c */ /* 0x040fe20000041818 */
[----:B------:R-:W2:Y:S08]  /*10980*/  LDSM.16.MT88.4 R64, [R164+0xd800] ;  /* 0x00d80000a440783b */ /* 0x000eb00000004200 */
[----:B------:R-:W-:Y:S01]  /*10990*/  MUFU.EX2 R137, R137 ;  /* 0x0000008900897308 */ /* 0x000fe20000000800 */
[C---:B---3--:R-:W-:Y:S09]  /*109a0*/  HMMA.16816.F32.BF16 R28, R56.reuse, R60, R28 ;  /* 0x0000003c381c723c */ /* 0x048ff2000004181c */
        /* <DEDUP_REMOVED lines=12> */
[----:B------:R-:W-:Y:S01]  /*10a70*/  HMMA.16816.F32.BF16 R48, R56, R62, R48 ;  /* 0x0000003e3830723c */ /* 0x000fe20000041830 */
[----:B------:R-:W3:Y:S02]  /*10a80*/  LDSM.16.MT88.4 R60, [R116+0x9c00] ;  /* 0x009c0000743c783b */ /* 0x000ee40000004200 */
[----:B------:R-:W-:Y:S04]  /*10a90*/  MUFU.EX2 R144, R144 ;  /* 0x0000009000907308 */ /* 0x000fe80000000800 */
[----:B----4-:R-:W-:Y:S06]  /*10aa0*/  F2FP.BF16.F32.PACK_AB R56, R96, R99 ;  /* 0x000000636038723e */ /* 0x010fec00000010ff */
[----:B------:R-:W-:Y:S01]  /*10ab0*/  MUFU.EX2 R52, R52 ;  /* 0x0000003400347308 */ /* 0x000fe20000000800 */
[----:B-1----:R-:W-:Y:S01]  /*10ac0*/  F2FP.BF16.F32.PACK_AB R57, R97, R104 ;  /* 0x000000686139723e */ /* 0x002fe200000010ff */
[----:B------:R-:W-:Y:S01]  /*10ad0*/  FADD.FTZ R104, R104, R93 ;  /* 0x0000005d68687221 */ /* 0x000fe20000010000 */
[----:B-----5:R-:W-:Y:S02]  /*10ae0*/  F2FP.BF16.F32.PACK_AB R58, R105, R98 ;  /* 0x00000062693a723e */ /* 0x020fe400000010ff */
[C---:B------:R-:W-:Y:S01]  /*10af0*/  F2FP.BF16.F32.PACK_AB R59, R106.reuse, R107 ;  /* 0x0000006b6a3b723e */ /* 0x040fe200000010ff */
[----:B------:R-:W-:Y:S04]  /*10b00*/  FADD.FTZ R104, R97, R104 ;  /* 0x0000006861687221 */ /* 0x000fe80000010000 */
[----:B------:R-:W-:Y:S01]  /*10b10*/  MUFU.EX2 R55, R55 ;  /* 0x0000003700377308 */ /* 0x000fe20000000800 */
[----:B------:R-:W-:Y:S04]  /*10b20*/  FADD.FTZ R107, R107, R104 ;  /* 0x000000686b6b7221 */ /* 0x000fe80000010000 */
[----:B------:R-:W-:Y:S04]  /*10b30*/  FADD.FTZ R106, R106, R107 ;  /* 0x0000006b6a6a7221 */ /* 0x000fe80000010000 */
[----:B------:R-:W-:Y:S01]  /*10b40*/  FADD.FTZ R3, R113, R106 ;  /* 0x0000006a71037221 */ /* 0x000fe20000010000 */
        /* <DEDUP_REMOVED lines=17> */
[----:B------:R-:W3:Y:S06]  /*10c60*/  LDSM.16.MT88.4 R68, [R116+0xc000] ;  /* 0x00c000007444783b */ /* 0x000eec0000004200 */
[----:B------:R-:W-:Y:S04]  /*10c70*/  F2FP.BF16.F32.PACK_AB R56, R53, R54 ;  /* 0x000000363538723e */ /* 0x000fe800000010ff */
[C---:B------:R-:W-:Y:S01]  /*10c80*/  F2FP.BF16.F32.PACK_AB R57, R128.reuse, R113 ;  /* 0x000000718039723e */ /* 0x040fe200000010ff */
[----:B------:R-:W-:Y:S01]  /*10c90*/  FADD.FTZ R128, R128, R3 ;  /* 0x0000000380807221 */ /* 0x000fe20000010000 */
[----:B------:R-:W-:Y:S02]  /*10ca0*/  F2FP.BF16.F32.PACK_AB R58, R130, R129 ;  /* 0x00000081823a723e */ /* 0x000fe400000010ff */
[C---:B------:R-:W-:Y:S01]  /*10cb0*/  F2FP.BF16.F32.PACK_AB R59, R132.reuse, R131 ;  /* 0x00000083843b723e */ /* 0x040fe200000010ff */
[----:B------:R-:W-:Y:S04]  /*10cc0*/  FADD.FTZ R131, R131, R128 ;  /* 0x0000008083837221 */ /* 0x000fe80000010000 */
[----:B------:R-:W-:Y:S02]  /*10cd0*/  FADD.FTZ R131, R132, R131 ;  /* 0x0000008384837221 */ /* 0x000fe40000010000 */
[C---:B-1----:R-:W-:Y:S06]  /*10ce0*/  HMMA.16816.F32.BF16 R4, R56.reuse, R64, R4 ;  /* 0x000000403804723c */ /* 0x042fec0000041804 */
[C---:B------:R-:W-:Y:S01]  /*10cf0*/  HMMA.16816.F32.BF16 R8, R56.reuse, R66, R8 ;  /* 0x000000423808723c */ /* 0x040fe20000041808 */
[----:B------:R-:W1:Y:S05]  /*10d00*/  LDSM.16.MT88.4 R64, [R164+0xe000] ;  /* 0x00e00000a440783b */ /* 0x000e6a0000004200 */
[C---:B--2---:R-:W-:Y:S06]  /*10d10*/  HMMA.16816.F32.BF16 R12, R56.reuse, R60, R12 ;  /* 0x0000003c380c723c */ /* 0x044fec000004180c */
[C---:B------:R-:W-:Y:S01]  /*10d20*/  HMMA.16816.F32.BF16 R16, R56.reuse, R62, R16 ;  /* 0x0000003e3810723c */ /* 0x040fe20000041810 */
[----:B------:R-:W2:Y:S05]  /*10d30*/  LDSM.16.MT88.4 R60, [R116+0xe000] ;  /* 0x00e00000743c783b */ /* 0x000eaa0000004200 */
[C---:B------:R-:W-:Y:S06]  /*10d40*/  HMMA.16816.F32.BF16 R20, R56.reuse, R72, R20 ;  /* 0x000000483814723c */ /* 0x040fec0000041814 */
[C---:B------:R-:W-:Y:S01]  /*10d50*/  HMMA.16816.F32.BF16 R24, R56.reuse, R74, R24 ;  /* 0x0000004a3818723c */ /* 0x040fe20000041818 */
[----:B------:R-:W4:Y:S05]  /*10d60*/  LDSM.16.MT88.4 R72, [R164+0xa400] ;  /* 0x00a40000a448783b */ /* 0x000f2a0000004200 */
[C---:B---3--:R-:W-:Y:S06]  /*10d70*/  HMMA.16816.F32.BF16 R28, R56.reuse, R68, R28 ;  /* 0x00000044381c723c */ /* 0x048fec000004181c */
[C---:B------:R-:W-:Y:S01]  /*10d80*/  HMMA.16816.F32.BF16 R32, R56.reuse, R70, R32 ;  /* 0x000000463820723c */ /* 0x040fe20000041820 */
[----:B------:R-:W3:Y:S05]  /*10d90*/  LDSM.16.MT88.4 R68, [R116+0xa400] ;  /* 0x00a400007444783b */ /* 0x000eea0000004200 */
[C---:B-1----:R-:W-:Y:S06]  /*10da0*/  HMMA.16816.F32.BF16 R36, R56.reuse, R64, R36 ;  /* 0x000000403824723c */ /* 0x042fec0000041824 */
[C---:B------:R-:W-:Y:S05]  /*10db0*/  HMMA.16816.F32.BF16 R40, R56.reuse, R66, R40 ;  /* 0x000000423828723c */ /* 0x040fea0000041828 */
[----:B------:R-:W-:Y:S01]  /*10dc0*/  FADD.FTZ R64, R121, R76 ;  /* 0x0000004c79407221 */ /* 0x000fe20000010000 */
[C---:B--2---:R-:W-:Y:S01]  /*10dd0*/  HMMA.16816.F32.BF16 R44, R56.reuse, R60, R44 ;  /* 0x0000003c382c723c */ /* 0x044fe2000004182c */
        /* <DEDUP_REMOVED lines=13> */
[----:B------:R-:W-:Y:S01]  /*10eb0*/  FFMA.FTZ R117, R189, UR4, -R117 ;  /* 0x00000004bd757c23 */ /* 0x000fe20008010875 */
[----:B------:R-:W-:Y:S01]  /*10ec0*/  FADD.FTZ R124, R124, R131 ;  /* 0x000000837c7c7221 */ /* 0x000fe20000010000 */
[----:B------:R-:W-:Y:S02]  /*10ed0*/  FADD.FTZ R85, R80, R85 ;  /* 0x0000005550557221 */ /* 0x000fe40000010000 */
[C---:B----4-:R-:W-:Y:S05]  /*10ee0*/  HMMA.16816.F32.BF16 R4, R64.reuse, R72, R4 ;  /* 0x000000484004723c */ /* 0x050fea0000041804 */
[----:B------:R-:W-:Y:S01]  /*10ef0*/  MUFU.EX2 R117, R117 ;  /* 0x0000007500757308 */ /* 0x000fe20000000800 */
[----:B------:R-:W-:Y:S01]  /*10f00*/  FADD.FTZ R92, R92, R85 ;  /* 0x000000555c5c7221 */ /* 0x000fe20000010000 */
[C---:B------:R-:W-:Y:S01]  /*10f10*/  HMMA.16816.F32.BF16 R8, R64.reuse, R74, R8 ;  /* 0x0000004a4008723c */ /* 0x040fe20000041808 */
[----:B------:R-:W4:Y:S03]  /*10f20*/  LDSM.16.MT88.4 R72, [R116+0xe400] ;  /* 0x00e400007448783b */ /* 0x000f260000004200 */
[----:B------:R-:W-:Y:S02]  /*10f30*/  FADD.FTZ R92, R89, R92 ;  /* 0x0000005c595c7221 */ /* 0x000fe40000010000 */
[C---:B---3--:R-:W-:Y:S05]  /*10f40*/  HMMA.16816.F32.BF16 R12, R64.reuse, R68, R12 ;  /* 0x00000044400c723c */ /* 0x048fea000004180c */
[----:B------:R-:W-:Y:S01]  /*10f50*/  FADD.FTZ R87, R87, R92 ;  /* 0x0000005c57577221 */ /* 0x000fe20000010000 */
[C---:B------:R-:W-:Y:S01]  /*10f60*/  HMMA.16816.F32.BF16 R16, R64.reuse, R70, R16 ;  /* 0x000000464010723c */ /* 0x040fe20000041810 */
[----:B------:R-:W3:Y:S04]  /*10f70*/  LDSM.16.MT88.4 R68, [R164+0xa800] ;  /* 0x00a80000a444783b */ /* 0x000ee80000004200 */
[----:B------:R-:W-:Y:S01]  /*10f80*/  FADD.FTZ R90, R90, R87 ;  /* 0x000000575a5a7221 */ /* 0x000fe20000010000 */
[C---:B-1----:R-:W-:Y:S03]  /*10f90*/  HMMA.16816.F32.BF16 R20, R64.reuse, R76, R20 ;  /* 0x0000004c4014723c */ /* 0x042fe60000041814 */
[----:B------:R-:W-:Y:S02]  /*10fa0*/  LDSM.16.MT88.4 R92, [R164+0xcc00] ;  /* 0x00cc0000a45c783b */ /* 0x000fe40000004200 */
[----:B------:R-:W-:Y:S01]  /*10fb0*/  FADD.FTZ R99, R99, R90 ;  /* 0x0000005a63637221 */ /* 0x000fe20000010000 */
[C---:B------:R-:W-:Y:S05]  /*10fc0*/  HMMA.16816.F32.BF16 R24, R64.reuse, R78, R24 ;  /* 0x0000004e4018723c */ /* 0x040fea0000041818 */
[----:B------:R-:W1:Y:S01]  /*10fd0*/  LDSM.16.MT88.4 R76, [R116+0xa800] ;  /* 0x00a80000744c783b */ /* 0x000e620000004200 */
[C---:B--2---:R-:W-:Y:S05]  /*10fe0*/  HMMA.16816.F32.BF16 R28, R64.reuse, R56, R28 ;  /* 0x00000038401c723c */ /* 0x044fea000004181c */
[----:B------:R-:W-:Y:S01]  /*10ff0*/  FADD.FTZ R99, R96, R99 ;  /* 0x0000006360637221 */ /* 0x000fe20000010000 */
[C---:B------:R-:W-:Y:S01]  /*11000*/  HMMA.16816.F32.BF16 R32, R64.reuse, R58, R32 ;  /* 0x0000003a4020723c */ /* 0x040fe20000041820 */
[----:B------:R-:W-:Y:S04]  /*11010*/  LDSM.16.MT88.4 R84, [R116+0xcc00] ;  /* 0x00cc00007454783b */ /* 0x000fe80000004200 */
[----:B------:R-:W-:Y:S01]  /*11020*/  F2FP.BF16.F32.PACK_AB R56, R121, R120 ;  /* 0x000000787938723e */ /* 0x000fe200000010ff */
[C---:B-----5:R-:W-:Y:S05]  /*11030*/  HMMA.16816.F32.BF16 R36, R64.reuse, R60, R36 ;  /* 0x0000003c4024723c */ /* 0x060fea0000041824 */
[----:B------:R-:W-:Y:S01]  /*11040*/  F2FP.BF16.F32.PACK_AB R57, R136, R123 ;  /* 0x0000007b8839723e */ /* 0x000fe200000010ff */
[C---:B------:R-:W-:Y:S01]  /*11050*/  HMMA.16816.F32.BF16 R40, R64.reuse, R62, R40 ;  /* 0x0000003e4028723c */ /* 0x040fe20000041828 */
[----:B------:R-:W2:Y:S04]  /*11060*/  LDSM.16.MT88.4 R60, [R164+0xc800] ;  /* 0x00c80000a43c783b */ /* 0x000ea80000004200 */
[----:B------:R-:W-:Y:S01]  /*11070*/  F2FP.BF16.F32.PACK_AB R58, R138, R137 ;  /* 0x000000898a3a723e */ /* 0x000fe200000010ff */
[C---:B----4-:R-:W-:Y:S05]  /*11080*/  HMMA.16816.F32.BF16 R44, R64.reuse, R72, R44 ;  /* 0x00000048402c723c */ /* 0x050fea000004182c */
[----:B------:R-:W-:Y:S01]  /*11090*/  F2FP.BF16.F32.PACK_AB R59, R140, R139 ;  /* 0x0000008b8c3b723e */ /* 0x000fe200000010ff */
[----:B------:R-:W-:Y:S01]  /*110a0*/  HMMA.16816.F32.BF16 R48, R64, R74, R48 ;  /* 0x0000004a4030723c */ /* 0x000fe20000041830 */
[----:B------:R-:W4:Y:S04]  /*110b0*/  LDSM.16.MT88.4 R64, [R116+0xc800] ;  /* 0x00c800007440783b */ /* 0x000f280000004200 */
[----:B------:R-:W-:Y:S01]  /*110c0*/  FADD.FTZ R98, R98, R99 ;  /* 0x0000006362627221 */ /* 0x000fe20000010000 */
[C---:B---3--:R-:W-:Y:S03]  /*110d0*/  HMMA.16816.F32.BF16 R4, R56.reuse, R68, R4 ;  /* 0x000000443804723c */ /* 0x048fe60000041804 */
[----:B------:R-:W-:Y:S02]  /*110e0*/  LDSM.16.MT88.4 R72, [R116+0xe800] ;  /* 0x00e800007448783b */ /* 0x000fe40000004200 */
[----:B------:R-:W-:Y:S01]  /*110f0*/  FADD.FTZ R105, R105, R98 ;  /* 0x0000006269697221 */ /* 0x000fe20000010000 */
[C---:B------:R-:W-:Y:S05]  /*11100*/  HMMA.16816.F32.BF16 R8, R56.reuse, R70, R8 ;  /* 0x000000463808723c */ /* 0x040fea0000041808 */
[----:B------:R-:W3:Y:S01]  /*11110*/  LDSM.16.MT88.4 R68, [R164+0xe800] ;  /* 0x00e80000a444783b */ /* 0x000ee20000004200 */
[C---:B-1----:R-:W-:Y:S05]  /*11120*/  HMMA.16816.F32.BF16 R12, R56.reuse, R76, R12 ;  /* 0x0000004c380c723c */ /* 0x042fea000004180c */
[----:B------:R-:W-:Y:S01]  /*11130*/  FADD.FTZ R54, R54, R105 ;  /* 0x0000006936367221 */ /* 0x000fe20000010000 */
[C---:B------:R-:W-:Y:S01]  /*11140*/  HMMA.16816.F32.BF16 R16, R56.reuse, R78, R16 ;  /* 0x0000004e3810723c */ /* 0x040fe20000041810 */
[----:B------:R-:W1:Y:S04]  /*11150*/  LDSM.16.MT88.4 R76, [R164+0xec00] ;  /* 0x00ec0000a44c783b */ /* 0x000e680000004200 */
[----:B------:R-:W-:Y:S01]  /*11160*/  FADD.FTZ R54, R53, R54 ;  /* 0x0000003635367221 */ /* 0x000fe20000010000 */
[C---:B--2---:R-:W-:Y:S01]  /*11170*/  HMMA.16816.F32.BF16 R20, R56.reuse, R60, R20 ;  /* 0x0000003c3814723c */ /* 0x044fe20000041814 */
[----:B------:R-:W2:Y:S04]  /*11180*/  MUFU.EX2 R60, R194 ;  /* 0x000000c2003c7308 */ /* 0x000ea80000000800 */
[----:B------:R-:W-:Y:S01]  /*11190*/  FADD.FTZ R129, R129, R54 ;  /* 0x0000003681817221 */ /* 0x000fe20000010000 */
[C---:B------:R-:W-:Y:S05]  /*111a0*/  HMMA.16816.F32.BF16 R24, R56.reuse, R62, R24 ;  /* 0x0000003e3818723c */ /* 0x040fea0000041818 */
[----:B------:R-:W-:Y:S01]  /*111b0*/  FADD.FTZ R129, R130, R129 ;  /* 0x0000008182817221 */ /* 0x000fe20000010000 */
[C---:B----4-:R-:W-:Y:S05]  /*111c0*/  HMMA.16816.F32.BF16 R28, R56.reuse, R64, R28 ;  /* 0x00000040381c723c */ /* 0x050fea000004181c */
[----:B------:R-:W-:Y:S01]  /*111d0*/  FADD.FTZ R122, R122, R129 ;  /* 0x000000817a7a7221 */ /* 0x000fe20000010000 */
[C---:B------:R-:W-:Y:S05]  /*111e0*/  HMMA.16816.F32.BF16 R32, R56.reuse, R66, R32 ;  /* 0x000000423820723c */ /* 0x040fea0000041820 */
[----:B------:R-:W-:Y:S01]  /*111f0*/  FADD.FTZ R125, R125, R122 ;  /* 0x0000007a7d7d7221 */ /* 0x000fe20000010000 */
[----:B------:R-:W-:Y:S01]  /*11200*/  FADD.FTZ R127, R127, R124 ;  /* 0x0000007c7f7f7221 */ /* 0x000fe20000010000 */
[C---:B---3--:R-:W-:Y:S04]  /*11210*/  HMMA.16816.F32.BF16 R36, R56.reuse, R68, R36 ;  /* 0x000000443824723c */ /* 0x048fe80000041824 */
[----:B------:R-:W-:Y:S01]  /*11220*/  FADD.FTZ R126, R126, R125 ;  /* 0x0000007d7e7e7221 */ /* 0x000fe20000010000 */
[----:B------:R-:W-:Y:S01]  /*11230*/  FADD.FTZ R134, R134, R127 ;  /* 0x0000007f86867221 */ /* 0x000fe20000010000 */
[C---:B------:R-:W-:Y:S05]  /*11240*/  HMMA.16816.F32.BF16 R40, R56.reuse, R70, R40 ;  /* 0x000000463828723c */ /* 0x040fea0000041828 */
[----:B------:R-:W-:Y:S01]  /*11250*/  F2FP.BF16.F32.PACK_AB R68, R142, R141 ;  /* 0x0000008d8e44723e */ /* 0x000fe200000010ff */
[C---:B------:R-:W-:Y:S05]  /*11260*/  HMMA.16816.F32.BF16 R44, R56.reuse, R72, R44 ;  /* 0x00000048382c723c */ /* 0x040fea000004182c */
[----:B------:R-:W-:Y:S01]  /*11270*/  F2FP.BF16.F32.PACK_AB R69, R144, R143 ;  /* 0x0000008f9045723e */ /* 0x000fe200000010ff */
[----:B------:R-:W-:Y:S05]  /*11280*/  HMMA.16816.F32.BF16 R48, R56, R74, R48 ;  /* 0x0000004a3830723c */ /* 0x000fea0000041830 */
[----:B--2---:R-:W-:Y:S01]  /*11290*/  F2FP.BF16.F32.PACK_AB R70, R117, R60 ;  /* 0x0000003c7546723e */ /* 0x004fe200000010ff */
        /* <DEDUP_REMOVED lines=26> */
[C---:B--2---:R-:W-:Y:S05]  /*11440*/  HMMA.16816.F32.BF16 R72, R68.reuse, R4, R44 ;  /* 0x000000044448723c */ /* 0x044fea000004182c */
[----:B------:R-:W-:Y:S01]  /*11450*/  FADD.FTZ R60, R60, R141 ;  /* 0x0000008d3c3c7221 */ /* 0x000fe20000010000 */
[----:B------:R-:W-:Y:S05]  /*11460*/  HMMA.16816.F32.BF16 R68, R68, R6, R48 ;  /* 0x000000064444723c */ /* 0x000fea0000041830 */
[----:B------:R-:W-:Y:S01]  /*11470*/  FADD.FTZ R52, R52, R143 ;  /* 0x0000008f34347221 */ /* 0x000fe20000010000 */
[----:B------:R-:W-:Y:S01]  /*11480*/  FADD.FTZ R187, R117, R60 ;  /* 0x0000003c75bb7221 */ /* 0x000fe20000010000 */
[----:B------:R-:W-:Y:S04]  /*11490*/  MOV R117, R0 ;  /* 0x0000000000757202 */ /* 0x000fe80000000f00 */
[----:B------:R-:W-:Y:S01]  /*114a0*/  FADD.FTZ R188, R55, R52 ;  /* 0x0000003437bc7221 */ /* 0x000fe20000010000 */
[----:B------:R-:W-:Y:S01]  /*114b0*/  @!UPT UIADD3 URZ, URZ, URZ, URZ ;  /* 0x0000003f3f3ff290 */ /* 0x000fe2000fffe03f */
[----:B------:R-:W-:Y:S11]  /*114c0*/  @P0 BRA `(.L_x_1370) ;  /* 0xffffffb800b80947 */ /* 0x000ff6000383ffff */
.L_x_1366:
        /* <DEDUP_REMOVED lines=196> */
.L_x_1372:
[----:B------:R-:W-:Y:S05]  /*12110*/  BSYNC B0 ;  /* 0x0000000000007941 */ /* 0x000fea0003800000 */
.L_x_1371:
        /* <DEDUP_REMOVED lines=30> */
.L_x_1374:
[----:B------:R-:W-:Y:S05]  /*12300*/  BSYNC B0 ;  /* 0x0000000000007941 */ /* 0x000fea0003800000 */
.L_x_1373:
        /* <DEDUP_REMOVED lines=12> */
.L_x_1376:
[----:B------:R-:W-:Y:S05]  /*123d0*/  BSYNC B0 ;  /* 0x0000000000007941 */ /* 0x000fea0003800000 */
.L_x_1375:
        /* <DEDUP_REMOVED lines=12> */
.L_x_1378:
[----:B------:R-:W-:Y:S05]  /*124a0*/  BSYNC B0 ;  /* 0x0000000000007941 */ /* 0x000fea0003800000 */
.L_x_1377:
        /* <DEDUP_REMOVED lines=10> */
.L_x_1379:
        /* <DEDUP_REMOVED lines=11> */
.L_x_6449:


//--------------------- .text._ZN5flash24flash_fwd_splitkv_kernelI23Flash_fwd_kernel_traitsILi96ELi64ELi128ELi4ELb0ELb0EN7cutlass10bfloat16_tE19Flash_kernel_traitsILi96ELi64ELi128ELi4ES3_EELb1ELb0ELb0ELb0ELb0ELb0ELb1ELb1EEEvNS_16Flash_fwd_paramsE --------------------------
	.section	.text._ZN5flash24flash_fwd_splitkv_kernelI23Flash_fwd_kernel_traitsILi96ELi64ELi128ELi4ELb0ELb0EN7cutlass10bfloat16_tE19Flash_kernel_traitsILi96ELi64ELi128ELi4ES3_EELb1ELb0ELb0ELb0ELb0ELb0ELb1ELb1EEEvNS_16Flash_fwd_paramsE,"ax",@progbits
	.align	128
        .global         _ZN5flash24flash_fwd_splitkv_kernelI23Flash_fwd_kernel_traitsILi96ELi64ELi128ELi4ELb0ELb0EN7cutlass10bfloat16_tE19Flash_kernel_traitsILi96ELi64ELi128ELi4ES3_EELb1ELb0ELb0ELb0ELb0ELb0ELb1ELb1EEEvNS_16Flash_fwd_paramsE
        .type           _ZN5flash24flash_fwd_splitkv_kernelI23Flash_fwd_kernel_traitsILi96ELi64ELi128ELi4ELb0ELb0EN7cutlass10bfloat16_tE19Flash_kernel_traitsILi96ELi64ELi128ELi4ES3_EELb1ELb0ELb0ELb0ELb0ELb0ELb1ELb1EEEvNS_16Flash_fwd_paramsE,@function
        .size           _ZN5flash24flash_fwd_splitkv_kernelI23Flash_fwd_kernel_traitsILi96ELi64ELi128ELi4ELb0ELb0EN7cutlass10bfloat16_tE19Flash_kernel_traitsILi96ELi64ELi128ELi4ES3_EELb1ELb0ELb0ELb0ELb0ELb0ELb1ELb1EEEvNS_16Flash_fwd_paramsE,(.L_x_6410 - _ZN5flash24flash_fwd_splitkv_kernelI23Flash_fwd_kernel_traitsILi96ELi64ELi128ELi4ELb0ELb0EN7cutlass10bfloat16_tE19Flash_kernel_traitsILi96ELi64ELi128ELi4ES3_EELb1ELb0ELb0ELb0ELb0ELb0ELb1ELb1EEEvNS_16Flash_fwd_paramsE)
        .other          _ZN5flash24flash_fwd_splitkv_kernelI23Flash_fwd_kernel_traitsILi96ELi64ELi128ELi4ELb0ELb0EN7cutlass10bfloat16_tE19Flash_kernel_traitsILi96ELi64ELi128ELi4ES3_EELb1ELb0ELb0ELb0ELb0ELb0ELb1ELb1EEEvNS_16Flash_fwd_paramsE,@"STO_CUDA_ENTRY STV_DEFAULT"
_ZN5flash24flash_fwd_splitkv_kernelI23Flash_fwd_kernel_traitsILi96ELi64ELi128ELi4ELb0ELb0EN7cutlass10bfloat16_tE19Flash_kernel_traitsILi96ELi64ELi128ELi4ES3_EELb1ELb0ELb0ELb0ELb0ELb0ELb1ELb1EEEvNS_16Flash_fwd_paramsE:
.text._ZN5flash24flash_fwd_splitkv_kernelI23Flash_fwd_kernel_traitsILi96ELi64ELi128ELi4ELb0ELb0EN7cutlass10bfloat16_tE19Flash_kernel_traitsILi96ELi64ELi128ELi4ES3_EELb1ELb0ELb0ELb0ELb0ELb0ELb1ELb1EEEvNS_16Flash_fwd_paramsE:
[----:B------:R-:W-:Y:S08]  /*0000*/  LDC R1, c[0x0][0x28] ;  /* 0x00000a00ff017b82 */ /* 0x000ff00000000800 */
[----:B------:R-:W1:Y:S01]  /*0010*/  LDC R0, c[0x0][0x270] ;  /* 0x00009c00ff007b82 */ /* 0x000e620000000800 */
[----:B------:R-:W2:Y:S01]  /*0020*/  S2R R201, SR_CTAID.X ;  /* 0x0000000000c97919 */ /* 0x000ea20000002500 */
[----:B------:R-:W-:Y:S01]  /*0030*/  BSSY B4, `(.L_x_1380) ;  /* 0x000001b000047945 */ /* 0x000fe20003800000 */
[----:B------:R-:W-:-:S05]  /*0040*/  MOV R202, 0x1e0 ;  /* 0x000001e000ca7802 */ /* 0x000fca0000000f00 */
[----:B------:R-:W3:Y:S08]  /*0050*/  S2UR UR4, SR_CTAID.Z ;  /* 0x00000000000479c3 */ /* 0x000ef00000002700 */
[----:B------:R-:W4:Y:S01]  /*0060*/  S2UR UR7, SR_CTAID.Y ;  /* 0x00000000000779c3 */ /* 0x000f220000002600 */
[----:B-1----:R-:W1:Y:S01]  /*0070*/  I2F.U32.RP R6, R0 ;  /* 0x0000000000067306 */ /* 0x002e620000209000 */
[----:B------:R-:W-:-:S06]  /*0080*/  ISETP.NE.U32.AND P0, PT, R0, RZ, PT ;  /* 0x000000ff0000720c */ /* 0x000fcc0003f05070 */
[----:B------:R-:W2:Y:S01]  /*0090*/  LDC.64 R116, c[0x0][0x198] ;  /* 0x00006600ff747b82 */ /* 0x000ea20000000a00 */
[----:B-1----:R-:W1:Y:S02]  /*00a0*/  MUFU.RCP R4, R6 ;  /* 0x0000000600047308 */ /* 0x002e640000001000 */
[----:B-1----:R-:W-:-:S06]  /*00b0*/  VIADD R4, R4, 0xffffffe ;  /* 0x0ffffffe04047836 */ /* 0x002fcc0000000000 */
[----:B------:R-:W1:Y:S02]  /*00c0*/  F2I.FTZ.U32.TRUNC.NTZ R3, R4 ;  /* 0x0000000400037305 */ /* 0x000e64000021f000 */
[----:B-1----:R-:W-:-:S04]  /*00d0*/  IMAD.MOV R2, RZ, RZ, -R3 ;  /* 0x000000ffff027224 */ /* 0x002fc800078e0a03 */
[----:B------:R-:W-:Y:S01]  /*00e0*/  IMAD R5, R2, R0, RZ ;  /* 0x0000000002057224 */ /* 0x000fe200078e02ff */
[----:B------:R-:W-:-:S05]  /*00f0*/  MOV R2, RZ ;  /* 0x000000ff00027202 */ /* 0x000fca0000000f00 */
[----:B------:R-:W-:-:S06]  /*0100*/  IMAD.HI.U32 R5, R3, R5, R2 ;  /* 0x0000000503057227 */ /* 0x000fcc00078e0002 */
[----:B---3--:R-:W-:Y:S02]  /*0110*/  IMAD.HI.U32 R205, R5, UR4, RZ ;  /* 0x0000000405cd7c27 */ /* 0x008fe4000f8e00ff */
[----:B------:R-:W1:Y:S02]  /*0120*/  LDC R5, c[0x0][0x10] ;  /* 0x00000400ff057b82 */ /* 0x000e640000000800 */
[----:B------:R-:W-:-:S04]  /*0130*/  IMAD.MOV R3, RZ, RZ, -R205 ;  /* 0x000000ffff037224 */ /* 0x000fc800078e0acd */
[----:B------:R-:W-:-:S05]  /*0140*/  IMAD R3, R0, R3, UR4 ;  /* 0x0000000400037e24 */ /* 0x000fca000f8e0203 */
[----:B------:R-:W-:-:S13]  /*0150*/  ISETP.GE.U32.AND P2, PT, R3, R0, PT ;  /* 0x000000000300720c */ /* 0x000fda0003f46070 */
[----:B------:R-:W-:Y:S01]  /*0160*/  @P2 IADD3 R3, R3, -R0, RZ ;  /* 0x8000000003032210 */ /* 0x000fe20007ffe0ff */
[----:B------:R-:W-:-:S03]  /*0170*/  @P2 VIADD R205, R205, 0x1 ;  /* 0x00000001cdcd2836 */ /* 0x000fc60000000000 */
[----:B------:R-:W-:-:S13]  /*0180*/  ISETP.GE.U32.AND P1, PT, R3, R0, PT ;  /* 0x000000000300720c */ /* 0x000fda0003f26070 */
[----:B------:R-:W-:Y:S02]  /*0190*/  @P1 IADD3 R205, R205, 0x1, RZ ;  /* 0x00000001cdcd1810 */ /* 0x000fe40007ffe0ff */
[----:B------:R-:W-:-:S04]  /*01a0*/  @!P0 LOP3.LUT R205, RZ, R0, RZ, 0x33, !PT ;  /* 0x00000000ffcd8212 */ /* 0x000fc800078e33ff */
[----:B------:R-:W-:-:S05]  /*01b0*/  IADD3 R203, -R205, RZ, RZ ;  /* 0x000000ffcdcb7210 */ /* 0x000fca0007ffe1ff */
[----:B-12-4-:R-:W-:Y:S02]  /*01c0*/  IMAD R203, R0, R203, UR4 ;  /* 0x0000000400cb7e24 */ /* 0x016fe4000f8e02cb */
[----:B------:R-:W-:Y:S05]  /*01d0*/  CALL.REL.NOINC `($_ZN5flash24flash_fwd_splitkv_kernelI23Flash_fwd_kernel_traitsILi96ELi64ELi128ELi4ELb0ELb0EN7cutlass10bfloat16_tE19Flash_kernel_traitsILi96ELi64ELi128ELi4ES3_EELb1ELb0ELb0ELb0ELb0ELb0ELb1ELb1EEEvNS_16Flash_fwd_paramsE$_ZN5flash30compute_attn_1rowblock_splitkvI23Flash_fwd_kernel_traitsILi96ELi64ELi128ELi4ELb0ELb0EN7cutlass10bfloat16_tE19Flash_kernel_traitsILi96ELi64ELi128ELi4ES3_EELb1ELb0ELb0ELb0ELb0ELb0ELb1ELb1ENS_16Flash_fwd_paramsEEEvRKT8_iiiii) ;  /* 0x0000000000087944 */ /* 0x000fea0003c00000 */
[----:B------:R-:W-:Y:S05]  /*01e0*/  BSYNC B4 ;  /* 0x0000000000047941 */ /* 0x000fea0003800000 */
.L_x_1380:
[----:B------:R-:W-:Y:S05]  /*01f0*/  EXIT ;  /* 0x000000000000794d */ /* 0x000fea0003800000 */
        .type           $_ZN5flash24flash_fwd_splitkv_kernelI23Flash_fwd_kernel_traitsILi96ELi64ELi128ELi4ELb0ELb0EN7cutlass10bfloat16_tE19Flash_kernel_traitsILi96ELi64ELi128ELi4ES3_EELb1ELb0ELb0ELb0ELb0ELb0ELb1ELb1EEEvNS_16Flash_fwd_paramsE$_ZN5flash30compute_attn_1rowblock_splitkvI23Flash_fwd_kernel_traitsILi96ELi64ELi128ELi4ELb0ELb0EN7cutlass10bfloat16_tE19Flash_kernel_traitsILi96ELi64ELi128ELi4ES3_EELb1ELb0ELb0ELb0ELb0ELb0ELb1ELb1ENS_16Flash_fwd_paramsEEEvRKT8_iiiii,@function
        .size           $_ZN5flash24flash_fwd_splitkv_kernelI23Flash_fwd_kernel_traitsILi96ELi64ELi128ELi4ELb0ELb0EN7cutlass10bfloat16_tE19Flash_kernel_traitsILi96ELi64ELi128ELi4ES3_EELb1ELb0ELb0ELb0ELb0ELb0ELb1ELb1EEEvNS_16Flash_fwd_paramsE$_ZN5flash30compute_attn_1rowblock_splitkvI23Flash_fwd_kernel_traitsILi96ELi64ELi128ELi4ELb0ELb0EN7cutlass10bfloat16_tE19Flash_kernel_traitsILi96ELi64ELi128ELi4ES3_EELb1ELb0ELb0ELb0ELb0ELb0ELb1ELb1ENS_16Flash_fwd_paramsEEEvRKT8_iiiii,(.L_x_6410 - $_ZN5flash24flash_fwd_splitkv_kernelI23Flash_fwd_kernel_traitsILi96ELi64ELi128ELi4ELb0ELb0EN7cutlass10bfloat16_tE19Flash_kernel_traitsILi96ELi64ELi128ELi4ES3_EELb1ELb0ELb0ELb0ELb0ELb0ELb1ELb1EEEvNS_16Flash_fwd_paramsE$_ZN5flash30compute_attn_1rowblock_splitkvI23Flash_fwd_kernel_traitsILi96ELi64ELi128ELi4ELb0ELb0EN7cutlass10bfloat16_tE19Flash_kernel_traitsILi96ELi64ELi128ELi4ES3_EELb1ELb0ELb0ELb0ELb0ELb0ELb1ELb1ENS_16Flash_fwd_paramsEEEvRKT8_iiiii)
$_ZN5flash24flash_fwd_splitkv_kernelI23Flash_fwd_kernel_traitsILi96ELi64ELi128ELi4ELb0ELb0EN7cutlass10bfloat16_tE19Flash_kernel_traitsILi96ELi64ELi128ELi4ES3_EELb1ELb0ELb0ELb0ELb0ELb0ELb1ELb1EEEvNS_16Flash_fwd_paramsE$_ZN5flash30compute_attn_1rowblock_splitkvI23Flash_fwd_kernel_traitsILi96ELi64ELi128ELi4ELb0ELb0EN7cutlass10bfloat16_tE19Flash_kernel_traitsILi96ELi64ELi128ELi4ES3_EELb1ELb0ELb0ELb0ELb0ELb0ELb1ELb1ENS_16Flash_fwd_paramsEEEvRKT8_iiiii:
        /* <DEDUP_REMOVED lines=17> */
[----:B--2---:R-:W-:-:S06]  /*0310*/  @P0 IADD3 R204, R204, -R3, RZ ;  /* 0x80000003cccc0210 */ /* 0x004fcc0007ffe0ff */
        /* <DEDUP_REMOVED lines=9> */
.L_x_1382:
[----:B------:R-:W-:Y:S05]  /*03b0*/  BSYNC B0 ;  /* 0x0000000000007941 */ /* 0x000fea0003800000 */
.L_x_1381:
        /* <DEDUP_REMOVED lines=8> */
.L_x_1384:
[----:B------:R3:W5:Y:S02]  /*0440*/  LD.E R81, desc[UR4][R116.64+0xb8] ;  /* 0x0000b80474517980 */ /* 0x000764000c101900 */
.L_x_1385:
[----:B------:R-:W-:Y:S05]  /*0450*/  BSYNC B0 ;  /* 0x0000000000007941 */ /* 0x000fea0003800000 */
.L_x_1383:
        /* <DEDUP_REMOVED lines=10> */
.L_x_1387:
[----:B------:R-:W2:Y:S01]  /*0500*/  LD.E.64 R6, desc[UR4][R116.64+0x108] ;  /* 0x0001080474067980 */ /* 0x000ea2000c101b00 */
[----:B------:R-:W-:Y:S01]  /*0510*/  BSSY B0, `(.L_x_1389) ;  /* 0x0000006000007945 */ /* 0x000fe20003800000 */
[----:B------:R-:W-:Y:S01]  /*0520*/  IMAD.MOV.U32 R0, RZ, RZ, RZ ;  /* 0x000000ffff007224 */ /* 0x000fe200078e00ff */
[----:B--2---:R-:W-:-:S04]  /*0530*/  ISETP.NE.U32.AND P0, PT, R6, RZ, PT ;  /* 0x000000ff0600720c */ /* 0x004fc80003f05070 */
[----:B------:R-:W-:-:S13]  /*0540*/  ISETP.NE.AND.EX P0, PT, R7, RZ, PT, P0 ;  /* 0x000000ff0700720c */ /* 0x000fda0003f05300 */
[----:B------:R-:W-:Y:S05]  /*0550*/  @!P0 BRA `(.L_x_1390) ;  /* 0x0000000000048947 */ /* 0x000fea0003800000 */
[----:B------:R2:W5:Y:S02]  /*0560*/  LD.E R0, desc[UR4][R116.64+0xbc] ;  /* 0x0000bc0474007980 */ /* 0x000564000c101900 */
.L_x_1390:
[----:B------:R-:W-:Y:S05]  /*0570*/  BSYNC B0 ;  /* 0x0000000000007941 */ /* 0x000fea0003800000 */
.L_x_1389:
[----:B-----5:R-:W-:Y:S02]  /*0580*/  IADD3 R67, R81, R0, RZ ;  /* 0x0000000051437210 */ /* 0x020fe40007ffe0ff */
.L_x_1388:
[----:B------:R-:W-:Y:S05]  /*0590*/  BSYNC B1 ;  /* 0x0000000000017941 */ /* 0x000fea0003800000 */
.L_x_1386:
[----:B------:R-:W-:Y:S01]  /*05a0*/  IMAD.SHL.U32 R65, R201, 0x40, RZ ;  /* 0x00000040c9417824 */ /* 0x000fe200078e00ff */
[----:B------:R-:W-:Y:S01]  /*05b0*/  MOV R6, R202 ;  /* 0x000000ca00067202 */ /* 0x000fe20000000f00 */
[----:B------:R-:W-:-:S03]  /*05c0*/  IMAD.MOV.U32 R7, RZ, RZ, 0x0 ;  /* 0x00000000ff077424 */ /* 0x000fc600078e00ff */
[----:B------:R-:W-:-:S13]  /*05d0*/  ISETP.GT.AND P0, PT, R204, R65, PT ;  /* 0x00000041cc00720c */ /* 0x000fda0003f04270 */
[----:B-123--:R-:W-:Y:S05]  /*05e0*/  @!P0 RET.REL.NODEC R6 `(_ZN5flash24flash_fwd_splitkv_kernelI23Flash_fwd_kernel_traitsILi96ELi64ELi128ELi4ELb0ELb0EN7cutlass10bfloat16_tE19Flash_kernel_traitsILi96ELi64ELi128ELi4ES3_EELb1ELb0ELb0ELb0ELb0ELb0ELb1ELb1EEEvNS_16Flash_fwd_paramsE) ;  /* 0xfffffff806848950 */ /* 0x00efea0003c3ffff */
[----:B------:R-:W2:Y:S04]  /*05f0*/  LD.E R7, desc[UR4][R116.64+0xb8] ;  /* 0x0000b80474077980 */ /* 0x000ea8000c101900 */
[----:B------:R-:W3:Y:S01]  /*0600*/  LD.E R6, desc[UR4][R116.64+0x188] ;  /* 0x0001880474067980 */ /* 0x000ee2000c101900 */
[-C--:B------:R-:W-:Y:S01]  /*0610*/  IABS R4, R5.reuse ;  /* 0x0000000500047213 */ /* 0x080fe20000000000 */
[----:B------:R-:W1:Y:S03]  /*0620*/  S2R R74, SR_TID.X ;  /* 0x00000000004a7919 */ /* 0x000e660000002100 */
[----:B------:R-:W4:Y:S08]  /*0630*/  I2F.RP R0, R4 ;  /* 0x0000000400007306 */ /* 0x000f300000209400 */
[----:B----4-:R-:W4:Y:S02]  /*0640*/  MUFU.RCP R10, R0 ;  /* 0x00000000000a7308 */ /* 0x010f240000001000 */
[----:B----4-:R-:W-:Y:S01]  /*0650*/  VIADD R10, R10, 0xffffffe ;  /* 0x0ffffffe0a0a7836 */ /* 0x010fe20000000000 */
[----:B------:R-:W-:-:S05]  /*0660*/  IABS R0, R5 ;  /* 0x0000000500007213 */ /* 0x000fca0000000000 */
[----:B------:R4:W5:Y:S01]  /*0670*/  F2I.FTZ.U32.TRUNC.NTZ R11, R10 ;  /* 0x0000000a000b7305 */ /* 0x000962000021f000 */
[----:B------:R-:W-:Y:S02]  /*0680*/  IMAD.MOV R0, RZ, RZ, -R0 ;  /* 0x000000ffff007224 */ /* 0x000fe400078e0a00 */
[----:B----4-:R-:W-:Y:S02]  /*0690*/  IMAD.MOV.U32 R10, RZ, RZ, RZ ;  /* 0x000000ffff0a7224 */ /* 0x010fe400078e00ff */
[----:B--2---:R-:W-:-:S05]  /*06a0*/  VIADD R7, R7, 0x7f ;  /* 0x0000007f07077836 */ /* 0x004fca0000000000 */
[----:B------:R-:W-:-:S04]  /*06b0*/  SHF.R.S32.HI R8, RZ, 0x1f, R7 ;  /* 0x0000001fff087819 */ /* 0x000fc80000011407 */
[----:B------:R-:W-:Y:S01]  /*06c0*/  LEA.HI R8, R8, R7, RZ, 0x7 ;  /* 0x0000000708087211 */ /* 0x000fe200078f38ff */
[----:B-----5:R-:W-:-:S03]  /*06d0*/  IMAD.MOV R7, RZ, RZ, -R11 ;  /* 0x000000ffff077224 */ /* 0x020fc600078e0a0b */
[----:B------:R-:W-:Y:S01]  /*06e0*/  LEA.HI.SX32 R8, R8, R5, 0x19 ;  /* 0x0000000508087211 */ /* 0x000fe200078fcaff */
[----:B------:R-:W-:-:S04]  /*06f0*/  IMAD R7, R7, R4, RZ ;  /* 0x0000000407077224 */ /* 0x000fc800078e02ff */
[----:B------:R-:W-:Y:S02]  /*0700*/  VIADD R8, R8, 0xffffffff ;  /* 0xffffffff08087836 */ /* 0x000fe40000000000 */
[----:B------:R-:W-:-:S03]  /*0710*/  IMAD.HI.U32 R7, R11, R7, R10 ;  /* 0x000000070b077227 */ /* 0x000fc600078e000a */
[----:B------:R-:W-:Y:S02]  /*0720*/  IABS R2, R8 ;  /* 0x0000000800027213 */ /* 0x000fe40000000000 */
[----:B------:R-:W-:-:S03]  /*0730*/  LOP3.LUT R8, R8, R5, RZ, 0x3c, !PT ;  /* 0x0000000508087212 */ /* 0x000fc600078e3cff */
[----:B------:R-:W-:Y:S01]  /*0740*/  IMAD.HI.U32 R7, R7, R2, RZ ;  /* 0x0000000207077227 */ /* 0x000fe200078e00ff */
[----:B------:R-:W-:-:S03]  /*0750*/  ISETP.GE.AND P0, PT, R8, RZ, PT ;  /* 0x000000ff0800720c */ /* 0x000fc60003f06270 */
[----:B------:R-:W-:Y:S01]  /*0760*/  IMAD R9, R7, R0, R2 ;  /* 0x0000000007097224 */ /* 0x000fe200078e0202 */
[----:B------:R-:W-:Y:S01]  /*0770*/  IADD3 R2, -R204, 0xbf, R65 ;  /* 0x000000bfcc027810 */ /* 0x000fe20007ffe141 */
[----:B------:R-:W-:-:S03]  /*0780*/  VIADD R0, R67, 0x7f ;  /* 0x0000007f43007836 */ /* 0x000fc60000000000 */
[----:B------:R-:W-:Y:S02]  /*0790*/  ISETP.GT.U32.AND P1, PT, R4, R9, PT ;  /* 0x000000090400720c */ /* 0x000fe40003f24070 */
[----:B---3--:R-:W-:-:S11]  /*07a0*/  IADD3 R6, R6, R2, R67 ;  /* 0x0000000206067210 */ /* 0x008fd60007ffe043 */
[----:B------:R-:W-:Y:S02]  /*07b0*/  @!P1 IMAD.IADD R9, R9, 0x1, -R4 ;  /* 0x0000000109099824 */ /* 0x000fe400078e0a04 */
[----:B------:R-:W-:Y:S01]  /*07c0*/  @!P1 VIADD R7, R7, 0x1 ;  /* 0x0000000107079836 */ /* 0x000fe20000000000 */
[----:B------:R-:W-:Y:S02]  /*07d0*/  ISETP.NE.AND P1, PT, R5, RZ, PT ;  /* 0x000000ff0500720c */ /* 0x000fe40003f25270 */
[----:B------:R-:W-:Y:S02]  /*07e0*/  ISETP.GE.U32.AND P2, PT, R9, R4, PT ;  /* 0x000000040900720c */ /* 0x000fe40003f46070 */
[----:B------:R-:W-:-:S04]  /*07f0*/  SHF.R.S32.HI R9, RZ, 0x1f, R0 ;  /* 0x0000001fff097819 */ /* 0x000fc80000011400 */
[----:B------:R-:W-:-:S04]  /*0800*/  LEA.HI R9, R9, R0, RZ, 0x7 ;  /* 0x0000000009097211 */ /* 0x000fc800078f38ff */
[----:B------:R-:W-:-:S03]  /*0810*/  SHF.R.S32.HI R9, RZ, 0x7, R9 ;  /* 0x00000007ff097819 */ /* 0x000fc60000011409 */
[----:B------:R-:W-:-:S04]  /*0820*/  @P2 VIADD R7, R7, 0x1 ;  /* 0x0000000107072836 */ /* 0x000fc80000000000 */
[----:B------:R-:W-:Y:S01]  /*0830*/  @!P0 IMAD.MOV R7, RZ, RZ, -R7 ;  /* 0x000000ffff078224 */ /* 0x000fe200078e0a07 */
[----:B------:R-:W-:Y:S02]  /*0840*/  @!P1 LOP3.LUT R7, RZ, R5, RZ, 0x33, !PT ;  /* 0x00000005ff079212 */ /* 0x000fe400078e33ff */
[----:B------:R-:W-:-:S03]  /*0850*/  SHF.R.S32.HI R5, RZ, 0x1f, R6 ;  /* 0x0000001fff057819 */ /* 0x000fc60000011406 */
[----:B------:R-:W-:Y:S01]  /*0860*/  IMAD R198, R7, UR7, RZ ;  /* 0x0000000707c67c24 */ /* 0x000fe2000f8e02ff */
[----:B------:R-:W-:-:S04]  /*0870*/  LEA.HI R5, R5, R6, RZ, 0x7 ;  /* 0x0000000605057211 */ /* 0x000fc800078f38ff */
[----:B------:R-:W-:Y:S02]  /*0880*/  SHF.R.S32.HI R5, RZ, 0x7, R5 ;  /* 0x00000007ff057819 */ /* 0x000fe40000011405 */
[----:B------:R-:W-:-:S04]  /*0890*/  VIADDMNMX R0, R198, R7, R9, PT ;  /* 0x00000007c6007246 */ /* 0x000fc80003800109 */
[----:B------:R-:W-:-:S04]  /*08a0*/  VIMNMX R53, R0, R5, PT ;  /* 0x0000000500357248 */ /* 0x000fc80003fe0100 */
[----:B------:R-:W-:-:S13]  /*08b0*/  ISETP.GE.AND P0, PT, R198, R53, PT ;  /* 0x00000035c600720c */ /* 0x000fda0003f06270 */
[----:B-1----:R-:W-:Y:S05]  /*08c0*/  @!P0 BRA `(.L_x_1391) ;  /* 0x0000000400688947 */ /* 0x002fea0003800000 */
[----:B------:R-:W2:Y:S04]  /*08d0*/  LD.E.64 R2, desc[UR4][R116.64+0xb0] ;  /* 0x0000b00474027980 */ /* 0x000ea8000c101b00 */
[----:B------:R-:W3:Y:S04]  /*08e0*/  LD.E R4, desc[UR4][R116.64+0x60] ;  /* 0x0000600474047980 */ /* 0x000ee8000c101900 */
[----:B------:R-:W4:Y:S04]  /*08f0*/  LD.E R0, desc[UR4][R116.64+0xcc] ;  /* 0x0000cc0474007980 */ /* 0x000f28000c101900 */
[----:B------:R-:W4:Y:S04]  /*0900*/  LD.E.64 R6, desc[UR4][R116.64+0x78] ;  /* 0x0000780474067980 */ /* 0x000f28000c101b00 */
[----:B------:R-:W4:Y:S04]  /*0910*/  LD.E.64 R10, desc[UR4][R116.64+0xa8] ;  /* 0x0000a804740a7980 */ /* 0x000f28000c101b00 */
[----:B------:R1:W5:Y:S01]  /*0920*/  LD.E R9, desc[UR4][R116.64+0xc0] ;  /* 0x0000c00474097980 */ /* 0x000362000c101900 */
[----:B------:R-:W-:Y:S01]  /*0930*/  SHF.R.S32.HI R5, RZ, 0x1f, R74 ;  /* 0x0000001fff057819 */ /* 0x000fe2000001144a */
[----:B------:R-:W-:Y:S03]  /*0940*/  BSSY B0, `(.L_x_1392) ;  /* 0x0000029000007945 */ /* 0x000fe60003800000 */
[----:B------:R-:W-:-:S04]  /*0950*/  LEA.HI R8, R5, R74, RZ, 0x3 ;  /* 0x0000004a05087211 */ /* 0x000fc800078f18ff */
[----:B------:R-:W-:Y:S02]  /*0960*/  LOP3.LUT R5, R8, 0xfffffff8, RZ, 0xc0, !PT ;  /* 0xfffffff808057812 */ /* 0x000fe400078ec0ff */
[----:B------:R-:W-:-:S03]  /*0970*/  SHF.R.S32.HI R8, RZ, 0x3, R8 ;  /* 0x00000003ff087819 */ /* 0x000fc60000011408 */
[----:B------:R-:W-:-:S04]  /*0980*/  IMAD.IADD R5, R74, 0x1, -R5 ;  /* 0x000000014a057824 */ /* 0x000fc800078e0a05 */
[C---:B------:R-:W-:Y:S01]  /*0990*/  IMAD.SHL.U32 R12, R5.reuse, 0x4, RZ ;  /* 0x00000004050c7824 */ /* 0x040fe200078e00ff */
[----:B------:R-:W-:-:S04]  /*09a0*/  ISETP.NE.AND P3, PT, R5, RZ, PT ;  /* 0x000000ff0500720c */ /* 0x000fc80003f65270 */
[----:B------:R-:W-:-:S03]  /*09b0*/  SHF.R.S32.HI R13, RZ, 0x1f, R12 ;  /* 0x0000001fff0d7819 */ /* 0x000fc6000001140c */
[----:B------:R-:W-:-:S04]  /*09c0*/  IMAD.WIDE R16, R8, 0x60, R12 ;  /* 0x0000006008107825 */ /* 0x000fc800078e020c */
[----:B--2---:R-:W-:-:S04]  /*09d0*/  IMAD R2, R2, UR7, R205 ;  /* 0x0000000702027c24 */ /* 0x004fc8000f8e02cd */
[----:B---3--:R-:W-:-:S04]  /*09e0*/  IMAD R2, R2, R4, R203 ;  /* 0x0000000402027224 */ /* 0x008fc800078e02cb */
[--C-:B------:R-:W-:Y:S02]  /*09f0*/  IMAD R3, R3, R2, R65.reuse ;  /* 0x0000000203037224 */ /* 0x100fe400078e0241 */
[----:B------:R-:W-:Y:S02]  /*0a00*/  IMAD.IADD R65, R204, 0x1, -R65 ;  /* 0x00000001cc417824 */ /* 0x000fe400078e0a41 */
[C---:B----4-:R-:W-:Y:S01]  /*0a10*/  IMAD R0, R3.reuse, R0, RZ ;  /* 0x0000000003007224 */ /* 0x050fe200078e02ff */
[----:B------:R-:W-:Y:S01]  /*0a20*/  SHF.R.S32.HI R15, RZ, 0x1f, R3 ;  /* 0x0000001fff0f7819 */ /* 0x000fe20000011403 */
[----:B------:R-:W-:Y:S01]  /*0a30*/  VIADD R2, R8, 0x10 ;  /* 0x0000001008027836 */ /* 0x000fe20000000000 */
[----:B------:R-:W-:Y:S02]  /*0a40*/  IADD3 R3, P2, R3, R8, RZ ;  /* 0x0000000803037210 */ /* 0x000fe40007f5e0ff */
[----:B------:R-:W-:Y:S02]  /*0a50*/  IADD3 R5, P1, R0, R16, RZ ;  /* 0x0000001000057210 */ /* 0x000fe40007f3e0ff */
[----:B------:R-:W-:-:S02]  /*0a60*/  LEA.HI.X.SX32 R15, R8, R15, 0x1, P2 ;  /* 0x0000000f080f7211 */ /* 0x000fc400010f0eff */
[----:B------:R-:W-:Y:S02]  /*0a70*/  LEA.HI.X.SX32 R0, R0, R17, 0x1, P1 ;  /* 0x0000001100007211 */ /* 0x000fe400008f0eff */
[----:B------:R-:W-:Y:S02]  /*0a80*/  LEA R4, P1, R5, R6, 0x2 ;  /* 0x0000000605047211 */ /* 0x000fe400078210ff */
[----:B------:R-:W-:Y:S02]  /*0a90*/  LEA R6, P2, R3, R10, 0x2 ;  /* 0x0000000a03067211 */ /* 0x000fe400078410ff */
[----:B------:R-:W-:Y:S01]  /*0aa0*/  LEA.HI.X R5, R5, R7, R0, 0x2, P1 ;  /* 0x0000000705057211 */ /* 0x000fe200008f1400 */
[----:B------:R-:W-:Y:S01]  /*0ab0*/  VIADD R0, R12, 0x40 ;  /* 0x000000400c007836 */ /* 0x000fe20000000000 */
[----:B------:R-:W-:Y:S02]  /*0ac0*/  LEA.HI.X R7, R3, R11, R15, 0x2, P2 ;  /* 0x0000000b03077211 */ /* 0x000fe400010f140f */
[----:B------:R-:W-:-:S02]  /*0ad0*/  ISETP.GE.AND P2, PT, R8, R65, PT ;  /* 0x000000410800720c */ /* 0x000fc40003f46270 */
[CC--:B------:R-:W-:Y:S02]  /*0ae0*/  ISETP.GE.AND P0, PT, R2.reuse, R65.reuse, PT ;  /* 0x000000410200720c */ /* 0x0c0fe40003f06270 */
[-C--:B------:R-:W-:Y:S01]  /*0af0*/  ISETP.GE.OR P5, PT, R2, R65.reuse, P3 ;  /* 0x000000410200720c */ /* 0x080fe20001fa6670 */
[C---:B------:R-:W-:Y:S01]  /*0b00*/  VIADD R2, R8.reuse, 0x20 ;  /* 0x0000002008027836 */ /* 0x040fe20000000000 */
[C---:B------:R-:W-:Y:S01]  /*0b10*/  ISETP.GE.OR P6, PT, R8.reuse, R65, P3 ;  /* 0x000000410800720c */ /* 0x040fe20001fc6670 */
[----:B------:R-:W-:-:S03]  /*0b20*/  VIADD R8, R8, 0x30 ;  /* 0x0000003008087836 */ /* 0x000fc60000000000 */
[CC--:B------:R-:W-:Y:S02]  /*0b30*/  ISETP.GE.AND P1, PT, R2.reuse, R65.reuse, PT ;  /* 0x000000410200720c */ /* 0x0c0fe40003f26270 */
[----:B------:R-:W-:Y:S01]  /*0b40*/  ISETP.GE.OR P4, PT, R2, R65, P3 ;  /* 0x000000410200720c */ /* 0x000fe20001f86670 */
[----:B------:R-:W-:Y:S01]  /*0b50*/  VIADD R2, R12, 0x20 ;  /* 0x000000200c027836 */ /* 0x000fe20000000000 */
[----:B-1----:R-:W-:Y:S11]  /*0b60*/  @P2 BRA `(.L_x_1393) ;  /* 0x0000000000182947 */ /* 0x002ff60003800000 */
[----:B-----5:R-:W-:-:S13]  /*0b70*/  ISETP.GE.AND P2, PT, R12, R9, PT ;  /* 0x000000090c00720c */ /* 0x020fda0003f46270 */
[----:B------:R1:W-:Y:S01]  /*0b80*/  @!P2 ST.E.128 desc[UR4][R4.64], RZ ;  /* 0x000000ff0400a985 */ /* 0x0003e2000c101d04 */
[----:B------:R-:W-:-:S13]  /*0b90*/  ISETP.GE.AND P2, PT, R2, R9, PT ;  /* 0x000000090200720c */ /* 0x000fda0003f46270 */
[----:B------:R1:W-:Y:S01]  /*0ba0*/  @!P2 ST.E.128 desc[UR4][R4.64+0x80], RZ ;  /* 0x000080ff0400a985 */ /* 0x0003e2000c101d04 */
[----:B------:R-:W-:-:S13]  /*0bb0*/  ISETP.GE.AND P2, PT, R0, R9, PT ;  /* 0x000000090000720c */ /* 0x000fda0003f46270 */
[----:B------:R1:W-:Y:S02]  /*0bc0*/  @!P2 ST.E.128 desc[UR4][R4.64+0x100], RZ ;  /* 0x000100ff0400a985 */ /* 0x0003e4000c101d04 */
.L_x_1393:
[----:B------:R-:W-:Y:S05]  /*0bd0*/  BSYNC B0 ;  /* 0x0000000000007941 */ /* 0x000fea0003800000 */
.L_x_1392:
[----:B------:R-:W-:Y:S01]  /*0be0*/  BSSY B0, `(.L_x_1394) ;  /* 0x000000d000007945 */ /* 0x000fe20003800000 */
[CC--:B------:R-:W-:Y:S01]  /*0bf0*/  ISETP.GE.AND P2, PT, R8.reuse, R65.reuse, PT ;  /* 0x000000410800720c */ /* 0x0c0fe20003f46270 */
[----:B------:R-:W-:Y:S01]  /*0c00*/  @!P6 IMAD.MOV.U32 R15, RZ, RZ, -0x800000 ;  /* 0xff800000ff0fe424 */ /* 0x000fe200078e00ff */
[----:B------:R-:W-:Y:S01]  /*0c10*/  ISETP.GE.OR P3, PT, R8, R65, P3 ;  /* 0x000000410800720c */ /* 0x000fe20001f66670 */
[----:B------:R-:W-:Y:S01]  /*0c20*/  @!P4 IMAD.MOV.U32 R3, RZ, RZ, -0x800000 ;  /* 0xff800000ff03c424 */ /* 0x000fe200078e00ff */
[----:B------:R-:W-:Y:S01]  /*0c30*/  @!P5 MOV R11, 0xff800000 ;  /* 0xff800000000bd802 */ /* 0x000fe20000000f00 */
[----:B------:R-:W-:Y:S05]  /*0c40*/  @P0 BRA `(.L_x_1395) ;  /* 0x0000000000180947 */ /* 0x000fea0003800000 */
[----:B-----5:R-:W-:-:S13]  /*0c50*/  ISETP.GE.AND P0, PT, R12, R9, PT ;  /* 0x000000090c00720c */ /* 0x020fda0003f06270 */
[----:B------:R2:W-:Y:S01]  /*0c60*/  @!P0 ST.E.128 desc[UR4][R4.64+0x1800], RZ ;  /* 0x001800ff04008985 */ /* 0x0005e2000c101d04 */
[----:B------:R-:W-:-:S13]  /*0c70*/  ISETP.GE.AND P0, PT, R2, R9, PT ;  /* 0x000000090200720c */ /* 0x000fda0003f06270 */
[----:B------:R2:W-:Y:S01]  /*0c80*/  @!P0 ST.E.128 desc[UR4][R4.64+0x1880], RZ ;  /* 0x001880ff04008985 */ /* 0x0005e2000c101d04 */
[----:B------:R-:W-:-:S13]  /*0c90*/  ISETP.GE.AND P0, PT, R0, R9, PT ;  /* 0x000000090000720c */ /* 0x000fda0003f06270 */
[----:B------:R2:W-:Y:S02]  /*0ca0*/  @!P0 ST.E.128 desc[UR4][R4.64+0x1900], RZ ;  /* 0x001900ff04008985 */ /* 0x0005e4000c101d04 */
.L_x_1395:
[----:B------:R-:W-:Y:S05]  /*0cb0*/  BSYNC B0 ;  /* 0x0000000000007941 */ /* 0x000fea0003800000 */
.L_x_1394:
[----:B------:R-:W-:Y:S04]  /*0cc0*/  BSSY B0, `(.L_x_1396) ;  /* 0x0000008000007945 */ /* 0x000fe80003800000 */
[----:B------:R-:W-:Y:S05]  /*0cd0*/  @P1 BRA `(.L_x_1397) ;  /* 0x0000000000181947 */ /* 0x000fea0003800000 */
[-C--:B-----5:R-:W-:Y:S02]  /*0ce0*/  ISETP.GE.AND P0, PT, R12, R9.reuse, PT ;  /* 0x000000090c00720c */ /* 0x0a0fe40003f06270 */
[----:B------:R-:W-:-:S11]  /*0cf0*/  ISETP.GE.AND P1, PT, R2, R9, PT ;  /* 0x000000090200720c */ /* 0x000fd60003f26270 */
[----:B------:R3:W-:Y:S01]  /*0d00*/  @!P0 ST.E.128 desc[UR4][R4.64+0x3000], RZ ;  /* 0x003000ff04008985 */ /* 0x0007e2000c101d04 */
[----:B------:R-:W-:-:S03]  /*0d10*/  ISETP.GE.AND P0, PT, R0, R9, PT ;  /* 0x000000090000720c */ /* 0x000fc60003f06270 */
[----:B------:R3:W-:Y:S10]  /*0d20*/  @!P1 ST.E.128 desc[UR4][R4.64+0x3080], RZ ;  /* 0x003080ff04009985 */ /* 0x0007f4000c101d04 */
[----:B------:R3:W-:Y:S02]  /*0d30*/  @!P0 ST.E.128 desc[UR4][R4.64+0x3100], RZ ;  /* 0x003100ff04008985 */ /* 0x0007e4000c101d04 */
.L_x_1397:
[----:B------:R-:W-:Y:S05]  /*0d40*/  BSYNC B0 ;  /* 0x0000000000007941 */ /* 0x000fea0003800000 */
.L_x_1396:
[----:B------:R-:W-:Y:S04]  /*0d50*/  BSSY B0, `(.L_x_1398) ;  /* 0x0000008000007945 */ /* 0x000fe80003800000 */
[----:B------:R-:W-:Y:S05]  /*0d60*/  @P2 BRA `(.L_x_1399) ;  /* 0x0000000000182947 */ /* 0x000fea0003800000 */
[-C--:B-----5:R-:W-:Y:S02]  /*0d70*/  ISETP.GE.AND P2, PT, R12, R9.reuse, PT ;  /* 0x000000090c00720c */ /* 0x0a0fe40003f46270 */
[-C--:B------:R-:W-:Y:S02]  /*0d80*/  ISETP.GE.AND P1, PT, R2, R9.reuse, PT ;  /* 0x000000090200720c */ /* 0x080fe40003f26270 */
[----:B------:R-:W-:-:S09]  /*0d90*/  ISETP.GE.AND P0, PT, R0, R9, PT ;  /* 0x000000090000720c */ /* 0x000fd20003f06270 */
[----:B------:R4:W-:Y:S04]  /*0da0*/  @!P2 ST.E.128 desc[UR4][R4.64+0x4800], RZ ;  /* 0x004800ff0400a985 */ /* 0x0009e8000c101d04 */
[----:B------:R4:W-:Y:S04]  /*0db0*/  @!P1 ST.E.128 desc[UR4][R4.64+0x4880], RZ ;  /* 0x004880ff04009985 */ /* 0x0009e8000c101d04 */
[----:B------:R4:W-:Y:S02]  /*0dc0*/  @!P0 ST.E.128 desc[UR4][R4.64+0x4900], RZ ;  /* 0x004900ff04008985 */ /* 0x0009e4000c101d04 */
.L_x_1399:
[----:B------:R-:W-:Y:S05]  /*0dd0*/  BSYNC B0 ;  /* 0x0000000000007941 */ /* 0x000fea0003800000 */
.L_x_1398:
[----:B------:R-:W-:Y:S01]  /*0de0*/  MOV R203, 0x0 ;  /* 0x0000000000cb7802 */ /* 0x000fe20000000f00 */
[----:B------:R-:W-:Y:S04]  /*0df0*/  @!P6 ST.E desc[UR4][R6.64], R15 ;  /* 0x0000000f0600e985 */ /* 0x000fe8000c101904 */
[----:B------:R-:W-:Y:S04]  /*0e00*/  @!P5 ST.E desc[UR4][R6.64+0x40], R11 ;  /* 0x0000400b0600d985 */ /* 0x000fe8000c101904 */
[----:B------:R1:W-:Y:S02]  /*0e10*/  @!P4 ST.E desc[UR4][R6.64+0x80], R3 ;  /* 0x000080030600c985 */ /* 0x0003e4000c101904 */
[----:B-12345:R-:W-:Y:S05]  /*0e20*/  @P3 RET.REL.NODEC R202 `(_ZN5flash24flash_fwd_splitkv_kernelI23Flash_fwd_kernel_traitsILi96ELi64ELi128ELi4ELb0ELb0EN7cutlass10bfloat16_tE19Flash_kernel_traitsILi96ELi64ELi128ELi4ES3_EELb1ELb0ELb0ELb0ELb0ELb0ELb1ELb1EEEvNS_16Flash_fwd_paramsE) ;  /* 0xfffffff0ca743950 */ /* 0x03efea0003c3ffff */
[----:B------:R-:W-:Y:S02]  /*0e30*/  MOV R3, 0xff800000 ;  /* 0xff80000000037802 */ /* 0x000fe40000000f00 */
[----:B------:R-:W-:-:S03]  /*0e40*/  MOV R203, 0x0 ;  /* 0x0000000000cb7802 */ /* 0x000fc60000000f00 */
[----:B------:R1:W-:Y:S02]  /*0e50*/  ST.E desc[UR4][R6.64+0xc0], R3 ;  /* 0x0000c00306007985 */ /* 0x0003e4000c101904 */
[----:B-1----:R-:W-:Y:S05]  /*0e60*/  RET.REL.NODEC R202 `(_ZN5flash24flash_fwd_splitkv_kernelI23Flash_fwd_kernel_traitsILi96ELi64ELi128ELi4ELb0ELb0EN7cutlass10bfloat16_tE19Flash_kernel_traitsILi96ELi64ELi128ELi4ES3_EELb1ELb0ELb0ELb0ELb0ELb0ELb1ELb1EEEvNS_16Flash_fwd_paramsE) ;  /* 0xfffffff0ca647950 */ /* 0x002fea0003c3ffff */
.L_x_1391:
        /* <DEDUP_REMOVED lines=25> */
[----:B------:R-:W4:Y:S01]  /*1000*/  LD.E.64 R14, desc[UR4][R116.64+0x20] ;  /* 0x00002004740e7980 */ /* 0x000f22000c101b00 */
[----:B------:R-:W-:-:S03]  /*1010*/  IABS R2, R5 ;  /* 0x0000000500027213 */ /* 0x000fc60000000000 */
[----:B------:R-:W4:Y:S04]  /*1020*/  LD.E.64 R60, desc[UR4][R116.64+0x38] ;  /* 0x00003804743c7980 */ /* 0x000f28000c101b00 */
[----:B------:R-:W4:Y:S04]  /*1030*/  LD.E.64 R16, desc[UR4][R116.64+0x28] ;  /* 0x0000280474107980 */ /* 0x000f28000c101b00 */
[----:B------:R-:W4:Y:S04]  /*1040*/  LD.E.64 R18, desc[UR4][R116.64+0x50] ;  /* 0x0000500474127980 */ /* 0x000f28000c101b00 */
[----:B------:R-:W5:Y:S01]  /*1050*/  LD.E.64 R62, desc[UR4][R116.64+0x40] ;  /* 0x00004004743e7980 */ /* 0x000f62000c101b00 */
[----:B--2---:R-:W-:-:S04]  /*1060*/  IABS R7, R4 ;  /* 0x0000000400077213 */ /* 0x004fc80000000000 */
[----:B------:R-:W1:Y:S08]  /*1070*/  I2F.RP R8, R7 ;  /* 0x0000000700087306 */ /* 0x000e700000209400 */
[----:B-1----:R-:W1:Y:S02]  /*1080*/  MUFU.RCP R10, R8 ;  /* 0x00000008000a7308 */ /* 0x002e640000001000 */
[----:B-1----:R-:W-:-:S06]  /*1090*/  VIADD R10, R10, 0xffffffe ;  /* 0x0ffffffe0a0a7836 */ /* 0x002fcc0000000000 */
[----:B------:R-:W1:Y:S02]  /*10a0*/  F2I.FTZ.U32.TRUNC.NTZ R11, R10 ;  /* 0x0000000a000b7305 */ /* 0x000e64000021f000 */
[----:B-1----:R-:W-:Y:S01]  /*10b0*/  IMAD.MOV R0, RZ, RZ, -R11 ;  /* 0x000000ffff007224 */ /* 0x002fe200078e0a0b */
[----:B------:R-:W-:-:S03]  /*10c0*/  MOV R10, RZ ;  /* 0x000000ff000a7202 */ /* 0x000fc60000000f00 */
[----:B------:R-:W-:Y:S01]  /*10d0*/  IMAD R9, R0, R7, RZ ;  /* 0x0000000700097224 */ /* 0x000fe200078e02ff */
[----:B------:R-:W-:-:S03]  /*10e0*/  IABS R0, R4 ;  /* 0x0000000400007213 */ /* 0x000fc60000000000 */
[----:B------:R-:W-:Y:S02]  /*10f0*/  IMAD.HI.U32 R9, R11, R9, R10 ;  /* 0x000000090b097227 */ /* 0x000fe400078e000a */
[----:B------:R-:W5:Y:S02]  /*1100*/  LD.E.64 R10, desc[UR4][R116.64+0x58] ;  /* 0x00005804740a7980 */ /* 0x000f64000c101b00 */
[----:B------:R-:W-:Y:S02]  /*1110*/  IMAD.MOV R0, RZ, RZ, -R0 ;  /* 0x000000ffff007224 */ /* 0x000fe400078e0a00 */
[----:B-----5:R-:W-:-:S04]  /*1120*/  IMAD.HI.U32 R13, R9, R2, RZ ;  /* 0x00000002090d7227 */ /* 0x020fc800078e00ff */
[----:B------:R-:W-:-:S05]  /*1130*/  IMAD R0, R13, R0, R2 ;  /* 0x000000000d007224 */ /* 0x000fca00078e0202 */
[----:B------:R-:W-:-:S13]  /*1140*/  ISETP.GT.U32.AND P1, PT, R7, R0, PT ;  /* 0x000000000700720c */ /* 0x000fda0003f24070 */
[----:B------:R-:W-:-:S04]  /*1150*/  @!P1 IADD3 R0, R0, -R7, RZ ;  /* 0x8000000700009210 */ /* 0x000fc80007ffe0ff */
[----:B------:R-:W-:Y:S02]  /*1160*/  ISETP.GE.U32.AND P2, PT, R0, R7, PT ;  /* 0x000000070000720c */ /* 0x000fe40003f46070 */
[----:B------:R-:W-:Y:S01]  /*1170*/  LOP3.LUT R0, R5, R4, RZ, 0x3c, !PT ;  /* 0x0000000405007212 */ /* 0x000fe200078e3cff */
[----:B------:R-:W-:Y:S01]  /*1180*/  @!P1 VIADD R13, R13, 0x1 ;  /* 0x000000010d0d9836 */ /* 0x000fe20000000000 */
[----:B------:R-:W-:Y:S02]  /*1190*/  ISETP.NE.AND P1, PT, R4, RZ, PT ;  /* 0x000000ff0400720c */ /* 0x000fe40003f25270 */
[----:B------:R-:W-:-:S07]  /*11a0*/  ISETP.GE.AND P0, PT, R0, RZ, PT ;  /* 0x000000ff0000720c */ /* 0x000fce0003f06270 */
[----:B------:R-:W-:-:S06]  /*11b0*/  @P2 IADD3 R13, R13, 0x1, RZ ;  /* 0x000000010d0d2810 */ /* 0x000fcc0007ffe0ff */
[----:B------:R-:W-:Y:S01]  /*11c0*/  @!P0 IMAD.MOV R13, RZ, RZ, -R13 ;  /* 0x000000ffff0d8224 */ /* 0x000fe200078e0a0d */
[----:B------:R-:W-:-:S05]  /*11d0*/  @!P1 LOP3.LUT R13, RZ, R4, RZ, 0x33, !PT ;  /* 0x00000004ff0d9212 */ /* 0x000fca00078e33ff */
[----:B------:R-:W-:-:S05]  /*11e0*/  IMAD.WIDE R22, R13, 0x4, R206 ;  /* 0x000000040d167825 */ /* 0x000fca00078e02ce */
[----:B------:R1:W2:Y:S01]  /*11f0*/  LD.E R2, desc[UR4][R22.64] ;  /* 0x0000000416027980 */ /* 0x0002a2000c101900 */
[----:B---3--:R-:W-:-:S04]  /*1200*/  IABS R9, R6 ;  /* 0x0000000600097213 */ /* 0x008fc80000000000 */
[----:B------:R-:W3:Y:S08]  /*1210*/  I2F.RP R20, R9 ;  /* 0x0000000900147306 */ /* 0x000ef00000209400 */
[----:B---3--:R-:W3:Y:S02]  /*1220*/  MUFU.RCP R12, R20 ;  /* 0x00000014000c7308 */ /* 0x008ee40000001000 */
[----:B---3--:R-:W-:-:S06]  /*1230*/  IADD3 R12, R12, 0xffffffe, RZ ;  /* 0x0ffffffe0c0c7810 */ /* 0x008fcc0007ffe0ff */
[----:B-1----:R-:W1:Y:S01]  /*1240*/  F2I.FTZ.U32.TRUNC.NTZ R23, R12 ;  /* 0x0000000c00177305 */ /* 0x002e62000021f000 */
[----:B------:R-:W-:Y:S02]  /*1250*/  MOV R22, RZ ;  /* 0x000000ff00167202 */ /* 0x000fe40000000f00 */
[----:B------:R-:W-:Y:S01]  /*1260*/  IABS R8, R203 ;  /* 0x000000cb00087213 */ /* 0x000fe20000000000 */
[----:B-1----:R-:W-:-:S04]  /*1270*/  IMAD.MOV R0, RZ, RZ, -R23 ;  /* 0x000000ffff007224 */ /* 0x002fc800078e0a17 */
[----:B------:R-:W-:Y:S01]  /*1280*/  IMAD R7, R0, R9, RZ ;  /* 0x0000000900077224 */ /* 0x000fe200078e02ff */
[----:B------:R-:W-:-:S03]  /*1290*/  IABS R0, R6 ;  /* 0x0000000600007213 */ /* 0x000fc60000000000 */
[----:B------:R-:W-:-:S04]  /*12a0*/  IMAD.HI.U32 R7, R23, R7, R22 ;  /* 0x0000000717077227 */ /* 0x000fc800078e0016 */
[----:B------:R-:W-:Y:S02]  /*12b0*/  IMAD.MOV R0, RZ, RZ, -R0 ;  /* 0x000000ffff007224 */ /* 0x000fe400078e0a00 */
[----:B------:R-:W-:-:S04]  /*12c0*/  IMAD.HI.U32 R7, R7, R8, RZ ;  /* 0x0000000807077227 */ /* 0x000fc800078e00ff */
[----:B------:R-:W-:-:S05]  /*12d0*/  IMAD R0, R7, R0, R8 ;  /* 0x0000000007007224 */ /* 0x000fca00078e0208 */
[----:B------:R-:W-:Y:S02]  /*12e0*/  ISETP.GT.U32.AND P1, PT, R9, R0, PT ;  /* 0x000000000900720c */ /* 0x000fe40003f24070 */
[----:B------:R-:W-:Y:S01]  /*12f0*/  LOP3.LUT R8, R203, R6, RZ, 0x3c, !PT ;  /* 0x00000006cb087212 */ /* 0x000fe200078e3cff */
[----:B------:R-:W-:-:S10]  /*1300*/  IMAD.MOV R13, RZ, RZ, -R13 ;  /* 0x000000ffff0d7224 */ /* 0x000fd400078e0a0d */
[----:B------:R-:W-:-:S04]  /*1310*/  @!P1 IADD3 R0, R0, -R9, RZ ;  /* 0x8000000900009210 */ /* 0x000fc80007ffe0ff */
[----:B------:R-:W-:Y:S02]  /*1320*/  ISETP.GE.U32.AND P2, PT, R0, R9, PT ;  /* 0x000000090000720c */ /* 0x000fe40003f46070 */
[----:B------:R-:W-:Y:S02]  /*1330*/  ISETP.GE.AND P0, PT, R8, RZ, PT ;  /* 0x000000ff0800720c */ /* 0x000fe40003f06270 */
[----:B------:R-:W-:Y:S01]  /*1340*/  @!P1 IADD3 R7, R7, 0x1, RZ ;  /* 0x0000000107079810 */ /* 0x000fe20007ffe0ff */
[----:B------:R-:W-:Y:S01]  /*1350*/  IMAD R4, R4, R13, R5 ;  /* 0x0000000d04047224 */ /* 0x000fe200078e0205 */
[----:B------:R-:W-:-:S03]  /*1360*/  ISETP.NE.AND P1, PT, R6, RZ, PT ;  /* 0x000000ff0600720c */ /* 0x000fc60003f25270 */
[----:B----4-:R-:W-:-:S04]  /*1370*/  IMAD R8, R61, R4, RZ ;  /* 0x000000043d087224 */ /* 0x010fc800078e02ff */
[----:B------:R-:W-:-:S04]  /*1380*/  @P2 VIADD R7, R7, 0x1 ;  /* 0x0000000107072836 */ /* 0x000fc80000000000 */
[----:B------:R-:W-:Y:S02]  /*1390*/  @!P0 IMAD.MOV R7, RZ, RZ, -R7 ;  /* 0x000000ffff078224 */ /* 0x000fe400078e0a07 */
[----:B------:R-:W-:-:S04]  /*13a0*/  @!P1 LOP3.LUT R7, RZ, R6, RZ, 0x33, !PT ;  /* 0x00000006ff079212 */ /* 0x000fc800078e33ff */
[----:B------:R-:W-:Y:S02]  /*13b0*/  SHF.R.S32.HI R6, RZ, 0x1f, R7 ;  /* 0x0000001fff067819 */ /* 0x000fe40000011407 */
[----:B--2---:R-:W-:Y:S01]  /*13c0*/  SHF.R.S32.HI R0, RZ, 0x1f, R2 ;  /* 0x0000001fff007819 */ /* 0x004fe20000011402 */
[-C--:B------:R-:W-:Y:S02]  /*13d0*/  IMAD R9, R15, R2.reuse, RZ ;  /* 0x000000020f097224 */ /* 0x080fe400078e02ff */
[----:B------:R-:W-:-:S04]  /*13e0*/  IMAD.WIDE.U32 R12, R14, R2, RZ ;  /* 0x000000020e0c7225 */ /* 0x000fc800078e00ff */
[----:B------:R-:W-:Y:S01]  /*13f0*/  IMAD R9, R14, R0, R9 ;  /* 0x000000000e097224 */ /* 0x000fe200078e0209 */
[----:B------:R-:W-:-:S04]  /*1400*/  SHF.R.S32.HI R15, RZ, 0x1f, R4 ;  /* 0x0000001fff0f7819 */ /* 0x000fc80000011404 */
[----:B------:R-:W-:Y:S01]  /*1410*/  IADD3 R13, R13, R9, RZ ;  /* 0x000000090d0d7210 */ /* 0x000fe20007ffe0ff */
[----:B------:R-:W-:Y:S02]  /*1420*/  IMAD R8, R60, R15, R8 ;  /* 0x0000000f3c087224 */ /* 0x000fe400078e0208 */
[----:B------:R-:W-:Y:S02]  /*1430*/  IMAD R9, R17, R2, RZ ;  /* 0x0000000211097224 */ /* 0x000fe400078e02ff */
[----:B------:R-:W-:-:S04]  /*1440*/  IMAD.WIDE.U32 R12, R4, R60, R12 ;  /* 0x0000003c040c7225 */ /* 0x000fc800078e000c */
[----:B------:R-:W-:Y:S01]  /*1450*/  IMAD.WIDE.U32 R20, R16, R2, RZ ;  /* 0x0000000210147225 */ /* 0x000fe200078e00ff */
[----:B------:R-:W-:-:S03]  /*1460*/  IADD3 R17, R13, R8, RZ ;  /* 0x000000080d117210 */ /* 0x000fc60007ffe0ff */
[----:B------:R-:W-:Y:S02]  /*1470*/  IMAD R9, R16, R0, R9 ;  /* 0x0000000010097224 */ /* 0x000fe400078e0209 */
[----:B------:R-:W-:Y:S02]  /*1480*/  IMAD R13, R19, R7, RZ ;  /* 0x00000007130d7224 */ /* 0x000fe400078e02ff */
[----:B------:R-:W-:Y:S02]  /*1490*/  IMAD.MOV.U32 R16, RZ, RZ, R12 ;  /* 0x000000ffff107224 */ /* 0x000fe400078e000c */
[----:B------:R-:W-:Y:S02]  /*14a0*/  IMAD R13, R18, R6, R13 ;  /* 0x00000006120d7224 */ /* 0x000fe400078e020d */
[----:B------:R-:W-:Y:S01]  /*14b0*/  IMAD.WIDE.U32 R16, R7, R18, R16 ;  /* 0x0000001207107225 */ /* 0x000fe200078e0010 */
[----:B------:R-:W-:-:S03]  /*14c0*/  MOV R8, R20 ;  /* 0x0000001400087202 */ /* 0x000fc60000000f00 */
[----:B------:R-:W-:Y:S01]  /*14d0*/  IMAD.IADD R27, R21, 0x1, R9 ;  /* 0x00000001151b7824 */ /* 0x000fe200078e0209 */
[----:B------:R-:W-:Y:S02]  /*14e0*/  IADD3 R13, R17, R13, RZ ;  /* 0x0000000d110d7210 */ /* 0x000fe40007ffe0ff */
[----:B------:R-:W-:Y:S01]  /*14f0*/  MOV R0, R16 ;  /* 0x0000001000007202 */ /* 0x000fe20000000f00 */
[----:B------:R-:W-:Y:S05]  /*1500*/  BRA `(.L_x_1402) ;  /* 0x0000000400447947 */ /* 0x000fea0003800000 */
.L_x_1401:
        /* <DEDUP_REMOVED lines=8> */
[----:B------:R-:W-:-:S02]  /*1590*/  IMAD.MOV.U32 R24, RZ, RZ, RZ ;  /* 0x000000ffff187224 */ /* 0x000fc400078e00ff */
[----:B------:R-:W-:Y:S01]  /*15a0*/  @P4 IMAD.IADD R8, R14, 0x1, R17 ;  /* 0x000000010e084824 */ /* 0x000fe200078e0211 */
        /* <DEDUP_REMOVED lines=12> */
[----:B------:R-:W-:Y:S01]  /*1670*/  IMAD R0, R2, R9, R0 ;  /* 0x0000000902007224 */ /* 0x000fe200078e0200 */
[----:B------:R-:W-:-:S04]  /*1680*/  @!P4 SHF.R.S32.HI R6, RZ, 0x1f, R14 ;  /* 0x0000001fff06c819 */ /* 0x000fc8000001140e */
[----:B------:R-:W-:Y:S01]  /*1690*/  ISETP.GT.U32.AND P0, PT, R7, R0, PT ;  /* 0x000000000700720c */ /* 0x000fe20003f04070 */
[-C--:B---3--:R-:W-:Y:S02]  /*16a0*/  @!P4 IMAD R5, R61, R14.reuse, RZ ;  /* 0x0000000e3d05c224 */ /* 0x088fe400078e02ff */
[----:B------:R-:W-:-:S04]  /*16b0*/  @!P4 IMAD.WIDE.U32 R24, R60, R14, RZ ;  /* 0x0000000e3c18c225 */ /* 0x000fc800078e00ff */
[----:B------:R-:W-:Y:S01]  /*16c0*/  @!P4 IMAD R5, R6, R60, R5 ;  /* 0x0000003c0605c224 */ /* 0x000fe200078e0205 */
[----:B-----5:R-:W-:-:S04]  /*16d0*/  @!P4 SHF.R.S32.HI R6, RZ, 0x1f, R13 ;  /* 0x0000001fff06c819 */ /* 0x020fc8000001140d */
[----:B------:R-:W-:Y:S02]  /*16e0*/  @!P4 IADD3 R25, R25, R5, RZ ;  /* 0x000000051919c210 */ /* 0x000fe40007ffe0ff */
[----:B------:R-:W-:Y:S01]  /*16f0*/  @!P0 IADD3 R0, R0, -R7, RZ ;  /* 0x8000000700008210 */ /* 0x000fe20007ffe0ff */
[----:B----4-:R-:W-:-:S03]  /*1700*/  @!P4 IMAD R5, R23, R13, RZ ;  /* 0x0000000d1705c224 */ /* 0x010fc600078e02ff */
[----:B------:R-:W-:Y:S01]  /*1710*/  ISETP.GE.U32.AND P2, PT, R0, R7, PT ;  /* 0x000000070000720c */ /* 0x000fe20003f46070 */
[----:B------:R-:W-:Y:S01]  /*1720*/  @P4 IMAD R9, R61, R8, RZ ;  /* 0x000000083d094224 */ /* 0x000fe200078e02ff */
[----:B------:R-:W-:Y:S01]  /*1730*/  LOP3.LUT R0, R203, R4, RZ, 0x3c, !PT ;  /* 0x00000004cb007212 */ /* 0x000fe200078e3cff */
[----:B------:R-:W-:-:S04]  /*1740*/  @P4 IMAD.WIDE.U32 R26, R60, R8, RZ ;  /* 0x000000083c1a4225 */ /* 0x000fc800078e00ff */
[C---:B------:R-:W-:Y:S02]  /*1750*/  @!P4 IMAD R5, R22.reuse, R6, R5 ;  /* 0x000000061605c224 */ /* 0x040fe400078e0205 */
[----:B------:R-:W-:Y:S01]  /*1760*/  @!P4 IMAD.WIDE.U32 R22, R22, R13, R24 ;  /* 0x0000000d1616c225 */ /* 0x000fe200078e0018 */
[----:B------:R-:W-:-:S03]  /*1770*/  ISETP.GE.AND P1, PT, R0, RZ, PT ;  /* 0x000000ff0000720c */ /* 0x000fc60003f26270 */
[----:B------:R-:W-:Y:S01]  /*1780*/  @!P0 VIADD R2, R2, 0x1 ;  /* 0x0000000102028836 */ /* 0x000fe20000000000 */
[----:B------:R-:W-:Y:S01]  /*1790*/  ISETP.NE.AND P0, PT, R4, RZ, PT ;  /* 0x000000ff0400720c */ /* 0x000fe20003f05270 */
[----:B------:R-:W-:Y:S01]  /*17a0*/  @P4 IMAD.MOV.U32 R12, RZ, RZ, R26 ;  /* 0x000000ffff0c4224 */ /* 0x000fe200078e001a */
[----:B------:R-:W-:Y:S01]  /*17b0*/  @P4 IADD3 R9, R27, R9, RZ ;  /* 0x000000091b094210 */ /* 0x000fe20007ffe0ff */
[----:B------:R-:W-:Y:S01]  /*17c0*/  @!P4 IMAD.MOV.U32 R12, RZ, RZ, R22 ;  /* 0x000000ffff0cc224 */ /* 0x000fe200078e0016 */
[----:B------:R-:W-:Y:S02]  /*17d0*/  @!P4 IADD3 R9, R23, R5, RZ ;  /* 0x000000051709c210 */ /* 0x000fe40007ffe0ff */
[----:B------:R-:W-:Y:S01]  /*17e0*/  LEA R5, R53, 0xffffff80, 0x7 ;  /* 0xffffff8035057811 */ /* 0x000fe200078e38ff */
[----:B------:R-:W-:Y:S01]  /*17f0*/  @!P4 IMAD R6, R63, R14, RZ ;  /* 0x0000000e3f06c224 */ /* 0x000fe200078e02ff */
[----:B------:R-:W-:Y:S02]  /*1800*/  @!P4 SHF.R.S32.HI R7, RZ, 0x1f, R14 ;  /* 0x0000001fff07c819 */ /* 0x000fe4000001140e */
[----:B------:R-:W-:Y:S01]  /*1810*/  SHF.R.S32.HI R15, RZ, 0x1f, R5 ;  /* 0x0000001fff0f7819 */ /* 0x000fe20000011405 */
[----:B------:R-:W-:Y:S01]  /*1820*/  IMAD R8, R61, R5, RZ ;  /* 0x000000053d087224 */ /* 0x000fe200078e02ff */
[----:B------:R-:W-:-:S02]  /*1830*/  MOV R22, R12 ;  /* 0x0000000c00167202 */ /* 0x000fc40000000f00 */
[----:B------:R-:W-:Y:S02]  /*1840*/  MOV R23, R9 ;  /* 0x0000000900177202 */ /* 0x000fe40000000f00 */
[----:B------:R-:W-:Y:S01]  /*1850*/  @P2 IADD3 R2, R2, 0x1, RZ ;  /* 0x0000000102022810 */ /* 0x000fe20007ffe0ff */
[----:B------:R-:W-:Y:S01]  /*1860*/  @!P4 IMAD R6, R7, R62, R6 ;  /* 0x0000003e0706c224 */ /* 0x000fe200078e0206 */
[----:B------:R-:W-:Y:S01]  /*1870*/  @!P4 SHF.R.S32.HI R7, RZ, 0x1f, R13 ;  /* 0x0000001fff07c819 */ /* 0x000fe2000001140d */
[----:B------:R-:W-:Y:S01]  /*1880*/  IMAD R8, R15, R60, R8 ;  /* 0x0000003c0f087224 */ /* 0x000fe200078e0208 */
[----:B------:R-:W-:Y:S01]  /*1890*/  @!P1 IADD3 R2, -R2, RZ, RZ ;  /* 0x000000ff02029210 */ /* 0x000fe20007ffe1ff */
[----:B------:R-:W-:Y:S01]  /*18a0*/  IMAD.WIDE.U32 R22, R60, R5, R22 ;  /* 0x000000053c167225 */ /* 0x000fe200078e0016 */
[----:B------:R-:W-:-:S03]  /*18b0*/  @!P0 LOP3.LUT R2, RZ, R4, RZ, 0x33, !PT ;  /* 0x00000004ff028212 */ /* 0x000fc600078e33ff */
[----:B------:R-:W-:Y:S01]  /*18c0*/  @!P4 IMAD.WIDE.U32 R24, R62, R14, RZ ;  /* 0x0000000e3e18c225 */ /* 0x000fe200078e00ff */
[----:B------:R-:W-:-:S03]  /*18d0*/  @P4 IADD3 R14, R14, R17, RZ ;  /* 0x000000110e0e4210 */ /* 0x000fc60007ffe0ff */
[----:B------:R-:W-:Y:S01]  /*18e0*/  @!P4 IMAD R0, R21, R13, RZ ;  /* 0x0000000d1500c224 */ /* 0x000fe200078e02ff */
[----:B------:R-:W-:Y:S01]  /*18f0*/  IADD3 R23, R23, R8, RZ ;  /* 0x0000000817177210 */ /* 0x000fe20007ffe0ff */
[----:B------:R-:W-:Y:S01]  /*1900*/  @!P4 IMAD.IADD R9, R25, 0x1, R6 ;  /* 0x000000011909c824 */ /* 0x000fe200078e0206 */
[----:B------:R-:W-:Y:S01]  /*1910*/  SHF.R.S32.HI R6, RZ, 0x1f, R2 ;  /* 0x0000001fff067819 */ /* 0x000fe20000011402 */
[----:B------:R-:W-:Y:S02]  /*1920*/  @!P4 IMAD R0, R20, R7, R0 ;  /* 0x000000071400c224 */ /* 0x000fe400078e0200 */
[----:B------:R-:W-:Y:S02]  /*1930*/  @!P4 IMAD.MOV.U32 R8, RZ, RZ, R24 ;  /* 0x000000ffff08c224 */ /* 0x000fe400078e0018 */
[----:B------:R-:W-:Y:S02]  /*1940*/  IMAD R7, R19, R2, RZ ;  /* 0x0000000213077224 */ /* 0x000fe400078e02ff */
[----:B------:R-:W-:-:S02]  /*1950*/  @P4 IMAD R27, R63, R14, RZ ;  /* 0x0000000e3f1b4224 */ /* 0x000fc400078e02ff */
[----:B------:R-:W-:-:S04]  /*1960*/  @P4 IMAD.WIDE.U32 R16, R62, R14, RZ ;  /* 0x0000000e3e104225 */ /* 0x000fc800078e00ff */
[----:B------:R-:W-:Y:S01]  /*1970*/  @!P4 IMAD.WIDE.U32 R20, R20, R13, R8 ;  /* 0x0000000d1414c225 */ /* 0x000fe200078e0008 */
[----:B------:R-:W-:-:S03]  /*1980*/  @P4 IADD3 R27, R17, R27, RZ ;  /* 0x0000001b111b4210 */ /* 0x000fc60007ffe0ff */
[----:B------:R-:W-:-:S04]  /*1990*/  IMAD.WIDE.U32 R22, R18, R2, R22 ;  /* 0x0000000212167225 */ /* 0x000fc800078e0016 */
[----:B------:R-:W-:Y:S01]  /*19a0*/  IMAD R7, R18, R6, R7 ;  /* 0x0000000612077224 */ /* 0x000fe200078e0207 */
[----:B------:R-:W-:Y:S01]  /*19b0*/  @P4 MOV R8, R16 ;  /* 0x0000001000084202 */ /* 0x000fe20000000f00 */
[----:B------:R-:W-:Y:S01]  /*19c0*/  @!P4 IMAD.IADD R27, R21, 0x1, R0 ;  /* 0x00000001151bc824 */ /* 0x000fe200078e0200 */
[----:B------:R-:W-:Y:S01]  /*19d0*/  @!P4 MOV R8, R20 ;  /* 0x000000140008c202 */ /* 0x000fe20000000f00 */
[----:B------:R-:W-:Y:S01]  /*19e0*/  IMAD.IADD R13, R23, 0x1, R7 ;  /* 0x00000001170d7824 */ /* 0x000fe200078e0207 */
[----:B------:R-:W-:Y:S02]  /*19f0*/  MOV R0, R22 ;  /* 0x0000001600007202 */ /* 0x000fe40000000f00 */
[----:B------:R-:W-:Y:S02]  /*1a00*/  MOV R4, R5 ;  /* 0x0000000500047202 */ /* 0x000fe40000000f00 */
[----:B-1----:R-:W-:Y:S02]  /*1a10*/  MOV R7, R2 ;  /* 0x0000000200077202 */ /* 0x002fe40000000f00 */
.L_x_1402:
[----:B------:R-:W-:Y:S05]  /*1a20*/  BSYNC B0 ;  /* 0x0000000000007941 */ /* 0x000fea0003800000 */
.L_x_1400:
[----:B------:R-:W-:Y:S01]  /*1a30*/  ISETP.NE.AND P2, PT, R3, -0x1, PT ;  /* 0xffffffff0300780c */ /* 0x000fe20003f45270 */
[----:B------:R-:W2:Y:S04]  /*1a40*/  LD.E.64 R20, desc[UR4][R116.64+0x30] ;  /* 0x0000300474147980 */ /* 0x000ea8000c101b00 */
[----:B------:R-:W3:Y:S04]  /*1a50*/  LD.E.64 R24, desc[UR4][R116.64+0x48] ;  /* 0x0000480474187980 */ /* 0x000ee8000c101b00 */
[----:B------:R-:W4:Y:S04]  /*1a60*/  LD.E R83, desc[UR4][R116.64+0xc0] ;  /* 0x0000c00474537980 */ /* 0x000f28000c101900 */
[----:B------:R-:W3:Y:S04]  /*1a70*/  @!P2 LD.E.64 R22, desc[UR4][R116.64+0x18] ;  /* 0x000018047416a980 */ /* 0x000ee8000c101b00 */
[----:B------:R-:W4:Y:S04]  /*1a80*/  LD.E.64 R16, desc[UR4][R116.64+0x10] ;  /* 0x0000100474107980 */ /* 0x000f28000c101b00 */
[----:B------:R-:W4:Y:S04]  /*1a90*/  LD.E.64 R172, desc[UR4][R116.64+0x8] ;  /* 0x0000080474ac7980 */ /* 0x000f28000c101b00 */
[----:B------:R1:W5:Y:S04]  /*1aa0*/  @P5 LD.E R18, desc[UR4][R30.64] ;  /* 0x000000041e125980 */ /* 0x000368000c101900 */
[----:B------:R1:W5:Y:S01]  /*1ab0*/  LD.E.64 R176, desc[UR4][R116.64] ;  /* 0x0000000474b07980 */ /* 0x000362000c101b00 */
[----:B------:R-:W-:-:S04]  /*1ac0*/  SHF.R.S32.HI R9, RZ, 0x1f, R74 ;  /* 0x0000001fff097819 */ /* 0x000fc8000001144a */
[CC--:B------:R-:W-:Y:S02]  /*1ad0*/  LEA.HI R14, R9.reuse, R74.reuse, RZ, 0x3 ;  /* 0x0000004a090e7211 */ /* 0x0c0fe400078f18ff */
[----:B------:R-:W-:Y:S02]  /*1ae0*/  LEA.HI R163, R9, R74, RZ, 0x2 ;  /* 0x0000004a09a37211 */ /* 0x000fe400078f10ff */
[----:B------:R-:W-:Y:S02]  /*1af0*/  SHF.R.S32.HI R19, RZ, 0x3, R14 ;  /* 0x00000003ff137819 */ /* 0x000fe4000001140e */
[----:B------:R-:W-:Y:S02]  /*1b00*/  LOP3.LUT R29, R163, 0xfffffffc, RZ, 0xc0, !PT ;  /* 0xfffffffca31d7812 */ /* 0x000fe400078ec0ff */
[----:B------:R-:W-:Y:S01]  /*1b10*/  LEA.HI R12, R14, R19, RZ, 0x1 ;  /* 0x000000130e0c7211 */ /* 0x000fe200078f08ff */
[----:B------:R-:W-:Y:S02]  /*1b20*/  IMAD R2, R15, R62, RZ ;  /* 0x0000003e0f027224 */ /* 0x000fe400078e02ff */
[----:B------:R-:W-:Y:S01]  /*1b30*/  IMAD.IADD R82, R74, 0x1, -R29 ;  /* 0x000000014a527824 */ /* 0x000fe200078e0a1d */
[----:B------:R-:W-:-:S02]  /*1b40*/  LOP3.LUT R12, R12, 0xfffffffe, RZ, 0xc0, !PT ;  /* 0xfffffffe0c0c7812 */ /* 0x000fc400078ec0ff */
[----:B------:R-:W-:Y:S01]  /*1b50*/  LOP3.LUT R15, R14, 0xfffffff8, RZ, 0xc0, !PT ;  /* 0xfffffff80e0f7812 */ /* 0x000fe200078ec0ff */
[----:B------:R-:W-:Y:S01]  /*1b60*/  IMAD.SHL.U32 R14, R82, 0x8, RZ ;  /* 0x00000008520e7824 */ /* 0x000fe200078e00ff */
[----:B------:R-:W-:Y:S01]  /*1b70*/  SHF.R.S32.HI R170, RZ, 0x2, R163 ;  /* 0x00000002ffaa7819 */ /* 0x000fe200000114a3 */
[C---:B------:R-:W-:Y:S02]  /*1b80*/  IMAD.IADD R69, R19.reuse, 0x1, -R12 ;  /* 0x0000000113457824 */ /* 0x040fe400078e0a0c */
[----:B------:R-:W-:Y:S01]  /*1b90*/  IMAD.SHL.U32 R19, R19, 0x40, RZ ;  /* 0x0000004013137824 */ /* 0x000fe200078e00ff */
[----:B------:R-:W-:Y:S01]  /*1ba0*/  LEA.HI R163, R163, R170, RZ, 0x1 ;  /* 0x000000aaa3a37211 */ /* 0x000fe200078f08ff */
[----:B------:R-:W-:Y:S01]  /*1bb0*/  IMAD.IADD R68, R74, 0x1, -R15 ;  /* 0x000000014a447824 */ /* 0x000fe200078e0a0f */
[----:B------:R-:W-:Y:S02]  /*1bc0*/  IADD3 R28, P0, R14, R8, RZ ;  /* 0x000000080e1c7210 */ /* 0x000fe40007f1e0ff */
[----:B------:R-:W-:-:S02]  /*1bd0*/  SHF.R.S32.HI R15, RZ, 0x1f, R14 ;  /* 0x0000001fff0f7819 */ /* 0x000fc4000001140e */
[----:B------:R-:W-:Y:S02]  /*1be0*/  LEA.HI R75, R9, R74, RZ, 0x5 ;  /* 0x0000004a094b7211 */ /* 0x000fe400078f28ff */
[----:B------:R-:W-:Y:S02]  /*1bf0*/  LOP3.LUT R163, R163, 0x7fffffe, RZ, 0xc0, !PT ;  /* 0x07fffffea3a37812 */ /* 0x000fe400078ec0ff */
[----:B------:R-:W-:Y:S01]  /*1c00*/  LOP3.LUT R19, R19, 0xc0, RZ, 0xc0, !PT ;  /* 0x000000c013137812 */ /* 0x000fe200078ec0ff */
[----:B------:R-:W-:Y:S01]  /*1c10*/  IMAD.X R29, R15, 0x1, R27, P0 ;  /* 0x000000010f1d7824 */ /* 0x000fe200000e061b */
[----:B------:R-:W-:Y:S01]  /*1c20*/  SHF.R.S32.HI R64, RZ, 0x5, R75 ;  /* 0x00000005ff407819 */ /* 0x000fe2000001144b */
[----:B------:R-:W-:Y:S01]  /*1c30*/  IMAD.IADD R163, R170, 0x1, -R163 ;  /* 0x00000001aaa37824 */ /* 0x000fe200078e0aa3 */
[----:B------:R-:W-:Y:S02]  /*1c40*/  LOP3.LUT R27, R19, 0x18, R14, 0xf8, !PT ;  /* 0x00000018131b7812 */ /* 0x000fe400078ef80e */
[----:B------:R-:W-:-:S02]  /*1c50*/  SHF.R.U32.HI R8, RZ, 0x3, R19 ;  /* 0x00000003ff087819 */ /* 0x000fc40000011613 */
[----:B------:R-:W-:Y:S01]  /*1c60*/  LEA.HI R70, R9, R74, RZ, 0x4 ;  /* 0x0000004a09467211 */ /* 0x000fe200078f20ff */
[C---:B------:R-:W-:Y:S02]  /*1c70*/  IMAD R2, R4.reuse, R63, R2 ;  /* 0x0000003f04027224 */ /* 0x040fe400078e0202 */
[----:B------:R-:W-:Y:S01]  /*1c80*/  IMAD.WIDE.U32 R28, R4, R62, R28 ;  /* 0x0000003e041c7225 */ /* 0x000fe200078e001c */
[----:B------:R-:W-:Y:S02]  /*1c90*/  LOP3.LUT R4, R27, R8, RZ, 0x3c, !PT ;  /* 0x000000081b047212 */ /* 0x000fe400078e3cff */
[----:B------:R-:W-:Y:S01]  /*1ca0*/  LOP3.LUT R73, R70, 0xfffffff0, RZ, 0xc0, !PT ;  /* 0xfffffff046497812 */ /* 0x000fe200078ec0ff */
[----:B------:R-:W-:Y:S01]  /*1cb0*/  IMAD R163, R64, 0x8, R163 ;  /* 0x0000000840a37824 */ /* 0x000fe200078e02a3 */
[----:B------:R-:W-:Y:S01]  /*1cc0*/  SHF.R.S32.HI R78, RZ, 0x1f, R205 ;  /* 0x0000001fff4e7819 */ /* 0x000fe200000114cd */
[----:B------:R-:W-:Y:S02]  /*1cd0*/  IMAD.IADD R27, R29, 0x1, R2 ;  /* 0x000000011d1b7824 */ /* 0x000fe400078e0202 */
[----:B------:R-:W-:-:S02]  /*1ce0*/  IMAD.MOV.U32 R26, RZ, RZ, R28 ;  /* 0x000000ffff1a7224 */ /* 0x000fc400078e001c */
[----:B------:R-:W-:Y:S02]  /*1cf0*/  IMAD R11, R11, R7, RZ ;  /* 0x000000070b0b7224 */ /* 0x000fe400078e02ff */
[----:B------:R-:W-:Y:S02]  /*1d00*/  IMAD.U32 R163, R163, 0x20, R4 ;  /* 0x00000020a3a37824 */ /* 0x000fe400078e0004 */
[----:B------:R-:W-:-:S05]  /*1d10*/  IMAD.IADD R73, R74, 0x1, -R73 ;  /* 0x000000014a497824 */ /* 0x000fca00078e0a49 */
[----:B------:R-:W-:-:S04]  /*1d20*/  LEA.HI R72, R73, R73, RZ, 0x1 ;  /* 0x0000004949487211 */ /* 0x000fc800078f08ff */
[--C-:B------:R-:W-:Y:S02]  /*1d30*/  SHF.R.S32.HI R2, RZ, 0x1, R72.reuse ;  /* 0x00000001ff027819 */ /* 0x100fe40000011448 */
[----:B------:R-:W-:-:S04]  /*1d40*/  SHF.R.S32.HI R71, RZ, 0x1f, R72 ;  /* 0x0000001fff477819 */ /* 0x000fc80000011448 */
[----:B------:R-:W-:-:S04]  /*1d50*/  LEA.HI R71, R71, R2, RZ, 0x2 ;  /* 0x0000000247477211 */ /* 0x000fc800078f10ff */
[----:B------:R-:W-:Y:S02]  /*1d60*/  LOP3.LUT R71, R71, 0xfffffffc, RZ, 0xc0, !PT ;  /* 0xfffffffc47477812 */ /* 0x000fe400078ec0ff */
[----:B------:R-:W-:-:S03]  /*1d70*/  SHF.R.S32.HI R171, RZ, 0x1f, R170 ;  /* 0x0000001fffab7819 */ /* 0x000fc600000114aa */
[----:B------:R-:W-:Y:S02]  /*1d80*/  IMAD.IADD R71, R2, 0x1, -R71 ;  /* 0x0000000102477824 */ /* 0x000fe400078e0a47 */
[----:B------:R-:W-:-:S04]  /*1d90*/  IMAD R149, R63, R170, RZ ;  /* 0x000000aa3f957224 */ /* 0x000fc800078e02ff */
[----:B------:R-:W-:Y:S02]  /*1da0*/  IMAD R149, R171, R62, R149 ;  /* 0x0000003eab957224 */ /* 0x000fe400078e0295 */
[----:B------:R-:W-:Y:S01]  /*1db0*/  IMAD R169, R61, R170, RZ ;  /* 0x000000aa3da97224 */ /* 0x000fe200078e02ff */
[----:B------:R-:W-:-:S03]  /*1dc0*/  LEA.HI R66, R68, R68, RZ, 0x1 ;  /* 0x0000004444427211 */ /* 0x000fc600078f08ff */
[----:B------:R-:W-:Y:S01]  /*1dd0*/  IMAD R169, R171, R60, R169 ;  /* 0x0000003caba97224 */ /* 0x000fe200078e02a9 */
[----:B------:R-:W-:Y:S02]  /*1de0*/  LOP3.LUT R19, R66, 0xfffffffe, RZ, 0xc0, !PT ;  /* 0xfffffffe42137812 */ /* 0x000fe400078ec0ff */
[----:B------:R-:W-:Y:S02]  /*1df0*/  LOP3.LUT R75, R75, 0xffffffe0, RZ, 0xc0, !PT ;  /* 0xffffffe04b4b7812 */ /* 0x000fe400078ec0ff */
[----:B------:R-:W-:Y:S01]  /*1e00*/  MOV R52, 0x10 ;  /* 0x0000001000347802 */ /* 0x000fe20000000f00 */
[----:B------:R-:W-:Y:S01]  /*1e10*/  IMAD.IADD R68, R68, 0x1, -R19 ;  /* 0x0000000144447824 */ /* 0x000fe200078e0a13 */
[C---:B------:R-:W-:Y:S01]  /*1e20*/  SHF.L.U64.HI R197, R60.reuse, 0x5, R61 ;  /* 0x000000053cc57819 */ /* 0x040fe2000001023d */
[----:B------:R-:W-:Y:S01]  /*1e30*/  IMAD.SHL.U32 R196, R60, 0x20, RZ ;  /* 0x000000203cc47824 */ /* 0x000fe200078e00ff */
[C---:B------:R-:W-:Y:S01]  /*1e40*/  SHF.L.U64.HI R195, R62.reuse, 0x5, R63 ;  /* 0x000000053ec37819 */ /* 0x040fe2000001023f */
[----:B------:R-:W-:Y:S01]  /*1e50*/  IMAD.SHL.U32 R194, R62, 0x20, RZ ;  /* 0x000000203ec27824 */ /* 0x000fe200078e00ff */
[----:B------:R-:W-:Y:S01]  /*1e60*/  SHF.R.S32.HI R70, RZ, 0x4, R70 ;  /* 0x00000004ff467819 */ /* 0x000fe20000011446 */
[----:B------:R-:W-:Y:S01]  /*1e70*/  IMAD.IADD R75, R74, 0x1, -R75 ;  /* 0x000000014a4b7824 */ /* 0x000fe200078e0a4b */
[----:B------:R-:W-:Y:S01]  /*1e80*/  SHF.R.S32.HI R66, RZ, 0x1, R66 ;  /* 0x00000001ff427819 */ /* 0x000fe20000011442 */
[----:B------:R-:W-:-:S02]  /*1e90*/  IMAD.SHL.U32 R82, R82, 0x4, RZ ;  /* 0x0000000452527824 */ /* 0x000fc400078e00ff */
[-C--:B--2---:R-:W-:Y:S02]  /*1ea0*/  @P2 IMAD R9, R21, R3.reuse, RZ ;  /* 0x0000000315092224 */ /* 0x084fe400078e02ff */
[----:B-1----:R-:W-:-:S04]  /*1eb0*/  @P2 IMAD.WIDE.U32 R30, R20, R3, RZ ;  /* 0x00000003141e2225 */ /* 0x002fc800078e00ff */
[----:B------:R-:W-:Y:S02]  /*1ec0*/  @P2 IMAD.MOV.U32 R4, RZ, RZ, R30 ;  /* 0x000000ffff042224 */ /* 0x000fe400078e001e */
[-C--:B---3--:R-:W-:Y:S02]  /*1ed0*/  @!P2 IMAD R3, R23, R205.reuse, RZ ;  /* 0x000000cd1703a224 */ /* 0x088fe400078e02ff */
[----:B------:R-:W-:-:S04]  /*1ee0*/  @!P2 IMAD.WIDE.U32 R28, R22, R205, RZ ;  /* 0x000000cd161ca225 */ /* 0x000fc800078e00ff */
[----:B------:R-:W-:Y:S02]  /*1ef0*/  @!P2 IMAD R3, R22, R78, R3 ;  /* 0x0000004e1603a224 */ /* 0x000fe400078e0203 */
[----:B------:R-:W-:Y:S02]  /*1f00*/  @!P2 IMAD.MOV.U32 R4, RZ, RZ, R28 ;  /* 0x000000ffff04a224 */ /* 0x000fe400078e001c */
[-C--:B------:R-:W-:Y:S02]  /*1f10*/  IMAD R22, R6, R10.reuse, R11 ;  /* 0x0000000a06167224 */ /* 0x080fe400078e020b */
[----:B------:R-:W-:Y:S01]  /*1f20*/  IMAD.WIDE.U32 R10, R7, R10, R26 ;  /* 0x0000000a070a7225 */ /* 0x000fe200078e001a */
[----:B------:R-:W-:-:S03]  /*1f30*/  IADD3 R8, P0, R14, R4, RZ ;  /* 0x000000040e087210 */ /* 0x000fc60007f1e0ff */
[----:B------:R-:W-:Y:S02]  /*1f40*/  @P2 IMAD.IADD R9, R31, 0x1, R9 ;  /* 0x000000011f092824 */ /* 0x000fe400078e0209 */
[----:B------:R-:W-:Y:S02]  /*1f50*/  @!P2 IMAD.IADD R9, R29, 0x1, R3 ;  /* 0x000000011d09a824 */ /* 0x000fe400078e0203 */
[----:B------:R-:W-:Y:S01]  /*1f60*/  IMAD.IADD R23, R11, 0x1, R22 ;  /* 0x000000010b177824 */ /* 0x000fe200078e0216 */
[----:B------:R-:W-:Y:S01]  /*1f70*/  IADD3 R11, R14, 0x20, RZ ;  /* 0x000000200e0b7810 */ /* 0x000fe20007ffe0ff */
[----:B------:R-:W-:Y:S01]  /*1f80*/  IMAD R174, R25, R203, RZ ;  /* 0x000000cb19ae7224 */ /* 0x000fe200078e02ff */
[----:B------:R-:W-:Y:S01]  /*1f90*/  SHF.R.S32.HI R3, RZ, 0x1f, R203 ;  /* 0x0000001fff037819 */ /* 0x000fe200000114cb */
[----:B------:R-:W-:Y:S01]  /*1fa0*/  IMAD.X R9, R15, 0x1, R9, P0 ;  /* 0x000000010f097824 */ /* 0x000fe200000e0609 */
[----:B----4-:R-:W-:-:S03]  /*1fb0*/  ISETP.GE.AND P0, PT, R11, R83, PT ;  /* 0x000000530b00720c */ /* 0x010fc60003f06270 */
[----:B------:R-:W-:Y:S02]  /*1fc0*/  IMAD R174, R24, R3, R174 ;  /* 0x0000000318ae7224 */ /* 0x000fe400078e02ae */
[----:B------:R-:W-:Y:S01]  /*1fd0*/  IMAD.WIDE.U32 R24, R203, R24, R8 ;  /* 0x00000018cb187225 */ /* 0x000fe200078e0008 */
[----:B------:R-:W-:Y:S02]  /*1fe0*/  SEL R9, RZ, 0xffffffff, P0 ;  /* 0xffffffffff097807 */ /* 0x000fe40000000000 */
[----:B------:R-:W-:-:S03]  /*1ff0*/  ISETP.GE.AND P1, PT, R14, R83, PT ;  /* 0x000000530e00720c */ /* 0x000fc60003f26270 */
[----:B------:R-:W-:Y:S01]  /*2000*/  IMAD.SHL.U32 R9, R9, 0x2, RZ ;  /* 0x0000000209097824 */ /* 0x000fe200078e00ff */
[----:B------:R-:W-:Y:S01]  /*2010*/  SEL R2, RZ, 0x1, P1 ;  /* 0x00000001ff027807 */ /* 0x000fe20000800000 */
[----:B------:R-:W-:Y:S02]  /*2020*/  IMAD.MOV.U32 R22, RZ, RZ, R10 ;  /* 0x000000ffff167224 */ /* 0x000fe400078e000a */
[----:B------:R-:W-:Y:S01]  /*2030*/  VIADD R10, R14, 0x40 ;  /* 0x000000400e0a7836 */ /* 0x000fe20000000000 */
[----:B------:R-:W-:Y:S01]  /*2040*/  LOP3.LUT R9, R9, 0x2, R2, 0xe2, !PT ;  /* 0x0000000209097812 */ /* 0x000fe200078ee202 */
[----:B------:R-:W-:-:S03]  /*2050*/  IMAD.WIDE R2, R201, 0x40, R170 ;  /* 0x00000040c9027825 */ /* 0x000fc600078e02aa */
[----:B------:R-:W-:Y:S01]  /*2060*/  ISETP.GE.AND P1, PT, R10, R83, PT ;  /* 0x000000530a00720c */ /* 0x000fe20003f26270 */
[----:B------:R-:W-:Y:S02]  /*2070*/  IMAD.IADD R175, R25, 0x1, R174 ;  /* 0x0000000119af7824 */ /* 0x000fe400078e02ae */
[----:B------:R-:W-:Y:S02]  /*2080*/  IMAD.MOV.U32 R174, RZ, RZ, R24 ;  /* 0x000000ffffae7224 */ /* 0x000fe400078e0018 */
[-C--:B------:R-:W-:Y:S01]  /*2090*/  IMAD R3, R3, R20.reuse, RZ ;  /* 0x0000001403037224 */ /* 0x080fe200078e02ff */
[----:B------:R-:W-:Y:S01]  /*20a0*/  SEL R76, RZ, 0x4, P1 ;  /* 0x00000004ff4c7807 */ /* 0x000fe20000800000 */
[----:B------:R-:W-:-:S04]  /*20b0*/  IMAD.WIDE.U32 R174, R2, R20, R174 ;  /* 0x0000001402ae7225 */ /* 0x000fc800078e00ae */
[----:B------:R-:W-:Y:S01]  /*20c0*/  IMAD R3, R2, R21, R3 ;  /* 0x0000001502037224 */ /* 0x000fe200078e0203 */
[----:B------:R-:W-:Y:S01]  /*20d0*/  SHF.R.S32.HI R2, RZ, 0x1f, R81 ;  /* 0x0000001fff027819 */ /* 0x000fe20000011451 */
[----:B------:R-:W-:Y:S01]  /*20e0*/  IMAD.WIDE.U32 R22, R170, R62, R22 ;  /* 0x0000003eaa167225 */ /* 0x000fe200078e0016 */
[----:B------:R-:W-:Y:S02]  /*20f0*/  LOP3.LUT R76, R9, R76, RZ, 0xfc, !PT ;  /* 0x0000004c094c7212 */ /* 0x000fe400078efcff */
[----:B------:R-:W-:Y:S01]  /*2100*/  LEA.HI R9, R2, R81, RZ, 0x7 ;  /* 0x0000005102097211 */ /* 0x000fe200078f38ff */
[----:B------:R-:W-:Y:S01]  /*2110*/  IMAD.IADD R149, R23, 0x1, R149 ;  /* 0x0000000117957824 */ /* 0x000fe200078e0295 */
[C---:B------:R-:W-:Y:S02]  /*2120*/  LEA R148, P0, R22.reuse, R16, 0x1 ;  /* 0x0000001016947211 */ /* 0x040fe400078008ff */
[----:B------:R-:W-:Y:S02]  /*2130*/  SHF.R.S32.HI R9, RZ, 0x7, R9 ;  /* 0x00000007ff097819 */ /* 0x000fe40000011409 */
[----:B------:R-:W-:-:S02]  /*2140*/  LEA.HI.X R149, R22, R17, R149, 0x1, P0 ;  /* 0x0000001116957211 */ /* 0x000fc400000f0c95 */
[----:B------:R-:W-:Y:S02]  /*2150*/  VIMNMX R102, R198, R9, !PT ;  /* 0x00000009c6667248 */ /* 0x000fe40007fe0100 */
[----:B------:R-:W-:Y:S02]  /*2160*/  IADD3 R166, P0, R14, R0, RZ ;  /* 0x000000000ea67210 */ /* 0x000fe40007f1e0ff */
[----:B------:R-:W-:-:S03]  /*2170*/  ISETP.GT.AND P1, PT, R53, R102, PT ;  /* 0x000000663500720c */ /* 0x000fc60003f24270 */
[----:B------:R-:W-:Y:S02]  /*2180*/  IMAD.X R167, R15, 0x1, R13, P0 ;  /* 0x000000010fa77824 */ /* 0x000fe400000e060d */
[----:B------:R-:W-:Y:S01]  /*2190*/  IMAD.WIDE.U32 R166, R170, R60, R166 ;  /* 0x0000003caaa67225 */ /* 0x000fe200078e00a6 */
[----:B------:R-:W-:-:S03]  /*21a0*/  LOP3.LUT P2, RZ, R71, 0x2, RZ, 0xc0, !PT ;  /* 0x0000000247ff7812 */ /* 0x000fc6000784c0ff */
[----:B------:R-:W-:Y:S01]  /*21b0*/  IMAD.IADD R169, R167, 0x1, R169 ;  /* 0x00000001a7a97824 */ /* 0x000fe200078e02a9 */
[----:B------:R-:W-:Y:S01]  /*21c0*/  LEA R200, P0, R166, R172, 0x1 ;  /* 0x000000aca6c87211 */ /* 0x000fe200078008ff */
[C---:B------:R-:W-:Y:S01]  /*21d0*/  IMAD.SHL.U32 R77, R20.reuse, 0x20, RZ ;  /* 0x00000020144d7824 */ /* 0x040fe200078e00ff */
[----:B------:R-:W-:Y:S01]  /*21e0*/  SHF.L.U64.HI R79, R20, 0x5, R21 ;  /* 0x00000005144f7819 */ /* 0x000fe20000010215 */
        /* <DEDUP_REMOVED lines=35> */
[----:B--2---:R-:W-:-:S04]  /*2420*/  IMAD R3, R31, R205, RZ ;  /* 0x000000cd1f037224 */ /* 0x004fc800078e02ff */
[----:B------:R-:W-:Y:S02]  /*2430*/  IMAD R0, R30, R78, R3 ;  /* 0x0000004e1e007224 */ /* 0x000fe400078e0203 */
[----:B---3--:R-:W-:Y:S02]  /*2440*/  IMAD R3, R33, R205, RZ ;  /* 0x000000cd21037224 */ /* 0x008fe400078e02ff */
[----:B------:R-:W-:-:S04]  /*2450*/  IMAD.WIDE.U32 R30, R205, R30, R14 ;  /* 0x0000001ecd1e7225 */ /* 0x000fc800078e000e */
[----:B------:R-:W-:-:S04]  /*2460*/  IMAD.WIDE.U32 R28, R205, R32, R14 ;  /* 0x00000020cd1c7225 */ /* 0x000fc800078e000e */
[----:B------:R-:W-:Y:S01]  /*2470*/  IMAD R2, R32, R78, R3 ;  /* 0x0000004e20027224 */ /* 0x000fe200078e0203 */
[----:B------:R-:W-:Y:S01]  /*2480*/  SHF.R.S32.HI R3, RZ, 0x1f, R5 ;  /* 0x0000001fff037819 */ /* 0x000fe20000011405 */
[----:B------:R-:W-:Y:S02]  /*2490*/  IMAD.IADD R31, R31, 0x1, R0 ;  /* 0x000000011f1f7824 */ /* 0x000fe400078e0200 */
[-C--:B----4-:R-:W-:Y:S02]  /*24a0*/  IMAD R4, R181, R5.reuse, RZ ;  /* 0x00000005b5047224 */ /* 0x090fe400078e02ff */
[----:B------:R-:W-:Y:S02]  /*24b0*/  IMAD R0, R183, R5, RZ ;  /* 0x00000005b7007224 */ /* 0x000fe400078e02ff */
[----:B------:R-:W-:Y:S02]  /*24c0*/  IMAD.IADD R29, R29, 0x1, R2 ;  /* 0x000000011d1d7824 */ /* 0x000fe400078e0202 */
[----:B------:R-:W-:-:S02]  /*24d0*/  IMAD R4, R180, R3, R4 ;  /* 0x00000003b4047224 */ /* 0x000fc400078e0204 */
[C---:B------:R-:W-:Y:S02]  /*24e0*/  IMAD R3, R182.reuse, R3, R0 ;  /* 0x00000003b6037224 */ /* 0x040fe400078e0200 */
[----:B------:R-:W-:-:S04]  /*24f0*/  IMAD.WIDE.U32 R28, R182, R5, R28 ;  /* 0x00000005b61c7225 */ /* 0x000fc800078e001c */
[----:B------:R-:W-:Y:S01]  /*2500*/  IMAD.WIDE.U32 R30, R180, R5, R30 ;  /* 0x00000005b41e7225 */ /* 0x000fe200078e001e */
[----:B------:R-:W-:-:S03]  /*2510*/  IADD3 R29, R29, R3, RZ ;  /* 0x000000031d1d7210 */ /* 0x000fc60007ffe0ff */
[-C--:B------:R-:W-:Y:S02]  /*2520*/  IMAD R17, R27, R7.reuse, RZ ;  /* 0x000000071b117224 */ /* 0x080fe400078e02ff */
[----:B------:R-:W-:Y:S02]  /*2530*/  IMAD.IADD R31, R31, 0x1, R4 ;  /* 0x000000011f1f7824 */ /* 0x000fe400078e0204 */
[C---:B------:R-:W-:Y:S01]  /*2540*/  IMAD R0, R26.reuse, R6, R17 ;  /* 0x000000061a007224 */ /* 0x040fe200078e0211 */
[----:B------:R-:W-:Y:S01]  /*2550*/  IADD3 R17, P0, -R81, R170, RZ ;  /* 0x000000aa51117210 */ /* 0x000fe20007f1e1ff */
[-C--:B------:R-:W-:Y:S02]  /*2560*/  IMAD R3, R25, R7.reuse, RZ ;  /* 0x0000000719037224 */ /* 0x080fe400078e02ff */
[----:B------:R-:W-:Y:S01]  /*2570*/  IMAD.WIDE.U32 R26, R26, R7, R30 ;  /* 0x000000071a1a7225 */ /* 0x000fe200078e001e */
[----:B------:R-:W-:-:S03]  /*2580*/  LEA.HI R16, R16, R16, RZ, 0x1 ;  /* 0x0000001010107211 */ /* 0x000fc600078f08ff */
[C---:B------:R-:W-:Y:S02]  /*2590*/  IMAD R3, R24.reuse, R6, R3 ;  /* 0x0000000618037224 */ /* 0x040fe400078e0203 */
[----:B------:R-:W-:Y:S01]  /*25a0*/  IMAD.WIDE.U32 R24, R24, R7, R28 ;  /* 0x0000000718187225 */ /* 0x000fe200078e001c */
[----:B------:R-:W-:-:S03]  /*25b0*/  IADD3 R27, R27, R0, RZ ;  /* 0x000000001b1b7210 */ /* 0x000fc60007ffe0ff */
[----:B------:R-:W-:Y:S02]  /*25c0*/  IMAD.X R19, R171, 0x1, ~R19, P0 ;  /* 0x00000001ab137824 */ /* 0x000fe400000e0e13 */
[----:B------:R-:W-:Y:S01]  /*25d0*/  IMAD.IADD R25, R25, 0x1, R3 ;  /* 0x0000000119197824 */ /* 0x000fe200078e0203 */
[----:B------:R-:W-:Y:S01]  /*25e0*/  SHF.R.S32.HI R3, RZ, 0x1, R16 ;  /* 0x00000001ff037819 */ /* 0x000fe20000011410 */
[C---:B------:R-:W-:Y:S02]  /*25f0*/  IMAD R125, R19.reuse, R180, RZ ;  /* 0x000000b4137d7224 */ /* 0x040fe400078e02ff */
[----:B------:R-:W-:Y:S02]  /*2600*/  IMAD R129, R19, R182, RZ ;  /* 0x000000b613817224 */ /* 0x000fe400078e02ff */
[----:B-----5:R-:W-:Y:S02]  /*2610*/  IMAD.IADD R4, R18, 0x1, R5 ;  /* 0x0000000112047824 */ /* 0x020fe400078e0205 */
[----:B------:R-:W-:-:S02]  /*2620*/  IMAD R125, R181, R17, R125 ;  /* 0x00000011b57d7224 */ /* 0x000fc400078e027d */
[-C--:B------:R-:W-:Y:S02]  /*2630*/  IMAD R129, R183, R17.reuse, R129 ;  /* 0x00000011b7817224 */ /* 0x080fe400078e0281 */
[----:B------:R-:W-:-:S04]  /*2640*/  IMAD.WIDE.U32 R18, R180, R17, R26 ;  /* 0x00000011b4127225 */ /* 0x000fc800078e001a */
[----:B------:R-:W-:Y:S02]  /*2650*/  IMAD R4, R3, R4, RZ ;  /* 0x0000000403047224 */ /* 0x000fe400078e02ff */
[----:B------:R-:W-:Y:S02]  /*2660*/  IMAD R7, R170, R3, R82 ;  /* 0x00000003aa077224 */ /* 0x000fe400078e0252 */
[----:B------:R-:W-:Y:S01]  /*2670*/  IMAD.WIDE.U32 R16, R182, R17, R24 ;  /* 0x00000011b6107225 */ /* 0x000fe200078e0018 */
[----:B------:R-:W-:Y:S02]  /*2680*/  SHF.R.S32.HI R2, RZ, 0x1f, R4 ;  /* 0x0000001fff027819 */ /* 0x000fe40000011404 */
[----:B------:R-:W-:Y:S01]  /*2690*/  IADD3 R0, P4, R4, R7, RZ ;  /* 0x0000000704007210 */ /* 0x000fe20007f9e0ff */
[----:B------:R-:W-:Y:S01]  /*26a0*/  IMAD.IADD R129, R17, 0x1, R129 ;  /* 0x0000000111817824 */ /* 0x000fe200078e0281 */
[----:B------:R-:W-:Y:S01]  /*26b0*/  LEA R128, P0, R16, R20, 0x1 ;  /* 0x0000001410807211 */ /* 0x000fe200078008ff */
[----:B------:R-:W-:Y:S01]  /*26c0*/  IMAD.IADD R5, R82, 0x1, R7 ;  /* 0x0000000152057824 */ /* 0x000fe200078e0207 */
[----:B------:R-:W-:-:S02]  /*26d0*/  IADD3 R125, R19, R125, RZ ;  /* 0x0000007d137d7210 */ /* 0x000fc40007ffe0ff */
[----:B------:R-:W-:Y:S01]  /*26e0*/  LEA.HI.X R129, R16, R21, R129, 0x1, P0 ;  /* 0x0000001510817211 */ /* 0x000fe200000f0c81 */
[----:B------:R-:W-:Y:S01]  /*26f0*/  IMAD.SHL.U32 R16, R0, 0x2, RZ ;  /* 0x0000000200107824 */ /* 0x000fe200078e00ff */
[C---:B------:R-:W-:Y:S02]  /*2700*/  LEA R126, P1, R18.reuse, R22, 0x1 ;  /* 0x00000016127e7211 */ /* 0x040fe400078208ff */
[----:B------:R-:W-:Y:S02]  /*2710*/  LEA.HI.X.SX32 R7, R7, R2, 0x1, P4 ;  /* 0x0000000207077211 */ /* 0x000fe400020f0eff */
[----:B------:R-:W-:Y:S02]  /*2720*/  LEA.HI.X R125, R18, R23, R125, 0x1, P1 ;  /* 0x00000017127d7211 */ /* 0x000fe400008f0c7d */
[----:B------:R-:W-:Y:S02]  /*2730*/  SHF.L.U64.HI R0, R0, 0x1, R7 ;  /* 0x0000000100007819 */ /* 0x000fe40000010207 */
[----:B------:R-:W-:-:S02]  /*2740*/  IADD3 R54, P1, R12, R16, RZ ;  /* 0x000000100c367210 */ /* 0x000fc40007f3e0ff */
[----:B------:R-:W-:Y:S02]  /*2750*/  IADD3 R133, P2, R4, R5, RZ ;  /* 0x0000000504857210 */ /* 0x000fe40007f5e0ff */
[----:B------:R-:W-:Y:S01]  /*2760*/  IADD3 R16, P0, R8, R16, RZ ;  /* 0x0000001008107210 */ /* 0x000fe20007f1e0ff */
[----:B------:R-:W-:Y:S01]  /*2770*/  IMAD.X R55, R13, 0x1, R0, P1 ;  /* 0x000000010d377824 */ /* 0x000fe200008e0600 */
[----:B------:R-:W-:Y:S02]  /*2780*/  LEA.HI.X.SX32 R2, R5, R2, 0x1, P2 ;  /* 0x0000000205027211 */ /* 0x000fe400010f0eff */
[----:B------:R-:W-:Y:S02]  /*2790*/  SHF.L.U32 R132, R133, 0x1, RZ ;  /* 0x0000000185847819 */ /* 0x000fe400000006ff */
[----:B------:R-:W-:Y:S02]  /*27a0*/  IADD3.X R17, R9, R0, RZ, P0, !PT ;  /* 0x0000000009117210 */ /* 0x000fe400007fe4ff */
[----:B------:R-:W-:-:S02]  /*27b0*/  IADD3 R97, P1, R196, 0x20, RZ ;  /* 0x00000020c4617810 */ /* 0x000fc40007f3e0ff */
[----:B------:R-:W-:Y:S01]  /*27c0*/  IADD3 R93, P0, R196, 0x40, RZ ;  /* 0x00000040c45d7810 */ /* 0x000fe20007f1e0ff */
[----:B------:R-:W-:Y:S01]  /*27d0*/  IMAD.SHL.U32 R164, R3, 0x20, RZ ;  /* 0x0000002003a47824 */ /* 0x000fe200078e00ff */
[----:B------:R-:W-:Y:S01]  /*27e0*/  SHF.L.U64.HI R133, R133, 0x1, R2 ;  /* 0x0000000185857819 */ /* 0x000fe20000010202 */
[----:B------:R-:W-:Y:S01]  /*27f0*/  IMAD.X R98, RZ, RZ, R197, P1 ;  /* 0x000000ffff627224 */ /* 0x000fe200008e06c5 */
[-C--:B------:R-:W-:Y:S02]  /*2800*/  IADD3 R130, P4, R12, R132.reuse, RZ ;  /* 0x000000840c827210 */ /* 0x080fe40007f9e0ff */
[----:B------:R-:W-:Y:S02]  /*2810*/  IADD3 R132, P2, R8, R132, RZ ;  /* 0x0000008408847210 */ /* 0x000fe40007f5e0ff */
[----:B------:R-:W-:Y:S02]  /*2820*/  IADD3.X R94, RZ, R197, RZ, P0, !PT ;  /* 0x000000c5ff5e7210 */ /* 0x000fe400007fe4ff */
[----:B------:R-:W-:-:S02]  /*2830*/  IADD3 R95, P1, R97, R196, RZ ;  /* 0x000000c4615f7210 */ /* 0x000fc40007f3e0ff */
[-C--:B------:R-:W-:Y:S02]  /*2840*/  IADD3 R91, P0, R93, R196.reuse, RZ ;  /* 0x000000c45d5b7210 */ /* 0x080fe40007f1e0ff */
[----:B------:R-:W-:Y:S01]  /*2850*/  SHF.L.U32 R104, R182, 0x5, RZ ;  /* 0x00000005b6687819 */ /* 0x000fe200000006ff */
[--C-:B------:R-:W-:Y:S01]  /*2860*/  IMAD.X R131, R13, 0x1, R133.reuse, P4 ;  /* 0x000000010d837824 */ /* 0x100fe200020e0685 */
[C---:B------:R-:W-:Y:S01]  /*2870*/  IADD3 R153, R164.reuse, 0x40, RZ ;  /* 0x00000040a4997810 */ /* 0x040fe20007ffe0ff */
[----:B------:R-:W-:Y:S01]  /*2880*/  VIADD R155, R164, 0x20 ;  /* 0x00000020a49b7836 */ /* 0x000fe20000000000 */
[----:B------:R-:W-:Y:S01]  /*2890*/  IADD3.X R92, R94, R197, RZ, P0, !PT ;  /* 0x000000c55e5c7210 */ /* 0x000fe200007fe4ff */
[----:B------:R-:W-:Y:S01]  /*28a0*/  IMAD.X R133, R9, 0x1, R133, P2 ;  /* 0x0000000109857824 */ /* 0x000fe200010e0685 */
[----:B------:R-:W-:Y:S01]  /*28b0*/  SHF.L.U64.HI R101, R182, 0x5, R183 ;  /* 0x00000005b6657819 */ /* 0x000fe200000102b7 */
[----:B------:R-:W-:Y:S01]  /*28c0*/  IMAD R5, R63, 0xc0, RZ ;  /* 0x000000c03f057824 */ /* 0x000fe200078e02ff */
[-C--:B------:R-:W-:Y:S01]  /*28d0*/  IADD3 R90, P2, R95, R196.reuse, RZ ;  /* 0x000000c45f5a7210 */ /* 0x080fe20007f5e0ff */
[----:B------:R-:W-:Y:S01]  /*28e0*/  IMAD.X R96, R98, 0x1, R197, P1 ;  /* 0x0000000162607824 */ /* 0x000fe200008e06c5 */
[----:B------:R-:W-:Y:S01]  /*28f0*/  IADD3 R107, P0, R104, 0x40, RZ ;  /* 0x00000040686b7810 */ /* 0x000fe20007f1e0ff */
[----:B------:R-:W-:Y:S01]  /*2900*/  IMAD.SHL.U32 R114, R182, 0x40, RZ ;  /* 0x00000040b6727824 */ /* 0x000fe200078e00ff */
[----:B------:R-:W-:Y:S01]  /*2910*/  IADD3 R88, P1, R91, R196, RZ ;  /* 0x000000c45b587210 */ /* 0x000fe20007f3e0ff */
[----:B------:R-:W-:Y:S01]  /*2920*/  IMAD.IADD R152, R164, 0x1, R155 ;  /* 0x00000001a4987824 */ /* 0x000fe200078e029b */
[----:B------:R-:W-:Y:S01]  /*2930*/  IADD3 R103, P4, R104, 0x20, RZ ;  /* 0x0000002068677810 */ /* 0x000fe20007f9e0ff */
[----:B------:R-:W-:Y:S01]  /*2940*/  IMAD.IADD R151, R164, 0x1, R153 ;  /* 0x00000001a4977824 */ /* 0x000fe200078e0299 */
[C---:B------:R-:W-:Y:S01]  /*2950*/  SHF.L.U64.HI R0, R180.reuse, 0x5, R181 ;  /* 0x00000005b4007819 */ /* 0x040fe200000102b5 */
[----:B------:R-:W-:Y:S01]  /*2960*/  IMAD.IADD R84, R179, 0x1, R5 ;  /* 0x00000001b3547824 */ /* 0x000fe200078e0205 */
[C---:B------:R-:W-:Y:S01]  /*2970*/  SHF.L.U64.HI R122, R180.reuse, 0x6, R181 ;  /* 0x00000006b47a7819 */ /* 0x040fe200000102b5 */
[C---:B------:R-:W-:Y:S01]  /*2980*/  IMAD.SHL.U32 R121, R180.reuse, 0x20, RZ ;  /* 0x00000020b4797824 */ /* 0x040fe200078e00ff */
[----:B------:R-:W-:Y:S01]  /*2990*/  IADD3.X R106, RZ, R101, RZ, P4, !PT ;  /* 0x00000065ff6a7210 */ /* 0x000fe200027fe4ff */
[----:B------:R-:W-:Y:S01]  /*29a0*/  IMAD.SHL.U32 R123, R180, 0x40, RZ ;  /* 0x00000040b47b7824 */ /* 0x000fe200078e00ff */
[----:B------:R-:W-:Y:S01]  /*29b0*/  SHF.L.U64.HI R111, R182, 0x6, R183 ;  /* 0x00000006b66f7819 */ /* 0x000fe200000102b7 */
[----:B------:R-:W-:Y:S01]  /*29c0*/  IMAD R5, R181, 0xc0, RZ ;  /* 0x000000c0b5057824 */ /* 0x000fe200078e02ff */
[-C--:B------:R-:W-:Y:S01]  /*29d0*/  IADD3 R108, P4, R103, R104.reuse, RZ ;  /* 0x00000068676c7210 */ /* 0x080fe20007f9e0ff */
[----:B------:R-:W-:Y:S01]  /*29e0*/  IMAD.X R89, R96, 0x1, R197, P2 ;  /* 0x0000000160597824 */ /* 0x000fe200010e06c5 */
[----:B------:R-:W-:Y:S01]  /*29f0*/  IADD3 R112, P2, R107, R104, RZ ;  /* 0x000000686b707210 */ /* 0x000fe20007f5e0ff */
[----:B------:R-:W-:Y:S01]  /*2a00*/  IMAD.X R110, RZ, RZ, R101, P0 ;  /* 0x000000ffff6e7224 */ /* 0x000fe200000e0665 */
[----:B------:R-:W-:Y:S01]  /*2a10*/  IADD3 R120, P0, R114, R107, RZ ;  /* 0x0000006b72787210 */ /* 0x000fe20007f1e0ff */
[----:B------:R-:W-:Y:S01]  /*2a20*/  IMAD.WIDE.U32 R180, R180, 0xc0, RZ ;  /* 0x000000c0b4b47825 */ /* 0x000fe200078e00ff */
[----:B------:R-:W-:-:S02]  /*2a30*/  SHF.L.U32 R156, R3, 0x6, RZ ;  /* 0x00000006039c7819 */ /* 0x000fc400000006ff */
[----:B------:R-:W-:Y:S01]  /*2a40*/  IADD3 R150, R164, R152, RZ ;  /* 0x00000098a4967210 */ /* 0x000fe20007ffe0ff */
[----:B------:R-:W-:Y:S01]  /*2a50*/  IMAD.X R87, R92, 0x1, R197, P1 ;  /* 0x000000015c577824 */ /* 0x000fe200008e06c5 */
[----:B------:R-:W-:Y:S01]  /*2a60*/  IADD3 R118, P1, R114, R103, RZ ;  /* 0x0000006772767210 */ /* 0x000fe20007f3e0ff */
[----:B------:R-:W-:Y:S02]  /*2a70*/  IMAD R154, R3, 0x60, RZ ;  /* 0x00000060039a7824 */ /* 0x000fe400078e02ff */
[----:B------:R-:W-:Y:S01]  /*2a80*/  IMAD.IADD R147, R164, 0x1, R151 ;  /* 0x00000001a4937824 */ /* 0x000fe200078e0297 */
[----:B------:R-:W-:Y:S01]  /*2a90*/  SHF.L.U64.HI R119, R121, 0x1, R0 ;  /* 0x0000000179777819 */ /* 0x000fe20000010200 */
[----:B------:R-:W-:Y:S01]  /*2aa0*/  IMAD.MOV.U32 R9, RZ, RZ, R53 ;  /* 0x000000ffff097224 */ /* 0x000fe200078e0035 */
[----:B------:R-:W-:Y:S01]  /*2ab0*/  SHF.L.U64.HI R122, R123, 0x1, R122 ;  /* 0x000000017b7a7819 */ /* 0x000fe2000001027a */
[----:B------:R-:W-:Y:S01]  /*2ac0*/  IMAD.SHL.U32 R121, R121, 0x2, RZ ;  /* 0x0000000279797824 */ /* 0x000fe200078e00ff */
[----:B------:R-:W-:Y:S01]  /*2ad0*/  IADD3 R124, R181, R5, RZ ;  /* 0x00000005b57c7210 */ /* 0x000fe20007ffe0ff */
[----:B------:R-:W-:Y:S01]  /*2ae0*/  IMAD.SHL.U32 R123, R123, 0x2, RZ ;  /* 0x000000027b7b7824 */ /* 0x000fe200078e00ff */
[C---:B------:R-:W-:Y:S01]  /*2af0*/  IADD3.X R113, R111.reuse, R106, RZ, P1, !PT ;  /* 0x0000006a6f717210 */ /* 0x040fe20000ffe4ff */
[--C-:B------:R-:W-:Y:S01]  /*2b00*/  IMAD.X R105, R106, 0x1, R101.reuse, P4 ;  /* 0x000000016a697824 */ /* 0x100fe200020e0665 */
[----:B------:R-:W-:Y:S01]  /*2b10*/  SHF.R.S32.HI R146, RZ, 0x1f, R164 ;  /* 0x0000001fff927819 */ /* 0x000fe200000114a4 */
[----:B------:R-:W-:Y:S01]  /*2b20*/  IMAD.X R109, R110, 0x1, R101, P2 ;  /* 0x000000016e6d7824 */ /* 0x000fe200010e0665 */
[----:B------:R-:W-:Y:S01]  /*2b30*/  SHF.R.S32.HI R145, RZ, 0x1f, R156 ;  /* 0x0000001fff917819 */ /* 0x000fe2000001149c */
[----:B------:R-:W-:Y:S01]  /*2b40*/  IMAD.X R115, R111, 0x1, R110, P0 ;  /* 0x000000016f737824 */ /* 0x000fe200000e066e */
[----:B------:R-:W-:-:S02]  /*2b50*/  SHF.R.S32.HI R143, RZ, 0x1f, R154 ;  /* 0x0000001fff8f7819 */ /* 0x000fc4000001149a */
[----:B------:R-:W-:Y:S02]  /*2b60*/  SHF.R.S32.HI R144, RZ, 0x1f, R155 ;  /* 0x0000001fff907819 */ /* 0x000fe4000001149b */
[----:B------:R-:W-:Y:S02]  /*2b70*/  SHF.R.S32.HI R142, RZ, 0x1f, R153 ;  /* 0x0000001fff8e7819 */ /* 0x000fe40000011499 */
[----:B------:R-:W-:Y:S02]  /*2b80*/  SHF.R.S32.HI R141, RZ, 0x1f, R152 ;  /* 0x0000001fff8d7819 */ /* 0x000fe40000011498 */
[----:B------:R-:W-:Y:S02]  /*2b90*/  SHF.R.S32.HI R140, RZ, 0x1f, R151 ;  /* 0x0000001fff8c7819 */ /* 0x000fe40000011497 */
[----:B------:R-:W-:Y:S02]  /*2ba0*/  SHF.R.S32.HI R139, RZ, 0x1f, R150 ;  /* 0x0000001fff8b7819 */ /* 0x000fe40000011496 */
[----:B------:R-:W-:-:S07]  /*2bb0*/  SHF.R.S32.HI R138, RZ, 0x1f, R147 ;  /* 0x0000001fff8a7819 */ /* 0x000fce0000011493 */
.L_x_1497:
[----:B-----5:R-:W-:Y:S01]  /*2bc0*/  MOV R127, R125 ;  /* 0x0000007d007f7202 */ /* 0x020fe20000000f00 */
[----:B------:R-:W-:Y:S01]  /*2bd0*/  IMAD.SHL.U32 R13, R9, 0x80, RZ ;  /* 0x00000080090d7824 */ /* 0x000fe200078e00ff */
[----:B------:R-:W-:Y:S03]  /*2be0*/  BSSY B0, `(.L_x_1404) ;  /* 0x0000012000007945 */ /* 0x000fe60003800000 */
[----:B------:R-:W-:Y:S04]  /*2bf0*/  VIADD R12, R13, 0xffffff80 ;  /* 0xffffff800d0c7836 */ /* 0x000fe80000000000 */
[----:B------:R-:W-:Y:S01]  /*2c00*/  IMAD.IADD R0, R81, 0x1, -R12 ;  /* 0x0000000151007824 */ /* 0x000fe200078e0a0c */
[----:B------:R-:W-:Y:S04]  /*2c10*/  IADD3 R2, -R12, R67, RZ ;  /* 0x000000430c027210 */ /* 0x000fe80007ffe1ff */
[CC--:B------:R-:W-:Y:S02]  /*2c20*/  ISETP.GE.AND P6, PT, R170.reuse, R2.reuse, PT ;  /* 0x00000002aa00720c */ /* 0x0c0fe40003fc6270 */
[C---:B------:R-:W-:Y:S02]  /*2c30*/  ISETP.GE.AND P4, PT, R161.reuse, R2, PT ;  /* 0x00000002a100720c */ /* 0x040fe40003f86270 */
[-C--:B------:R-:W-:Y:S02]  /*2c40*/  ISETP.GE.AND P6, PT, R170, R0.reuse, !P6 ;  /* 0x00000000aa00720c */ /* 0x080fe400077c6270 */
[----:B------:R-:W-:Y:S11]  /*2c50*/  ISETP.GE.AND P4, PT, R161, R0, !P4 ;  /* 0x00000000a100720c */ /* 0x000ff60006786270 */
        /* <DEDUP_REMOVED lines=10> */
.L_x_1405:
[----:B------:R-:W-:Y:S05]  /*2d00*/  BSYNC B0 ;  /* 0x0000000000007941 */ /* 0x000fea0003800000 */
.L_x_1404:
        /* <DEDUP_REMOVED lines=15> */
.L_x_1407:
[----:B------:R-:W-:Y:S05]  /*2e00*/  BSYNC B0 ;  /* 0x0000000000007941 */ /* 0x000fea0003800000 */
.L_x_1406:
        /* <DEDUP_REMOVED lines=18> */
.L_x_1409:
[----:B------:R-:W-:Y:S05]  /*2f30*/  BSYNC B0 ;  /* 0x0000000000007941 */ /* 0x000fea0003800000 */
.L_x_1408:
        /* <DEDUP_REMOVED lines=18> */
.L_x_1411:
[----:B------:R-:W-:Y:S05]  /*3060*/  BSYNC B0 ;  /* 0x0000000000007941 */ /* 0x000fea0003800000 */
.L_x_1410:
[----:B--23--:R-:W2:Y:S01]  /*3070*/  LD.E R19, desc[UR4][R116.64+0xd0] ;  /* 0x0000d00474137980 */ /* 0x00cea2000c101900 */
        /* <DEDUP_REMOVED lines=11> */
[----:B---3--:R-:W-:Y:S05]  /*3130*/  @!P0 BRA `(.L_x_1414) ;  /* 0x0000002800488947 */ /* 0x008fea0003800000 */
        /* <DEDUP_REMOVED lines=8> */
[----:B-1--4-:R-:W2:Y:S11]  /*31c0*/  LD.E.128 R20, desc[UR4][R128.64] ;  /* 0x0000000480147980 */ /* 0x012eb6000c101d00 */
        /* <DEDUP_REMOVED lines=44> */
.L_x_1418:
[----:B------:R-:W-:Y:S05]  /*3490*/  BSYNC B0 ;  /* 0x0000000000007941 */ /* 0x000fea0003800000 */
.L_x_1417:
[----:B------:R-:W-:Y:S04]  /*34a0*/  BSSY B0, `(.L_x_1419) ;  /* 0x0000030000007945 */ /* 0x000fe80003800000 */
[----:B------:R-:W-:Y:S05]  /*34b0*/  @P6 BRA `(.L_x_1420) ;  /* 0x0000000000b86947 */ /* 0x000fea0003800000 */
[----:B------:R-:W-:Y:S01]  /*34c0*/  ISETP.GE.AND P0, PT, R11, R19, PT ;  /* 0x000000130b00720c */ /* 0x000fe20003f06270 */
[----:B-12-4-:R-:W2:Y:S11]  /*34d0*/  LD.E.128 R20, desc[UR4][R128.64+0x40] ;  /* 0x0000400480147980 */ /* 0x016eb6000c101d00 */
        /* <DEDUP_REMOVED lines=44> */
.L_x_1420:
[----:B------:R-:W-:Y:S05]  /*37a0*/  BSYNC B0 ;  /* 0x0000000000007941 */ /* 0x000fea0003800000 */
.L_x_1419:
[----:B------:R-:W-:Y:S05]  /*37b0*/  @P5 BRA `(.L_x_1416) ;  /* 0x0000000000b85947 */ /* 0x000fea0003800000 */
[----:B------:R-:W-:Y:S01]  /*37c0*/  ISETP.GE.AND P0, PT, R10, R19, PT ;  /* 0x000000130a00720c */ /* 0x000fe20003f06270 */
[----:B-1234-:R-:W2:Y:S11]  /*37d0*/  LD.E.128 R20, desc[UR4][R128.64+0x80] ;  /* 0x0000800480147980 */ /* 0x01eeb6000c101d00 */
        /* <DEDUP_REMOVED lines=44> */
.L_x_1416:
[----:B------:R-:W-:Y:S05]  /*3aa0*/  BSYNC B1 ;  /* 0x0000000000017941 */ /* 0x000fea0003800000 */
.L_x_1415:
[----:B------:R-:W-:Y:S04]  /*3ab0*/  BSSY B1, `(.L_x_1421) ;  /* 0x00000a5000017945 */ /* 0x000fe80003800000 */
[----:B------:R-:W-:Y:S05]  /*3ac0*/  @!P4 BRA `(.L_x_1422) ;  /* 0x00000008008cc947 */ /* 0x000fea0003800000 */
[-C--:B-----5:R-:W-:Y:S01]  /*3ad0*/  ISETP.GE.AND P0, PT, R14, R127.reuse, PT ;  /* 0x0000007f0e00720c */ /* 0x0a0fe20003f06270 */
[C---:B-1--4-:R-:W-:Y:S01]  /*3ae0*/  IMAD.SHL.U32 R5, R164.reuse, 0x2, RZ ;  /* 0x00000002a4057824 */ /* 0x052fe200078e00ff */
        /* <DEDUP_REMOVED lines=58> */
.L_x_1424:
[----:B------:R-:W-:Y:S05]  /*3e90*/  BSYNC B0 ;  /* 0x0000000000007941 */ /* 0x000fea0003800000 */
.L_x_1423:
[----:B------:R-:W-:Y:S04]  /*3ea0*/  BSSY B0, `(.L_x_1425) ;  /* 0x0000033000007945 */ /* 0x000fe80003800000 */
[----:B------:R-:W-:Y:S05]  /*3eb0*/  @P5 BRA `(.L_x_1426) ;  /* 0x0000000000c45947 */ /* 0x000fea0003800000 */
[----:B------:R-:W-:Y:S02]  /*3ec0*/  ISETP.GE.AND P0, PT, R11, R19, PT ;  /* 0x000000130b00720c */ /* 0x000fe40003f06270 */
[C---:B-1----:R-:W-:Y:S04]  /*3ed0*/  LEA R40, P5, R103.reuse, R128, 0x1 ;  /* 0x0000008067287211 */ /* 0x042fe800078a08ff */
        /* <DEDUP_REMOVED lines=47> */
.L_x_1426:
[----:B------:R-:W-:Y:S05]  /*41d0*/  BSYNC B0 ;  /* 0x0000000000007941 */ /* 0x000fea0003800000 */
.L_x_1425:
        /* <DEDUP_REMOVED lines=50> */
.L_x_1422:
[----:B------:R-:W-:Y:S05]  /*4500*/  BSYNC B1 ;  /* 0x0000000000017941 */ /* 0x000fea0003800000 */
.L_x_1421:
        /* <DEDUP_REMOVED lines=62> */
.L_x_1430:
[----:B------:R-:W-:Y:S05]  /*48f0*/  BSYNC B0 ;  /* 0x0000000000007941 */ /* 0x000fea0003800000 */
.L_x_1429:
        /* <DEDUP_REMOVED lines=51> */
.L_x_1432:
[----:B------:R-:W-:Y:S05]  /*4c30*/  BSYNC B0 ;  /* 0x0000000000007941 */ /* 0x000fea0003800000 */
.L_x_1431:
        /* <DEDUP_REMOVED lines=50> */
.L_x_1428:
[----:B------:R-:W-:Y:S05]  /*4f60*/  BSYNC B1 ;  /* 0x0000000000017941 */ /* 0x000fea0003800000 */
.L_x_1427:
        /* <DEDUP_REMOVED lines=18> */
[----:B------:R-:W4:Y:S06]  /*5090*/  @!P0 LD.E.64 R34, desc[UR4][R36.64] ;  /* 0x0000000424228980 */ /* 0x000f2c000c101b00 */
[----:B--23--:R1:W2:Y:S08]  /*50a0*/  LD.E.128 R20, desc[UR4][R38.64] ;  /* 0x0000000426147980 */ /* 0x00c2b0000c101d00 */
[----:B------:R-:W3:Y:S01]  /*50b0*/  @!P0 LD.E.64 R6, desc[UR4][R24.64] ;  /* 0x0000000418068980 */ /* 0x000ee2000c101b00 */
[----:B-1----:R-:W-:Y:S05]  /*50c0*/  IMAD R38, R61, 0xc0, RZ ;  /* 0x000000c03d267824 */ /* 0x002fea00078e02ff */
[----:B------:R-:W-:Y:S02]  /*50d0*/  IADD3 R45, R45, R38, RZ ;  /* 0x000000262d2d7210 */ /* 0x000fe40007ffe0ff */
[C---:B----4-:R-:W-:Y:S01]  /*50e0*/  @!P0 SHF.L.U32 R26, R35.reuse, 0x10, RZ ;  /* 0x00000010231a8819 */ /* 0x050fe200000006ff */
        /* <DEDUP_REMOVED lines=40> */
.L_x_1436:
[----:B------:R-:W-:Y:S05]  /*5370*/  BSYNC B0 ;  /* 0x0000000000007941 */ /* 0x000fea0003800000 */
.L_x_1435:
[----:B------:R-:W-:Y:S04]  /*5380*/  BSSY B0, `(.L_x_1437) ;  /* 0x0000033000007945 */ /* 0x000fe80003800000 */
[----:B------:R-:W-:Y:S05]  /*5390*/  @P2 BRA `(.L_x_1438) ;  /* 0x0000000000c42947 */ /* 0x000fea0003800000 */
        /* <DEDUP_REMOVED lines=49> */
.L_x_1438:
[----:B------:R-:W-:Y:S05]  /*56b0*/  BSYNC B0 ;  /* 0x0000000000007941 */ /* 0x000fea0003800000 */
.L_x_1437:
[----:B------:R-:W-:Y:S05]  /*56c0*/  @P1 BRA `(.L_x_1434) ;  /* 0x0000000000c41947 */ /* 0x000fea0003800000 */
[----:B------:R-:W-:Y:S02]  /*56d0*/  ISETP.GE.AND P0, PT, R10, R19, PT ;  /* 0x000000130a00720c */ /* 0x000fe40003f06270 */
[C---:B------:R-:W-:Y:S04]  /*56e0*/  LEA R38, P1, R120.reuse, R128, 0x1 ;  /* 0x0000008078267211 */ /* 0x040fe800078208ff */
[----:B------:R-:W-:Y:S05]  /*56f0*/  LEA.HI.X R39, R120, R129, R115, 0x1, P1 ;  /* 0x0000008178277211 */ /* 0x000fea00008f0c73 */
[----:B-1234-:R1:W2:Y:S08]  /*5700*/  LD.E.128 R20, desc[UR4][R38.64] ;  /* 0x0000000426147980 */ /* 0x01e2b0000c101d00 */
        /* <DEDUP_REMOVED lines=45> */
.L_x_1434:
[----:B------:R-:W-:Y:S05]  /*59e0*/  BSYNC B1 ;  /* 0x0000000000017941 */ /* 0x000fea0003800000 */
.L_x_1433:
[----:B----4-:R-:W4:Y:S02]  /*59f0*/  LD.E R3, desc[UR4][R116.64+0xd0] ;  /* 0x0000d00474037980 */ /* 0x010f24000c101900 */
[----:B----4-:R-:W-:Y:S05]  /*5a00*/  IMAD.U32 R3, R3, -0x40, RZ ;  /* 0xffffffc003037824 */ /* 0x010fea00078e00ff */
[C---:B------:R-:W-:Y:S02]  /*5a10*/  LEA R16, P1, R3.reuse, R16, 0x1 ;  /* 0x0000001003107211 */ /* 0x040fe400078208ff */
[C---:B------:R-:W-:Y:S02]  /*5a20*/  LEA R54, P0, R3.reuse, R54, 0x1 ;  /* 0x0000003603367211 */ /* 0x040fe400078008ff */
[C---:B------:R-:W-:Y:S02]  /*5a30*/  LEA.HI.X.SX32 R17, R3.reuse, R17, 0x1, P1 ;  /* 0x0000001103117211 */ /* 0x040fe400008f0eff */
[----:B------:R-:W-:Y:S01]  /*5a40*/  LEA.HI.X.SX32 R55, R3, R55, 0x1, P0 ;  /* 0x0000003703377211 */ /* 0x000fe200000f0eff */
[----:B------:R-:W-:Y:S05]  /*5a50*/  BRA `(.L_x_1439) ;  /* 0x0000004c00687947 */ /* 0x000fea0003800000 */
.L_x_1414:
        /* <DEDUP_REMOVED lines=28> */
[C---:B-1--4-:R-:W-:Y:S04]  /*5c20*/  LEA R20, P0, R165.reuse, R128, 0x1 ;  /* 0x00000080a5147211 */ /* 0x052fe800078008ff */
[----:B------:R-:W-:Y:S01]  /*5c30*/  LEA.HI.X.SX32 R21, R165, R129, 0x1, P0 ;  /* 0x00000081a5157211 */ /* 0x000fe200000f0eff */
[----:B------:R-:W-:Y:S01]  /*5c40*/  IMAD.MOV.U32 R165, RZ, RZ, RZ ;  /* 0x000000ffffa57224 */ /* 0x000fe200078e00ff */
[----:B------:R-:W-:Y:S01]  /*5c50*/  @P5 IADD3 R165, -R189, RZ, RZ ;  /* 0x000000ffbda55210 */ /* 0x000fe20007ffe1ff */
[----:B------:R-:W3:Y:S03]  /*5c60*/  LD.E.128 R184, desc[UR4][R186.64] ;  /* 0x00000004bab87980 */ /* 0x000ee6000c101d00 */
[C---:B------:R-:W-:Y:S04]  /*5c70*/  LEA R56, P0, R165.reuse, R132, 0x1 ;  /* 0x00000084a5387211 */ /* 0x040fe800078008ff */
[----:B------:R-:W-:Y:S01]  /*5c80*/  LEA.HI.X.SX32 R57, R165, R133, 0x1, P0 ;  /* 0x00000085a5397211 */ /* 0x000fe200000f0eff */
[----:B------:R-:W4:Y:S08]  /*5c90*/  LD.E.128 R20, desc[UR4][R20.64] ;  /* 0x0000000414147980 */ /* 0x000f30000c101d00 */
[----:B------:R-:W2:Y:S01]  /*5ca0*/  LD.E.128 R56, desc[UR4][R56.64] ;  /* 0x0000000438387980 */ /* 0x000ea2000c101d00 */
[C---:B---3--:R-:W-:Y:S01]  /*5cb0*/  LOP3.LUT R30, R184.reuse, 0xffff0000, RZ, 0xc0, !PT ;  /* 0xffff0000b81e7812 */ /* 0x048fe200078ec0ff */
[----:B------:R-:W-:Y:S01]  /*5cc0*/  IMAD.U32 R34, R184, 0x10000, RZ ;  /* 0x00010000b8227824 */ /* 0x000fe200078e00ff */
[C---:B------:R-:W-:Y:S01]  /*5cd0*/  SHF.L.U32 R28, R185.reuse, 0x10, RZ ;  /* 0x00000010b91c7819 */ /* 0x040fe200000006ff */
[----:B------:R-:W-:Y:S01]  /*5ce0*/  IMAD.U32 R26, R186, 0x10000, RZ ;  /* 0x00010000ba1a7824 */ /* 0x000fe200078e00ff */
[----:B------:R-:W-:Y:S01]  /*5cf0*/  LOP3.LUT R27, R185, 0xffff0000, RZ, 0xc0, !PT ;  /* 0xffff0000b91b7812 */ /* 0x000fe200078ec0ff */
[----:B------:R-:W-:Y:S01]  /*5d00*/  @!P5 FADD.FTZ R34, -R34, -RZ ;  /* 0x800000ff2222d221 */ /* 0x000fe20000010100 */
[----:B------:R-:W-:Y:S01]  /*5d10*/  LOP3.LUT R25, R186, 0xffff0000, RZ, 0xc0, !PT ;  /* 0xffff0000ba197812 */ /* 0x000fe200078ec0ff */
        /* <DEDUP_REMOVED lines=13> */
[C---:B--2---:R-:W-:Y:S01]  /*5df0*/  LOP3.LUT R38, R56.reuse, 0xffff0000, RZ, 0xc0, !PT ;  /* 0xffff000038267812 */ /* 0x044fe200078ec0ff */
        /* <DEDUP_REMOVED lines=31> */
.L_x_1445:
[----:B------:R-:W-:Y:S05]  /*5ff0*/  BSYNC B0 ;  /* 0x0000000000007941 */ /* 0x000fea0003800000 */
.L_x_1444:
[----:B-----5:R3:W-:Y:S02]  /*6000*/  ST.E.128 desc[UR4][R134.64], R48 ;  /* 0x0000003086007985 */ /* 0x0207e4000c101d04 */
.L_x_1443:
[----:B------:R-:W-:Y:S05]  /*6010*/  BSYNC B1 ;  /* 0x0000000000017941 */ /* 0x000fea0003800000 */
.L_x_1442:
[----:B------:R-:W-:Y:S01]  /*6020*/  ISETP.GE.AND P0, PT, R11, R127, PT ;  /* 0x0000007f0b00720c */ /* 0x000fe20003f06270 */
[----:B------:R-:W-:Y:S11]  /*6030*/  BSSY B1, `(.L_x_1446) ;  /* 0x0000058000017945 */ /* 0x000ff60003800000 */
[----:B------:R-:W-:Y:S01]  /*6040*/  @!UPT UIADD3 URZ, URZ, URZ, URZ ;  /* 0x0000003f3f3ff290 */ /* 0x000fe2000fffe03f */
[----:B------:R-:W-:Y:S05]  /*6050*/  @P0 BRA `(.L_x_1447) ;  /* 0x0000000400540947 */ /* 0x000fea0003800000 */
[----:B---3--:R3:W5:Y:S01]  /*6060*/  LD.E.128 R48, desc[UR4][R128.64+0x40] ;  /* 0x0000400480307980 */ /* 0x008762000c101d00 */
        /* <DEDUP_REMOVED lines=25> */
[----:B------:R-:W4:Y:S03]  /*6200*/  LD.E.128 R184, desc[UR4][R186.64+0x40] ;  /* 0x00004004bab87980 */ /* 0x000f26000c101d00 */
[C---:B------:R-:W-:Y:S04]  /*6210*/  LEA R56, P0, R165.reuse, R132, 0x1 ;  /* 0x00000084a5387211 */ /* 0x040fe800078008ff */
[----:B------:R-:W-:Y:S01]  /*6220*/  LEA.HI.X.SX32 R57, R165, R133, 0x1, P0 ;  /* 0x00000085a5397211 */ /* 0x000fe200000f0eff */
[----:B------:R-:W2:Y:S08]  /*6230*/  LD.E.128 R20, desc[UR4][R20.64+0x40] ;  /* 0x0000400414147980 */ /* 0x000eb0000c101d00 */
[----:B------:R-:W3:Y:S01]  /*6240*/  LD.E.128 R56, desc[UR4][R56.64+0x40] ;  /* 0x0000400438387980 */ /* 0x000ee2000c101d00 */
[C---:B----4-:R-:W-:Y:S01]  /*6250*/  LOP3.LUT R30, R184.reuse, 0xffff0000, RZ, 0xc0, !PT ;  /* 0xffff0000b81e7812 */ /* 0x050fe200078ec0ff */
[----:B------:R-:W-:Y:S01]  /*6260*/  IMAD.U32 R34, R184, 0x10000, RZ ;  /* 0x00010000b8227824 */ /* 0x000fe200078e00ff */
[C---:B------:R-:W-:Y:S01]  /*6270*/  SHF.L.U32 R28, R185.reuse, 0x10, RZ ;  /* 0x00000010b91c7819 */ /* 0x040fe200000006ff */
[----:B------:R-:W-:Y:S01]  /*6280*/  IMAD.U32 R26, R186, 0x10000, RZ ;  /* 0x00010000ba1a7824 */ /* 0x000fe200078e00ff */
[----:B------:R-:W-:Y:S01]  /*6290*/  LOP3.LUT R27, R185, 0xffff0000, RZ, 0xc0, !PT ;  /* 0xffff0000b91b7812 */ /* 0x000fe200078ec0ff */
[----:B------:R-:W-:Y:S01]  /*62a0*/  @!P5 FADD.FTZ R34, -R34, -RZ ;  /* 0x800000ff2222d221 */ /* 0x000fe20000010100 */
[----:B------:R-:W-:Y:S01]  /*62b0*/  LOP3.LUT R25, R186, 0xffff0000, RZ, 0xc0, !PT ;  /* 0xffff0000ba197812 */ /* 0x000fe200078ec0ff */
        /* <DEDUP_REMOVED lines=13> */
[C---:B---3--:R-:W-:Y:S01]  /*6390*/  LOP3.LUT R38, R56.reuse, 0xffff0000, RZ, 0xc0, !PT ;  /* 0xffff000038267812 */ /* 0x048fe200078ec0ff */
        /* <DEDUP_REMOVED lines=31> */
.L_x_1449:
[----:B------:R-:W-:Y:S05]  /*6590*/  BSYNC B0 ;  /* 0x0000000000007941 */ /* 0x000fea0003800000 */
.L_x_1448:
[----:B-----5:R1:W-:Y:S02]  /*65a0*/  ST.E.128 desc[UR4][R134.64+0x40], R48 ;  /* 0x0000403086007985 */ /* 0x0203e4000c101d04 */
.L_x_1447:
[----:B------:R-:W-:Y:S05]  /*65b0*/  BSYNC B1 ;  /* 0x0000000000017941 */ /* 0x000fea0003800000 */
.L_x_1446:
[----:B------:R-:W-:Y:S11]  /*65c0*/  ISETP.GE.AND P0, PT, R10, R127, PT ;  /* 0x0000007f0a00720c */ /* 0x000ff60003f06270 */
[----:B------:R-:W-:Y:S02]  /*65d0*/  @!UPT UIADD3 URZ, URZ, URZ, URZ ;  /* 0x0000003f3f3ff290 */ /* 0x000fe4000fffe03f */
[----:B------:R-:W-:Y:S05]  /*65e0*/  @P0 BRA `(.L_x_1441) ;  /* 0x0000000400540947 */ /* 0x000fea0003800000 */
[----:B-1-3--:R1:W5:Y:S01]  /*65f0*/  LD.E.128 R48, desc[UR4][R128.64+0x80] ;  /* 0x0000800480307980 */ /* 0x00a362000c101d00 */
        /* <DEDUP_REMOVED lines=21> */
[C---:B----4-:R-:W-:Y:S04]  /*6750*/  LEA R20, P0, R189.reuse, R128, 0x1 ;  /* 0x00000080bd147211 */ /* 0x050fe800078008ff */
        /* <DEDUP_REMOVED lines=60> */
.L_x_1451:
[----:B------:R-:W-:Y:S05]  /*6b20*/  BSYNC B0 ;  /* 0x0000000000007941 */ /* 0x000fea0003800000 */
.L_x_1450:
[----:B-----5:R3:W-:Y:S02]  /*6b30*/  ST.E.128 desc[UR4][R134.64+0x80], R48 ;  /* 0x0000803086007985 */ /* 0x0207e4000c101d04 */
.L_x_1441:
[----:B------:R-:W-:Y:S05]  /*6b40*/  BSYNC B2 ;  /* 0x0000000000027941 */ /* 0x000fea0003800000 */
.L_x_1440:
        /* <DEDUP_REMOVED lines=11> */
[----:B------:R1:W5:Y:S01]  /*6c00*/  LD.E.128 R40, desc[UR4][R186.64] ;  /* 0x00000004ba287980 */ /* 0x000362000c101d00 */
[----:B------:R-:W-:Y:S05]  /*6c10*/  LEA.HI.X R189, R196, R135, R197, 0x1, P0 ;  /* 0x00000087c4bd7211 */ /* 0x000fea00000f0cc5 */
[----:B------:R-:W-:Y:S05]  /*6c20*/  @P4 BRA `(.L_x_1457) ;  /* 0x0000000400484947 */ /* 0x000fea0003800000 */
[----:B-1-3--:R-:W-:Y:S01]  /*6c30*/  LEA.HI R51, R19, R19, RZ, 0x1 ;  /* 0x0000001313337211 */ /* 0x00afe200078f08ff */
[----:B------:R-:W-:Y:S01]  /*6c40*/  IMAD.MOV.U32 R185, RZ, RZ, RZ ;  /* 0x000000ffffb97224 */ /* 0x000fe200078e00ff */
[C---:B-----5:R-:W-:Y:S01]  /*6c50*/  LOP3.LUT R39, R40.reuse, 0xffff0000, RZ, 0xc0, !PT ;  /* 0xffff000028277812 */ /* 0x060fe200078ec0ff */
[----:B------:R-:W-:Y:S01]  /*6c60*/  IMAD.U32 R37, R40, 0x10000, RZ ;  /* 0x0001000028257824 */ /* 0x000fe200078e00ff */
[----:B------:R-:W-:Y:S01]  /*6c70*/  SHF.R.S32.HI R51, RZ, 0x1, R51 ;  /* 0x00000001ff337819 */ /* 0x000fe20000011433 */
[----:B------:R-:W-:Y:S01]  /*6c80*/  IMAD.U32 R38, R41, 0x10000, RZ ;  /* 0x0001000029267824 */ /* 0x000fe200078e00ff */
[----:B------:R-:W-:Y:S01]  /*6c90*/  SHF.L.U32 R44, R42, 0x10, RZ ;  /* 0x000000102a2c7819 */ /* 0x000fe200000006ff */
[----:B------:R-:W-:Y:S01]  /*6ca0*/  IMAD.U32 R48, R43, 0x10000, RZ ;  /* 0x000100002b307824 */ /* 0x000fe200078e00ff */
[----:B------:R-:W-:Y:S01]  /*6cb0*/  ISETP.GE.AND P4, PT, R14, R51, PT ;  /* 0x000000330e00720c */ /* 0x000fe20003f86270 */
[--C-:B------:R-:W-:Y:S01]  /*6cc0*/  IMAD.MOV.U32 R184, RZ, RZ, R51.reuse ;  /* 0x000000ffffb87224 */ /* 0x100fe200078e0033 */
[----:B------:R-:W-:Y:S02]  /*6cd0*/  LOP3.LUT R45, R42, 0xffff0000, RZ, 0xc0, !PT ;  /* 0xffff00002a2d7812 */ /* 0x000fe400078ec0ff */
[----:B------:R-:W-:Y:S02]  /*6ce0*/  LOP3.LUT R41, R41, 0xffff0000, RZ, 0xc0, !PT ;  /* 0xffff000029297812 */ /* 0x000fe400078ec0ff */
[----:B------:R-:W-:Y:S07]  /*6cf0*/  LOP3.LUT R49, R43, 0xffff0000, RZ, 0xc0, !PT ;  /* 0xffff00002b317812 */ /* 0x000fee00078ec0ff */
[----:B------:R-:W-:Y:S01]  /*6d00*/  @P4 IADD3 R184, -R51, RZ, RZ ;  /* 0x000000ff33b84210 */ /* 0x000fe20007ffe1ff */
[----:B------:R-:W-:Y:S03]  /*6d10*/  @P4 IMAD.MOV R185, RZ, RZ, -R51 ;  /* 0x000000ffffb94224 */ /* 0x000fe600078e0a33 */
[----:B----4-:R-:W-:Y:S02]  /*6d20*/  LEA R20, P0, R184, R186, 0x1 ;  /* 0x000000bab8147211 */ /* 0x010fe400078008ff */
[----:B------:R-:W-:Y:S02]  /*6d30*/  IADD3 R165, P5, R164, R185, RZ ;  /* 0x000000b9a4a57210 */ /* 0x000fe40007fbe0ff */
[----:B------:R-:W-:Y:S02]  /*6d40*/  LEA.HI.X.SX32 R21, R184, R187, 0x1, P0 ;  /* 0x000000bbb8157211 */ /* 0x000fe400000f0eff */
[----:B------:R-:W-:Y:S02]  /*6d50*/  LEA.HI.X.SX32 R184, R185, R146, 0x1, P5 ;  /* 0x00000092b9b87211 */ /* 0x000fe400028f0eff */
[C---:B------:R-:W-:Y:S02]  /*6d60*/  LEA R186, P0, R165.reuse, R130, 0x1 ;  /* 0x00000082a5ba7211 */ /* 0x040fe400078008ff */
[----:B------:R-:W3:Y:S02]  /*6d70*/  LD.E.128 R20, desc[UR4][R20.64] ;  /* 0x0000000414147980 */ /* 0x000ee4000c101d00 */
[----:B------:R-:W-:Y:S01]  /*6d80*/  LEA.HI.X R187, R165, R131, R184, 0x1, P0 ;  /* 0x00000083a5bb7211 */ /* 0x000fe200000f0cb8 */
[----:B------:R-:W-:Y:S01]  /*6d90*/  IMAD.MOV.U32 R165, RZ, RZ, RZ ;  /* 0x000000ffffa57224 */ /* 0x000fe200078e00ff */
[----:B------:R-:W-:Y:S04]  /*6da0*/  @P4 IADD3 R165, -R51, RZ, RZ ;  /* 0x000000ff33a54210 */ /* 0x000fe80007ffe1ff */
[----:B------:R-:W-:Y:S01]  /*6db0*/  IADD3 R51, P0, R164, R165, RZ ;  /* 0x000000a5a4337210 */ /* 0x000fe20007f1e0ff */
[----:B------:R-:W4:Y:S03]  /*6dc0*/  LD.E.128 R184, desc[UR4][R186.64] ;  /* 0x00000004bab87980 */ /* 0x000f26000c101d00 */
[----:B------:R-:W-:Y:S02]  /*6dd0*/  LEA.HI.X.SX32 R190, R165, R146, 0x1, P0 ;  /* 0x00000092a5be7211 */ /* 0x000fe400000f0eff */
[C---:B------:R-:W-:Y:S04]  /*6de0*/  LEA R46, P0, R51.reuse, R132, 0x1 ;  /* 0x00000084332e7211 */ /* 0x040fe800078008ff */
[----:B------:R-:W-:Y:S05]  /*6df0*/  LEA.HI.X R47, R51, R133, R190, 0x1, P0 ;  /* 0x00000085332f7211 */ /* 0x000fea00000f0cbe */
[----:B------:R-:W2:Y:S01]  /*6e00*/  LD.E.128 R56, desc[UR4][R46.64] ;  /* 0x000000042e387980 */ /* 0x000ea2000c101d00 */
[C---:B---3--:R-:W-:Y:S01]  /*6e10*/  SHF.L.U32 R26, R21.reuse, 0x10, RZ ;  /* 0x00000010151a7819 */ /* 0x048fe200000006ff */
[----:B------:R-:W-:Y:S01]  /*6e20*/  IMAD.U32 R24, R22, 0x10000, RZ ;  /* 0x0001000016187824 */ /* 0x000fe200078e00ff */
[----:B------:R-:W-:Y:S01]  /*6e30*/  LOP3.LUT R27, R21, 0xffff0000, RZ, 0xc0, !PT ;  /* 0xffff0000151b7812 */ /* 0x000fe200078ec0ff */
[----:B------:R-:W-:Y:S01]  /*6e40*/  IMAD.U32 R30, R20, 0x10000, RZ ;  /* 0x00010000141e7824 */ /* 0x000fe200078e00ff */
[----:B------:R-:W-:Y:S01]  /*6e50*/  LOP3.LUT R21, R22, 0xffff0000, RZ, 0xc0, !PT ;  /* 0xffff000016157812 */ /* 0x000fe200078ec0ff */
[C---:B------:R-:W-:Y:S01]  /*6e60*/  IMAD.U32 R18, R23.reuse, 0x10000, RZ ;  /* 0x0001000017127824 */ /* 0x040fe200078e00ff */
[----:B------:R-:W-:Y:S02]  /*6e70*/  LOP3.LUT R28, R20, 0xffff0000, RZ, 0xc0, !PT ;  /* 0xffff0000141c7812 */ /* 0x000fe400078ec0ff */
[----:B------:R-:W-:Y:S01]  /*6e80*/  LOP3.LUT R23, R23, 0xffff0000, RZ, 0xc0, !PT ;  /* 0xffff000017177812 */ /* 0x000fe200078ec0ff */
[----:B----4-:R-:W-:Y:S01]  /*6e90*/  IMAD.U32 R31, R185, 0x10000, RZ ;  /* 0x00010000b91f7824 */ /* 0x010fe200078e00ff */
[----:B------:R-:W-:Y:S01]  /*6ea0*/  SHF.L.U32 R35, R184, 0x10, RZ ;  /* 0x00000010b8237819 */ /* 0x000fe200000006ff */
[----:B------:R-:W-:Y:S01]  /*6eb0*/  IMAD.U32 R29, R186, 0x10000, RZ ;  /* 0x00010000ba1d7824 */ /* 0x000fe200078e00ff */
        /* <DEDUP_REMOVED lines=10> */
[----:B------:R-:W-:Y:S01]  /*6f60*/  @!P4 FADD.FTZ R29, -R29, -RZ ;  /* 0x800000ff1d1dc221 */ /* 0x000fe20000010100 */
[C---:B--2---:R-:W-:Y:S01]  /*6f70*/  LOP3.LUT R36, R56.reuse, 0xffff0000, RZ, 0xc0, !PT ;  /* 0xffff000038247812 */ /* 0x044fe200078ec0ff */
[----:B------:R-:W-:Y:S02]  /*6f80*/  IMAD.U32 R34, R56, 0x10000, RZ ;  /* 0x0001000038227824 */ /* 0x000fe400078e00ff */
[----:B------:R-:W-:Y:S01]  /*6f90*/  FMUL.FTZ R2, R28, R33 ;  /* 0x000000211c027220 */ /* 0x000fe20000410000 */
[C---:B------:R-:W-:Y:S01]  /*6fa0*/  SHF.L.U32 R40, R57.reuse, 0x10, RZ ;  /* 0x0000001039287819 */ /* 0x040fe200000006ff */
        /* <DEDUP_REMOVED lines=18> */
[----:B------:R-:W-:Y:S01]  /*70d0*/  F2FP.BF16.F32.PACK_AB R40, R2, R0 ;  /* 0x000000000228723e */ /* 0x000fe200000010ff */
[----:B------:R-:W-:Y:S01]  /*70e0*/  FFMA.FTZ R5, R44, R43, R5 ;  /* 0x0000002b2c057223 */ /* 0x000fe20000010005 */
[----:B------:R-:W-:Y:S01]  /*70f0*/  FFMA.FTZ R6, R45, R46, R6 ;  /* 0x0000002e2d067223 */ /* 0x000fe20000010006 */
[----:B------:R-:W-:Y:S01]  /*7100*/  FFMA.FTZ R7, R48, R47, R7 ;  /* 0x0000002f30077223 */ /* 0x000fe20000010007 */
[----:B------:R-:W-:Y:S01]  /*7110*/  F2FP.BF16.F32.PACK_AB R41, R4, R3 ;  /* 0x000000030429723e */ /* 0x000fe200000010ff */
[----:B------:R-:W-:Y:S02]  /*7120*/  FFMA.FTZ R8, R49, R50, R8 ;  /* 0x0000003231087223 */ /* 0x000fe40000010008 */
[----:B------:R-:W-:Y:S03]  /*7130*/  F2FP.BF16.F32.PACK_AB R42, R6, R5 ;  /* 0x00000005062a723e */ /* 0x000fe600000010ff */
[----:B------:R-:W-:Y:S02]  /*7140*/  F2FP.BF16.F32.PACK_AB R43, R8, R7 ;  /* 0x00000007082b723e */ /* 0x000fe400000010ff */
.L_x_1457:
[----:B------:R-:W-:Y:S05]  /*7150*/  BSYNC B0 ;  /* 0x0000000000007941 */ /* 0x000fea0003800000 */
.L_x_1456:
[----:B-----5:R1:W-:Y:S02]  /*7160*/  ST.E.128 desc[UR4][R188.64], R40 ;  /* 0x00000028bc007985 */ /* 0x0203e4000c101d04 */
.L_x_1455:
[----:B------:R-:W-:Y:S05]  /*7170*/  BSYNC B1 ;  /* 0x0000000000017941 */ /* 0x000fea0003800000 */
.L_x_1454:
[----:B------:R-:W-:Y:S01]  /*7180*/  ISETP.GE.AND P0, PT, R11, R127, PT ;  /* 0x0000007f0b00720c */ /* 0x000fe20003f06270 */
[----:B------:R-:W-:Y:S11]  /*7190*/  BSSY B1, `(.L_x_1458) ;  /* 0x000005f000017945 */ /* 0x000ff60003800000 */
[----:B------:R-:W-:Y:S01]  /*71a0*/  @!UPT UIADD3 URZ, URZ, URZ, URZ ;  /* 0x0000003f3f3ff290 */ /* 0x000fe2000fffe03f */
[----:B------:R-:W-:Y:S05]  /*71b0*/  @P0 BRA `(.L_x_1459) ;  /* 0x0000000400700947 */ /* 0x000fea0003800000 */
[----:B-1----:R-:W-:Y:S01]  /*71c0*/  LEA R186, P0, R103, R128, 0x1 ;  /* 0x0000008067ba7211 */ /* 0x002fe200078008ff */
[----:B------:R-:W-:Y:S01]  /*71d0*/  BSSY B0, `(.L_x_1460) ;  /* 0x0000059000007945 */ /* 0x000fe20003800000 */
[----:B------:R-:W-:Y:S02]  /*71e0*/  ISETP.GE.AND P4, PT, R11, R19, PT ;  /* 0x000000130b00720c */ /* 0x000fe40003f86270 */
[----:B------:R-:W-:Y:S02]  /*71f0*/  LEA.HI.X R187, R103, R129, R106, 0x1, P0 ;  /* 0x0000008167bb7211 */ /* 0x000fe400000f0c6a */
[C---:B------:R-:W-:Y:S03]  /*7200*/  LEA R188, P0, R97.reuse, R134, 0x1 ;  /* 0x0000008661bc7211 */ /* 0x040fe600078008ff */
[----:B------:R1:W5:Y:S01]  /*7210*/  LD.E.128 R40, desc[UR4][R186.64] ;  /* 0x00000004ba287980 */ /* 0x000362000c101d00 */
[----:B------:R-:W-:Y:S05]  /*7220*/  LEA.HI.X R189, R97, R135, R98, 0x1, P0 ;  /* 0x0000008761bd7211 */ /* 0x000fea00000f0c62 */
[----:B------:R-:W-:Y:S05]  /*7230*/  @P4 BRA `(.L_x_1461) ;  /* 0x0000000400484947 */ /* 0x000fea0003800000 */
[----:B------:R-:W-:Y:S01]  /*7240*/  LEA.HI R190, R19, R19, RZ, 0x1 ;  /* 0x0000001313be7211 */ /* 0x000fe200078f08ff */
[----:B------:R-:W-:Y:S01]  /*7250*/  IMAD.MOV.U32 R184, RZ, RZ, RZ ;  /* 0x000000ffffb87224 */ /* 0x000fe200078e00ff */
[C---:B-----5:R-:W-:Y:S01]  /*7260*/  LOP3.LUT R39, R40.reuse, 0xffff0000, RZ, 0xc0, !PT ;  /* 0xffff000028277812 */ /* 0x060fe200078ec0ff */
[----:B------:R-:W-:Y:S01]  /*7270*/  IMAD.U32 R37, R40, 0x10000, RZ ;  /* 0x0001000028257824 */ /* 0x000fe200078e00ff */
[----:B------:R-:W-:Y:S01]  /*7280*/  SHF.R.S32.HI R190, RZ, 0x1, R190 ;  /* 0x00000001ffbe7819 */ /* 0x000fe200000114be */
[----:B------:R-:W-:Y:S01]  /*7290*/  IMAD.U32 R38, R41, 0x10000, RZ ;  /* 0x0001000029267824 */ /* 0x000fe200078e00ff */
[C---:B------:R-:W-:Y:S01]  /*72a0*/  SHF.L.U32 R44, R42.reuse, 0x10, RZ ;  /* 0x000000102a2c7819 */ /* 0x040fe200000006ff */
[----:B---3--:R-:W-:Y:S01]  /*72b0*/  IMAD.U32 R48, R43, 0x10000, RZ ;  /* 0x000100002b307824 */ /* 0x008fe200078e00ff */
        /* <DEDUP_REMOVED lines=9> */
[----:B------:R-:W-:Y:S01]  /*7350*/  LEA.HI.X.SX32 R21, R165, R187, 0x1, P0 ;  /* 0x000000bba5157211 */ /* 0x000fe200000f0eff */
[----:B------:R-:W-:Y:S01]  /*7360*/  IMAD.MOV.U32 R165, RZ, RZ, RZ ;  /* 0x000000ffffa57224 */ /* 0x000fe200078e00ff */
[----:B------:R-:W-:Y:S02]  /*7370*/  LEA.HI.X.SX32 R184, R184, R144, 0x1, P5 ;  /* 0x00000090b8b87211 */ /* 0x000fe400028f0eff */
[C---:B-1----:R-:W-:Y:S02]  /*7380*/  LEA R186, P0, R51.reuse, R130, 0x1 ;  /* 0x0000008233ba7211 */ /* 0x042fe400078008ff */
[----:B------:R-:W-:Y:S01]  /*7390*/  @P4 IADD3 R165, -R190, RZ, RZ ;  /* 0x000000ffbea54210 */ /* 0x000fe20007ffe1ff */
[----:B------:R-:W3:Y:S01]  /*73a0*/  LD.E.128 R20, desc[UR4][R20.64] ;  /* 0x0000000414147980 */ /* 0x000ee2000c101d00 */
[----:B------:R-:W-:Y:S02]  /*73b0*/  LEA.HI.X R187, R51, R131, R184, 0x1, P0 ;  /* 0x0000008333bb7211 */ /* 0x000fe400000f0cb8 */
[----:B------:R-:W-:Y:S04]  /*73c0*/  IADD3 R51, P0, R155, R165, RZ ;  /* 0x000000a59b337210 */ /* 0x000fe80007f1e0ff */
[----:B------:R-:W-:Y:S01]  /*73d0*/  LEA.HI.X.SX32 R190, R165, R144, 0x1, P0 ;  /* 0x00000090a5be7211 */ /* 0x000fe200000f0eff */
[----:B------:R-:W4:Y:S01]  /*73e0*/  LD.E.128 R184, desc[UR4][R186.64] ;  /* 0x00000004bab87980 */ /* 0x000f22000c101d00 */
        /* <DEDUP_REMOVED lines=8> */
[----:B------:R-:W-:Y:S01]  /*7470*/  IMAD.U32 R18, R23, 0x10000, RZ ;  /* 0x0001000017127824 */ /* 0x000fe200078e00ff */
[----:B------:R-:W-:Y:S02]  /*7480*/  LOP3.LUT R28, R20, 0xffff0000, RZ, 0xc0, !PT ;  /* 0xffff0000141c7812 */ /* 0x000fe400078ec0ff */
[C---:B----4-:R-:W-:Y:S01]  /*7490*/  SHF.L.U32 R35, R184.reuse, 0x10, RZ ;  /* 0x00000010b8237819 */ /* 0x050fe200000006ff */
[C---:B------:R-:W-:Y:S01]  /*74a0*/  IMAD.U32 R31, R185.reuse, 0x10000, RZ ;  /* 0x00010000b91f7824 */ /* 0x040fe200078e00ff */
[----:B------:R-:W-:Y:S01]  /*74b0*/  LOP3.LUT R33, R184, 0xffff0000, RZ, 0xc0, !PT ;  /* 0xffff0000b8217812 */ /* 0x000fe200078ec0ff */
[C---:B------:R-:W-:Y:S01]  /*74c0*/  IMAD.U32 R29, R186.reuse, 0x10000, RZ ;  /* 0x00010000ba1d7824 */ /* 0x040fe200078e00ff */
        /* <DEDUP_REMOVED lines=8> */
[----:B--2---:R-:W-:Y:S01]  /*7550*/  LOP3.LUT R36, R56, 0xffff0000, RZ, 0xc0, !PT ;  /* 0xffff000038247812 */ /* 0x004fe200078ec0ff */
[----:B------:R-:W-:Y:S01]  /*7560*/  FMUL.FTZ R0, R30, R35 ;  /* 0x000000231e007220 */ /* 0x000fe20000410000 */
[----:B------:R-:W-:Y:S01]  /*7570*/  SHF.L.U32 R40, R57, 0x10, RZ ;  /* 0x0000001039287819 */ /* 0x000fe200000006ff */
[----:B------:R-:W-:Y:S01]  /*7580*/  @!P4 FADD.FTZ R29, -R29, -RZ ;  /* 0x800000ff1d1dc221 */ /* 0x000fe20000010100 */
[----:B------:R-:W-:Y:S02]  /*7590*/  IMAD.U32 R34, R56, 0x10000, RZ ;  /* 0x0001000038227824 */ /* 0x000fe400078e00ff */
[----:B------:R-:W-:Y:S01]  /*75a0*/  FMUL.FTZ R2, R28, R33 ;  /* 0x000000211c027220 */ /* 0x000fe20000410000 */
[----:B------:R-:W-:Y:S01]  /*75b0*/  LOP3.LUT R23, R23, 0xffff0000, RZ, 0xc0, !PT ;  /* 0xffff000017177812 */ /* 0x000fe200078ec0ff */
        /* <DEDUP_REMOVED lines=26> */
.L_x_1461:
[----:B------:R-:W-:Y:S05]  /*7760*/  BSYNC B0 ;  /* 0x0000000000007941 */ /* 0x000fea0003800000 */
.L_x_1460:
[----:B-----5:R1:W-:Y:S02]  /*7770*/  ST.E.128 desc[UR4][R188.64], R40 ;  /* 0x00000028bc007985 */ /* 0x0203e4000c101d04 */
.L_x_1459:
[----:B------:R-:W-:Y:S05]  /*7780*/  BSYNC B1 ;  /* 0x0000000000017941 */ /* 0x000fea0003800000 */
.L_x_1458:
[----:B------:R-:W-:Y:S11]  /*7790*/  ISETP.GE.AND P0, PT, R10, R127, PT ;  /* 0x0000007f0a00720c */ /* 0x000ff60003f06270 */
[----:B------:R-:W-:Y:S02]  /*77a0*/  @!UPT UIADD3 URZ, URZ, URZ, URZ ;  /* 0x0000003f3f3ff290 */ /* 0x000fe4000fffe03f */
[----:B------:R-:W-:Y:S05]  /*77b0*/  @P0 BRA `(.L_x_1453) ;  /* 0x0000000400700947 */ /* 0x000fea0003800000 */
[C---:B-1----:R-:W-:Y:S01]  /*77c0*/  LEA R186, P0, R107.reuse, R128, 0x1 ;  /* 0x000000806bba7211 */ /* 0x042fe200078008ff */
[----:B------:R-:W-:Y:S01]  /*77d0*/  BSSY B0, `(.L_x_1462) ;  /* 0x0000059000007945 */ /* 0x000fe20003800000 */
[----:B------:R-:W-:Y:S02]  /*77e0*/  ISETP.GE.AND P4, PT, R10, R19, PT ;  /* 0x000000130a00720c */ /* 0x000fe40003f86270 */
[----:B------:R-:W-:Y:S02]  /*77f0*/  LEA.HI.X R187, R107, R129, R110, 0x1, P0 ;  /* 0x000000816bbb7211 */ /* 0x000fe400000f0c6e */
[C---:B------:R-:W-:Y:S03]  /*7800*/  LEA R188, P0, R93.reuse, R134, 0x1 ;  /* 0x000000865dbc7211 */ /* 0x040fe600078008ff */
[----:B------:R1:W5:Y:S01]  /*7810*/  LD.E.128 R40, desc[UR4][R186.64] ;  /* 0x00000004ba287980 */ /* 0x000362000c101d00 */
[----:B------:R-:W-:Y:S05]  /*7820*/  LEA.HI.X R189, R93, R135, R94, 0x1, P0 ;  /* 0x000000875dbd7211 */ /* 0x000fea00000f0c5e */
[----:B------:R-:W-:Y:S05]  /*7830*/  @P4 BRA `(.L_x_1463) ;  /* 0x0000000400484947 */ /* 0x000fea0003800000 */
[----:B---3--:R-:W-:Y:S01]  /*7840*/  LEA.HI R51, R19, R19, RZ, 0x1 ;  /* 0x0000001313337211 */ /* 0x008fe200078f08ff */
[----:B------:R-:W-:Y:S01]  /*7850*/  IMAD.MOV.U32 R184, RZ, RZ, RZ ;  /* 0x000000ffffb87224 */ /* 0x000fe200078e00ff */
[C---:B-----5:R-:W-:Y:S01]  /*7860*/  LOP3.LUT R39, R40.reuse, 0xffff0000, RZ, 0xc0, !PT ;  /* 0xffff000028277812 */ /* 0x060fe200078ec0ff */
[----:B------:R-:W-:Y:S01]  /*7870*/  IMAD.MOV.U32 R190, RZ, RZ, RZ ;  /* 0x000000ffffbe7224 */ /* 0x000fe200078e00ff */
[----:B------:R-:W-:Y:S01]  /*7880*/  SHF.R.S32.HI R51, RZ, 0x1, R51 ;  /* 0x00000001ff337819 */ /* 0x000fe20000011433 */
[----:B------:R-:W-:Y:S01]  /*7890*/  IMAD.U32 R37, R40, 0x10000, RZ ;  /* 0x0001000028257824 */ /* 0x000fe200078e00ff */
[----:B------:R-:W-:Y:S01]  /*78a0*/  SHF.L.U32 R44, R42, 0x10, RZ ;  /* 0x000000102a2c7819 */ /* 0x000fe200000006ff */
[----:B------:R-:W-:Y:S01]  /*78b0*/  IMAD.U32 R38, R41, 0x10000, RZ ;  /* 0x0001000029267824 */ /* 0x000fe200078e00ff */
[----:B------:R-:W-:Y:S01]  /*78c0*/  ISETP.GE.AND P4, PT, R10, R51, PT ;  /* 0x000000330a00720c */ /* 0x000fe20003f86270 */
[--C-:B------:R-:W-:Y:S01]  /*78d0*/  IMAD.MOV.U32 R185, RZ, RZ, R51.reuse ;  /* 0x000000ffffb97224 */ /* 0x100fe200078e0033 */
[----:B------:R-:W-:Y:S01]  /*78e0*/  LOP3.LUT R45, R42, 0xffff0000, RZ, 0xc0, !PT ;  /* 0xffff00002a2d7812 */ /* 0x000fe200078ec0ff */
[----:B------:R-:W-:Y:S01]  /*78f0*/  IMAD.U32 R48, R43, 0x10000, RZ ;  /* 0x000100002b307824 */ /* 0x000fe200078e00ff */
[----:B------:R-:W-:Y:S02]  /*7900*/  LOP3.LUT R41, R41, 0xffff0000, RZ, 0xc0, !PT ;  /* 0xffff000029297812 */ /* 0x000fe400078ec0ff */
[----:B------:R-:W-:Y:S07]  /*7910*/  LOP3.LUT R49, R43, 0xffff0000, RZ, 0xc0, !PT ;  /* 0xffff00002b317812 */ /* 0x000fee00078ec0ff */
[C---:B------:R-:W-:Y:S01]  /*7920*/  @P4 IADD3 R185, -R51.reuse, RZ, RZ ;  /* 0x000000ff33b94210 */ /* 0x040fe20007ffe1ff */
[----:B------:R-:W-:Y:S01]  /*7930*/  @P4 IMAD.MOV R184, RZ, RZ, -R51 ;  /* 0x000000ffffb84224 */ /* 0x000fe200078e0a33 */
[----:B------:R-:W-:Y:S02]  /*7940*/  @P4 IADD3 R190, -R51, RZ, RZ ;  /* 0x000000ff33be4210 */ /* 0x000fe40007ffe1ff */
[----:B----4-:R-:W-:Y:S02]  /*7950*/  LEA R20, P0, R185, R186, 0x1 ;  /* 0x000000bab9147211 */ /* 0x010fe400078008ff */
[----:B------:R-:W-:Y:S02]  /*7960*/  IADD3 R165, P5, R153, R184, RZ ;  /* 0x000000b899a57210 */ /* 0x000fe40007fbe0ff */
[----:B------:R-:W-:Y:S02]  /*7970*/  LEA.HI.X.SX32 R21, R185, R187, 0x1, P0 ;  /* 0x000000bbb9157211 */ /* 0x000fe400000f0eff */
[----:B------:R-:W-:Y:S02]  /*7980*/  LEA.HI.X.SX32 R184, R184, R142, 0x1, P5 ;  /* 0x0000008eb8b87211 */ /* 0x000fe400028f0eff */
[C---:B-1----:R-:W-:Y:S02]  /*7990*/  LEA R186, P0, R165.reuse, R130, 0x1 ;  /* 0x00000082a5ba7211 */ /* 0x042fe400078008ff */
[----:B------:R-:W3:Y:S02]  /*79a0*/  LD.E.128 R20, desc[UR4][R20.64] ;  /* 0x0000000414147980 */ /* 0x000ee4000c101d00 */
        /* <DEDUP_REMOVED lines=28> */
[C---:B--2---:R-:W-:Y:S01]  /*7b70*/  LOP3.LUT R36, R56.reuse, 0xffff0000, RZ, 0xc0, !PT ;  /* 0xffff000038247812 */ /* 0x044fe200078ec0ff */
[----:B------:R-:W-:Y:S01]  /*7b80*/  @!P4 FADD.FTZ R29, -R29, -RZ ;  /* 0x800000ff1d1dc221 */ /* 0x000fe20000010100 */
        /* <DEDUP_REMOVED lines=29> */
.L_x_1463:
[----:B------:R-:W-:Y:S05]  /*7d60*/  BSYNC B0 ;  /* 0x0000000000007941 */ /* 0x000fea0003800000 */
.L_x_1462:
[----:B-----5:R1:W-:Y:S02]  /*7d70*/  ST.E.128 desc[UR4][R188.64], R40 ;  /* 0x00000028bc007985 */ /* 0x0203e4000c101d04 */
.L_x_1453:
[----:B------:R-:W-:Y:S05]  /*7d80*/  BSYNC B2 ;  /* 0x0000000000027941 */ /* 0x000fea0003800000 */
.L_x_1452:
[----:B------:R-:W-:Y:S04]  /*7d90*/  BSSY B2, `(.L_x_1464) ;  /* 0x0000123000027945 */ /* 0x000fe80003800000 */
[----:B------:R-:W-:Y:S05]  /*7da0*/  @!P2 BRA `(.L_x_1465) ;  /* 0x000000100084a947 */ /* 0x000fea0003800000 */
[----:B-----5:R-:W-:Y:S01]  /*7db0*/  ISETP.GE.AND P0, PT, R14, R127, PT ;  /* 0x0000007f0e00720c */ /* 0x020fe20003f06270 */
        /* <DEDUP_REMOVED lines=28> */
[C---:B----4-:R-:W-:Y:S02]  /*7f80*/  LEA R20, P0, R185.reuse, R186, 0x1 ;  /* 0x000000bab9147211 */ /* 0x050fe400078008ff */
        /* <DEDUP_REMOVED lines=64> */
.L_x_1469:
[----:B------:R-:W-:Y:S05]  /*8390*/  BSYNC B0 ;  /* 0x0000000000007941 */ /* 0x000fea0003800000 */
.L_x_1468:
[----:B-----5:R1:W-:Y:S02]  /*83a0*/  ST.E.128 desc[UR4][R188.64], R40 ;  /* 0x00000028bc007985 */ /* 0x0203e4000c101d04 */
.L_x_1467:
[----:B------:R-:W-:Y:S05]  /*83b0*/  BSYNC B1 ;  /* 0x0000000000017941 */ /* 0x000fea0003800000 */
.L_x_1466:
[----:B------:R-:W-:Y:S01]  /*83c0*/  ISETP.GE.AND P0, PT, R11, R127, PT ;  /* 0x0000007f0b00720c */ /* 0x000fe20003f06270 */
[----:B------:R-:W-:Y:S11]  /*83d0*/  BSSY B1, `(.L_x_1470) ;  /* 0x000005f000017945 */ /* 0x000ff60003800000 */
[----:B------:R-:W-:Y:S01]  /*83e0*/  @!UPT UIADD3 URZ, URZ, URZ, URZ ;  /* 0x0000003f3f3ff290 */ /* 0x000fe2000fffe03f */
        /* <DEDUP_REMOVED lines=24> */
[C---:B----4-:R-:W-:Y:S02]  /*8570*/  LEA R20, P0, R165.reuse, R186, 0x1 ;  /* 0x000000baa5147211 */ /* 0x050fe400078008ff */
        /* <DEDUP_REMOVED lines=66> */
.L_x_1473:
[----:B------:R-:W-:Y:S05]  /*89a0*/  BSYNC B0 ;  /* 0x0000000000007941 */ /* 0x000fea0003800000 */
.L_x_1472:
[----:B-----5:R1:W-:Y:S02]  /*89b0*/  ST.E.128 desc[UR4][R188.64], R40 ;  /* 0x00000028bc007985 */ /* 0x0203e4000c101d04 */
.L_x_1471:
[----:B------:R-:W-:Y:S05]  /*89c0*/  BSYNC B1 ;  /* 0x0000000000017941 */ /* 0x000fea0003800000 */
.L_x_1470:
[----:B------:R-:W-:Y:S11]  /*89d0*/  ISETP.GE.AND P0, PT, R10, R127, PT ;  /* 0x0000007f0a00720c */ /* 0x000ff60003f06270 */
[----:B------:R-:W-:Y:S02]  /*89e0*/  @!UPT UIADD3 URZ, URZ, URZ, URZ ;  /* 0x0000003f3f3ff290 */ /* 0x000fe4000fffe03f */
        /* <DEDUP_REMOVED lines=91> */
.L_x_1475:
[----:B------:R-:W-:Y:S05]  /*8fa0*/  BSYNC B0 ;  /* 0x0000000000007941 */ /* 0x000fea0003800000 */
.L_x_1474:
[----:B-----5:R1:W-:Y:S02]  /*8fb0*/  ST.E.128 desc[UR4][R188.64], R40 ;  /* 0x00000028bc007985 */ /* 0x0203e4000c101d04 */
.L_x_1465:
[----:B------:R-:W-:Y:S05]  /*8fc0*/  BSYNC B2 ;  /* 0x0000000000027941 */ /* 0x000fea0003800000 */
.L_x_1464:
        /* <DEDUP_REMOVED lines=8> */
[----:B-1----:R-:W-:Y:S01]  /*9050*/  IMAD.WIDE.U32 R186, R182, 0xc0, R128 ;  /* 0x000000c0b6ba7825 */ /* 0x002fe200078e0080 */
[----:B------:R-:W-:Y:S03]  /*9060*/  BSSY B0, `(.L_x_1480) ;  /* 0x0000059000007945 */ /* 0x000fe60003800000 */
[----:B----4-:R-:W-:Y:S01]  /*9070*/  IMAD R3, R61, 0xc0, RZ ;  /* 0x000000c03d037824 */ /* 0x010fe200078e02ff */
[----:B------:R-:W-:Y:S01]  /*9080*/  IADD3 R187, R187, R0, RZ ;  /* 0x00000000bbbb7210 */ /* 0x000fe20007ffe0ff */
[----:B------:R-:W-:Y:S04]  /*9090*/  IMAD.WIDE.U32 R188, R60, 0xc0, R134 ;  /* 0x000000c03cbc7825 */ /* 0x000fe800078e0086 */
[----:B------:R1:W5:Y:S01]  /*90a0*/  LD.E.128 R40, desc[UR4][R186.64] ;  /* 0x00000004ba287980 */ /* 0x000362000c101d00 */
[----:B------:R-:W-:Y:S01]  /*90b0*/  IADD3 R189, R189, R3, RZ ;  /* 0x00000003bdbd7210 */ /* 0x000fe20007ffe0ff */
[----:B------:R-:W-:Y:S06]  /*90c0*/  @P0 BRA `(.L_x_1481) ;  /* 0x0000000400480947 */ /* 0x000fec0003800000 */
        /* <DEDUP_REMOVED lines=82> */
.L_x_1481:
[----:B------:R-:W-:Y:S05]  /*95f0*/  BSYNC B0 ;  /* 0x0000000000007941 */ /* 0x000fea0003800000 */
.L_x_1480:
[----:B-----5:R4:W-:Y:S02]  /*9600*/  ST.E.128 desc[UR4][R188.64], R40 ;  /* 0x00000028bc007985 */ /* 0x0209e4000c101d04 */
.L_x_1479:
[----:B------:R-:W-:Y:S05]  /*9610*/  BSYNC B1 ;  /* 0x0000000000017941 */ /* 0x000fea0003800000 */
.L_x_1478:
        /* <DEDUP_REMOVED lines=8> */
[C---:B----4-:R-:W-:Y:S03]  /*96a0*/  LEA R188, P0, R90.reuse, R134, 0x1 ;  /* 0x000000865abc7211 */ /* 0x050fe600078008ff */
        /* <DEDUP_REMOVED lines=18> */
[C---:B------:R-:W-:Y:S02]  /*97d0*/  LEA R20, P0, R165.reuse, R186, 0x1 ;  /* 0x000000baa5147211 */ /* 0x040fe400078008ff */
        /* <DEDUP_REMOVED lines=66> */
.L_x_1485:
[----:B------:R-:W-:Y:S05]  /*9c00*/  BSYNC B0 ;  /* 0x0000000000007941 */ /* 0x000fea0003800000 */
.L_x_1484:
[----:B-----5:R4:W-:Y:S02]  /*9c10*/  ST.E.128 desc[UR4][R188.64], R40 ;  /* 0x00000028bc007985 */ /* 0x0209e4000c101d04 */
.L_x_1483:
[----:B------:R-:W-:Y:S05]  /*9c20*/  BSYNC B1 ;  /* 0x0000000000017941 */ /* 0x000fea0003800000 */
.L_x_1482:
[----:B------:R-:W-:Y:S11]  /*9c30*/  ISETP.GE.AND P0, PT, R10, R127, PT ;  /* 0x0000007f0a00720c */ /* 0x000ff60003f06270 */
[----:B------:R-:W-:Y:S02]  /*9c40*/  @!UPT UIADD3 URZ, URZ, URZ, URZ ;  /* 0x0000003f3f3ff290 */ /* 0x000fe4000fffe03f */
[----:B------:R-:W-:Y:S05]  /*9c50*/  @P0 BRA `(.L_x_1477) ;  /* 0x0000000400700947 */ /* 0x000fea0003800000 */
[----:B-1----:R-:W-:Y:S01]  /*9c60*/  LEA R186, P0, R120, R128, 0x1 ;  /* 0x0000008078ba7211 */ /* 0x002fe200078008ff */
        /* <DEDUP_REMOVED lines=20> */
[----:B---3--:R-:W-:Y:S07]  /*9db0*/  LOP3.LUT R49, R47, 0xffff0000, RZ, 0xc0, !PT ;  /* 0xffff00002f317812 */ /* 0x008fee00078ec0ff */
[C---:B------:R-:W-:Y:S01]  /*9dc0*/  @P1 IADD3 R185, -R127.reuse, RZ, RZ ;  /* 0x000000ff7fb91210 */ /* 0x040fe20007ffe1ff */
[----:B------:R-:W-:Y:S01]  /*9dd0*/  @P1 IMAD.MOV R184, RZ, RZ, -R127 ;  /* 0x000000ffffb81224 */ /* 0x000fe200078e0a7f */
[----:B------:R-:W-:Y:S02]  /*9de0*/  @P1 IADD3 R190, -R127, RZ, RZ ;  /* 0x000000ff7fbe1210 */ /* 0x000fe40007ffe1ff */
[----:B------:R-:W-:Y:S02]  /*9df0*/  LEA R18, P0, R185, R186, 0x1 ;  /* 0x000000bab9127211 */ /* 0x000fe400078008ff */
[----:B------:R-:W-:Y:S02]  /*9e00*/  IADD3 R165, P2, R147, R184, RZ ;  /* 0x000000b893a57210 */ /* 0x000fe40007f5e0ff */
[----:B------:R-:W-:Y:S02]  /*9e10*/  LEA.HI.X.SX32 R19, R185, R187, 0x1, P0 ;  /* 0x000000bbb9137211 */ /* 0x000fe400000f0eff */
[----:B------:R-:W-:Y:S02]  /*9e20*/  LEA.HI.X.SX32 R184, R184, R138, 0x1, P2 ;  /* 0x0000008ab8b87211 */ /* 0x000fe400010f0eff */
[C---:B-1----:R-:W-:Y:S01]  /*9e30*/  LEA R186, P0, R165.reuse, R130, 0x1 ;  /* 0x00000082a5ba7211 */ /* 0x042fe200078008ff */
[----:B------:R-:W3:Y:S03]  /*9e40*/  LD.E.128 R20, desc[UR4][R18.64] ;  /* 0x0000000412147980 */ /* 0x000ee6000c101d00 */
[----:B------:R-:W-:Y:S02]  /*9e50*/  LEA.HI.X R187, R165, R131, R184, 0x1, P0 ;  /* 0x00000083a5bb7211 */ /* 0x000fe400000f0cb8 */
[----:B------:R-:W-:Y:S04]  /*9e60*/  IADD3 R127, P0, R147, R190, RZ ;  /* 0x000000be937f7210 */ /* 0x000fe80007f1e0ff */
[----:B------:R-:W-:Y:S01]  /*9e70*/  LEA.HI.X.SX32 R190, R190, R138, 0x1, P0 ;  /* 0x0000008abebe7211 */ /* 0x000fe200000f0eff */
[----:B------:R-:W4:Y:S01]  /*9e80*/  LD.E.128 R184, desc[UR4][R186.64] ;  /* 0x00000004bab87980 */ /* 0x000f22000c101d00 */
[C---:B------:R-:W-:Y:S04]  /*9e90*/  LEA R50, P0, R127.reuse, R132, 0x1 ;  /* 0x000000847f327211 */ /* 0x040fe800078008ff */
[----:B------:R-:W-:Y:S05]  /*9ea0*/  LEA.HI.X R51, R127, R133, R190, 0x1, P0 ;  /* 0x000000857f337211 */ /* 0x000fea00000f0cbe */
[----:B------:R-:W2:Y:S01]  /*9eb0*/  LD.E.128 R56, desc[UR4][R50.64] ;  /* 0x0000000432387980 */ /* 0x000ea2000c101d00 */
[C---:B---3--:R-:W-:Y:S01]  /*9ec0*/  LOP3.LUT R27, R20.reuse, 0xffff0000, RZ, 0xc0, !PT ;  /* 0xffff0000141b7812 */ /* 0x048fe200078ec0ff */
[----:B------:R-:W-:Y:S01]  /*9ed0*/  IMAD.U32 R28, R20, 0x10000, RZ ;  /* 0x00010000141c7824 */ /* 0x000fe200078e00ff */
[C---:B------:R-:W-:Y:S01]  /*9ee0*/  LOP3.LUT R20, R22.reuse, 0xffff0000, RZ, 0xc0, !PT ;  /* 0xffff000016147812 */ /* 0x040fe200078ec0ff */
[----:B------:R-:W-:Y:S01]  /*9ef0*/  IMAD.U32 R24, R22, 0x10000, RZ ;  /* 0x0001000016187824 */ /* 0x000fe200078e00ff */
[C---:B------:R-:W-:Y:S01]  /*9f00*/  LOP3.LUT R22, R23.reuse, 0xffff0000, RZ, 0xc0, !PT ;  /* 0xffff000017167812 */ /* 0x040fe200078ec0ff */
[----:B------:R-:W-:Y:S01]  /*9f10*/  IMAD.U32 R18, R23, 0x10000, RZ ;  /* 0x0001000017127824 */ /* 0x000fe200078e00ff */
[C---:B------:R-:W-:Y:S02]  /*9f20*/  SHF.L.U32 R25, R21.reuse, 0x10, RZ ;  /* 0x0000001015197819 */ /* 0x040fe400000006ff */
        /* <DEDUP_REMOVED lines=14> */
[C---:B--2---:R-:W-:Y:S01]  /*a010*/  LOP3.LUT R36, R56.reuse, 0xffff0000, RZ, 0xc0, !PT ;  /* 0xffff000038247812 */ /* 0x044fe200078ec0ff */
        /* <DEDUP_REMOVED lines=30> */
.L_x_1487:
[----:B------:R-:W-:Y:S05]  /*a200*/  BSYNC B0 ;  /* 0x0000000000007941 */ /* 0x000fea0003800000 */
.L_x_1486:
[----:B-----5:R4:W-:Y:S02]  /*a210*/  ST.E.128 desc[UR4][R188.64], R44 ;  /* 0x0000002cbc007985 */ /* 0x0209e4000c101d04 */
.L_x_1477:
[----:B------:R-:W-:Y:S05]  /*a220*/  BSYNC B2 ;  /* 0x0000000000027941 */ /* 0x000fea0003800000 */
.L_x_1476:
[----:B----4-:R-:W4:Y:S02]  /*a230*/  LD.E R3, desc[UR4][R116.64+0xd0] ;  /* 0x0000d00474037980 */ /* 0x010f24000c101900 */
[----:B----4-:R-:W-:Y:S05]  /*a240*/  IMAD.U32 R3, R3, -0x40, RZ ;  /* 0xffffffc003037824 */ /* 0x010fea00078e00ff */
[C---:B------:R-:W-:Y:S02]  /*a250*/  LEA R132, P1, R3.reuse, R132, 0x1 ;  /* 0x0000008403847211 */ /* 0x040fe400078208ff */
[C---:B------:R-:W-:Y:S02]  /*a260*/  LEA R130, P0, R3.reuse, R130, 0x1 ;  /* 0x0000008203827211 */ /* 0x040fe400078008ff */
[C---:B------:R-:W-:Y:S02]  /*a270*/  LEA.HI.X.SX32 R133, R3.reuse, R133, 0x1, P1 ;  /* 0x0000008503857211 */ /* 0x040fe400008f0eff */
[----:B------:R-:W-:Y:S01]  /*a280*/  LEA.HI.X.SX32 R131, R3, R131, 0x1, P0 ;  /* 0x0000008303837211 */ /* 0x000fe200000f0eff */
[----:B------:R-:W-:Y:S05]  /*a290*/  BRA `(.L_x_1439) ;  /* 0x0000000400587947 */ /* 0x000fea0003800000 */
.L_x_1413:
[----:B------:R-:W-:Y:S04]  /*a2a0*/  BSSY B0, `(.L_x_1488) ;  /* 0x000000b000007945 */ /* 0x000fe80003800000 */
[----:B------:R-:W-:Y:S05]  /*a2b0*/  @!P6 BRA `(.L_x_1489) ;  /* 0x000000000024e947 */ /* 0x000fea0003800000 */
[----:B------:R-:W-:Y:S02]  /*a2c0*/  ISETP.NE.AND P0, PT, R162, RZ, PT ;  /* 0x000000ffa200720c */ /* 0x000fe40003f05270 */
[----:B------:R-:W-:Y:S11]  /*a2d0*/  ISETP.NE.AND P5, PT, R160, RZ, PT ;  /* 0x000000ffa000720c */ /* 0x000ff60003fa5270 */
[----:B-1--4-:R-:W2:Y:S04]  /*a2e0*/  @P0 LD.E.128 R24, desc[UR4][R128.64] ;  /* 0x0000000480180980 */ /* 0x012ea8000c101d00 */
[----:B--2---:R2:W-:Y:S01]  /*a2f0*/  @P0 ST.E.128 desc[UR4][R134.64], R24 ;  /* 0x0000001886000985 */ /* 0x0045e2000c101d04 */
[----:B------:R-:W-:Y:S03]  /*a300*/  ISETP.NE.AND P0, PT, R158, RZ, PT ;  /* 0x000000ff9e00720c */ /* 0x000fe60003f05270 */
[----:B------:R-:W3:Y:S04]  /*a310*/  @P5 LD.E.128 R20, desc[UR4][R128.64+0x40] ;  /* 0x0000400480145980 */ /* 0x000ee8000c101d00 */
[----:B---3--:R2:W-:Y:S06]  /*a320*/  @P5 ST.E.128 desc[UR4][R134.64+0x40], R20 ;  /* 0x0000401486005985 */ /* 0x0085ec000c101d04 */
[----:B------:R-:W3:Y:S04]  /*a330*/  @P0 LD.E.128 R4, desc[UR4][R128.64+0x80] ;  /* 0x0000800480040980 */ /* 0x000ee8000c101d00 */
[----:B---3--:R2:W-:Y:S02]  /*a340*/  @P0 ST.E.128 desc[UR4][R134.64+0x80], R4 ;  /* 0x0000800486000985 */ /* 0x0085e4000c101d04 */
.L_x_1489:
[----:B------:R-:W-:Y:S05]  /*a350*/  BSYNC B0 ;  /* 0x0000000000007941 */ /* 0x000fea0003800000 */
.L_x_1488:
[----:B------:R-:W-:Y:S04]  /*a360*/  BSSY B0, `(.L_x_1490) ;  /* 0x0000018000007945 */ /* 0x000fe80003800000 */
[----:B------:R-:W-:Y:S05]  /*a370*/  @!P4 BRA `(.L_x_1491) ;  /* 0x000000000058c947 */ /* 0x000fea0003800000 */
[----:B------:R-:W-:Y:S02]  /*a380*/  ISETP.NE.AND P5, PT, R162, RZ, PT ;  /* 0x000000ffa200720c */ /* 0x000fe40003fa5270 */
[----:B------:R-:W-:Y:S11]  /*a390*/  ISETP.NE.AND P6, PT, R160, RZ, PT ;  /* 0x000000ffa000720c */ /* 0x000ff60003fc5270 */
[----:B-12-4-:R-:W-:Y:S02]  /*a3a0*/  @P5 LEA R4, P0, R104, R128, 0x1 ;  /* 0x0000008068045211 */ /* 0x016fe400078008ff */
        /* <DEDUP_REMOVED lines=19> */
.L_x_1491:
[----:B------:R-:W-:Y:S05]  /*a4e0*/  BSYNC B0 ;  /* 0x0000000000007941 */ /* 0x000fea0003800000 */
.L_x_1490:
[----:B------:R-:W-:Y:S04]  /*a4f0*/  BSSY B0, `(.L_x_1492) ;  /* 0x0000018000007945 */ /* 0x000fe80003800000 */
[----:B------:R-:W-:Y:S05]  /*a500*/  @!P2 BRA `(.L_x_1493) ;  /* 0x000000000058a947 */ /* 0x000fea0003800000 */
[----:B------:R-:W-:Y:S02]  /*a510*/  ISETP.NE.AND P4, PT, R162, RZ, PT ;  /* 0x000000ffa200720c */ /* 0x000fe40003f85270 */
[----:B------:R-:W-:Y:S11]  /*a520*/  ISETP.NE.AND P5, PT, R160, RZ, PT ;  /* 0x000000ffa000720c */ /* 0x000ff60003fa5270 */
[C---:B-1234-:R-:W-:Y:S02]  /*a530*/  @P4 LEA R4, P0, R114.reuse, R128, 0x1 ;  /* 0x0000008072044211 */ /* 0x05efe400078008ff */
        /* <DEDUP_REMOVED lines=19> */
.L_x_1493:
[----:B------:R-:W-:Y:S05]  /*a670*/  BSYNC B0 ;  /* 0x0000000000007941 */ /* 0x000fea0003800000 */
.L_x_1492:
[----:B------:R-:W-:Y:S05]  /*a680*/  @!P1 BRA `(.L_x_1439) ;  /* 0x00000000005c9947 */ /* 0x000fea0003800000 */
[----:B------:R-:W-:Y:S02]  /*a690*/  ISETP.NE.AND P1, PT, R162, RZ, PT ;  /* 0x000000ffa200720c */ /* 0x000fe40003f25270 */
[----:B------:R-:W-:Y:S11]  /*a6a0*/  ISETP.NE.AND P4, PT, R160, RZ, PT ;  /* 0x000000ffa000720c */ /* 0x000ff60003f85270 */
[----:B----4-:R-:W-:Y:S03]  /*a6b0*/  @P1 IMAD.WIDE.U32 R2, R182, 0xc0, R128 ;  /* 0x000000c0b6021825 */ /* 0x010fe600078e0080 */
        /* <DEDUP_REMOVED lines=20> */
.L_x_1439:
[----:B------:R-:W-:Y:S05]  /*a800*/  BSYNC B3 ;  /* 0x0000000000037941 */ /* 0x000fea0003800000 */
.L_x_1412:
[----:B----4-:R-:W4:Y:S01]  /*a810*/  LD.E R3, desc[UR4][R116.64+0x128] ;  /* 0x0001280474037980 */ /* 0x010f22000c101900 */
[----:B------:R-:W-:Y:S01]  /*a820*/  BSSY B0, `(.L_x_1494) ;  /* 0x000005e000007945 */ /* 0x000fe20003800000 */
[----:B----4-:R-:W-:Y:S05]  /*a830*/  IMAD.U32 R3, R3, -0x80, RZ ;  /* 0xffffff8003037824 */ /* 0x010fea00078e00ff */
[C---:B-123--:R-:W-:Y:S04]  /*a840*/  LEA R128, P0, R3.reuse, R128, 0x1 ;  /* 0x0000008003807211 */ /* 0x04efe800078008ff */
[----:B------:R-:W-:Y:S01]  /*a850*/  LEA.HI.X.SX32 R129, R3, R129, 0x1, P0 ;  /* 0x0000008103817211 */ /* 0x000fe200000f0eff */
[----:B------:R-:W-:Y:S08]  /*a860*/  @!P3 BRA `(.L_x_1495) ;  /* 0x000000040044b947 */ /* 0x000ff00003800000 */
[----:B------:R-:W-:Y:S04]  /*a870*/  IADD3 R3, R9, -0x1, RZ ;  /* 0xffffffff09037810 */ /* 0x000fe80007ffe0ff */
[----:B------:R-:W-:Y:S11]  /*a880*/  ISETP.GT.AND P0, PT, R3, R102, PT ;  /* 0x000000660300720c */ /* 0x000ff60003f04270 */
[----:B------:R-:W-:Y:S02]  /*a890*/  @!UPT UIADD3 URZ, URZ, URZ, URZ ;  /* 0x0000003f3f3ff290 */ /* 0x000fe4000fffe03f */
[----:B------:R-:W-:Y:S05]  /*a8a0*/  @!P0 BRA `(.L_x_1496) ;  /* 0x0000000400548947 */ /* 0x000fea0003800000 */
[----:B------:R-:W-:Y:S01]  /*a8b0*/  IMAD.MOV.U32 R22, RZ, RZ, RZ ;  /* 0x000000ffff167224 */ /* 0x000fe200078e00ff */
        /* <DEDUP_REMOVED lines=76> */
.L_x_1495:
[----:B------:R-:W2:Y:S04]  /*ad80*/  LD.E R5, desc[UR4][R116.64+0x40] ;  /* 0x0000400474057980 */ /* 0x000ea8000c101900 */
[----:B------:R-:W3:Y:S02]  /*ad90*/  LD.E R3, desc[UR4][R116.64+0x38] ;  /* 0x0000380474037980 */ /* 0x000ee4000c101900 */
[----:B---3--:R-:W-:Y:S02]  /*ada0*/  IMAD.U32 R3, R3, -0x80, RZ ;  /* 0xffffff8003037824 */ /* 0x008fe400078e00ff */
[----:B--2---:R-:W-:Y:S03]  /*adb0*/  IMAD.U32 R5, R5, -0x80, RZ ;  /* 0xffffff8005057824 */ /* 0x004fe600078e00ff */
[----:B------:R-:W-:Y:S02]  /*adc0*/  LEA R134, P0, R3, R134, 0x1 ;  /* 0x0000008603867211 */ /* 0x000fe400078008ff */
[----:B------:R-:W-:Y:S02]  /*add0*/  LEA R136, P1, R5, R136, 0x1 ;  /* 0x0000008805887211 */ /* 0x000fe400078208ff */
[----:B------:R-:W-:Y:S02]  /*ade0*/  LEA.HI.X.SX32 R135, R3, R135, 0x1, P0 ;  /* 0x0000008703877211 */ /* 0x000fe400000f0eff */
[----:B------:R-:W-:Y:S09]  /*adf0*/  LEA.HI.X.SX32 R137, R5, R137, 0x1, P1 ;  /* 0x0000008905897211 */ /* 0x000ff200008f0eff */
.L_x_1496:
[----:B------:R-:W-:Y:S05]  /*ae00*/  BSYNC B0 ;  /* 0x0000000000007941 */ /* 0x000fea0003800000 */
.L_x_1494:
[----:B------:R-:W-:Y:S04]  /*ae10*/  IADD3 R9, R9, -0x1, RZ ;  /* 0xffffffff09097810 */ /* 0x000fe80007ffe0ff */
[----:B------:R-:W-:Y:S11]  /*ae20*/  ISETP.GT.AND P0, PT, R9, R102, PT ;  /* 0x000000660900720c */ /* 0x000ff60003f04270 */
[----:B------:R-:W-:Y:S02]  /*ae30*/  @!UPT UIADD3 URZ, URZ, URZ, URZ ;  /* 0x0000003f3f3ff290 */ /* 0x000fe4000fffe03f */
[----:B------:R-:W-:Y:S05]  /*ae40*/  @P0 BRA `(.L_x_1497) ;  /* 0xffffff7c005c0947 */ /* 0x000fea000383ffff */
.L_x_1403:
        /* <DEDUP_REMOVED lines=11> */
[----:B------:R-:W3:Y:S04]  /*af00*/  LD.E.U8 R0, desc[UR4][R116.64+0x1b3] ;  /* 0x0001b30474007980 */ /* 0x000ee8000c101100 */
[----:B------:R-:W5:Y:S04]  /*af10*/  LD.E R13, desc[UR4][R116.64+0xc0] ;  /* 0x0000c004740d7980 */ /* 0x000f68000c101900 */
[----:B------:R-:W5:Y:S04]  /*af20*/  LD.E.64 R40, desc[UR4][R116.64+0x148] ;  /* 0x0001480474287980 */ /* 0x000f68000c101b00 */
[----:B------:R-:W5:Y:S01]  /*af30*/  LD.E.64 R38, desc[UR4][R116.64+0x150] ;  /* 0x0001500474267980 */ /* 0x000f62000c101b00 */
[----:B--2---:R-:W-:-:S04]  /*af40*/  ISETP.NE.U32.AND P1, PT, R2, RZ, PT ;  /* 0x000000ff0200720c */ /* 0x004fc80003f25070 */
[----:B------:R-:W-:-:S13]  /*af50*/  ISETP.NE.AND.EX P1, PT, R3, RZ, PT, P1 ;  /* 0x000000ff0300720c */ /* 0x000fda0003f25310 */
[----:B------:R-:W-:Y:S01]  /*af60*/  @P1 LEA R4, P0, R205, R2, 0x2 ;  /* 0x00000002cd041211 */ /* 0x000fe200078010ff */
[----:B------:R-:W-:-:S03]  /*af70*/  IMAD.MOV.U32 R2, RZ, RZ, RZ ;  /* 0x000000ffff027224 */ /* 0x000fc600078e00ff */
[----:B------:R-:W-:-:S05]  /*af80*/  @P1 LEA.HI.X R5, R205, R3, R78, 0x2, P0 ;  /* 0x00000003cd051211 */ /* 0x000fca00000f144e */
[----:B------:R1:W2:Y:S01]  /*af90*/  @P1 LD.E R2, desc[UR4][R4.64] ;  /* 0x0000000404021980 */ /* 0x0002a2000c101900 */
[----:B------:R-:W-:-:S04]  /*afa0*/  LEA.HI R3, R9, R9, RZ, 0x1 ;  /* 0x0000000909037211 */ /* 0x000fc800078f08ff */
[----:B------:R-:W-:Y:S02]  /*afb0*/  SHF.R.S32.HI R3, RZ, 0x1, R3 ;  /* 0x00000001ff037819 */ /* 0x000fe40000011403 */
[----:B---3--:R-:W-:Y:S01]  /*afc0*/  ISETP.NE.AND P5, PT, R0, RZ, PT ;  /* 0x000000ff0000720c */ /* 0x008fe20003fa5270 */
        /* <DEDUP_REMOVED lines=51> */
[----:B----4-:R-:W-:Y:S01]  /*b300*/  LOP3.LUT R23, R4, 0xffff0000, RZ, 0xc0, !PT ;  /* 0xffff000004177812 */ /* 0x010fe200078ec0ff */
        /* <DEDUP_REMOVED lines=25> */
.L_x_1506:
[----:B------:R-:W-:Y:S05]  /*b4a0*/  BSYNC B0 ;  /* 0x0000000000007941 */ /* 0x000fea0003800000 */
.L_x_1505:
[----:B-----5:R3:W-:Y:S04]  /*b4b0*/  STS.64 [R208], R16 ;  /* 0x00000010d0007388 */ /* 0x0207e80000000a00 */
[----:B------:R3:W-:Y:S02]  /*b4c0*/  STS.64 [R208+0x8], R18 ;  /* 0x00000812d0007388 */ /* 0x0007e40000000a00 */
.L_x_1504:
[----:B------:R-:W-:Y:S05]  /*b4d0*/  BSYNC B1 ;  /* 0x0000000000017941 */ /* 0x000fea0003800000 */
.L_x_1503:
        /* <DEDUP_REMOVED lines=18> */
[----:B--2---:R-:W-:Y:S02]  /*b600*/  LOP3.LUT R21, R2, 0xffff0000, RZ, 0xc0, !PT ;  /* 0xffff000002157812 */ /* 0x004fe400078ec0ff */
        /* <DEDUP_REMOVED lines=27> */
.L_x_1510:
[----:B------:R-:W-:Y:S05]  /*b7c0*/  BSYNC B0 ;  /* 0x0000000000007941 */ /* 0x000fea0003800000 */
.L_x_1509:
[----:B-----5:R1:W-:Y:S02]  /*b7d0*/  STS.128 [R208+0x1000], R16 ;  /* 0x00100010d0007388 */ /* 0x0203e40000000c00 */
.L_x_1508:
[----:B------:R-:W-:Y:S05]  /*b7e0*/  BSYNC B1 ;  /* 0x0000000000017941 */ /* 0x000fea0003800000 */
.L_x_1507:
        /* <DEDUP_REMOVED lines=45> */
.L_x_1512:
[----:B------:R-:W-:Y:S05]  /*bac0*/  BSYNC B0 ;  /* 0x0000000000007941 */ /* 0x000fea0003800000 */
.L_x_1511:
[----:B-----5:R3:W-:Y:S02]  /*bad0*/  STS.128 [R208+0x2000], R16 ;  /* 0x00200010d0007388 */ /* 0x0207e40000000c00 */
.L_x_1502:
[----:B------:R-:W-:Y:S05]  /*bae0*/  BSYNC B2 ;  /* 0x0000000000027941 */ /* 0x000fea0003800000 */
.L_x_1501:
        /* <DEDUP_REMOVED lines=27> */
[C---:B------:R-:W-:Y:S02]  /*bca0*/  LOP3.LUT R20, R19.reuse, 0xffff0000, RZ, 0xc0, !PT ;  /* 0xffff000013147812 */ /* 0x040fe400078ec0ff */
[----:B------:R-:W-:Y:S02]  /*bcb0*/  SHF.L.U32 R22, R19, 0x10, RZ ;  /* 0x0000001013167819 */ /* 0x000fe400000006ff */
[----:B------:R-:W-:Y:S02]  /*bcc0*/  LOP3.LUT R18, R18, 0xffff0000, RZ, 0xc0, !PT ;  /* 0xffff000012127812 */ /* 0x000fe400078ec0ff */
[----:B---3--:R-:W-:Y:S02]  /*bcd0*/  LOP3.LUT R17, R2, 0xffff0000, RZ, 0xc0, !PT ;  /* 0xffff000002117812 */ /* 0x008fe400078ec0ff */
[C---:B------:R-:W-:Y:S01]  /*bce0*/  LOP3.LUT R16, R3.reuse, 0xffff0000, RZ, 0xc0, !PT ;  /* 0xffff000003107812 */ /* 0x040fe200078ec0ff */
[----:B------:R-:W-:Y:S01]  /*bcf0*/  IMAD.U32 R3, R3, 0x10000, RZ ;  /* 0x0001000003037824 */ /* 0x000fe200078e00ff */
[----:B--2---:R-:W-:Y:S01]  /*bd00*/  LOP3.LUT R21, R4, 0xffff0000, RZ, 0xc0, !PT ;  /* 0xffff000004157812 */ /* 0x004fe200078ec0ff */
[----:B------:R-:W-:Y:S01]  /*bd10*/  FMUL.FTZ R15, R0, R17 ;  /* 0x00000011000f7220 */ /* 0x000fe20000410000 */
[C---:B------:R-:W-:Y:S01]  /*bd20*/  LOP3.LUT R19, R5.reuse, 0xffff0000, RZ, 0xc0, !PT ;  /* 0xffff000005137812 */ /* 0x040fe200078ec0ff */
[-C--:B------:R-:W-:Y:S01]  /*bd30*/  FMUL.FTZ R25, R20, R16.reuse ;  /* 0x0000001014197220 */ /* 0x080fe20000410000 */
[----:B------:R-:W-:Y:S01]  /*bd40*/  SHF.L.U32 R5, R5, 0x10, RZ ;  /* 0x0000001005057819 */ /* 0x000fe200000006ff */
[-C--:B------:R-:W-:Y:S01]  /*bd50*/  FMUL.FTZ R0, R0, R21.reuse ;  /* 0x0000001500007220 */ /* 0x080fe20000410000 */
[----:B------:R-:W-:Y:S01]  /*bd60*/  FFMA.FTZ R15, R12, R21, -R15 ;  /* 0x000000150c0f7223 */ /* 0x000fe2000001080f */
[----:B------:R-:W-:Y:S01]  /*bd70*/  FFMA.FTZ R25, R22, R19, -R25 ;  /* 0x0000001316197223 */ /* 0x000fe20000010819 */
[----:B------:R-:W-:Y:S01]  /*bd80*/  SHF.L.U32 R21, R4, 0x10, RZ ;  /* 0x0000001004157819 */ /* 0x000fe200000006ff */
[----:B------:R-:W-:Y:S01]  /*bd90*/  FFMA.FTZ R0, R12, R17, R0 ;  /* 0x000000110c007223 */ /* 0x000fe20000010000 */
[----:B------:R-:W-:Y:S01]  /*bda0*/  FMUL.FTZ R17, R20, R19 ;  /* 0x0000001314117220 */ /* 0x000fe20000410000 */
[----:B------:R-:W-:Y:S01]  /*bdb0*/  SHF.L.U32 R19, R2, 0x10, RZ ;  /* 0x0000001002137819 */ /* 0x000fe200000006ff */
[C---:B------:R-:W-:Y:S01]  /*bdc0*/  FMUL.FTZ R2, R18.reuse, R3 ;  /* 0x0000000312027220 */ /* 0x040fe20000410000 */
[----:B------:R-:W-:Y:S01]  /*bdd0*/  FMUL.FTZ R18, R18, R5 ;  /* 0x0000000512127220 */ /* 0x000fe20000410000 */
[----:B------:R-:W-:Y:S01]  /*bde0*/  FFMA.FTZ R16, R22, R16, R17 ;  /* 0x0000001016107223 */ /* 0x000fe20000010011 */
[----:B------:R-:W-:Y:S01]  /*bdf0*/  F2FP.BF16.F32.PACK_AB R0, R0, R15 ;  /* 0x0000000f0000723e */ /* 0x000fe200000010ff */
[C---:B------:R-:W-:Y:S01]  /*be00*/  FMUL.FTZ R17, R24.reuse, R19 ;  /* 0x0000001318117220 */ /* 0x040fe20000410000 */
[----:B------:R-:W-:Y:S01]  /*be10*/  FMUL.FTZ R24, R24, R21 ;  /* 0x0000001518187220 */ /* 0x000fe20000410000 */
[C---:B------:R-:W-:Y:S01]  /*be20*/  FFMA.FTZ R2, R23.reuse, R5, -R2 ;  /* 0x0000000517027223 */ /* 0x040fe20000010802 */
[----:B------:R-:W-:Y:S01]  /*be30*/  FFMA.FTZ R3, R23, R3, R18 ;  /* 0x0000000317037223 */ /* 0x000fe20000010012 */
[C---:B------:R-:W-:Y:S01]  /*be40*/  FFMA.FTZ R17, R14.reuse, R21, -R17 ;  /* 0x000000150e117223 */ /* 0x040fe20000010811 */
[----:B------:R-:W-:Y:S01]  /*be50*/  FFMA.FTZ R24, R14, R19, R24 ;  /* 0x000000130e187223 */ /* 0x000fe20000010018 */
[----:B------:R-:W-:-:S02]  /*be60*/  F2FP.BF16.F32.PACK_AB R19, R16, R25 ;  /* 0x000000191013723e */ /* 0x000fc400000010ff */
[----:B------:R-:W-:Y:S02]  /*be70*/  F2FP.BF16.F32.PACK_AB R18, R3, R2 ;  /* 0x000000020312723e */ /* 0x000fe400000010ff */
[----:B------:R-:W-:Y:S02]  /*be80*/  F2FP.BF16.F32.PACK_AB R16, R24, R17 ;  /* 0x000000111810723e */ /* 0x000fe400000010ff */
[----:B------:R-:W-:Y:S02]  /*be90*/  MOV R17, R0 ;  /* 0x0000000000117202 */ /* 0x000fe40000000f00 */
.L_x_1517:
[----:B------:R-:W-:Y:S05]  /*bea0*/  BSYNC B0 ;  /* 0x0000000000007941 */ /* 0x000fea0003800000 */
.L_x_1516:
[----:B-----5:R3:W-:Y:S02]  /*beb0*/  STS.128 [R208+0x800], R16 ;  /* 0x00080010d0007388 */ /* 0x0207e40000000c00 */
.L_x_1515:
[----:B------:R-:W-:Y:S05]  /*bec0*/  BSYNC B1 ;  /* 0x0000000000017941 */ /* 0x000fea0003800000 */
.L_x_1514:
        /* <DEDUP_REMOVED lines=10> */
[----:B-----5:R-:W-:Y:S01]  /*bf70*/  SHF.L.U32 R12, R16, 0x10, RZ ;  /* 0x00000010100c7819 */ /* 0x020fe200000006ff */
        /* <DEDUP_REMOVED lines=8> */
[----:B------:R-:W-:Y:S02]  /*c000*/  LOP3.LUT R15, R3, 0xffff0000, RZ, 0xc0, !PT ;  /* 0xffff0000030f7812 */ /* 0x000fe400078ec0ff */
[----:B--2---:R-:W-:Y:S01]  /*c010*/  LOP3.LUT R19, R4, 0xffff0000, RZ, 0xc0, !PT ;  /* 0xffff000004137812 */ /* 0x004fe200078ec0ff */
[----:B------:R-:W-:Y:S01]  /*c020*/  FMUL.FTZ R14, R0, R16 ;  /* 0x00000010000e7220 */ /* 0x000fe20000410000 */
        /* <DEDUP_REMOVED lines=10> */
[----:B------:R-:W-:Y:S01]  /*c0d0*/  FFMA.FTZ R29, R22, R17, -R29 ;  /* 0x00000011161d7223 */ /* 0x000fe2000001081d */
        /* <DEDUP_REMOVED lines=13> */
.L_x_1521:
[----:B------:R-:W-:Y:S05]  /*c1b0*/  BSYNC B0 ;  /* 0x0000000000007941 */ /* 0x000fea0003800000 */
.L_x_1520:
[----:B-----5:R3:W-:Y:S02]  /*c1c0*/  STS.128 [R208+0x1800], R16 ;  /* 0x00180010d0007388 */ /* 0x0207e40000000c00 */
.L_x_1519:
[----:B------:R-:W-:Y:S05]  /*c1d0*/  BSYNC B1 ;  /* 0x0000000000017941 */ /* 0x000fea0003800000 */
.L_x_1518:
[----:B------:R-:W-:-:S13]  /*c1e0*/  ISETP.GE.AND P0, PT, R10, R13, PT ;  /* 0x0000000d0a00720c */ /* 0x000fda0003f06270 */
[----:B------:R1:W-:Y:S01]  /*c1f0*/  @P0 STS.128 [R208+0x2800], RZ ;  /* 0x002800ffd0000388 */ /* 0x0003e20000000c00 */
[----:B------:R-:W-:Y:S05]  /*c200*/  @P0 BRA `(.L_x_1513) ;  /* 0x0000002800600947 */ /* 0x000fea0003800000 */
[----:B-1----:R-:W5:Y:S01]  /*c210*/  LD.E.128 R36, desc[UR4][R36.64+0x80] ;  /* 0x0000800424247980 */ /* 0x002f62000c101d00 */
[----:B------:R-:W-:Y:S01]  /*c220*/  ISETP.GE.AND P0, PT, R10, R9, PT ;  /* 0x000000090a00720c */ /* 0x000fe20003f06270 */
[----:B------:R-:W-:-:S12]  /*c230*/  BSSY B0, `(.L_x_1522) ;  /* 0x0000028000007945 */ /* 0x000fd80003800000 */
[----:B------:R-:W-:Y:S05]  /*c240*/  @P0 BRA `(.L_x_1523) ;  /* 0x0000000000980947 */ /* 0x000fea0003800000 */
[----:B------:R-:W2:Y:S04]  /*c250*/  LD.E.64 R2, desc[UR4][R26.64+0x40] ;  /* 0x000040041a027980 */ /* 0x000ea8000c101b00 */
[----:B------:R-:W4:Y:S01]  /*c260*/  LD.E.64 R4, desc[UR4][R6.64+0x40] ;  /* 0x0000400406047980 */ /* 0x000f22000c101b00 */
[----:B-----5:R-:W-:Y:S01]  /*c270*/  LOP3.LUT R0, R37, 0xffff0000, RZ, 0xc0, !PT ;  /* 0xffff000025007812 */ /* 0x020fe200078ec0ff */
[----:B------:R-:W-:Y:S01]  /*c280*/  IMAD.U32 R15, R38, 0x10000, RZ ;  /* 0x00010000260f7824 */ /* 0x000fe200078e00ff */
[----:B------:R-:W-:Y:S02]  /*c290*/  LOP3.LUT R14, R39, 0xffff0000, RZ, 0xc0, !PT ;  /* 0xffff0000270e7812 */ /* 0x000fe400078ec0ff */
[----:B------:R-:W-:Y:S02]  /*c2a0*/  SHF.L.U32 R9, R37, 0x10, RZ ;  /* 0x0000001025097819 */ /* 0x000fe400000006ff */
[----:B---3--:R-:W-:-:S02]  /*c2b0*/  SHF.L.U32 R16, R39, 0x10, RZ ;  /* 0x0000001027107819 */ /* 0x008fc400000006ff */
[C---:B------:R-:W-:Y:S02]  /*c2c0*/  SHF.L.U32 R10, R36.reuse, 0x10, RZ ;  /* 0x00000010240a7819 */ /* 0x040fe400000006ff */
[----:B------:R-:W-:Y:S02]  /*c2d0*/  LOP3.LUT R36, R36, 0xffff0000, RZ, 0xc0, !PT ;  /* 0xffff000024247812 */ /* 0x000fe400078ec0ff */
[----:B------:R-:W-:Y:S02]  /*c2e0*/  LOP3.LUT R38, R38, 0xffff0000, RZ, 0xc0, !PT ;  /* 0xffff000026267812 */ /* 0x000fe400078ec0ff */
[----:B--2---:R-:W-:Y:S02]  /*c2f0*/  LOP3.LUT R12, R2, 0xffff0000, RZ, 0xc0, !PT ;  /* 0xffff0000020c7812 */ /* 0x004fe400078ec0ff */
[----:B------:R-:W-:Y:S02]  /*c300*/  LOP3.LUT R11, R3, 0xffff0000, RZ, 0xc0, !PT ;  /* 0xffff0000030b7812 */ /* 0x000fe400078ec0ff */
[----:B----4-:R-:W-:Y:S01]  /*c310*/  LOP3.LUT R13, R4, 0xffff0000, RZ, 0xc0, !PT ;  /* 0xffff0000040d7812 */ /* 0x010fe200078ec0ff */
[-C--:B------:R-:W-:Y:S01]  /*c320*/  FMUL.FTZ R6, R0, R12.reuse ;  /* 0x0000000c00067220 */ /* 0x080fe20000410000 */
[----:B------:R-:W-:Y:S01]  /*c330*/  LOP3.LUT R7, R5, 0xffff0000, RZ, 0xc0, !PT ;  /* 0xffff000005077812 */ /* 0x000fe200078ec0ff */
[----:B------:R-:W-:Y:S01]  /*c340*/  FMUL.FTZ R19, R14, R11 ;  /* 0x0000000b0e137220 */ /* 0x000fe20000410000 */
[----:B------:R-:W-:Y:S01]  /*c350*/  SHF.L.U32 R3, R3, 0x10, RZ ;  /* 0x0000001003037819 */ /* 0x000fe200000006ff */
[-C--:B------:R-:W-:Y:S01]  /*c360*/  FMUL.FTZ R17, R0, R13.reuse ;  /* 0x0000000d00117220 */ /* 0x080fe20000410000 */
[----:B------:R-:W-:Y:S01]  /*c370*/  FFMA.FTZ R6, R9, R13, -R6 ;  /* 0x0000000d09067223 */ /* 0x000fe20000010806 */
[-C--:B------:R-:W-:Y:S01]  /*c380*/  FFMA.FTZ R19, R16, R7.reuse, -R19 ;  /* 0x0000000710137223 */ /* 0x080fe20000010813 */
[----:B------:R-:W-:Y:S01]  /*c390*/  SHF.L.U32 R5, R5, 0x10, RZ ;  /* 0x0000001005057819 */ /* 0x000fe200000006ff */
[----:B------:R-:W-:Y:S01]  /*c3a0*/  FFMA.FTZ R17, R9, R12, R17 ;  /* 0x0000000c09117223 */ /* 0x000fe20000010011 */
[----:B------:R-:W-:Y:S01]  /*c3b0*/  FMUL.FTZ R9, R14, R7 ;  /* 0x000000070e097220 */ /* 0x000fe20000410000 */
[----:B------:R-:W-:Y:S01]  /*c3c0*/  SHF.L.U32 R7, R2, 0x10, RZ ;  /* 0x0000001002077819 */ /* 0x000fe200000006ff */
[----:B------:R-:W-:-:S02]  /*c3d0*/  IMAD.U32 R13, R4, 0x10000, RZ ;  /* 0x00010000040d7824 */ /* 0x000fc400078e00ff */
[----:B------:R-:W-:Y:S01]  /*c3e0*/  FMUL.FTZ R0, R38, R3 ;  /* 0x0000000326007220 */ /* 0x000fe20000410000 */
[----:B------:R-:W-:Y:S01]  /*c3f0*/  FFMA.FTZ R16, R16, R11, R9 ;  /* 0x0000000b10107223 */ /* 0x000fe20000010009 */
[----:B------:R-:W-:Y:S01]  /*c400*/  FMUL.FTZ R38, R38, R5 ;  /* 0x0000000526267220 */ /* 0x000fe20000410000 */
[C---:B------:R-:W-:Y:S01]  /*c410*/  FMUL.FTZ R9, R36.reuse, R7 ;  /* 0x0000000724097220 */ /* 0x040fe20000410000 */
[----:B------:R-:W-:Y:S01]  /*c420*/  FMUL.FTZ R36, R36, R13 ;  /* 0x0000000d24247220 */ /* 0x000fe20000410000 */
[C---:B------:R-:W-:Y:S01]  /*c430*/  FFMA.FTZ R0, R15.reuse, R5, -R0 ;  /* 0x000000050f007223 */ /* 0x040fe20000010800 */
[----:B------:R-:W-:Y:S01]  /*c440*/  FFMA.FTZ R3, R15, R3, R38 ;  /* 0x000000030f037223 */ /* 0x000fe20000010026 */
[C---:B------:R-:W-:Y:S01]  /*c450*/  FFMA.FTZ R9, R10.reuse, R13, -R9 ;  /* 0x0000000d0a097223 */ /* 0x040fe20000010809 */
[----:B------:R-:W-:Y:S01]  /*c460*/  FFMA.FTZ R36, R10, R7, R36 ;  /* 0x000000070a247223 */ /* 0x000fe20000010024 */
[----:B------:R-:W-:Y:S02]  /*c470*/  F2FP.BF16.F32.PACK_AB R37, R17, R6 ;  /* 0x000000061125723e */ /* 0x000fe400000010ff */
[----:B------:R-:W-:-:S02]  /*c480*/  F2FP.BF16.F32.PACK_AB R39, R16, R19 ;  /* 0x000000131027723e */ /* 0x000fc400000010ff */
[----:B------:R-:W-:Y:S02]  /*c490*/  F2FP.BF16.F32.PACK_AB R36, R36, R9 ;  /* 0x000000092424723e */ /* 0x000fe400000010ff */
[----:B------:R-:W-:Y:S02]  /*c4a0*/  F2FP.BF16.F32.PACK_AB R38, R3, R0 ;  /* 0x000000000326723e */ /* 0x000fe400000010ff */
.L_x_1523:
[----:B------:R-:W-:Y:S05]  /*c4b0*/  BSYNC B0 ;  /* 0x0000000000007941 */ /* 0x000fea0003800000 */
.L_x_1522:
[----:B-----5:R1:W-:Y:S01]  /*c4c0*/  STS.128 [R208+0x2800], R36 ;  /* 0x00280024d0007388 */ /* 0x0203e20000000c00 */
[----:B------:R-:W-:Y:S05]  /*c4d0*/  BRA `(.L_x_1513) ;  /* 0x0000002400ac7947 */ /* 0x000fea0003800000 */
.L_x_1500:
        /* <DEDUP_REMOVED lines=19> */
[----:B------:R-:W-:Y:S01]  /*c610*/  LEA.HI.X.SX32 R17, R2, R33, 0x1, P1 ;  /* 0x0000002102117211 */ /* 0x000fe200008f0eff */
[----:B------:R-:W-:Y:S01]  /*c620*/  IMAD.MOV.U32 R2, RZ, RZ, RZ ;  /* 0x000000ffff027224 */ /* 0x000fe200078e00ff */
[----:B------:R-:W-:Y:S01]  /*c630*/  LEA R16, P1, R19, R38, 0x1 ;  /* 0x0000002613107211 */ /* 0x000fe200078208ff */
[----:B------:R-:W3:Y:S01]  /*c640*/  LD.E.128 R4, desc[UR4][R4.64] ;  /* 0x0000000404047980 */ /* 0x000ee2000c101d00 */
[----:B------:R-:W-:Y:S02]  /*c650*/  @P0 IADD3 R2, -R3, RZ, RZ ;  /* 0x000000ff03020210 */ /* 0x000fe40007ffe1ff */
[----:B------:R-:W-:Y:S02]  /*c660*/  LEA.HI.X R17, R19, R39, R17, 0x1, P1 ;  /* 0x0000002713117211 */ /* 0x000fe400008f0c11 */
[----:B------:R-:W-:-:S04]  /*c670*/  IADD3 R23, P1, R2, R31, RZ ;  /* 0x0000001f02177210 */ /* 0x000fc80007f3e0ff */
[----:B------:R-:W4:Y:S01]  /*c680*/  LD.E.128 R16, desc[UR4][R16.64] ;  /* 0x0000000410107980 */ /* 0x000f22000c101d00 */
[----:B------:R-:W-:Y:S02]  /*c690*/  LEA.HI.X.SX32 R21, R2, R33, 0x1, P1 ;  /* 0x0000002102157211 */ /* 0x000fe400008f0eff */
[----:B------:R-:W-:-:S04]  /*c6a0*/  LEA R20, P1, R23, R40, 0x1 ;  /* 0x0000002817147211 */ /* 0x000fc800078208ff */
[----:B------:R-:W-:-:S06]  /*c6b0*/  LEA.HI.X R21, R23, R41, R21, 0x1, P1 ;  /* 0x0000002917157211 */ /* 0x000fcc00008f0c15 */
[----:B------:R-:W2:Y:S01]  /*c6c0*/  LD.E.128 R20, desc[UR4][R20.64] ;  /* 0x0000000414147980 */ /* 0x000ea2000c101d00 */
        /* <DEDUP_REMOVED lines=11> */
[C---:B------:R-:W-:Y:S02]  /*c780*/  SHF.L.U32 R4, R5.reuse, 0x10, RZ ;  /* 0x0000001005047819 */ /* 0x040fe400000006ff */
[----:B------:R-:W-:Y:S02]  /*c790*/  LOP3.LUT R44, R5, 0xffff0000, RZ, 0xc0, !PT ;  /* 0xffff0000052c7812 */ /* 0x000fe400078ec0ff */
[C---:B------:R-:W-:Y:S02]  /*c7a0*/  SHF.L.U32 R5, R7.reuse, 0x10, RZ ;  /* 0x0000001007057819 */ /* 0x040fe400000006ff */
[----:B------:R-:W-:Y:S01]  /*c7b0*/  LOP3.LUT R47, R7, 0xffff0000, RZ, 0xc0, !PT ;  /* 0xffff0000072f7812 */ /* 0x000fe200078ec0ff */
[C---:B----4-:R-:W-:Y:S01]  /*c7c0*/  IMAD.U32 R46, R16.reuse, 0x10000, RZ ;  /* 0x00010000102e7824 */ /* 0x050fe200078e00ff */
[----:B------:R-:W-:Y:S01]  /*c7d0*/  LOP3.LUT R45, R16, 0xffff0000, RZ, 0xc0, !PT ;  /* 0xffff0000102d7812 */ /* 0x000fe200078ec0ff */
[----:B------:R-:W-:Y:S01]  /*c7e0*/  IMAD.U32 R49, R18, 0x10000, RZ ;  /* 0x0001000012317824 */ /* 0x000fe200078e00ff */
[C---:B------:R-:W-:Y:S01]  /*c7f0*/  SHF.L.U32 R7, R17.reuse, 0x10, RZ ;  /* 0x0000001011077819 */ /* 0x040fe200000006ff */
        /* <DEDUP_REMOVED lines=11> */
[----:B------:R-:W-:Y:S01]  /*c8b0*/  @!P0 FADD.FTZ R49, -R49, -RZ ;  /* 0x800000ff31318221 */ /* 0x000fe20000010100 */
[----:B------:R-:W-:Y:S01]  /*c8c0*/  @!P0 FADD.FTZ R18, -R18, -RZ ;  /* 0x800000ff12128221 */ /* 0x000fe20000010100 */
[----:B------:R-:W-:Y:S01]  /*c8d0*/  FMUL.FTZ R7, R4, R7 ;  /* 0x0000000704077220 */ /* 0x000fe20000410000 */
[----:B------:R-:W-:Y:S01]  /*c8e0*/  FMUL.FTZ R6, R6, R17 ;  /* 0x0000001106067220 */ /* 0x000fe20000410000 */
[----:B------:R-:W-:Y:S01]  /*c8f0*/  FMUL.FTZ R5, R5, R16 ;  /* 0x0000001005057220 */ /* 0x000fe20000410000 */
[C---:B--2---:R-:W-:Y:S01]  /*c900*/  IMAD.U32 R17, R20.reuse, 0x10000, RZ ;  /* 0x0001000014117824 */ /* 0x044fe200078e00ff */
[----:B------:R-:W-:Y:S01]  /*c910*/  LOP3.LUT R16, R20, 0xffff0000, RZ, 0xc0, !PT ;  /* 0xffff000014107812 */ /* 0x000fe200078ec0ff */
[----:B------:R-:W-:Y:S01]  /*c920*/  FMUL.FTZ R47, R47, R18 ;  /* 0x000000122f2f7220 */ /* 0x000fe20000410000 */
[----:B------:R-:W-:Y:S01]  /*c930*/  SHF.L.U32 R4, R21, 0x10, RZ ;  /* 0x0000001015047819 */ /* 0x000fe200000006ff */
[C---:B------:R-:W-:Y:S01]  /*c940*/  IMAD.U32 R20, R22.reuse, 0x10000, RZ ;  /* 0x0001000016147824 */ /* 0x040fe200078e00ff */
[----:B------:R-:W-:Y:S01]  /*c950*/  LOP3.LUT R19, R22, 0xffff0000, RZ, 0xc0, !PT ;  /* 0xffff000016137812 */ /* 0x000fe200078ec0ff */
[----:B------:R-:W-:Y:S01]  /*c960*/  FMUL.FTZ R27, R27, R46 ;  /* 0x0000002e1b1b7220 */ /* 0x000fe20000410000 */
[----:B------:R-:W-:Y:S01]  /*c970*/  LOP3.LUT R21, R21, 0xffff0000, RZ, 0xc0, !PT ;  /* 0xffff000015157812 */ /* 0x000fe200078ec0ff */
[----:B------:R-:W-:Y:S01]  /*c980*/  FMUL.FTZ R45, R26, R45 ;  /* 0x0000002d1a2d7220 */ /* 0x000fe20000410000 */
[C---:B------:R-:W-:Y:S01]  /*c990*/  SHF.L.U32 R18, R23.reuse, 0x10, RZ ;  /* 0x0000001017127819 */ /* 0x040fe200000006ff */
        /* <DEDUP_REMOVED lines=15> */
.L_x_1529:
[----:B------:R-:W-:Y:S05]  /*ca90*/  BSYNC B0 ;  /* 0x0000000000007941 */ /* 0x000fea0003800000 */
.L_x_1528:
[----:B-----5:R3:W-:Y:S04]  /*caa0*/  STS.64 [R208], R24 ;  /* 0x00000018d0007388 */ /* 0x0207e80000000a00 */
[----:B------:R3:W-:Y:S02]  /*cab0*/  STS.64 [R208+0x8], R26 ;  /* 0x0000081ad0007388 */ /* 0x0007e40000000a00 */
.L_x_1527:
[----:B------:R-:W-:Y:S05]  /*cac0*/  BSYNC B1 ;  /* 0x0000000000017941 */ /* 0x000fea0003800000 */
.L_x_1526:
        /* <DEDUP_REMOVED lines=18> */
[----:B------:R-:W2:Y:S01]  /*cbf0*/  LD.E.128 R4, desc[UR4][R4.64+0x40] ;  /* 0x0000400404047980 */ /* 0x000ea2000c101d00 */
[----:B------:R-:W-:Y:S02]  /*cc00*/  @P0 IADD3 R2, -R3, RZ, RZ ;  /* 0x000000ff03020210 */ /* 0x000fe40007ffe1ff */
[----:B------:R-:W-:Y:S02]  /*cc10*/  LEA.HI.X R17, R19, R39, R17, 0x1, P1 ;  /* 0x0000002713117211 */ /* 0x000fe400008f0c11 */
[----:B------:R-:W-:-:S04]  /*cc20*/  IADD3 R23, P1, R2, R31, RZ ;  /* 0x0000001f02177210 */ /* 0x000fc80007f3e0ff */
[----:B------:R-:W4:Y:S01]  /*cc30*/  LD.E.128 R16, desc[UR4][R16.64+0x40] ;  /* 0x0000400410107980 */ /* 0x000f22000c101d00 */
[----:B------:R-:W-:Y:S02]  /*cc40*/  LEA.HI.X.SX32 R21, R2, R33, 0x1, P1 ;  /* 0x0000002102157211 */ /* 0x000fe400008f0eff */
[----:B------:R-:W-:-:S04]  /*cc50*/  LEA R20, P1, R23, R40, 0x1 ;  /* 0x0000002817147211 */ /* 0x000fc800078208ff */
[----:B------:R-:W-:-:S06]  /*cc60*/  LEA.HI.X R21, R23, R41, R21, 0x1, P1 ;  /* 0x0000002917157211 */ /* 0x000fcc00008f0c15 */
[----:B------:R-:W3:Y:S01]  /*cc70*/  LD.E.128 R20, desc[UR4][R20.64+0x40] ;  /* 0x0000400414147980 */ /* 0x000ee2000c101d00 */
        /* <DEDUP_REMOVED lines=8> */
[C---:B--2---:R-:W-:Y:S01]  /*cd00*/  IMAD.U32 R27, R4.reuse, 0x10000, RZ ;  /* 0x00010000041b7824 */ /* 0x044fe200078e00ff */
        /* <DEDUP_REMOVED lines=26> */
[C---:B---3--:R-:W-:Y:S01]  /*ceb0*/  IMAD.U32 R17, R20.reuse, 0x10000, RZ ;  /* 0x0001000014117824 */ /* 0x048fe200078e00ff */
        /* <DEDUP_REMOVED lines=24> */
.L_x_1533:
[----:B------:R-:W-:Y:S05]  /*d040*/  BSYNC B0 ;  /* 0x0000000000007941 */ /* 0x000fea0003800000 */
.L_x_1532:
[----:B-----5:R1:W-:Y:S02]  /*d050*/  STS.128 [R208+0x1000], R24 ;  /* 0x00100018d0007388 */ /* 0x0203e40000000c00 */
.L_x_1531:
[----:B------:R-:W-:Y:S05]  /*d060*/  BSYNC B1 ;  /* 0x0000000000017941 */ /* 0x000fea0003800000 */
.L_x_1530:
        /* <DEDUP_REMOVED lines=16> */
[----:B------:R-:W3:Y:S03]  /*d170*/  LD.E.128 R4, desc[UR4][R4.64+0x80] ;  /* 0x0000800404047980 */ /* 0x000ee6000c101d00 */
[----:B------:R-:W-:Y:S01]  /*d180*/  LEA.HI.X R17, R17, R39, R2, 0x1, P1 ;  /* 0x0000002711117211 */ /* 0x000fe200008f0c02 */
[----:B------:R-:W-:Y:S01]  /*d190*/  IMAD.MOV.U32 R2, RZ, RZ, RZ ;  /* 0x000000ffff027224 */ /* 0x000fe200078e00ff */
[----:B------:R-:W-:-:S04]  /*d1a0*/  @P0 IADD3 R2, -R3, RZ, RZ ;  /* 0x000000ff03020210 */ /* 0x000fc80007ffe1ff */
[C---:B------:R-:W-:Y:S01]  /*d1b0*/  IADD3 R23, P1, R2.reuse, R31, RZ ;  /* 0x0000001f02177210 */ /* 0x040fe20007f3e0ff */
[----:B------:R-:W4:Y:S03]  /*d1c0*/  LD.E.128 R16, desc[UR4][R16.64+0x80] ;  /* 0x0000800410107980 */ /* 0x000f26000c101d00 */
[----:B------:R-:W-:Y:S02]  /*d1d0*/  LEA.HI.X.SX32 R21, R2, R33, 0x1, P1 ;  /* 0x0000002102157211 */ /* 0x000fe400008f0eff */
[----:B------:R-:W-:-:S04]  /*d1e0*/  LEA R20, P1, R23, R40, 0x1 ;  /* 0x0000002817147211 */ /* 0x000fc800078208ff */
        /* <DEDUP_REMOVED lines=14> */
[----:B-12---:R-:W-:Y:S02]  /*d2d0*/  LOP3.LUT R42, R5, 0xffff0000, RZ, 0xc0, !PT ;  /* 0xffff0000052a7812 */ /* 0x006fe400078ec0ff */
        /* <DEDUP_REMOVED lines=22> */
[C---:B------:R-:W-:Y:S01]  /*d440*/  IMAD.U32 R17, R20.reuse, 0x10000, RZ ;  /* 0x0001000014117824 */ /* 0x040fe200078e00ff */
        /* <DEDUP_REMOVED lines=24> */
.L_x_1535:
[----:B------:R-:W-:Y:S05]  /*d5d0*/  BSYNC B0 ;  /* 0x0000000000007941 */ /* 0x000fea0003800000 */
.L_x_1534:
[----:B-----5:R3:W-:Y:S02]  /*d5e0*/  STS.128 [R208+0x2000], R24 ;  /* 0x00200018d0007388 */ /* 0x0207e40000000c00 */
.L_x_1525:
[----:B------:R-:W-:Y:S05]  /*d5f0*/  BSYNC B2 ;  /* 0x0000000000027941 */ /* 0x000fea0003800000 */
.L_x_1524:
        /* <DEDUP_REMOVED lines=18> */
[----:B------:R-:W-:-:S03]  /*d720*/  @P0 IMAD.MOV R15, RZ, RZ, -R3 ;  /* 0x000000ffff0f0224 */ /* 0x000fc600078e0a03 */
[----:B------:R-:W-:-:S04]  /*d730*/  IADD3 R19, P1, R17, R12, RZ ;  /* 0x0000000c11137210 */ /* 0x000fc80007f3e0ff */
[----:B------:R-:W-:Y:S02]  /*d740*/  LEA.HI.X.SX32 R17, R17, R2, 0x1, P1 ;  /* 0x0000000211117211 */ /* 0x000fe400008f0eff */
[----:B------:R-:W-:-:S04]  /*d750*/  LEA R20, P1, R19, R38, 0x1 ;  /* 0x0000002613147211 */ /* 0x000fc800078208ff */
[----:B------:R-:W-:Y:S01]  /*d760*/  LEA.HI.X R21, R19, R39, R17, 0x1, P1 ;  /* 0x0000002713157211 */ /* 0x000fe200008f0c11 */
[----:B------:R-:W-:-:S04]  /*d770*/  IMAD.WIDE R16, R15, 0x2, R36 ;  /* 0x000000020f107825 */ /* 0x000fc800078e0224 */
[----:B------:R-:W-:Y:S01]  /*d780*/  IMAD.MOV.U32 R15, RZ, RZ, RZ ;  /* 0x000000ffff0f7224 */ /* 0x000fe200078e00ff */
[----:B------:R-:W-:Y:S01]  /*d790*/  @P0 IADD3 R15, -R3, RZ, RZ ;  /* 0x000000ff030f0210 */ /* 0x000fe20007ffe1ff */
[----:B------:R-:W2:Y:S03]  /*d7a0*/  LD.E.128 R20, desc[UR4][R20.64] ;  /* 0x0000000414147980 */ /* 0x000ea6000c101d00 */
[C---:B-1-3--:R-:W-:Y:S01]  /*d7b0*/  IADD3 R25, P1, R15.reuse, R12, RZ ;  /* 0x0000000c0f197210 */ /* 0x04afe20007f3e0ff */
[----:B------:R-:W3:Y:S03]  /*d7c0*/  LD.E.128 R16, desc[UR4][R16.64] ;  /* 0x0000000410107980 */ /* 0x000ee6000c101d00 */
[----:B------:R-:W-:Y:S02]  /*d7d0*/  LEA.HI.X.SX32 R2, R15, R2, 0x1, P1 ;  /* 0x000000020f027211 */ /* 0x000fe400008f0eff */
[----:B------:R-:W-:-:S04]  /*d7e0*/  LEA R24, P1, R25, R40, 0x1 ;  /* 0x0000002819187211 */ /* 0x000fc800078208ff */
[----:B------:R-:W-:-:S06]  /*d7f0*/  LEA.HI.X R25, R25, R41, R2, 0x1, P1 ;  /* 0x0000002919197211 */ /* 0x000fcc00008f0c02 */
[----:B------:R-:W4:Y:S01]  /*d800*/  LD.E.128 R24, desc[UR4][R24.64] ;  /* 0x0000000418187980 */ /* 0x000f22000c101d00 */
[C---:B-----5:R-:W-:Y:S01]  /*d810*/  LOP3.LUT R2, R5.reuse, 0xffff0000, RZ, 0xc0, !PT ;  /* 0xffff000005027812 */ /* 0x060fe200078ec0ff */
[----:B------:R-:W-:Y:S01]  /*d820*/  IMAD.U32 R15, R5, 0x10000, RZ ;  /* 0x00010000050f7824 */ /* 0x000fe200078e00ff */
[C---:B------:R-:W-:Y:S01]  /*d830*/  LOP3.LUT R5, R7.reuse, 0xffff0000, RZ, 0xc0, !PT ;  /* 0xffff000007057812 */ /* 0x040fe200078ec0ff */
[----:B------:R-:W-:Y:S01]  /*d840*/  IMAD.U32 R29, R7, 0x10000, RZ ;  /* 0x00010000071d7824 */ /* 0x000fe200078e00ff */
[----:B------:R-:W-:Y:S01]  /*d850*/  SHF.L.U32 R14, R6, 0x10, RZ ;  /* 0x00000010060e7819 */ /* 0x000fe200000006ff */
[C---:B------:R-:W-:Y:S01]  /*d860*/  IMAD.U32 R12, R4.reuse, 0x10000, RZ ;  /* 0x00010000040c7824 */ /* 0x040fe200078e00ff */
[----:B------:R-:W-:Y:S02]  /*d870*/  LOP3.LUT R4, R4, 0xffff0000, RZ, 0xc0, !PT ;  /* 0xffff000004047812 */ /* 0x000fe400078ec0ff */
[----:B------:R-:W-:Y:S01]  /*d880*/  LOP3.LUT R6, R6, 0xffff0000, RZ, 0xc0, !PT ;  /* 0xffff000006067812 */ /* 0x000fe200078ec0ff */
[C---:B--2---:R-:W-:Y:S01]  /*d890*/  IMAD.U32 R28, R20.reuse, 0x10000, RZ ;  /* 0x00010000141c7824 */ /* 0x044fe200078e00ff */
[----:B------:R-:W-:Y:S01]  /*d8a0*/  LOP3.LUT R20, R20, 0xffff0000, RZ, 0xc0, !PT ;  /* 0xffff000014147812 */ /* 0x000fe200078ec0ff */
[----:B------:R-:W-:Y:S01]  /*d8b0*/  IMAD.U32 R30, R22, 0x10000, RZ ;  /* 0x00010000161e7824 */ /* 0x000fe200078e00ff */
[C---:B------:R-:W-:Y:S01]  /*d8c0*/  SHF.L.U32 R7, R21.reuse, 0x10, RZ ;  /* 0x0000001015077819 */ /* 0x040fe200000006ff */
[----:B---3--:R-:W-:Y:S01]  /*d8d0*/  IMAD.U32 R45, R16, 0x10000, RZ ;  /* 0x00010000102d7824 */ /* 0x008fe200078e00ff */
[----:B------:R-:W-:Y:S01]  /*d8e0*/  LOP3.LUT R32, R21, 0xffff0000, RZ, 0xc0, !PT ;  /* 0xffff000015207812 */ /* 0x000fe200078ec0ff */
[----:B------:R-:W-:Y:S01]  /*d8f0*/  @!P0 FADD.FTZ R20, -R20, -RZ ;  /* 0x800000ff14148221 */ /* 0x000fe20000010100 */
        /* <DEDUP_REMOVED lines=13> */
[----:B------:R-:W-:Y:S01]  /*d9d0*/  FMUL.FTZ R43, R43, R20 ;  /* 0x000000142b2b7220 */ /* 0x000fe20000410000 */
[C---:B------:R-:W-:Y:S01]  /*d9e0*/  LOP3.LUT R34, R19.reuse, 0xffff0000, RZ, 0xc0, !PT ;  /* 0xffff000013227812 */ /* 0x040fe200078ec0ff */
[----:B------:R-:W-:Y:S01]  /*d9f0*/  FMUL.FTZ R16, R16, R7 ;  /* 0x0000000710107220 */ /* 0x000fe20000410000 */
[----:B------:R-:W-:Y:S01]  /*da00*/  SHF.L.U32 R18, R19, 0x10, RZ ;  /* 0x0000001013127819 */ /* 0x000fe200000006ff */
[C---:B----4-:R-:W-:Y:S01]  /*da10*/  IMAD.U32 R20, R24.reuse, 0x10000, RZ ;  /* 0x0001000018147824 */ /* 0x050fe200078e00ff */
[----:B------:R-:W-:Y:S01]  /*da20*/  LOP3.LUT R19, R24, 0xffff0000, RZ, 0xc0, !PT ;  /* 0xffff000018137812 */ /* 0x000fe200078ec0ff */
[----:B------:R-:W-:Y:S01]  /*da30*/  FMUL.FTZ R17, R17, R22 ;  /* 0x0000001611117220 */ /* 0x000fe20000410000 */
[----:B------:R-:W-:Y:S01]  /*da40*/  FMUL.FTZ R34, R34, R23 ;  /* 0x0000001722227220 */ /* 0x000fe20000410000 */
[----:B------:R-:W-:Y:S01]  /*da50*/  SHF.L.U32 R7, R25, 0x10, RZ ;  /* 0x0000001019077819 */ /* 0x000fe200000006ff */
[----:B------:R-:W-:Y:S01]  /*da60*/  FMUL.FTZ R49, R49, R32 ;  /* 0x0000002031317220 */ /* 0x000fe20000410000 */
[----:B------:R-:W-:Y:S01]  /*da70*/  LOP3.LUT R24, R25, 0xffff0000, RZ, 0xc0, !PT ;  /* 0xffff000019187812 */ /* 0x000fe200078ec0ff */
[----:B------:R-:W-:Y:S01]  /*da80*/  FMUL.FTZ R18, R18, R21 ;  /* 0x0000001512127220 */ /* 0x000fe20000410000 */
[C---:B------:R-:W-:Y:S01]  /*da90*/  IMAD.U32 R23, R26.reuse, 0x10000, RZ ;  /* 0x000100001a177824 */ /* 0x040fe200078e00ff */
[----:B------:R-:W-:Y:S01]  /*daa0*/  LOP3.LUT R22, R26, 0xffff0000, RZ, 0xc0, !PT ;  /* 0xffff00001a167812 */ /* 0x000fe200078ec0ff */
[----:B------:R-:W-:Y:S01]  /*dab0*/  @!P0 FADD.FTZ R28, -R28, -RZ ;  /* 0x800000ff1c1c8221 */ /* 0x000fe20000010100 */
[C---:B------:R-:W-:Y:S01]  /*dac0*/  SHF.L.U32 R21, R27.reuse, 0x10, RZ ;  /* 0x000000101b157819 */ /* 0x040fe200000006ff */
[----:B------:R-:W-:Y:S01]  /*dad0*/  @!P0 FADD.FTZ R30, -R30, -RZ ;  /* 0x800000ff1e1e8221 */ /* 0x000fe20000010100 */
[----:B------:R-:W-:Y:S01]  /*dae0*/  LOP3.LUT R26, R27, 0xffff0000, RZ, 0xc0, !PT ;  /* 0xffff00001b1a7812 */ /* 0x000fe200078ec0ff */
[----:B------:R-:W-:Y:S01]  /*daf0*/  FFMA.FTZ R7, R15, R7, R16 ;  /* 0x000000070f077223 */ /* 0x000fe20000010010 */
[----:B------:R-:W-:Y:S01]  /*db00*/  FFMA.FTZ R2, R2, R24, R49 ;  /* 0x0000001802027223 */ /* 0x000fe20000010031 */
[----:B------:R-:W-:Y:S01]  /*db10*/  FMUL.FTZ R45, R45, R28 ;  /* 0x0000001c2d2d7220 */ /* 0x000fe20000410000 */
[----:B------:R-:W-:Y:S01]  /*db20*/  FMUL.FTZ R47, R47, R30 ;  /* 0x0000001e2f2f7220 */ /* 0x000fe20000410000 */
[----:B------:R-:W-:Y:S01]  /*db30*/  FFMA.FTZ R18, R29, R21, R18 ;  /* 0x000000151d127223 */ /* 0x000fe20000010012 */
[----:B------:R-:W-:Y:S01]  /*db40*/  FFMA.FTZ R5, R5, R26, R34 ;  /* 0x0000001a05057223 */ /* 0x000fe20000010022 */
[----:B------:R-:W-:Y:S01]  /*db50*/  F2FP.BF16.F32.PACK_AB R7, R2, R7 ;  /* 0x000000070207723e */ /* 0x000fe200000010ff */
[----:B------:R-:W-:Y:S01]  /*db60*/  FFMA.FTZ R12, R12, R20, R45 ;  /* 0x000000140c0c7223 */ /* 0x000fe2000001002d */
[----:B------:R-:W-:Y:S01]  /*db70*/  FFMA.FTZ R19, R4, R19, R43 ;  /* 0x0000001304137223 */ /* 0x000fe2000001002b */
[----:B------:R-:W-:Y:S01]  /*db80*/  FFMA.FTZ R14, R14, R23, R47 ;  /* 0x000000170e0e7223 */ /* 0x000fe2000001002f */
[----:B------:R-:W-:Y:S01]  /*db90*/  FFMA.FTZ R17, R6, R22, R17 ;  /* 0x0000001606117223 */ /* 0x000fe20000010011 */
[----:B------:R-:W-:Y:S01]  /*dba0*/  F2FP.BF16.F32.PACK_AB R15, R5, R18 ;  /* 0x00000012050f723e */ /* 0x000fe200000010ff */
[----:B------:R-:W-:Y:S01]  /*dbb0*/  IMAD.MOV.U32 R5, RZ, RZ, R7 ;  /* 0x000000ffff057224 */ /* 0x000fe200078e0007 */
[----:B------:R-:W-:-:S02]  /*dbc0*/  F2FP.BF16.F32.PACK_AB R4, R19, R12 ;  /* 0x0000000c1304723e */ /* 0x000fc400000010ff */
[----:B------:R-:W-:Y:S02]  /*dbd0*/  F2FP.BF16.F32.PACK_AB R6, R17, R14 ;  /* 0x0000000e1106723e */ /* 0x000fe400000010ff */
[----:B------:R-:W-:Y:S02]  /*dbe0*/  MOV R7, R15 ;  /* 0x0000000f00077202 */ /* 0x000fe40000000f00 */
.L_x_1539:
[----:B------:R-:W-:Y:S05]  /*dbf0*/  BSYNC B0 ;  /* 0x0000000000007941 */ /* 0x000fea0003800000 */
.L_x_1538:
[----:B-----5:R1:W-:Y:S02]  /*dc00*/  STS.128 [R208+0x800], R4 ;  /* 0x00080004d0007388 */ /* 0x0203e40000000c00 */
.L_x_1537:
[----:B------:R-:W-:Y:S05]  /*dc10*/  BSYNC B1 ;  /* 0x0000000000017941 */ /* 0x000fea0003800000 */
.L_x_1536:
[----:B------:R-:W-:Y:S01]  /*dc20*/  ISETP.GE.AND P0, PT, R11, R13, PT ;  /* 0x0000000d0b00720c */ /* 0x000fe20003f06270 */
[----:B------:R-:W-:-:S12]  /*dc30*/  BSSY B1, `(.L_x_1540) ;  /* 0x000005b000017945 */ /* 0x000fd80003800000 */
[----:B------:R1:W-:Y:S01]  /*dc40*/  @P0 STS.128 [R208+0x1800], RZ ;  /* 0x001800ffd0000388 */ /* 0x0003e20000000c00 */
[----:B------:R-:W-:Y:S05]  /*dc50*/  @P0 BRA `(.L_x_1541) ;  /* 0x0000000400600947 */ /* 0x000fea0003800000 */
[----:B-1----:R1:W5:Y:S01]  /*dc60*/  LD.E.128 R4, desc[UR4][R36.64+0x40] ;  /* 0x0000400424047980 */ /* 0x002362000c101d00 */
        /* <DEDUP_REMOVED lines=11> */
[C---:B------:R-:W-:Y:S02]  /*dd20*/  IADD3 R19, P1, R17.reuse, R11, RZ ;  /* 0x0000000b11137210 */ /* 0x040fe40007f3e0ff */
[----:B------:R-:W-:Y:S02]  /*dd30*/  MOV R12, RZ ;  /* 0x000000ff000c7202 */ /* 0x000fe40000000f00 */
[----:B------:R-:W-:Y:S01]  /*dd40*/  LEA.HI.X.SX32 R17, R17, R2, 0x1, P1 ;  /* 0x0000000211117211 */ /* 0x000fe200008f0eff */
[----:B------:R-:W-:Y:S01]  /*dd50*/  @P0 IMAD.MOV R12, RZ, RZ, -R3 ;  /* 0x000000ffff0c0224 */ /* 0x000fe200078e0a03 */
[----:B------:R-:W-:-:S04]  /*dd60*/  LEA R20, P1, R19, R38, 0x1 ;  /* 0x0000002613147211 */ /* 0x000fc800078208ff */
[----:B------:R-:W-:Y:S01]  /*dd70*/  LEA.HI.X R21, R19, R39, R17, 0x1, P1 ;  /* 0x0000002713157211 */ /* 0x000fe200008f0c11 */
[----:B------:R-:W-:Y:S01]  /*dd80*/  IMAD.WIDE R16, R15, 0x2, R36 ;  /* 0x000000020f107825 */ /* 0x000fe200078e0224 */
[----:B------:R-:W-:-:S04]  /*dd90*/  IADD3 R11, P1, R12, R11, RZ ;  /* 0x0000000b0c0b7210 */ /* 0x000fc80007f3e0ff */
[----:B------:R-:W2:Y:S01]  /*dda0*/  LD.E.128 R20, desc[UR4][R20.64] ;  /* 0x0000000414147980 */ /* 0x000ea2000c101d00 */
[----:B------:R-:W-:Y:S02]  /*ddb0*/  LEA.HI.X.SX32 R2, R12, R2, 0x1, P1 ;  /* 0x000000020c027211 */ /* 0x000fe400008f0eff */
[C---:B---3--:R-:W-:Y:S01]  /*ddc0*/  LEA R24, P1, R11.reuse, R40, 0x1 ;  /* 0x000000280b187211 */ /* 0x048fe200078208ff */
[----:B------:R-:W3:Y:S03]  /*ddd0*/  LD.E.128 R16, desc[UR4][R16.64+0x40] ;  /* 0x0000400410107980 */ /* 0x000ee6000c101d00 */
[----:B------:R-:W-:-:S06]  /*dde0*/  LEA.HI.X R25, R11, R41, R2, 0x1, P1 ;  /* 0x000000290b197211 */ /* 0x000fcc00008f0c02 */
[----:B------:R-:W4:Y:S01]  /*ddf0*/  LD.E.128 R24, desc[UR4][R24.64] ;  /* 0x0000000418187980 */ /* 0x000f22000c101d00 */
        /* <DEDUP_REMOVED lines=15> */
[----:B------:R-:W-:Y:S01]  /*def0*/  LOP3.LUT R21, R22, 0xffff0000, RZ, 0xc0, !PT ;  /* 0xffff000016157812 */ /* 0x000fe200078ec0ff */
[----:B------:R-:W-:Y:S01]  /*df00*/  @!P0 FADD.FTZ R7, -R7, -RZ ;  /* 0x800000ff07078221 */ /* 0x000fe20000010100 */
[C---:B------:R-:W-:Y:S01]  /*df10*/  SHF.L.U32 R20, R23.reuse, 0x10, RZ ;  /* 0x0000001017147819 */ /* 0x040fe200000006ff */
[----:B------:R-:W-:Y:S01]  /*df20*/  @!P0 FADD.FTZ R32, -R32, -RZ ;  /* 0x800000ff20208221 */ /* 0x000fe20000010100 */
[----:B------:R-:W-:Y:S01]  /*df30*/  LOP3.LUT R22, R23, 0xffff0000, RZ, 0xc0, !PT ;  /* 0xffff000017167812 */ /* 0x000fe200078ec0ff */
[C---:B------:R-:W-:Y:S01]  /*df40*/  IMAD.U32 R23, R16.reuse, 0x10000, RZ ;  /* 0x0001000010177824 */ /* 0x040fe200078e00ff */
        /* <DEDUP_REMOVED lines=8> */
[C---:B------:R-:W-:Y:S01]  /*dfd0*/  SHF.L.U32 R17, R19.reuse, 0x10, RZ ;  /* 0x0000001013117819 */ /* 0x040fe200000006ff */
[----:B------:R-:W-:Y:S01]  /*dfe0*/  FMUL.FTZ R7, R16, R7 ;  /* 0x0000000710077220 */ /* 0x000fe20000410000 */
[----:B------:R-:W-:Y:S01]  /*dff0*/  LOP3.LUT R19, R19, 0xffff0000, RZ, 0xc0, !PT ;  /* 0xffff000013137812 */ /* 0x000fe200078ec0ff */
[----:B------:R-:W-:Y:S01]  /*e000*/  @!P0 FADD.FTZ R30, -R30, -RZ ;  /* 0x800000ff1e1e8221 */ /* 0x000fe20000010100 */
[----:B------:R-:W-:Y:S01]  /*e010*/  FMUL.FTZ R21, R18, R21 ;  /* 0x0000001512157220 */ /* 0x000fe20000410000 */
[----:B------:R-:W-:Y:S01]  /*e020*/  FMUL.FTZ R20, R17, R20 ;  /* 0x0000001411147220 */ /* 0x000fe20000410000 */
[----:B------:R-:W-:Y:S01]  /*e030*/  FMUL.FTZ R28, R23, R28 ;  /* 0x0000001c171c7220 */ /* 0x000fe20000410000 */
[C---:B----4-:R-:W-:Y:S01]  /*e040*/  IMAD.U32 R18, R24.reuse, 0x10000, RZ ;  /* 0x0001000018127824 */ /* 0x050fe200078e00ff */
        /* <DEDUP_REMOVED lines=23> */
.L_x_1543:
[----:B------:R-:W-:Y:S05]  /*e1c0*/  BSYNC B0 ;  /* 0x0000000000007941 */ /* 0x000fea0003800000 */
.L_x_1542:
[----:B-----5:R1:W-:Y:S02]  /*e1d0*/  STS.128 [R208+0x1800], R4 ;  /* 0x00180004d0007388 */ /* 0x0203e40000000c00 */
.L_x_1541:
[----:B------:R-:W-:Y:S05]  /*e1e0*/  BSYNC B1 ;  /* 0x0000000000017941 */ /* 0x000fea0003800000 */
.L_x_1540:
        /* <DEDUP_REMOVED lines=33> */
[----:B------:R-:W-:Y:S01]  /*e400*/  LOP3.LUT R0, R5, 0xffff0000, RZ, 0xc0, !PT ;  /* 0xffff000005007812 */ /* 0x000fe200078ec0ff */
[C---:B---3--:R-:W-:Y:S01]  /*e410*/  IMAD.U32 R24, R7.reuse, 0x10000, RZ ;  /* 0x0001000007187824 */ /* 0x048fe200078e00ff */
[C---:B------:R-:W-:Y:S02]  /*e420*/  SHF.L.U32 R9, R6.reuse, 0x10, RZ ;  /* 0x0000001006097819 */ /* 0x040fe400000006ff */
[----:B------:R-:W-:Y:S02]  /*e430*/  LOP3.LUT R5, R6, 0xffff0000, RZ, 0xc0, !PT ;  /* 0xffff000006057812 */ /* 0x000fe400078ec0ff */
[----:B------:R-:W-:-:S02]  /*e440*/  LOP3.LUT R4, R7, 0xffff0000, RZ, 0xc0, !PT ;  /* 0xffff000007047812 */ /* 0x000fc400078ec0ff */
[C---:B--2---:R-:W-:Y:S01]  /*e450*/  SHF.L.U32 R11, R12.reuse, 0x10, RZ ;  /* 0x000000100c0b7819 */ /* 0x044fe200000006ff */
[----:B------:R-:W-:Y:S01]  /*e460*/  IMAD.U32 R6, R13, 0x10000, RZ ;  /* 0x000100000d067824 */ /* 0x000fe200078e00ff */
[----:B------:R-:W-:Y:S01]  /*e470*/  LOP3.LUT R7, R12, 0xffff0000, RZ, 0xc0, !PT ;  /* 0xffff00000c077812 */ /* 0x000fe200078ec0ff */
[----:B------:R-:W-:Y:S01]  /*e480*/  IMAD.U32 R12, R15, 0x10000, RZ ;  /* 0x000100000f0c7824 */ /* 0x000fe200078e00ff */
[----:B------:R-:W-:Y:S02]  /*e490*/  LOP3.LUT R26, R13, 0xffff0000, RZ, 0xc0, !PT ;  /* 0xffff00000d1a7812 */ /* 0x000fe400078ec0ff */
[C---:B------:R-:W-:Y:S02]  /*e4a0*/  SHF.L.U32 R25, R14.reuse, 0x10, RZ ;  /* 0x000000100e197819 */ /* 0x040fe400000006ff */
[----:B------:R-:W-:Y:S02]  /*e4b0*/  LOP3.LUT R13, R14, 0xffff0000, RZ, 0xc0, !PT ;  /* 0xffff00000e0d7812 */ /* 0x000fe400078ec0ff */
[----:B------:R-:W-:Y:S01]  /*e4c0*/  LOP3.LUT R27, R15, 0xffff0000, RZ, 0xc0, !PT ;  /* 0xffff00000f1b7812 */ /* 0x000fe200078ec0ff */
[----:B----4-:R-:W-:Y:S01]  /*e4d0*/  IMAD.U32 R15, R17, 0x10000, RZ ;  /* 0x00010000110f7824 */ /* 0x010fe200078e00ff */
[----:B------:R-:W-:-:S02]  /*e4e0*/  SHF.L.U32 R28, R16, 0x10, RZ ;  /* 0x00000010101c7819 */ /* 0x000fc400000006ff */
[----:B------:R-:W-:Y:S01]  /*e4f0*/  LOP3.LUT R14, R16, 0xffff0000, RZ, 0xc0, !PT ;  /* 0xffff0000100e7812 */ /* 0x000fe200078ec0ff */
[----:B------:R-:W-:Y:S01]  /*e500*/  @!P0 FADD.FTZ R15, -R15, -RZ ;  /* 0x800000ff0f0f8221 */ /* 0x000fe20000010100 */
        /* <DEDUP_REMOVED lines=11> */
[----:B------:R-:W-:Y:S01]  /*e5c0*/  @!P0 FADD.FTZ R18, -R18, -RZ ;  /* 0x800000ff12128221 */ /* 0x000fe20000010100 */
[----:B------:R-:W-:Y:S01]  /*e5d0*/  @!P0 FADD.FTZ R29, -R29, -RZ ;  /* 0x800000ff1d1d8221 */ /* 0x000fe20000010100 */
[C---:B------:R-:W-:Y:S01]  /*e5e0*/  SHF.L.U32 R12, R20.reuse, 0x10, RZ ;  /* 0x00000010140c7819 */ /* 0x040fe200000006ff */
[----:B------:R-:W-:Y:S01]  /*e5f0*/  FMUL.FTZ R7, R7, R14 ;  /* 0x0000000e07077220 */ /* 0x000fe20000410000 */
[----:B------:R-:W-:Y:S01]  /*e600*/  LOP3.LUT R11, R20, 0xffff0000, RZ, 0xc0, !PT ;  /* 0xffff0000140b7812 */ /* 0x000fe200078ec0ff */
[----:B------:R-:W-:Y:S01]  /*e610*/  @!P0 FADD.FTZ R30, -R30, -RZ ;  /* 0x800000ff1e1e8221 */ /* 0x000fe20000010100 */
[----:B------:R-:W-:Y:S01]  /*e620*/  FMUL.FTZ R27, R27, R18 ;  /* 0x000000121b1b7220 */ /* 0x000fe20000410000 */
[----:B------:R-:W-:Y:S01]  /*e630*/  SHF.L.U32 R18, R22, 0x10, RZ ;  /* 0x0000001016127819 */ /* 0x000fe200000006ff */
[----:B------:R-:W-:Y:S01]  /*e640*/  FMUL.FTZ R15, R6, R15 ;  /* 0x0000000f060f7220 */ /* 0x000fe20000410000 */
[----:B------:R-:W-:Y:S01]  /*e650*/  LOP3.LUT R14, R22, 0xffff0000, RZ, 0xc0, !PT ;  /* 0xffff0000160e7812 */ /* 0x000fe200078ec0ff */
[----:B------:R-:W-:Y:S01]  /*e660*/  FMUL.FTZ R16, R13, R16 ;  /* 0x000000100d107220 */ /* 0x000fe20000410000 */
[----:B------:R-:W-:Y:S01]  /*e670*/  LOP3.LUT R20, R21, 0xffff0000, RZ, 0xc0, !PT ;  /* 0xffff000015147812 */ /* 0x000fe200078ec0ff */
[----:B------:R-:W-:Y:S01]  /*e680*/  FMUL.FTZ R29, R26, R29 ;  /* 0x0000001d1a1d7220 */ /* 0x000fe20000410000 */
[----:B------:R-:W-:Y:S01]  /*e690*/  LOP3.LUT R22, R23, 0xffff0000, RZ, 0xc0, !PT ;  /* 0xffff000017167812 */ /* 0x000fe200078ec0ff */
[----:B------:R-:W-:-:S02]  /*e6a0*/  IMAD.U32 R6, R21, 0x10000, RZ ;  /* 0x0001000015067824 */ /* 0x000fc400078e00ff */
[----:B------:R-:W-:Y:S01]  /*e6b0*/  FMUL.FTZ R30, R25, R30 ;  /* 0x0000001e191e7220 */ /* 0x000fe20000410000 */
[----:B------:R-:W-:Y:S02]  /*e6c0*/  IMAD.U32 R13, R23, 0x10000, RZ ;  /* 0x00010000170d7824 */ /* 0x000fe400078e00ff */
        /* <DEDUP_REMOVED lines=12> */
[----:B------:R-:W-:Y:S02]  /*e790*/  MOV R4, R2 ;  /* 0x0000000200047202 */ /* 0x000fe40000000f00 */
.L_x_1545:
[----:B------:R-:W-:Y:S05]  /*e7a0*/  BSYNC B0 ;  /* 0x0000000000007941 */ /* 0x000fea0003800000 */
.L_x_1544:
[----:B-----5:R1:W-:Y:S01]  /*e7b0*/  STS.128 [R208+0x2800], R4 ;  /* 0x00280004d0007388 */ /* 0x0203e20000000c00 */
[----:B------:R-:W-:Y:S05]  /*e7c0*/  BRA `(.L_x_1513) ;  /* 0x0000000000f07947 */ /* 0x000fea0003800000 */
.L_x_1499:
        /* <DEDUP_REMOVED lines=11> */
[C---:B------:R-:W-:Y:S01]  /*e880*/  @!P5 LEA R4, P4, R174.reuse, R176, 0x1 ;  /* 0x000000b0ae04d211 */ /* 0x040fe200078808ff */
        /* <DEDUP_REMOVED lines=21> */
.L_x_1547:
[----:B------:R-:W-:Y:S05]  /*e9e0*/  BSYNC B0 ;  /* 0x0000000000007941 */ /* 0x000fea0003800000 */
.L_x_1546:
[----:B------:R-:W-:Y:S05]  /*e9f0*/  @P6 BRA `(.L_x_1513) ;  /* 0x0000000000646947 */ /* 0x000fea0003800000 */
[----:B------:R-:W-:Y:S02]  /*ea00*/  ISETP.GE.AND P4, PT, R14, R83, PT ;  /* 0x000000530e00720c */ /* 0x000fe40003f86270 */
[----:B------:R-:W-:-:S05]  /*ea10*/  IADD3 R77, P2, R77, R174, RZ ;  /* 0x000000ae4d4d7210 */ /* 0x000fca0007f5e0ff */
[----:B------:R-:W-:Y:S01]  /*ea20*/  IMAD.X R79, R79, 0x1, R80, P2 ;  /* 0x000000014f4f7824 */ /* 0x000fe200010e0650 */
[----:B-12--5:R-:W-:-:S04]  /*ea30*/  @!P1 LEA R2, P2, R77, R176, 0x1 ;  /* 0x000000b04d029211 */ /* 0x026fc800078408ff */
[C---:B------:R-:W-:Y:S01]  /*ea40*/  @!P1 LEA.HI.X R3, R77.reuse, R177, R79, 0x1, P2 ;  /* 0x000000b14d039211 */ /* 0x040fe200010f0c4f */
[----:B------:R1:W-:Y:S01]  /*ea50*/  @P4 STS.128 [R208+0x800], RZ ;  /* 0x000800ffd0004388 */ /* 0x0003e20000000c00 */
[----:B------:R-:W-:-:S04]  /*ea60*/  @!P4 LEA R4, P5, R77, R176, 0x1 ;  /* 0x000000b04d04c211 */ /* 0x000fc800078a08ff */
        /* <DEDUP_REMOVED lines=18> */
.L_x_1513:
[----:B------:R-:W-:Y:S05]  /*eb90*/  BSYNC B3 ;  /* 0x0000000000037941 */ /* 0x000fea0003800000 */
.L_x_1498:
[----:B------:R-:W-:Y:S01]  /*eba0*/  VIADD R209, R53, 0xffffffff ;  /* 0xffffffff35d17836 */ /* 0x000fe20000000000 */
[----:B------:R-:W-:Y:S01]  /*ebb0*/  BSSY B0, `(.L_x_1548) ;  /* 0x0000022000007945 */ /* 0x000fe20003800000 */
[----:B------:R-:W-:-:S03]  /*ebc0*/  LOP3.LUT R210, R76, 0xff, RZ, 0xc0, !PT ;  /* 0x000000ff4cd27812 */ /* 0x000fc600078ec0ff */
[----:B------:R-:W-:-:S05]  /*ebd0*/  SHF.L.U32 R0, R209, 0x7, RZ ;  /* 0x00000007d1007819 */ /* 0x000fca00000006ff */
[----:B-12---:R-:W-:-:S05]  /*ebe0*/  IMAD.IADD R3, R67, 0x1, -R0 ;  /* 0x0000000143037824 */ /* 0x006fca00078e0a00 */
[----:B------:R-:W-:-:S13]  /*ebf0*/  ISETP.GE.AND P0, PT, R170, R3, PT ;  /* 0x00000003aa00720c */ /* 0x000fda0003f06270 */
[----:B------:R-:W-:Y:S05]  /*ec00*/  @P0 BRA `(.L_x_1549) ;  /* 0x0000000000700947 */ /* 0x000fea0003800000 */
[C---:B------:R-:W-:Y:S02]  /*ec10*/  LOP3.LUT R2, R210.reuse, 0x1, RZ, 0xc0, !PT ;  /* 0x00000001d2027812 */ /* 0x040fe400078ec0ff */
[----:B------:R-:W-:Y:S02]  /*ec20*/  R2P PR, R210, 0x6 ;  /* 0x00000006d2007804 */ /* 0x000fe40000000000 */
[----:B------:R-:W-:-:S11]  /*ec30*/  ISETP.NE.U32.AND P0, PT, R2, 0x1, PT ;  /* 0x000000010200780c */ /* 0x000fd60003f05070 */
[----:B------:R-:W-:Y:S02]  /*ec40*/  @P1 IMAD.MOV.U32 R4, RZ, RZ, R200 ;  /* 0x000000ffff041224 */ /* 0x000fe400078e00c8 */
[----:B------:R-:W-:Y:S01]  /*ec50*/  @!P0 MOV R6, R200 ;  /* 0x000000c800068202 */ /* 0x000fe20000000f00 */
[--C-:B------:R-:W-:Y:S02]  /*ec60*/  @!P0 IMAD.MOV.U32 R7, RZ, RZ, R199.reuse ;  /* 0x000000ffff078224 */ /* 0x100fe400078e00c7 */
[----:B------:R-:W-:-:S03]  /*ec70*/  @P1 IMAD.MOV.U32 R5, RZ, RZ, R199 ;  /* 0x000000ffff051224 */ /* 0x000fc600078e00c7 */
        /* <DEDUP_REMOVED lines=13> */
[----:B-1----:R-:W-:Y:S02]  /*ed50*/  MOV R4, R200 ;  /* 0x000000c800047202 */ /* 0x002fe40000000f00 */
[----:B------:R-:W-:-:S05]  /*ed60*/  MOV R5, R199 ;  /* 0x000000c700057202 */ /* 0x000fca0000000f00 */
[----:B------:R-:W-:Y:S01]  /*ed70*/  @!PT LDS RZ, [RZ] ;  /* 0x00000000fffff984 */ /* 0x000fe20000000800 */
[----:B------:R-:W-:Y:S01]  /*ed80*/  @!PT LDS RZ, [RZ] ;  /* 0x00000000fffff984 */ /* 0x000fe20000000800 */
[----:B------:R-:W-:Y:S01]  /*ed90*/  @!PT LDS RZ, [RZ] ;  /* 0x00000000fffff984 */ /* 0x000fe20000000800 */
[----:B------:R1:W-:Y:S01]  /*eda0*/  LDGSTS.E.BYPASS.LTC128B.128 [R208+0x7000], desc[UR4][R4.64+0x80] ;  /* 0x0700008004d07fae */ /* 0x0003e2000b901d44 */
[----:B------:R-:W-:Y:S05]  /*edb0*/  BRA `(.L_x_1549) ;  /* 0x0000000000047947 */ /* 0x000fea0003800000 */
.L_x_1550:
[----:B------:R2:W-:Y:S02]  /*edc0*/  STS.128 [R208+0x7000], RZ ;  /* 0x007000ffd0007388 */ /* 0x0005e40000000c00 */
.L_x_1549:
[----:B------:R-:W-:Y:S05]  /*edd0*/  BSYNC B0 ;  /* 0x0000000000007941 */ /* 0x000fea0003800000 */
.L_x_1548:
[----:B------:R-:W-:Y:S01]  /*ede0*/  ISETP.GE.AND P0, PT, R8, R3, PT ;  /* 0x000000030800720c */ /* 0x000fe20003f06270 */
[----:B------:R-:W-:-:S12]  /*edf0*/  BSSY B0, `(.L_x_1551) ;  /* 0x000001f000007945 */ /* 0x000fd80003800000 */
[----:B------:R-:W-:Y:S05]  /*ee00*/  @P0 BRA `(.L_x_1552) ;  /* 0x0000000000740947 */ /* 0x000fea0003800000 */
[C---:B------:R-:W-:Y:S02]  /*ee10*/  LOP3.LUT R2, R210.reuse, 0x1, RZ, 0xc0, !PT ;  /* 0x00000001d2027812 */ /* 0x040fe400078ec0ff */
[----:B------:R-:W-:Y:S02]  /*ee20*/  LOP3.LUT P0, RZ, R210, 0x2, RZ, 0xc0, !PT ;  /* 0x00000002d2ff7812 */ /* 0x000fe4000780c0ff */
[----:B------:R-:W-:Y:S02]  /*ee30*/  ISETP.NE.U32.AND P1, PT, R2, 0x1, PT ;  /* 0x000000010200780c */ /* 0x000fe40003f25070 */
[----:B-1----:R-:W-:-:S05]  /*ee40*/  IADD3 R7, P2, R196, R166, RZ ;  /* 0x000000a6c4077210 */ /* 0x002fca0007f5e0ff */
        /* <DEDUP_REMOVED lines=24> */
.L_x_1553:
[----:B------:R1:W-:Y:S02]  /*efd0*/  STS.128 [R208+0x7800], RZ ;  /* 0x007800ffd0007388 */ /* 0x0003e40000000c00 */
.L_x_1552:
[----:B------:R-:W-:Y:S05]  /*efe0*/  BSYNC B0 ;  /* 0x0000000000007941 */ /* 0x000fea0003800000 */
.L_x_1551:
[----:B-1----:R-:W-:Y:S01]  /*eff0*/  IADD3 R4, R170, 0x40, RZ ;  /* 0x00000040aa047810 */ /* 0x002fe20007ffe0ff */
[----:B------:R-:W-:Y:S03]  /*f000*/  BSSY B0, `(.L_x_1554) ;  /* 0x0000022000007945 */ /* 0x000fe60003800000 */
[----:B------:R-:W-:-:S13]  /*f010*/  ISETP.GE.AND P0, PT, R4, R3, PT ;  /* 0x000000030400720c */ /* 0x000fda0003f06270 */
[----:B------:R-:W-:Y:S05]  /*f020*/  @P0 BRA `(.L_x_1555) ;  /* 0x00000000007c0947 */ /* 0x000fea0003800000 */
[C---:B------:R-:W-:Y:S02]  /*f030*/  LOP3.LUT R2, R210.reuse, 0x1, RZ, 0xc0, !PT ;  /* 0x00000001d2027812 */ /* 0x040fe400078ec0ff */
        /* <DEDUP_REMOVED lines=29> */
.L_x_1556:
[----:B------:R1:W-:Y:S02]  /*f210*/  STS.128 [R208+0x8000], RZ ;  /* 0x008000ffd0007388 */ /* 0x0003e40000000c00 */
.L_x_1555:
[----:B------:R-:W-:Y:S05]  /*f220*/  BSYNC B0 ;  /* 0x0000000000007941 */ /* 0x000fea0003800000 */
.L_x_1554:
[----:B------:R-:W-:Y:S01]  /*f230*/  IADD3 R2, R170, 0x60, RZ ;  /* 0x00000060aa027810 */ /* 0x000fe20007ffe0ff */
[----:B------:R-:W-:Y:S03]  /*f240*/  BSSY B0, `(.L_x_1557) ;  /* 0x0000023000007945 */ /* 0x000fe60003800000 */
[----:B------:R-:W-:-:S13]  /*f250*/  ISETP.GE.AND P0, PT, R2, R3, PT ;  /* 0x000000030200720c */ /* 0x000fda0003f06270 */
[----:B------:R-:W-:Y:S05]  /*f260*/  @P0 BRA `(.L_x_1558) ;  /* 0x0000000000800947 */ /* 0x000fea0003800000 */
[C---:B------:R-:W-:Y:S01]  /*f270*/  LOP3.LUT R5, R210.reuse, 0x1, RZ, 0xc0, !PT ;  /* 0x00000001d2057812 */ /* 0x040fe200078ec0ff */
[----:B------:R-:W-:Y:S01]  /*f280*/  IMAD.MOV.U32 R168, RZ, RZ, R166 ;  /* 0x000000ffffa87224 */ /* 0x000fe200078e00a6 */
[C---:B------:R-:W-:Y:S02]  /*f290*/  LOP3.LUT P2, RZ, R210.reuse, 0x2, RZ, 0xc0, !PT ;  /* 0x00000002d2ff7812 */ /* 0x040fe4000784c0ff */
[----:B------:R-:W-:Y:S01]  /*f2a0*/  ISETP.NE.U32.AND P4, PT, R5, 0x1, PT ;  /* 0x000000010500780c */ /* 0x000fe20003f85070 */
[----:B------:R-:W-:Y:S01]  /*f2b0*/  IMAD R5, R61, 0x60, RZ ;  /* 0x000000603d057824 */ /* 0x000fe200078e02ff */
[----:B------:R-:W-:Y:S01]  /*f2c0*/  LOP3.LUT P1, RZ, R210, 0x4, RZ, 0xc0, !PT ;  /* 0x00000004d2ff7812 */ /* 0x000fe2000782c0ff */
[----:B------:R-:W-:-:S04]  /*f2d0*/  IMAD.WIDE.U32 R168, R60, 0x60, R168 ;  /* 0x000000603ca87825 */ /* 0x000fc800078e00a8 */
[----:B------:R-:W-:-:S04]  /*f2e0*/  IMAD.IADD R5, R169, 0x1, R5 ;  /* 0x00000001a9057824 */ /* 0x000fc800078e0205 */
[CC--:B-1----:R-:W-:Y:S02]  /*f2f0*/  @P2 LEA R10, P5, R168.reuse, R172.reuse, 0x1 ;  /* 0x000000aca80a2211 */ /* 0x0c2fe400078a08ff */
[----:B------:R-:W-:Y:S01]  /*f300*/  @!P4 MOV R7, R199 ;  /* 0x000000c70007c202 */ /* 0x000fe20000000f00 */
[----:B------:R-:W-:Y:S01]  /*f310*/  @!P4 IMAD.MOV.U32 R6, RZ, RZ, R200 ;  /* 0x000000ffff06c224 */ /* 0x000fe200078e00c8 */
[C---:B------:R-:W-:Y:S01]  /*f320*/  @P1 LEA R12, P0, R168.reuse, R172, 0x1 ;  /* 0x000000aca80c1211 */ /* 0x040fe200078008ff */
[----:B------:R-:W-:Y:S01]  /*f330*/  @!P4 IMAD R61, R61, 0xc0, RZ ;  /* 0x000000c03d3dc824 */ /* 0x000fe200078e02ff */
[-C--:B------:R-:W-:Y:S01]  /*f340*/  @P2 LEA.HI.X R11, R168, R173.reuse, R5, 0x1, P5 ;  /* 0x000000ada80b2211 */ /* 0x080fe200028f0c05 */
[----:B------:R-:W-:Y:S01]  /*f350*/  @!P4 IMAD.WIDE.U32 R6, R60, 0xc0, R6 ;  /* 0x000000c03c06c825 */ /* 0x000fe200078e0006 */
[----:B------:R-:W-:-:S04]  /*f360*/  @P1 LEA.HI.X R13, R168, R173, R5, 0x1, P0 ;  /* 0x000000ada80d1211 */ /* 0x000fc800000f0c05 */
[----:B------:R-:W-:-:S05]  /*f370*/  @!P4 IADD3 R7, R61, R7, RZ ;  /* 0x000000073d07c210 */ /* 0x000fca0007ffe0ff */
        /* <DEDUP_REMOVED lines=15> */
.L_x_1558:
[----:B------:R-:W-:Y:S05]  /*f470*/  BSYNC B0 ;  /* 0x0000000000007941 */ /* 0x000fea0003800000 */
.L_x_1557:
[----:B------:R-:W0:Y:S04]  /*f480*/  LDGDEPBAR ;  /* 0x00000000000079af */ /* 0x000e280000000000 */
[----:B------:R2:W5:Y:S01]  /*f490*/  LD.E R118, desc[UR4][R116.64+0x188] ;  /* 0x0001880474767980 */ /* 0x000562000c101900 */
[----:B------:R-:W-:Y:S01]  /*f4a0*/  ISETP.GE.AND P0, PT, R170, R3, PT ;  /* 0x00000003aa00720c */ /* 0x000fe20003f06270 */
[----:B------:R-:W-:Y:S01]  /*f4b0*/  IMAD.SHL.U32 R119, R74, 0x2, RZ ;  /* 0x000000024a777824 */ /* 0x000fe200078e00ff */
[----:B-1----:R-:W-:Y:S01]  /*f4c0*/  SHF.R.S32.HI R6, RZ, 0x1f, R75 ;  /* 0x0000001fff067819 */ /* 0x002fe2000001144b */
[----:B------:R-:W-:Y:S03]  /*f4d0*/  BSSY B0, `(.L_x_1559) ;  /* 0x0000024000007945 */ /* 0x000fe60003800000 */
[----:B------:R-:W-:-:S02]  /*f4e0*/  LEA.HI R6, R6, R75, RZ, 0x2 ;  /* 0x0000004b06067211 */ /* 0x000fc400078f10ff */
[----:B------:R-:W-:Y:S02]  /*f4f0*/  LOP3.LUT R119, R119, 0x6, RZ, 0xc0, !PT ;  /* 0x0000000677777812 */ /* 0x000fe400078ec0ff */
[----:B------:R-:W-:Y:S01]  /*f500*/  SHF.R.S32.HI R211, RZ, 0x2, R6 ;  /* 0x00000002ffd37819 */ /* 0x000fe20000011406 */
[----:B------:R-:W-:-:S04]  /*f510*/  DEPBAR.LE SB0, 0x0 ;  /* 0x000080000000791a */ /* 0x000fc80000000000 */
[----:B------:R-:W-:Y:S06]  /*f520*/  BAR.SYNC.DEFER_BLOCKING 0x0 ;  /* 0x0000000000007b1d */ /* 0x000fec0000010000 */
[----:B------:R2:W-:Y:S04]  /*f530*/  @P0 STS [R208+0x9000], RZ ;  /* 0x009000ffd0000388 */ /* 0x0005e80000000800 */
[----:B------:R2:W-:Y:S04]  /*f540*/  @P0 STS [R208+0x9004], RZ ;  /* 0x009004ffd0000388 */ /* 0x0005e80000000800 */
[----:B------:R2:W-:Y:S04]  /*f550*/  @P0 STS.64 [R208+0x9008], RZ ;  /* 0x009008ffd0000388 */ /* 0x0005e80000000a00 */
[----:B------:R2:W-:Y:S04]  /*f560*/  @P0 STS.128 [R208+0xb000], RZ ;  /* 0x00b000ffd0000388 */ /* 0x0005e80000000c00 */
[----:B------:R2:W-:Y:S01]  /*f570*/  @P0 STS.128 [R208+0xd000], RZ ;  /* 0x00d000ffd0000388 */ /* 0x0005e20000000c00 */
[----:B------:R-:W-:Y:S05]  /*f580*/  @P0 BRA `(.L_x_1560) ;  /* 0x0000000000600947 */ /* 0x000fea0003800000 */
        /* <DEDUP_REMOVED lines=23> */
.L_x_1561:
[----:B------:R1:W-:Y:S02]  /*f700*/  STS.128 [R208+0xd000], RZ ;  /* 0x00d000ffd0007388 */ /* 0x0003e40000000c00 */
.L_x_1560:
[----:B------:R-:W-:Y:S05]  /*f710*/  BSYNC B0 ;  /* 0x0000000000007941 */ /* 0x000fea0003800000 */
.L_x_1559:
        /* <DEDUP_REMOVED lines=8> */
[----:B------:R-:W-:-:S11]  /*f7a0*/  ISETP.NE.U32.AND P2, PT, R5, 0x1, PT ;  /* 0x000000010500780c */ /* 0x000fd60003f45070 */
[CC--:B-1----:R-:W-:Y:S02]  /*f7b0*/  @P1 LEA R6, P0, R194.reuse, R148.reuse, 0x1 ;  /* 0x00000094c2061211 */ /* 0x0c2fe400078008ff */
        /* <DEDUP_REMOVED lines=22> */
.L_x_1564:
[----:B------:R1:W-:Y:S02]  /*f920*/  STS.128 [R208+0xd800], RZ ;  /* 0x00d800ffd0007388 */ /* 0x0003e40000000c00 */
.L_x_1563:
[----:B------:R-:W-:Y:S05]  /*f930*/  BSYNC B0 ;  /* 0x0000000000007941 */ /* 0x000fea0003800000 */
.L_x_1562:
        /* <DEDUP_REMOVED lines=10> */
[----:B------:R-:W-:-:S09]  /*f9e0*/  SHF.L.U64.HI R5, R62, 0x6, R63 ;  /* 0x000000063e057819 */ /* 0x000fd2000001023f */
        /* <DEDUP_REMOVED lines=23> */
.L_x_1567:
[----:B------:R1:W-:Y:S02]  /*fb60*/  STS.128 [R208+0xe000], RZ ;  /* 0x00e000ffd0007388 */ /* 0x0003e40000000c00 */
.L_x_1566:
[----:B------:R-:W-:Y:S05]  /*fb70*/  BSYNC B0 ;  /* 0x0000000000007941 */ /* 0x000fea0003800000 */
.L_x_1565:
        /* <DEDUP_REMOVED lines=35> */
.L_x_1570:
[----:B------:R1:W-:Y:S02]  /*fdb0*/  STS.128 [R208+0xe800], RZ ;  /* 0x00e800ffd0007388 */ /* 0x0003e40000000c00 */
.L_x_1569:
[----:B------:R-:W-:Y:S05]  /*fdc0*/  BSYNC B0 ;  /* 0x0000000000007941 */ /* 0x000fea0003800000 */
.L_x_1568:
[----:B------:R-:W-:Y:S01]  /*fdd0*/  LOP3.LUT R54, R72, 0x7fffffe, RZ, 0xc0, !PT ;  /* 0x07fffffe48367812 */ /* 0x000fe200078ec0ff */
[----:B------:R-:W-:Y:S01]  /*fde0*/  IMAD.SHL.U32 R71, R71, 0x40, RZ ;  /* 0x0000004047477824 */ /* 0x000fe200078e00ff */
[----:B-1----:R-:W-:Y:S01]  /*fdf0*/  LEA.HI R3, R70, R70, RZ, 0x1 ;  /* 0x0000004646037211 */ /* 0x002fe200078f08ff */
[----:B------:R-:W-:Y:S01]  /*fe00*/  IMAD.SHL.U32 R69, R69, 0x8, RZ ;  /* 0x0000000845457824 */ /* 0x000fe200078e00ff */
[----:B------:R-:W-:Y:S01]  /*fe10*/  SHF.R.S32.HI R2, RZ, 0x1f, R73 ;  /* 0x0000001fff027819 */ /* 0x000fe20000011449 */
[----:B------:R-:W-:Y:S01]  /*fe20*/  IMAD.IADD R54, R73, 0x1, -R54 ;  /* 0x0000000149367824 */ /* 0x000fe200078e0a36 */
[----:B------:R-:W-:Y:S01]  /*fe30*/  LOP3.LUT R3, R3, 0xfffffffe, RZ, 0xc0, !PT ;  /* 0xfffffffe03037812 */ /* 0x000fe200078ec0ff */
[----:B------:R-:W0:Y:S01]  /*fe40*/  LDGDEPBAR ;  /* 0x00000000000079af */ /* 0x000e220000000000 */
[----:B------:R-:W-:Y:S01]  /*fe50*/  LEA.HI R73, R2, R73, RZ, 0x3 ;  /* 0x0000004902497211 */ /* 0x000fe200078f18ff */
[----:B------:R-:W-:Y:S01]  /*fe60*/  IMAD.SHL.U32 R2, R66, 0x40, RZ ;  /* 0x0000004042027824 */ /* 0x000fe200078e00ff */
[----:B------:R-:W-:Y:S01]  /*fe70*/  LOP3.LUT R71, R71, 0xc0, RZ, 0xc0, !PT ;  /* 0x000000c047477812 */ /* 0x000fe200078ec0ff */
[----:B------:R-:W-:Y:S01]  /*fe80*/  IMAD.IADD R3, R70, 0x1, -R3 ;  /* 0x0000000146037824 */ /* 0x000fe200078e0a03 */
[----:B------:R-:W-:Y:S01]  /*fe90*/  LOP3.LUT P0, RZ, R66, 0x2, RZ, 0xc0, !PT ;  /* 0x0000000242ff7812 */ /* 0x000fe2000780c0ff */
[----:B------:R-:W-:Y:S01]  /*fea0*/  IMAD.SHL.U32 R55, R73, 0x20, RZ ;  /* 0x0000002049377824 */ /* 0x000fe200078e00ff */
[----:B------:R-:W-:Y:S01]  /*feb0*/  LOP3.LUT R2, R2, 0xc0, RZ, 0xc0, !PT ;  /* 0x000000c002027812 */ /* 0x000fe200078ec0ff */
[C---:B------:R-:W-:Y:S01]  /*fec0*/  IMAD.SHL.U32 R4, R3.reuse, 0x8, RZ ;  /* 0x0000000803047824 */ /* 0x040fe200078e00ff */
[----:B------:R-:W-:Y:S01]  /*fed0*/  BSSY B1, `(.L_x_1571) ;  /* 0x00001f9000017945 */ /* 0x000fe20003800000 */
[----:B------:R-:W-:Y:S01]  /*fee0*/  IMAD R68, R3, 0x8, R68 ;  /* 0x0000000803447824 */ /* 0x000fe200078e0244 */
[----:B------:R-:W-:Y:S01]  /*fef0*/  LOP3.LUT R55, R55, 0xffffff00, RZ, 0xc0, !PT ;  /* 0xffffff0037377812 */ /* 0x000fe200078ec0ff */
[----:B------:R-:W-:Y:S01]  /*ff00*/  IMAD.MOV.U32 R3, RZ, RZ, 0x20 ;  /* 0x00000020ff037424 */ /* 0x000fe200078e00ff */
[----:B------:R-:W-:-:S02]  /*ff10*/  LOP3.LUT R69, R2, 0x8, R69, 0xf8, !PT ;  /* 0x0000000802457812 */ /* 0x000fc400078ef845 */
[----:B------:R-:W-:Y:S01]  /*ff20*/  SHF.R.U32.HI R2, RZ, 0x3, R2 ;  /* 0x00000003ff027819 */ /* 0x000fe20000011602 */
[--C-:B------:R-:W-:Y:S01]  /*ff30*/  IMAD R5, R64, 0x200, R55.reuse ;  /* 0x0000020040057824 */ /* 0x100fe200078e0237 */
[----:B------:R-:W-:Y:S01]  /*ff40*/  LOP3.LUT R4, R71, 0x8, R4, 0xf8, !PT ;  /* 0x0000000847047812 */ /* 0x000fe200078ef804 */
[C---:B------:R-:W-:Y:S01]  /*ff50*/  IMAD R55, R54.reuse, 0x20, R55 ;  /* 0x0000002036377824 */ /* 0x040fe200078e0237 */
[----:B------:R-:W-:Y:S01]  /*ff60*/  SHF.R.U32.HI R71, RZ, 0x3, R71 ;  /* 0x00000003ff477819 */ /* 0x000fe20000011647 */
[----:B------:R-:W-:Y:S01]  /*ff70*/  IMAD R5, R54, 0x20, R5 ;  /* 0x0000002036057824 */ /* 0x000fe200078e0205 */
[----:B------:R-:W-:Y:S02]  /*ff80*/  LOP3.LUT R69, R69, R2, RZ, 0x3c, !PT ;  /* 0x0000000245457212 */ /* 0x000fe400078e3cff */
[----:B------:R-:W-:Y:S02]  /*ff90*/  LOP3.LUT R2, R4, R71, RZ, 0x3c, !PT ;  /* 0x0000004704027212 */ /* 0x000fe400078e3cff */
[----:B------:R-:W-:Y:S01]  /*ffa0*/  SEL R3, R3, 0xffffffe0, !P0 ;  /* 0xffffffe003037807 */ /* 0x000fe20004000000 */
[----:B------:R-:W-:-:S02]  /*ffb0*/  IMAD.U32 R192, R68, 0x20, R69 ;  /* 0x0000002044c07824 */ /* 0x000fc400078e0045 */
[----:B------:R-:W-:-:S03]  /*ffc0*/  IMAD.IADD R193, R2, 0x1, R5 ;  /* 0x0000000102c17824 */ /* 0x000fc600078e0205 */
[----:B------:R-:W-:Y:S02]  /*ffd0*/  LEA R192, R192, UR6, 0x1 ;  /* 0x00000006c0c07c11 */ /* 0x000fe4000f8e08ff */
[----:B------:R-:W-:-:S03]  /*ffe0*/  LEA R193, R193, UR6, 0x1 ;  /* 0x00000006c1c17c11 */ /* 0x000fc6000f8e08ff */
[----:B------:R-:W-:Y:S01]  /*fff0*/  LDSM.16.M88.4 R56, [R192+0x3000] ;  /* 0x00300000c038783b */ /* 0x000fe20000000200 */
[----:B------:R-:W-:Y:S01]  /*10000*/  IMAD.IADD R189, R192, 0x1, R3 ;  /* 0x00000001c0bd7824 */ /* 0x000fe200078e0203 */
[----:B------:R-:W-:Y:S01]  /*10010*/  SHF.R.S32.HI R3, RZ, 0x1f, R64 ;  /* 0x0000001fff037819 */ /* 0x000fe20000011440 */
[----:B------:R-:W-:Y:S01]  /*10020*/  IMAD R191, R52, 0x2, R193 ;  /* 0x0000000234bf7824 */ /* 0x000fe200078e02c1 */
[----:B------:R-:W1:Y:S04]  /*10030*/  LDSM.16.M88.4 R104, [R193] ;  /* 0x00000000c168783b */ /* 0x000e680000000200 */
[----:B------:R-:W2:Y:S04]  /*10040*/  LDSM.16.M88.4 R44, [R192+0x3400] ;  /* 0x00340000c02c783b */ /* 0x000ea80000000200 */
[----:B------:R-:W3:Y:S04]  /*10050*/  LDSM.16.M88.4 R36, [R192+0x3800] ;  /* 0x00380000c024783b */ /* 0x000ee80000000200 */
[----:B------:R-:W4:Y:S04]  /*10060*/  LDSM.16.M88.4 R28, [R192+0x3c00] ;  /* 0x003c0000c01c783b */ /* 0x000f280000000200 */
[----:B------:R-:W4:Y:S04]  /*10070*/  LDSM.16.M88.4 R20, [R192+0x4000] ;  /* 0x00400000c014783b */ /* 0x000f280000000200 */
[----:B------:R-:W4:Y:S04]  /*10080*/  LDSM.16.M88.4 R12, [R192+0x4400] ;  /* 0x00440000c00c783b */ /* 0x000f280000000200 */
[----:B------:R-:W4:Y:S04]  /*10090*/  LDSM.16.M88.4 R112, [R192+0x4800] ;  /* 0x00480000c070783b */ /* 0x000f280000000200 */
[----:B------:R-:W4:Y:S04]  /*100a0*/  LDSM.16.M88.4 R76, [R192+0x4c00] ;  /* 0x004c0000c04c783b */ /* 0x000f280000000200 */
[----:B------:R-:W-:Y:S04]  /*100b0*/  LDSM.16.M88.4 R72, [R189+0x3000] ;  /* 0x00300000bd48783b */ /* 0x000fe80000000200 */
[----:B------:R-:W4:Y:S04]  /*100c0*/  LDSM.16.M88.4 R84, [R191] ;  /* 0x00000000bf54783b */ /* 0x000f280000000200 */
[----:B------:R-:W4:Y:S01]  /*100d0*/  LDSM.16.M88.4 R68, [R189+0x3400] ;  /* 0x00340000bd44783b */ /* 0x000f220000000200 */
[C---:B-1----:R-:W-:Y:S03]  /*100e0*/  HMMA.16816.F32.BF16 R60, R104.reuse, R56, RZ ;  /* 0x00000038683c723c */ /* 0x042fe600000418ff */
[----:B------:R-:W1:Y:S03]  /*100f0*/  LDSM.16.M88.4 R8, [R189+0x3800] ;  /* 0x00380000bd08783b */ /* 0x000e660000000200 */
[C---:B------:R-:W-:Y:S01]  /*10100*/  HMMA.16816.F32.BF16 R56, R104.reuse, R58, RZ ;  /* 0x0000003a6838723c */ /* 0x040fe200000418ff */
[----:B------:R-:W1:Y:S04]  /*10110*/  LDSM.16.M88.4 R4, [R189+0x3c00] ;  /* 0x003c0000bd04783b */ /* 0x000e680000000200 */
[----:B------:R-:W1:Y:S01]  /*10120*/  LDSM.16.M88.4 R100, [R189+0x4000] ;  /* 0x00400000bd64783b */ /* 0x000e620000000200 */
[C---:B--2---:R-:W-:Y:S03]  /*10130*/  HMMA.16816.F32.BF16 R48, R104.reuse, R44, RZ ;  /* 0x0000002c6830723c */ /* 0x044fe600000418ff */
[----:B------:R-:W2:Y:S03]  /*10140*/  LDSM.16.M88.4 R92, [R189+0x4800] ;  /* 0x00480000bd5c783b */ /* 0x000ea60000000200 */
[C---:B---3--:R-:W-:Y:S01]  /*10150*/  HMMA.16816.F32.BF16 R40, R104.reuse, R36, RZ ;  /* 0x000000246828723c */ /* 0x048fe200000418ff */
[----:B------:R-:W3:Y:S04]  /*10160*/  LDSM.16.M88.4 R96, [R189+0x4400] ;  /* 0x00440000bd60783b */ /* 0x000ee80000000200 */
[----:B------:R-:W3:Y:S01]  /*10170*/  LDSM.16.M88.4 R88, [R189+0x4c00] ;  /* 0x004c0000bd58783b */ /* 0x000ee20000000200 */
[C---:B----4-:R-:W-:Y:S03]  /*10180*/  HMMA.16816.F32.BF16 R32, R104.reuse, R28, RZ ;  /* 0x0000001c6820723c */ /* 0x050fe600000418ff */
[----:B------:R-:W-:Y:S03]  /*10190*/  LDSM.16.M88.4 R132, [R193+0x1000] ;  /* 0x00100000c184783b */ /* 0x000fe60000000200 */
[C---:B------:R-:W-:Y:S01]  /*101a0*/  HMMA.16816.F32.BF16 R36, R104.reuse, R38, RZ ;  /* 0x000000266824723c */ /* 0x040fe200000418ff */
[----:B------:R-:W-:Y:S04]  /*101b0*/  LDSM.16.M88.4 R80, [R192+0x5000] ;  /* 0x00500000c050783b */ /* 0x000fe80000000200 */
[----:B-----5:R-:W-:Y:S01]  /*101c0*/  LDSM.16.M88.4 R124, [R192+0x6c00] ;  /* 0x006c0000c07c783b */ /* 0x020fe20000000200 */
[C---:B------:R-:W-:Y:S03]  /*101d0*/  HMMA.16816.F32.BF16 R28, R104.reuse, R30, RZ ;  /* 0x0000001e681c723c */ /* 0x040fe600000418ff */
[----:B------:R-:W-:Y:S03]  /*101e0*/  LDSM.16.M88.4 R128, [R192+0x6800] ;  /* 0x00680000c080783b */ /* 0x000fe60000000200 */
        /* <DEDUP_REMOVED lines=29> */
[C---:B------:R-:W-:Y:S01]  /*103c0*/  HMMA.16816.F32.BF16 R44, R84.reuse, R70, R44 ;  /* 0x00000046542c723c */ /* 0x040fe2000004182c */
[----:B------:R-:W-:Y:S05]  /*103d0*/  LDSM.16.M88.4 R68, [R192+0x6400] ;  /* 0x00640000c044783b */ /* 0x000fea0000000200 */
[C---:B------:R-:W-:Y:S06]  /*103e0*/  HMMA.16816.F32.BF16 R108, R84.reuse, R88, R108 ;  /* 0x00000058546c723c */ /* 0x040fec000004186c */
[----:B------:R-:W-:Y:S01]  /*103f0*/  HMMA.16816.F32.BF16 R104, R84, R90, R104 ;  /* 0x0000005a5468723c */ /* 0x000fe20000041868 */
[----:B------:R-:W3:Y:S04]  /*10400*/  LDSM.16.M88.4 R88, [R189+0x5800] ;  /* 0x00580000bd58783b */ /* 0x000ee80000000200 */
[----:B------:R-:W-:Y:S01]  /*10410*/  LDSM.16.M88.4 R84, [R189+0x5c00] ;  /* 0x005c0000bd54783b */ /* 0x000fe20000000200 */
[C---:B----4-:R-:W-:Y:S06]  /*10420*/  HMMA.16816.F32.BF16 R48, R132.reuse, R76, R48 ;  /* 0x0000004c8430723c */ /* 0x050fec0000041830 */
[C---:B------:R-:W-:Y:S06]  /*10430*/  HMMA.16816.F32.BF16 R60, R132.reuse, R80, R60 ;  /* 0x00000050843c723c */ /* 0x040fec000004183c */
[C---:B------:R-:W-:Y:S01]  /*10440*/  HMMA.16816.F32.BF16 R56, R132.reuse, R82, R56 ;  /* 0x000000528438723c */ /* 0x040fe20000041838 */
[----:B------:R-:W-:Y:S05]  /*10450*/  LDSM.16.M88.4 R80, [R189+0x6000] ;  /* 0x00600000bd50783b */ /* 0x000fea0000000200 */
[C---:B------:R-:W-:Y:S06]  /*10460*/  HMMA.16816.F32.BF16 R40, R132.reuse, R72, R40 ;  /* 0x000000488428723c */ /* 0x040fec0000041828 */
[C---:B------:R-:W-:Y:S01]  /*10470*/  HMMA.16816.F32.BF16 R36, R132.reuse, R74, R36 ;  /* 0x0000004a8424723c */ /* 0x040fe20000041824 */
[----:B------:R-:W4:Y:S05]  /*10480*/  LDSM.16.M88.4 R72, [R189+0x6800] ;  /* 0x00680000bd48783b */ /* 0x000f2a0000000200 */
[C---:B------:R-:W-:Y:S01]  /*10490*/  HMMA.16816.F32.BF16 R44, R132.reuse, R78, R44 ;  /* 0x0000004e842c723c */ /* 0x040fe2000004182c */
[----:B------:R-:W-:Y:S05]  /*104a0*/  LDSM.16.M88.4 R76, [R189+0x6400] ;  /* 0x00640000bd4c783b */ /* 0x000fea0000000200 */
[C---:B-1----:R-:W-:Y:S06]  /*104b0*/  HMMA.16816.F32.BF16 R32, R132.reuse, R8, R32 ;  /* 0x000000088420723c */ /* 0x042fec0000041820 */
[C---:B------:R-:W-:Y:S01]  /*104c0*/  HMMA.16816.F32.BF16 R28, R132.reuse, R10, R28 ;  /* 0x0000000a841c723c */ /* 0x040fe2000004181c */
[----:B------:R-:W-:Y:S05]  /*104d0*/  LDSM.16.M88.4 R8, [R192+0x7000] ;  /* 0x00700000c008783b */ /* 0x000fea0000000200 */
[C---:B------:R-:W-:Y:S06]  /*104e0*/  HMMA.16816.F32.BF16 R24, R132.reuse, R4, R24 ;  /* 0x000000048418723c */ /* 0x040fec0000041818 */
[C---:B------:R-:W-:Y:S01]  /*104f0*/  HMMA.16816.F32.BF16 R20, R132.reuse, R6, R20 ;  /* 0x000000068414723c */ /* 0x040fe20000041814 */
[----:B------:R-:W1:Y:S05]  /*10500*/  LDSM.16.M88.4 R4, [R193+0x2000] ;  /* 0x00200000c104783b */ /* 0x000e6a0000000200 */
[C---:B------:R-:W-:Y:S06]  /*10510*/  HMMA.16816.F32.BF16 R108, R132.reuse, R124, R108 ;  /* 0x0000007c846c723c */ /* 0x040fec000004186c */
[----:B------:R-:W-:Y:S06]  /*10520*/  HMMA.16816.F32.BF16 R104, R132, R126, R104 ;  /* 0x0000007e8468723c */ /* 0x000fec0000041868 */
[----:B--2---:R-:W-:Y:S01]  /*10530*/  HMMA.16816.F32.BF16 R124, R100, R92, R48 ;  /* 0x0000005c647c723c */ /* 0x004fe20000041830 */
[----:B------:R-:W2:Y:S05]  /*10540*/  LDSM.16.M88.4 R48, [R192+0x7800] ;  /* 0x00780000c030783b */ /* 0x000eaa0000000200 */
[C---:B------:R-:W-:Y:S06]  /*10550*/  HMMA.16816.F32.BF16 R120, R132.reuse, R128, R120 ;  /* 0x000000808478723c */ /* 0x040fec0000041878 */
[----:B------:R-:W-:Y:S06]  /*10560*/  HMMA.16816.F32.BF16 R112, R132, R130, R112 ;  /* 0x000000828470723c */ /* 0x000fec0000041870 */
[C---:B---3--:R-:W-:Y:S06]  /*10570*/  HMMA.16816.F32.BF16 R60, R100.reuse, R96, R60 ;  /* 0x00000060643c723c */ /* 0x048fec000004183c */
[C---:B------:R-:W-:Y:S01]  /*10580*/  HMMA.16816.F32.BF16 R56, R100.reuse, R98, R56 ;  /* 0x000000626438723c */ /* 0x040fe20000041838 */
[----:B------:R-:W3:Y:S05]  /*10590*/  LDSM.16.M88.4 R96, [R192+0x7400] ;  /* 0x00740000c060783b */ /* 0x000eea0000000200 */
[----:B------:R-:W-:Y:S06]  /*105a0*/  HMMA.16816.F32.BF16 R40, R100, R88, R40 ;  /* 0x000000586428723c */ /* 0x000fec0000041828 */
[C---:B------:R-:W-:Y:S06]  /*105b0*/  HMMA.16816.F32.BF16 R16, R132.reuse, R68, R16 ;  /* 0x000000448410723c */ /* 0x040fec0000041810 */
[----:B------:R-:W-:Y:S01]  /*105c0*/  HMMA.16816.F32.BF16 R12, R132, R70, R12 ;  /* 0x00000046840c723c */ /* 0x000fe2000004180c */
[----:B------:R-:W3:Y:S05]  /*105d0*/  LDSM.16.M88.4 R68, [R189+0x6c00] ;  /* 0x006c0000bd44783b */ /* 0x000eea0000000200 */
[C---:B------:R-:W-:Y:S01]  /*105e0*/  HMMA.16816.F32.BF16 R128, R100.reuse, R94, R44 ;  /* 0x0000005e6480723c */ /* 0x040fe2000004182c */
[----:B------:R-:W-:Y:S04]  /*105f0*/  LDSM.16.M88.4 R92, [R189+0x7000] ;  /* 0x00700000bd5c783b */ /* 0x000fe80000000200 */
[----:B------:R-:W3:Y:S01]  /*10600*/  LDSM.16.M88.4 R44, [R191+0x2000] ;  /* 0x00200000bf2c783b */ /* 0x000ee20000000200 */
[C---:B----4-:R-:W-:Y:S06]  /*10610*/  HMMA.16816.F32.BF16 R120, R100.reuse, R72, R120 ;  /* 0x000000486478723c */ /* 0x050fec0000041878 */
[----:B------:R-:W-:Y:S01]  /*10620*/  HMMA.16816.F32.BF16 R112, R100, R74, R112 ;  /* 0x0000004a6470723c */ /* 0x000fe20000041870 */
[----:B------:R-:W4:Y:S05]  /*10630*/  LDSM.16.M88.4 R72, [R189+0x7400] ;  /* 0x00740000bd48783b */ /* 0x000f2a0000000200 */
[C---:B-1----:R-:W-:Y:S06]  /*10640*/  HMMA.16816.F32.BF16 R60, R4.reuse, R8, R60 ;  /* 0x00000008043c723c */ /* 0x042fec000004183c */
[C---:B--2---:R-:W-:Y:S06]  /*10650*/  HMMA.16816.F32.BF16 R40, R4.reuse, R48, R40 ;  /* 0x000000300428723c */ /* 0x044fec0000041828 */
[C---:B------:R-:W-:Y:S01]  /*10660*/  HMMA.16816.F32.BF16 R56, R4.reuse, R10, R56 ;  /* 0x0000000a0438723c */ /* 0x040fe20000041838 */
[----:B------:R-:W-:Y:S01]  /*10670*/  IMAD R48, R64, 0x10, R211 ;  /* 0x0000001040307824 */ /* 0x000fe200078e02d3 */
[----:B------:R-:W1:Y:S04]  /*10680*/  LDSM.16.M88.4 R8, [R192+0x7c00] ;  /* 0x007c0000c008783b */ /* 0x000e680000000200 */
[----:B---3--:R-:W-:Y:S01]  /*10690*/  HMMA.16816.F32.BF16 R124, R4, R96, R124 ;  /* 0x00000060047c723c */ /* 0x008fe2000004187c */
[----:B------:R-:W-:-:S02]  /*106a0*/  IADD3 R65, R48, 0x1, R65 ;  /* 0x0000000130417810 */ /* 0x000fc40007ffe041 */
[----:B------:R-:W-:Y:S01]  /*106b0*/  LEA.HI R48, R3, R64, RZ, 0x2 ;  /* 0x0000004003307211 */ /* 0x000fe200078f10ff */
[----:B------:R-:W-:Y:S01]  /*106c0*/  IMAD.IADD R3, R0, 0x1, R119 ;  /* 0x0000000100037824 */ /* 0x000fe200078e0277 */
[----:B------:R-:W-:Y:S01]  /*106d0*/  IADD3 R65, R67, R65, -R204 ;  /* 0x0000004143417210 */ /* 0x000fe20007ffe8cc */
[C---:B------:R-:W-:Y:S01]  /*106e0*/  HMMA.16816.F32.BF16 R36, R100.reuse, R90, R36 ;  /* 0x0000005a6424723c */ /* 0x040fe20000041824 */
[----:B------:R-:W-:Y:S01]  /*106f0*/  LOP3.LUT R49, R48, 0xfffffffc, RZ, 0xc0, !PT ;  /* 0xfffffffc30317812 */ /* 0x000fe200078ec0ff */
[----:B------:R-:W-:Y:S02]  /*10700*/  VIADD R48, R3, 0x1 ;  /* 0x0000000103307836 */ /* 0x000fe40000000000 */
[----:B------:R-:W-:Y:S02]  /*10710*/  IMAD.IADD R66, R118, 0x1, R65 ;  /* 0x0000000176427824 */ /* 0x000fe400078e0241 */
[----:B------:R-:W-:Y:S01]  /*10720*/  HMMA.16816.F32.BF16 R108, R100, R68, R108 ;  /* 0x00000044646c723c */ /* 0x000fe2000004186c */
[----:B------:R-:W-:-:S02]  /*10730*/  IMAD.IADD R212, R64, 0x1, -R49 ;  /* 0x0000000140d47824 */ /* 0x000fc400078e0a31 */
[C---:B------:R-:W-:Y:S01]  /*10740*/  VIMNMX R118, R66.reuse, R67, PT ;  /* 0x0000004342767248 */ /* 0x040fe20003fe0100 */
[C---:B------:R-:W-:Y:S01]  /*10750*/  VIADD R54, R3.reuse, 0x10 ;  /* 0x0000001003367836 */ /* 0x040fe20000000000 */
[----:B------:R-:W-:Y:S01]  /*10760*/  VIADDMNMX R119, R66, 0x8, R67, PT ;  /* 0x0000000842777846 */ /* 0x000fe20003800143 */
[----:B------:R-:W-:Y:S01]  /*10770*/  HMMA.16816.F32.BF16 R104, R100, R70, R104 ;  /* 0x000000466468723c */ /* 0x000fe20000041868 */
[CC--:B------:R-:W-:Y:S01]  /*10780*/  ISETP.GE.AND P2, PT, R48.reuse, R118.reuse, PT ;  /* 0x000000763000720c */ /* 0x0c0fe20003f46270 */
[----:B------:R-:W-:Y:S01]  /*10790*/  LDSM.16.M88.4 R64, [R192+0x8000] ;  /* 0x00800000c040783b */ /* 0x000fe20000000200 */
[----:B------:R-:W-:Y:S01]  /*107a0*/  ISETP.GE.AND P4, PT, R48, R119, PT ;  /* 0x000000773000720c */ /* 0x000fe20003f86270 */
[----:B------:R-:W-:Y:S02]  /*107b0*/  VIADD R48, R3, 0x8 ;  /* 0x0000000803307836 */ /* 0x000fe40000000000 */
[----:B------:R-:W-:Y:S01]  /*107c0*/  HMMA.16816.F32.BF16 R68, R44, R92, R60 ;  /* 0x0000005c2c44723c */ /* 0x000fe2000004183c */
[----:B------:R-:W2:Y:S02]  /*107d0*/  LDSM.16.M88.4 R60, [R189+0x7800] ;  /* 0x00780000bd3c783b */ /* 0x000ea40000000200 */
[----:B------:R-:W-:-:S02]  /*107e0*/  ISETP.GE.AND P0, PT, R48, R118, PT ;  /* 0x000000763000720c */ /* 0x000fc40003f06270 */
[----:B------:R-:W-:Y:S01]  /*107f0*/  ISETP.GE.AND P6, PT, R48, R119, PT ;  /* 0x000000773000720c */ /* 0x000fe20003fc6270 */
[----:B------:R-:W-:Y:S06]  /*10800*/  HMMA.16816.F32.BF16 R32, R100, R84, R32 ;  /* 0x000000546420723c */ /* 0x000fec0000041820 */
[----:B------:R-:W-:Y:S06]  /*10810*/  HMMA.16816.F32.BF16 R128, R4, R98, R128 ;  /* 0x000000620480723c */ /* 0x000fec0000041880 */
[C---:B------:R-:W-:Y:S06]  /*10820*/  HMMA.16816.F32.BF16 R56, R44.reuse, R94, R56 ;  /* 0x0000005e2c38723c */ /* 0x040fec0000041838 */
[----:B----4-:R-:W-:Y:S01]  /*10830*/  HMMA.16816.F32.BF16 R124, R44, R72, R124 ;  /* 0x000000482c7c723c */ /* 0x010fe2000004187c */
[----:B------:R-:W-:-:S05]  /*10840*/  FSEL R71, R71, -INF , !P4 ;  /* 0xff80000047477808 */ /* 0x000fca0006000000 */
[----:B------:R-:W-:Y:S01]  /*10850*/  HMMA.16816.F32.BF16 R28, R100, R86, R28 ;  /* 0x00000056641c723c */ /* 0x000fe2000004181c */
[----:B------:R-:W-:-:S05]  /*10860*/  VIADD R72, R3, 0x9 ;  /* 0x0000000903487836 */ /* 0x000fca0000000000 */
[----:B------:R-:W-:Y:S01]  /*10870*/  HMMA.16816.F32.BF16 R36, R4, R50, R36 ;  /* 0x000000320424723c */ /* 0x000fe20000041824 */
[----:B------:R-:W3:Y:S01]  /*10880*/  LDSM.16.M88.4 R48, [R189+0x7c00] ;  /* 0x007c0000bd30783b */ /* 0x000ee20000000200 */
[CC--:B------:R-:W-:Y:S02]  /*10890*/  ISETP.GE.AND P5, PT, R72.reuse, R119.reuse, PT ;  /* 0x000000774800720c */ /* 0x0c0fe40003fa6270 */
[----:B------:R-:W-:Y:S02]  /*108a0*/  ISETP.GE.AND P1, PT, R72, R118, PT ;  /* 0x000000764800720c */ /* 0x000fe40003f26270 */
[----:B------:R-:W-:Y:S01]  /*108b0*/  HMMA.16816.F32.BF16 R24, R100, R80, R24 ;  /* 0x000000506418723c */ /* 0x000fe20000041818 */
[----:B------:R-:W-:Y:S02]  /*108c0*/  FSEL R87, R59, -INF , !P5 ;  /* 0xff8000003b577808 */ /* 0x000fe40006800000 */
[----:B------:R-:W-:Y:S02]  /*108d0*/  FSEL R73, R56, -INF , !P0 ;  /* 0xff80000038497808 */ /* 0x000fe40004000000 */
[----:B------:R-:W-:Y:S01]  /*108e0*/  ISETP.GE.AND P0, PT, R54, R119, PT ;  /* 0x000000773600720c */ /* 0x000fe20003f06270 */
[----:B------:R-:W-:Y:S01]  /*108f0*/  HMMA.16816.F32.BF16 R128, R44, R74, R128 ;  /* 0x0000004a2c80723c */ /* 0x000fe20000041880 */
[----:B------:R-:W-:-:S02]  /*10900*/  FSEL R81, R57, -INF , !P1 ;  /* 0xff80000039517808 */ /* 0x000fc40004800000 */
[----:B------:R-:W-:-:S03]  /*10910*/  FSEL R85, R126, -INF , !P0 ;  /* 0xff8000007e557808 */ /* 0x000fc60004000000 */
[C---:B-1----:R-:W-:Y:S01]  /*10920*/  HMMA.16816.F32.BF16 R32, R4.reuse, R8, R32 ;  /* 0x000000080420723c */ /* 0x042fe20000041820 */
[----:B------:R-:W-:Y:S02]  /*10930*/  FSEL R75, R69, -INF , !P2 ;  /* 0xff800000454b7808 */ /* 0x000fe40005000000 */
[----:B------:R-:W-:Y:S01]  /*10940*/  ISETP.GE.AND P2, PT, R54, R118, PT ;  /* 0x000000763600720c */ /* 0x000fe20003f46270 */
[C---:B------:R-:W-:Y:S02]  /*10950*/  VIADD R54, R3.reuse, 0x11 ;  /* 0x0000001103367836 */ /* 0x040fe40000000000 */
[----:B------:R-:W-:Y:S01]  /*10960*/  HMMA.16816.F32.BF16 R28, R4, R10, R28 ;  /* 0x0000000a041c723c */ /* 0x000fe2000004181c */
[----:B------:R-:W-:Y:S01]  /*10970*/  VIADD R8, R3, 0x18 ;  /* 0x0000001803087836 */ /* 0x000fe20000000000 */
[----:B------:R-:W-:Y:S02]  /*10980*/  FSEL R69, R124, -INF , !P2 ;  /* 0xff8000007c457808 */ /* 0x000fe40005000000 */
[----:B------:R-:W-:-:S02]  /*10990*/  ISETP.GE.AND P1, PT, R54, R119, PT ;  /* 0x000000773600720c */ /* 0x000fc40003f26270 */
[C---:B------:R-:W-:Y:S01]  /*109a0*/  ISETP.GE.AND P5, PT, R8.reuse, R118, PT ;  /* 0x000000760800720c */ /* 0x040fe20003fa6270 */
[----:B--2---:R-:W-:Y:S01]  /*109b0*/  HMMA.16816.F32.BF16 R40, R44, R60, R40 ;  /* 0x0000003c2c28723c */ /* 0x004fe20000041828 */
[----:B------:R-:W-:Y:S02]  /*109c0*/  ISETP.GE.AND P2, PT, R8, R119, PT ;  /* 0x000000770800720c */ /* 0x000fe40003f46270 */
[----:B------:R-:W1:Y:S01]  /*109d0*/  LDSM.16.M88.4 R8, [R189+0x8000] ;  /* 0x00800000bd08783b */ /* 0x000e620000000200 */
[----:B------:R-:W-:Y:S02]  /*109e0*/  FSEL R93, R127, -INF , !P1 ;  /* 0xff8000007f5d7808 */ /* 0x000fe40004800000 */
[----:B------:R-:W-:Y:S01]  /*109f0*/  HMMA.16816.F32.BF16 R20, R100, R82, R20 ;  /* 0x000000526414723c */ /* 0x000fe20000041814 */
[----:B------:R-:W-:Y:S01]  /*10a00*/  VIADD R60, R3, 0x19 ;  /* 0x00000019033c7836 */ /* 0x000fe20000000000 */
[----:B------:R-:W-:-:S04]  /*10a10*/  FSEL R95, R130, -INF , !P2 ;  /* 0xff800000825f7808 */ /* 0x000fc80005000000 */
[----:B------:R-:W-:Y:S01]  /*10a20*/  HMMA.16816.F32.BF16 R36, R44, R62, R36 ;  /* 0x0000003e2c24723c */ /* 0x000fe20000041824 */
[----:B------:R-:W-:Y:S02]  /*10a30*/  FSEL R83, R58, -INF , !P6 ;  /* 0xff8000003a537808 */ /* 0x000fe40007000000 */
[----:B------:R-:W2:Y:S01]  /*10a40*/  LDSM.16.M88.4 R56, [R192+0x8400] ;  /* 0x00840000c038783b */ /* 0x000ea20000000200 */
[-C--:B------:R-:W-:Y:S01]  /*10a50*/  ISETP.GE.AND P6, PT, R54, R118.reuse, PT ;  /* 0x000000763600720c */ /* 0x080fe20003fc6270 */
[----:B------:R-:W-:Y:S01]  /*10a60*/  VIADD R54, R3, 0x20 ;  /* 0x0000002003367836 */ /* 0x000fe20000000000 */
[----:B------:R-:W-:Y:S01]  /*10a70*/  HMMA.16816.F32.BF16 R24, R4, R64, R24 ;  /* 0x000000400418723c */ /* 0x000fe20000041818 */
[----:B------:R-:W-:-:S03]  /*10a80*/  ISETP.GE.AND P0, PT, R60, R118, PT ;  /* 0x000000763c00720c */ /* 0x000fc60003f06270 */
[----:B------:R-:W-:Y:S02]  /*10a90*/  ISETP.GE.AND P1, PT, R54, R118, PT ;  /* 0x000000763600720c */ /* 0x000fe40003f26270 */
[----:B---3--:R-:W-:Y:S01]  /*10aa0*/  HMMA.16816.F32.BF16 R32, R44, R48, R32 ;  /* 0x000000302c20723c */ /* 0x008fe20000041820 */
[----:B------:R-:W-:Y:S02]  /*10ab0*/  FSEL R91, R129, -INF , !P0 ;  /* 0xff800000815b7808 */ /* 0x000fe40004000000 */
[----:B------:R-:W-:Y:S01]  /*10ac0*/  FSEL R219, R40, -INF , !P1 ;  /* 0xff80000028db7808 */ /* 0x000fe20004800000 */
[C---:B------:R-:W-:Y:S02]  /*10ad0*/  VIADD R40, R3.reuse, 0x30 ;  /* 0x0000003003287836 */ /* 0x040fe40000000000 */
[----:B------:R-:W-:Y:S01]  /*10ae0*/  HMMA.16816.F32.BF16 R16, R100, R76, R16 ;  /* 0x0000004c6410723c */ /* 0x000fe20000041810 */
[----:B------:R-:W-:-:S05]  /*10af0*/  VIADD R48, R3, 0x29 ;  /* 0x0000002903307836 */ /* 0x000fca0000000000 */
[----:B------:R-:W-:Y:S01]  /*10b00*/  HMMA.16816.F32.BF16 R12, R100, R78, R12 ;  /* 0x0000004e640c723c */ /* 0x000fe2000004180c */
[----:B------:R-:W-:Y:S02]  /*10b10*/  FSEL R77, R125, -INF , !P6 ;  /* 0xff8000007d4d7808 */ /* 0x000fe40007000000 */
[-C--:B------:R-:W-:Y:S01]  /*10b20*/  ISETP.GE.AND P6, PT, R60, R119.reuse, PT ;  /* 0x000000773c00720c */ /* 0x080fe20003fc6270 */
[C---:B------:R-:W-:Y:S02]  /*10b30*/  VIADD R60, R3.reuse, 0x21 ;  /* 0x00000021033c7836 */ /* 0x040fe40000000000 */
[C---:B------:R-:W-:Y:S01]  /*10b40*/  HMMA.16816.F32.BF16 R28, R44.reuse, R50, R28 ;  /* 0x000000322c1c723c */ /* 0x040fe2000004181c */
[----:B------:R-:W-:Y:S02]  /*10b50*/  FSEL R79, R128, -INF , !P5 ;  /* 0xff800000804f7808 */ /* 0x000fe40006800000 */
[-C--:B------:R-:W-:Y:S01]  /*10b60*/  ISETP.GE.AND P5, PT, R54, R119.reuse, PT ;  /* 0x000000773600720c */ /* 0x080fe20003fa6270 */
[----:B------:R-:W-:Y:S01]  /*10b70*/  VIADD R54, R3, 0x28 ;  /* 0x0000002803367836 */ /* 0x000fe20000000000 */
[C---:B------:R-:W-:Y:S01]  /*10b80*/  ISETP.GE.AND P2, PT, R60.reuse, R118, PT ;  /* 0x000000763c00720c */ /* 0x040fe20003f46270 */
[----:B-1----:R-:W-:Y:S01]  /*10b90*/  HMMA.16816.F32.BF16 R24, R44, R8, R24 ;  /* 0x000000082c18723c */ /* 0x002fe20000041818 */
[----:B------:R-:W-:-:S02]  /*10ba0*/  ISETP.GE.AND P0, PT, R60, R119, PT ;  /* 0x000000773c00720c */ /* 0x000fc40003f06270 */
[----:B------:R-:W-:Y:S01]  /*10bb0*/  FSEL R89, R131, -INF , !P6 ;  /* 0xff80000083597808 */ /* 0x000fe20007000000 */
[----:B------:R-:W1:Y:S01]  /*10bc0*/  LDSM.16.M88.4 R60, [R192+0x8800] ;  /* 0x00880000c03c783b */ /* 0x000e620000000200 */
[-C--:B------:R-:W-:Y:S01]  /*10bd0*/  ISETP.GE.AND P6, PT, R54, R118.reuse, PT ;  /* 0x000000763600720c */ /* 0x080fe20003fc6270 */
[C---:B------:R-:W-:Y:S01]  /*10be0*/  HMMA.16816.F32.BF16 R20, R4.reuse, R66, R20 ;  /* 0x000000420414723c */ /* 0x040fe20000041814 */
[----:B------:R-:W-:Y:S01]  /*10bf0*/  FSEL R217, R41, -INF , !P2 ;  /* 0xff80000029d97808 */ /* 0x000fe20005000000 */
[----:B------:R-:W3:Y:S01]  /*10c00*/  LDSM.16.M88.4 R64, [R189+0x8400] ;  /* 0x00840000bd40783b */ /* 0x000ee20000000200 */
[----:B------:R-:W-:Y:S01]  /*10c10*/  FSEL R225, R43, -INF , !P0 ;  /* 0xff8000002be17808 */ /* 0x000fe20004000000 */
[C---:B------:R-:W-:Y:S01]  /*10c20*/  VIADD R9, R3.reuse, 0x39 ;  /* 0x0000003903097836 */ /* 0x040fe20000000000 */
[----:B------:R-:W-:Y:S01]  /*10c30*/  FSEL R223, R36, -INF , !P6 ;  /* 0xff80000024df7808 */ /* 0x000fe20007000000 */
[C---:B------:R-:W-:Y:S01]  /*10c40*/  VIADD R36, R3.reuse, 0x38 ;  /* 0x0000003803247836 */ /* 0x040fe20000000000 */
[----:B------:R-:W-:Y:S01]  /*10c50*/  FSEL R227, R42, -INF , !P5 ;  /* 0xff8000002ae37808 */ /* 0x000fe20006800000 */
[----:B--2---:R-:W-:Y:S01]  /*10c60*/  HMMA.16816.F32.BF16 R16, R4, R56, R16 ;  /* 0x000000380410723c */ /* 0x004fe20000041810 */
[----:B------:R-:W-:Y:S01]  /*10c70*/  ISETP.GE.AND P2, PT, R48, R119, PT ;  /* 0x000000773000720c */ /* 0x000fe20003f46270 */
[----:B------:R-:W-:Y:S01]  /*10c80*/  VIADD R8, R3, 0x40 ;  /* 0x0000004003087836 */ /* 0x000fe20000000000 */
[----:B------:R-:W-:-:S02]  /*10c90*/  ISETP.GE.AND P0, PT, R40, R118, PT ;  /* 0x000000762800720c */ /* 0x000fc40003f06270 */
[----:B------:R-:W-:Y:S01]  /*10ca0*/  ISETP.GE.AND P1, PT, R54, R119, PT ;  /* 0x000000773600720c */ /* 0x000fe20003f26270 */
[----:B------:R-:W-:Y:S01]  /*10cb0*/  HMMA.16816.F32.BF16 R56, R4, R58, R12 ;  /* 0x0000003a0438723c */ /* 0x000fe2000004180c */
[-C--:B------:R-:W-:Y:S01]  /*10cc0*/  ISETP.GE.AND P5, PT, R48, R118.reuse, PT ;  /* 0x000000763000720c */ /* 0x080fe20003fa6270 */
[----:B------:R-:W2:Y:S01]  /*10cd0*/  LDSM.16.M88.4 R12, [R189+0x8800] ;  /* 0x00880000bd0c783b */ /* 0x000ea20000000200 */
[----:B------:R-:W-:Y:S02]  /*10ce0*/  FSEL R215, R39, -INF , !P2 ;  /* 0xff80000027d77808 */ /* 0x000fe40005000000 */
[----:B------:R-:W-:Y:S02]  /*10cf0*/  FSEL R179, R32, -INF , !P0 ;  /* 0xff80000020b37808 */ /* 0x000fe40004000000 */
[----:B------:R-:W-:Y:S02]  /*10d00*/  FSEL R229, R38, -INF , !P1 ;  /* 0xff80000026e57808 */ /* 0x000fe40004800000 */
[----:B------:R-:W-:Y:S01]  /*10d10*/  FSEL R221, R37, -INF , !P5 ;  /* 0xff80000025dd7808 */ /* 0x000fe20006800000 */
[----:B------:R-:W-:Y:S01]  /*10d20*/  HMMA.16816.F32.BF16 R20, R44, R10, R20 ;  /* 0x0000000a2c14723c */ /* 0x000fe20000041814 */
[----:B------:R-:W-:-:S02]  /*10d30*/  ISETP.GE.AND P2, PT, R36, R118, PT ;  /* 0x000000762400720c */ /* 0x000fc40003f46270 */
[-C--:B------:R-:W-:Y:S02]  /*10d40*/  ISETP.GE.AND P0, PT, R36, R119.reuse, PT ;  /* 0x000000772400720c */ /* 0x080fe40003f06270 */
[----:B------:R-:W4:Y:S01]  /*10d50*/  LDSM.16.M88.4 R36, [R192+0x8c00] ;  /* 0x008c0000c024783b */ /* 0x000f220000000200 */
[-C--:B------:R-:W-:Y:S01]  /*10d60*/  ISETP.GE.AND P6, PT, R40, R119.reuse, PT ;  /* 0x000000772800720c */ /* 0x080fe20003fc6270 */
[----:B------:R-:W-:Y:S01]  /*10d70*/  VIADD R40, R3, 0x31 ;  /* 0x0000003103287836 */ /* 0x000fe20000000000 */
[----:B------:R-:W-:Y:S02]  /*10d80*/  FSEL R183, R28, -INF , !P2 ;  /* 0xff8000001cb77808 */ /* 0x000fe40005000000 */
[----:B------:R-:W-:Y:S02]  /*10d90*/  FSEL R187, R34, -INF , !P6 ;  /* 0xff80000022bb7808 */ /* 0x000fe40007000000 */
[C---:B------:R-:W-:Y:S02]  /*10da0*/  ISETP.GE.AND P1, PT, R40.reuse, R118, PT ;  /* 0x000000762800720c */ /* 0x040fe40003f26270 */
[----:B------:R-:W-:Y:S01]  /*10db0*/  ISETP.GE.AND P5, PT, R40, R119, PT ;  /* 0x000000772800720c */ /* 0x000fe20003fa6270 */
[----:B-1----:R-:W-:Y:S01]  /*10dc0*/  HMMA.16816.F32.BF16 R120, R4, R60, R120 ;  /* 0x0000003c0478723c */ /* 0x002fe20000041878 */
[----:B------:R-:W-:-:S02]  /*10dd0*/  FSEL R125, R33, -INF , !P1 ;  /* 0xff800000217d7808 */ /* 0x000fc40004800000 */
[----:B------:R-:W-:Y:S02]  /*10de0*/  FSEL R185, R35, -INF , !P5 ;  /* 0xff80000023b97808 */ /* 0x000fe40006800000 */
[CC--:B------:R-:W-:Y:S01]  /*10df0*/  ISETP.GE.AND P6, PT, R9.reuse, R118.reuse, PT ;  /* 0x000000760900720c */ /* 0x0c0fe20003fc6270 */
[----:B------:R-:W-:Y:S01]  /*10e00*/  HMMA.16816.F32.BF16 R112, R4, R62, R112 ;  /* 0x0000003e0470723c */ /* 0x000fe20000041870 */
[-C--:B------:R-:W-:Y:S01]  /*10e10*/  ISETP.GE.AND P1, PT, R9, R119.reuse, PT ;  /* 0x000000770900720c */ /* 0x080fe20003f26270 */
[C---:B------:R-:W-:Y:S01]  /*10e20*/  VIADD R9, R3.reuse, 0x41 ;  /* 0x0000004103097836 */ /* 0x040fe20000000000 */
[C---:B------:R-:W-:Y:S02]  /*10e30*/  ISETP.GE.AND P5, PT, R8.reuse, R118, PT ;  /* 0x000000760800720c */ /* 0x040fe40003fa6270 */
[----:B------:R-:W-:Y:S01]  /*10e40*/  ISETP.GE.AND P2, PT, R8, R119, PT ;  /* 0x000000770800720c */ /* 0x000fe20003f46270 */
[----:B------:R-:W-:Y:S01]  /*10e50*/  VIADD R8, R3, 0x48 ;  /* 0x0000004803087836 */ /* 0x000fe20000000000 */
[----:B------:R-:W-:Y:S01]  /*10e60*/  FSEL R213, R30, -INF , !P0 ;  /* 0xff8000001ed57808 */ /* 0x000fe20004000000 */
[----:B---3--:R-:W-:Y:S01]  /*10e70*/  HMMA.16816.F32.BF16 R16, R44, R64, R16 ;  /* 0x000000402c10723c */ /* 0x008fe20000041810 */
[----:B------:R-:W-:-:S02]  /*10e80*/  FSEL R181, R29, -INF , !P6 ;  /* 0xff8000001db57808 */ /* 0x000fc40007000000 */
[----:B------:R-:W-:Y:S02]  /*10e90*/  FSEL R127, R31, -INF , !P1 ;  /* 0xff8000001f7f7808 */ /* 0x000fe40004800000 */
[----:B------:R-:W-:Y:S01]  /*10ea0*/  FSEL R171, R24, -INF , !P5 ;  /* 0xff80000018ab7808 */ /* 0x000fe20006800000 */
[C---:B------:R-:W-:Y:S01]  /*10eb0*/  HMMA.16816.F32.BF16 R56, R44.reuse, R66, R56 ;  /* 0x000000422c38723c */ /* 0x040fe20000041838 */
[-C--:B------:R-:W-:Y:S01]  /*10ec0*/  ISETP.GE.AND P0, PT, R9, R118.reuse, PT ;  /* 0x000000760900720c */ /* 0x080fe20003f06270 */
[----:B------:R-:W-:Y:S01]  /*10ed0*/  VIADD R24, R3, 0x49 ;  /* 0x0000004903187836 */ /* 0x000fe20000000000 */
[-C--:B------:R-:W-:Y:S02]  /*10ee0*/  ISETP.GE.AND P6, PT, R9, R119.reuse, PT ;  /* 0x000000770900720c */ /* 0x080fe40003fc6270 */
[C---:B------:R-:W-:Y:S01]  /*10ef0*/  ISETP.GE.AND P1, PT, R8.reuse, R118, PT ;  /* 0x000000760800720c */ /* 0x040fe20003f26270 */
[----:B--2---:R-:W-:Y:S01]  /*10f00*/  HMMA.16816.F32.BF16 R120, R44, R12, R120 ;  /* 0x0000000c2c78723c */ /* 0x004fe20000041878 */
[----:B------:R-:W-:-:S02]  /*10f10*/  ISETP.GE.AND P5, PT, R8, R119, PT ;  /* 0x000000770800720c */ /* 0x000fc40003fa6270 */
[----:B------:R-:W1:Y:S01]  /*10f20*/  LDSM.16.M88.4 R8, [R189+0x8c00] ;  /* 0x008c0000bd08783b */ /* 0x000e620000000200 */
[----:B------:R-:W-:Y:S01]  /*10f30*/  FSEL R175, R26, -INF , !P2 ;  /* 0xff8000001aaf7808 */ /* 0x000fe20005000000 */
[----:B------:R-:W-:-:S04]  /*10f40*/  DEPBAR.LE SB0, 0x0 ;  /* 0x000080000000791a */ /* 0x000fc80000000000 */
[----:B----4-:R-:W-:Y:S01]  /*10f50*/  HMMA.16816.F32.BF16 R108, R4, R36, R108 ;  /* 0x00000024046c723c */ /* 0x010fe2000004186c */
[----:B------:R-:W-:Y:S01]  /*10f60*/  FSEL R147, R25, -INF , !P0 ;  /* 0xff80000019937808 */ /* 0x000fe20004000000 */
[C---:B------:R-:W-:Y:S01]  /*10f70*/  VIADD R25, R3.reuse, 0x51 ;  /* 0x0000005103197836 */ /* 0x040fe20000000000 */
[----:B------:R-:W-:Y:S01]  /*10f80*/  FSEL R173, R20, -INF , !P1 ;  /* 0xff80000014ad7808 */ /* 0x000fe20004800000 */
[C---:B------:R-:W-:Y:S01]  /*10f90*/  VIADD R20, R3.reuse, 0x58 ;  /* 0x0000005803147836 */ /* 0x040fe20000000000 */
[C---:B------:R-:W-:Y:S01]  /*10fa0*/  ISETP.GE.AND P2, PT, R24.reuse, R118, PT ;  /* 0x000000761800720c */ /* 0x040fe20003f46270 */
[----:B------:R-:W-:Y:S01]  /*10fb0*/  HMMA.16816.F32.BF16 R112, R44, R14, R112 ;  /* 0x0000000e2c70723c */ /* 0x000fe20000041870 */
[----:B------:R-:W-:Y:S01]  /*10fc0*/  BAR.SYNC.DEFER_BLOCKING 0x0 ;  /* 0x0000000000007b1d */ /* 0x000fe20000010000 */
[----:B------:R-:W-:Y:S01]  /*10fd0*/  ISETP.GE.AND P0, PT, R24, R119, PT ;  /* 0x000000771800720c */ /* 0x000fe20003f06270 */
[----:B------:R-:W-:Y:S01]  /*10fe0*/  VIADD R24, R3, 0x50 ;  /* 0x0000005003187836 */ /* 0x000fe20000000000 */
[----:B------:R-:W-:Y:S01]  /*10ff0*/  FSEL R151, R21, -INF , !P2 ;  /* 0xff80000015977808 */ /* 0x000fe20005000000 */
[----:B------:R-:W-:Y:S01]  /*11000*/  VIADD R12, R3, 0x59 ;  /* 0x00000059030c7836 */ /* 0x000fe20000000000 */
[----:B------:R-:W-:Y:S01]  /*11010*/  HMMA.16816.F32.BF16 R104, R4, R38, R104 ;  /* 0x000000260468723c */ /* 0x000fe20000041868 */
[----:B------:R-:W-:-:S02]  /*11020*/  FSEL R155, R23, -INF , !P0 ;  /* 0xff800000179b7808 */ /* 0x000fc40004000000 */
[----:B------:R-:W-:Y:S02]  /*11030*/  FSEL R177, R22, -INF , !P5 ;  /* 0xff80000016b17808 */ /* 0x000fe40006800000 */
[----:B------:R-:W-:Y:S02]  /*11040*/  ISETP.GE.AND P2, PT, R25, R119, PT ;  /* 0x000000771900720c */ /* 0x000fe40003f46270 */
[-C--:B------:R-:W-:Y:S01]  /*11050*/  ISETP.GE.AND P0, PT, R20, R118.reuse, PT ;  /* 0x000000761400720c */ /* 0x080fe20003f06270 */
[----:B------:R-:W-:Y:S01]  /*11060*/  VIADD R4, R3, 0x60 ;  /* 0x0000006003047836 */ /* 0x000fe20000000000 */
[-C--:B------:R-:W-:Y:S01]  /*11070*/  ISETP.GE.AND P5, PT, R25, R118.reuse, PT ;  /* 0x000000761900720c */ /* 0x080fe20003fa6270 */
[----:B------:R-:W-:Y:S01]  /*11080*/  VIADD R5, R3, 0x61 ;  /* 0x0000006103057836 */ /* 0x000fe20000000000 */
[----:B------:R-:W-:Y:S02]  /*11090*/  FSEL R139, R27, -INF , !P6 ;  /* 0xff8000001b8b7808 */ /* 0x000fe40007000000 */
[----:B------:R-:W-:-:S02]  /*110a0*/  ISETP.GE.AND P6, PT, R24, R118, PT ;  /* 0x000000761800720c */ /* 0x000fc40003fc6270 */
[-C--:B------:R-:W-:Y:S02]  /*110b0*/  ISETP.GE.AND P1, PT, R24, R119.reuse, PT ;  /* 0x000000771800720c */ /* 0x080fe40003f26270 */
[----:B------:R-:W-:Y:S02]  /*110c0*/  FSEL R167, R19, -INF , !P2 ;  /* 0xff80000013a77808 */ /* 0x000fe40005000000 */
[----:B------:R-:W-:Y:S02]  /*110d0*/  FSEL R159, R56, -INF , !P0 ;  /* 0xff800000389f7808 */ /* 0x000fe40004000000 */
[----:B------:R-:W-:Y:S01]  /*110e0*/  FSEL R161, R17, -INF , !P5 ;  /* 0xff80000011a17808 */ /* 0x000fe20006800000 */
[C---:B-1----:R-:W-:Y:S01]  /*110f0*/  HMMA.16816.F32.BF16 R108, R44.reuse, R8, R108 ;  /* 0x000000082c6c723c */ /* 0x042fe2000004186c */
[C---:B------:R-:W-:Y:S02]  /*11100*/  ISETP.GE.AND P2, PT, R4.reuse, R118, PT ;  /* 0x000000760400720c */ /* 0x040fe40003f46270 */
[-C--:B------:R-:W-:Y:S01]  /*11110*/  ISETP.GE.AND P0, PT, R4, R119.reuse, PT ;  /* 0x000000770400720c */ /* 0x080fe20003f06270 */
[----:B------:R-:W-:Y:S01]  /*11120*/  VIADD R4, R3, 0x68 ;  /* 0x0000006803047836 */ /* 0x000fe20000000000 */
[----:B------:R-:W-:Y:S01]  /*11130*/  ISETP.GE.AND P5, PT, R12, R119, PT ;  /* 0x000000770c00720c */ /* 0x000fe20003fa6270 */
[----:B------:R-:W-:Y:S01]  /*11140*/  HMMA.16816.F32.BF16 R104, R44, R10, R104 ;  /* 0x0000000a2c68723c */ /* 0x000fe20000041868 */
[----:B------:R-:W-:-:S02]  /*11150*/  FSEL R163, R16, -INF , !P6 ;  /* 0xff80000010a37808 */ /* 0x000fc40007000000 */
[----:B------:R-:W-:Y:S02]  /*11160*/  FSEL R169, R18, -INF , !P1 ;  /* 0xff80000012a97808 */ /* 0x000fe40004800000 */
[----:B------:R-:W-:Y:S02]  /*11170*/  ISETP.GE.AND P6, PT, R20, R119, PT ;  /* 0x000000771400720c */ /* 0x000fe40003fc6270 */
[-C--:B------:R-:W-:Y:S02]  /*11180*/  ISETP.GE.AND P1, PT, R12, R118.reuse, PT ;  /* 0x000000760c00720c */ /* 0x080fe40003f26270 */
        /* <DEDUP_REMOVED lines=15> */
[----:B------:R-:W-:Y:S01]  /*11280*/  ISETP.GE.AND P6, PT, R5, R119, PT ;  /* 0x000000770500720c */ /* 0x000fe20003fc6270 */
[----:B------:R-:W-:Y:S01]  /*11290*/  VIADD R5, R3, 0x78 ;  /* 0x0000007803057836 */ /* 0x000fe20000000000 */
[----:B------:R-:W-:-:S02]  /*112a0*/  FSEL R143, R123, -INF , !P1 ;  /* 0xff8000007b8f7808 */ /* 0x000fc40004800000 */
[-C--:B------:R-:W-:Y:S01]  /*112b0*/  ISETP.GE.AND P1, PT, R4, R118.reuse, PT ;  /* 0x000000760400720c */ /* 0x080fe20003f26270 */
[C---:B------:R-:W-:Y:S01]  /*112c0*/  VIADD R4, R3.reuse, 0x71 ;  /* 0x0000007103047836 */ /* 0x040fe20000000000 */
[----:B------:R-:W-:Y:S02]  /*112d0*/  FSEL R121, R110, -INF , !P5 ;  /* 0xff8000006e797808 */ /* 0x000fe40006800000 */
[-C--:B------:R-:W-:Y:S02]  /*112e0*/  ISETP.GE.AND P5, PT, R3, R118.reuse, PT ;  /* 0x000000760300720c */ /* 0x080fe40003fa6270 */
[----:B------:R-:W-:Y:S02]  /*112f0*/  FSEL R129, R115, -INF , !P6 ;  /* 0xff80000073817808 */ /* 0x000fe40007000000 */
[----:B------:R-:W-:Y:S02]  /*11300*/  FSEL R63, R108, -INF , !P1 ;  /* 0xff8000006c3f7808 */ /* 0x000fe40004800000 */
[----:B------:R-:W-:-:S02]  /*11310*/  ISETP.GE.AND P6, PT, R5, R118, PT ;  /* 0x000000760500720c */ /* 0x000fc40003fc6270 */
[----:B------:R-:W-:Y:S02]  /*11320*/  ISETP.GE.AND P1, PT, R5, R119, PT ;  /* 0x000000770500720c */ /* 0x000fe40003f26270 */
[----:B------:R-:W-:Y:S02]  /*11330*/  FSEL R5, R68, -INF , !P5 ;  /* 0xff80000044057808 */ /* 0x000fe40006800000 */
[----:B------:R-:W-:Y:S02]  /*11340*/  ISETP.GT.AND P5, PT, R209, R198, PT ;  /* 0x000000c6d100720c */ /* 0x000fe40003fa4270 */
[----:B------:R-:W-:Y:S02]  /*11350*/  FSEL R141, R114, -INF , !P2 ;  /* 0xff800000728d7808 */ /* 0x000fe40005000000 */
[----:B------:R-:W-:Y:S02]  /*11360*/  FSEL R131, R113, -INF , !P0 ;  /* 0xff80000071837808 */ /* 0x000fe40004000000 */
[----:B------:R-:W-:-:S02]  /*11370*/  ISETP.GE.AND P2, PT, R4, R118, PT ;  /* 0x000000760400720c */ /* 0x000fc40003f46270 */
[-C--:B------:R-:W-:Y:S01]  /*11380*/  ISETP.GE.AND P0, PT, R4, R119.reuse, PT ;  /* 0x000000770400720c */ /* 0x080fe20003f06270 */
[----:B------:R-:W-:Y:S01]  /*11390*/  VIADD R4, R3, 0x79 ;  /* 0x0000007903047836 */ /* 0x000fe20000000000 */
[----:B------:R-:W-:Y:S02]  /*113a0*/  FSEL R61, R109, -INF , !P2 ;  /* 0xff8000006d3d7808 */ /* 0x000fe40005000000 */
[----:B------:R-:W-:Y:S02]  /*113b0*/  FSEL R67, R111, -INF , !P0 ;  /* 0xff8000006f437808 */ /* 0x000fe40004000000 */
[-C--:B------:R-:W-:Y:S01]  /*113c0*/  ISETP.GE.AND P2, PT, R3, R119.reuse, PT ;  /* 0x000000770300720c */ /* 0x080fe20003f46270 */
[----:B------:R-:W-:Y:S01]  /*113d0*/  IMAD.IADD R3, R2, 0x1, R55 ;  /* 0x0000000102037824 */ /* 0x000fe200078e0237 */
[C---:B------:R-:W-:Y:S02]  /*113e0*/  ISETP.GE.AND P4, PT, R4.reuse, R118, PT ;  /* 0x000000760400720c */ /* 0x040fe40003f86270 */
[----:B------:R-:W-:-:S02]  /*113f0*/  ISETP.GE.AND P0, PT, R4, R119, PT ;  /* 0x000000770400720c */ /* 0x000fc40003f06270 */
[----:B------:R-:W-:Y:S02]  /*11400*/  FSEL R7, R70, -INF , !P2 ;  /* 0xff80000046077808 */ /* 0x000fe40005000000 */
[----:B------:R-:W-:Y:S02]  /*11410*/  FSEL R59, R104, -INF , !P6 ;  /* 0xff800000683b7808 */ /* 0x000fe40007000000 */
[----:B------:R-:W-:Y:S02]  /*11420*/  FSEL R65, R106, -INF , !P1 ;  /* 0xff8000006a417808 */ /* 0x000fe40004800000 */
[----:B------:R-:W-:Y:S02]  /*11430*/  FSEL R58, R105, -INF , !P4 ;  /* 0xff800000693a7808 */ /* 0x000fe40006000000 */
[----:B------:R-:W-:Y:S01]  /*11440*/  FSEL R47, R107, -INF , !P0 ;  /* 0xff8000006b2f7808 */ /* 0x000fe20004000000 */
[----:B------:R-:W-:Y:S05]  /*11450*/  @!P5 BRA `(.L_x_1572) ;  /* 0x000000080080d947 */ /* 0x000fea0003800000 */
[----:B------:R-:W-:Y:S04]  /*11460*/  BSSY B0, `(.L_x_1573) ;  /* 0x0000041000007945 */ /* 0x000fe80003800000 */
[----:B------:R-:W-:Y:S05]  /*11470*/  @!P3 BRA `(.L_x_1574) ;  /* 0x0000000000f0b947 */ /* 0x000fea0003800000 */
[----:B------:R-:W2:Y:S01]  /*11480*/  LD.E R13, desc[UR4][R116.64+0x170] ;  /* 0x00017004740d7980 */ /* 0x000ea2000c101900 */
[C---:B------:R-:W-:Y:S02]  /*11490*/  IADD3 R10, R0.reuse, -0x80, RZ ;  /* 0xffffff80000a7810 */ /* 0x040fe40007ffe0ff */
[----:B------:R-:W-:Y:S02]  /*114a0*/  IABS R4, R0 ;  /* 0x0000000000047213 */ /* 0x000fe40000000000 */
[----:B------:R-:W-:Y:S02]  /*114b0*/  IABS R2, R10 ;  /* 0x0000000a00027213 */ /* 0x000fe40000000000 */
[-C--:B--2---:R-:W-:Y:S02]  /*114c0*/  IABS R6, R13.reuse ;  /* 0x0000000d00067213 */ /* 0x084fe40000000000 */
[-C--:B------:R-:W-:Y:S02]  /*114d0*/  IABS R9, R13.reuse ;  /* 0x0000000d00097213 */ /* 0x080fe40000000000 */
[----:B------:R-:W1:Y:S01]  /*114e0*/  I2F.RP R8, R6 ;  /* 0x0000000600087306 */ /* 0x000e620000209400 */
[----:B------:R-:W-:-:S02]  /*114f0*/  LOP3.LUT R0, R0, R13, RZ, 0x3c, !PT ;  /* 0x0000000d00007212 */ /* 0x000fc400078e3cff */
[----:B------:R-:W-:Y:S02]  /*11500*/  IADD3 R9, RZ, -R9, RZ ;  /* 0x80000009ff097210 */ /* 0x000fe40007ffe0ff */
[----:B------:R-:W-:Y:S02]  /*11510*/  LOP3.LUT R10, R10, R13, RZ, 0x3c, !PT ;  /* 0x0000000d0a0a7212 */ /* 0x000fe400078e3cff */
[----:B------:R-:W-:Y:S01]  /*11520*/  ISETP.GE.AND P2, PT, R0, RZ, PT ;  /* 0x000000ff0000720c */ /* 0x000fe20003f46270 */
        /* <DEDUP_REMOVED lines=10> */
[-C--:B------:R-:W-:Y:S02]  /*115d0*/  IMAD R15, R11, R9.reuse, R4 ;  /* 0x000000090b0f7224 */ /* 0x080fe400078e0204 */
        /* <DEDUP_REMOVED lines=8> */
[----:B------:R-:W-:Y:S01]  /*11660*/  ISETP.GE.U32.AND P4, PT, R9, R6, PT ;  /* 0x000000060900720c */ /* 0x000fe20003f86070 */
[----:B------:R-:W3:Y:S01]  /*11670*/  LD.E.64 R14, desc[UR4][R116.64+0x38] ;  /* 0x00003804740e7980 */ /* 0x000ee2000c101b00 */
[----:B------:R-:W-:-:S02]  /*11680*/  @!P1 IADD3 R8, R8, 0x1, RZ ;  /* 0x0000000108089810 */ /* 0x000fc40007ffe0ff */
[----:B------:R-:W-:Y:S02]  /*11690*/  ISETP.NE.AND P1, PT, R13, RZ, PT ;  /* 0x000000ff0d00720c */ /* 0x000fe40003f25270 */
        /* <DEDUP_REMOVED lines=9> */
[----:B------:R-:W4:Y:S04]  /*11730*/  LD.E R9, desc[UR4][R20.64] ;  /* 0x0000000414097980 */ /* 0x000f28000c101900 */
[----:B------:R-:W4:Y:S01]  /*11740*/  LD.E R0, desc[UR4][R18.64] ;  /* 0x0000000412007980 */ /* 0x000f22000c101900 */
[----:B------:R-:W-:-:S04]  /*11750*/  IMAD.IADD R2, R11, 0x1, -R2 ;  /* 0x000000010b027824 */ /* 0x000fc800078e0a02 */
[----:B------:R-:W-:-:S05]  /*11760*/  IMAD R13, R13, R2, -0x80 ;  /* 0xffffff800d0d7424 */ /* 0x000fca00078e0202 */
[----:B------:R-:W-:Y:S01]  /*11770*/  SHF.R.S32.HI R11, RZ, 0x1f, R13 ;  /* 0x0000001fff0b7819 */ /* 0x000fe2000001140d */
[-C--:B---3--:R-:W-:Y:S02]  /*11780*/  IMAD R2, R15, R13.reuse, RZ ;  /* 0x0000000d0f027224 */ /* 0x088fe400078e02ff */
[----:B------:R-:W-:-:S04]  /*11790*/  IMAD.WIDE.U32 R12, R14, R13, RZ ;  /* 0x0000000d0e0c7225 */ /* 0x000fc800078e00ff */
[----:B------:R-:W-:-:S04]  /*117a0*/  IMAD R2, R14, R11, R2 ;  /* 0x0000000b0e027224 */ /* 0x000fc800078e0202 */
[----:B------:R-:W-:Y:S01]  /*117b0*/  IMAD.IADD R13, R13, 0x1, R2 ;  /* 0x000000010d0d7824 */ /* 0x000fe200078e0202 */
[----:B----4-:R-:W-:-:S04]  /*117c0*/  IADD3 R9, -R9, R0, RZ ;  /* 0x0000000009097210 */ /* 0x010fc80007ffe1ff */
[----:B------:R-:W-:Y:S01]  /*117d0*/  SHF.R.S32.HI R0, RZ, 0x1f, R9 ;  /* 0x0000001fff007819 */ /* 0x000fe20000011409 */
[----:B--2---:R-:W-:Y:S02]  /*117e0*/  IMAD R11, R17, R9, RZ ;  /* 0x00000009110b7224 */ /* 0x004fe400078e02ff */
[----:B------:R-:W-:-:S04]  /*117f0*/  IMAD.WIDE.U32 R12, R9, R16, R12 ;  /* 0x00000010090c7225 */ /* 0x000fc800078e000c */
[----:B------:R-:W-:Y:S02]  /*11800*/  IMAD R0, R16, R0, R11 ;  /* 0x0000000010007224 */ /* 0x000fe400078e020b */
[----:B------:R-:W-:-:S03]  /*11810*/  IMAD.MOV.U32 R9, RZ, RZ, R12 ;  /* 0x000000ffff097224 */ /* 0x000fc600078e000c */
[----:B------:R-:W-:Y:S01]  /*11820*/  IADD3 R0, R13, R0, RZ ;  /* 0x000000000d007210 */ /* 0x000fe20007ffe0ff */
[----:B------:R-:W-:Y:S05]  /*11830*/  BRA `(.L_x_1575) ;  /* 0x00000000000c7947 */ /* 0x000fea0003800000 */
.L_x_1574:
[----:B------:R-:W2:Y:S02]  /*11840*/  LD.E R9, desc[UR4][R116.64+0x38] ;  /* 0x0000380474097980 */ /* 0x000ea4000c101900 */
[----:B--2---:R-:W-:-:S04]  /*11850*/  LEA R9, -R9, RZ, 0x7 ;  /* 0x000000ff09097211 */ /* 0x004fc800078e39ff */
[----:B------:R-:W-:Y:S02]  /*11860*/  SHF.R.S32.HI R0, RZ, 0x1f, R9 ;  /* 0x0000001fff007819 */ /* 0x000fe40000011409 */
.L_x_1575:
[----:B------:R-:W-:Y:S05]  /*11870*/  BSYNC B0 ;  /* 0x0000000000007941 */ /* 0x000fea0003800000 */
.L_x_1573:
[C---:B------:R-:W-:Y:S02]  /*11880*/  LOP3.LUT P6, RZ, R210.reuse, 0x1, RZ, 0xc0, !PT ;  /* 0x00000001d2ff7812 */ /* 0x040fe400078cc0ff */
[C---:B------:R-:W-:Y:S02]  /*11890*/  LOP3.LUT P4, RZ, R210.reuse, 0x2, RZ, 0xc0, !PT ;  /* 0x00000002d2ff7812 */ /* 0x040fe4000788c0ff */
[----:B------:R-:W-:Y:S02]  /*118a0*/  LOP3.LUT P2, RZ, R210, 0x4, RZ, 0xc0, !PT ;  /* 0x00000004d2ff7812 */ /* 0x000fe4000784c0ff */
[C---:B------:R-:W-:Y:S02]  /*118b0*/  IADD3 R11, P0, R9.reuse, R196, RZ ;  /* 0x000000c4090b7210 */ /* 0x040fe40007f1e0ff */
[----:B------:R-:W-:-:S03]  /*118c0*/  LEA R16, P1, R9, R200, 0x1 ;  /* 0x000000c809107211 */ /* 0x000fc600078208ff */
[----:B------:R-:W-:Y:S01]  /*118d0*/  IMAD.X R2, R0, 0x1, R197, P0 ;  /* 0x0000000100027824 */ /* 0x000fe200000e06c5 */
[-C--:B------:R-:W-:Y:S02]  /*118e0*/  LEA.HI.X R17, R9, R199.reuse, R0, 0x1, P1 ;  /* 0x000000c709117211 */ /* 0x080fe400008f0c00 */
[CC--:B------:R-:W-:Y:S02]  /*118f0*/  @P6 LEA R14, P0, R11.reuse, R200.reuse, 0x1 ;  /* 0x000000c80b0e6211 */ /* 0x0c0fe400078008ff */
[CC--:B------:R-:W-:Y:S01]  /*11900*/  @P4 LEA R12, P1, R11.reuse, R200.reuse, 0x1 ;  /* 0x000000c80b0c4211 */ /* 0x0c0fe200078208ff */
[----:B------:R-:W-:Y:S01]  /*11910*/  @!PT LDS RZ, [RZ] ;  /* 0x00000000fffff984 */ /* 0x000fe20000000800 */
[----:B------:R-:W-:Y:S01]  /*11920*/  @!PT LDS RZ, [RZ] ;  /* 0x00000000fffff984 */ /* 0x000fe20000000800 */
[----:B------:R-:W-:Y:S01]  /*11930*/  @!PT LDS RZ, [RZ] ;  /* 0x00000000fffff984 */ /* 0x000fe20000000800 */
[----:B------:R1:W-:Y:S01]  /*11940*/  @P6 LDGSTS.E.BYPASS.LTC128B.128 [R208+0x3000], desc[UR4][R16.64] ;  /* 0x0300000010d06fae */ /* 0x0003e2000b901d44 */
[CCC-:B------:R-:W-:Y:S02]  /*11950*/  @P6 LEA.HI.X R15, R11.reuse, R199.reuse, R2.reuse, 0x1, P0 ;  /* 0x000000c70b0f6211 */ /* 0x1c0fe400000f0c02 */
[C---:B------:R-:W-:Y:S01]  /*11960*/  @P4 LEA.HI.X R13, R11.reuse, R199, R2, 0x1, P1 ;  /* 0x000000c70b0d4211 */ /* 0x040fe200008f0c02 */
[----:B------:R1:W-:Y:S01]  /*11970*/  @!P6 STS [R208+0x3000], RZ ;  /* 0x003000ffd000e388 */ /* 0x0003e20000000800 */
[----:B------:R-:W-:-:S02]  /*11980*/  @P2 LEA R10, P0, R11, R200, 0x1 ;  /* 0x000000c80b0a2211 */ /* 0x000fc400078008ff */
[C---:B------:R-:W-:Y:S01]  /*11990*/  IADD3 R9, P1, R11.reuse, R196, RZ ;  /* 0x000000c40b097210 */ /* 0x040fe20007f3e0ff */
[----:B------:R1:W-:Y:S01]  /*119a0*/  @!P6 STS [R208+0x3004], RZ ;  /* 0x003004ffd000e388 */ /* 0x0003e20000000800 */
[-C--:B------:R-:W-:Y:S02]  /*119b0*/  @P2 LEA.HI.X R11, R11, R199.reuse, R2, 0x1, P0 ;  /* 0x000000c70b0b2211 */ /* 0x080fe400000f0c02 */
[CC--:B------:R-:W-:Y:S01]  /*119c0*/  @P6 LEA R20, P0, R9.reuse, R200.reuse, 0x1 ;  /* 0x000000c809146211 */ /* 0x0c0fe200078008ff */
[----:B------:R-:W-:Y:S01]  /*119d0*/  IMAD.X R2, R2, 0x1, R197, P1 ;  /* 0x0000000102027824 */ /* 0x000fe200008e06c5 */
[C---:B------:R-:W-:Y:S01]  /*119e0*/  @P4 LEA R18, P1, R9.reuse, R200, 0x1 ;  /* 0x000000c809124211 */ /* 0x040fe200078208ff */
[----:B------:R1:W-:Y:S03]  /*119f0*/  @!P6 STS.64 [R208+0x3008], RZ ;  /* 0x003008ffd000e388 */ /* 0x0003e60000000a00 */
[CCC-:B------:R-:W-:Y:S01]  /*11a00*/  @P6 LEA.HI.X R21, R9.reuse, R199.reuse, R2.reuse, 0x1, P0 ;  /* 0x000000c709156211 */ /* 0x1c0fe200000f0c02 */
[----:B------:R-:W-:Y:S01]  /*11a10*/  @!PT LDS RZ, [RZ] ;  /* 0x00000000fffff984 */ /* 0x000fe20000000800 */
[----:B------:R-:W-:Y:S01]  /*11a20*/  @!PT LDS RZ, [RZ] ;  /* 0x00000000fffff984 */ /* 0x000fe20000000800 */
[----:B------:R-:W-:Y:S01]  /*11a30*/  @!PT LDS RZ, [RZ] ;  /* 0x00000000fffff984 */ /* 0x000fe20000000800 */
[----:B------:R1:W-:Y:S01]  /*11a40*/  @P4 LDGSTS.E.BYPASS.LTC128B.128 [R208+0x5000], desc[UR4][R16.64+0x40] ;  /* 0x0500004010d04fae */ /* 0x0003e2000b901d44 */
[----:B------:R-:W-:-:S02]  /*11a50*/  @P4 LEA.HI.X R19, R9, R199, R2, 0x1, P1 ;  /* 0x000000c709134211 */ /* 0x000fc400008f0c02 */
[C---:B------:R-:W-:Y:S01]  /*11a60*/  @P2 LEA R8, P0, R9.reuse, R200, 0x1 ;  /* 0x000000c809082211 */ /* 0x040fe200078008ff */
[----:B------:R1:W-:Y:S01]  /*11a70*/  @!P4 STS.128 [R208+0x5000], RZ ;  /* 0x005000ffd000c388 */ /* 0x0003e20000000c00 */
[C---:B------:R-:W-:Y:S02]  /*11a80*/  IADD3 R0, P1, R9.reuse, R196, RZ ;  /* 0x000000c409007210 */ /* 0x040fe40007f3e0ff */
[-C--:B------:R-:W-:Y:S01]  /*11a90*/  @P2 LEA.HI.X R9, R9, R199.reuse, R2, 0x1, P0 ;  /* 0x000000c709092211 */ /* 0x080fe200000f0c02 */
[----:B------:R-:W-:Y:S01]  /*11aa0*/  @!PT LDS RZ, [RZ] ;  /* 0x00000000fffff984 */ /* 0x000fe20000000800 */
[----:B------:R-:W-:Y:S01]  /*11ab0*/  @!PT LDS RZ, [RZ] ;  /* 0x00000000fffff984 */ /* 0x000fe20000000800 */
[----:B------:R-:W-:Y:S01]  /*11ac0*/  @!PT LDS RZ, [RZ] ;  /* 0x00000000fffff984 */ /* 0x000fe20000000800 */
[----:B------:R1:W-:Y:S01]  /*11ad0*/  @P2 LDGSTS.E.BYPASS.LTC128B.128 [R208+0x7000], desc[UR4][R16.64+0x80] ;  /* 0x0700008010d02fae */ /* 0x0003e2000b901d44 */
[-C--:B------:R-:W-:Y:S01]  /*11ae0*/  @P6 LEA R24, P0, R0, R200.reuse, 0x1 ;  /* 0x000000c800186211 */ /* 0x080fe200078008ff */
[----:B------:R-:W-:Y:S01]  /*11af0*/  IMAD.X R2, R2, 0x1, R197, P1 ;  /* 0x0000000102027824 */ /* 0x000fe200008e06c5 */
[CC--:B------:R-:W-:Y:S01]  /*11b00*/  @P4 LEA R22, P1, R0.reuse, R200.reuse, 0x1 ;  /* 0x000000c800164211 */ /* 0x0c0fe200078208ff */
[----:B------:R1:W-:Y:S03]  /*11b10*/  @!P2 STS.128 [R208+0x7000], RZ ;  /* 0x007000ffd000a388 */ /* 0x0003e60000000c00 */
[CC--:B------:R-:W-:Y:S01]  /*11b20*/  @P6 LEA.HI.X R25, R0.reuse, R199.reuse, R2, 0x1, P0 ;  /* 0x000000c700196211 */ /* 0x0c0fe200000f0c02 */
[----:B------:R-:W-:Y:S01]  /*11b30*/  @!PT LDS RZ, [RZ] ;  /* 0x00000000fffff984 */ /* 0x000fe20000000800 */
[----:B------:R-:W-:Y:S01]  /*11b40*/  @!PT LDS RZ, [RZ] ;  /* 0x00000000fffff984 */ /* 0x000fe20000000800 */
[----:B------:R-:W-:Y:S01]  /*11b50*/  @!PT LDS RZ, [RZ] ;  /* 0x00000000fffff984 */ /* 0x000fe20000000800 */
[----:B------:R1:W-:Y:S01]  /*11b60*/  @P6 LDGSTS.E.BYPASS.LTC128B.128 [R208+0x3800], desc[UR4][R14.64] ;  /* 0x038000000ed06fae */ /* 0x0003e2000b901d44 */
[C---:B------:R-:W-:Y:S01]  /*11b70*/  @P2 LEA R26, P0, R0.reuse, R200, 0x1 ;  /* 0x000000c8001a2211 */ /* 0x040fe200078008ff */
[----:B------:R-:W-:Y:S01]  /*11b80*/  IMAD.MOV.U32 R200, RZ, RZ, R16 ;  /* 0x000000ffffc87224 */ /* 0x000fe200078e0010 */
[CCC-:B------:R-:W-:Y:S01]  /*11b90*/  @P4 LEA.HI.X R23, R0.reuse, R199.reuse, R2.reuse, 0x1, P1 ;  /* 0x000000c700174211 */ /* 0x1c0fe200008f0c02 */
[----:B------:R1:W-:Y:S01]  /*11ba0*/  @!P6 STS.128 [R208+0x3800], RZ ;  /* 0x003800ffd000e388 */ /* 0x0003e20000000c00 */
[----:B------:R-:W-:Y:S01]  /*11bb0*/  @P2 LEA.HI.X R27, R0, R199, R2, 0x1, P0 ;  /* 0x000000c7001b2211 */ /* 0x000fe200000f0c02 */
[----:B------:R-:W-:-:S02]  /*11bc0*/  IMAD.MOV.U32 R199, RZ, RZ, R17 ;  /* 0x000000ffffc77224 */ /* 0x000fc400078e0011 */
        /* <DEDUP_REMOVED lines=41> */
.L_x_1572:
[----:B------:R-:W-:Y:S05]  /*11e60*/  BSYNC B1 ;  /* 0x0000000000017941 */ /* 0x000fea0003800000 */
.L_x_1571:
[----:B------:R-:W2:Y:S01]  /*11e70*/  LD.E R55, desc[UR4][R116.64+0xdc] ;  /* 0x0000dc0474377980 */ /* 0x000ea2000c101900 */
        /* <DEDUP_REMOVED lines=59> */
[----:B-1----:R-:W-:-:S02]  /*12230*/  FMNMX.FTZ R9, R59, R0, !PT ;  /* 0x000000003b097209 */ /* 0x002fc40007810000 */
[----:B------:R-:W-:Y:S02]  /*12240*/  FMNMX.FTZ R2, R47, R2, !PT ;  /* 0x000000022f027209 */ /* 0x000fe40007810000 */
[----:B------:R-:W-:Y:S02]  /*12250*/  FMNMX.FTZ R4, R58, R9, !PT ;  /* 0x000000093a047209 */ /* 0x000fe40007810000 */
[----:B------:R-:W-:Y:S01]  /*12260*/  LEA R190, R3, UR6, 0x1 ;  /* 0x0000000603be7c11 */ /* 0x000fe2000f8e08ff */
[----:B------:R-:W1:Y:S03]  /*12270*/  SHFL.BFLY PT, R11, R2, 0x2, 0x1f ;  /* 0x0c401f00020b7f89 */ /* 0x000e6600000e0000 */
[----:B------:R-:W-:Y:S01]  /*12280*/  LEA R188, R52, R190, 0x1 ;  /* 0x000000be34bc7211 */ /* 0x000fe200078e08ff */
[----:B------:R-:W3:Y:S04]  /*12290*/  SHFL.BFLY PT, R9, R4, 0x2, 0x1f ;  /* 0x0c401f0004097f89 */ /* 0x000ee800000e0000 */
[----:B------:R-:W-:Y:S04]  /*122a0*/  LDSM.16.MT88.4 R108, [R190+0x9000] ;  /* 0x00900000be6c783b */ /* 0x000fe80000004200 */
[----:B------:R-:W-:Y:S04]  /*122b0*/  LDSM.16.MT88.4 R100, [R190+0xd000] ;  /* 0x00d00000be64783b */ /* 0x000fe80000004200 */
[----:B------:R-:W-:Y:S04]  /*122c0*/  LDSM.16.MT88.4 R16, [R188+0xd000] ;  /* 0x00d00000bc10783b */ /* 0x000fe80000004200 */
[----:B------:R-:W-:Y:S01]  /*122d0*/  LDSM.16.MT88.4 R12, [R190+0x9400] ;  /* 0x00940000be0c783b */ /* 0x000fe20000004200 */
[----:B-1----:R-:W-:-:S03]  /*122e0*/  FMNMX.FTZ R11, R2, R11, !PT ;  /* 0x0000000b020b7209 */ /* 0x002fc60007810000 */
[----:B------:R-:W-:Y:S01]  /*122f0*/  LDSM.16.MT88.4 R24, [R188+0xd400] ;  /* 0x00d40000bc18783b */ /* 0x000fe20000004200 */
[----:B---3--:R-:W-:-:S03]  /*12300*/  FMNMX.FTZ R9, R4, R9, !PT ;  /* 0x0000000904097209 */ /* 0x008fc60007810000 */
[----:B------:R-:W1:Y:S04]  /*12310*/  SHFL.BFLY PT, R0, R11, 0x1, 0x1f ;  /* 0x0c201f000b007f89 */ /* 0x000e6800000e0000 */
[----:B------:R-:W3:Y:S01]  /*12320*/  SHFL.BFLY PT, R2, R9, 0x1, 0x1f ;  /* 0x0c201f0009027f89 */ /* 0x000ee200000e0000 */
[----:B-1----:R-:W-:Y:S02]  /*12330*/  FMNMX.FTZ R0, R11, R0, !PT ;  /* 0x000000000b007209 */ /* 0x002fe40007810000 */
[----:B---3--:R-:W-:Y:S02]  /*12340*/  FMNMX.FTZ R2, R9, R2, !PT ;  /* 0x0000000209027209 */ /* 0x008fe40007810000 */
[----:B------:R-:W-:Y:S01]  /*12350*/  FSETP.NEU.FTZ.AND P0, PT, R0, -INF , PT ;  /* 0xff8000000000780b */ /* 0x000fe20003f1d000 */
[----:B------:R-:W-:Y:S01]  /*12360*/  LDSM.16.MT88.4 R8, [R188+0x9400] ;  /* 0x00940000bc08783b */ /* 0x000fe20000004200 */
[C---:B--2---:R-:W-:Y:S01]  /*12370*/  FMUL.FTZ R54, R55.reuse, R0 ;  /* 0x0000000037367220 */ /* 0x044fe20000410000 */
[----:B------:R-:W-:-:S04]  /*12380*/  FMUL.FTZ R60, R55, R2 ;  /* 0x00000002373c7220 */ /* 0x000fc80000410000 */
[----:B------:R-:W-:Y:S02]  /*12390*/  FSEL R54, R54, RZ, P0 ;  /* 0x000000ff36367208 */ /* 0x000fe40000000000 */
[----:B------:R-:W-:-:S03]  /*123a0*/  FSETP.NEU.FTZ.AND P0, PT, R2, -INF , PT ;  /* 0xff8000000200780b */ /* 0x000fc60003f1d000 */
        /* <DEDUP_REMOVED lines=9> */
[----:B------:R-:W1:Y:S01]  /*12440*/  LDSM.16.MT88.4 R72, [R188+0x9000] ;  /* 0x00900000bc48783b */ /* 0x000e620000004200 */
[-C--:B------:R-:W-:Y:S01]  /*12450*/  FFMA.FTZ R45, R81, R55.reuse, -R60 ;  /* 0x00000037512d7223 */ /* 0x080fe2000001083c */
[----:B------:R-:W-:Y:S01]  /*12460*/  MUFU.EX2 R51, R51 ;  /* 0x0000003300337308 */ /* 0x000fe20000000800 */
[-CC-:B------:R-:W-:Y:S01]  /*12470*/  FFMA.FTZ R42, R93, R55.reuse, -R54.reuse ;  /* 0x000000375d2a7223 */ /* 0x180fe20000010836 */
[----:B------:R-:W2:Y:S01]  /*12480*/  LDSM.16.MT88.4 R80, [R190+0xb000] ;  /* 0x00b00000be50783b */ /* 0x000ea20000004200 */
[-C--:B------:R-:W-:Y:S01]  /*12490*/  FFMA.FTZ R40, R95, R55.reuse, -R54 ;  /* 0x000000375f287223 */ /* 0x080fe20000010836 */
[-CC-:B------:R-:W-:Y:S01]  /*124a0*/  FFMA.FTZ R44, R69, R55.reuse, -R60.reuse ;  /* 0x00000037452c7223 */ /* 0x180fe2000001083c */
[-CC-:B------:R-:W-:Y:S01]  /*124b0*/  FFMA.FTZ R41, R77, R55.reuse, -R60.reuse ;  /* 0x000000374d297223 */ /* 0x180fe2000001083c */
[----:B------:R-:W3:Y:S01]  /*124c0*/  LDSM.16.MT88.4 R84, [R188+0xb000] ;  /* 0x00b00000bc54783b */ /* 0x000ee20000004200 */
[-CC-:B------:R-:W-:Y:S01]  /*124d0*/  FFMA.FTZ R39, R79, R55.reuse, -R60.reuse ;  /* 0x000000374f277223 */ /* 0x180fe2000001083c */
[----:B------:R-:W4:Y:S01]  /*124e0*/  MUFU.EX2 R50, R50 ;  /* 0x0000003200327308 */ /* 0x000f220000000800 */
[-C--:B------:R-:W-:Y:S01]  /*124f0*/  FFMA.FTZ R38, R91, R55.reuse, -R60 ;  /* 0x000000375b267223 */ /* 0x080fe2000001083c */
[-CC-:B------:R-:W-:Y:S01]  /*12500*/  FFMA.FTZ R37, R89, R55.reuse, -R54.reuse ;  /* 0x0000003759257223 */ /* 0x180fe20000010836 */
[----:B------:R-:W5:Y:S01]  /*12510*/  LDSM.16.MT88.4 R4, [R190+0xb400] ;  /* 0x00b40000be04783b */ /* 0x000f620000004200 */
[-CC-:B------:R-:W-:Y:S01]  /*12520*/  FFMA.FTZ R36, R227, R55.reuse, -R54.reuse ;  /* 0x00000037e3247223 */ /* 0x180fe20000010836 */
[-CC-:B------:R-:W-:Y:S01]  /*12530*/  FFMA.FTZ R31, R225, R55.reuse, -R54.reuse ;  /* 0x00000037e11f7223 */ /* 0x180fe20000010836 */
[-C--:B------:R-:W-:Y:S01]  /*12540*/  FFMA.FTZ R32, R229, R55.reuse, -R54 ;  /* 0x00000037e5207223 */ /* 0x080fe20000010836 */
[-CC-:B------:R-:W-:Y:S01]  /*12550*/  FFMA.FTZ R35, R219, R55.reuse, -R60.reuse ;  /* 0x00000037db237223 */ /* 0x180fe2000001083c */
[----:B------:R-:W-:Y:S01]  /*12560*/  MUFU.EX2 R49, R49 ;  /* 0x0000003100317308 */ /* 0x000fe20000000800 */
[-CC-:B------:R-:W-:Y:S01]  /*12570*/  FFMA.FTZ R34, R217, R55.reuse, -R60.reuse ;  /* 0x00000037d9227223 */ /* 0x180fe2000001083c */
[-CC-:B------:R-:W-:Y:S01]  /*12580*/  FFMA.FTZ R33, R223, R55.reuse, -R60.reuse ;  /* 0x00000037df217223 */ /* 0x180fe2000001083c */
[-C--:B------:R-:W-:Y:S01]  /*12590*/  FFMA.FTZ R30, R221, R55.reuse, -R60 ;  /* 0x00000037dd1e7223 */ /* 0x080fe2000001083c */
[-C--:B------:R-:W-:Y:S01]  /*125a0*/  FFMA.FTZ R29, R215, R55.reuse, -R54 ;  /* 0x00000037d71d7223 */ /* 0x080fe20000010836 */
[-C--:B------:R-:W-:Y:S01]  /*125b0*/  FFMA.FTZ R123, R125, R55.reuse, -R60 ;  /* 0x000000377d7b7223 */ /* 0x080fe2000001083c */
[-CC-:B------:R-:W-:Y:S01]  /*125c0*/  FFMA.FTZ R28, R187, R55.reuse, -R54.reuse ;  /* 0x00000037bb1c7223 */ /* 0x180fe20000010836 */
[--C-:B------:R-:W-:Y:S01]  /*125d0*/  FFMA.FTZ R3, R185, R55, -R54.reuse ;  /* 0x00000037b9037223 */ /* 0x100fe20000010836 */
[----:B------:R-:W1:Y:S01]  /*125e0*/  MUFU.EX2 R46, R46 ;  /* 0x0000002e002e7308 */ /* 0x000e620000000800 */
[----:B----4-:R-:W-:Y:S01]  /*125f0*/  F2FP.BF16.F32.PACK_AB R97, R50, R51 ;  /* 0x000000333261723e */ /* 0x010fe200000010ff */
[-C--:B------:R-:W-:Y:S01]  /*12600*/  FFMA.FTZ R52, R213, R55.reuse, -R54 ;  /* 0x00000037d5347223 */ /* 0x080fe20000010836 */
[-CC-:B------:R-:W-:Y:S01]  /*12610*/  FFMA.FTZ R62, R179, R55.reuse, -R60.reuse ;  /* 0x00000037b33e7223 */ /* 0x180fe2000001083c */
[-CC-:B------:R-:W-:Y:S01]  /*12620*/  FFMA.FTZ R64, R183, R55.reuse, -R60.reuse ;  /* 0x00000037b7407223 */ /* 0x180fe2000001083c */
[-C--:B------:R-:W-:Y:S01]  /*12630*/  FFMA.FTZ R125, R181, R55.reuse, -R60 ;  /* 0x00000037b57d7223 */ /* 0x080fe2000001083c */
[-CC-:B------:R-:W-:Y:S01]  /*12640*/  FFMA.FTZ R127, R127, R55.reuse, -R54.reuse ;  /* 0x000000377f7f7223 */ /* 0x180fe20000010836 */
[-CC-:B------:R-:W-:Y:S01]  /*12650*/  FFMA.FTZ R66, R175, R55.reuse, -R54.reuse ;  /* 0x00000037af427223 */ /* 0x180fe20000010836 */
[----:B------:R-:W-:Y:S01]  /*12660*/  MUFU.EX2 R57, R57 ;  /* 0x0000003900397308 */ /* 0x000fe20000000800 */
[-CC-:B------:R-:W-:Y:S01]  /*12670*/  FFMA.FTZ R139, R139, R55.reuse, -R54.reuse ;  /* 0x000000378b8b7223 */ /* 0x180fe20000010836 */
[-C--:B------:R-:W-:Y:S01]  /*12680*/  FFMA.FTZ R120, R177, R55.reuse, -R54 ;  /* 0x00000037b1787223 */ /* 0x080fe20000010836 */
[-CC-:B------:R-:W-:Y:S01]  /*12690*/  FFMA.FTZ R122, R171, R55.reuse, -R60.reuse ;  /* 0x00000037ab7a7223 */ /* 0x180fe2000001083c */
[-CC-:B------:R-:W-:Y:S01]  /*126a0*/  FFMA.FTZ R147, R147, R55.reuse, -R60.reuse ;  /* 0x0000003793937223 */ /* 0x180fe2000001083c */
[-CC-:B------:R-:W-:Y:S01]  /*126b0*/  FFMA.FTZ R124, R173, R55.reuse, -R60.reuse ;  /* 0x00000037ad7c7223 */ /* 0x180fe2000001083c */
[-C--:B------:R-:W-:Y:S01]  /*126c0*/  FFMA.FTZ R151, R151, R55.reuse, -R60 ;  /* 0x0000003797977223 */ /* 0x080fe2000001083c */
[--C-:B------:R-:W-:Y:S01]  /*126d0*/  FFMA.FTZ R155, R155, R55, -R54.reuse ;  /* 0x000000379b9b7223 */ /* 0x100fe20000010836 */
[----:B------:R-:W4:Y:S01]  /*126e0*/  MUFU.EX2 R56, R56 ;  /* 0x0000003800387308 */ /* 0x000f220000000800 */
[----:B-1----:R-:W-:Y:S01]  /*126f0*/  F2FP.BF16.F32.PACK_AB R99, R46, R49 ;  /* 0x000000312e63723e */ /* 0x002fe200000010ff */
[-CC-:B------:R-:W-:Y:S01]  /*12700*/  FFMA.FTZ R126, R169, R55.reuse, -R54.reuse ;  /* 0x00000037a97e7223 */ /* 0x180fe20000010836 */
[-CC-:B------:R-:W-:Y:S01]  /*12710*/  FFMA.FTZ R167, R167, R55.reuse, -R54.reuse ;  /* 0x00000037a7a77223 */ /* 0x180fe20000010836 */
[-C--:B------:R-:W-:Y:S01]  /*12720*/  FFMA.FTZ R128, R165, R55.reuse, -R54 ;  /* 0x00000037a5807223 */ /* 0x080fe20000010836 */
[-CC-:B------:R-:W-:Y:S01]  /*12730*/  FFMA.FTZ R130, R163, R55.reuse, -R60.reuse ;  /* 0x00000037a3827223 */ /* 0x180fe2000001083c */
[-CC-:B------:R-:W-:Y:S01]  /*12740*/  FFMA.FTZ R161, R161, R55.reuse, -R60.reuse ;  /* 0x00000037a1a17223 */ /* 0x180fe2000001083c */
[-CC-:B------:R-:W-:Y:S01]  /*12750*/  FFMA.FTZ R132, R159, R55.reuse, -R60.reuse ;  /* 0x000000379f847223 */ /* 0x180fe2000001083c */
[----:B------:R-:W-:Y:S01]  /*12760*/  MUFU.EX2 R48, R48 ;  /* 0x0000003000307308 */ /* 0x000fe20000000800 */
[-C--:B------:R-:W-:Y:S01]  /*12770*/  FFMA.FTZ R157, R157, R55.reuse, -R60 ;  /* 0x000000379d9d7223 */ /* 0x080fe2000001083c */
[-CC-:B------:R-:W-:Y:S01]  /*12780*/  FFMA.FTZ R153, R153, R55.reuse, -R54.reuse ;  /* 0x0000003799997223 */ /* 0x180fe20000010836 */
[-CC-:B------:R-:W-:Y:S01]  /*12790*/  FFMA.FTZ R134, R145, R55.reuse, -R54.reuse ;  /* 0x0000003791867223 */ /* 0x180fe20000010836 */
[-CC-:B------:R-:W-:Y:S01]  /*127a0*/  FFMA.FTZ R143, R143, R55.reuse, -R54.reuse ;  /* 0x000000378f8f7223 */ /* 0x180fe20000010836 */
[-C--:B------:R-:W-:Y:S01]  /*127b0*/  FFMA.FTZ R136, R141, R55.reuse, -R54 ;  /* 0x000000378d887223 */ /* 0x080fe20000010836 */
[-CC-:B------:R-:W-:Y:S01]  /*127c0*/  FFMA.FTZ R137, R137, R55.reuse, -R60.reuse ;  /* 0x0000003789897223 */ /* 0x180fe2000001083c */
[--C-:B------:R-:W-:Y:S01]  /*127d0*/  FFMA.FTZ R138, R135, R55, -R60.reuse ;  /* 0x00000037878a7223 */ /* 0x100fe2000001083c */
[----:B------:R-:W1:Y:S01]  /*127e0*/  MUFU.EX2 R45, R45 ;  /* 0x0000002d002d7308 */ /* 0x000e620000000800 */
[----:B----4-:R-:W-:Y:S01]  /*127f0*/  F2FP.BF16.F32.PACK_AB R96, R56, R57 ;  /* 0x000000393860723e */ /* 0x010fe200000010ff */
[-CC-:B------:R-:W-:Y:S01]  /*12800*/  FFMA.FTZ R133, R133, R55.reuse, -R60.reuse ;  /* 0x0000003785857223 */ /* 0x180fe2000001083c */
[-C--:B------:R-:W-:Y:S01]  /*12810*/  FFMA.FTZ R140, R131, R55.reuse, -R60 ;  /* 0x00000037838c7223 */ /* 0x080fe2000001083c */
[-C--:B------:R-:W-:Y:S01]  /*12820*/  FFMA.FTZ R129, R129, R55.reuse, -R54 ;  /* 0x0000003781817223 */ /* 0x080fe20000010836 */
[----:B------:R-:W-:Y:S01]  /*12830*/  FADD.FTZ R57, R57, R56 ;  /* 0x0000003839397221 */ /* 0x000fe20000010000 */
[-CC-:B------:R-:W-:Y:S01]  /*12840*/  FFMA.FTZ R121, R121, R55.reuse, -R54.reuse ;  /* 0x0000003779797223 */ /* 0x180fe20000010836 */
[-CC-:B------:R-:W-:Y:S01]  /*12850*/  FFMA.FTZ R142, R67, R55.reuse, -R54.reuse ;  /* 0x00000037438e7223 */ /* 0x180fe20000010836 */
[----:B------:R-:W-:Y:S01]  /*12860*/  MUFU.EX2 R43, R43 ;  /* 0x0000002b002b7308 */ /* 0x000fe20000000800 */
[-C--:B------:R-:W-:Y:S01]  /*12870*/  FFMA.FTZ R65, R65, R55.reuse, -R54 ;  /* 0x0000003741417223 */ /* 0x080fe20000010836 */
[-CC-:B------:R-:W-:Y:S01]  /*12880*/  FFMA.FTZ R63, R63, R55.reuse, -R60.reuse ;  /* 0x000000373f3f7223 */ /* 0x180fe2000001083c */
[-CC-:B------:R-:W-:Y:S01]  /*12890*/  FFMA.FTZ R144, R61, R55.reuse, -R60.reuse ;  /* 0x000000373d907223 */ /* 0x180fe2000001083c */
[-CC-:B------:R-:W-:Y:S01]  /*128a0*/  FFMA.FTZ R59, R59, R55.reuse, -R60.reuse ;  /* 0x000000373b3b7223 */ /* 0x180fe2000001083c */
[----:B------:R-:W-:-:S03]  /*128b0*/  FFMA.FTZ R214, R58, R55, -R60 ;  /* 0x000000373ad67223 */ /* 0x000fc6000001083c */
[----:B------:R-:W4:Y:S01]  /*128c0*/  MUFU.EX2 R42, R42 ;  /* 0x0000002a002a7308 */ /* 0x000f220000000800 */
[----:B-1----:R-:W-:Y:S01]  /*128d0*/  F2FP.BF16.F32.PACK_AB R98, R45, R48 ;  /* 0x000000302d62723e */ /* 0x002fe200000010ff */
[----:B------:R-:W-:-:S04]  /*128e0*/  FADD.FTZ R48, R48, R57 ;  /* 0x0000003930307221 */ /* 0x000fc80000010000 */
[----:B------:R-:W-:Y:S02]  /*128f0*/  FADD.FTZ R45, R45, R48 ;  /* 0x000000302d2d7221 */ /* 0x000fe40000010000 */
[C---:B------:R-:W-:Y:S01]  /*12900*/  HMMA.16816.F32.BF16 R112, R96.reuse, R108, RZ ;  /* 0x0000006c6070723c */ /* 0x040fe200000418ff */
[----:B------:R-:W-:Y:S05]  /*12910*/  MUFU.EX2 R40, R40 ;  /* 0x0000002800287308 */ /* 0x000fea0000000800 */
[----:B------:R-:W-:Y:S03]  /*12920*/  HMMA.16816.F32.BF16 R108, R96, R110, RZ ;  /* 0x0000006e606c723c */ /* 0x000fe600000418ff */
[----:B------:R-:W-:Y:S01]  /*12930*/  MUFU.EX2 R44, R44 ;  /* 0x0000002c002c7308 */ /* 0x000fe20000000800 */
[----:B----4-:R-:W-:-:S02]  /*12940*/  F2FP.BF16.F32.PACK_AB R21, R42, R43 ;  /* 0x0000002b2a15723e */ /* 0x010fc400000010ff */
[C---:B------:R-:W-:Y:S05]  /*12950*/  HMMA.16816.F32.BF16 R68, R96.reuse, R72, RZ ;  /* 0x000000486044723c */ /* 0x040fea00000418ff */
[----:B------:R-:W1:Y:S01]  /*12960*/  MUFU.EX2 R41, R41 ;  /* 0x0000002900297308 */ /* 0x000e620000000800 */
[C---:B------:R-:W-:Y:S06]  /*12970*/  HMMA.16816.F32.BF16 R72, R96.reuse, R74, RZ ;  /* 0x0000004a6048723c */ /* 0x040fec00000418ff */
[C---:B--2---:R-:W-:Y:S01]  /*12980*/  HMMA.16816.F32.BF16 R76, R96.reuse, R80, RZ ;  /* 0x00000050604c723c */ /* 0x044fe200000418ff */
[----:B------:R-:W-:Y:S05]  /*12990*/  MUFU.EX2 R39, R39 ;  /* 0x0000002700277308 */ /* 0x000fea0000000800 */
[C---:B---3--:R-:W-:Y:S03]  /*129a0*/  HMMA.16816.F32.BF16 R104, R96.reuse, R84, RZ ;  /* 0x000000546068723c */ /* 0x048fe600000418ff */
[----:B------:R-:W2:Y:S01]  /*129b0*/  MUFU.EX2 R38, R38 ;  /* 0x0000002600267308 */ /* 0x000ea20000000800 */
[C---:B-1----:R-:W-:Y:S01]  /*129c0*/  F2FP.BF16.F32.PACK_AB R20, R41.reuse, R44 ;  /* 0x0000002c2914723e */ /* 0x042fe200000010ff */
[----:B------:R-:W-:Y:S01]  /*129d0*/  FADD.FTZ R44, R44, R45 ;  /* 0x0000002d2c2c7221 */ /* 0x000fe20000010000 */
[----:B------:R-:W-:Y:S03]  /*129e0*/  HMMA.16816.F32.BF16 R88, R96, R100, RZ ;  /* 0x000000646058723c */ /* 0x000fe600000418ff */
[----:B------:R-:W-:-:S02]  /*129f0*/  FADD.FTZ R44, R41, R44 ;  /* 0x0000002c292c7221 */ /* 0x000fc40000010000 */
[----:B------:R-:W1:Y:S01]  /*12a00*/  MUFU.EX2 R37, R37 ;  /* 0x0000002500257308 */ /* 0x000e620000000800 */
[C---:B------:R-:W-:Y:S06]  /*12a10*/  HMMA.16816.F32.BF16 R80, R96.reuse, R82, RZ ;  /* 0x000000526050723c */ /* 0x040fec00000418ff */
[----:B------:R-:W-:Y:S01]  /*12a20*/  HMMA.16816.F32.BF16 R84, R96, R86, RZ ;  /* 0x000000566054723c */ /* 0x000fe200000418ff */
[----:B------:R-:W-:Y:S01]  /*12a30*/  MUFU.EX2 R36, R36 ;  /* 0x0000002400247308 */ /* 0x000fe20000000800 */
[----:B--2---:R-:W-:Y:S01]  /*12a40*/  F2FP.BF16.F32.PACK_AB R22, R38, R39 ;  /* 0x000000272616723e */ /* 0x004fe200000010ff */
[----:B------:R-:W-:-:S03]  /*12a50*/  FADD.FTZ R39, R39, R44 ;  /* 0x0000002c27277221 */ /* 0x000fc60000010000 */
[C---:B------:R-:W-:Y:S01]  /*12a60*/  HMMA.16816.F32.BF16 R100, R96.reuse, R102, RZ ;  /* 0x000000666064723c */ /* 0x040fe200000418ff */
[----:B------:R-:W-:Y:S02]  /*12a70*/  FADD.FTZ R38, R38, R39 ;  /* 0x0000002726267221 */ /* 0x000fe40000010000 */
[----:B------:R-:W-:Y:S01]  /*12a80*/  MUFU.EX2 R31, R31 ;  /* 0x0000001f001f7308 */ /* 0x000fe20000000800 */
[----:B-1----:R-:W-:Y:S02]  /*12a90*/  F2FP.BF16.F32.PACK_AB R23, R37, R40 ;  /* 0x000000282517723e */ /* 0x002fe400000010ff */
[C---:B------:R-:W-:Y:S05]  /*12aa0*/  HMMA.16816.F32.BF16 R92, R96.reuse, R16, RZ ;  /* 0x00000010605c723c */ /* 0x040fea00000418ff */
[----:B------:R-:W-:Y:S01]  /*12ab0*/  MUFU.EX2 R32, R32 ;  /* 0x0000002000207308 */ /* 0x000fe20000000800 */
[----:B------:R-:W-:Y:S01]  /*12ac0*/  HMMA.16816.F32.BF16 R96, R96, R18, RZ ;  /* 0x000000126060723c */ /* 0x000fe200000418ff */
[----:B------:R-:W1:Y:S05]  /*12ad0*/  LDSM.16.MT88.4 R16, [R188+0xb400] ;  /* 0x00b40000bc10783b */ /* 0x000e6a0000004200 */
[C---:B------:R-:W-:Y:S01]  /*12ae0*/  HMMA.16816.F32.BF16 R112, R20.reuse, R12, R112 ;  /* 0x0000000c1470723c */ /* 0x040fe20000041870 */
[----:B------:R-:W-:Y:S05]  /*12af0*/  MUFU.EX2 R35, R35 ;  /* 0x0000002300237308 */ /* 0x000fea0000000800 */
[C---:B------:R-:W-:Y:S01]  /*12b00*/  HMMA.16816.F32.BF16 R108, R20.reuse, R14, R108 ;  /* 0x0000000e146c723c */ /* 0x040fe2000004186c */
[----:B------:R-:W2:Y:S02]  /*12b10*/  LDSM.16.MT88.4 R12, [R190+0xd400] ;  /* 0x00d40000be0c783b */ /* 0x000ea40000004200 */
[----:B------:R-:W3:Y:S03]  /*12b20*/  MUFU.EX2 R34, R34 ;  /* 0x0000002200227308 */ /* 0x000ee60000000800 */
[C---:B------:R-:W-:Y:S05]  /*12b30*/  HMMA.16816.F32.BF16 R68, R20.reuse, R8, R68 ;  /* 0x000000081444723c */ /* 0x040fea0000041844 */
[----:B------:R-:W-:Y:S01]  /*12b40*/  MUFU.EX2 R33, R33 ;  /* 0x0000002100217308 */ /* 0x000fe20000000800 */
[C---:B------:R-:W-:Y:S01]  /*12b50*/  HMMA.16816.F32.BF16 R72, R20.reuse, R10, R72 ;  /* 0x0000000a1448723c */ /* 0x040fe20000041848 */
[----:B------:R-:W4:Y:S05]  /*12b60*/  LDSM.16.MT88.4 R8, [R190+0x9800] ;  /* 0x00980000be08783b */ /* 0x000f2a0000004200 */
[C---:B-----5:R-:W-:Y:S01]  /*12b70*/  HMMA.16816.F32.BF16 R76, R20.reuse, R4, R76 ;  /* 0x00000004144c723c */ /* 0x060fe2000004184c */
[----:B------:R-:W5:Y:S05]  /*12b80*/  MUFU.EX2 R30, R30 ;  /* 0x0000001e001e7308 */ /* 0x000f6a0000000800 */
[C---:B------:R-:W-:Y:S01]  /*12b90*/  HMMA.16816.F32.BF16 R80, R20.reuse, R6, R80 ;  /* 0x000000061450723c */ /* 0x040fe20000041850 */
[----:B------:R-:W4:Y:S02]  /*12ba0*/  LDSM.16.MT88.4 R4, [R188+0x9800] ;  /* 0x00980000bc04783b */ /* 0x000f240000004200 */
[----:B------:R-:W5:Y:S03]  /*12bb0*/  MUFU.EX2 R29, R29 ;  /* 0x0000001d001d7308 */ /* 0x000f660000000800 */
[C---:B-1----:R-:W-:Y:S05]  /*12bc0*/  HMMA.16816.F32.BF16 R104, R20.reuse, R16, R104 ;  /* 0x000000101468723c */ /* 0x042fea0000041868 */
[----:B------:R-:W-:Y:S01]  /*12bd0*/  MUFU.EX2 R28, R28 ;  /* 0x0000001c001c7308 */ /* 0x000fe20000000800 */
[----:B------:R-:W-:Y:S01]  /*12be0*/  HMMA.16816.F32.BF16 R84, R20, R18, R84 ;  /* 0x000000121454723c */ /* 0x000fe20000041854 */
[----:B---3--:R-:W-:Y:S01]  /*12bf0*/  F2FP.BF16.F32.PACK_AB R16, R34, R35 ;  /* 0x000000232210723e */ /* 0x008fe200000010ff */
[----:B------:R-:W-:Y:S01]  /*12c00*/  FADD.FTZ R35, R35, R38 ;  /* 0x0000002623237221 */ /* 0x000fe20000010000 */
[----:B------:R-:W-:-:S03]  /*12c10*/  F2FP.BF16.F32.PACK_AB R17, R31, R36 ;  /* 0x000000241f11723e */ /* 0x000fc600000010ff */
[C---:B--2---:R-:W-:Y:S01]  /*12c20*/  HMMA.16816.F32.BF16 R88, R20.reuse, R12, R88 ;  /* 0x0000000c1458723c */ /* 0x044fe20000041858 */
[----:B-----5:R-:W-:Y:S01]  /*12c30*/  F2FP.BF16.F32.PACK_AB R18, R30, R33 ;  /* 0x000000211e12723e */ /* 0x020fe200000010ff */
[----:B------:R-:W-:Y:S01]  /*12c40*/  MUFU.EX2 R3, R3 ;  /* 0x0000000300037308 */ /* 0x000fe20000000800 */
[----:B------:R-:W-:Y:S01]  /*12c50*/  F2FP.BF16.F32.PACK_AB R19, R29, R32 ;  /* 0x000000201d13723e */ /* 0x000fe200000010ff */
[----:B------:R-:W-:Y:S02]  /*12c60*/  FADD.FTZ R34, R34, R35 ;  /* 0x0000002322227221 */ /* 0x000fe40000010000 */
[----:B------:R-:W-:Y:S01]  /*12c70*/  HMMA.16816.F32.BF16 R100, R20, R14, R100 ;  /* 0x0000000e1464723c */ /* 0x000fe20000041864 */
[----:B------:R-:W1:Y:S01]  /*12c80*/  LDSM.16.MT88.4 R12, [R190+0xb800] ;  /* 0x00b80000be0c783b */ /* 0x000e620000004200 */
[----:B------:R-:W-:Y:S02]  /*12c90*/  FADD.FTZ R33, R33, R34 ;  /* 0x0000002221217221 */ /* 0x000fe40000010000 */
[----:B------:R-:W-:Y:S02]  /*12ca0*/  MUFU.EX2 R52, R52 ;  /* 0x0000003400347308 */ /* 0x000fe40000000800 */
[----:B----4-:R-:W-:Y:S01]  /*12cb0*/  HMMA.16816.F32.BF16 R112, R16, R8, R112 ;  /* 0x000000081070723c */ /* 0x010fe20000041870 */
[----:B------:R-:W-:-:S05]  /*12cc0*/  FADD.FTZ R33, R30, R33 ;  /* 0x000000211e217221 */ /* 0x000fca0000010000 */
[----:B------:R-:W-:Y:S01]  /*12cd0*/  HMMA.16816.F32.BF16 R108, R16, R10, R108 ;  /* 0x0000000a106c723c */ /* 0x000fe2000004186c */
[----:B------:R-:W2:Y:S01]  /*12ce0*/  LDSM.16.MT88.4 R8, [R190+0xd800] ;  /* 0x00d80000be08783b */ /* 0x000ea20000004200 */
[----:B------:R-:W-:Y:S04]  /*12cf0*/  MUFU.EX2 R62, R62 ;  /* 0x0000003e003e7308 */ /* 0x000fe80000000800 */
[C---:B------:R-:W-:Y:S04]  /*12d00*/  HMMA.16816.F32.BF16 R92, R20.reuse, R24, R92 ;  /* 0x00000018145c723c */ /* 0x040fe8000004185c */
[----:B------:R-:W3:Y:S02]  /*12d10*/  MUFU.EX2 R123, R123 ;  /* 0x0000007b007b7308 */ /* 0x000ee40000000800 */
[----:B------:R-:W-:Y:S01]  /*12d20*/  HMMA.16816.F32.BF16 R96, R20, R26, R96 ;  /* 0x0000001a1460723c */ /* 0x000fe20000041860 */
[----:B------:R-:W4:Y:S04]  /*12d30*/  LDSM.16.MT88.4 R20, [R188+0xb800] ;  /* 0x00b80000bc14783b */ /* 0x000f280000004200 */
[----:B------:R-:W5:Y:S01]  /*12d40*/  LDSM.16.MT88.4 R24, [R188+0xd800] ;  /* 0x00d80000bc18783b */ /* 0x000f620000004200 */
[C---:B------:R-:W-:Y:S01]  /*12d50*/  HMMA.16816.F32.BF16 R68, R16.reuse, R4, R68 ;  /* 0x000000041044723c */ /* 0x040fe20000041844 */
[----:B------:R-:W-:Y:S05]  /*12d60*/  MUFU.EX2 R64, R64 ;  /* 0x0000004000407308 */ /* 0x000fea0000000800 */
[C---:B------:R-:W-:Y:S01]  /*12d70*/  HMMA.16816.F32.BF16 R72, R16.reuse, R6, R72 ;  /* 0x000000061048723c */ /* 0x040fe20000041848 */
[----:B------:R-:W-:Y:S02]  /*12d80*/  LDSM.16.MT88.4 R4, [R190+0x9c00] ;  /* 0x009c0000be04783b */ /* 0x000fe40000004200 */
[----:B------:R-:W5:Y:S03]  /*12d90*/  MUFU.EX2 R125, R125 ;  /* 0x0000007d007d7308 */ /* 0x000f660000000800 */
[C---:B-1----:R-:W-:Y:S05]  /*12da0*/  HMMA.16816.F32.BF16 R76, R16.reuse, R12, R76 ;  /* 0x0000000c104c723c */ /* 0x042fea000004184c */
[----:B------:R-:W1:Y:S01]  /*12db0*/  MUFU.EX2 R127, R127 ;  /* 0x0000007f007f7308 */ /* 0x000e620000000800 */
[C---:B------:R-:W-:Y:S01]  /*12dc0*/  HMMA.16816.F32.BF16 R80, R16.reuse, R14, R80 ;  /* 0x0000000e1050723c */ /* 0x040fe20000041850 */
[----:B------:R-:W1:Y:S05]  /*12dd0*/  LDSM.16.MT88.4 R12, [R188+0x9c00] ;  /* 0x009c0000bc0c783b */ /* 0x000e6a0000004200 */
[C---:B--2---:R-:W-:Y:S01]  /*12de0*/  HMMA.16816.F32.BF16 R88, R16.reuse, R8, R88 ;  /* 0x000000081058723c */ /* 0x044fe20000041858 */
[----:B------:R-:W-:Y:S05]  /*12df0*/  MUFU.EX2 R66, R66 ;  /* 0x0000004200427308 */ /* 0x000fea0000000800 */
[C---:B------:R-:W-:Y:S01]  /*12e00*/  HMMA.16816.F32.BF16 R100, R16.reuse, R10, R100 ;  /* 0x0000000a1064723c */ /* 0x040fe20000041864 */
[----:B------:R-:W2:Y:S02]  /*12e10*/  LDSM.16.MT88.4 R8, [R190+0xbc00] ;  /* 0x00bc0000be08783b */ /* 0x000ea40000004200 */
[----:B------:R-:W-:Y:S03]  /*12e20*/  MUFU.EX2 R139, R139 ;  /* 0x0000008b008b7308 */ /* 0x000fe60000000800 */
[C---:B----4-:R-:W-:Y:S05]  /*12e30*/  HMMA.16816.F32.BF16 R104, R16.reuse, R20, R104 ;  /* 0x000000141068723c */ /* 0x050fea0000041868 */
[----:B------:R-:W-:Y:S01]  /*12e40*/  MUFU.EX2 R120, R120 ;  /* 0x0000007800787308 */ /* 0x000fe20000000800 */
[----:B------:R-:W-:Y:S01]  /*12e50*/  HMMA.16816.F32.BF16 R84, R16, R22, R84 ;  /* 0x000000161054723c */ /* 0x000fe20000041854 */
[----:B---3--:R-:W-:Y:S01]  /*12e60*/  F2FP.BF16.F32.PACK_AB R20, R123, R62 ;  /* 0x0000003e7b14723e */ /* 0x008fe200000010ff */
[----:B------:R-:W-:Y:S01]  /*12e70*/  FADD.FTZ R62, R62, R33 ;  /* 0x000000213e3e7221 */ /* 0x000fe20000010000 */
[----:B------:R-:W-:-:S03]  /*12e80*/  F2FP.BF16.F32.PACK_AB R21, R3, R28 ;  /* 0x0000001c0315723e */ /* 0x000fc600000010ff */
[C---:B-----5:R-:W-:Y:S01]  /*12e90*/  HMMA.16816.F32.BF16 R92, R16.reuse, R24, R92 ;  /* 0x00000018105c723c */ /* 0x060fe2000004185c */
[----:B------:R-:W-:Y:S01]  /*12ea0*/  F2FP.BF16.F32.PACK_AB R22, R125, R64 ;  /* 0x000000407d16723e */ /* 0x000fe200000010ff */
[----:B------:R-:W-:Y:S01]  /*12eb0*/  MUFU.EX2 R122, R122 ;  /* 0x0000007a007a7308 */ /* 0x000fe20000000800 */
[----:B-1----:R-:W-:Y:S01]  /*12ec0*/  F2FP.BF16.F32.PACK_AB R23, R127, R52 ;  /* 0x000000347f17723e */ /* 0x002fe200000010ff */
[----:B------:R-:W-:Y:S02]  /*12ed0*/  FADD.FTZ R123, R123, R62 ;  /* 0x0000003e7b7b7221 */ /* 0x000fe40000010000 */
[----:B------:R-:W-:Y:S01]  /*12ee0*/  HMMA.16816.F32.BF16 R96, R16, R26, R96 ;  /* 0x0000001a1060723c */ /* 0x000fe20000041860 */
[----:B------:R-:W1:Y:S01]  /*12ef0*/  LDSM.16.MT88.4 R16, [R188+0xbc00] ;  /* 0x00bc0000bc10783b */ /* 0x000e620000004200 */
[----:B------:R-:W-:Y:S02]  /*12f00*/  FADD.FTZ R64, R64, R123 ;  /* 0x0000007b40407221 */ /* 0x000fe40000010000 */
[----:B------:R-:W3:Y:S01]  /*12f10*/  MUFU.EX2 R147, R147 ;  /* 0x0000009300937308 */ /* 0x000ee20000000800 */
[----:B------:R-:W4:Y:S01]  /*12f20*/  LDSM.16.MT88.4 R24, [R188+0xdc00] ;  /* 0x00dc0000bc18783b */ /* 0x000f220000004200 */
[----:B------:R-:W-:Y:S01]  /*12f30*/  HMMA.16816.F32.BF16 R68, R20, R12, R68 ;  /* 0x0000000c1444723c */ /* 0x000fe20000041844 */
[----:B------:R-:W-:-:S05]  /*12f40*/  FADD.FTZ R125, R125, R64 ;  /* 0x000000407d7d7221 */ /* 0x000fca0000010000 */
[C---:B------:R-:W-:Y:S01]  /*12f50*/  HMMA.16816.F32.BF16 R72, R20.reuse, R14, R72 ;  /* 0x0000000e1448723c */ /* 0x040fe20000041848 */
[----:B------:R-:W5:Y:S01]  /*12f60*/  LDSM.16.MT88.4 R12, [R190+0xa000] ;  /* 0x00a00000be0c783b */ /* 0x000f620000004200 */
[----:B------:R-:W-:Y:S04]  /*12f70*/  MUFU.EX2 R124, R124 ;  /* 0x0000007c007c7308 */ /* 0x000fe80000000800 */
[C---:B------:R-:W-:Y:S04]  /*12f80*/  HMMA.16816.F32.BF16 R112, R20.reuse, R4, R112 ;  /* 0x000000041470723c */ /* 0x040fe80000041870 */
[----:B------:R-:W4:Y:S02]  /*12f90*/  MUFU.EX2 R151, R151 ;  /* 0x0000009700977308 */ /* 0x000f240000000800 */
[C---:B------:R-:W-:Y:S01]  /*12fa0*/  HMMA.16816.F32.BF16 R108, R20.reuse, R6, R108 ;  /* 0x00000006146c723c */ /* 0x040fe2000004186c */
[----:B------:R-:W5:Y:S05]  /*12fb0*/  LDSM.16.MT88.4 R4, [R190+0xdc00] ;  /* 0x00dc0000be04783b */ /* 0x000f6a0000004200 */
[C---:B--2---:R-:W-:Y:S01]  /*12fc0*/  HMMA.16816.F32.BF16 R76, R20.reuse, R8, R76 ;  /* 0x00000008144c723c */ /* 0x044fe2000004184c */
[----:B------:R-:W2:Y:S05]  /*12fd0*/  MUFU.EX2 R155, R155 ;  /* 0x0000009b009b7308 */ /* 0x000eaa0000000800 */
[C---:B------:R-:W-:Y:S01]  /*12fe0*/  HMMA.16816.F32.BF16 R80, R20.reuse, R10, R80 ;  /* 0x0000000a1450723c */ /* 0x040fe20000041850 */
[----:B------:R-:W5:Y:S02]  /*12ff0*/  LDSM.16.MT88.4 R8, [R188+0xa000] ;  /* 0x00a00000bc08783b */ /* 0x000f640000004200 */
[----:B------:R-:W-:Y:S03]  /*13000*/  MUFU.EX2 R126, R126 ;  /* 0x0000007e007e7308 */ /* 0x000fe60000000800 */
[C---:B-1----:R-:W-:Y:S05]  /*13010*/  HMMA.16816.F32.BF16 R104, R20.reuse, R16, R104 ;  /* 0x000000101468723c */ /* 0x042fea0000041868 */
[----:B------:R-:W-:Y:S01]  /*13020*/  MUFU.EX2 R167, R167 ;  /* 0x000000a700a77308 */ /* 0x000fe20000000800 */
[----:B------:R-:W-:Y:S01]  /*13030*/  HMMA.16816.F32.BF16 R84, R20, R18, R84 ;  /* 0x000000121454723c */ /* 0x000fe20000041854 */
[----:B---3--:R-:W-:Y:S01]  /*13040*/  F2FP.BF16.F32.PACK_AB R16, R147, R122 ;  /* 0x0000007a9310723e */ /* 0x008fe200000010ff */
[----:B------:R-:W-:Y:S01]  /*13050*/  FADD.FTZ R122, R122, R125 ;  /* 0x0000007d7a7a7221 */ /* 0x000fe20000010000 */
[----:B------:R-:W-:-:S03]  /*13060*/  F2FP.BF16.F32.PACK_AB R17, R139, R66 ;  /* 0x000000428b11723e */ /* 0x000fc600000010ff */
[C---:B----4-:R-:W-:Y:S01]  /*13070*/  HMMA.16816.F32.BF16 R92, R20.reuse, R24, R92 ;  /* 0x00000018145c723c */ /* 0x050fe2000004185c */
[----:B------:R-:W-:Y:S01]  /*13080*/  F2FP.BF16.F32.PACK_AB R18, R151, R124 ;  /* 0x0000007c9712723e */ /* 0x000fe200000010ff */
[----:B------:R-:W-:Y:S01]  /*13090*/  MUFU.EX2 R128, R128 ;  /* 0x0000008000807308 */ /* 0x000fe20000000800 */
[----:B--2---:R-:W-:Y:S01]  /*130a0*/  F2FP.BF16.F32.PACK_AB R19, R155, R120 ;  /* 0x000000789b13723e */ /* 0x004fe200000010ff */
[----:B------:R-:W-:Y:S02]  /*130b0*/  FADD.FTZ R147, R147, R122 ;  /* 0x0000007a93937221 */ /* 0x000fe40000010000 */
[----:B------:R-:W-:Y:S01]  /*130c0*/  HMMA.16816.F32.BF16 R96, R20, R26, R96 ;  /* 0x0000001a1460723c */ /* 0x000fe20000041860 */
[----:B------:R-:W1:Y:S01]  /*130d0*/  LDSM.16.MT88.4 R24, [R188+0xe000] ;  /* 0x00e00000bc18783b */ /* 0x000e620000004200 */
[----:B------:R-:W-:Y:S02]  /*130e0*/  FADD.FTZ R124, R124, R147 ;  /* 0x000000937c7c7221 */ /* 0x000fe40000010000 */
[----:B------:R-:W-:Y:S02]  /*130f0*/  MUFU.EX2 R130, R130 ;  /* 0x0000008200827308 */ /* 0x000fe40000000800 */
[----:B-----5:R-:W-:Y:S01]  /*13100*/  HMMA.16816.F32.BF16 R112, R16, R12, R112 ;  /* 0x0000000c1070723c */ /* 0x020fe20000041870 */
[----:B------:R-:W-:-:S05]  /*13110*/  FADD.FTZ R151, R151, R124 ;  /* 0x0000007c97977221 */ /* 0x000fca0000010000 */
[----:B------:R-:W-:Y:S01]  /*13120*/  HMMA.16816.F32.BF16 R108, R16, R14, R108 ;  /* 0x0000000e106c723c */ /* 0x000fe2000004186c */
[----:B------:R-:W2:Y:S01]  /*13130*/  LDSM.16.MT88.4 R12, [R190+0xe000] ;  /* 0x00e00000be0c783b */ /* 0x000ea20000004200 */
[----:B------:R-:W3:Y:S04]  /*13140*/  MUFU.EX2 R161, R161 ;  /* 0x000000a100a17308 */ /* 0x000ee80000000800 */
[C---:B------:R-:W-:Y:S04]  /*13150*/  HMMA.16816.F32.BF16 R88, R20.reuse, R4, R88 ;  /* 0x000000041458723c */ /* 0x040fe80000041858 */
[----:B------:R-:W-:Y:S02]  /*13160*/  MUFU.EX2 R132, R132 ;  /* 0x0000008400847308 */ /* 0x000fe40000000800 */
[----:B------:R-:W-:Y:S01]  /*13170*/  HMMA.16816.F32.BF16 R100, R20, R6, R100 ;  /* 0x000000061464723c */ /* 0x000fe20000041864 */
[----:B------:R-:W4:Y:S04]  /*13180*/  LDSM.16.MT88.4 R4, [R190+0xc000] ;  /* 0x00c00000be04783b */ /* 0x000f280000004200 */
[----:B------:R-:W5:Y:S01]  /*13190*/  LDSM.16.MT88.4 R20, [R188+0xc000] ;  /* 0x00c00000bc14783b */ /* 0x000f620000004200 */
[C---:B------:R-:W-:Y:S01]  /*131a0*/  HMMA.16816.F32.BF16 R68, R16.reuse, R8, R68 ;  /* 0x000000081044723c */ /* 0x040fe20000041844 */
[----:B------:R-:W4:Y:S05]  /*131b0*/  MUFU.EX2 R157, R157 ;  /* 0x0000009d009d7308 */ /* 0x000f2a0000000800 */
[C---:B------:R-:W-:Y:S01]  /*131c0*/  HMMA.16816.F32.BF16 R72, R16.reuse, R10, R72 ;  /* 0x0000000a1048723c */ /* 0x040fe20000041848 */
[----:B------:R-:W5:Y:S02]  /*131d0*/  LDSM.16.MT88.4 R8, [R190+0xa400] ;  /* 0x00a40000be08783b */ /* 0x000f640000004200 */
[----:B------:R-:W4:Y:S03]  /*131e0*/  MUFU.EX2 R153, R153 ;  /* 0x0000009900997308 */ /* 0x000f260000000800 */
[C---:B-1----:R-:W-:Y:S05]  /*131f0*/  HMMA.16816.F32.BF16 R92, R16.reuse, R24, R92 ;  /* 0x00000018105c723c */ /* 0x042fea000004185c */
[----:B------:R-:W-:Y:S01]  /*13200*/  MUFU.EX2 R134, R134 ;  /* 0x0000008600867308 */ /* 0x000fe20000000800 */
[C---:B------:R-:W-:Y:S01]  /*13210*/  HMMA.16816.F32.BF16 R96, R16.reuse, R26, R96 ;  /* 0x0000001a1060723c */ /* 0x040fe20000041860 */
[----:B------:R-:W1:Y:S05]  /*13220*/  LDSM.16.MT88.4 R24, [R188+0xe400] ;  /* 0x00e40000bc18783b */ /* 0x000e6a0000004200 */
[C---:B--2---:R-:W-:Y:S01]  /*13230*/  HMMA.16816.F32.BF16 R88, R16.reuse, R12, R88 ;  /* 0x0000000c1058723c */ /* 0x044fe20000041858 */
[----:B------:R-:W-:Y:S05]  /*13240*/  MUFU.EX2 R143, R143 ;  /* 0x0000008f008f7308 */ /* 0x000fea0000000800 */
[C---:B------:R-:W-:Y:S01]  /*13250*/  HMMA.16816.F32.BF16 R100, R16.reuse, R14, R100 ;  /* 0x0000000e1064723c */ /* 0x040fe20000041864 */
[----:B---3--:R-:W-:Y:S01]  /*13260*/  F2FP.BF16.F32.PACK_AB R12, R161, R130 ;  /* 0x00000082a10c723e */ /* 0x008fe200000010ff */
[----:B------:R-:W-:Y:S01]  /*13270*/  FADD.FTZ R130, R130, R151 ;  /* 0x0000009782827221 */ /* 0x000fe20000010000 */
[----:B------:R-:W-:Y:S01]  /*13280*/  F2FP.BF16.F32.PACK_AB R13, R167, R126 ;  /* 0x0000007ea70d723e */ /* 0x000fe200000010ff */
[----:B------:R-:W-:Y:S02]  /*13290*/  MUFU.EX2 R136, R136 ;  /* 0x0000008800887308 */ /* 0x000fe40000000800 */
[----:B----4-:R-:W-:Y:S01]  /*132a0*/  HMMA.16816.F32.BF16 R76, R16, R4, R76 ;  /* 0x00000004104c723c */ /* 0x010fe2000004184c */
[----:B------:R-:W-:Y:S01]  /*132b0*/  F2FP.BF16.F32.PACK_AB R14, R157, R132 ;  /* 0x000000849d0e723e */ /* 0x000fe200000010ff */
[----:B------:R-:W-:Y:S01]  /*132c0*/  FADD.FTZ R161, R161, R130 ;  /* 0x00000082a1a17221 */ /* 0x000fe20000010000 */
[----:B------:R-:W-:-:S03]  /*132d0*/  F2FP.BF16.F32.PACK_AB R15, R153, R128 ;  /* 0x00000080990f723e */ /* 0x000fc600000010ff */
[----:B------:R-:W-:Y:S01]  /*132e0*/  HMMA.16816.F32.BF16 R80, R16, R6, R80 ;  /* 0x000000061050723c */ /* 0x000fe20000041850 */
[----:B------:R-:W2:Y:S01]  /*132f0*/  LDSM.16.MT88.4 R4, [R188+0xa400] ;  /* 0x00a40000bc04783b */ /* 0x000ea20000004200 */
[----:B------:R-:W-:Y:S01]  /*13300*/  MUFU.EX2 R137, R137 ;  /* 0x0000008900897308 */ /* 0x000fe20000000800 */
[----:B------:R-:W-:-:S03]  /*13310*/  FADD.FTZ R132, R132, R161 ;  /* 0x000000a184847221 */ /* 0x000fc60000010000 */
[----:B-----5:R-:W-:Y:S01]  /*13320*/  HMMA.16816.F32.BF16 R104, R16, R20, R104 ;  /* 0x000000141068723c */ /* 0x020fe20000041868 */
[----:B------:R-:W-:-:S03]  /*13330*/  FADD.FTZ R132, R157, R132 ;  /* 0x000000849d847221 */ /* 0x000fc60000010000 */
[----:B------:R-:W3:Y:S02]  /*13340*/  MUFU.EX2 R138, R138 ;  /* 0x0000008a008a7308 */ /* 0x000ee40000000800 */
[----:B------:R-:W-:Y:S01]  /*13350*/  HMMA.16816.F32.BF16 R84, R16, R22, R84 ;  /* 0x000000161054723c */ /* 0x000fe20000041854 */
[----:B------:R-:W4:Y:S04]  /*13360*/  LDSM.16.MT88.4 R20, [R190+0xc400] ;  /* 0x00c40000be14783b */ /* 0x000f280000004200 */
[----:B------:R-:W5:Y:S01]  /*13370*/  LDSM.16.MT88.4 R16, [R188+0xc400] ;  /* 0x00c40000bc10783b */ /* 0x000f620000004200 */
[C---:B------:R-:W-:Y:S01]  /*13380*/  HMMA.16816.F32.BF16 R112, R12.reuse, R8, R112 ;  /* 0x000000080c70723c */ /* 0x040fe20000041870 */
[----:B------:R-:W-:Y:S05]  /*13390*/  MUFU.EX2 R133, R133 ;  /* 0x0000008500857308 */ /* 0x000fea0000000800 */
[C---:B------:R-:W-:Y:S01]  /*133a0*/  HMMA.16816.F32.BF16 R108, R12.reuse, R10, R108 ;  /* 0x0000000a0c6c723c */ /* 0x040fe2000004186c */
[----:B------:R-:W3:Y:S02]  /*133b0*/  LDSM.16.MT88.4 R8, [R190+0xe400] ;  /* 0x00e40000be08783b */ /* 0x000ee40000004200 */
[----:B------:R-:W3:Y:S03]  /*133c0*/  MUFU.EX2 R140, R140 ;  /* 0x0000008c008c7308 */ /* 0x000ee60000000800 */
        /* <DEDUP_REMOVED lines=18> */
[C---:B---3--:R-:W-:Y:S05]  /*134f0*/  HMMA.16816.F32.BF16 R88, R12.reuse, R8, R88 ;  /* 0x000000080c58723c */ /* 0x048fea0000041858 */
[----:B------:R-:W-:Y:S01]  /*13500*/  MUFU.EX2 R59, R59 ;  /* 0x0000003b003b7308 */ /* 0x000fe20000000800 */
[----:B------:R-:W-:Y:S01]  /*13510*/  HMMA.16816.F32.BF16 R100, R12, R10, R100 ;  /* 0x0000000a0c64723c */ /* 0x000fe20000041864 */
[----:B------:R-:W3:Y:S01]  /*13520*/  LDSM.16.MT88.4 R12, [R188+0xc800] ;  /* 0x00c80000bc0c783b */ /* 0x000ee20000004200 */
[----:B------:R-:W-:Y:S01]  /*13530*/  F2FP.BF16.F32.PACK_AB R8, R138, R137 ;  /* 0x000000898a08723e */ /* 0x000fe200000010ff */
[----:B------:R-:W-:Y:S01]  /*13540*/  FADD.FTZ R137, R137, R132 ;  /* 0x0000008489897221 */ /* 0x000fe20000010000 */
[----:B------:R-:W-:-:S03]  /*13550*/  F2FP.BF16.F32.PACK_AB R9, R143, R134 ;  /* 0x000000868f09723e */ /* 0x000fc600000010ff */
[----:B------:R-:W-:Y:S01]  /*13560*/  F2FP.BF16.F32.PACK_AB R10, R140, R133 ;  /* 0x000000858c0a723e */ /* 0x000fe200000010ff */
[----:B------:R-:W5:Y:S01]  /*13570*/  MUFU.EX2 R214, R214 ;  /* 0x000000d600d67308 */ /* 0x000f620000000800 */
[----:B-1----:R-:W-:Y:S01]  /*13580*/  F2FP.BF16.F32.PACK_AB R11, R129, R136 ;  /* 0x00000088810b723e */ /* 0x002fe200000010ff */
[----:B------:R-:W-:-:S04]  /*13590*/  FADD.FTZ R138, R138, R137 ;  /* 0x000000898a8a7221 */ /* 0x000fc80000010000 */
[----:B------:R-:W-:Y:S02]  /*135a0*/  FADD.FTZ R133, R133, R138 ;  /* 0x0000008a85857221 */ /* 0x000fe40000010000 */
[----:B------:R-:W-:Y:S02]  /*135b0*/  HMMA.16816.F32.BF16 R92, R8, R24, R92 ;  /* 0x00000018085c723c */ /* 0x000fe4000004185c */
[----:B------:R-:W-:-:S04]  /*135c0*/  FADD.FTZ R140, R140, R133 ;  /* 0x000000858c8c7221 */ /* 0x000fc80000010000 */
[C---:B--2---:R-:W-:Y:S06]  /*135d0*/  HMMA.16816.F32.BF16 R112, R8.reuse, R4, R112 ;  /* 0x000000040870723c */ /* 0x044fec0000041870 */
[C---:B------:R-:W-:Y:S01]  /*135e0*/  HMMA.16816.F32.BF16 R108, R8.reuse, R6, R108 ;  /* 0x00000006086c723c */ /* 0x040fe2000004186c */
[----:B------:R-:W1:Y:S05]  /*135f0*/  LDSM.16.MT88.4 R4, [R190+0xe800] ;  /* 0x00e80000be04783b */ /* 0x000e6a0000004200 */
[C---:B----4-:R-:W-:Y:S06]  /*13600*/  HMMA.16816.F32.BF16 R76, R8.reuse, R16, R76 ;  /* 0x00000010084c723c */ /* 0x050fec000004184c */
[C---:B------:R-:W-:Y:S01]  /*13610*/  HMMA.16816.F32.BF16 R80, R8.reuse, R18, R80 ;  /* 0x000000120850723c */ /* 0x040fe20000041850 */
[----:B------:R-:W2:Y:S05]  /*13620*/  LDSM.16.MT88.4 R16, [R188+0xac00] ;  /* 0x00ac0000bc10783b */ /* 0x000eaa0000004200 */
[C---:B---3--:R-:W-:Y:S06]  /*13630*/  HMMA.16816.F32.BF16 R104, R8.reuse, R12, R104 ;  /* 0x0000000c0868723c */ /* 0x048fec0000041868 */
[----:B------:R-:W-:Y:S01]  /*13640*/  HMMA.16816.F32.BF16 R84, R8, R14, R84 ;  /* 0x0000000e0854723c */ /* 0x000fe20000041854 */
[----:B------:R-:W-:Y:S01]  /*13650*/  FADD.FTZ R12, R51, R50 ;  /* 0x00000032330c7221 */ /* 0x000fe20000010000 */
[----:B------:R-:W-:-:S03]  /*13660*/  FFMA.FTZ R50, R47, R55, -R54 ;  /* 0x000000372f327223 */ /* 0x000fc60000010836 */
[----:B------:R-:W-:Y:S01]  /*13670*/  FADD.FTZ R49, R49, R12 ;  /* 0x0000000c31317221 */ /* 0x000fe20000010000 */
[----:B------:R-:W-:Y:S01]  /*13680*/  HMMA.16816.F32.BF16 R68, R8, R20, R68 ;  /* 0x000000140844723c */ /* 0x000fe20000041844 */
[----:B------:R-:W3:Y:S01]  /*13690*/  LDSM.16.MT88.4 R12, [R190+0xcc00] ;  /* 0x00cc0000be0c783b */ /* 0x000ee20000004200 */
[----:B------:R-:W4:Y:S01]  /*136a0*/  MUFU.EX2 R50, R50 ;  /* 0x0000003200327308 */ /* 0x000f220000000800 */
[----:B------:R-:W-:-:S03]  /*136b0*/  FADD.FTZ R46, R46, R49 ;  /* 0x000000312e2e7221 */ /* 0x000fc60000010000 */
[C---:B------:R-:W-:Y:S01]  /*136c0*/  HMMA.16816.F32.BF16 R72, R8.reuse, R22, R72 ;  /* 0x000000160848723c */ /* 0x040fe20000041848 */
[----:B------:R-:W-:Y:S01]  /*136d0*/  FADD.FTZ R43, R43, R46 ;  /* 0x0000002e2b2b7221 */ /* 0x000fe20000010000 */
[----:B------:R-:W3:Y:S03]  /*136e0*/  LDSM.16.MT88.4 R20, [R190+0xac00] ;  /* 0x00ac0000be14783b */ /* 0x000ee60000004200 */
[----:B------:R-:W-:Y:S01]  /*136f0*/  FADD.FTZ R25, R42, R43 ;  /* 0x0000002b2a197221 */ /* 0x000fe20000010000 */
[----:B-1----:R-:W-:Y:S03]  /*13700*/  HMMA.16816.F32.BF16 R88, R8, R4, R88 ;  /* 0x000000040858723c */ /* 0x002fe60000041858 */
[----:B------:R-:W-:-:S03]  /*13710*/  FADD.FTZ R40, R40, R25 ;  /* 0x0000001928287221 */ /* 0x000fc60000010000 */
[C---:B------:R-:W-:Y:S01]  /*13720*/  HMMA.16816.F32.BF16 R100, R8.reuse, R6, R100 ;  /* 0x000000060864723c */ /* 0x040fe20000041864 */
[----:B------:R-:W-:Y:S01]  /*13730*/  FADD.FTZ R37, R37, R40 ;  /* 0x0000002825257221 */ /* 0x000fe20000010000 */
[----:B-----5:R-:W-:Y:S01]  /*13740*/  F2FP.BF16.F32.PACK_AB R4, R144, R63 ;  /* 0x0000003f9004723e */ /* 0x020fe200000010ff */
[----:B------:R-:W-:Y:S01]  /*13750*/  FADD.FTZ R63, R63, R140 ;  /* 0x0000008c3f3f7221 */ /* 0x000fe20000010000 */
[----:B------:R-:W-:Y:S01]  /*13760*/  F2FP.BF16.F32.PACK_AB R5, R142, R121 ;  /* 0x000000798e05723e */ /* 0x000fe200000010ff */
[----:B------:R-:W-:Y:S01]  /*13770*/  FADD.FTZ R36, R36, R37 ;  /* 0x0000002524247221 */ /* 0x000fe20000010000 */
[----:B------:R-:W-:Y:S01]  /*13780*/  HMMA.16816.F32.BF16 R96, R8, R26, R96 ;  /* 0x0000001a0860723c */ /* 0x000fe20000041860 */
[----:B------:R-:W-:Y:S01]  /*13790*/  F2FP.BF16.F32.PACK_AB R6, R214, R59 ;  /* 0x0000003bd606723e */ /* 0x000fe200000010ff */
[----:B------:R-:W1:Y:S01]  /*137a0*/  LDSM.16.MT88.4 R8, [R188+0xcc00] ;  /* 0x00cc0000bc08783b */ /* 0x000e620000004200 */
[----:B------:R-:W-:Y:S01]  /*137b0*/  FADD.FTZ R31, R31, R36 ;  /* 0x000000241f1f7221 */ /* 0x000fe20000010000 */
[----:B----4-:R-:W-:Y:S01]  /*137c0*/  F2FP.BF16.F32.PACK_AB R7, R50, R65 ;  /* 0x000000413207723e */ /* 0x010fe200000010ff */
[----:B------:R-:W-:-:S02]  /*137d0*/  FADD.FTZ R144, R144, R63 ;  /* 0x0000003f90907221 */ /* 0x000fc40000010000 */
[----:B------:R-:W-:Y:S02]  /*137e0*/  FADD.FTZ R32, R32, R31 ;  /* 0x0000001f20207221 */ /* 0x000fe40000010000 */
[----:B------:R-:W-:Y:S02]  /*137f0*/  FADD.FTZ R59, R59, R144 ;  /* 0x000000903b3b7221 */ /* 0x000fe40000010000 */
[----:B------:R-:W-:Y:S01]  /*13800*/  FADD.FTZ R29, R29, R32 ;  /* 0x000000201d1d7221 */ /* 0x000fe20000010000 */
[----:B--2---:R-:W-:Y:S01]  /*13810*/  HMMA.16816.F32.BF16 R68, R4, R16, R68 ;  /* 0x000000100444723c */ /* 0x004fe20000041844 */
[----:B------:R-:W-:Y:S02]  /*13820*/  FADD.FTZ R214, R214, R59 ;  /* 0x0000003bd6d67221 */ /* 0x000fe40000010000 */
[----:B------:R-:W-:-:S03]  /*13830*/  FADD.FTZ R28, R28, R29 ;  /* 0x0000001d1c1c7221 */ /* 0x000fc60000010000 */
[C---:B------:R-:W-:Y:S01]  /*13840*/  HMMA.16816.F32.BF16 R72, R4.reuse, R18, R72 ;  /* 0x000000120448723c */ /* 0x040fe20000041848 */
[----:B------:R-:W-:Y:S01]  /*13850*/  FADD.FTZ R3, R3, R28 ;  /* 0x0000001c03037221 */ /* 0x000fe20000010000 */
[----:B------:R-:W2:Y:S03]  /*13860*/  LDSM.16.MT88.4 R16, [R190+0xec00] ;  /* 0x00ec0000be10783b */ /* 0x000ea60000004200 */
[----:B------:R-:W-:Y:S01]  /*13870*/  FADD.FTZ R52, R52, R3 ;  /* 0x0000000334347221 */ /* 0x000fe20000010000 */
[----:B---3--:R-:W-:Y:S03]  /*13880*/  HMMA.16816.F32.BF16 R76, R4, R12, R76 ;  /* 0x0000000c044c723c */ /* 0x008fe6000004184c */
[----:B------:R-:W-:-:S03]  /*13890*/  FADD.FTZ R127, R127, R52 ;  /* 0x000000347f7f7221 */ /* 0x000fc60000010000 */
[C---:B------:R-:W-:Y:S01]  /*138a0*/  HMMA.16816.F32.BF16 R80, R4.reuse, R14, R80 ;  /* 0x0000000e0450723c */ /* 0x040fe20000041850 */
[----:B------:R-:W-:Y:S01]  /*138b0*/  FADD.FTZ R66, R66, R127 ;  /* 0x0000007f42427221 */ /* 0x000fe20000010000 */
[----:B------:R-:W3:Y:S03]  /*138c0*/  LDSM.16.MT88.4 R12, [R188+0xec00] ;  /* 0x00ec0000bc0c783b */ /* 0x000ee60000004200 */
        /* <DEDUP_REMOVED lines=9> */
[----:B------:R-:W-:-:S04]  /*13960*/  FADD.FTZ R128, R128, R167 ;  /* 0x000000a780807221 */ /* 0x000fc80000010000 */
[----:B------:R-:W-:Y:S01]  /*13970*/  FADD.FTZ R153, R153, R128 ;  /* 0x0000008099997221 */ /* 0x000fe20000010000 */
[----:B--2---:R-:W-:Y:S03]  /*13980*/  HMMA.16816.F32.BF16 R88, R4, R16, R88 ;  /* 0x000000100458723c */ /* 0x004fe60000041858 */
[----:B------:R-:W-:-:S03]  /*13990*/  FADD.FTZ R134, R134, R153 ;  /* 0x0000009986867221 */ /* 0x000fc60000010000 */
[----:B------:R-:W-:Y:S01]  /*139a0*/  HMMA.16816.F32.BF16 R100, R4, R18, R100 ;  /* 0x000000120464723c */ /* 0x000fe20000041864 */
[----:B------:R-:W-:-:S04]  /*139b0*/  FADD.FTZ R143, R143, R134 ;  /* 0x000000868f8f7221 */ /* 0x000fc80000010000 */
[----:B------:R-:W-:Y:S01]  /*139c0*/  FADD.FTZ R136, R136, R143 ;  /* 0x0000008f88887221 */ /* 0x000fe20000010000 */
[----:B---3--:R-:W-:Y:S03]  /*139d0*/  HMMA.16816.F32.BF16 R92, R4, R12, R92 ;  /* 0x0000000c045c723c */ /* 0x008fe6000004185c */
[----:B------:R-:W-:-:S03]  /*139e0*/  FADD.FTZ R136, R129, R136 ;  /* 0x0000008881887221 */ /* 0x000fc60000010000 */
[----:B------:R-:W-:Y:S01]  /*139f0*/  HMMA.16816.F32.BF16 R96, R4, R14, R96 ;  /* 0x0000000e0460723c */ /* 0x000fe20000041860 */
[----:B------:R-:W-:-:S04]  /*13a00*/  FADD.FTZ R121, R121, R136 ;  /* 0x0000008879797221 */ /* 0x000fc80000010000 */
[----:B------:R-:W-:-:S04]  /*13a10*/  FADD.FTZ R142, R142, R121 ;  /* 0x000000798e8e7221 */ /* 0x000fc80000010000 */
[----:B------:R-:W-:-:S04]  /*13a20*/  FADD.FTZ R65, R65, R142 ;  /* 0x0000008e41417221 */ /* 0x000fc80000010000 */
[----:B------:R-:W-:Y:S01]  /*13a30*/  FADD.FTZ R213, R50, R65 ;  /* 0x0000004132d57221 */ /* 0x000fe20000010000 */
[----:B------:R-:W-:Y:S05]  /*13a40*/  @!P5 BRA `(.L_x_1576) ;  /* 0x000000480024d947 */ /* 0x000fea0003800000 */
        /* <DEDUP_REMOVED lines=24> */
[----:B------:R-:W-:-:S03]  /*13bd0*/  IMAD.HI.U32 R10, R15, R10, R14 ;  /* 0x0000000a0f0a7227 */ /* 0x000fc600078e000e */
        /* <DEDUP_REMOVED lines=15> */
[----:B------:R-:W-:Y:S02]  /*13cd0*/  @P6 VIADD R10, R10, 0x1 ;  /* 0x000000010a0a6836 */ /* 0x000fe40000000000 */
[----:B------:R-:W-:Y:S02]  /*13ce0*/  @P5 IADD3 R9, R9, 0x1, RZ ;  /* 0x0000000109095810 */ /* 0x000fe40007ffe0ff */
[----:B------:R-:W-:Y:S02]  /*13cf0*/  @!P2 IMAD.MOV R10, RZ, RZ, -R10 ;  /* 0x000000ffff0aa224 */ /* 0x000fe400078e0a0a */
[----:B------:R-:W-:-:S03]  /*13d00*/  @!P0 IADD3 R9, -R9, RZ, RZ ;  /* 0x000000ff09098210 */ /* 0x000fc60007ffe1ff */
[C---:B------:R-:W-:Y:S02]  /*13d10*/  SEL R5, R6.reuse, R10, !P1 ;  /* 0x0000000a06057207 */ /* 0x040fe40004800000 */
[----:B------:R-:W-:Y:S01]  /*13d20*/  SEL R4, R6, R9, !P1 ;  /* 0x0000000906047207 */ /* 0x000fe20004800000 */
[----:B------:R-:W2:Y:S02]  /*13d30*/  LD.E.64 R10, desc[UR4][R116.64+0x28] ;  /* 0x00002804740a7980 */ /* 0x000ea4000c101b00 */
[C-C-:B------:R-:W-:Y:S02]  /*13d40*/  IMAD.WIDE R14, R5.reuse, 0x4, R206.reuse ;  /* 0x00000004050e7825 */ /* 0x140fe400078e02ce */
[----:B------:R-:W3:Y:S02]  /*13d50*/  LD.E.64 R8, desc[UR4][R116.64+0x40] ;  /* 0x0000400474087980 */ /* 0x000ee4000c101b00 */
[----:B------:R-:W-:Y:S02]  /*13d60*/  IMAD.WIDE R16, R4, 0x4, R206 ;  /* 0x0000000404107825 */ /* 0x000fe400078e02ce */
        /* <DEDUP_REMOVED lines=11> */
[----:B------:R-:W-:-:S05]  /*13e20*/  SHF.R.S32.HI R5, RZ, 0x1f, R7 ;  /* 0x0000001fff057819 */ /* 0x000fca0000011407 */
[----:B------:R-:W-:Y:S02]  /*13e30*/  IMAD R3, R10, R5, R3 ;  /* 0x000000050a037224 */ /* 0x000fe400078e0203 */
[----:B------:R-:W-:-:S04]  /*13e40*/  IMAD.WIDE.U32 R10, R7, R10, R12 ;  /* 0x0000000a070a7225 */ /* 0x000fc800078e000c */
[----:B------:R-:W-:Y:S01]  /*13e50*/  IMAD.IADD R4, R11, 0x1, R3 ;  /* 0x000000010b047824 */ /* 0x000fe200078e0203 */
[----:B------:R-:W-:Y:S01]  /*13e60*/  MOV R3, R10 ;  /* 0x0000000a00037202 */ /* 0x000fe20000000f00 */
[----:B------:R-:W-:Y:S05]  /*13e70*/  BRA `(.L_x_1579) ;  /* 0x00000000000c7947 */ /* 0x000fea0003800000 */
.L_x_1578:
[----:B------:R-:W2:Y:S02]  /*13e80*/  LD.E R3, desc[UR4][R116.64+0x40] ;  /* 0x0000400474037980 */ /* 0x000ea4000c101900 */
[----:B--2---:R-:W-:-:S04]  /*13e90*/  LEA R3, -R3, RZ, 0x7 ;  /* 0x000000ff03037211 */ /* 0x004fc800078e39ff */
[----:B------:R-:W-:Y:S02]  /*13ea0*/  SHF.R.S32.HI R4, RZ, 0x1f, R3 ;  /* 0x0000001fff047819 */ /* 0x000fe40000011403 */
.L_x_1579:
[----:B------:R-:W-:Y:S05]  /*13eb0*/  BSYNC B0 ;  /* 0x0000000000007941 */ /* 0x000fea0003800000 */
.L_x_1577:
        /* <DEDUP_REMOVED lines=100> */
[----:B------:R-:W2:Y:S04]  /*14500*/  LDSM.16.M88.4 R20, [R192+0x3000] ;  /* 0x00300000c014783b */ /* 0x000ea80000000200 */
[----:B-1----:R-:W1:Y:S04]  /*14510*/  LDSM.16.M88.4 R4, [R192+0x3800] ;  /* 0x00380000c004783b */ /* 0x002e680000000200 */
[----:B------:R-:W3:Y:S04]  /*14520*/  LDSM.16.M88.4 R12, [R192+0x3400] ;  /* 0x00340000c00c783b */ /* 0x000ee80000000200 */
[----:B------:R-:W4:Y:S04]  /*14530*/  LDSM.16.M88.4 R128, [R192+0x4000] ;  /* 0x00400000c080783b */ /* 0x000f280000000200 */
[----:B------:R-:W5:Y:S04]  /*14540*/  LDSM.16.M88.4 R136, [R192+0x3c00] ;  /* 0x003c0000c088783b */ /* 0x000f680000000200 */
[----:B------:R-:W-:Y:S04]  /*14550*/  LDSM.16.M88.4 R164, [R191] ;  /* 0x00000000bfa4783b */ /* 0x000fe80000000200 */
[----:B------:R-:W5:Y:S04]  /*14560*/  LDSM.16.M88.4 R36, [R189+0x3000] ;  /* 0x00300000bd24783b */ /* 0x000f680000000200 */
[----:B------:R-:W5:Y:S04]  /*14570*/  LDSM.16.M88.4 R28, [R189+0x3800] ;  /* 0x00380000bd1c783b */ /* 0x000f680000000200 */
[----:B------:R-:W5:Y:S04]  /*14580*/  LDSM.16.M88.4 R120, [R192+0x4400] ;  /* 0x00440000c078783b */ /* 0x000f680000000200 */
[----:B------:R-:W5:Y:S04]  /*14590*/  LDSM.16.M88.4 R32, [R189+0x3400] ;  /* 0x00340000bd20783b */ /* 0x000f680000000200 */
[----:B------:R-:W5:Y:S01]  /*145a0*/  LDSM.16.M88.4 R60, [R192+0x4800] ;  /* 0x00480000c03c783b */ /* 0x000f620000000200 */
[C---:B--2---:R-:W-:Y:S03]  /*145b0*/  HMMA.16816.F32.BF16 R24, R52.reuse, R20, RZ ;  /* 0x000000143418723c */ /* 0x044fe600000418ff */
[----:B------:R-:W2:Y:S03]  /*145c0*/  LDSM.16.M88.4 R40, [R192+0x4c00] ;  /* 0x004c0000c028783b */ /* 0x000ea60000000200 */
[C---:B-1----:R-:W-:Y:S01]  /*145d0*/  HMMA.16816.F32.BF16 R8, R52.reuse, R4, RZ ;  /* 0x000000043408723c */ /* 0x042fe200000418ff */
[----:B------:R-:W1:Y:S04]  /*145e0*/  LDSM.16.M88.4 R156, [R189+0x4000] ;  /* 0x00400000bd9c783b */ /* 0x000e680000000200 */
[----:B------:R-:W1:Y:S01]  /*145f0*/  LDSM.16.M88.4 R160, [R189+0x3c00] ;  /* 0x003c0000bda0783b */ /* 0x000e620000000200 */
[C---:B------:R-:W-:Y:S03]  /*14600*/  HMMA.16816.F32.BF16 R20, R52.reuse, R22, RZ ;  /* 0x000000163414723c */ /* 0x040fe600000418ff */
[----:B------:R-:W1:Y:S03]  /*14610*/  LDSM.16.M88.4 R152, [R189+0x4400] ;  /* 0x00440000bd98783b */ /* 0x000e660000000200 */
[C---:B------:R-:W-:Y:S01]  /*14620*/  HMMA.16816.F32.BF16 R4, R52.reuse, R6, RZ ;  /* 0x000000063404723c */ /* 0x040fe200000418ff */
[----:B------:R-:W1:Y:S04]  /*14630*/  LDSM.16.M88.4 R148, [R189+0x4800] ;  /* 0x00480000bd94783b */ /* 0x000e680000000200 */
[----:B------:R-:W1:Y:S01]  /*14640*/  LDSM.16.M88.4 R144, [R189+0x4c00] ;  /* 0x004c0000bd90783b */ /* 0x000e620000000200 */
[C---:B---3--:R-:W-:Y:S03]  /*14650*/  HMMA.16816.F32.BF16 R16, R52.reuse, R12, RZ ;  /* 0x0000000c3410723c */ /* 0x048fe600000418ff */
[----:B------:R-:W-:Y:S03]  /*14660*/  LDSM.16.M88.4 R48, [R193+0x1000] ;  /* 0x00100000c130783b */ /* 0x000fe60000000200 */
[C---:B------:R-:W-:Y:S01]  /*14670*/  HMMA.16816.F32.BF16 R12, R52.reuse, R14, RZ ;  /* 0x0000000e340c723c */ /* 0x040fe200000418ff */
[----:B------:R-:W-:Y:S04]  /*14680*/  LDSM.16.M88.4 R44, [R192+0x5000] ;  /* 0x00500000c02c783b */ /* 0x000fe80000000200 */
[----:B------:R-:W0:Y:S01]  /*14690*/  LDGDEPBAR ;  /* 0x00000000000079af */ /* 0x000e220000000000 */
[C---:B----4-:R-:W-:Y:S06]  /*146a0*/  HMMA.16816.F32.BF16 R132, R52.reuse, R128, RZ ;  /* 0x000000803484723c */ /* 0x050fec00000418ff */
[C---:B------:R-:W-:Y:S06]  /*146b0*/  HMMA.16816.F32.BF16 R128, R52.reuse, R130, RZ ;  /* 0x000000823480723c */ /* 0x040fec00000418ff */
[C---:B-----5:R-:W-:Y:S06]  /*146c0*/  HMMA.16816.F32.BF16 R140, R52.reuse, R136, RZ ;  /* 0x00000088348c723c */ /* 0x060fec00000418ff */
[----:B------:R-:W-:Y:S06]  /*146d0*/  HMMA.16816.F32.BF16 R136, R52, R138, RZ ;  /* 0x0000008a3488723c */ /* 0x000fec00000418ff */
[C---:B------:R-:W-:Y:S06]  /*146e0*/  HMMA.16816.F32.BF16 R24, R164.reuse, R36, R24 ;  /* 0x00000024a418723c */ /* 0x040fec0000041818 */
[C---:B------:R-:W-:Y:S01]  /*146f0*/  HMMA.16816.F32.BF16 R20, R164.reuse, R38, R20 ;  /* 0x00000026a414723c */ /* 0x040fe20000041814 */
[----:B------:R-:W3:Y:S05]  /*14700*/  LDSM.16.M88.4 R36, [R192+0x5800] ;  /* 0x00580000c024783b */ /* 0x000eea0000000200 */
[C---:B------:R-:W-:Y:S06]  /*14710*/  HMMA.16816.F32.BF16 R8, R164.reuse, R28, R8 ;  /* 0x0000001ca408723c */ /* 0x040fec0000041808 */
[----:B------:R-:W-:Y:S01]  /*14720*/  HMMA.16816.F32.BF16 R4, R164, R30, R4 ;  /* 0x0000001ea404723c */ /* 0x000fe20000041804 */
[----:B------:R-:W4:Y:S05]  /*14730*/  LDSM.16.M88.4 R28, [R192+0x6000] ;  /* 0x00600000c01c783b */ /* 0x000f2a0000000200 */
[C---:B------:R-:W-:Y:S06]  /*14740*/  HMMA.16816.F32.BF16 R124, R52.reuse, R120, RZ ;  /* 0x00000078347c723c */ /* 0x040fec00000418ff */
[----:B------:R-:W-:Y:S06]  /*14750*/  HMMA.16816.F32.BF16 R120, R52, R122, RZ ;  /* 0x0000007a3478723c */ /* 0x000fec00000418ff */
[C---:B------:R-:W-:Y:S06]  /*14760*/  HMMA.16816.F32.BF16 R16, R164.reuse, R32, R16 ;  /* 0x00000020a410723c */ /* 0x040fec0000041810 */
[----:B------:R-:W-:Y:S01]  /*14770*/  HMMA.16816.F32.BF16 R12, R164, R34, R12 ;  /* 0x00000022a40c723c */ /* 0x000fe2000004180c */
[----:B------:R-:W5:Y:S05]  /*14780*/  LDSM.16.M88.4 R32, [R192+0x5c00] ;  /* 0x005c0000c020783b */ /* 0x000f6a0000000200 */
[C---:B------:R-:W-:Y:S06]  /*14790*/  HMMA.16816.F32.BF16 R64, R52.reuse, R60, RZ ;  /* 0x0000003c3440723c */ /* 0x040fec00000418ff */
[C---:B------:R-:W-:Y:S06]  /*147a0*/  HMMA.16816.F32.BF16 R60, R52.reuse, R62, RZ ;  /* 0x0000003e343c723c */ /* 0x040fec00000418ff */
[C---:B--2---:R-:W-:Y:S06]  /*147b0*/  HMMA.16816.F32.BF16 R56, R52.reuse, R40, RZ ;  /* 0x000000283438723c */ /* 0x044fec00000418ff */
[----:B------:R-:W-:Y:S01]  /*147c0*/  HMMA.16816.F32.BF16 R52, R52, R42, RZ ;  /* 0x0000002a3434723c */ /* 0x000fe200000418ff */
[----:B------:R-:W2:Y:S05]  /*147d0*/  LDSM.16.M88.4 R40, [R192+0x5400] ;  /* 0x00540000c028783b */ /* 0x000eaa0000000200 */
[C---:B-1----:R-:W-:Y:S06]  /*147e0*/  HMMA.16816.F32.BF16 R132, R164.reuse, R156, R132 ;  /* 0x0000009ca484723c */ /* 0x042fec0000041884 */
[C---:B------:R-:W-:Y:S01]  /*147f0*/  HMMA.16816.F32.BF16 R128, R164.reuse, R158, R128 ;  /* 0x0000009ea480723c */ /* 0x040fe20000041880 */
[----:B------:R-:W-:Y:S05]  /*14800*/  LDSM.16.M88.4 R156, [R189+0x5400] ;  /* 0x00540000bd9c783b */ /* 0x000fea0000000200 */
[C---:B------:R-:W-:Y:S06]  /*14810*/  HMMA.16816.F32.BF16 R140, R164.reuse, R160, R140 ;  /* 0x000000a0a48c723c */ /* 0x040fec000004188c */
[C---:B------:R-:W-:Y:S01]  /*14820*/  HMMA.16816.F32.BF16 R136, R164.reuse, R162, R136 ;  /* 0x000000a2a488723c */ /* 0x040fe20000041888 */
[----:B------:R-:W-:Y:S05]  /*14830*/  LDSM.16.M88.4 R160, [R189+0x6800] ;  /* 0x00680000bda0783b */ /* 0x000fea0000000200 */
        /* <DEDUP_REMOVED lines=12> */
[C---:B----4-:R-:W-:Y:S06]  /*14900*/  HMMA.16816.F32.BF16 R132, R48.reuse, R28, R132 ;  /* 0x0000001c3084723c */ /* 0x050fec0000041884 */
[C---:B------:R-:W-:Y:S01]  /*14910*/  HMMA.16816.F32.BF16 R128, R48.reuse, R30, R128 ;  /* 0x0000001e3080723c */ /* 0x040fe20000041880 */
[----:B------:R-:W3:Y:S05]  /*14920*/  LDSM.16.M88.4 R28, [R189+0x6000] ;  /* 0x00600000bd1c783b */ /* 0x000eea0000000200 */
[C---:B-----5:R-:W-:Y:S06]  /*14930*/  HMMA.16816.F32.BF16 R140, R48.reuse, R32, R140 ;  /* 0x00000020308c723c */ /* 0x060fec000004188c */
[C---:B------:R-:W-:Y:S01]  /*14940*/  HMMA.16816.F32.BF16 R136, R48.reuse, R34, R136 ;  /* 0x000000223088723c */ /* 0x040fe20000041888 */
[----:B------:R-:W4:Y:S05]  /*14950*/  LDSM.16.M88.4 R32, [R189+0x5000] ;  /* 0x00500000bd20783b */ /* 0x000f2a0000000200 */
[C---:B------:R-:W-:Y:S06]  /*14960*/  HMMA.16816.F32.BF16 R24, R48.reuse, R44, R24 ;  /* 0x0000002c3018723c */ /* 0x040fec0000041818 */
[C---:B------:R-:W-:Y:S01]  /*14970*/  HMMA.16816.F32.BF16 R20, R48.reuse, R46, R20 ;  /* 0x0000002e3014723c */ /* 0x040fe20000041814 */
[----:B------:R-:W5:Y:S05]  /*14980*/  LDSM.16.M88.4 R44, [R189+0x5800] ;  /* 0x00580000bd2c783b */ /* 0x000f6a0000000200 */
        /* <DEDUP_REMOVED lines=11> */
[----:B------:R-:W-:Y:S04]  /*14a40*/  LDSM.16.M88.4 R52, [R193+0x2000] ;  /* 0x00200000c134783b */ /* 0x000fe80000000200 */
[----:B------:R-:W-:Y:S01]  /*14a50*/  LDSM.16.M88.4 R48, [R192+0x7000] ;  /* 0x00700000c030783b */ /* 0x000fe20000000200 */
        /* <DEDUP_REMOVED lines=8> */
[----:B------:R-:W-:Y:S05]  /*14ae0*/  LDSM.16.M88.4 R156, [R191+0x2000] ;  /* 0x00200000bf9c783b */ /* 0x000fea0000000200 */
[C---:B-----5:R-:W-:Y:S06]  /*14af0*/  HMMA.16816.F32.BF16 R8, R36.reuse, R44, R8 ;  /* 0x0000002c2408723c */ /* 0x060fec0000041808 */
[C---:B------:R-:W-:Y:S01]  /*14b00*/  HMMA.16816.F32.BF16 R4, R36.reuse, R46, R4 ;  /* 0x0000002e2404723c */ /* 0x040fe20000041804 */
[----:B------:R-:W-:Y:S05]  /*14b10*/  LDSM.16.M88.4 R44, [R192+0x8400] ;  /* 0x00840000c02c783b */ /* 0x000fea0000000200 */
        /* <DEDUP_REMOVED lines=9> */
[C---:B------:R-:W-:Y:S06]  /*14bb0*/  HMMA.16816.F32.BF16 R56, R36.reuse, R148, R56 ;  /* 0x000000942438723c */ /* 0x040fec0000041838 */
[----:B------:R-:W-:Y:S01]  /*14bc0*/  HMMA.16816.F32.BF16 R144, R36, R150, R144 ;  /* 0x000000962490723c */ /* 0x000fe20000041890 */
[----:B------:R-:W5:Y:S04]  /*14bd0*/  LDSM.16.M88.4 R36, [R192+0x8800] ;  /* 0x00880000c024783b */ /* 0x000f680000000200 */
[----:B------:R-:W-:Y:S01]  /*14be0*/  LDSM.16.M88.4 R148, [R192+0x8000] ;  /* 0x00800000c094783b */ /* 0x000fe20000000200 */
[C---:B---3--:R-:W-:Y:S06]  /*14bf0*/  HMMA.16816.F32.BF16 R16, R52.reuse, R28, R16 ;  /* 0x0000001c3410723c */ /* 0x048fec0000041810 */
[C---:B------:R-:W-:Y:S01]  /*14c00*/  HMMA.16816.F32.BF16 R12, R52.reuse, R30, R12 ;  /* 0x0000001e340c723c */ /* 0x040fe2000004180c */
[----:B------:R-:W3:Y:S05]  /*14c10*/  LDSM.16.M88.4 R28, [R189+0x7800] ;  /* 0x00780000bd1c783b */ /* 0x000eea0000000200 */
[C---:B------:R-:W-:Y:S06]  /*14c20*/  HMMA.16816.F32.BF16 R20, R52.reuse, R50, R20 ;  /* 0x000000323414723c */ /* 0x040fec0000041814 */
[C---:B----4-:R-:W-:Y:S06]  /*14c30*/  HMMA.16816.F32.BF16 R8, R52.reuse, R32, R8 ;  /* 0x000000203408723c */ /* 0x050fec0000041808 */
[C---:B------:R-:W-:Y:S01]  /*14c40*/  HMMA.16816.F32.BF16 R4, R52.reuse, R34, R4 ;  /* 0x000000223404723c */ /* 0x040fe20000041804 */
[----:B------:R-:W4:Y:S05]  /*14c50*/  LDSM.16.M88.4 R32, [R189+0x7c00] ;  /* 0x007c0000bd20783b */ /* 0x000f2a0000000200 */
[C---:B------:R-:W-:Y:S01]  /*14c60*/  HMMA.16816.F32.BF16 R24, R52.reuse, R48, R24 ;  /* 0x000000303418723c */ /* 0x040fe20000041818 */
[----:B------:R-:W4:Y:S05]  /*14c70*/  LDSM.16.M88.4 R48, [R189+0x7400] ;  /* 0x00740000bd30783b */ /* 0x000f2a0000000200 */
[----:B--2---:R-:W-:Y:S06]  /*14c80*/  HMMA.16816.F32.BF16 R140, R52, R40, R140 ;  /* 0x00000028348c723c */ /* 0x004fec000004188c */
[----:B-1----:R-:W-:Y:S06]  /*14c90*/  HMMA.16816.F32.BF16 R20, R156, R154, R20 ;  /* 0x0000009a9c14723c */ /* 0x002fec0000041814 */
[C---:B------:R-:W-:Y:S01]  /*14ca0*/  HMMA.16816.F32.BF16 R136, R52.reuse, R42, R136 ;  /* 0x0000002a3488723c */ /* 0x040fe20000041888 */
[----:B------:R-:W-:Y:S05]  /*14cb0*/  LDSM.16.M88.4 R40, [R189+0x8400] ;  /* 0x00840000bd28783b */ /* 0x000fea0000000200 */
[C---:B------:R-:W-:Y:S06]  /*14cc0*/  HMMA.16816.F32.BF16 R120, R52.reuse, R46, R120 ;  /* 0x0000002e3478723c */ /* 0x040fec0000041878 */
[----:B-----5:R-:W-:Y:S01]  /*14cd0*/  HMMA.16816.F32.BF16 R64, R52, R36, R64 ;  /* 0x000000243440723c */ /* 0x020fe20000041840 */
[----:B------:R-:W-:-:S05]  /*14ce0*/  IMAD.SHL.U32 R46, R209, 0x80, RZ ;  /* 0x00000080d12e7824 */ /* 0x000fca00078e00ff */
[----:B------:R-:W-:Y:S01]  /*14cf0*/  HMMA.16816.F32.BF16 R60, R52, R38, R60 ;  /* 0x00000026343c723c */ /* 0x000fe2000004183c */
[----:B------:R-:W1:Y:S05]  /*14d00*/  LDSM.16.M88.4 R36, [R189+0x8000] ;  /* 0x00800000bd24783b */ /* 0x000e6a0000000200 */
[C---:B---3--:R-:W-:Y:S06]  /*14d10*/  HMMA.16816.F32.BF16 R8, R156.reuse, R28, R8 ;  /* 0x0000001c9c08723c */ /* 0x048fec0000041808 */
[----:B----4-:R-:W-:Y:S01]  /*14d20*/  HMMA.16816.F32.BF16 R140, R156, R32, R140 ;  /* 0x000000209c8c723c */ /* 0x010fe2000004188c */
[----:B------:R-:W-:-:S04]  /*14d30*/  LOP3.LUT R28, R46, 0x8, R3, 0xfe, !PT ;  /* 0x000000082e1c7812 */ /* 0x000fc800078efe03 */
[CC--:B------:R-:W-:Y:S01]  /*14d40*/  ISETP.GE.AND P0, PT, R28.reuse, R118.reuse, PT ;  /* 0x000000761c00720c */ /* 0x0c0fe20003f06270 */
[C---:B------:R-:W-:Y:S01]  /*14d50*/  HMMA.16816.F32.BF16 R4, R156.reuse, R30, R4 ;  /* 0x0000001e9c04723c */ /* 0x040fe20000041804 */
[----:B------:R-:W-:Y:S02]  /*14d60*/  ISETP.GE.AND P1, PT, R28, R119, PT ;  /* 0x000000771c00720c */ /* 0x000fe40003f26270 */
[----:B------:R-:W-:Y:S01]  /*14d70*/  LOP3.LUT R32, R46, 0x18, R3, 0xfe, !PT ;  /* 0x000000182e207812 */ /* 0x000fe200078efe03 */
[----:B------:R-:W2:Y:S01]  /*14d80*/  LDSM.16.M88.4 R28, [R189+0x8800] ;  /* 0x00880000bd1c783b */ /* 0x000ea20000000200 */
[----:B------:R-:W-:Y:S01]  /*14d90*/  FSEL R20, R20, -INF , !P0 ;  /* 0xff80000014147808 */ /* 0x000fe20004000000 */
[----:B------:R-:W-:Y:S01]  /*14da0*/  HMMA.16816.F32.BF16 R136, R156, R34, R136 ;  /* 0x000000229c88723c */ /* 0x000fe20000041888 */
[----:B------:R-:W-:Y:S02]  /*14db0*/  FSEL R47, R22, -INF , !P1 ;  /* 0xff800000162f7808 */ /* 0x000fe40004800000 */
[----:B------:R-:W-:-:S02]  /*14dc0*/  ISETP.GE.AND P0, PT, R32, R118, PT ;  /* 0x000000762000720c */ /* 0x000fc40003f06270 */
[----:B------:R-:W-:Y:S01]  /*14dd0*/  ISETP.GE.AND P1, PT, R32, R119, PT ;  /* 0x000000772000720c */ /* 0x000fe20003f26270 */
[----:B------:R-:W-:Y:S01]  /*14de0*/  HMMA.16816.F32.BF16 R132, R52, R148, R132 ;  /* 0x000000943484723c */ /* 0x000fe20000041884 */
[----:B------:R-:W3:Y:S01]  /*14df0*/  LDSM.16.M88.4 R32, [R189+0x8c00] ;  /* 0x008c0000bd20783b */ /* 0x000ee20000000200 */
[----:B------:R-:W-:Y:S01]  /*14e00*/  LOP3.LUT R22, R46, 0x28, R3, 0xfe, !PT ;  /* 0x000000282e167812 */ /* 0x000fe200078efe03 */
[----:B------:R-:W-:-:S04]  /*14e10*/  DEPBAR.LE SB0, 0x0 ;  /* 0x000080000000791a */ /* 0x000fc80000000000 */
[----:B------:R-:W-:Y:S01]  /*14e20*/  HMMA.16816.F32.BF16 R128, R52, R150, R128 ;  /* 0x000000963480723c */ /* 0x000fe20000041880 */
[----:B------:R-:W-:Y:S02]  /*14e30*/  IMAD.MOV.U32 R148, RZ, RZ, R168 ;  /* 0x000000ffff947224 */ /* 0x000fe400078e00a8 */
[----:B------:R-:W-:-:S03]  /*14e40*/  IMAD.MOV.U32 R149, RZ, RZ, R169 ;  /* 0x000000ffff957224 */ /* 0x000fc600078e00a9 */
[----:B------:R-:W-:Y:S06]  /*14e50*/  HMMA.16816.F32.BF16 R124, R52, R44, R124 ;  /* 0x0000002c347c723c */ /* 0x000fec000004187c */
[----:B------:R-:W-:Y:S01]  /*14e60*/  HMMA.16816.F32.BF16 R16, R156, R48, R16 ;  /* 0x000000309c10723c */ /* 0x000fe20000041810 */
[----:B------:R-:W-:-:S04]  /*14e70*/  LOP3.LUT R44, R46, 0x10, R3, 0xfe, !PT ;  /* 0x000000102e2c7812 */ /* 0x000fc800078efe03 */
[C---:B------:R-:W-:Y:S01]  /*14e80*/  ISETP.GE.AND P5, PT, R44.reuse, R118, PT ;  /* 0x000000762c00720c */ /* 0x040fe20003fa6270 */
[----:B------:R-:W-:Y:S01]  /*14e90*/  HMMA.16816.F32.BF16 R12, R156, R50, R12 ;  /* 0x000000329c0c723c */ /* 0x000fe2000004180c */
[----:B------:R-:W-:Y:S02]  /*14ea0*/  ISETP.GE.AND P6, PT, R44, R119, PT ;  /* 0x000000772c00720c */ /* 0x000fe40003fc6270 */
[----:B------:R-:W-:-:S03]  /*14eb0*/  LOP3.LUT R48, R46, 0x20, R3, 0xfe, !PT ;  /* 0x000000202e307812 */ /* 0x000fc600078efe03 */
[C---:B------:R-:W-:Y:S06]  /*14ec0*/  HMMA.16816.F32.BF16 R56, R52.reuse, R160, R56 ;  /* 0x000000a03438723c */ /* 0x040fec0000041838 */
[----:B------:R-:W-:Y:S06]  /*14ed0*/  HMMA.16816.F32.BF16 R144, R52, R162, R144 ;  /* 0x000000a23490723c */ /* 0x000fec0000041890 */
[----:B-1----:R-:W-:Y:S01]  /*14ee0*/  HMMA.16816.F32.BF16 R132, R156, R36, R132 ;  /* 0x000000249c84723c */ /* 0x002fe20000041884 */
[----:B------:R-:W-:-:S02]  /*14ef0*/  FSEL R44, R16, -INF , !P5 ;  /* 0xff800000102c7808 */ /* 0x000fc40006800000 */
[----:B------:R-:W-:Y:S02]  /*14f00*/  FSEL R45, R18, -INF , !P6 ;  /* 0xff800000122d7808 */ /* 0x000fe40007000000 */
[-C--:B------:R-:W-:Y:S01]  /*14f10*/  ISETP.GE.AND P5, PT, R48, R118.reuse, PT ;  /* 0x000000763000720c */ /* 0x080fe20003fa6270 */
[C---:B------:R-:W-:Y:S01]  /*14f20*/  HMMA.16816.F32.BF16 R128, R156.reuse, R38, R128 ;  /* 0x000000269c80723c */ /* 0x040fe20000041880 */
[----:B------:R-:W-:Y:S02]  /*14f30*/  FSEL R180, R12, -INF , !P0 ;  /* 0xff8000000cb47808 */ /* 0x000fe40004000000 */
[----:B------:R-:W-:Y:S02]  /*14f40*/  FSEL R37, R14, -INF , !P1 ;  /* 0xff8000000e257808 */ /* 0x000fe40004800000 */
[----:B------:R-:W-:Y:S01]  /*14f50*/  ISETP.GE.AND P6, PT, R48, R119, PT ;  /* 0x000000773000720c */ /* 0x000fe20003fc6270 */
[----:B------:R-:W-:Y:S01]  /*14f60*/  HMMA.16816.F32.BF16 R124, R156, R40, R124 ;  /* 0x000000289c7c723c */ /* 0x000fe2000004187c */
[----:B------:R-:W-:-:S02]  /*14f70*/  ISETP.GE.AND P0, PT, R22, R118, PT ;  /* 0x000000761600720c */ /* 0x000fc40003f06270 */
[----:B------:R-:W-:Y:S02]  /*14f80*/  ISETP.GE.AND P1, PT, R22, R119, PT ;  /* 0x000000771600720c */ /* 0x000fe40003f26270 */
[C-C-:B------:R-:W-:Y:S01]  /*14f90*/  LOP3.LUT R14, R46.reuse, 0x30, R3.reuse, 0xfe, !PT ;  /* 0x000000302e0e7812 */ /* 0x140fe200078efe03 */
[C---:B------:R-:W-:Y:S01]  /*14fa0*/  HMMA.16816.F32.BF16 R120, R156.reuse, R42, R120 ;  /* 0x0000002a9c78723c */ /* 0x040fe20000041878 */
[----:B------:R-:W-:Y:S02]  /*14fb0*/  LOP3.LUT R12, R46, 0x38, R3, 0xfe, !PT ;  /* 0x000000382e0c7812 */ /* 0x000fe400078efe03 */
[----:B------:R-:W-:Y:S02]  /*14fc0*/  FSEL R178, R8, -INF , !P5 ;  /* 0xff80000008b27808 */ /* 0x000fe40006800000 */
[----:B------:R-:W-:Y:S01]  /*14fd0*/  FSEL R181, R10, -INF , !P6 ;  /* 0xff8000000ab57808 */ /* 0x000fe20007000000 */
[----:B--2---:R-:W-:Y:S01]  /*14fe0*/  HMMA.16816.F32.BF16 R64, R156, R28, R64 ;  /* 0x0000001c9c40723c */ /* 0x004fe20000041840 */
[----:B------:R-:W-:-:S02]  /*14ff0*/  FSEL R176, R4, -INF , !P0 ;  /* 0xff80000004b07808 */ /* 0x000fc40004000000 */
[----:B------:R-:W-:Y:S02]  /*15000*/  FSEL R179, R6, -INF , !P1 ;  /* 0xff80000006b37808 */ /* 0x000fe40004800000 */
[CC--:B------:R-:W-:Y:S01]  /*15010*/  ISETP.GE.AND P5, PT, R14.reuse, R118.reuse, PT ;  /* 0x000000760e00720c */ /* 0x0c0fe20003fa6270 */
[C---:B------:R-:W-:Y:S01]  /*15020*/  HMMA.16816.F32.BF16 R60, R156.reuse, R30, R60 ;  /* 0x0000001e9c3c723c */ /* 0x040fe2000004183c */
[-C--:B------:R-:W-:Y:S02]  /*15030*/  ISETP.GE.AND P6, PT, R14, R119.reuse, PT ;  /* 0x000000770e00720c */ /* 0x080fe40003fc6270 */
[C---:B------:R-:W-:Y:S02]  /*15040*/  ISETP.GE.AND P0, PT, R12.reuse, R118, PT ;  /* 0x000000760c00720c */ /* 0x040fe40003f06270 */
[----:B------:R-:W-:Y:S01]  /*15050*/  ISETP.GE.AND P1, PT, R12, R119, PT ;  /* 0x000000770c00720c */ /* 0x000fe20003f26270 */
[----:B---3--:R-:W-:Y:S01]  /*15060*/  HMMA.16816.F32.BF16 R56, R156, R32, R56 ;  /* 0x000000209c38723c */ /* 0x008fe20000041838 */
[----:B------:R-:W-:-:S02]  /*15070*/  LOP3.LUT R6, R46, 0x40, R3, 0xfe, !PT ;  /* 0x000000402e067812 */ /* 0x000fc400078efe03 */
[----:B------:R-:W-:Y:S02]  /*15080*/  LOP3.LUT R4, R46, 0x48, R3, 0xfe, !PT ;  /* 0x000000482e047812 */ /* 0x000fe400078efe03 */
[----:B------:R-:W-:Y:S01]  /*15090*/  FSEL R170, R140, -INF , !P5 ;  /* 0xff8000008caa7808 */ /* 0x000fe20006800000 */
[C---:B------:R-:W-:Y:S01]  /*150a0*/  HMMA.16816.F32.BF16 R144, R156.reuse, R34, R144 ;  /* 0x000000229c90723c */ /* 0x040fe20000041890 */
[----:B------:R-:W-:Y:S02]  /*150b0*/  FSEL R173, R142, -INF , !P6 ;  /* 0xff8000008ead7808 */ /* 0x000fe40007000000 */
[----:B------:R-:W-:Y:S02]  /*150c0*/  FSEL R166, R136, -INF , !P0 ;  /* 0xff80000088a67808 */ /* 0x000fe40004000000 */
[----:B------:R-:W-:Y:S01]  /*150d0*/  FSEL R171, R138, -INF , !P1 ;  /* 0xff8000008aab7808 */ /* 0x000fe20004800000 */
[----:B------:R-:W-:Y:S01]  /*150e0*/  HMMA.16816.F32.BF16 R24, R156, R152, R24 ;  /* 0x000000989c18723c */ /* 0x000fe20000041818 */
[----:B------:R-:W-:Y:S01]  /*150f0*/  BAR.SYNC.DEFER_BLOCKING 0x0 ;  /* 0x0000000000007b1d */ /* 0x000fe20000010000 */
[----:B------:R-:W-:-:S02]  /*15100*/  ISETP.GE.AND P5, PT, R6, R118, PT ;  /* 0x000000760600720c */ /* 0x000fc40003fa6270 */
[-C--:B------:R-:W-:Y:S02]  /*15110*/  ISETP.GE.AND P6, PT, R6, R119.reuse, PT ;  /* 0x000000770600720c */ /* 0x080fe40003fc6270 */
[C---:B------:R-:W-:Y:S02]  /*15120*/  ISETP.GE.AND P0, PT, R4.reuse, R118, PT ;  /* 0x000000760400720c */ /* 0x040fe40003f06270 */
[----:B------:R-:W-:Y:S02]  /*15130*/  ISETP.GE.AND P1, PT, R4, R119, PT ;  /* 0x000000770400720c */ /* 0x000fe40003f26270 */
[C-C-:B------:R-:W-:Y:S02]  /*15140*/  LOP3.LUT R6, R46.reuse, 0x50, R3.reuse, 0xfe, !PT ;  /* 0x000000502e067812 */ /* 0x140fe400078efe03 */
[----:B------:R-:W-:Y:S02]  /*15150*/  LOP3.LUT R4, R46, 0x58, R3, 0xfe, !PT ;  /* 0x000000582e047812 */ /* 0x000fe400078efe03 */
[----:B------:R-:W-:-:S02]  /*15160*/  FSEL R162, R132, -INF , !P5 ;  /* 0xff80000084a27808 */ /* 0x000fc40006800000 */
[----:B------:R-:W-:Y:S02]  /*15170*/  FSEL R165, R134, -INF , !P6 ;  /* 0xff80000086a57808 */ /* 0x000fe40007000000 */
[----:B------:R-:W-:Y:S02]  /*15180*/  FSEL R160, R128, -INF , !P0 ;  /* 0xff80000080a07808 */ /* 0x000fe40004000000 */
[----:B------:R-:W-:Y:S02]  /*15190*/  FSEL R163, R130, -INF , !P1 ;  /* 0xff80000082a37808 */ /* 0x000fe40004800000 */
[CC--:B------:R-:W-:Y:S02]  /*151a0*/  ISETP.GE.AND P5, PT, R6.reuse, R118.reuse, PT ;  /* 0x000000760600720c */ /* 0x0c0fe40003fa6270 */
[----:B------:R-:W-:Y:S02]  /*151b0*/  ISETP.GE.AND P6, PT, R6, R119, PT ;  /* 0x000000770600720c */ /* 0x000fe40003fc6270 */
[----:B------:R-:W-:-:S02]  /*151c0*/  ISETP.GE.AND P0, PT, R4, R118, PT ;  /* 0x000000760400720c */ /* 0x000fc40003f06270 */
[----:B------:R-:W-:Y:S02]  /*151d0*/  ISETP.GE.AND P1, PT, R4, R119, PT ;  /* 0x000000770400720c */ /* 0x000fe40003f26270 */
[C-C-:B------:R-:W-:Y:S02]  /*151e0*/  LOP3.LUT R6, R46.reuse, 0x60, R3.reuse, 0xfe, !PT ;  /* 0x000000602e067812 */ /* 0x140fe400078efe03 */
[----:B------:R-:W-:Y:S02]  /*151f0*/  LOP3.LUT R4, R46, 0x68, R3, 0xfe, !PT ;  /* 0x000000682e047812 */ /* 0x000fe400078efe03 */
[----:B------:R-:W-:Y:S02]  /*15200*/  FSEL R150, R124, -INF , !P5 ;  /* 0xff8000007c967808 */ /* 0x000fe40006800000 */
[----:B------:R-:W-:Y:S02]  /*15210*/  FSEL R152, R120, -INF , !P0 ;  /* 0xff80000078987808 */ /* 0x000fe40004000000 */
[----:B------:R-:W-:-:S02]  /*15220*/  FSEL R155, R122, -INF , !P1 ;  /* 0xff8000007a9b7808 */ /* 0x000fc40004800000 */
[-C--:B------:R-:W-:Y:S02]  /*15230*/  ISETP.GE.AND P5, PT, R6, R118.reuse, PT ;  /* 0x000000760600720c */ /* 0x080fe40003fa6270 */
[C---:B------:R-:W-:Y:S02]  /*15240*/  ISETP.GE.AND P0, PT, R4.reuse, R118, PT ;  /* 0x000000760400720c */ /* 0x040fe40003f06270 */
[----:B------:R-:W-:Y:S02]  /*15250*/  ISETP.GE.AND P1, PT, R4, R119, PT ;  /* 0x000000770400720c */ /* 0x000fe40003f26270 */
[C---:B------:R-:W-:Y:S02]  /*15260*/  LOP3.LUT R8, R46.reuse, R3, RZ, 0xfc, !PT ;  /* 0x000000032e087212 */ /* 0x040fe400078efcff */
[--C-:B------:R-:W-:Y:S02]  /*15270*/  LOP3.LUT R4, R46, 0x70, R3.reuse, 0xfe, !PT ;  /* 0x000000702e047812 */ /* 0x100fe400078efe03 */
[----:B------:R-:W-:Y:S01]  /*15280*/  FSEL R161, R126, -INF , !P6 ;  /* 0xff8000007ea17808 */ /* 0x000fe20007000000 */
[----:B------:R-:W-:Y:S01]  /*15290*/  VIADD R12, R8, 0x11 ;  /* 0x00000011080c7836 */ /* 0x000fe20000000000 */
[----:B------:R-:W-:Y:S01]  /*152a0*/  ISETP.GE.AND P6, PT, R6, R119, PT ;  /* 0x000000770600720c */ /* 0x000fe20003fc6270 */
[----:B------:R-:W-:Y:S01]  /*152b0*/  VIADD R6, R8, 0x1 ;  /* 0x0000000108067836 */ /* 0x000fe20000000000 */
[----:B------:R-:W-:Y:S01]  /*152c0*/  FSEL R140, R64, -INF , !P5 ;  /* 0xff800000408c7808 */ /* 0x000fe20006800000 */
[----:B------:R-:W-:Y:S01]  /*152d0*/  VIADD R10, R8, 0x19 ;  /* 0x00000019080a7836 */ /* 0x000fe20000000000 */
[----:B------:R-:W-:-:S02]  /*152e0*/  LOP3.LUT R3, R46, 0x78, R3, 0xfe, !PT ;  /* 0x000000782e037812 */ /* 0x000fc400078efe03 */
[-C--:B------:R-:W-:Y:S02]  /*152f0*/  ISETP.GE.AND P5, PT, R4, R118.reuse, PT ;  /* 0x000000760400720c */ /* 0x080fe40003fa6270 */
[----:B------:R-:W-:Y:S02]  /*15300*/  FSEL R153, R66, -INF , !P6 ;  /* 0xff80000042997808 */ /* 0x000fe40007000000 */
[----:B------:R-:W-:Y:S01]  /*15310*/  ISETP.GE.AND P6, PT, R4, R119, PT ;  /* 0x000000770400720c */ /* 0x000fe20003fc6270 */
[----:B------:R-:W-:Y:S01]  /*15320*/  VIADD R4, R8, 0x9 ;  /* 0x0000000908047836 */ /* 0x000fe20000000000 */
[----:B------:R-:W-:Y:S02]  /*15330*/  FSEL R138, R60, -INF , !P0 ;  /* 0xff8000003c8a7808 */ /* 0x000fe40004000000 */
[----:B------:R-:W-:Y:S02]  /*15340*/  ISETP.GE.AND P0, PT, R3, R118, PT ;  /* 0x000000760300720c */ /* 0x000fe40003f06270 */
[----:B------:R-:W-:-:S02]  /*15350*/  FSEL R122, R56, -INF , !P5 ;  /* 0xff800000387a7808 */ /* 0x000fc40006800000 */
[----:B------:R-:W-:Y:S02]  /*15360*/  FSEL R151, R62, -INF , !P1 ;  /* 0xff8000003e977808 */ /* 0x000fe40004800000 */
[----:B------:R-:W-:Y:S02]  /*15370*/  ISETP.GE.AND P5, PT, R6, R118, PT ;  /* 0x000000760600720c */ /* 0x000fe40003fa6270 */
[-C--:B------:R-:W-:Y:S02]  /*15380*/  ISETP.GE.AND P1, PT, R3, R119.reuse, PT ;  /* 0x000000770300720c */ /* 0x080fe40003f26270 */
[----:B------:R-:W-:Y:S02]  /*15390*/  FSEL R3, R58, -INF , !P6 ;  /* 0xff8000003a037808 */ /* 0x000fe40007000000 */
[----:B------:R-:W-:Y:S02]  /*153a0*/  ISETP.GE.AND P6, PT, R6, R119, PT ;  /* 0x000000770600720c */ /* 0x000fe40003fc6270 */
[----:B------:R-:W-:-:S02]  /*153b0*/  FSEL R120, R144, -INF , !P0 ;  /* 0xff80000090787808 */ /* 0x000fc40004000000 */
[CC--:B------:R-:W-:Y:S02]  /*153c0*/  ISETP.GE.AND P0, PT, R4.reuse, R118.reuse, PT ;  /* 0x000000760400720c */ /* 0x0c0fe40003f06270 */
[----:B------:R-:W-:Y:S02]  /*153d0*/  FSEL R6, R25, -INF , !P5 ;  /* 0xff80000019067808 */ /* 0x000fe40006800000 */
[----:B------:R-:W-:Y:S02]  /*153e0*/  ISETP.GE.AND P5, PT, R4, R119, PT ;  /* 0x000000770400720c */ /* 0x000fe40003fa6270 */
[----:B------:R-:W-:Y:S02]  /*153f0*/  FSEL R27, R27, -INF , !P6 ;  /* 0xff8000001b1b7808 */ /* 0x000fe40007000000 */
[----:B------:R-:W-:Y:S02]  /*15400*/  FSEL R4, R21, -INF , !P0 ;  /* 0xff80000015047808 */ /* 0x000fe40004000000 */
[----:B------:R-:W-:-:S02]  /*15410*/  ISETP.GE.AND P6, PT, R12, R118, PT ;  /* 0x000000760c00720c */ /* 0x000fc40003fc6270 */
[-C--:B------:R-:W-:Y:S01]  /*15420*/  ISETP.GE.AND P0, PT, R12, R119.reuse, PT ;  /* 0x000000770c00720c */ /* 0x080fe20003f06270 */
[----:B------:R-:W-:Y:S01]  /*15430*/  VIADD R12, R8, 0x21 ;  /* 0x00000021080c7836 */ /* 0x000fe20000000000 */
[----:B------:R-:W-:Y:S02]  /*15440*/  FSEL R23, R23, -INF , !P5 ;  /* 0xff80000017177808 */ /* 0x000fe40006800000 */
[C---:B------:R-:W-:Y:S02]  /*15450*/  ISETP.GE.AND P5, PT, R10.reuse, R118, PT ;  /* 0x000000760a00720c */ /* 0x040fe40003fa6270 */
[----:B------:R-:W-:Y:S02]  /*15460*/  FSEL R48, R17, -INF , !P6 ;  /* 0xff80000011307808 */ /* 0x000fe40007000000 */
[----:B------:R-:W-:Y:S01]  /*15470*/  ISETP.GE.AND P6, PT, R10, R119, PT ;  /* 0x000000770a00720c */ /* 0x000fe20003fc6270 */
[----:B------:R-:W-:Y:S01]  /*15480*/  VIADD R10, R8, 0x29 ;  /* 0x00000029080a7836 */ /* 0x000fe20000000000 */
[----:B------:R-:W-:-:S02]  /*15490*/  FSEL R25, R19, -INF , !P0 ;  /* 0xff80000013197808 */ /* 0x000fc40004000000 */
[----:B------:R-:W-:Y:S02]  /*154a0*/  FSEL R56, R13, -INF , !P5 ;  /* 0xff8000000d387808 */ /* 0x000fe40006800000 */
[CC--:B------:R-:W-:Y:S02]  /*154b0*/  ISETP.GE.AND P0, PT, R12.reuse, R118.reuse, PT ;  /* 0x000000760c00720c */ /* 0x0c0fe40003f06270 */
[----:B------:R-:W-:Y:S01]  /*154c0*/  ISETP.GE.AND P5, PT, R12, R119, PT ;  /* 0x000000770c00720c */ /* 0x000fe20003fa6270 */
[C---:B------:R-:W-:Y:S01]  /*154d0*/  VIADD R12, R8.reuse, 0x31 ;  /* 0x00000031080c7836 */ /* 0x040fe20000000000 */
[----:B------:R-:W-:Y:S02]  /*154e0*/  FSEL R33, R15, -INF , !P6 ;  /* 0xff8000000f217808 */ /* 0x000fe40007000000 */
[----:B------:R-:W-:Y:S01]  /*154f0*/  FSEL R184, R9, -INF , !P0 ;  /* 0xff80000009b87808 */ /* 0x000fe20004000000 */
[----:B------:R-:W-:Y:S01]  /*15500*/  VIADD R9, R8, 0x39 ;  /* 0x0000003908097836 */ /* 0x000fe20000000000 */
[----:B------:R-:W-:-:S02]  /*15510*/  ISETP.GE.AND P6, PT, R10, R118, PT ;  /* 0x000000760a00720c */ /* 0x000fc40003fc6270 */
[-C--:B------:R-:W-:Y:S02]  /*15520*/  ISETP.GE.AND P0, PT, R10, R119.reuse, PT ;  /* 0x000000770a00720c */ /* 0x080fe40003f06270 */
[----:B------:R-:W-:Y:S02]  /*15530*/  FSEL R185, R11, -INF , !P5 ;  /* 0xff8000000bb97808 */ /* 0x000fe40006800000 */
[----:B------:R-:W-:Y:S02]  /*15540*/  ISETP.GE.AND P5, PT, R12, R118, PT ;  /* 0x000000760c00720c */ /* 0x000fe40003fa6270 */
[----:B------:R-:W-:Y:S01]  /*15550*/  FSEL R182, R5, -INF , !P6 ;  /* 0xff80000005b67808 */ /* 0x000fe20007000000 */
[C---:B------:R-:W-:Y:S01]  /*15560*/  VIADD R5, R8.reuse, 0x41 ;  /* 0x0000004108057836 */ /* 0x040fe20000000000 */
[----:B------:R-:W-:Y:S01]  /*15570*/  FSEL R183, R7, -INF , !P0 ;  /* 0xff80000007b77808 */ /* 0x000fe20004000000 */
[----:B------:R-:W-:Y:S01]  /*15580*/  VIADD R7, R8, 0x49 ;  /* 0x0000004908077836 */ /* 0x000fe20000000000 */
[----:B------:R-:W-:-:S02]  /*15590*/  ISETP.GE.AND P6, PT, R12, R119, PT ;  /* 0x000000770c00720c */ /* 0x000fc40003fc6270 */
[-C--:B------:R-:W-:Y:S02]  /*155a0*/  ISETP.GE.AND P0, PT, R9, R118.reuse, PT ;  /* 0x000000760900720c */ /* 0x080fe40003f06270 */
[----:B------:R-:W-:Y:S02]  /*155b0*/  FSEL R174, R141, -INF , !P5 ;  /* 0xff8000008dae7808 */ /* 0x000fe40006800000 */
[----:B------:R-:W-:Y:S02]  /*155c0*/  ISETP.GE.AND P5, PT, R9, R119, PT ;  /* 0x000000770900720c */ /* 0x000fe40003fa6270 */
[----:B------:R-:W-:Y:S02]  /*155d0*/  FSEL R177, R143, -INF , !P6 ;  /* 0xff8000008fb17808 */ /* 0x000fe40007000000 */
[----:B------:R-:W-:Y:S02]  /*155e0*/  FSEL R172, R137, -INF , !P0 ;  /* 0xff80000089ac7808 */ /* 0x000fe40004000000 */
[----:B------:R-:W-:-:S02]  /*155f0*/  ISETP.GE.AND P6, PT, R5, R118, PT ;  /* 0x000000760500720c */ /* 0x000fc40003fc6270 */
[-C--:B------:R-:W-:Y:S01]  /*15600*/  ISETP.GE.AND P0, PT, R5, R119.reuse, PT ;  /* 0x000000770500720c */ /* 0x080fe20003f06270 */
[C---:B------:R-:W-:Y:S01]  /*15610*/  VIADD R5, R8.reuse, 0x51 ;  /* 0x0000005108057836 */ /* 0x040fe20000000000 */
[----:B------:R-:W-:Y:S02]  /*15620*/  FSEL R175, R139, -INF , !P5 ;  /* 0xff8000008baf7808 */ /* 0x000fe40006800000 */
[----:B------:R-:W-:Y:S02]  /*15630*/  ISETP.GE.AND P5, PT, R7, R118, PT ;  /* 0x000000760700720c */ /* 0x000fe40003fa6270 */
        /* <DEDUP_REMOVED lines=25> */
[----:B------:R-:W-:Y:S02]  /*157d0*/  ISETP.GT.AND P5, PT, R209, R198, PT ;  /* 0x000000c6d100720c */ /* 0x000fe40003fa4270 */
[----:B------:R-:W-:Y:S02]  /*157e0*/  FSEL R141, R67, -INF , !P6 ;  /* 0xff800000438d7808 */ /* 0x000fe40007000000 */
[----:B------:R-:W-:Y:S02]  /*157f0*/  FSEL R142, R61, -INF , !P0 ;  /* 0xff8000003d8e7808 */ /* 0x000fe40004000000 */
[C---:B------:R-:W-:Y:S02]  /*15800*/  ISETP.GE.AND P6, PT, R5.reuse, R118, PT ;  /* 0x000000760500720c */ /* 0x040fe40003fc6270 */
[----:B------:R-:W-:Y:S01]  /*15810*/  ISETP.GE.AND P0, PT, R5, R119, PT ;  /* 0x000000770500720c */ /* 0x000fe20003f06270 */
[----:B------:R-:W-:Y:S01]  /*15820*/  VIADD R5, R8, 0x79 ;  /* 0x0000007908057836 */ /* 0x000fe20000000000 */
[----:B------:R-:W-:-:S02]  /*15830*/  FSEL R123, R57, -INF , !P6 ;  /* 0xff800000397b7808 */ /* 0x000fc40007000000 */
[----:B------:R-:W-:Y:S02]  /*15840*/  FSEL R121, R146, -INF , !P1 ;  /* 0xff80000092797808 */ /* 0x000fe40004800000 */
[----:B------:R-:W-:Y:S02]  /*15850*/  ISETP.GE.AND P6, PT, R5, R118, PT ;  /* 0x000000760500720c */ /* 0x000fe40003fc6270 */
[----:B------:R-:W-:Y:S02]  /*15860*/  FSEL R118, R59, -INF , !P0 ;  /* 0xff8000003b767808 */ /* 0x000fe40004000000 */
[-C--:B------:R-:W-:Y:S02]  /*15870*/  ISETP.GE.AND P1, PT, R8, R119.reuse, PT ;  /* 0x000000770800720c */ /* 0x080fe40003f26270 */
[----:B------:R-:W-:Y:S02]  /*15880*/  ISETP.GE.AND P0, PT, R5, R119, PT ;  /* 0x000000770500720c */ /* 0x000fe40003f06270 */
[----:B------:R-:W-:-:S02]  /*15890*/  FSEL R5, R26, -INF , !P1 ;  /* 0xff8000001a057808 */ /* 0x000fc40004800000 */
[----:B------:R-:W-:Y:S02]  /*158a0*/  FSEL R124, R145, -INF , !P6 ;  /* 0xff800000917c7808 */ /* 0x000fe40007000000 */
[----:B------:R-:W-:Y:S01]  /*158b0*/  FSEL R119, R147, -INF , !P0 ;  /* 0xff80000093777808 */ /* 0x000fe20004000000 */
[----:B------:R-:W-:Y:S05]  /*158c0*/  @!P5 BRA `(.L_x_1581) ;  /* 0x00000008009cd947 */ /* 0x000fea0003800000 */
[----:B------:R-:W-:Y:S04]  /*158d0*/  BSSY B0, `(.L_x_1582) ;  /* 0x0000041000007945 */ /* 0x000fe80003800000 */
[----:B------:R-:W-:Y:S05]  /*158e0*/  @!P3 BRA `(.L_x_1583) ;  /* 0x0000000000f0b947 */ /* 0x000fea0003800000 */
[----:B------:R-:W2:Y:S01]  /*158f0*/  LD.E R13, desc[UR4][R116.64+0x170] ;  /* 0x00017004740d7980 */ /* 0x000ea2000c101900 */
[----:B------:R-:W-:Y:S01]  /*15900*/  IABS R9, R46 ;  /* 0x0000002e00097213 */ /* 0x000fe20000000000 */
[C---:B------:R-:W-:Y:S01]  /*15910*/  VIADD R11, R46.reuse, 0xffffff80 ;  /* 0xffffff802e0b7836 */ /* 0x040fe20000000000 */
[-C--:B--2---:R-:W-:Y:S02]  /*15920*/  IABS R10, R13.reuse ;  /* 0x0000000d000a7213 */ /* 0x084fe40000000000 */
[-C--:B------:R-:W-:Y:S02]  /*15930*/  IABS R8, R13.reuse ;  /* 0x0000000d00087213 */ /* 0x080fe40000000000 */
[----:B------:R-:W1:Y:S01]  /*15940*/  I2F.RP R12, R10 ;  /* 0x0000000a000c7306 */ /* 0x000e620000209400 */
[----:B------:R-:W-:Y:S02]  /*15950*/  LOP3.LUT R46, R46, R13, RZ, 0x3c, !PT ;  /* 0x0000000d2e2e7212 */ /* 0x000fe400078e3cff */
        /* <DEDUP_REMOVED lines=10> */
[----:B------:R-:W2:Y:S04]  /*15a00*/  LD.E.64 R16, desc[UR4][R116.64+0x20] ;  /* 0x0000200474107980 */ /* 0x000ea8000c101b00 */
[----:B------:R-:W-:-:S04]  /*15a10*/  IMAD.HI.U32 R12, R14, R9, RZ ;  /* 0x000000090e0c7227 */ /* 0x000fc800078e00ff */
[----:B------:R-:W-:Y:S02]  /*15a20*/  IMAD R9, R12, R8, R9 ;  /* 0x000000080c097224 */ /* 0x000fe400078e0209 */
[----:B------:R-:W-:-:S03]  /*15a30*/  IMAD.HI.U32 R14, R14, R7, RZ ;  /* 0x000000070e0e7227 */ /* 0x000fc600078e00ff */
[----:B------:R-:W-:Y:S01]  /*15a40*/  ISETP.GT.U32.AND P6, PT, R10, R9, PT ;  /* 0x000000090a00720c */ /* 0x000fe20003fc4070 */
[----:B------:R-:W-:-:S05]  /*15a50*/  IMAD R7, R14, R8, R7 ;  /* 0x000000080e077224 */ /* 0x000fca00078e0207 */
[----:B------:R-:W-:-:S07]  /*15a60*/  ISETP.GT.U32.AND P0, PT, R10, R7, PT ;  /* 0x000000070a00720c */ /* 0x000fce0003f04070 */
[----:B------:R-:W-:Y:S02]  /*15a70*/  @!P6 IMAD.IADD R9, R9, 0x1, -R10 ;  /* 0x000000010909e824 */ /* 0x000fe400078e0a0a */
[----:B------:R-:W-:-:S03]  /*15a80*/  @!P6 VIADD R12, R12, 0x1 ;  /* 0x000000010c0ce836 */ /* 0x000fc60000000000 */
[-C--:B------:R-:W-:Y:S01]  /*15a90*/  ISETP.GE.U32.AND P1, PT, R9, R10.reuse, PT ;  /* 0x0000000a0900720c */ /* 0x080fe20003f26070 */
[----:B------:R-:W-:Y:S01]  /*15aa0*/  @!P0 VIADD R14, R14, 0x1 ;  /* 0x000000010e0e8836 */ /* 0x000fe20000000000 */
[-C--:B------:R-:W-:Y:S02]  /*15ab0*/  @!P0 IADD3 R7, R7, -R10.reuse, RZ ;  /* 0x8000000a07078210 */ /* 0x080fe40007ffe0ff */
[----:B------:R-:W-:Y:S02]  /*15ac0*/  ISETP.GE.AND P0, PT, R11, RZ, PT ;  /* 0x000000ff0b00720c */ /* 0x000fe40003f06270 */
[----:B------:R-:W-:Y:S02]  /*15ad0*/  ISETP.GE.U32.AND P6, PT, R7, R10, PT ;  /* 0x0000000a0700720c */ /* 0x000fe40003fc6070 */
[----:B------:R-:W-:-:S05]  /*15ae0*/  LOP3.LUT R7, RZ, R13, RZ, 0x33, !PT ;  /* 0x0000000dff077212 */ /* 0x000fca00078e33ff */
[----:B------:R-:W-:Y:S02]  /*15af0*/  @P1 IADD3 R12, R12, 0x1, RZ ;  /* 0x000000010c0c1810 */ /* 0x000fe40007ffe0ff */
[----:B------:R-:W-:-:S04]  /*15b00*/  ISETP.GE.AND P1, PT, R46, RZ, PT ;  /* 0x000000ff2e00720c */ /* 0x000fc80003f26270 */
[----:B------:R-:W-:Y:S02]  /*15b10*/  @P6 IADD3 R14, R14, 0x1, RZ ;  /* 0x000000010e0e6810 */ /* 0x000fe40007ffe0ff */
[----:B------:R-:W-:Y:S02]  /*15b20*/  ISETP.NE.AND P6, PT, R13, RZ, PT ;  /* 0x000000ff0d00720c */ /* 0x000fe40003fc5270 */
[----:B------:R-:W-:-:S04]  /*15b30*/  @!P0 IADD3 R14, -R14, RZ, RZ ;  /* 0x000000ff0e0e8210 */ /* 0x000fc80007ffe1ff */
[C---:B------:R-:W-:Y:S01]  /*15b40*/  SEL R10, R7.reuse, R14, !P6 ;  /* 0x0000000e070a7207 */ /* 0x040fe20007000000 */
[----:B------:R-:W-:Y:S01]  /*15b50*/  @!P1 IMAD.MOV R12, RZ, RZ, -R12 ;  /* 0x000000ffff0c9224 */ /* 0x000fe200078e0a0c */
[----:B------:R-:W3:Y:S03]  /*15b60*/  LD.E.64 R14, desc[UR4][R116.64+0x38] ;  /* 0x00003804740e7980 */ /* 0x000ee6000c101b00 */
[----:B------:R-:W-:Y:S01]  /*15b70*/  IMAD.WIDE R18, R10, 0x4, R206 ;  /* 0x000000040a127825 */ /* 0x000fe200078e02ce */
[----:B------:R-:W-:-:S04]  /*15b80*/  SEL R9, R7, R12, !P6 ;  /* 0x0000000c07097207 */ /* 0x000fc80007000000 */
[----:B------:R-:W4:Y:S01]  /*15b90*/  LD.E R7, desc[UR4][R18.64] ;  /* 0x0000000412077980 */ /* 0x000f22000c101900 */
[----:B------:R-:W-:-:S05]  /*15ba0*/  IMAD.WIDE R28, R9, 0x4, R206 ;  /* 0x00000004091c7825 */ /* 0x000fca00078e02ce */
        /* <DEDUP_REMOVED lines=10> */
[----:B--2---:R-:W-:-:S04]  /*15c50*/  IMAD R9, R17, R7, RZ ;  /* 0x0000000711097224 */ /* 0x004fc800078e02ff */
[----:B------:R-:W-:Y:S02]  /*15c60*/  IMAD R8, R16, R8, R9 ;  /* 0x0000000810087224 */ /* 0x000fe400078e0209 */
[----:B------:R-:W-:-:S04]  /*15c70*/  IMAD.WIDE.U32 R16, R7, R16, R12 ;  /* 0x0000001007107225 */ /* 0x000fc800078e000c */
[----:B------:R-:W-:Y:S01]  /*15c80*/  IMAD.MOV.U32 R11, RZ, RZ, R16 ;  /* 0x000000ffff0b7224 */ /* 0x000fe200078e0010 */
[----:B------:R-:W-:Y:S01]  /*15c90*/  IADD3 R12, R17, R8, RZ ;  /* 0x00000008110c7210 */ /* 0x000fe20007ffe0ff */
[----:B------:R-:W-:Y:S05]  /*15ca0*/  BRA `(.L_x_1584) ;  /* 0x00000000000c7947 */ /* 0x000fea0003800000 */
.L_x_1583:
[----:B------:R-:W2:Y:S02]  /*15cb0*/  LD.E R11, desc[UR4][R116.64+0x38] ;  /* 0x00003804740b7980 */ /* 0x000ea4000c101900 */
[----:B--2---:R-:W-:-:S04]  /*15cc0*/  LEA R11, -R11, RZ, 0x7 ;  /* 0x000000ff0b0b7211 */ /* 0x004fc800078e39ff */
[----:B------:R-:W-:Y:S02]  /*15cd0*/  SHF.R.S32.HI R12, RZ, 0x1f, R11 ;  /* 0x0000001fff0c7819 */ /* 0x000fe4000001140b */
.L_x_1584:
[----:B------:R-:W-:Y:S05]  /*15ce0*/  BSYNC B0 ;  /* 0x0000000000007941 */ /* 0x000fea0003800000 */
.L_x_1582:
[C---:B------:R-:W-:Y:S02]  /*15cf0*/  @P4 IADD3 R9, P0, R11.reuse, R196, RZ ;  /* 0x000000c40b094210 */ /* 0x040fe40007f1e0ff */
[----:B------:R-:W-:Y:S02]  /*15d00*/  LOP3.LUT R7, R210, 0x1, RZ, 0xc0, !PT ;  /* 0x00000001d2077812 */ /* 0x000fe400078ec0ff */
[-C--:B------:R-:W-:Y:S01]  /*15d10*/  LEA R28, P1, R11, R200.reuse, 0x1 ;  /* 0x000000c80b1c7211 */ /* 0x080fe200078208ff */
[----:B------:R-:W-:Y:S01]  /*15d20*/  @P4 IMAD.X R8, R12, 0x1, R197, P0 ;  /* 0x000000010c084824 */ /* 0x000fe200000e06c5 */
[----:B------:R-:W-:Y:S02]  /*15d30*/  ISETP.NE.U32.AND P6, PT, R7, 0x1, PT ;  /* 0x000000010700780c */ /* 0x000fe40003fc5070 */
[----:B------:R-:W-:Y:S02]  /*15d40*/  LEA.HI.X R29, R11, R199, R12, 0x1, P1 ;  /* 0x000000c70b1d7211 */ /* 0x000fe400008f0c0c */
[----:B------:R-:W-:-:S02]  /*15d50*/  @P4 LEA R16, P1, R9, R200, 0x1 ;  /* 0x000000c809104211 */ /* 0x000fc400078208ff */
[----:B------:R-:W-:Y:S02]  /*15d60*/  @P2 IADD3 R7, P0, R11, R196, RZ ;  /* 0x000000c40b072210 */ /* 0x000fe40007f1e0ff */
[----:B------:R-:W-:-:S03]  /*15d70*/  @P4 LEA.HI.X R17, R9, R199, R8, 0x1, P1 ;  /* 0x000000c709114211 */ /* 0x000fc600008f0c08 */
[----:B------:R-:W-:Y:S01]  /*15d80*/  @P2 IMAD.X R8, R12, 0x1, R197, P0 ;  /* 0x000000010c082824 */ /* 0x000fe200000e06c5 */
[----:B------:R-:W-:Y:S01]  /*15d90*/  IADD3 R9, P1, P0, R196, R196, R11 ;  /* 0x000000c4c4097210 */ /* 0x000fe2000783e00b */
[----:B------:R-:W-:Y:S01]  /*15da0*/  @!PT LDS RZ, [RZ] ;  /* 0x00000000fffff984 */ /* 0x000fe20000000800 */
[----:B------:R-:W-:Y:S01]  /*15db0*/  @!PT LDS RZ, [RZ] ;  /* 0x00000000fffff984 */ /* 0x000fe20000000800 */
[----:B------:R-:W-:Y:S01]  /*15dc0*/  @!PT LDS RZ, [RZ] ;  /* 0x00000000fffff984 */ /* 0x000fe20000000800 */
[----:B------:R-:W-:Y:S03]  /*15dd0*/  @!P6 LDGSTS.E.BYPASS.LTC128B.128 [R208+0x3000], desc[UR4][R28.64] ;  /* 0x030000001cd0efae */ /* 0x000fe6000b901d44 */
[----:B------:R-:W-:Y:S01]  /*15de0*/  IADD3.X R10, R197, R197, R12, P1, P0 ;  /* 0x000000c5c50a7210 */ /* 0x000fe20000fe040c */
[----:B------:R1:W-:Y:S01]  /*15df0*/  @P6 STS [R208+0x3000], RZ ;  /* 0x003000ffd0006388 */ /* 0x0003e20000000800 */
[-C--:B------:R-:W-:Y:S02]  /*15e00*/  @P2 LEA R14, P1, R7, R200.reuse, 0x1 ;  /* 0x000000c8070e2211 */ /* 0x080fe400078208ff */
[----:B------:R-:W-:Y:S01]  /*15e10*/  @!P6 LEA R18, P0, R9, R200, 0x1 ;  /* 0x000000c80912e211 */ /* 0x000fe200078008ff */
[----:B------:R1:W-:Y:S01]  /*15e20*/  @P6 STS [R208+0x3004], RZ ;  /* 0x003004ffd0006388 */ /* 0x0003e20000000800 */
[----:B------:R-:W-:-:S02]  /*15e30*/  @P2 LEA.HI.X R15, R7, R199, R8, 0x1, P1 ;  /* 0x000000c7070f2211 */ /* 0x000fc400008f0c08 */
[CC--:B------:R-:W-:Y:S01]  /*15e40*/  @P4 LEA R30, P1, R9.reuse, R200.reuse, 0x1 ;  /* 0x000000c8091e4211 */ /* 0x0c0fe200078208ff */
[----:B------:R1:W-:Y:S01]  /*15e50*/  @P6 STS.64 [R208+0x3008], RZ ;  /* 0x003008ffd0006388 */ /* 0x0003e20000000a00 */
[CCC-:B------:R-:W-:Y:S02]  /*15e60*/  @!P6 LEA.HI.X R19, R9.reuse, R199.reuse, R10.reuse, 0x1, P0 ;  /* 0x000000c70913e211 */ /* 0x1c0fe400000f0c0a */
[C---:B------:R-:W-:Y:S02]  /*15e70*/  @P2 LEA R8, P0, R9.reuse, R200, 0x1 ;  /* 0x000000c809082211 */ /* 0x040fe400078008ff */
[CCC-:B------:R-:W-:Y:S02]  /*15e80*/  @P4 LEA.HI.X R31, R9.reuse, R199.reuse, R10.reuse, 0x1, P1 ;  /* 0x000000c7091f4211 */ /* 0x1c0fe400008f0c0a */
[C---:B------:R-:W-:Y:S02]  /*15e90*/  IADD3 R7, P1, R9.reuse, R196, RZ ;  /* 0x000000c409077210 */ /* 0x040fe40007f3e0ff */
[----:B------:R-:W-:-:S02]  /*15ea0*/  @P2 LEA.HI.X R9, R9, R199, R10, 0x1, P0 ;  /* 0x000000c709092211 */ /* 0x000fc400000f0c0a */
[----:B------:R-:W-:Y:S01]  /*15eb0*/  @!P6 IADD3 R11, P0, R11, R196, RZ ;  /* 0x000000c40b0be210 */ /* 0x000fe20007f1e0ff */
[----:B------:R-:W-:Y:S01]  /*15ec0*/  IMAD.X R10, R10, 0x1, R197, P1 ;  /* 0x000000010a0a7824 */ /* 0x000fe200008e06c5 */
[----:B------:R-:W-:-:S03]  /*15ed0*/  @P4 LEA R38, P1, R7, R200, 0x1 ;  /* 0x000000c807264211 */ /* 0x000fc600078208ff */
[----:B------:R-:W-:Y:S01]  /*15ee0*/  @!P6 IMAD.X R12, R12, 0x1, R197, P0 ;  /* 0x000000010c0ce824 */ /* 0x000fe200000e06c5 */
[CC--:B------:R-:W-:Y:S02]  /*15ef0*/  @!P6 LEA R40, P0, R7.reuse, R200.reuse, 0x1 ;  /* 0x000000c80728e211 */ /* 0x0c0fe400078008ff */
[CCC-:B------:R-:W-:Y:S02]  /*15f00*/  @P4 LEA.HI.X R39, R7.reuse, R199.reuse, R10.reuse, 0x1, P1 ;  /* 0x000000c707274211 */ /* 0x1c0fe400008f0c0a */
[CC--:B------:R-:W-:Y:S02]  /*15f10*/  @!P6 LEA.HI.X R41, R7.reuse, R199.reuse, R10, 0x1, P0 ;  /* 0x000000c70729e211 */ /* 0x0c0fe400000f0c0a */
[-C--:B------:R-:W-:Y:S02]  /*15f20*/  @P2 LEA R34, P0, R7, R200.reuse, 0x1 ;  /* 0x000000c807222211 */ /* 0x080fe400078008ff */
[----:B------:R-:W-:Y:S01]  /*15f30*/  @!P6 LEA R42, P1, R11, R200, 0x1 ;  /* 0x000000c80b2ae211 */ /* 0x000fe200078208ff */
[----:B------:R-:W-:Y:S01]  /*15f40*/  IMAD.MOV.U32 R200, RZ, RZ, R28 ;  /* 0x000000ffffc87224 */ /* 0x000fe200078e001c */
[-C--:B------:R-:W-:Y:S01]  /*15f50*/  @P2 LEA.HI.X R35, R7, R199.reuse, R10, 0x1, P0 ;  /* 0x000000c707232211 */ /* 0x080fe200000f0c0a */
[----:B------:R-:W-:Y:S01]  /*15f60*/  @P4 IMAD.MOV.U32 R10, RZ, RZ, R28 ;  /* 0x000000ffff0a4224 */ /* 0x000fe200078e001c */
[----:B------:R-:W-:Y:S01]  /*15f70*/  @!P6 LEA.HI.X R43, R11, R199, R12, 0x1, P1 ;  /* 0x000000c70b2be211 */ /* 0x000fe200008f0c0c */
[----:B------:R-:W-:-:S02]  /*15f80*/  @P4 IMAD.MOV.U32 R11, RZ, RZ, R29 ;  /* 0x000000ffff0b4224 */ /* 0x000fc400078e001d */
        /* <DEDUP_REMOVED lines=59> */
.L_x_1581:
[----:B------:R-:W-:Y:S05]  /*16340*/  BSYNC B1 ;  /* 0x0000000000017941 */ /* 0x000fea0003800000 */
.L_x_1580:
[----:B------:R-:W2:Y:S01]  /*16350*/  LD.E R137, desc[UR4][R116.64+0xdc] ;  /* 0x0000dc0474897980 */ /* 0x000ea2000c101900 */
[----:B-1----:R-:W-:Y:S02]  /*16360*/  FMNMX.FTZ R8, R0, R5, !PT ;  /* 0x0000000500087209 */ /* 0x002fe40007810000 */
        /* <DEDUP_REMOVED lines=96> */
[----:B------:R-:W1:Y:S01]  /*16970*/  LDSM.16.MT88.4 R20, [R188+0x9000] ;  /* 0x00900000bc14783b */ /* 0x000e620000004200 */
[----:B------:R-:W-:Y:S01]  /*16980*/  FMUL.FTZ R136, R137, R136 ;  /* 0x0000008889887220 */ /* 0x000fe20000410000 */
[-CC-:B------:R-:W-:Y:S01]  /*16990*/  FFMA.FTZ R146, R158, R137.reuse, -R135.reuse ;  /* 0x000000899e927223 */ /* 0x180fe20000010887 */
[-CC-:B------:R-:W-:Y:S01]  /*169a0*/  FFMA.FTZ R145, R160, R137.reuse, -R135.reuse ;  /* 0x00000089a0917223 */ /* 0x180fe20000010887 */
[-CC-:B------:R-:W-:Y:S01]  /*169b0*/  FFMA.FTZ R158, R159, R137.reuse, -R130.reuse ;  /* 0x000000899f9e7223 */ /* 0x180fe20000010882 */
[-CC-:B------:R-:W-:Y:S01]  /*169c0*/  FFMA.FTZ R160, R157, R137.reuse, -R130.reuse ;  /* 0x000000899da07223 */ /* 0x180fe20000010882 */
[----:B------:R-:W2:Y:S01]  /*169d0*/  MUFU.EX2 R127, R127 ;  /* 0x0000007f007f7308 */ /* 0x000ea20000000800 */
[-CC-:B------:R-:W-:Y:S01]  /*169e0*/  FFMA.FTZ R159, R154, R137.reuse, -R135.reuse ;  /* 0x000000899a9f7223 */ /* 0x180fe20000010887 */
        /* <DEDUP_REMOVED lines=13> */
[-CC-:B------:R-:W-:Y:S01]  /*16ac0*/  FFMA.FTZ R138, R138, R137.reuse, -R135.reuse ;  /* 0x000000898a8a7223 */ /* 0x180fe20000010887 */
[----:B------:R-:W3:Y:S01]  /*16ad0*/  MUFU.EX2 R125, R125 ;  /* 0x0000007d007d7308 */ /* 0x000ee20000000800 */
[----:B--2---:R-:W-:Y:S01]  /*16ae0*/  F2FP.BF16.F32.PACK_AB R5, R127, R128 ;  /* 0x000000807f05723e */ /* 0x004fe200000010ff */
[-CC-:B------:R-:W-:Y:S01]  /*16af0*/  FFMA.FTZ R142, R139, R137.reuse, -R130.reuse ;  /* 0x000000898b8e7223 */ /* 0x180fe20000010882 */
[-CC-:B------:R-:W-:Y:S01]  /*16b00*/  FFMA.FTZ R122, R122, R137.reuse, -R135.reuse ;  /* 0x000000897a7a7223 */ /* 0x180fe20000010887 */
[-CC-:B------:R-:W-:Y:S01]  /*16b10*/  FFMA.FTZ R123, R123, R137.reuse, -R135.reuse ;  /* 0x000000897b7b7223 */ /* 0x180fe20000010887 */
[-C--:B------:R-:W-:Y:S01]  /*16b20*/  FFMA.FTZ R120, R120, R137.reuse, -R135 ;  /* 0x0000008978787223 */ /* 0x080fe20000010887 */
[-CC-:B------:R-:W-:Y:S01]  /*16b30*/  FFMA.FTZ R3, R3, R137.reuse, -R130.reuse ;  /* 0x0000008903037223 */ /* 0x180fe20000010882 */
[-CC-:B------:R-:W-:Y:S01]  /*16b40*/  FFMA.FTZ R118, R118, R137.reuse, -R130.reuse ;  /* 0x0000008976767223 */ /* 0x180fe20000010882 */
[----:B------:R-:W-:Y:S01]  /*16b50*/  MUFU.EX2 R133, R133 ;  /* 0x0000008500857308 */ /* 0x000fe20000000800 */
[-CC-:B------:R-:W-:Y:S01]  /*16b60*/  FFMA.FTZ R121, R121, R137.reuse, -R130.reuse ;  /* 0x0000008979797223 */ /* 0x180fe20000010882 */
[----:B------:R-:W-:-:S06]  /*16b70*/  FFMA.FTZ R119, R119, R137, -R130 ;  /* 0x0000008977777223 */ /* 0x000fcc0000010882 */
[----:B------:R-:W2:Y:S01]  /*16b80*/  MUFU.EX2 R131, R131 ;  /* 0x0000008300837308 */ /* 0x000ea20000000800 */
[----:B---3--:R-:W-:-:S07]  /*16b90*/  F2FP.BF16.F32.PACK_AB R7, R125, R126 ;  /* 0x0000007e7d07723e */ /* 0x008fce00000010ff */
[----:B------:R-:W-:Y:S08]  /*16ba0*/  MUFU.EX2 R129, R129 ;  /* 0x0000008100817308 */ /* 0x000ff00000000800 */
[----:B------:R-:W3:Y:S01]  /*16bb0*/  MUFU.EX2 R0, R0 ;  /* 0x0000000000007308 */ /* 0x000ee20000000800 */
[----:B--2---:R-:W-:-:S07]  /*16bc0*/  F2FP.BF16.F32.PACK_AB R4, R131, R133 ;  /* 0x000000858304723e */ /* 0x004fce00000010ff */
[----:B------:R-:W2:Y:S08]  /*16bd0*/  MUFU.EX2 R2, R9 ;  /* 0x0000000900027308 */ /* 0x000eb00000000800 */
[----:B------:R-:W4:Y:S01]  /*16be0*/  MUFU.EX2 R136, R136 ;  /* 0x0000008800887308 */ /* 0x000f220000000800 */
[----:B---3--:R-:W-:-:S07]  /*16bf0*/  F2FP.BF16.F32.PACK_AB R6, R0, R129 ;  /* 0x000000810006723e */ /* 0x008fce00000010ff */
[----:B------:R-:W-:Y:S01]  /*16c00*/  MUFU.EX2 R145, R145 ;  /* 0x0000009100917308 */ /* 0x000fe20000000800 */
[-C--:B--2---:R-:W-:Y:S01]  /*16c10*/  FMUL.FTZ R34, R78, R2.reuse ;  /* 0x000000024e227220 */ /* 0x084fe20000410000 */
[-C--:B------:R-:W-:Y:S01]  /*16c20*/  FMUL.FTZ R35, R79, R2.reuse ;  /* 0x000000024f237220 */ /* 0x080fe20000410000 */
[-C--:B------:R-:W-:Y:S01]  /*16c30*/  FMUL.FTZ R82, R82, R2.reuse ;  /* 0x0000000252527220 */ /* 0x080fe20000410000 */
[-C--:B------:R-:W-:Y:S01]  /*16c40*/  FMUL.FTZ R83, R83, R2.reuse ;  /* 0x0000000253537220 */ /* 0x080fe20000410000 */
[-C--:B------:R-:W-:Y:S01]  /*16c50*/  FMUL.FTZ R10, R114, R2.reuse ;  /* 0x00000002720a7220 */ /* 0x080fe20000410000 */
[-C--:B------:R-:W-:Y:S01]  /*16c60*/  FMUL.FTZ R11, R115, R2.reuse ;  /* 0x00000002730b7220 */ /* 0x080fe20000410000 */
[-C--:B------:R-:W-:Y:S01]  /*16c70*/  FMUL.FTZ R110, R110, R2.reuse ;  /* 0x000000026e6e7220 */ /* 0x080fe20000410000 */
[----:B------:R-:W-:Y:S01]  /*16c80*/  FMUL.FTZ R111, R111, R2 ;  /* 0x000000026f6f7220 */ /* 0x000fe20000410000 */
[-C--:B----4-:R-:W-:Y:S01]  /*16c90*/  FMUL.FTZ R32, R76, R136.reuse ;  /* 0x000000884c207220 */ /* 0x090fe20000410000 */
[-C--:B------:R-:W-:Y:S01]  /*16ca0*/  FMUL.FTZ R33, R77, R136.reuse ;  /* 0x000000884d217220 */ /* 0x080fe20000410000 */
[-C--:B------:R-:W-:Y:S01]  /*16cb0*/  FMUL.FTZ R80, R80, R136.reuse ;  /* 0x0000008850507220 */ /* 0x080fe20000410000 */
[-C--:B------:R-:W-:Y:S01]  /*16cc0*/  FMUL.FTZ R81, R81, R136.reuse ;  /* 0x0000008851517220 */ /* 0x080fe20000410000 */
[----:B------:R2:W-:Y:S01]  /*16cd0*/  MUFU.EX2 R76, R49 ;  /* 0x00000031004c7308 */ /* 0x0005e20000000800 */
[-C--:B------:R-:W-:Y:S01]  /*16ce0*/  FMUL.FTZ R8, R112, R136.reuse ;  /* 0x0000008870087220 */ /* 0x080fe20000410000 */
[-C--:B------:R-:W-:Y:S01]  /*16cf0*/  FMUL.FTZ R9, R113, R136.reuse ;  /* 0x0000008871097220 */ /* 0x080fe20000410000 */
[-C--:B------:R-:W-:Y:S01]  /*16d00*/  FMUL.FTZ R108, R108, R136.reuse ;  /* 0x000000886c6c7220 */ /* 0x080fe20000410000 */
[C---:B------:R-:W-:Y:S01]  /*16d10*/  HMMA.16816.F32.BF16 R32, R4.reuse, R28, R32 ;  /* 0x0000001c0420723c */ /* 0x040fe20000041820 */
[----:B------:R-:W-:Y:S01]  /*16d20*/  FMUL.FTZ R109, R109, R136 ;  /* 0x000000886d6d7220 */ /* 0x000fe20000410000 */
[-CC-:B------:R-:W-:Y:S01]  /*16d30*/  FFMA.FTZ R77, R44, R137.reuse, -R135.reuse ;  /* 0x000000892c4d7223 */ /* 0x180fe20000010887 */
[-CC-:B------:R-:W-:Y:S01]  /*16d40*/  FFMA.FTZ R78, R180, R137.reuse, -R135.reuse ;  /* 0x00000089b44e7223 */ /* 0x180fe20000010887 */
[-CC-:B------:R-:W-:Y:S01]  /*16d50*/  FFMA.FTZ R79, R56, R137.reuse, -R135.reuse ;  /* 0x00000089384f7223 */ /* 0x180fe20000010887 */
[-C--:B------:R-:W-:Y:S01]  /*16d60*/  FMUL.FTZ R14, R70, R2.reuse ;  /* 0x00000002460e7220 */ /* 0x080fe20000410000 */
[C---:B------:R-:W-:Y:S01]  /*16d70*/  HMMA.16816.F32.BF16 R28, R4.reuse, R30, R80 ;  /* 0x0000001e041c723c */ /* 0x040fe20000041850 */
[----:B------:R-:W-:Y:S01]  /*16d80*/  LDSM.16.MT88.4 R56, [R188+0x9400] ;  /* 0x00940000bc38783b */ /* 0x000fe20000004200 */
[----:B------:R-:W-:Y:S01]  /*16d90*/  MUFU.EX2 R77, R77 ;  /* 0x0000004d004d7308 */ /* 0x000fe20000000800 */
[----:B------:R-:W-:Y:S01]  /*16da0*/  FMUL.FTZ R15, R71, R2 ;  /* 0x00000002470f7220 */ /* 0x000fe20000410000 */
[-C--:B------:R-:W-:Y:S01]  /*16db0*/  FMUL.FTZ R12, R68, R136.reuse ;  /* 0x00000088440c7220 */ /* 0x080fe20000410000 */
[----:B------:R-:W-:Y:S01]  /*16dc0*/  FMUL.FTZ R13, R69, R136 ;  /* 0x00000088450d7220 */ /* 0x000fe20000410000 */
[C---:B------:R-:W-:Y:S01]  /*16dd0*/  HMMA.16816.F32.BF16 R8, R4.reuse, R16, R8 ;  /* 0x000000100408723c */ /* 0x040fe20000041808 */
[-CC-:B------:R-:W-:Y:S01]  /*16de0*/  FFMA.FTZ R80, R48, R137.reuse, -R135.reuse ;  /* 0x0000008930507223 */ /* 0x180fe20000010887 */
[-C--:B------:R-:W-:Y:S01]  /*16df0*/  FMUL.FTZ R74, R74, R2.reuse ;  /* 0x000000024a4a7220 */ /* 0x080fe20000410000 */
[----:B--2---:R-:W-:Y:S01]  /*16e00*/  LDSM.16.MT88.4 R48, [R190+0x9400] ;  /* 0x00940000be30783b */ /* 0x004fe20000004200 */
        /* <DEDUP_REMOVED lines=8> */
[----:B------:R-:W2:Y:S01]  /*16e90*/  MUFU.EX2 R80, R80 ;  /* 0x0000005000507308 */ /* 0x000ea20000000800 */
[-CC-:B------:R-:W-:Y:S01]  /*16ea0*/  FFMA.FTZ R108, R45, R137.reuse, -R130.reuse ;  /* 0x000000892d6c7223 */ /* 0x180fe20000010882 */
[-CC-:B------:R-:W-:Y:S01]  /*16eb0*/  FFMA.FTZ R111, R25, R137.reuse, -R130.reuse ;  /* 0x00000089196f7223 */ /* 0x180fe20000010882 */
[--C-:B------:R-:W-:Y:S01]  /*16ec0*/  FFMA.FTZ R109, R37, R137, -R130.reuse ;  /* 0x00000089256d7223 */ /* 0x100fe20000010882 */
[----:B------:R-:W3:Y:S01]  /*16ed0*/  LDSM.16.MT88.4 R24, [R190+0xd000] ;  /* 0x00d00000be18783b */ /* 0x000ee20000004200 */
[C---:B-1----:R-:W-:Y:S01]  /*16ee0*/  HMMA.16816.F32.BF16 R12, R4.reuse, R20, R12 ;  /* 0x00000014040c723c */ /* 0x042fe2000004180c */
[----:B------:R-:W-:Y:S01]  /*16ef0*/  FMUL.FTZ R45, R105, R136 ;  /* 0x00000088692d7220 */ /* 0x000fe20000410000 */
[-C--:B------:R-:W-:Y:S01]  /*16f00*/  FMUL.FTZ R54, R90, R2.reuse ;  /* 0x000000025a367220 */ /* 0x080fe20000410000 */
[----:B------:R-:W-:Y:S01]  /*16f10*/  MUFU.EX2 R108, R108 ;  /* 0x0000006c006c7308 */ /* 0x000fe20000000800 */
[----:B------:R-:W1:Y:S01]  /*16f20*/  LDSM.16.MT88.4 R36, [R188+0xd000] ;  /* 0x00d00000bc24783b */ /* 0x000e620000004200 */
[----:B------:R-:W-:Y:S01]  /*16f30*/  FMUL.FTZ R55, R91, R2 ;  /* 0x000000025b377220 */ /* 0x000fe20000410000 */
[C---:B------:R-:W-:Y:S01]  /*16f40*/  HMMA.16816.F32.BF16 R20, R4.reuse, R22, R72 ;  /* 0x000000160414723c */ /* 0x040fe20000041848 */
        /* <DEDUP_REMOVED lines=12> */
[----:B------:R-:W2:Y:S01]  /*17010*/  MUFU.EX2 R109, R109 ;  /* 0x0000006d006d7308 */ /* 0x000ea20000000800 */
[-C--:B------:R-:W-:Y:S01]  /*17020*/  FMUL.FTZ R62, R94, R2.reuse ;  /* 0x000000025e3e7220 */ /* 0x080fe20000410000 */
[----:B------:R-:W-:Y:S01]  /*17030*/  FMUL.FTZ R63, R95, R2 ;  /* 0x000000025f3f7220 */ /* 0x000fe20000410000 */
[-C--:B------:R-:W-:Y:S01]  /*17040*/  FMUL.FTZ R60, R92, R136.reuse ;  /* 0x000000885c3c7220 */ /* 0x080fe20000410000 */
[----:B------:R-:W-:Y:S01]  /*17050*/  FMUL.FTZ R61, R93, R136 ;  /* 0x000000885d3d7220 */ /* 0x000fe20000410000 */
[-C--:B------:R-:W-:Y:S01]  /*17060*/  FMUL.FTZ R98, R98, R2.reuse ;  /* 0x0000000262627220 */ /* 0x080fe20000410000 */
[----:B------:R-:W-:Y:S01]  /*17070*/  FMUL.FTZ R99, R99, R2 ;  /* 0x0000000263637220 */ /* 0x000fe20000410000 */
[----:B------:R-:W-:Y:S01]  /*17080*/  FMUL.FTZ R96, R96, R136 ;  /* 0x0000008860607220 */ /* 0x000fe20000410000 */
[----:B------:R-:W5:Y:S01]  /*17090*/  MUFU.EX2 R79, R79 ;  /* 0x0000004f004f7308 */ /* 0x000f620000000800 */
[----:B----4-:R-:W-:Y:S01]  /*170a0*/  F2FP.BF16.F32.PACK_AB R69, R111, R108 ;  /* 0x0000006c6f45723e */ /* 0x010fe200000010ff */
[----:B------:R-:W-:Y:S01]  /*170b0*/  FMUL.FTZ R97, R97, R136 ;  /* 0x0000008861617220 */ /* 0x000fe20000410000 */
[C---:B------:R-:W-:Y:S01]  /*170c0*/  HMMA.16816.F32.BF16 R44, R4.reuse, R40, R44 ;  /* 0x00000028042c723c */ /* 0x040fe2000004182c */
[----:B------:R-:W-:Y:S01]  /*170d0*/  LDSM.16.MT88.4 R72, [R190+0xd400] ;  /* 0x00d40000be48783b */ /* 0x000fe20000004200 */
[-CC-:B------:R-:W-:Y:S01]  /*170e0*/  FFMA.FTZ R82, R181, R137.reuse, -R130.reuse ;  /* 0x00000089b5527223 */ /* 0x180fe20000010882 */
[-CC-:B------:R-:W-:Y:S01]  /*170f0*/  FFMA.FTZ R81, R185, R137.reuse, -R130.reuse ;  /* 0x00000089b9517223 */ /* 0x180fe20000010882 */
[-CC-:B------:R-:W-:Y:S01]  /*17100*/  FFMA.FTZ R83, R179, R137.reuse, -R130.reuse ;  /* 0x00000089b3537223 */ /* 0x180fe20000010882 */
[--C-:B------:R-:W-:Y:S01]  /*17110*/  FFMA.FTZ R88, R183, R137, -R130.reuse ;  /* 0x00000089b7587223 */ /* 0x100fe20000010882 */
[----:B--2---:R-:W-:Y:S01]  /*17120*/  F2FP.BF16.F32.PACK_AB R71, R76, R109 ;  /* 0x0000006d4c47723e */ /* 0x004fe200000010ff */
[C---:B------:R-:W-:Y:S01]  /*17130*/  HMMA.16816.F32.BF16 R40, R4.reuse, R42, R84 ;  /* 0x0000002a0428723c */ /* 0x040fe20000041854 */
[----:B------:R-:W-:Y:S01]  /*17140*/  MUFU.EX2 R82, R82 ;  /* 0x0000005200527308 */ /* 0x000fe20000000800 */
[-CC-:B------:R-:W-:Y:S01]  /*17150*/  FFMA.FTZ R89, R173, R137.reuse, -R130.reuse ;  /* 0x00000089ad597223 */ /* 0x180fe20000010882 */
[-CC-:B------:R-:W-:Y:S01]  /*17160*/  FFMA.FTZ R90, R177, R137.reuse, -R130.reuse ;  /* 0x00000089b15a7223 */ /* 0x180fe20000010882 */
[-CC-:B------:R-:W-:Y:S01]  /*17170*/  FFMA.FTZ R91, R171, R137.reuse, -R130.reuse ;  /* 0x00000089ab5b7223 */ /* 0x180fe20000010882 */
[-CC-:B------:R-:W-:Y:S01]  /*17180*/  FFMA.FTZ R92, R170, R137.reuse, -R135.reuse ;  /* 0x00000089aa5c7223 */ /* 0x180fe20000010887 */
[C---:B---3--:R-:W-:Y:S01]  /*17190*/  HMMA.16816.F32.BF16 R52, R4.reuse, R24, R52 ;  /* 0x000000180434723c */ /* 0x048fe20000041834 */
[----:B-----5:R-:W-:Y:S01]  /*171a0*/  F2FP.BF16.F32.PACK_AB R70, R79, R78 ;  /* 0x0000004e4f46723e */ /* 0x020fe200000010ff */
[-CC-:B------:R-:W-:Y:S01]  /*171b0*/  FFMA.FTZ R84, R178, R137.reuse, -R135.reuse ;  /* 0x00000089b2547223 */ /* 0x180fe20000010887 */
[-CC-:B------:R-:W-:Y:S01]  /*171c0*/  FFMA.FTZ R85, R184, R137.reuse, -R135.reuse ;  /* 0x00000089b8557223 */ /* 0x180fe20000010887 */
[-CC-:B------:R-:W-:Y:S01]  /*171d0*/  FFMA.FTZ R86, R176, R137.reuse, -R135.reuse ;  /* 0x00000089b0567223 */ /* 0x180fe20000010887 */
[-CC-:B------:R-:W-:Y:S01]  /*171e0*/  FFMA.FTZ R87, R182, R137.reuse, -R135.reuse ;  /* 0x00000089b6577223 */ /* 0x180fe20000010887 */
[----:B------:R-:W-:Y:S01]  /*171f0*/  HMMA.16816.F32.BF16 R24, R4, R26, R100 ;  /* 0x0000001a0418723c */ /* 0x000fe20000041864 */
[----:B------:R-:W-:Y:S01]  /*17200*/  MUFU.EX2 R81, R81 ;  /* 0x0000005100517308 */ /* 0x000fe20000000800 */
[-CC-:B------:R-:W-:Y:S01]  /*17210*/  FFMA.FTZ R93, R174, R137.reuse, -R135.reuse ;  /* 0x00000089ae5d7223 */ /* 0x180fe20000010887 */
[-CC-:B------:R-:W-:Y:S01]  /*17220*/  FFMA.FTZ R94, R166, R137.reuse, -R135.reuse ;  /* 0x00000089a65e7223 */ /* 0x180fe20000010887 */
[-CC-:B------:R-:W-:Y:S01]  /*17230*/  FFMA.FTZ R95, R172, R137.reuse, -R135.reuse ;  /* 0x00000089ac5f7223 */ /* 0x180fe20000010887 */
[-CC-:B------:R-:W-:Y:S01]  /*17240*/  FFMA.FTZ R104, R162, R137.reuse, -R135.reuse ;  /* 0x00000089a2687223 */ /* 0x180fe20000010887 */
[C---:B------:R-:W-:Y:S01]  /*17250*/  HMMA.16816.F32.BF16 R8, R68.reuse, R48, R8 ;  /* 0x000000304408723c */ /* 0x040fe20000041808 */
[-CC-:B------:R-:W-:Y:S01]  /*17260*/  FFMA.FTZ R100, R175, R137.reuse, -R130.reuse ;  /* 0x00000089af647223 */ /* 0x180fe20000010882 */
[-CC-:B------:R-:W-:Y:S01]  /*17270*/  FFMA.FTZ R102, R165, R137.reuse, -R130.reuse ;  /* 0x00000089a5667223 */ /* 0x180fe20000010882 */
[----:B------:R-:W-:Y:S01]  /*17280*/  MUFU.EX2 R83, R83 ;  /* 0x0000005300537308 */ /* 0x000fe20000000800 */
[-CC-:B------:R-:W-:Y:S01]  /*17290*/  FFMA.FTZ R101, R167, R137.reuse, -R130.reuse ;  /* 0x00000089a7657223 */ /* 0x180fe20000010882 */
[-C--:B------:R-:W-:Y:S01]  /*172a0*/  FFMA.FTZ R103, R163, R137.reuse, -R130 ;  /* 0x00000089a3677223 */ /* 0x080fe20000010882 */
[----:B------:R-:W-:Y:S01]  /*172b0*/  HMMA.16816.F32.BF16 R16, R68, R50, R16 ;  /* 0x000000324410723c */ /* 0x000fe20000041810 */
[----:B------:R-:W2:Y:S01]  /*172c0*/  LDSM.16.MT88.4 R48, [R188+0xd400] ;  /* 0x00d40000bc30783b */ /* 0x000ea20000004200 */
[-CC-:B------:R-:W-:Y:S01]  /*172d0*/  FFMA.FTZ R105, R164, R137.reuse, -R135.reuse ;  /* 0x00000089a4697223 */ /* 0x180fe20000010887 */
[----:B------:R-:W-:Y:S01]  /*172e0*/  FFMA.FTZ R2, R213, R2, R128 ;  /* 0x00000002d5027223 */ /* 0x000fe20000010080 */
[----:B------:R-:W-:Y:S01]  /*172f0*/  FFMA.FTZ R135, R124, R137, -R135 ;  /* 0x000000897c877223 */ /* 0x000fe20000010887 */
[----:B------:R-:W-:Y:S01]  /*17300*/  MUFU.EX2 R84, R84 ;  /* 0x0000005400547308 */ /* 0x000fe20000000800 */
[----:B-1----:R-:W-:Y:S01]  /*17310*/  HMMA.16816.F32.BF16 R60, R4, R36, R60 ;  /* 0x00000024043c723c */ /* 0x002fe2000004183c */
[----:B------:R-:W-:-:S04]  /*17320*/  FADD.FTZ R127, R127, R2 ;  /* 0x000000027f7f7221 */ /* 0x000fc80000010000 */
[----:B------:R-:W-:Y:S01]  /*17330*/  FADD.FTZ R126, R126, R127 ;  /* 0x0000007f7e7e7221 */ /* 0x000fe20000010000 */
[----:B------:R-:W-:Y:S01]  /*17340*/  HMMA.16816.F32.BF16 R4, R4, R38, R96 ;  /* 0x000000260404723c */ /* 0x000fe20000041860 */
[----:B------:R-:W1:Y:S01]  /*17350*/  LDSM.16.MT88.4 R36, [R188+0xb400] ;  /* 0x00b40000bc24783b */ /* 0x000e620000004200 */
[----:B------:R-:W3:Y:S01]  /*17360*/  MUFU.EX2 R85, R85 ;  /* 0x0000005500557308 */ /* 0x000ee20000000800 */
[----:B------:R-:W-:-:S03]  /*17370*/  FADD.FTZ R125, R125, R126 ;  /* 0x0000007e7d7d7221 */ /* 0x000fc60000010000 */
[----:B------:R-:W-:Y:S01]  /*17380*/  HMMA.16816.F32.BF16 R12, R68, R56, R12 ;  /* 0x00000038440c723c */ /* 0x000fe2000004180c */
[----:B------:R-:W-:-:S03]  /*17390*/  FADD.FTZ R108, R108, R125 ;  /* 0x0000007d6c6c7221 */ /* 0x000fc60000010000 */
[----:B------:R-:W-:Y:S01]  /*173a0*/  MUFU.EX2 R86, R86 ;  /* 0x0000005600567308 */ /* 0x000fe20000000800 */
[----:B------:R-:W-:Y:S01]  /*173b0*/  FADD.FTZ R108, R111, R108 ;  /* 0x0000006c6f6c7221 */ /* 0x000fe20000010000 */
[----:B------:R-:W-:Y:S01]  /*173c0*/  HMMA.16816.F32.BF16 R20, R68, R58, R20 ;  /* 0x0000003a4414723c */ /* 0x000fe20000041814 */
[----:B------:R-:W4:Y:S02]  /*173d0*/  LDSM.16.MT88.4 R56, [R190+0x9800] ;  /* 0x00980000be38783b */ /* 0x000f240000004200 */
[----:B------:R-:W-:-:S03]  /*173e0*/  FADD.FTZ R109, R109, R108 ;  /* 0x0000006c6d6d7221 */ /* 0x000fc60000010000 */
[----:B------:R-:W5:Y:S01]  /*173f0*/  MUFU.EX2 R87, R87 ;  /* 0x0000005700577308 */ /* 0x000f620000000800 */
[C---:B------:R-:W-:Y:S06]  /*17400*/  HMMA.16816.F32.BF16 R32, R68.reuse, R64, R32 ;  /* 0x000000404420723c */ /* 0x040fec0000041820 */
[C---:B------:R-:W-:Y:S01]  /*17410*/  HMMA.16816.F32.BF16 R28, R68.reuse, R66, R28 ;  /* 0x00000042441c723c */ /* 0x040fe2000004181c */
[----:B------:R-:W5:Y:S01]  /*17420*/  MUFU.EX2 R88, R88 ;  /* 0x0000005800587308 */ /* 0x000f620000000800 */
[----:B------:R-:W-:Y:S04]  /*17430*/  LDSM.16.MT88.4 R64, [R188+0x9800] ;  /* 0x00980000bc40783b */ /* 0x000fe80000004200 */
[C---:B--2---:R-:W-:Y:S03]  /*17440*/  HMMA.16816.F32.BF16 R60, R68.reuse, R48, R60 ;  /* 0x00000030443c723c */ /* 0x044fe6000004183c */
[----:B------:R-:W-:Y:S03]  /*17450*/  MUFU.EX2 R89, R89 ;  /* 0x0000005900597308 */ /* 0x000fe60000000800 */
[C---:B------:R-:W-:Y:S01]  /*17460*/  HMMA.16816.F32.BF16 R4, R68.reuse, R50, R4 ;  /* 0x000000324404723c */ /* 0x040fe20000041804 */
[----:B------:R-:W2:Y:S04]  /*17470*/  LDSM.16.MT88.4 R48, [R188+0xb800] ;  /* 0x00b80000bc30783b */ /* 0x000ea80000004200 */
[----:B------:R-:W-:Y:S01]  /*17480*/  MUFU.EX2 R90, R90 ;  /* 0x0000005a005a7308 */ /* 0x000fe20000000800 */
[C---:B-1----:R-:W-:Y:S06]  /*17490*/  HMMA.16816.F32.BF16 R44, R68.reuse, R36, R44 ;  /* 0x00000024442c723c */ /* 0x042fec000004182c */
[C---:B------:R-:W-:Y:S01]  /*174a0*/  HMMA.16816.F32.BF16 R40, R68.reuse, R38, R40 ;  /* 0x000000264428723c */ /* 0x040fe20000041828 */
[----:B------:R-:W1:Y:S01]  /*174b0*/  LDSM.16.MT88.4 R36, [R190+0xb800] ;  /* 0x00b80000be24783b */ /* 0x000e620000004200 */
[----:B------:R-:W-:Y:S04]  /*174c0*/  MUFU.EX2 R91, R91 ;  /* 0x0000005b005b7308 */ /* 0x000fe80000000800 */
[C---:B------:R-:W-:Y:S04]  /*174d0*/  HMMA.16816.F32.BF16 R52, R68.reuse, R72, R52 ;  /* 0x000000484434723c */ /* 0x040fe80000041834 */
[----:B------:R-:W-:Y:S02]  /*174e0*/  MUFU.EX2 R92, R92 ;  /* 0x0000005c005c7308 */ /* 0x000fe40000000800 */
[----:B------:R-:W-:Y:S01]  /*174f0*/  HMMA.16816.F32.BF16 R24, R68, R74, R24 ;  /* 0x0000004a4418723c */ /* 0x000fe20000041818 */
[----:B---3--:R-:W-:Y:S01]  /*17500*/  F2FP.BF16.F32.PACK_AB R72, R85, R84 ;  /* 0x000000545548723e */ /* 0x008fe200000010ff */
[----:B------:R-:W-:Y:S01]  /*17510*/  LDSM.16.MT88.4 R68, [R188+0xd800] ;  /* 0x00d80000bc44783b */ /* 0x000fe20000004200 */
[----:B------:R-:W-:-:S03]  /*17520*/  F2FP.BF16.F32.PACK_AB R73, R81, R82 ;  /* 0x000000525149723e */ /* 0x000fc600000010ff */
[----:B------:R-:W3:Y:S01]  /*17530*/  MUFU.EX2 R93, R93 ;  /* 0x0000005d005d7308 */ /* 0x000ee20000000800 */
[----:B-----5:R-:W-:Y:S02]  /*17540*/  F2FP.BF16.F32.PACK_AB R74, R87, R86 ;  /* 0x00000056574a723e */ /* 0x020fe400000010ff */
[----:B------:R-:W-:-:S05]  /*17550*/  F2FP.BF16.F32.PACK_AB R75, R88, R83 ;  /* 0x00000053584b723e */ /* 0x000fca00000010ff */
[----:B------:R-:W-:Y:S02]  /*17560*/  MUFU.EX2 R94, R94 ;  /* 0x0000005e005e7308 */ /* 0x000fe40000000800 */
[C---:B----4-:R-:W-:Y:S06]  /*17570*/  HMMA.16816.F32.BF16 R8, R72.reuse, R56, R8 ;  /* 0x000000384808723c */ /* 0x050fec0000041808 */
[C---:B------:R-:W-:Y:S01]  /*17580*/  HMMA.16816.F32.BF16 R16, R72.reuse, R58, R16 ;  /* 0x0000003a4810723c */ /* 0x040fe20000041810 */
[----:B------:R-:W4:Y:S01]  /*17590*/  LDSM.16.MT88.4 R56, [R190+0xd800] ;  /* 0x00d80000be38783b */ /* 0x000f220000004200 */
[----:B------:R-:W5:Y:S04]  /*175a0*/  MUFU.EX2 R95, R95 ;  /* 0x0000005f005f7308 */ /* 0x000f680000000800 */
[C---:B--2---:R-:W-:Y:S04]  /*175b0*/  HMMA.16816.F32.BF16 R44, R72.reuse, R48, R44 ;  /* 0x00000030482c723c */ /* 0x044fe8000004182c */
[----:B------:R-:W2:Y:S02]  /*175c0*/  MUFU.EX2 R100, R100 ;  /* 0x0000006400647308 */ /* 0x000ea40000000800 */
[C---:B------:R-:W-:Y:S01]  /*175d0*/  HMMA.16816.F32.BF16 R40, R72.reuse, R50, R40 ;  /* 0x000000324828723c */ /* 0x040fe20000041828 */
[----:B------:R-:W2:Y:S05]  /*175e0*/  LDSM.16.MT88.4 R48, [R188+0x9c00] ;  /* 0x009c0000bc30783b */ /* 0x000eaa0000004200 */
[C---:B------:R-:W-:Y:S01]  /*175f0*/  HMMA.16816.F32.BF16 R12, R72.reuse, R64, R12 ;  /* 0x00000040480c723c */ /* 0x040fe2000004180c */
[----:B------:R-:W-:Y:S05]  /*17600*/  MUFU.EX2 R102, R102 ;  /* 0x0000006600667308 */ /* 0x000fea0000000800 */
[C---:B------:R-:W-:Y:S01]  /*17610*/  HMMA.16816.F32.BF16 R20, R72.reuse, R66, R20 ;  /* 0x000000424814723c */ /* 0x040fe20000041814 */
[----:B------:R-:W-:Y:S02]  /*17620*/  LDSM.16.MT88.4 R64, [R188+0xbc00] ;  /* 0x00bc0000bc40783b */ /* 0x000fe40000004200 */
        /* <DEDUP_REMOVED lines=11> */
[----:B------:R-:W4:Y:S01]  /*176e0*/  MUFU.EX2 R146, R146 ;  /* 0x0000009200927308 */ /* 0x000f220000000800 */
[----:B------:R-:W-:Y:S01]  /*176f0*/  HMMA.16816.F32.BF16 R4, R72, R70, R4 ;  /* 0x000000464804723c */ /* 0x000fe20000041804 */
[----:B---3--:R-:W-:Y:S01]  /*17700*/  F2FP.BF16.F32.PACK_AB R68, R93, R92 ;  /* 0x0000005c5d44723e */ /* 0x008fe200000010ff */
[----:B------:R-:W3:Y:S01]  /*17710*/  LDSM.16.MT88.4 R72, [R190+0xdc00] ;  /* 0x00dc0000be48783b */ /* 0x000ee20000004200 */
[----:B------:R-:W-:-:S04]  /*17720*/  F2FP.BF16.F32.PACK_AB R69, R90, R89 ;  /* 0x000000595a45723e */ /* 0x000fc800000010ff */
[----:B-----5:R-:W-:Y:S01]  /*17730*/  F2FP.BF16.F32.PACK_AB R70, R95, R94 ;  /* 0x0000005e5f46723e */ /* 0x020fe200000010ff */
        /* <DEDUP_REMOVED lines=16> */
[C---:B---3--:R-:W-:Y:S05]  /*17840*/  HMMA.16816.F32.BF16 R52, R68.reuse, R72, R52 ;  /* 0x000000484434723c */ /* 0x048fea0000041834 */
[----:B------:R-:W-:Y:S01]  /*17850*/  MUFU.EX2 R152, R152 ;  /* 0x0000009800987308 */ /* 0x000fe20000000800 */
[----:B------:R-:W-:Y:S01]  /*17860*/  HMMA.16816.F32.BF16 R24, R68, R74, R24 ;  /* 0x0000004a4418723c */ /* 0x000fe20000041818 */
[----:B------:R-:W-:-:S02]  /*17870*/  F2FP.BF16.F32.PACK_AB R72, R105, R104 ;  /* 0x000000686948723e */ /* 0x000fc400000010ff */
[----:B------:R-:W-:-:S03]  /*17880*/  F2FP.BF16.F32.PACK_AB R73, R101, R102 ;  /* 0x000000666549723e */ /* 0x000fc600000010ff */
[----:B------:R-:W-:Y:S01]  /*17890*/  HMMA.16816.F32.BF16 R44, R68, R64, R44 ;  /* 0x00000040442c723c */ /* 0x000fe2000004182c */
[----:B------:R-:W-:Y:S01]  /*178a0*/  F2FP.BF16.F32.PACK_AB R74, R146, R145 ;  /* 0x00000091924a723e */ /* 0x000fe200000010ff */
[----:B------:R-:W3:Y:S01]  /*178b0*/  MUFU.EX2 R159, R159 ;  /* 0x0000009f009f7308 */ /* 0x000ee20000000800 */
[----:B-----5:R-:W-:-:S03]  /*178c0*/  F2FP.BF16.F32.PACK_AB R75, R158, R103 ;  /* 0x000000679e4b723e */ /* 0x020fc600000010ff */
[----:B------:R-:W-:Y:S01]  /*178d0*/  HMMA.16816.F32.BF16 R40, R68, R66, R40 ;  /* 0x000000424428723c */ /* 0x000fe20000041828 */
[----:B------:R-:W5:Y:S03]  /*178e0*/  LDSM.16.MT88.4 R64, [R190+0xc000] ;  /* 0x00c00000be40783b */ /* 0x000f660000004200 */
[----:B------:R-:W3:Y:S02]  /*178f0*/  MUFU.EX2 R154, R154 ;  /* 0x0000009a009a7308 */ /* 0x000ee40000000800 */
[C---:B--2---:R-:W-:Y:S06]  /*17900*/  HMMA.16816.F32.BF16 R8, R72.reuse, R48, R8 ;  /* 0x000000304808723c */ /* 0x044fec0000041808 */
[----:B------:R-:W-:Y:S01]  /*17910*/  HMMA.16816.F32.BF16 R16, R72, R50, R16 ;  /* 0x000000324810723c */ /* 0x000fe20000041810 */
[----:B------:R-:W2:Y:S01]  /*17920*/  LDSM.16.MT88.4 R48, [R190+0xe000] ;  /* 0x00e00000be30783b */ /* 0x000ea20000004200 */
[----:B------:R-:W-:Y:S04]  /*17930*/  MUFU.EX2 R143, R143 ;  /* 0x0000008f008f7308 */ /* 0x000fe80000000800 */
[C---:B-1----:R-:W-:Y:S04]  /*17940*/  HMMA.16816.F32.BF16 R60, R68.reuse, R36, R60 ;  /* 0x00000024443c723c */ /* 0x042fe8000004183c */
[----:B------:R-:W-:Y:S02]  /*17950*/  MUFU.EX2 R156, R156 ;  /* 0x0000009c009c7308 */ /* 0x000fe40000000800 */
[----:B------:R-:W-:Y:S01]  /*17960*/  HMMA.16816.F32.BF16 R4, R68, R38, R4 ;  /* 0x000000264404723c */ /* 0x000fe20000041804 */
[----:B------:R-:W1:Y:S04]  /*17970*/  LDSM.16.MT88.4 R36, [R188+0xc000] ;  /* 0x00c00000bc24783b */ /* 0x000e680000004200 */
[----:B------:R-:W3:Y:S01]  /*17980*/  LDSM.16.MT88.4 R68, [R188+0xe000] ;  /* 0x00e00000bc44783b */ /* 0x000ee20000004200 */
[C---:B----4-:R-:W-:Y:S01]  /*17990*/  HMMA.16816.F32.BF16 R12, R72.reuse, R56, R12 ;  /* 0x00000038480c723c */ /* 0x050fe2000004180c */
[----:B------:R-:W-:Y:S05]  /*179a0*/  MUFU.EX2 R141, R141 ;  /* 0x0000008d008d7308 */ /* 0x000fea0000000800 */
[C---:B------:R-:W-:Y:S01]  /*179b0*/  HMMA.16816.F32.BF16 R20, R72.reuse, R58, R20 ;  /* 0x0000003a4814723c */ /* 0x040fe20000041814 */
[----:B------:R-:W4:Y:S02]  /*179c0*/  LDSM.16.MT88.4 R56, [R190+0xa400] ;  /* 0x00a40000be38783b */ /* 0x000f240000004200 */
[----:B------:R-:W-:Y:S03]  /*179d0*/  MUFU.EX2 R140, R140 ;  /* 0x0000008c008c7308 */ /* 0x000fe60000000800 */
[C---:B-----5:R-:W-:Y:S05]  /*179e0*/  HMMA.16816.F32.BF16 R32, R72.reuse, R64, R32 ;  /* 0x000000404820723c */ /* 0x060fea0000041820 */
[----:B------:R-:W-:Y:S01]  /*179f0*/  MUFU.EX2 R151, R151 ;  /* 0x0000009700977308 */ /* 0x000fe20000000800 */
[C---:B------:R-:W-:Y:S01]  /*17a00*/  HMMA.16816.F32.BF16 R28, R72.reuse, R66, R28 ;  /* 0x00000042481c723c */ /* 0x040fe2000004181c */
[----:B------:R-:W-:Y:S05]  /*17a10*/  LDSM.16.MT88.4 R64, [R188+0xc400] ;  /* 0x00c40000bc40783b */ /* 0x000fea0000004200 */
        /* <DEDUP_REMOVED lines=9> */
[C---:B---3--:R-:W-:Y:S01]  /*17ab0*/  HMMA.16816.F32.BF16 R60, R72.reuse, R68, R60 ;  /* 0x00000044483c723c */ /* 0x048fe2000004183c */
[----:B------:R-:W-:Y:S05]  /*17ac0*/  MUFU.EX2 R3, R3 ;  /* 0x0000000300037308 */ /* 0x000fea0000000800 */
[----:B------:R-:W-:Y:S01]  /*17ad0*/  HMMA.16816.F32.BF16 R4, R72, R70, R4 ;  /* 0x000000464804723c */ /* 0x000fe20000041804 */
[----:B------:R-:W-:Y:S01]  /*17ae0*/  F2FP.BF16.F32.PACK_AB R68, R157, R150 ;  /* 0x000000969d44723e */ /* 0x000fe200000010ff */
[----:B------:R-:W-:Y:S01]  /*17af0*/  LDSM.16.MT88.4 R72, [R190+0xe400] ;  /* 0x00e40000be48783b */ /* 0x000fe20000004200 */
[----:B------:R-:W-:Y:S01]  /*17b00*/  F2FP.BF16.F32.PACK_AB R69, R160, R147 ;  /* 0x00000093a045723e */ /* 0x000fe200000010ff */
[----:B------:R-:W3:Y:S03]  /*17b10*/  MUFU.EX2 R118, R118 ;  /* 0x0000007600767308 */ /* 0x000ee60000000800 */
[----:B------:R-:W-:-:S02]  /*17b20*/  F2FP.BF16.F32.PACK_AB R70, R159, R152 ;  /* 0x000000989f46723e */ /* 0x000fc400000010ff */
[----:B------:R-:W-:-:S03]  /*17b30*/  F2FP.BF16.F32.PACK_AB R71, R154, R155 ;  /* 0x0000009b9a47723e */ /* 0x000fc600000010ff */
[----:B------:R-:W-:Y:S04]  /*17b40*/  MUFU.EX2 R121, R121 ;  /* 0x0000007900797308 */ /* 0x000fe80000000800 */
[C---:B----4-:R-:W-:Y:S04]  /*17b50*/  HMMA.16816.F32.BF16 R8, R68.reuse, R56, R8 ;  /* 0x000000384408723c */ /* 0x050fe80000041808 */
[----:B------:R-:W-:Y:S01]  /*17b60*/  MUFU.EX2 R122, R122 ;  /* 0x0000007a007a7308 */ /* 0x000fe20000000800 */
[----:B---3--:R-:W-:Y:S01]  /*17b70*/  F2FP.BF16.F32.PACK_AB R97, R118, R3 ;  /* 0x000000037661723e */ /* 0x008fe200000010ff */
[C---:B------:R-:W-:Y:S01]  /*17b80*/  HMMA.16816.F32.BF16 R16, R68.reuse, R58, R16 ;  /* 0x0000003a4410723c */ /* 0x040fe20000041810 */
[----:B------:R-:W3:Y:S05]  /*17b90*/  LDSM.16.MT88.4 R56, [R188+0xe400] ;  /* 0x00e40000bc38783b */ /* 0x000eea0000004200 */
[C---:B--2---:R-:W-:Y:S01]  /*17ba0*/  HMMA.16816.F32.BF16 R32, R68.reuse, R48, R32 ;  /* 0x000000304420723c */ /* 0x044fe20000041820 */
[----:B------:R-:W2:Y:S05]  /*17bb0*/  MUFU.EX2 R123, R123 ;  /* 0x0000007b007b7308 */ /* 0x000eaa0000000800 */
[C---:B------:R-:W-:Y:S01]  /*17bc0*/  HMMA.16816.F32.BF16 R28, R68.reuse, R50, R28 ;  /* 0x00000032441c723c */ /* 0x040fe2000004181c */
[----:B------:R-:W4:Y:S02]  /*17bd0*/  LDSM.16.MT88.4 R48, [R188+0xa800] ;  /* 0x00a80000bc30783b */ /* 0x000f240000004200 */
[----:B------:R-:W-:Y:S03]  /*17be0*/  MUFU.EX2 R120, R120 ;  /* 0x0000007800787308 */ /* 0x000fe60000000800 */
[C---:B------:R-:W-:Y:S05]  /*17bf0*/  HMMA.16816.F32.BF16 R44, R68.reuse, R64, R44 ;  /* 0x00000040442c723c */ /* 0x040fea000004182c */
[----:B------:R-:W5:Y:S01]  /*17c00*/  MUFU.EX2 R135, R135 ;  /* 0x0000008700877308 */ /* 0x000f620000000800 */
[----:B------:R-:W-:Y:S01]  /*17c10*/  HMMA.16816.F32.BF16 R40, R68, R66, R40 ;  /* 0x000000424428723c */ /* 0x000fe20000041828 */
[----:B------:R-:W4:Y:S01]  /*17c20*/  LDSM.16.MT88.4 R64, [R190+0xc800] ;  /* 0x00c80000be40783b */ /* 0x000f220000004200 */
[----:B--2---:R-:W-:-:S04]  /*17c30*/  F2FP.BF16.F32.PACK_AB R96, R123, R122 ;  /* 0x0000007a7b60723e */ /* 0x004fc800000010ff */
[C---:B-1----:R-:W-:Y:S01]  /*17c40*/  HMMA.16816.F32.BF16 R12, R68.reuse, R36, R12 ;  /* 0x00000024440c723c */ /* 0x042fe2000004180c */
[----:B------:R-:W1:Y:S05]  /*17c50*/  MUFU.EX2 R2, R119 ;  /* 0x0000007700027308 */ /* 0x000e6a0000000800 */
[----:B------:R-:W-:Y:S01]  /*17c60*/  HMMA.16816.F32.BF16 R20, R68, R38, R20 ;  /* 0x000000264414723c */ /* 0x000fe20000041814 */
[----:B------:R-:W2:Y:S01]  /*17c70*/  LDSM.16.MT88.4 R36, [R190+0xa800] ;  /* 0x00a80000be24783b */ /* 0x000ea20000004200 */
[----:B-----5:R-:W-:-:S04]  /*17c80*/  F2FP.BF16.F32.PACK_AB R98, R135, R120 ;  /* 0x000000788762723e */ /* 0x020fc800000010ff */
[C---:B---3--:R-:W-:Y:S06]  /*17c90*/  HMMA.16816.F32.BF16 R60, R68.reuse, R56, R60 ;  /* 0x00000038443c723c */ /* 0x048fec000004183c */
[----:B------:R-:W-:Y:S01]  /*17ca0*/  HMMA.16816.F32.BF16 R4, R68, R58, R4 ;  /* 0x0000003a4404723c */ /* 0x000fe20000041804 */
[----:B------:R-:W3:Y:S01]  /*17cb0*/  LDSM.16.MT88.4 R56, [R188+0xc800] ;  /* 0x00c80000bc38783b */ /* 0x000ee20000004200 */
[----:B-1----:R-:W-:-:S04]  /*17cc0*/  F2FP.BF16.F32.PACK_AB R99, R2, R121 ;  /* 0x000000790263723e */ /* 0x002fc800000010ff */
[C---:B------:R-:W-:Y:S06]  /*17cd0*/  HMMA.16816.F32.BF16 R52, R68.reuse, R72, R52 ;  /* 0x000000484434723c */ /* 0x040fec0000041834 */
[----:B------:R-:W-:Y:S01]  /*17ce0*/  HMMA.16816.F32.BF16 R24, R68, R74, R24 ;  /* 0x0000004a4418723c */ /* 0x000fe20000041818 */
[----:B------:R-:W-:Y:S02]  /*17cf0*/  F2FP.BF16.F32.PACK_AB R72, R151, R140 ;  /* 0x0000008c9748723e */ /* 0x000fe400000010ff */
[----:B------:R-:W-:-:S04]  /*17d00*/  F2FP.BF16.F32.PACK_AB R73, R156, R143 ;  /* 0x0000008f9c49723e */ /* 0x000fc800000010ff */
[----:B------:R-:W-:Y:S01]  /*17d10*/  F2FP.BF16.F32.PACK_AB R74, R153, R138 ;  /* 0x0000008a994a723e */ /* 0x000fe200000010ff */
[----:B------:R-:W-:Y:S01]  /*17d20*/  FFMA.FTZ R68, R214, R136, R133 ;  /* 0x00000088d6447223 */ /* 0x000fe20000010085 */
[----:B------:R-:W-:-:S03]  /*17d30*/  F2FP.BF16.F32.PACK_AB R75, R142, R141 ;  /* 0x0000008d8e4b723e */ /* 0x000fc600000010ff */
[----:B------:R-:W-:-:S04]  /*17d40*/  FADD.FTZ R68, R131, R68 ;  /* 0x0000004483447221 */ /* 0x000fc80000010000 */
[----:B----4-:R-:W-:Y:S01]  /*17d50*/  HMMA.16816.F32.BF16 R12, R72, R48, R12 ;  /* 0x00000030480c723c */ /* 0x010fe2000004180c */
        /* <DEDUP_REMOVED lines=8> */
[----:B------:R-:W-:Y:S01]  /*17de0*/  HMMA.16816.F32.BF16 R28, R72, R66, R28 ;  /* 0x00000042481c723c */ /* 0x000fe2000004181c */
[----:B------:R-:W4:Y:S02]  /*17df0*/  LDSM.16.MT88.4 R64, [R190+0xac00] ;  /* 0x00ac0000be40783b */ /* 0x000f240000004200 */
[----:B------:R-:W-:-:S03]  /*17e00*/  FADD.FTZ R79, R79, R78 ;  /* 0x0000004e4f4f7221 */ /* 0x000fc60000010000 */
        /* <DEDUP_REMOVED lines=16> */
[----:B------:R-:W-:-:S04]  /*17f10*/  FADD.FTZ R49, R76, R109 ;  /* 0x0000006d4c317221 */ /* 0x000fc80000010000 */
[----:B------:R-:W-:Y:S01]  /*17f20*/  FADD.FTZ R0, R82, R49 ;  /* 0x0000003152007221 */ /* 0x000fe20000010000 */
[----:B----4-:R-:W-:Y:S01]  /*17f30*/  HMMA.16816.F32.BF16 R112, R96, R64, R8 ;  /* 0x000000406070723c */ /* 0x010fe20000041808 */
[----:B------:R-:W1:Y:S02]  /*17f40*/  LDSM.16.MT88.4 R8, [R188+0xcc00] ;  /* 0x00cc0000bc08783b */ /* 0x000e640000004200 */
[----:B------:R-:W-:-:S03]  /*17f50*/  FADD.FTZ R0, R81, R0 ;  /* 0x0000000051007221 */ /* 0x000fc60000010000 */
[----:B------:R-:W-:Y:S01]  /*17f60*/  HMMA.16816.F32.BF16 R108, R96, R66, R16 ;  /* 0x00000042606c723c */ /* 0x000fe20000041810 */
[----:B------:R-:W-:Y:S01]  /*17f70*/  FADD.FTZ R83, R83, R0 ;  /* 0x0000000053537221 */ /* 0x000fe20000010000 */
[----:B------:R-:W4:Y:S03]  /*17f80*/  LDSM.16.MT88.4 R16, [R188+0xec00] ;  /* 0x00ec0000bc10783b */ /* 0x000f260000004200 */
[----:B------:R-:W-:Y:S01]  /*17f90*/  FADD.FTZ R88, R88, R83 ;  /* 0x0000005358587221 */ /* 0x000fe20000010000 */
[----:B--2---:R-:W-:Y:S03]  /*17fa0*/  HMMA.16816.F32.BF16 R52, R72, R36, R52 ;  /* 0x000000244834723c */ /* 0x004fe60000041834 */
[----:B------:R-:W-:-:S03]  /*17fb0*/  FADD.FTZ R89, R89, R88 ;  /* 0x0000005859597221 */ /* 0x000fc60000010000 */
[----:B------:R-:W-:Y:S01]  /*17fc0*/  HMMA.16816.F32.BF16 R24, R72, R38, R24 ;  /* 0x000000264818723c */ /* 0x000fe20000041818 */
[----:B------:R-:W-:Y:S01]  /*17fd0*/  FADD.FTZ R90, R90, R89 ;  /* 0x000000595a5a7221 */ /* 0x000fe20000010000 */
[----:B------:R-:W2:Y:S04]  /*17fe0*/  LDSM.16.MT88.4 R36, [R190+0xcc00] ;  /* 0x00cc0000be24783b */ /* 0x000ea80000004200 */
[C---:B---3--:R-:W-:Y:S06]  /*17ff0*/  HMMA.16816.F32.BF16 R72, R96.reuse, R58, R20 ;  /* 0x0000003a6048723c */ /* 0x048fec0000041814 */
[----:B------:R-:W-:Y:S01]  /*18000*/  HMMA.16816.F32.BF16 R68, R96, R56, R12 ;  /* 0x000000386044723c */ /* 0x000fe2000004180c */
[----:B------:R-:W-:Y:S01]  /*18010*/  FADD.FTZ R21, R91, R90 ;  /* 0x0000005a5b157221 */ /* 0x000fe20000010000 */
[----:B------:R-:W-:Y:S01]  /*18020*/  FADD.FTZ R20, R104, R95 ;  /* 0x0000005f68147221 */ /* 0x000fe20000010000 */
[----:B------:R-:W3:Y:S02]  /*18030*/  LDSM.16.MT88.4 R12, [R190+0xec00] ;  /* 0x00ec0000be0c783b */ /* 0x000ee40000004200 */
[----:B------:R-:W-:Y:S01]  /*18040*/  FADD.FTZ R21, R100, R21 ;  /* 0x0000001564157221 */ /* 0x000fe20000010000 */
[----:B------:R-:W-:-:S03]  /*18050*/  FADD.FTZ R20, R105, R20 ;  /* 0x0000001469147221 */ /* 0x000fc60000010000 */
[----:B------:R-:W-:Y:S01]  /*18060*/  FADD.FTZ R0, R102, R21 ;  /* 0x0000001566007221 */ /* 0x000fe20000010000 */
[----:B-1----:R-:W-:Y:S03]  /*18070*/  HMMA.16816.F32.BF16 R104, R96, R8, R44 ;  /* 0x000000086068723c */ /* 0x002fe6000004182c */
[----:B------:R-:W-:-:S04]  /*18080*/  FADD.FTZ R0, R101, R0 ;  /* 0x0000000065007221 */ /* 0x000fc80000010000 */
[----:B------:R-:W-:Y:S01]  /*18090*/  FADD.FTZ R103, R103, R0 ;  /* 0x0000000067677221 */ /* 0x000fe20000010000 */
[----:B------:R-:W-:Y:S01]  /*180a0*/  FADD.FTZ R9, R145, R20 ;  /* 0x0000001491097221 */ /* 0x000fe20000010000 */
[----:B------:R-:W-:Y:S01]  /*180b0*/  HMMA.16816.F32.BF16 R84, R96, R10, R40 ;  /* 0x0000000a6054723c */ /* 0x000fe20000041828 */
[----:B------:R-:W-:Y:S01]  /*180c0*/  MOV R0, R132 ;  /* 0x0000008400007202 */ /* 0x000fe20000000f00 */
        /* <DEDUP_REMOVED lines=19> */
[----:B---3--:R-:W-:Y:S02]  /*18200*/  HMMA.16816.F32.BF16 R88, R96, R12, R52 ;  /* 0x0000000c6058723c */ /* 0x008fe40000041834 */
[----:B------:R-:W-:Y:S01]  /*18210*/  FADD.FTZ R142, R142, R141 ;  /* 0x0000008d8e8e7221 */ /* 0x000fe20000010000 */
[----:B------:R-:W-:-:S03]  /*18220*/  FADD.FTZ R153, R153, R138 ;  /* 0x0000008a99997221 */ /* 0x000fc60000010000 */
[----:B------:R-:W-:Y:S01]  /*18230*/  HMMA.16816.F32.BF16 R100, R96, R14, R24 ;  /* 0x0000000e6064723c */ /* 0x000fe20000041818 */
[----:B------:R-:W-:Y:S01]  /*18240*/  FADD.FTZ R3, R3, R142 ;  /* 0x0000008e03037221 */ /* 0x000fe20000010000 */
[----:B------:R-:W-:-:S03]  /*18250*/  FADD.FTZ R122, R122, R153 ;  /* 0x000000997a7a7221 */ /* 0x000fc60000010000 */
        /* <DEDUP_REMOVED lines=8> */
.L_x_1576:
[----:B------:R-:W-:Y:S05]  /*182e0*/  @!P5 BRA `(.L_x_1585) ;  /* 0x0000003c0080d947 */ /* 0x000fea0003800000 */
[----:B------:R-:W-:Y:S02]  /*182f0*/  MOV R121, R0 ;  /* 0x0000000000797202 */ /* 0x000fe40000000f00 */
[----:B------:R-:W-:Y:S02]  /*18300*/  MOV R119, R2 ;  /* 0x0000000200777202 */ /* 0x000fe40000000f00 */
.L_x_1594:
[----:B------:R-:W-:Y:S04]  /*18310*/  DEPBAR.LE SB0, 0x0 ;  /* 0x000080000000791a */ /* 0x000fe80000000000 */
[----:B------:R-:W-:Y:S05]  /*18320*/  WARPSYNC.ALL ;  /* 0x0000000000007948 */ /* 0x000fea0003800000 */
[----:B------:R-:W-:Y:S01]  /*18330*/  BAR.SYNC.DEFER_BLOCKING 0x0 ;  /* 0x0000000000007b1d */ /* 0x000fe20000010000 */
[----:B------:R-:W-:Y:S05]  /*18340*/  IADD3 R209, R209, -0x1, RZ ;  /* 0xffffffffd1d17810 */ /* 0x000fea0007ffe0ff */
[----:B------:R-:W-:Y:S04]  /*18350*/  BSSY B0, `(.L_x_1586) ;  /* 0x0000044000007945 */ /* 0x000fe80003800000 */
[----:B------:R-:W-:Y:S05]  /*18360*/  @!P3 BRA `(.L_x_1587) ;  /* 0x0000000000fcb947 */ /* 0x000fea0003800000 */
[----:B------:R-:W2:Y:S04]  /*18370*/  LD.E R9, desc[UR4][R116.64+0x170] ;  /* 0x0001700474097980 */ /* 0x000ea8000c101900 */
[----:B------:R-:W3:Y:S01]  /*18380*/  LD.E.64 R12, desc[UR4][R116.64+0x28] ;  /* 0x00002804740c7980 */ /* 0x000ee2000c101b00 */
[-C--:B--2---:R-:W-:Y:S02]  /*18390*/  IABS R5, R9.reuse ;  /* 0x0000000900057213 */ /* 0x084fe40000000000 */
[-C--:B------:R-:W-:Y:S02]  /*183a0*/  IABS R3, R9.reuse ;  /* 0x0000000900037213 */ /* 0x080fe40000000000 */
[----:B------:R-:W1:Y:S03]  /*183b0*/  I2F.RP R10, R5 ;  /* 0x00000005000a7306 */ /* 0x000e660000209400 */
[----:B------:R-:W-:Y:S07]  /*183c0*/  IMAD.MOV R3, RZ, RZ, -R3 ;  /* 0x000000ffff037224 */ /* 0x000fee00078e0a03 */
[----:B-1----:R-:W1:Y:S02]  /*183d0*/  MUFU.RCP R0, R10 ;  /* 0x0000000a00007308 */ /* 0x002e640000001000 */
[----:B-1----:R-:W-:Y:S02]  /*183e0*/  VIADD R6, R0, 0xffffffe ;  /* 0x0ffffffe00067836 */ /* 0x002fe40000000000 */
[----:B------:R-:W-:Y:S06]  /*183f0*/  IMAD.SHL.U32 R0, R209, 0x80, RZ ;  /* 0x00000080d1007824 */ /* 0x000fec00078e00ff */
[----:B------:R-:W1:Y:S01]  /*18400*/  F2I.FTZ.U32.TRUNC.NTZ R7, R6 ;  /* 0x0000000600077305 */ /* 0x000e62000021f000 */
[----:B------:R-:W-:Y:S02]  /*18410*/  IABS R2, R0 ;  /* 0x0000000000027213 */ /* 0x000fe40000000000 */
[C---:B------:R-:W-:Y:S02]  /*18420*/  IADD3 R8, R0.reuse, 0x80, RZ ;  /* 0x0000008000087810 */ /* 0x040fe40007ffe0ff */
[-C--:B------:R-:W-:Y:S04]  /*18430*/  LOP3.LUT R0, R0, R9.reuse, RZ, 0x3c, !PT ;  /* 0x0000000900007212 */ /* 0x080fe800078e3cff */
[----:B------:R-:W-:Y:S02]  /*18440*/  ISETP.GE.AND P0, PT, R0, RZ, PT ;  /* 0x000000ff0000720c */ /* 0x000fe40003f06270 */
[----:B------:R-:W-:Y:S01]  /*18450*/  LOP3.LUT R0, RZ, R9, RZ, 0x33, !PT ;  /* 0x00000009ff007212 */ /* 0x000fe200078e33ff */
[--C-:B-1----:R-:W-:Y:S02]  /*18460*/  IMAD.MOV R4, RZ, RZ, -R7.reuse ;  /* 0x000000ffff047224 */ /* 0x102fe400078e0a07 */
[----:B------:R-:W-:Y:S02]  /*18470*/  IMAD.MOV.U32 R6, RZ, RZ, RZ ;  /* 0x000000ffff067224 */ /* 0x000fe400078e00ff */
[----:B------:R-:W-:Y:S01]  /*18480*/  IMAD R11, R4, R5, RZ ;  /* 0x00000005040b7224 */ /* 0x000fe200078e02ff */
[----:B------:R-:W-:Y:S02]  /*18490*/  IABS R4, R8 ;  /* 0x0000000800047213 */ /* 0x000fe40000000000 */
[----:B------:R-:W-:Y:S01]  /*184a0*/  LOP3.LUT R8, R8, R9, RZ, 0x3c, !PT ;  /* 0x0000000908087212 */ /* 0x000fe200078e3cff */
[----:B------:R-:W-:Y:S02]  /*184b0*/  IMAD.HI.U32 R7, R7, R11, R6 ;  /* 0x0000000b07077227 */ /* 0x000fe400078e0006 */
[----:B------:R-:W2:Y:S01]  /*184c0*/  LD.E.64 R10, desc[UR4][R116.64+0x40] ;  /* 0x00004004740a7980 */ /* 0x000ea2000c101b00 */
[----:B------:R-:W-:Y:S03]  /*184d0*/  ISETP.GE.AND P2, PT, R8, RZ, PT ;  /* 0x000000ff0800720c */ /* 0x000fe60003f46270 */
        /* <DEDUP_REMOVED lines=40> */
.L_x_1587:
[----:B------:R-:W2:Y:S02]  /*18760*/  LD.E R3, desc[UR4][R116.64+0x40] ;  /* 0x0000400474037980 */ /* 0x000ea4000c101900 */
[----:B--2---:R-:W-:Y:S04]  /*18770*/  LEA R3, -R3, RZ, 0x7 ;  /* 0x000000ff03037211 */ /* 0x004fe800078e39ff */
[----:B------:R-:W-:Y:S02]  /*18780*/  SHF.R.S32.HI R0, RZ, 0x1f, R3 ;  /* 0x0000001fff007819 */ /* 0x000fe40000011403 */
.L_x_1588:
[----:B------:R-:W-:Y:S05]  /*18790*/  BSYNC B0 ;  /* 0x0000000000007941 */ /* 0x000fea0003800000 */
.L_x_1586:
        /* <DEDUP_REMOVED lines=56> */
[----:B------:R-:W-:Y:S03]  /*18b20*/  ISETP.GT.AND P0, PT, R209, R198, PT ;  /* 0x000000c6d100720c */ /* 0x000fe60003f04270 */
        /* <DEDUP_REMOVED lines=196> */
[----:B------:R-:W-:Y:S01]  /*19770*/  IMAD.SHL.U32 R2, R209, 0x80, RZ ;  /* 0x00000080d1027824 */ /* 0x000fe200078e00ff */
[----:B------:R-:W2:Y:S04]  /*19780*/  LD.E R125, desc[UR4][R116.64+0x170] ;  /* 0x00017004747d7980 */ /* 0x000ea8000c101900 */
[----:B------:R-:W-:Y:S01]  /*19790*/  IADD3 R123, R2, -0x80, RZ ;  /* 0xffffff80027b7810 */ /* 0x000fe20007ffe0ff */
[----:B------:R-:W3:Y:S06]  /*197a0*/  LD.E.64 R128, desc[UR4][R116.64+0x38] ;  /* 0x0000380474807980 */ /* 0x000eec000c101b00 */
[----:B------:R-:W4:Y:S01]  /*197b0*/  LD.E.64 R130, desc[UR4][R116.64+0x20] ;  /* 0x0000200474827980 */ /* 0x000f22000c101b00 */
[-C--:B--2---:R-:W-:Y:S02]  /*197c0*/  IABS R120, R125.reuse ;  /* 0x0000007d00787213 */ /* 0x084fe40000000000 */
[-C--:B------:R-:W-:Y:S02]  /*197d0*/  IABS R118, R125.reuse ;  /* 0x0000007d00767213 */ /* 0x080fe40000000000 */
[----:B------:R-:W1:Y:S03]  /*197e0*/  I2F.RP R0, R120 ;  /* 0x0000007800007306 */ /* 0x000e660000209400 */
[----:B------:R-:W-:Y:S07]  /*197f0*/  IMAD.MOV R118, RZ, RZ, -R118 ;  /* 0x000000ffff767224 */ /* 0x000fee00078e0a76 */
[----:B-1----:R-:W1:Y:S02]  /*19800*/  MUFU.RCP R0, R0 ;  /* 0x0000000000007308 */ /* 0x002e640000001000 */
[----:B-1----:R-:W-:Y:S01]  /*19810*/  VIADD R126, R0, 0xffffffe ;  /* 0x0ffffffe007e7836 */ /* 0x002fe20000000000 */
[----:B------:R-:W-:Y:S02]  /*19820*/  IABS R0, R2 ;  /* 0x0000000200007213 */ /* 0x000fe40000000000 */
[----:B------:R-:W-:Y:S05]  /*19830*/  LOP3.LUT R2, R2, R125, RZ, 0x3c, !PT ;  /* 0x0000007d02027212 */ /* 0x000fea00078e3cff */
[----:B------:R-:W1:Y:S02]  /*19840*/  F2I.FTZ.U32.TRUNC.NTZ R127, R126 ;  /* 0x0000007e007f7305 */ /* 0x000e64000021f000 */
[--C-:B-1----:R-:W-:Y:S02]  /*19850*/  IMAD.MOV R3, RZ, RZ, -R127.reuse ;  /* 0x000000ffff037224 */ /* 0x102fe400078e0a7f */
[----:B------:R-:W-:Y:S02]  /*19860*/  IMAD.MOV.U32 R126, RZ, RZ, RZ ;  /* 0x000000ffff7e7224 */ /* 0x000fe400078e00ff */
[----:B------:R-:W-:Y:S01]  /*19870*/  IMAD R124, R3, R120, RZ ;  /* 0x00000078037c7224 */ /* 0x000fe200078e02ff */
[----:B------:R-:W-:Y:S02]  /*19880*/  IABS R3, R123 ;  /* 0x0000007b00037213 */ /* 0x000fe40000000000 */
[----:B------:R-:W-:Y:S01]  /*19890*/  LOP3.LUT R123, R123, R125, RZ, 0x3c, !PT ;  /* 0x0000007d7b7b7212 */ /* 0x000fe200078e3cff */
[----:B------:R-:W-:Y:S06]  /*198a0*/  IMAD.HI.U32 R124, R127, R124, R126 ;  /* 0x0000007c7f7c7227 */ /* 0x000fec00078e007e */
[----:B------:R-:W-:Y:S04]  /*198b0*/  IMAD.HI.U32 R122, R124, R3, RZ ;  /* 0x000000037c7a7227 */ /* 0x000fe800078e00ff */
[----:B------:R-:W-:Y:S02]  /*198c0*/  IMAD R3, R122, R118, R3 ;  /* 0x000000767a037224 */ /* 0x000fe400078e0203 */
[----:B------:R-:W-:Y:S03]  /*198d0*/  IMAD.HI.U32 R127, R124, R0, RZ ;  /* 0x000000007c7f7227 */ /* 0x000fe600078e00ff */
[C---:B------:R-:W-:Y:S01]  /*198e0*/  ISETP.GT.U32.AND P6, PT, R120.reuse, R3, PT ;  /* 0x000000037800720c */ /* 0x040fe20003fc4070 */
[----:B------:R-:W-:Y:S05]  /*198f0*/  IMAD R0, R127, R118, R0 ;  /* 0x000000767f007224 */ /* 0x000fea00078e0200 */
        /* <DEDUP_REMOVED lines=14> */
[C---:B------:R-:W-:Y:S01]  /*199e0*/  SEL R123, R0.reuse, R122, !P6 ;  /* 0x0000007a007b7207 */ /* 0x040fe20007000000 */
[----:B------:R-:W-:Y:S03]  /*199f0*/  @!P1 IMAD.MOV R127, RZ, RZ, -R127 ;  /* 0x000000ffff7f9224 */ /* 0x000fe600078e0a7f */
[CC--:B------:R-:W-:Y:S02]  /*19a00*/  LEA R134, P1, R123.reuse, R206.reuse, 0x2 ;  /* 0x000000ce7b867211 */ /* 0x0c0fe400078210ff */
[----:B------:R-:W-:Y:S02]  /*19a10*/  SEL R127, R0, R127, !P6 ;  /* 0x0000007f007f7207 */ /* 0x000fe40007000000 */
[-C--:B------:R-:W-:Y:S02]  /*19a20*/  LEA.HI.X.SX32 R135, R123, R207.reuse, 0x2, P1 ;  /* 0x000000cf7b877211 */ /* 0x080fe400008f16ff */
[C---:B------:R-:W-:Y:S01]  /*19a30*/  LEA R132, P0, R127.reuse, R206, 0x2 ;  /* 0x000000ce7f847211 */ /* 0x040fe200078010ff */
[C---:B------:R-:W-:Y:S02]  /*19a40*/  IMAD.IADD R2, R127.reuse, 0x1, -R123 ;  /* 0x000000017f027824 */ /* 0x040fe400078e0a7b */
[----:B------:R-:W2:Y:S01]  /*19a50*/  LD.E R0, desc[UR4][R134.64] ;  /* 0x0000000486007980 */ /* 0x000ea2000c101900 */
[----:B------:R-:W-:Y:S01]  /*19a60*/  LEA.HI.X.SX32 R133, R127, R207, 0x2, P0 ;  /* 0x000000cf7f857211 */ /* 0x000fe200000f16ff */
[----:B------:R-:W-:Y:S04]  /*19a70*/  IMAD R125, R125, R2, -0x80 ;  /* 0xffffff807d7d7424 */ /* 0x000fe800078e0202 */
[-C--:B---3--:R-:W-:Y:S01]  /*19a80*/  IMAD R2, R129, R125.reuse, RZ ;  /* 0x0000007d81027224 */ /* 0x088fe200078e02ff */
[----:B------:R-:W2:Y:S01]  /*19a90*/  LD.E R3, desc[UR4][R132.64] ;  /* 0x0000000484037980 */ /* 0x000ea2000c101900 */
[----:B------:R-:W-:Y:S01]  /*19aa0*/  SHF.R.S32.HI R123, RZ, 0x1f, R125 ;  /* 0x0000001fff7b7819 */ /* 0x000fe2000001147d */
[C---:B------:R-:W-:Y:S04]  /*19ab0*/  IMAD.WIDE.U32 R124, R128.reuse, R125, RZ ;  /* 0x0000007d807c7225 */ /* 0x040fe800078e00ff */
[----:B------:R-:W-:Y:S04]  /*19ac0*/  IMAD R2, R128, R123, R2 ;  /* 0x0000007b80027224 */ /* 0x000fe800078e0202 */
[----:B------:R-:W-:Y:S01]  /*19ad0*/  IMAD.IADD R125, R125, 0x1, R2 ;  /* 0x000000017d7d7824 */ /* 0x000fe200078e0202 */
[----:B--2---:R-:W-:Y:S04]  /*19ae0*/  IADD3 R3, -R3, R0, RZ ;  /* 0x0000000003037210 */ /* 0x004fe80007ffe1ff */
[----:B------:R-:W-:Y:S01]  /*19af0*/  SHF.R.S32.HI R0, RZ, 0x1f, R3 ;  /* 0x0000001fff007819 */ /* 0x000fe20000011403 */
[----:B----4-:R-:W-:Y:S02]  /*19b00*/  IMAD R123, R131, R3, RZ ;  /* 0x00000003837b7224 */ /* 0x010fe400078e02ff */
[----:B------:R-:W-:Y:S04]  /*19b10*/  IMAD.WIDE.U32 R124, R3, R130, R124 ;  /* 0x00000082037c7225 */ /* 0x000fe800078e007c */
[----:B------:R-:W-:Y:S04]  /*19b20*/  IMAD R123, R130, R0, R123 ;  /* 0x00000000827b7224 */ /* 0x000fe800078e027b */
[----:B------:R-:W-:Y:S01]  /*19b30*/  IMAD.IADD R0, R125, 0x1, R123 ;  /* 0x000000017d007824 */ /* 0x000fe200078e027b */
[----:B------:R-:W-:Y:S01]  /*19b40*/  MOV R125, R124 ;  /* 0x0000007c007d7202 */ /* 0x000fe20000000f00 */
[----:B------:R-:W-:Y:S05]  /*19b50*/  BRA `(.L_x_1593) ;  /* 0x00000000000c7947 */ /* 0x000fea0003800000 */
.L_x_1592:
[----:B------:R-:W2:Y:S02]  /*19b60*/  LD.E R125, desc[UR4][R116.64+0x38] ;  /* 0x00003804747d7980 */ /* 0x000ea4000c101900 */
[----:B--2---:R-:W-:Y:S04]  /*19b70*/  LEA R125, -R125, RZ, 0x7 ;  /* 0x000000ff7d7d7211 */ /* 0x004fe800078e39ff */
[----:B------:R-:W-:Y:S02]  /*19b80*/  SHF.R.S32.HI R0, RZ, 0x1f, R125 ;  /* 0x0000001fff007819 */ /* 0x000fe4000001147d */
.L_x_1593:
[----:B------:R-:W-:Y:S05]  /*19b90*/  BSYNC B0 ;  /* 0x0000000000007941 */ /* 0x000fea0003800000 */
.L_x_1591:
        /* <DEDUP_REMOVED lines=91> */
.L_x_1590:
[----:B------:R-:W-:Y:S05]  /*1a150*/  BSYNC B1 ;  /* 0x0000000000017941 */ /* 0x000fea0003800000 */
.L_x_1589:
        /* <DEDUP_REMOVED lines=64> */
[----:B------:R-:W1:Y:S01]  /*1a560*/  SHFL.BFLY PT, R0, R125, 0x2, 0x1f ;  /* 0x0c401f007d007f89 */ /* 0x000e6200000e0000 */
[----:B------:R-:W-:Y:S07]  /*1a570*/  FMNMX.FTZ R129, R65, R2, !PT ;  /* 0x0000000241817209 */ /* 0x000fee0007810000 */
[----:B------:R-:W3:Y:S01]  /*1a580*/  SHFL.BFLY PT, R2, R129, 0x2, 0x1f ;  /* 0x0c401f0081027f89 */ /* 0x000ee200000e0000 */
[----:B-1----:R-:W-:Y:S07]  /*1a590*/  FMNMX.FTZ R123, R125, R0, !PT ;  /* 0x000000007d7b7209 */ /* 0x002fee0007810000 */
[----:B------:R-:W1:Y:S01]  /*1a5a0*/  SHFL.BFLY PT, R0, R123, 0x1, 0x1f ;  /* 0x0c201f007b007f89 */ /* 0x000e6200000e0000 */
[----:B---3--:R-:W-:Y:S07]  /*1a5b0*/  FMNMX.FTZ R127, R129, R2, !PT ;  /* 0x00000002817f7209 */ /* 0x008fee0007810000 */
[----:B------:R-:W-:Y:S08]  /*1a5c0*/  LDSM.16.MT88.4 R128, [R190+0xb000] ;  /* 0x00b00000be80783b */ /* 0x000ff00000004200 */
[----:B------:R-:W3:Y:S01]  /*1a5d0*/  SHFL.BFLY PT, R2, R127, 0x1, 0x1f ;  /* 0x0c201f007f027f89 */ /* 0x000ee200000e0000 */
[----:B-1----:R-:W-:Y:S05]  /*1a5e0*/  FMNMX.FTZ R0, R123, R0, !PT ;  /* 0x000000007b007209 */ /* 0x002fea0007810000 */
[----:B------:R-:W-:Y:S01]  /*1a5f0*/  FADD.FTZ R120, -R0, R121 ;  /* 0x0000007900787221 */ /* 0x000fe20000010100 */
[----:B---3--:R-:W-:Y:S02]  /*1a600*/  FMNMX.FTZ R2, R127, R2, !PT ;  /* 0x000000027f027209 */ /* 0x008fe40007810000 */
[----:B------:R-:W-:Y:S02]  /*1a610*/  LDSM.16.MT88.4 R124, [R188+0x9000] ;  /* 0x00900000bc7c783b */ /* 0x000fe40000004200 */
[C---:B------:R-:W-:Y:S01]  /*1a620*/  FSETP.NEU.FTZ.AND P0, PT, R2.reuse, -INF , PT ;  /* 0xff8000000200780b */ /* 0x040fe20003f1d000 */
[C---:B--2---:R-:W-:Y:S01]  /*1a630*/  FMUL.FTZ R118, R3.reuse, R120 ;  /* 0x0000007803767220 */ /* 0x044fe20000410000 */
[----:B------:R-:W-:Y:S01]  /*1a640*/  FADD.FTZ R120, -R2, R119 ;  /* 0x0000007702787221 */ /* 0x000fe20000010100 */
[C---:B------:R-:W-:Y:S01]  /*1a650*/  FMUL.FTZ R134, R3.reuse, R2 ;  /* 0x0000000203867220 */ /* 0x040fe20000410000 */
[C---:B------:R-:W-:Y:S02]  /*1a660*/  FMUL.FTZ R132, R3.reuse, R0 ;  /* 0x0000000003847220 */ /* 0x040fe40000410000 */
[----:B------:R-:W-:Y:S01]  /*1a670*/  FMUL.FTZ R119, R3, R120 ;  /* 0x0000007803777220 */ /* 0x000fe20000410000 */
[----:B------:R-:W1:Y:S01]  /*1a680*/  MUFU.EX2 R118, R118 ;  /* 0x0000007600767308 */ /* 0x000e620000000800 */
[----:B------:R-:W2:Y:S01]  /*1a690*/  LDSM.16.MT88.4 R120, [R190+0x9000] ;  /* 0x00900000be78783b */ /* 0x000ea20000004200 */
[----:B------:R-:W-:Y:S02]  /*1a6a0*/  FSEL R134, R134, RZ, P0 ;  /* 0x000000ff86867208 */ /* 0x000fe40000000000 */
[----:B------:R-:W-:Y:S03]  /*1a6b0*/  FSETP.NEU.FTZ.AND P0, PT, R0, -INF , PT ;  /* 0xff8000000000780b */ /* 0x000fe60003f1d000 */
[-CC-:B------:R-:W-:Y:S01]  /*1a6c0*/  FFMA.FTZ R133, R8, R3.reuse, -R134.reuse ;  /* 0x0000000308857223 */ /* 0x180fe20000010886 */
[----:B------:R-:W-:Y:S01]  /*1a6d0*/  FSEL R132, R132, RZ, P0 ;  /* 0x000000ff84847208 */ /* 0x000fe20000000000 */
[-CC-:B------:R-:W-:Y:S01]  /*1a6e0*/  FFMA.FTZ R136, R9, R3.reuse, -R134.reuse ;  /* 0x0000000309887223 */ /* 0x180fe20000010886 */
[-CC-:B------:R-:W-:Y:S01]  /*1a6f0*/  FFMA.FTZ R140, R4, R3.reuse, -R134.reuse ;  /* 0x00000003048c7223 */ /* 0x180fe20000010886 */
[-C--:B------:R-:W-:Y:S01]  /*1a700*/  FFMA.FTZ R135, R5, R3.reuse, -R134 ;  /* 0x0000000305877223 */ /* 0x080fe20000010886 */
[----:B------:R-:W3:Y:S01]  /*1a710*/  MUFU.EX2 R119, R119 ;  /* 0x0000007700777308 */ /* 0x000ee20000000800 */
[-CC-:B------:R-:W-:Y:S01]  /*1a720*/  FFMA.FTZ R138, R10, R3.reuse, -R132.reuse ;  /* 0x000000030a8a7223 */ /* 0x180fe20000010884 */
[-CC-:B------:R-:W-:Y:S01]  /*1a730*/  FFMA.FTZ R137, R11, R3.reuse, -R132.reuse ;  /* 0x000000030b897223 */ /* 0x180fe20000010884 */
[-CC-:B------:R-:W-:Y:S01]  /*1a740*/  FFMA.FTZ R141, R6, R3.reuse, -R132.reuse ;  /* 0x00000003068d7223 */ /* 0x180fe20000010884 */
[----:B------:R-:W-:Y:S01]  /*1a750*/  FFMA.FTZ R139, R7, R3, -R132 ;  /* 0x00000003078b7223 */ /* 0x000fe20000010884 */
[C---:B-1----:R-:W-:Y:S01]  /*1a760*/  FMUL.FTZ R6, R118.reuse, R114 ;  /* 0x0000007276067220 */ /* 0x042fe20000410000 */
        /* <DEDUP_REMOVED lines=11> */
[C---:B---3--:R-:W-:Y:S01]  /*1a820*/  FMUL.FTZ R4, R119.reuse, R112 ;  /* 0x0000007077047220 */ /* 0x048fe20000410000 */
[C---:B------:R-:W-:Y:S01]  /*1a830*/  FMUL.FTZ R5, R119.reuse, R113 ;  /* 0x0000007177057220 */ /* 0x040fe20000410000 */
[C---:B------:R-:W-:Y:S01]  /*1a840*/  FMUL.FTZ R8, R119.reuse, R108 ;  /* 0x0000006c77087220 */ /* 0x040fe20000410000 */
[C---:B------:R-:W-:Y:S01]  /*1a850*/  FMUL.FTZ R9, R119.reuse, R109 ;  /* 0x0000006d77097220 */ /* 0x040fe20000410000 */
[C---:B------:R-:W-:Y:S01]  /*1a860*/  FMUL.FTZ R68, R119.reuse, R68 ;  /* 0x0000004477447220 */ /* 0x040fe20000410000 */
[C---:B------:R-:W-:Y:S01]  /*1a870*/  FMUL.FTZ R69, R119.reuse, R69 ;  /* 0x0000004577457220 */ /* 0x040fe20000410000 */
[----:B------:R-:W3:Y:S03]  /*1a880*/  LDSM.16.MT88.4 R108, [R188+0xb000] ;  /* 0x00b00000bc6c783b */ /* 0x000ee60000004200 */
[----:B------:R-:W-:Y:S01]  /*1a890*/  MUFU.EX2 R141, R141 ;  /* 0x0000008d008d7308 */ /* 0x000fe20000000800 */
[C---:B------:R-:W-:Y:S01]  /*1a8a0*/  FMUL.FTZ R72, R119.reuse, R72 ;  /* 0x0000004877487220 */ /* 0x040fe20000410000 */
[C---:B------:R-:W-:Y:S01]  /*1a8b0*/  FMUL.FTZ R73, R119.reuse, R73 ;  /* 0x0000004977497220 */ /* 0x040fe20000410000 */
[C---:B------:R-:W-:Y:S01]  /*1a8c0*/  FMUL.FTZ R76, R119.reuse, R76 ;  /* 0x0000004c774c7220 */ /* 0x040fe20000410000 */
[----:B------:R-:W-:Y:S01]  /*1a8d0*/  FMUL.FTZ R77, R119, R77 ;  /* 0x0000004d774d7220 */ /* 0x000fe20000410000 */
[--C-:B------:R-:W-:Y:S01]  /*1a8e0*/  FFMA.FTZ R12, R12, R3, -R134.reuse ;  /* 0x000000030c0c7223 */ /* 0x100fe20000010886 */
[C---:B------:R-:W-:Y:S01]  /*1a8f0*/  FMUL.FTZ R82, R118.reuse, R82 ;  /* 0x0000005276527220 */ /* 0x040fe20000410000 */
[----:B------:R-:W-:Y:S03]  /*1a900*/  FMUL.FTZ R83, R118, R83 ;  /* 0x0000005376537220 */ /* 0x000fe60000410000 */
[----:B------:R-:W4:Y:S01]  /*1a910*/  MUFU.EX2 R139, R139 ;  /* 0x0000008b008b7308 */ /* 0x000f220000000800 */
[----:B-1----:R-:W-:Y:S01]  /*1a920*/  F2FP.BF16.F32.PACK_AB R112, R135, R140 ;  /* 0x0000008c8770723e */ /* 0x002fe200000010ff */
[C---:B------:R-:W-:Y:S01]  /*1a930*/  FMUL.FTZ R80, R119.reuse, R80 ;  /* 0x0000005077507220 */ /* 0x040fe20000410000 */
[----:B------:R-:W-:Y:S01]  /*1a940*/  FMUL.FTZ R81, R119, R81 ;  /* 0x0000005177517220 */ /* 0x000fe20000410000 */
[-C--:B------:R-:W-:Y:S01]  /*1a950*/  FFMA.FTZ R28, R28, R3.reuse, -R134 ;  /* 0x000000031c1c7223 */ /* 0x080fe20000010886 */
[-CC-:B------:R-:W-:Y:S01]  /*1a960*/  FFMA.FTZ R153, R30, R3.reuse, -R132.reuse ;  /* 0x000000031e997223 */ /* 0x180fe20000010884 */
[-CC-:B------:R-:W-:Y:S01]  /*1a970*/  FFMA.FTZ R152, R31, R3.reuse, -R132.reuse ;  /* 0x000000031f987223 */ /* 0x180fe20000010884 */
[-CC-:B------:R-:W-:Y:S03]  /*1a980*/  FFMA.FTZ R154, R34, R3.reuse, -R132.reuse ;  /* 0x00000003229a7223 */ /* 0x180fe60000010884 */
[----:B------:R-:W-:Y:S01]  /*1a990*/  MUFU.EX2 R133, R133 ;  /* 0x0000008500857308 */ /* 0x000fe20000000800 */
[-C--:B------:R-:W-:Y:S01]  /*1a9a0*/  FFMA.FTZ R155, R35, R3.reuse, -R132 ;  /* 0x00000003239b7223 */ /* 0x080fe20000010884 */
[-C--:B------:R-:W-:Y:S01]  /*1a9b0*/  FFMA.FTZ R156, R37, R3.reuse, -R134 ;  /* 0x00000003259c7223 */ /* 0x080fe20000010886 */
[-C--:B------:R-:W-:Y:S01]  /*1a9c0*/  FFMA.FTZ R157, R39, R3.reuse, -R132 ;  /* 0x00000003279d7223 */ /* 0x080fe20000010884 */
[-CC-:B------:R-:W-:Y:S01]  /*1a9d0*/  FFMA.FTZ R158, R40, R3.reuse, -R134.reuse ;  /* 0x00000003289e7223 */ /* 0x180fe20000010886 */
[-C--:B------:R-:W-:Y:S01]  /*1a9e0*/  FFMA.FTZ R159, R41, R3.reuse, -R134 ;  /* 0x00000003299f7223 */ /* 0x080fe20000010886 */
[-CC-:B------:R-:W-:Y:S01]  /*1a9f0*/  FFMA.FTZ R160, R42, R3.reuse, -R132.reuse ;  /* 0x000000032aa07223 */ /* 0x180fe20000010884 */
[--C-:B------:R-:W-:Y:S03]  /*1aa00*/  FFMA.FTZ R161, R43, R3, -R132.reuse ;  /* 0x000000032ba17223 */ /* 0x100fe60000010884 */
[----:B------:R-:W1:Y:S01]  /*1aa10*/  MUFU.EX2 R136, R136 ;  /* 0x0000008800887308 */ /* 0x000e620000000800 */
[----:B----4-:R-:W-:Y:S01]  /*1aa20*/  F2FP.BF16.F32.PACK_AB R113, R139, R141 ;  /* 0x0000008d8b71723e */ /* 0x010fe200000010ff */
[----:B------:R-:W-:Y:S01]  /*1aa30*/  LDSM.16.MT88.4 R40, [R190+0xe000] ;  /* 0x00e00000be28783b */ /* 0x000fe20000004200 */
[--C-:B------:R-:W-:Y:S01]  /*1aa40*/  FFMA.FTZ R144, R15, R3, -R132.reuse ;  /* 0x000000030f907223 */ /* 0x100fe20000010884 */
[----:B------:R-:W-:Y:S01]  /*1aa50*/  FMUL.FTZ R15, R118, R107 ;  /* 0x0000006b760f7220 */ /* 0x000fe20000410000 */
[----:B------:R-:W-:Y:S01]  /*1aa60*/  FFMA.FTZ R142, R14, R3, -R132 ;  /* 0x000000030e8e7223 */ /* 0x000fe20000010884 */
        /* <DEDUP_REMOVED lines=10> */
[----:B------:R-:W4:Y:S01]  /*1ab10*/  MUFU.EX2 R137, R137 ;  /* 0x0000008900897308 */ /* 0x000f220000000800 */
[----:B-1----:R-:W-:Y:S01]  /*1ab20*/  F2FP.BF16.F32.PACK_AB R114, R136, R133 ;  /* 0x000000858872723e */ /* 0x002fe200000010ff */
[C---:B------:R-:W-:Y:S01]  /*1ab30*/  FMUL.FTZ R94, R118.reuse, R94 ;  /* 0x0000005e765e7220 */ /* 0x040fe20000410000 */
[C---:B------:R-:W-:Y:S01]  /*1ab40*/  FMUL.FTZ R95, R118.reuse, R95 ;  /* 0x0000005f765f7220 */ /* 0x040fe20000410000 */
[C---:B------:R-:W-:Y:S01]  /*1ab50*/  FMUL.FTZ R92, R119.reuse, R92 ;  /* 0x0000005c775c7220 */ /* 0x040fe20000410000 */
[C---:B------:R-:W-:Y:S01]  /*1ab60*/  FMUL.FTZ R93, R119.reuse, R93 ;  /* 0x0000005d775d7220 */ /* 0x040fe20000410000 */
[C---:B------:R-:W-:Y:S01]  /*1ab70*/  FMUL.FTZ R98, R118.reuse, R98 ;  /* 0x0000006276627220 */ /* 0x040fe20000410000 */
[----:B------:R-:W-:Y:S01]  /*1ab80*/  FMUL.FTZ R99, R118, R99 ;  /* 0x0000006376637220 */ /* 0x000fe20000410000 */
[C---:B------:R-:W-:Y:S01]  /*1ab90*/  FMUL.FTZ R96, R119.reuse, R96 ;  /* 0x0000006077607220 */ /* 0x040fe20000410000 */
[----:B------:R-:W-:Y:S01]  /*1aba0*/  FMUL.FTZ R97, R119, R97 ;  /* 0x0000006177617220 */ /* 0x000fe20000410000 */
[-C--:B------:R-:W-:Y:S01]  /*1abb0*/  FFMA.FTZ R147, R21, R3.reuse, -R134 ;  /* 0x0000000315937223 */ /* 0x080fe20000010886 */
[-CC-:B------:R-:W-:Y:S01]  /*1abc0*/  FFMA.FTZ R150, R22, R3.reuse, -R132.reuse ;  /* 0x0000000316967223 */ /* 0x180fe20000010884 */
[-C--:B------:R-:W-:Y:S01]  /*1abd0*/  FFMA.FTZ R151, R23, R3.reuse, -R132 ;  /* 0x0000000317977223 */ /* 0x080fe20000010884 */
[----:B------:R-:W-:Y:S01]  /*1abe0*/  MUFU.EX2 R153, R153 ;  /* 0x0000009900997308 */ /* 0x000fe20000000800 */
[-C--:B------:R-:W-:Y:S01]  /*1abf0*/  FFMA.FTZ R143, R16, R3.reuse, -R134 ;  /* 0x00000003108f7223 */ /* 0x080fe20000010886 */
[----:B------:R-:W-:Y:S01]  /*1ac00*/  FMUL.FTZ R16, R119, R100 ;  /* 0x0000006477107220 */ /* 0x000fe20000410000 */
[----:B------:R-:W-:Y:S01]  /*1ac10*/  FFMA.FTZ R145, R19, R3, -R132 ;  /* 0x0000000313917223 */ /* 0x000fe20000010884 */
[----:B----4-:R-:W-:Y:S01]  /*1ac20*/  F2FP.BF16.F32.PACK_AB R115, R137, R138 ;  /* 0x0000008a8973723e */ /* 0x010fe200000010ff */
[C---:B------:R-:W-:Y:S01]  /*1ac30*/  FMUL.FTZ R19, R118.reuse, R103 ;  /* 0x0000006776137220 */ /* 0x040fe20000410000 */
[----:B------:R-:W-:Y:S01]  /*1ac40*/  FFMA.FTZ R146, R17, R3, -R134 ;  /* 0x0000000311927223 */ /* 0x000fe20000010886 */
[C---:B------:R-:W-:Y:S03]  /*1ac50*/  FMUL.FTZ R17, R119.reuse, R101 ;  /* 0x0000006577117220 */ /* 0x040fe60000410000 */
[----:B------:R-:W-:Y:S01]  /*1ac60*/  MUFU.EX2 R143, R143 ;  /* 0x0000008f008f7308 */ /* 0x000fe20000000800 */
[----:B------:R-:W-:Y:S01]  /*1ac70*/  FFMA.FTZ R141, R118, R213, R141 ;  /* 0x000000d5768d7223 */ /* 0x000fe2000001008d */
[----:B------:R-:W-:Y:S01]  /*1ac80*/  FFMA.FTZ R140, R119, R214, R140 ;  /* 0x000000d6778c7223 */ /* 0x000fe2000001008c */
[C---:B--2---:R-:W-:Y:S07]  /*1ac90*/  HMMA.16816.F32.BF16 R4, R112.reuse, R120, R4 ;  /* 0x000000787004723c */ /* 0x044fee0000041804 */
[----:B------:R-:W-:Y:S01]  /*1aca0*/  MUFU.EX2 R145, R145 ;  /* 0x0000009100917308 */ /* 0x000fe20000000800 */
[C---:B------:R-:W-:Y:S01]  /*1acb0*/  HMMA.16816.F32.BF16 R8, R112.reuse, R122, R8 ;  /* 0x0000007a7008723c */ /* 0x040fe20000041808 */
[----:B------:R-:W1:Y:S02]  /*1acc0*/  LDSM.16.MT88.4 R120, [R190+0xd000] ;  /* 0x00d00000be78783b */ /* 0x000e640000004200 */
[----:B------:R-:W-:Y:S01]  /*1acd0*/  ISETP.GT.AND P0, PT, R209, R198, PT ;  /* 0x000000c6d100720c */ /* 0x000fe20003f04270 */
[----:B------:R-:W-:Y:S02]  /*1ace0*/  FADD.FTZ R141, R139, R141 ;  /* 0x0000008d8b8d7221 */ /* 0x000fe40000010000 */
[C---:B------:R-:W-:Y:S03]  /*1acf0*/  HMMA.16816.F32.BF16 R68, R112.reuse, R124, R68 ;  /* 0x0000007c7044723c */ /* 0x040fe60000041844 */
[----:B------:R-:W-:Y:S02]  /*1ad00*/  MUFU.EX2 R147, R147 ;  /* 0x0000009300937308 */ /* 0x000fe40000000800 */
[----:B------:R-:W-:Y:S01]  /*1ad10*/  FADD.FTZ R138, R138, R141 ;  /* 0x0000008d8a8a7221 */ /* 0x000fe20000010000 */
[C---:B------:R-:W-:Y:S01]  /*1ad20*/  HMMA.16816.F32.BF16 R72, R112.reuse, R126, R72 ;  /* 0x0000007e7048723c */ /* 0x040fe20000041848 */
[----:B------:R-:W2:Y:S06]  /*1ad30*/  LDSM.16.MT88.4 R124, [R188+0xd000] ;  /* 0x00d00000bc7c783b */ /* 0x000eac0000004200 */
[----:B------:R-:W-:Y:S01]  /*1ad40*/  MUFU.EX2 R150, R150 ;  /* 0x0000009600967308 */ /* 0x000fe20000000800 */
[----:B------:R-:W-:Y:S01]  /*1ad50*/  FADD.FTZ R137, R137, R138 ;  /* 0x0000008a89897221 */ /* 0x000fe20000010000 */
[C---:B------:R-:W-:Y:S08]  /*1ad60*/  HMMA.16816.F32.BF16 R76, R112.reuse, R128, R76 ;  /* 0x00000080704c723c */ /* 0x040ff0000004184c */
[----:B------:R4:W-:Y:S01]  /*1ad70*/  MUFU.EX2 R129, R12 ;  /* 0x0000000c00817308 */ /* 0x0009e20000000800 */
[C---:B------:R-:W-:Y:S03]  /*1ad80*/  HMMA.16816.F32.BF16 R80, R112.reuse, R130, R80 ;  /* 0x000000827050723c */ /* 0x040fe60000041850 */
[----:B------:R-:W-:Y:S01]  /*1ad90*/  FFMA.FTZ R128, R13, R3, -R134 ;  /* 0x000000030d807223 */ /* 0x000fe20000010886 */
[----:B------:R-:W-:Y:S05]  /*1ada0*/  FMUL.FTZ R13, R119, R105 ;  /* 0x00000069770d7220 */ /* 0x000fea0000410000 */
[----:B------:R5:W-:Y:S02]  /*1adb0*/  MUFU.EX2 R131, R144 ;  /* 0x0000009000837308 */ /* 0x000be40000000800 */
[----:B------:R-:W-:Y:S04]  /*1adc0*/  FADD.FTZ R140, R135, R140 ;  /* 0x0000008c878c7221 */ /* 0x000fe80000010000 */
[----:B------:R-:W-:Y:S04]  /*1add0*/  FADD.FTZ R133, R133, R140 ;  /* 0x0000008c85857221 */ /* 0x000fe80000010000 */
[----:B------:R-:W1:Y:S01]  /*1ade0*/  MUFU.EX2 R130, R142 ;  /* 0x0000008e00827308 */ /* 0x000e620000000800 */
[----:B----4-:R-:W-:Y:S01]  /*1adf0*/  FMUL.FTZ R12, R119, R104 ;  /* 0x00000068770c7220 */ /* 0x010fe20000410000 */
[----:B------:R-:W-:Y:S01]  /*1ae00*/  FADD.FTZ R136, R136, R133 ;  /* 0x0000008588887221 */ /* 0x000fe20000010000 */
[----:B------:R-:W4:Y:S01]  /*1ae10*/  LDSM.16.MT88.4 R104, [R190+0x9400] ;  /* 0x00940000be68783b */ /* 0x000f220000004200 */
[----:B------:R-:W-:Y:S04]  /*1ae20*/  MOV R119, R2 ;  /* 0x0000000200777202 */ /* 0x000fe80000000f00 */
[C---:B---3--:R-:W-:Y:S02]  /*1ae30*/  HMMA.16816.F32.BF16 R12, R112.reuse, R108, R12 ;  /* 0x0000006c700c723c */ /* 0x048fe4000004180c */
[----:B------:R-:W3:Y:S01]  /*1ae40*/  MUFU.EX2 R128, R128 ;  /* 0x0000008000807308 */ /* 0x000ee20000000800 */
[----:B-----5:R-:W-:Y:S01]  /*1ae50*/  FFMA.FTZ R144, R18, R3, -R132 ;  /* 0x0000000312907223 */ /* 0x020fe20000010884 */
[----:B------:R-:W-:Y:S02]  /*1ae60*/  FMUL.FTZ R18, R118, R102 ;  /* 0x0000006676127220 */ /* 0x000fe40000410000 */
[C---:B------:R-:W-:Y:S01]  /*1ae70*/  HMMA.16816.F32.BF16 R84, R112.reuse, R110, R84 ;  /* 0x0000006e7054723c */ /* 0x040fe20000041854 */
[----:B------:R-:W5:Y:S05]  /*1ae80*/  LDSM.16.MT88.4 R108, [R188+0x9400] ;  /* 0x00940000bc6c783b */ /* 0x000f6a0000004200 */
[----:B------:R-:W2:Y:S01]  /*1ae90*/  MUFU.EX2 R142, R146 ;  /* 0x00000092008e7308 */ /* 0x000ea20000000800 */
[----:B-1----:R-:W-:Y:S01]  /*1aea0*/  F2FP.BF16.F32.PACK_AB R101, R131, R130 ;  /* 0x000000828365723e */ /* 0x002fe200000010ff */
[C---:B------:R-:W-:Y:S08]  /*1aeb0*/  HMMA.16816.F32.BF16 R88, R112.reuse, R120, R88 ;  /* 0x000000787058723c */ /* 0x040ff00000041858 */
[----:B------:R-:W1:Y:S01]  /*1aec0*/  MUFU.EX2 R144, R144 ;  /* 0x0000009000907308 */ /* 0x000e620000000800 */
[C---:B------:R-:W-:Y:S01]  /*1aed0*/  HMMA.16816.F32.BF16 R16, R112.reuse, R122, R16 ;  /* 0x0000007a7010723c */ /* 0x040fe20000041810 */
[----:B------:R-:W5:Y:S02]  /*1aee0*/  LDSM.16.MT88.4 R120, [R190+0xb400] ;  /* 0x00b40000be78783b */ /* 0x000f640000004200 */
[----:B---3--:R-:W-:Y:S03]  /*1aef0*/  F2FP.BF16.F32.PACK_AB R100, R128, R129 ;  /* 0x000000818064723e */ /* 0x008fe600000010ff */
[C---:B--2---:R-:W-:Y:S03]  /*1af00*/  HMMA.16816.F32.BF16 R92, R112.reuse, R124, R92 ;  /* 0x0000007c705c723c */ /* 0x044fe6000004185c */
[----:B------:R-:W2:Y:S02]  /*1af10*/  MUFU.EX2 R151, R151 ;  /* 0x0000009700977308 */ /* 0x000ea40000000800 */
[----:B------:R-:W-:Y:S01]  /*1af20*/  F2FP.BF16.F32.PACK_AB R102, R142, R143 ;  /* 0x0000008f8e66723e */ /* 0x000fe200000010ff */
[----:B------:R-:W-:Y:S01]  /*1af30*/  HMMA.16816.F32.BF16 R96, R112, R126, R96 ;  /* 0x0000007e7060723c */ /* 0x000fe20000041860 */
[----:B------:R-:W3:Y:S06]  /*1af40*/  LDSM.16.MT88.4 R112, [R188+0xb400] ;  /* 0x00b40000bc70783b */ /* 0x000eec0000004200 */
[----:B------:R-:W-:Y:S01]  /*1af50*/  MUFU.EX2 R152, R152 ;  /* 0x0000009800987308 */ /* 0x000fe20000000800 */
[----:B-1----:R-:W-:Y:S03]  /*1af60*/  F2FP.BF16.F32.PACK_AB R103, R145, R144 ;  /* 0x000000909167723e */ /* 0x002fe600000010ff */
[-C--:B------:R-:W-:Y:S01]  /*1af70*/  FFMA.FTZ R146, R20, R3.reuse, -R134 ;  /* 0x0000000314927223 */ /* 0x080fe20000010886 */
[----:B------:R-:W-:Y:S01]  /*1af80*/  FADD.FTZ R130, R130, R137 ;  /* 0x0000008982827221 */ /* 0x000fe20000010000 */
[----:B------:R-:W-:Y:S01]  /*1af90*/  FADD.FTZ R129, R129, R136 ;  /* 0x0000008881817221 */ /* 0x000fe20000010000 */
[----:B------:R-:W-:Y:S03]  /*1afa0*/  LDSM.16.MT88.4 R124, [R188+0xd400] ;  /* 0x00d40000bc7c783b */ /* 0x000fe60000004200 */
[----:B------:R-:W-:Y:S01]  /*1afb0*/  MUFU.EX2 R154, R154 ;  /* 0x0000009a009a7308 */ /* 0x000fe20000000800 */
[C---:B----4-:R-:W-:Y:S05]  /*1afc0*/  HMMA.16816.F32.BF16 R4, R100.reuse, R104, R4 ;  /* 0x000000686404723c */ /* 0x050fea0000041804 */
[----:B--2---:R-:W-:Y:S01]  /*1afd0*/  F2FP.BF16.F32.PACK_AB R21, R151, R150 ;  /* 0x000000969715723e */ /* 0x004fe200000010ff */
[C---:B------:R-:W-:Y:S01]  /*1afe0*/  HMMA.16816.F32.BF16 R8, R100.reuse, R106, R8 ;  /* 0x0000006a6408723c */ /* 0x040fe20000041808 */
[----:B------:R-:W1:Y:S02]  /*1aff0*/  LDSM.16.MT88.4 R104, [R190+0xd400] ;  /* 0x00d40000be68783b */ /* 0x000e640000004200 */
[----:B------:R-:W2:Y:S02]  /*1b000*/  MUFU.EX2 R146, R146 ;  /* 0x0000009200927308 */ /* 0x000ea40000000800 */
[----:B------:R-:W-:Y:S01]  /*1b010*/  FADD.FTZ R131, R131, R130 ;  /* 0x0000008283837221 */ /* 0x000fe20000010000 */
[C---:B-----5:R-:W-:Y:S07]  /*1b020*/  HMMA.16816.F32.BF16 R68, R100.reuse, R108, R68 ;  /* 0x0000006c6444723c */ /* 0x060fee0000041844 */
[----:B------:R-:W-:Y:S01]  /*1b030*/  MUFU.EX2 R155, R155 ;  /* 0x0000009b009b7308 */ /* 0x000fe20000000800 */
[----:B------:R-:W-:Y:S01]  /*1b040*/  FADD.FTZ R144, R144, R131 ;  /* 0x0000008390907221 */ /* 0x000fe20000010000 */
[C---:B------:R-:W-:Y:S01]  /*1b050*/  HMMA.16816.F32.BF16 R72, R100.reuse, R110, R72 ;  /* 0x0000006e6448723c */ /* 0x040fe20000041848 */
[----:B------:R-:W4:Y:S02]  /*1b060*/  LDSM.16.MT88.4 R108, [R190+0x9800] ;  /* 0x00980000be6c783b */ /* 0x000f240000004200 */
[----:B------:R-:W-:Y:S03]  /*1b070*/  FADD.FTZ R145, R145, R144 ;  /* 0x0000009091917221 */ /* 0x000fe60000010000 */
[C---:B------:R-:W-:Y:S02]  /*1b080*/  HMMA.16816.F32.BF16 R76, R100.reuse, R120, R76 ;  /* 0x00000078644c723c */ /* 0x040fe4000004184c */
[----:B------:R-:W-:Y:S03]  /*1b090*/  MUFU.EX2 R156, R156 ;  /* 0x0000009c009c7308 */ /* 0x000fe60000000800 */
[----:B--2---:R-:W-:Y:S01]  /*1b0a0*/  F2FP.BF16.F32.PACK_AB R20, R147, R146 ;  /* 0x000000929314723e */ /* 0x004fe200000010ff */
[C---:B------:R-:W-:Y:S06]  /*1b0b0*/  HMMA.16816.F32.BF16 R80, R100.reuse, R122, R80 ;  /* 0x0000007a6450723c */ /* 0x040fec0000041850 */
[----:B------:R-:W-:Y:S01]  /*1b0c0*/  MUFU.EX2 R157, R157 ;  /* 0x0000009d009d7308 */ /* 0x000fe20000000800 */
[-CC-:B------:R-:W-:Y:S01]  /*1b0d0*/  FFMA.FTZ R121, R24, R3.reuse, -R134.reuse ;  /* 0x0000000318797223 */ /* 0x180fe20000010886 */
[C---:B---3--:R-:W-:Y:S03]  /*1b0e0*/  HMMA.16816.F32.BF16 R12, R100.reuse, R112, R12 ;  /* 0x00000070640c723c */ /* 0x048fe6000004180c */
[-C--:B------:R-:W-:Y:S03]  /*1b0f0*/  FFMA.FTZ R120, R25, R3.reuse, -R134 ;  /* 0x0000000319787223 */ /* 0x080fe60000010886 */
[C---:B------:R-:W-:Y:S01]  /*1b100*/  HMMA.16816.F32.BF16 R84, R100.reuse, R114, R84 ;  /* 0x000000726454723c */ /* 0x040fe20000041854 */
[----:B------:R-:W-:Y:S01]  /*1b110*/  LDSM.16.MT88.4 R112, [R190+0xd800] ;  /* 0x00d80000be70783b */ /* 0x000fe20000004200 */
[----:B------:R-:W-:Y:S03]  /*1b120*/  MUFU.EX2 R121, R121 ;  /* 0x0000007900797308 */ /* 0x000fe60000000800 */
[-CC-:B------:R-:W-:Y:S01]  /*1b130*/  FFMA.FTZ R122, R26, R3.reuse, -R132.reuse ;  /* 0x000000031a7a7223 */ /* 0x180fe20000010884 */
[C---:B-1----:R-:W-:Y:S06]  /*1b140*/  HMMA.16816.F32.BF16 R88, R100.reuse, R104, R88 ;  /* 0x000000686458723c */ /* 0x042fec0000041858 */
[----:B------:R-:W1:Y:S01]  /*1b150*/  MUFU.EX2 R120, R120 ;  /* 0x0000007800787308 */ /* 0x000e620000000800 */
[----:B------:R-:W-:Y:S01]  /*1b160*/  FFMA.FTZ R123, R27, R3, -R132 ;  /* 0x000000031b7b7223 */ /* 0x000fe20000010884 */
[C---:B------:R-:W-:Y:S01]  /*1b170*/  HMMA.16816.F32.BF16 R16, R100.reuse, R106, R16 ;  /* 0x0000006a6410723c */ /* 0x040fe20000041810 */
[----:B------:R-:W2:Y:S02]  /*1b180*/  LDSM.16.MT88.4 R24, [R188+0x9800] ;  /* 0x00980000bc18783b */ /* 0x000ea40000004200 */
[----:B------:R-:W-:Y:S03]  /*1b190*/  FADD.FTZ R150, R150, R145 ;  /* 0x0000009196967221 */ /* 0x000fe60000010000 */
[C---:B------:R-:W-:Y:S02]  /*1b1a0*/  HMMA.16816.F32.BF16 R92, R100.reuse, R124, R92 ;  /* 0x0000007c645c723c */ /* 0x040fe4000004185c */
[----:B------:R-:W-:Y:S01]  /*1b1b0*/  MUFU.EX2 R122, R122 ;  /* 0x0000007a007a7308 */ /* 0x000fe20000000800 */
[----:B------:R-:W3:Y:S02]  /*1b1c0*/  LDSM.16.MT88.4 R104, [R190+0xb800] ;  /* 0x00b80000be68783b */ /* 0x000ee40000004200 */
[----:B------:R-:W-:Y:S01]  /*1b1d0*/  FADD.FTZ R151, R151, R150 ;  /* 0x0000009697977221 */ /* 0x000fe20000010000 */
[----:B------:R-:W-:Y:S06]  /*1b1e0*/  HMMA.16816.F32.BF16 R96, R100, R126, R96 ;  /* 0x0000007e6460723c */ /* 0x000fec0000041860 */
[----:B------:R-:W5:Y:S01]  /*1b1f0*/  MUFU.EX2 R123, R123 ;  /* 0x0000007b007b7308 */ /* 0x000f620000000800 */
[----:B-1----:R-:W-:Y:S01]  /*1b200*/  F2FP.BF16.F32.PACK_AB R22, R120, R121 ;  /* 0x000000797816723e */ /* 0x002fe200000010ff */
[----:B------:R-:W1:Y:S03]  /*1b210*/  LDSM.16.MT88.4 R100, [R188+0xb800] ;  /* 0x00b80000bc64783b */ /* 0x000e660000004200 */
[-CC-:B------:R-:W-:Y:S01]  /*1b220*/  FFMA.FTZ R124, R29, R3.reuse, -R134.reuse ;  /* 0x000000031d7c7223 */ /* 0x180fe20000010886 */
[-CC-:B------:R-:W-:Y:S04]  /*1b230*/  FFMA.FTZ R126, R32, R3.reuse, -R134.reuse ;  /* 0x00000003207e7223 */ /* 0x180fe80000010886 */
[----:B------:R2:W-:Y:S01]  /*1b240*/  MUFU.EX2 R127, R28 ;  /* 0x0000001c007f7308 */ /* 0x0005e20000000800 */
[----:B------:R-:W-:Y:S01]  /*1b250*/  FFMA.FTZ R125, R33, R3, -R134 ;  /* 0x00000003217d7223 */ /* 0x000fe20000010886 */
[----:B------:R-:W-:Y:S01]  /*1b260*/  FADD.FTZ R128, R128, R129 ;  /* 0x0000008180807221 */ /* 0x000fe20000010000 */
[----:B------:R-:W-:Y:S03]  /*1b270*/  LDSM.16.MT88.4 R32, [R188+0x9c00] ;  /* 0x009c0000bc20783b */ /* 0x000fe60000004200 */
[----:B------:R-:W-:Y:S04]  /*1b280*/  FADD.FTZ R143, R143, R128 ;  /* 0x000000808f8f7221 */ /* 0x000fe80000010000 */
[----:B------:R-:W3:Y:S01]  /*1b290*/  MUFU.EX2 R124, R124 ;  /* 0x0000007c007c7308 */ /* 0x000ee20000000800 */
[----:B-----5:R-:W-:Y:S01]  /*1b2a0*/  F2FP.BF16.F32.PACK_AB R23, R123, R122 ;  /* 0x0000007a7b17723e */ /* 0x020fe200000010ff */
[----:B------:R-:W-:Y:S04]  /*1b2b0*/  FADD.FTZ R143, R142, R143 ;  /* 0x0000008f8e8f7221 */ /* 0x000fe80000010000 */
[----:B------:R-:W-:Y:S02]  /*1b2c0*/  FADD.FTZ R146, R146, R143 ;  /* 0x0000008f92927221 */ /* 0x000fe40000010000 */
[C---:B----4-:R-:W-:Y:S01]  /*1b2d0*/  HMMA.16816.F32.BF16 R4, R20.reuse, R108, R4 ;  /* 0x0000006c1404723c */ /* 0x050fe20000041804 */
[----:B--2---:R-:W2:Y:S01]  /*1b2e0*/  LDSM.16.MT88.4 R28, [R188+0xd800] ;  /* 0x00d80000bc1c783b */ /* 0x004ea20000004200 */
[----:B------:R-:W-:Y:S03]  /*1b2f0*/  MUFU.EX2 R126, R126 ;  /* 0x0000007e007e7308 */ /* 0x000fe60000000800 */
[----:B------:R-:W-:Y:S01]  /*1b300*/  FADD.FTZ R146, R147, R146 ;  /* 0x0000009293927221 */ /* 0x000fe20000010000 */
[C---:B------:R-:W-:Y:S03]  /*1b310*/  HMMA.16816.F32.BF16 R8, R20.reuse, R110, R8 ;  /* 0x0000006e1408723c */ /* 0x040fe60000041808 */
[----:B------:R-:W4:Y:S03]  /*1b320*/  LDSM.16.MT88.4 R108, [R190+0x9c00] ;  /* 0x009c0000be6c783b */ /* 0x000f260000004200 */
[----:B------:R-:W5:Y:S01]  /*1b330*/  MUFU.EX2 R125, R125 ;  /* 0x0000007d007d7308 */ /* 0x000f620000000800 */
[----:B------:R-:W-:Y:S01]  /*1b340*/  FADD.FTZ R121, R121, R146 ;  /* 0x0000009279797221 */ /* 0x000fe20000010000 */
[C---:B------:R-:W-:Y:S03]  /*1b350*/  HMMA.16816.F32.BF16 R68, R20.reuse, R24, R68 ;  /* 0x000000181444723c */ /* 0x040fe60000041844 */
[----:B------:R-:W-:Y:S03]  /*1b360*/  FADD.FTZ R120, R120, R121 ;  /* 0x0000007978787221 */ /* 0x000fe60000010000 */
[C---:B------:R-:W-:Y:S02]  /*1b370*/  HMMA.16816.F32.BF16 R72, R20.reuse, R26, R72 ;  /* 0x0000001a1448723c */ /* 0x040fe40000041848 */
[----:B------:R-:W-:Y:S03]  /*1b380*/  MUFU.EX2 R158, R158 ;  /* 0x0000009e009e7308 */ /* 0x000fe60000000800 */
[----:B---3--:R-:W-:Y:S01]  /*1b390*/  F2FP.BF16.F32.PACK_AB R24, R124, R127 ;  /* 0x0000007f7c18723e */ /* 0x008fe200000010ff */
[C---:B------:R-:W-:Y:S06]  /*1b3a0*/  HMMA.16816.F32.BF16 R76, R20.reuse, R104, R76 ;  /* 0x00000068144c723c */ /* 0x040fec000004184c */
[----:B------:R-:W-:Y:S01]  /*1b3b0*/  MUFU.EX2 R159, R159 ;  /* 0x0000009f009f7308 */ /* 0x000fe20000000800 */
[----:B------:R-:W-:Y:S01]  /*1b3c0*/  F2FP.BF16.F32.PACK_AB R25, R152, R153 ;  /* 0x000000999819723e */ /* 0x000fe200000010ff */
[C---:B------:R-:W-:Y:S01]  /*1b3d0*/  HMMA.16816.F32.BF16 R80, R20.reuse, R106, R80 ;  /* 0x0000006a1450723c */ /* 0x040fe20000041850 */
[----:B------:R-:W-:Y:S02]  /*1b3e0*/  LDSM.16.MT88.4 R104, [R188+0xdc00] ;  /* 0x00dc0000bc68783b */ /* 0x000fe40000004200 */
[----:B-----5:R-:W-:Y:S03]  /*1b3f0*/  F2FP.BF16.F32.PACK_AB R26, R125, R126 ;  /* 0x0000007e7d1a723e */ /* 0x020fe600000010ff */
[C---:B-1----:R-:W-:Y:S02]  /*1b400*/  HMMA.16816.F32.BF16 R12, R20.reuse, R100, R12 ;  /* 0x00000064140c723c */ /* 0x042fe4000004180c */
[----:B------:R-:W-:Y:S03]  /*1b410*/  MUFU.EX2 R160, R160 ;  /* 0x000000a000a07308 */ /* 0x000fe60000000800 */
[----:B------:R-:W-:Y:S01]  /*1b420*/  F2FP.BF16.F32.PACK_AB R27, R155, R154 ;  /* 0x0000009a9b1b723e */ /* 0x000fe200000010ff */
[C---:B------:R-:W-:Y:S01]  /*1b430*/  HMMA.16816.F32.BF16 R84, R20.reuse, R102, R84 ;  /* 0x000000661454723c */ /* 0x040fe20000041854 */
[----:B------:R-:W1:Y:S05]  /*1b440*/  LDSM.16.MT88.4 R100, [R190+0xbc00] ;  /* 0x00bc0000be64783b */ /* 0x000e6a0000004200 */
[----:B------:R-:W-:Y:S01]  /*1b450*/  MUFU.EX2 R161, R161 ;  /* 0x000000a100a17308 */ /* 0x000fe20000000800 */
[----:B------:R-:W-:Y:S01]  /*1b460*/  FADD.FTZ R127, R127, R120 ;  /* 0x000000787f7f7221 */ /* 0x000fe20000010000 */
[C---:B------:R-:W-:Y:S03]  /*1b470*/  HMMA.16816.F32.BF16 R88, R20.reuse, R112, R88 ;  /* 0x000000701458723c */ /* 0x040fe60000041858 */
[----:B------:R-:W-:Y:S03]  /*1b480*/  FADD.FTZ R127, R124, R127 ;  /* 0x0000007f7c7f7221 */ /* 0x000fe60000010000 */
[C---:B------:R-:W-:Y:S05]  /*1b490*/  HMMA.16816.F32.BF16 R16, R20.reuse, R114, R16 ;  /* 0x000000721410723c */ /* 0x040fea0000041810 */
[-C--:B------:R-:W-:Y:S01]  /*1b4a0*/  FFMA.FTZ R113, R36, R3.reuse, -R134 ;  /* 0x0000000324717223 */ /* 0x080fe20000010886 */
[C---:B--2---:R-:W-:Y:S05]  /*1b4b0*/  HMMA.16816.F32.BF16 R92, R20.reuse, R28, R92 ;  /* 0x0000001c145c723c */ /* 0x044fea000004185c */
[----:B------:R-:W-:Y:S01]  /*1b4c0*/  FFMA.FTZ R112, R38, R3, -R132 ;  /* 0x0000000326707223 */ /* 0x000fe20000010884 */
[----:B------:R-:W-:Y:S01]  /*1b4d0*/  HMMA.16816.F32.BF16 R96, R20, R30, R96 ;  /* 0x0000001e1460723c */ /* 0x000fe20000041860 */
[----:B------:R-:W2:Y:S01]  /*1b4e0*/  LDSM.16.MT88.4 R20, [R188+0xbc00] ;  /* 0x00bc0000bc14783b */ /* 0x000ea20000004200 */
[----:B------:R-:W3:Y:S03]  /*1b4f0*/  MUFU.EX2 R113, R113 ;  /* 0x0000007100717308 */ /* 0x000ee60000000800 */
[----:B------:R-:W-:Y:S01]  /*1b500*/  FADD.FTZ R126, R126, R127 ;  /* 0x0000007f7e7e7221 */ /* 0x000fe20000010000 */
[C---:B----4-:R-:W-:Y:S03]  /*1b510*/  HMMA.16816.F32.BF16 R4, R24.reuse, R108, R4 ;  /* 0x0000006c1804723c */ /* 0x050fe60000041804 */
[----:B------:R-:W4:Y:S03]  /*1b520*/  LDSM.16.MT88.4 R28, [R190+0xdc00] ;  /* 0x00dc0000be1c783b */ /* 0x000f260000004200 */
[----:B------:R-:W5:Y:S01]  /*1b530*/  MUFU.EX2 R112, R112 ;  /* 0x0000007000707308 */ /* 0x000f620000000800 */
[----:B------:R-:W-:Y:S01]  /*1b540*/  FADD.FTZ R126, R125, R126 ;  /* 0x0000007e7d7e7221 */ /* 0x000fe20000010000 */
[C---:B------:R-:W-:Y:S03]  /*1b550*/  HMMA.16816.F32.BF16 R8, R24.reuse, R110, R8 ;  /* 0x0000006e1808723c */ /* 0x040fe60000041808 */
[----:B------:R-:W-:Y:S03]  /*1b560*/  LDSM.16.MT88.4 R36, [R188+0xa000] ;  /* 0x00a00000bc24783b */ /* 0x000fe60000004200 */
[C---:B------:R-:W-:Y:S05]  /*1b570*/  HMMA.16816.F32.BF16 R68, R24.reuse, R32, R68 ;  /* 0x000000201844723c */ /* 0x040fea0000041844 */
[----:B------:R-:W-:Y:S01]  /*1b580*/  MOV R121, R0 ;  /* 0x0000000000797202 */ /* 0x000fe20000000f00 */
[C---:B------:R-:W-:Y:S01]  /*1b590*/  HMMA.16816.F32.BF16 R72, R24.reuse, R34, R72 ;  /* 0x000000221848723c */ /* 0x040fe20000041848 */
[----:B------:R-:W5:Y:S05]  /*1b5a0*/  LDSM.16.MT88.4 R32, [R190+0xa000] ;  /* 0x00a00000be20783b */ /* 0x000f6a0000004200 */
[C---:B-1----:R-:W-:Y:S03]  /*1b5b0*/  HMMA.16816.F32.BF16 R76, R24.reuse, R100, R76 ;  /* 0x00000064184c723c */ /* 0x042fe6000004184c */
[----:B------:R-:W-:Y:S03]  /*1b5c0*/  LDSM.16.MT88.4 R108, [R190+0xac00] ;  /* 0x00ac0000be6c783b */ /* 0x000fe60000004200 */
[C---:B------:R-:W-:Y:S05]  /*1b5d0*/  HMMA.16816.F32.BF16 R80, R24.reuse, R102, R80 ;  /* 0x000000661850723c */ /* 0x040fea0000041850 */
[----:B------:R-:W-:Y:S01]  /*1b5e0*/  LDSM.16.MT88.4 R100, [R190+0xec00] ;  /* 0x00ec0000be64783b */ /* 0x000fe20000004200 */
[C---:B--2---:R-:W-:Y:S06]  /*1b5f0*/  HMMA.16816.F32.BF16 R12, R24.reuse, R20, R12 ;  /* 0x00000014180c723c */ /* 0x044fec000004180c */
[C---:B------:R-:W-:Y:S05]  /*1b600*/  HMMA.16816.F32.BF16 R84, R24.reuse, R22, R84 ;  /* 0x000000161854723c */ /* 0x040fea0000041854 */
[----:B---3--:R-:W-:Y:S01]  /*1b610*/  F2FP.BF16.F32.PACK_AB R20, R156, R113 ;  /* 0x000000719c14723e */ /* 0x008fe200000010ff */
[C---:B----4-:R-:W-:Y:S05]  /*1b620*/  HMMA.16816.F32.BF16 R88, R24.reuse, R28, R88 ;  /* 0x0000001c1858723c */ /* 0x050fea0000041858 */
[----:B-----5:R-:W-:Y:S01]  /*1b630*/  F2FP.BF16.F32.PACK_AB R21, R157, R112 ;  /* 0x000000709d15723e */ /* 0x020fe200000010ff */
[C---:B------:R-:W-:Y:S01]  /*1b640*/  HMMA.16816.F32.BF16 R16, R24.reuse, R30, R16 ;  /* 0x0000001e1810723c */ /* 0x040fe20000041810 */
[----:B------:R-:W1:Y:S04]  /*1b650*/  LDSM.16.MT88.4 R28, [R190+0xc000] ;  /* 0x00c00000be1c783b */ /* 0x000e680000004200 */
[----:B------:R-:W-:Y:S01]  /*1b660*/  F2FP.BF16.F32.PACK_AB R22, R159, R158 ;  /* 0x0000009e9f16723e */ /* 0x000fe200000010ff */
[C---:B------:R-:W-:Y:S05]  /*1b670*/  HMMA.16816.F32.BF16 R92, R24.reuse, R104, R92 ;  /* 0x00000068185c723c */ /* 0x040fea000004185c */
[----:B------:R-:W-:Y:S01]  /*1b680*/  F2FP.BF16.F32.PACK_AB R23, R161, R160 ;  /* 0x000000a0a117723e */ /* 0x000fe200000010ff */
[----:B------:R-:W-:Y:S01]  /*1b690*/  HMMA.16816.F32.BF16 R96, R24, R106, R96 ;  /* 0x0000006a1860723c */ /* 0x000fe20000041860 */
[----:B------:R-:W2:Y:S04]  /*1b6a0*/  LDSM.16.MT88.4 R24, [R188+0xc000] ;  /* 0x00c00000bc18783b */ /* 0x000ea80000004200 */
[-CC-:B------:R-:W-:Y:S01]  /*1b6b0*/  FFMA.FTZ R105, R44, R3.reuse, -R134.reuse ;  /* 0x000000032c697223 */ /* 0x180fe20000010886 */
[C---:B------:R-:W-:Y:S05]  /*1b6c0*/  HMMA.16816.F32.BF16 R4, R20.reuse, R32, R4 ;  /* 0x000000201404723c */ /* 0x040fea0000041804 */
[----:B------:R-:W-:Y:S01]  /*1b6d0*/  MUFU.EX2 R105, R105 ;  /* 0x0000006900697308 */ /* 0x000fe20000000800 */
[C---:B------:R-:W-:Y:S01]  /*1b6e0*/  HMMA.16816.F32.BF16 R8, R20.reuse, R34, R8 ;  /* 0x000000221408723c */ /* 0x040fe20000041808 */
[----:B------:R-:W3:Y:S04]  /*1b6f0*/  LDSM.16.MT88.4 R32, [R188+0xe000] ;  /* 0x00e00000bc20783b */ /* 0x000ee80000004200 */
[-C--:B------:R-:W-:Y:S01]  /*1b700*/  FFMA.FTZ R44, R45, R3.reuse, -R134 ;  /* 0x000000032d2c7223 */ /* 0x080fe20000010886 */
[C---:B------:R-:W-:Y:S05]  /*1b710*/  HMMA.16816.F32.BF16 R68, R20.reuse, R36, R68 ;  /* 0x000000241444723c */ /* 0x040fea0000041844 */
[----:B------:R-:W4:Y:S01]  /*1b720*/  MUFU.EX2 R44, R44 ;  /* 0x0000002c002c7308 */ /* 0x000f220000000800 */
[C---:B------:R-:W-:Y:S01]  /*1b730*/  HMMA.16816.F32.BF16 R72, R20.reuse, R38, R72 ;  /* 0x000000261448723c */ /* 0x040fe20000041848 */
[----:B------:R-:W5:Y:S04]  /*1b740*/  LDSM.16.MT88.4 R36, [R190+0xa400] ;  /* 0x00a40000be24783b */ /* 0x000f680000004200 */
[-CC-:B------:R-:W-:Y:S01]  /*1b750*/  FFMA.FTZ R45, R46, R3.reuse, -R132.reuse ;  /* 0x000000032e2d7223 */ /* 0x180fe20000010884 */
[C---:B-1----:R-:W-:Y:S05]  /*1b760*/  HMMA.16816.F32.BF16 R76, R20.reuse, R28, R76 ;  /* 0x0000001c144c723c */ /* 0x042fea000004184c */
[----:B------:R-:W-:Y:S01]  /*1b770*/  MUFU.EX2 R45, R45 ;  /* 0x0000002d002d7308 */ /* 0x000fe20000000800 */
[C---:B------:R-:W-:Y:S01]  /*1b780*/  HMMA.16816.F32.BF16 R80, R20.reuse, R30, R80 ;  /* 0x0000001e1450723c */ /* 0x040fe20000041850 */
[----:B------:R-:W1:Y:S04]  /*1b790*/  LDSM.16.MT88.4 R28, [R188+0xa400] ;  /* 0x00a40000bc1c783b */ /* 0x000e680000004200 */
[-C--:B------:R-:W-:Y:S01]  /*1b7a0*/  FFMA.FTZ R46, R47, R3.reuse, -R132 ;  /* 0x000000032f2e7223 */ /* 0x080fe20000010884 */
[C---:B--2---:R-:W-:Y:S05]  /*1b7b0*/  HMMA.16816.F32.BF16 R12, R20.reuse, R24, R12 ;  /* 0x00000018140c723c */ /* 0x044fea000004180c */
[-CC-:B------:R-:W-:Y:S01]  /*1b7c0*/  FFMA.FTZ R47, R48, R3.reuse, -R134.reuse ;  /* 0x00000003302f7223 */ /* 0x180fe20000010886 */
[C---:B------:R-:W-:Y:S01]  /*1b7d0*/  HMMA.16816.F32.BF16 R84, R20.reuse, R26, R84 ;  /* 0x0000001a1454723c */ /* 0x040fe20000041854 */
[----:B------:R-:W2:Y:S04]  /*1b7e0*/  MUFU.EX2 R46, R46 ;  /* 0x0000002e002e7308 */ /* 0x000ea80000000800 */
[-C--:B------:R-:W-:Y:S01]  /*1b7f0*/  FFMA.FTZ R48, R49, R3.reuse, -R134 ;  /* 0x0000000331307223 */ /* 0x080fe20000010886 */
[C---:B------:R-:W-:Y:S05]  /*1b800*/  HMMA.16816.F32.BF16 R88, R20.reuse, R40, R88 ;  /* 0x000000281458723c */ /* 0x040fea0000041858 */
[----:B------:R-:W-:Y:S01]  /*1b810*/  MUFU.EX2 R47, R47 ;  /* 0x0000002f002f7308 */ /* 0x000fe20000000800 */
[-CC-:B------:R-:W-:Y:S01]  /*1b820*/  FFMA.FTZ R49, R50, R3.reuse, -R132.reuse ;  /* 0x0000000332317223 */ /* 0x180fe20000010884 */
[C---:B------:R-:W-:Y:S01]  /*1b830*/  HMMA.16816.F32.BF16 R16, R20.reuse, R42, R16 ;  /* 0x0000002a1410723c */ /* 0x040fe20000041810 */
[----:B------:R-:W1:Y:S03]  /*1b840*/  LDSM.16.MT88.4 R40, [R190+0xc400] ;  /* 0x00c40000be28783b */ /* 0x000e660000004200 */
[----:B------:R-:W-:Y:S02]  /*1b850*/  FFMA.FTZ R50, R51, R3, -R132 ;  /* 0x0000000333327223 */ /* 0x000fe40000010884 */
[C---:B---3--:R-:W-:Y:S02]  /*1b860*/  HMMA.16816.F32.BF16 R92, R20.reuse, R32, R92 ;  /* 0x00000020145c723c */ /* 0x048fe4000004185c */
[----:B------:R-:W3:Y:S03]  /*1b870*/  MUFU.EX2 R48, R48 ;  /* 0x0000003000307308 */ /* 0x000ee60000000800 */
[----:B----4-:R-:W-:Y:S01]  /*1b880*/  F2FP.BF16.F32.PACK_AB R24, R44, R105 ;  /* 0x000000692c18723e */ /* 0x010fe200000010ff */
[----:B------:R-:W-:Y:S01]  /*1b890*/  HMMA.16816.F32.BF16 R96, R20, R34, R96 ;  /* 0x000000221460723c */ /* 0x000fe20000041860 */
[----:B------:R-:W4:Y:S05]  /*1b8a0*/  LDSM.16.MT88.4 R20, [R188+0xc400] ;  /* 0x00c40000bc14783b */ /* 0x000f2a0000004200 */
[----:B------:R-:W-:Y:S01]  /*1b8b0*/  MUFU.EX2 R49, R49 ;  /* 0x0000003100317308 */ /* 0x000fe20000000800 */
[----:B--2---:R-:W-:Y:S01]  /*1b8c0*/  F2FP.BF16.F32.PACK_AB R25, R46, R45 ;  /* 0x0000002d2e19723e */ /* 0x004fe200000010ff */
[-CC-:B------:R-:W-:Y:S03]  /*1b8d0*/  FFMA.FTZ R51, R52, R3.reuse, -R134.reuse ;  /* 0x0000000334337223 */ /* 0x180fe60000010886 */
[-C--:B------:R-:W-:Y:S01]  /*1b8e0*/  FFMA.FTZ R52, R53, R3.reuse, -R134 ;  /* 0x0000000335347223 */ /* 0x080fe20000010886 */
[--C-:B------:R-:W-:Y:S01]  /*1b8f0*/  FFMA.FTZ R53, R54, R3, -R132.reuse ;  /* 0x0000000336357223 */ /* 0x100fe20000010884 */
[----:B------:R-:W2:Y:S03]  /*1b900*/  LDSM.16.MT88.4 R32, [R190+0xe400] ;  /* 0x00e40000be20783b */ /* 0x000ea60000004200 */
[----:B------:R-:W5:Y:S01]  /*1b910*/  MUFU.EX2 R50, R50 ;  /* 0x0000003200327308 */ /* 0x000f620000000800 */
[----:B---3--:R-:W-:Y:S01]  /*1b920*/  F2FP.BF16.F32.PACK_AB R26, R48, R47 ;  /* 0x0000002f301a723e */ /* 0x008fe200000010ff */
[-C--:B------:R-:W-:Y:S01]  /*1b930*/  FFMA.FTZ R54, R55, R3.reuse, -R132 ;  /* 0x0000000337367223 */ /* 0x080fe20000010884 */
[-CC-:B------:R-:W-:Y:S01]  /*1b940*/  FFMA.FTZ R55, R56, R3.reuse, -R134.reuse ;  /* 0x0000000338377223 */ /* 0x180fe20000010886 */
[-C--:B------:R-:W-:Y:S01]  /*1b950*/  FFMA.FTZ R56, R57, R3.reuse, -R134 ;  /* 0x0000000339387223 */ /* 0x080fe20000010886 */
[-CC-:B------:R-:W-:Y:S01]  /*1b960*/  FFMA.FTZ R57, R58, R3.reuse, -R132.reuse ;  /* 0x000000033a397223 */ /* 0x180fe20000010884 */
[-C--:B------:R-:W-:Y:S01]  /*1b970*/  FFMA.FTZ R58, R59, R3.reuse, -R132 ;  /* 0x000000033b3a7223 */ /* 0x080fe20000010884 */
[-CC-:B------:R-:W-:Y:S03]  /*1b980*/  FFMA.FTZ R59, R60, R3.reuse, -R134.reuse ;  /* 0x000000033c3b7223 */ /* 0x180fe60000010886 */
[----:B------:R-:W-:Y:S01]  /*1b990*/  MUFU.EX2 R51, R51 ;  /* 0x0000003300337308 */ /* 0x000fe20000000800 */
[-C--:B------:R-:W-:Y:S01]  /*1b9a0*/  FFMA.FTZ R60, R61, R3.reuse, -R134 ;  /* 0x000000033d3c7223 */ /* 0x080fe20000010886 */
[-CC-:B------:R-:W-:Y:S01]  /*1b9b0*/  FFMA.FTZ R61, R62, R3.reuse, -R132.reuse ;  /* 0x000000033e3d7223 */ /* 0x180fe20000010884 */
[-C--:B------:R-:W-:Y:S01]  /*1b9c0*/  FFMA.FTZ R62, R63, R3.reuse, -R132 ;  /* 0x000000033f3e7223 */ /* 0x080fe20000010884 */
[-CC-:B------:R-:W-:Y:S01]  /*1b9d0*/  FFMA.FTZ R63, R64, R3.reuse, -R134.reuse ;  /* 0x00000003403f7223 */ /* 0x180fe20000010886 */
[-C--:B------:R-:W-:Y:S01]  /*1b9e0*/  FFMA.FTZ R134, R65, R3.reuse, -R134 ;  /* 0x0000000341867223 */ /* 0x080fe20000010886 */
[-CC-:B------:R-:W-:Y:S01]  /*1b9f0*/  FFMA.FTZ R64, R66, R3.reuse, -R132.reuse ;  /* 0x0000000342407223 */ /* 0x180fe20000010884 */
[----:B------:R-:W-:Y:S03]  /*1ba00*/  FFMA.FTZ R132, R67, R3, -R132 ;  /* 0x0000000343847223 */ /* 0x000fe60000010884 */
[----:B------:R-:W3:Y:S01]  /*1ba10*/  MUFU.EX2 R52, R52 ;  /* 0x0000003400347308 */ /* 0x000ee20000000800 */
[----:B-----5:R-:W-:Y:S07]  /*1ba20*/  F2FP.BF16.F32.PACK_AB R27, R50, R49 ;  /* 0x00000031321b723e */ /* 0x020fee00000010ff */
[C---:B------:R-:W-:Y:S02]  /*1ba30*/  HMMA.16816.F32.BF16 R4, R24.reuse, R36, R4 ;  /* 0x000000241804723c */ /* 0x040fe40000041804 */
[----:B------:R-:W-:Y:S04]  /*1ba40*/  MUFU.EX2 R53, R53 ;  /* 0x0000003500357308 */ /* 0x000fe80000000800 */
[C---:B------:R-:W-:Y:S01]  /*1ba50*/  HMMA.16816.F32.BF16 R8, R24.reuse, R38, R8 ;  /* 0x000000261808723c */ /* 0x040fe20000041808 */
[----:B------:R-:W-:Y:S05]  /*1ba60*/  LDSM.16.MT88.4 R36, [R190+0xa800] ;  /* 0x00a80000be24783b */ /* 0x000fea0000004200 */
[----:B------:R-:W5:Y:S01]  /*1ba70*/  MUFU.EX2 R54, R54 ;  /* 0x0000003600367308 */ /* 0x000f620000000800 */
[C---:B-1----:R-:W-:Y:S09]  /*1ba80*/  HMMA.16816.F32.BF16 R68, R24.reuse, R28, R68 ;  /* 0x0000001c1844723c */ /* 0x042ff20000041844 */
[----:B------:R-:W-:Y:S01]  /*1ba90*/  MUFU.EX2 R55, R55 ;  /* 0x0000003700377308 */ /* 0x000fe20000000800 */
[C---:B------:R-:W-:Y:S01]  /*1baa0*/  HMMA.16816.F32.BF16 R72, R24.reuse, R30, R72 ;  /* 0x0000001e1848723c */ /* 0x040fe20000041848 */
[----:B------:R-:W1:Y:S05]  /*1bab0*/  LDSM.16.MT88.4 R28, [R188+0xe400] ;  /* 0x00e40000bc1c783b */ /* 0x000e6a0000004200 */
[C---:B------:R-:W-:Y:S03]  /*1bac0*/  HMMA.16816.F32.BF16 R76, R24.reuse, R40, R76 ;  /* 0x00000028184c723c */ /* 0x040fe6000004184c */
[----:B------:R-:W5:Y:S03]  /*1bad0*/  MUFU.EX2 R56, R56 ;  /* 0x0000003800387308 */ /* 0x000f660000000800 */
[C---:B------:R-:W-:Y:S01]  /*1bae0*/  HMMA.16816.F32.BF16 R80, R24.reuse, R42, R80 ;  /* 0x0000002a1850723c */ /* 0x040fe20000041850 */
[----:B------:R-:W1:Y:S06]  /*1baf0*/  LDSM.16.MT88.4 R40, [R188+0xa800] ;  /* 0x00a80000bc28783b */ /* 0x000e6c0000004200 */
[----:B------:R-:W-:Y:S01]  /*1bb00*/  MUFU.EX2 R57, R57 ;  /* 0x0000003900397308 */ /* 0x000fe20000000800 */
[C---:B----4-:R-:W-:Y:S09]  /*1bb10*/  HMMA.16816.F32.BF16 R12, R24.reuse, R20, R12 ;  /* 0x00000014180c723c */ /* 0x050ff2000004180c */
[----:B------:R-:W4:Y:S01]  /*1bb20*/  MUFU.EX2 R58, R58 ;  /* 0x0000003a003a7308 */ /* 0x000f220000000800 */
[C---:B------:R-:W-:Y:S03]  /*1bb30*/  HMMA.16816.F32.BF16 R84, R24.reuse, R22, R84 ;  /* 0x000000161854723c */ /* 0x040fe60000041854 */
[----:B---3--:R-:W-:Y:S03]  /*1bb40*/  F2FP.BF16.F32.PACK_AB R20, R52, R51 ;  /* 0x000000333414723e */ /* 0x008fe600000010ff */
[C---:B--2---:R-:W-:Y:S03]  /*1bb50*/  HMMA.16816.F32.BF16 R88, R24.reuse, R32, R88 ;  /* 0x000000201858723c */ /* 0x044fe60000041858 */
[----:B------:R-:W-:Y:S02]  /*1bb60*/  MUFU.EX2 R59, R59 ;  /* 0x0000003b003b7308 */ /* 0x000fe40000000800 */
[----:B-----5:R-:W-:Y:S01]  /*1bb70*/  F2FP.BF16.F32.PACK_AB R21, R54, R53 ;  /* 0x000000353615723e */ /* 0x020fe200000010ff */
[C---:B------:R-:W-:Y:S01]  /*1bb80*/  HMMA.16816.F32.BF16 R16, R24.reuse, R34, R16 ;  /* 0x000000221810723c */ /* 0x040fe20000041810 */
[----:B------:R-:W2:Y:S06]  /*1bb90*/  LDSM.16.MT88.4 R32, [R190+0xc800] ;  /* 0x00c80000be20783b */ /* 0x000eac0000004200 */
[----:B------:R-:W-:Y:S01]  /*1bba0*/  MUFU.EX2 R60, R60 ;  /* 0x0000003c003c7308 */ /* 0x000fe20000000800 */
[----:B------:R-:W-:Y:S01]  /*1bbb0*/  F2FP.BF16.F32.PACK_AB R22, R56, R55 ;  /* 0x000000373816723e */ /* 0x000fe200000010ff */
[C---:B-1----:R-:W-:Y:S03]  /*1bbc0*/  HMMA.16816.F32.BF16 R92, R24.reuse, R28, R92 ;  /* 0x0000001c185c723c */ /* 0x042fe6000004185c */
[----:B----4-:R-:W-:Y:S03]  /*1bbd0*/  F2FP.BF16.F32.PACK_AB R23, R58, R57 ;  /* 0x000000393a17723e */ /* 0x010fe600000010ff */
[----:B------:R-:W-:Y:S01]  /*1bbe0*/  HMMA.16816.F32.BF16 R96, R24, R30, R96 ;  /* 0x0000001e1860723c */ /* 0x000fe20000041860 */
[----:B------:R-:W1:Y:S01]  /*1bbf0*/  LDSM.16.MT88.4 R24, [R188+0xc800] ;  /* 0x00c80000bc18783b */ /* 0x000e620000004200 */
[----:B------:R-:W-:Y:S04]  /*1bc00*/  MUFU.EX2 R61, R61 ;  /* 0x0000003d003d7308 */ /* 0x000fe80000000800 */
[C---:B------:R-:W-:Y:S03]  /*1bc10*/  HMMA.16816.F32.BF16 R4, R20.reuse, R36, R4 ;  /* 0x000000241404723c */ /* 0x040fe60000041804 */
[----:B------:R-:W3:Y:S03]  /*1bc20*/  LDSM.16.MT88.4 R28, [R190+0xe800] ;  /* 0x00e80000be1c783b */ /* 0x000ee60000004200 */
[----:B------:R-:W4:Y:S01]  /*1bc30*/  MUFU.EX2 R62, R62 ;  /* 0x0000003e003e7308 */ /* 0x000f220000000800 */
[C---:B------:R-:W-:Y:S04]  /*1bc40*/  HMMA.16816.F32.BF16 R8, R20.reuse, R38, R8 ;  /* 0x000000261408723c */ /* 0x040fe80000041808 */
[----:B------:R-:W5:Y:S02]  /*1bc50*/  LDSM.16.MT88.4 R36, [R188+0xe800] ;  /* 0x00e80000bc24783b */ /* 0x000f640000004200 */
[C---:B------:R-:W-:Y:S03]  /*1bc60*/  HMMA.16816.F32.BF16 R68, R20.reuse, R40, R68 ;  /* 0x000000281444723c */ /* 0x040fe60000041844 */
[----:B------:R-:W-:Y:S03]  /*1bc70*/  MUFU.EX2 R63, R63 ;  /* 0x0000003f003f7308 */ /* 0x000fe60000000800 */
[C---:B------:R-:W-:Y:S01]  /*1bc80*/  HMMA.16816.F32.BF16 R72, R20.reuse, R42, R72 ;  /* 0x0000002a1448723c */ /* 0x040fe20000041848 */
[----:B------:R-:W-:Y:S06]  /*1bc90*/  LDSM.16.MT88.4 R40, [R190+0xcc00] ;  /* 0x00cc0000be28783b */ /* 0x000fec0000004200 */
[----:B------:R-:W5:Y:S01]  /*1bca0*/  MUFU.EX2 R134, R134 ;  /* 0x0000008600867308 */ /* 0x000f620000000800 */
[C---:B--2---:R-:W-:Y:S09]  /*1bcb0*/  HMMA.16816.F32.BF16 R76, R20.reuse, R32, R76 ;  /* 0x00000020144c723c */ /* 0x044ff2000004184c */
[----:B------:R-:W-:Y:S01]  /*1bcc0*/  MUFU.EX2 R64, R64 ;  /* 0x0000004000407308 */ /* 0x000fe20000000800 */
[C---:B------:R-:W-:Y:S01]  /*1bcd0*/  HMMA.16816.F32.BF16 R80, R20.reuse, R34, R80 ;  /* 0x000000221450723c */ /* 0x040fe20000041850 */
[----:B------:R-:W2:Y:S05]  /*1bce0*/  LDSM.16.MT88.4 R32, [R188+0xac00] ;  /* 0x00ac0000bc20783b */ /* 0x000eaa0000004200 */
[C---:B-1----:R-:W-:Y:S03]  /*1bcf0*/  HMMA.16816.F32.BF16 R12, R20.reuse, R24, R12 ;  /* 0x00000018140c723c */ /* 0x042fe6000004180c */
[----:B------:R-:W1:Y:S03]  /*1bd00*/  MUFU.EX2 R213, R132 ;  /* 0x0000008400d57308 */ /* 0x000e660000000800 */
[C---:B------:R-:W-:Y:S05]  /*1bd10*/  HMMA.16816.F32.BF16 R84, R20.reuse, R26, R84 ;  /* 0x0000001a1454723c */ /* 0x040fea0000041854 */
[----:B----4-:R-:W-:Y:S01]  /*1bd20*/  F2FP.BF16.F32.PACK_AB R25, R62, R61 ;  /* 0x0000003d3e19723e */ /* 0x010fe200000010ff */
[C---:B---3--:R-:W-:Y:S05]  /*1bd30*/  HMMA.16816.F32.BF16 R88, R20.reuse, R28, R88 ;  /* 0x0000001c1458723c */ /* 0x048fea0000041858 */
[----:B------:R-:W-:Y:S01]  /*1bd40*/  FADD.FTZ R24, R122, R151 ;  /* 0x000000977a187221 */ /* 0x000fe20000010000 */
[C---:B------:R-:W-:Y:S01]  /*1bd50*/  HMMA.16816.F32.BF16 R16, R20.reuse, R30, R16 ;  /* 0x0000001e1410723c */ /* 0x040fe20000041810 */
[----:B------:R-:W3:Y:S04]  /*1bd60*/  LDSM.16.MT88.4 R28, [R188+0xcc00] ;  /* 0x00cc0000bc1c783b */ /* 0x000ee80000004200 */
[----:B------:R-:W-:Y:S01]  /*1bd70*/  FADD.FTZ R24, R123, R24 ;  /* 0x000000187b187221 */ /* 0x000fe20000010000 */
[C---:B-----5:R-:W-:Y:S05]  /*1bd80*/  HMMA.16816.F32.BF16 R92, R20.reuse, R36, R92 ;  /* 0x00000024145c723c */ /* 0x060fea000004185c */
[----:B------:R-:W-:Y:S01]  /*1bd90*/  FADD.FTZ R153, R153, R24 ;  /* 0x0000001899997221 */ /* 0x000fe20000010000 */
[----:B------:R-:W-:Y:S05]  /*1bda0*/  HMMA.16816.F32.BF16 R96, R20, R38, R96 ;  /* 0x000000261460723c */ /* 0x000fea0000041860 */
[----:B------:R-:W-:Y:S01]  /*1bdb0*/  FADD.FTZ R153, R152, R153 ;  /* 0x0000009998997221 */ /* 0x000fe20000010000 */
[----:B------:R-:W-:Y:S01]  /*1bdc0*/  F2FP.BF16.F32.PACK_AB R24, R60, R59 ;  /* 0x0000003b3c18723e */ /* 0x000fe200000010ff */
[----:B------:R-:W-:Y:S01]  /*1bdd0*/  FADD.FTZ R21, R113, R126 ;  /* 0x0000007e71157221 */ /* 0x000fe20000010000 */
[----:B------:R-:W-:Y:S03]  /*1bde0*/  F2FP.BF16.F32.PACK_AB R26, R134, R63 ;  /* 0x0000003f861a723e */ /* 0x000fe600000010ff */
[----:B------:R-:W-:Y:S01]  /*1bdf0*/  FADD.FTZ R154, R154, R153 ;  /* 0x000000999a9a7221 */ /* 0x000fe20000010000 */
[----:B-1----:R-:W-:Y:S01]  /*1be00*/  F2FP.BF16.F32.PACK_AB R27, R213, R64 ;  /* 0x00000040d51b723e */ /* 0x002fe200000010ff */
[----:B------:R-:W-:Y:S02]  /*1be10*/  FADD.FTZ R21, R156, R21 ;  /* 0x000000159c157221 */ /* 0x000fe40000010000 */
        /* <DEDUP_REMOVED lines=8> */
[C---:B--2---:R-:W-:Y:S05]  /*1bea0*/  HMMA.16816.F32.BF16 R68, R24.reuse, R32, R68 ;  /* 0x000000201844723c */ /* 0x044fea0000041844 */
[----:B------:R-:W-:Y:S01]  /*1beb0*/  FADD.FTZ R105, R105, R158 ;  /* 0x0000009e69697221 */ /* 0x000fe20000010000 */
[C---:B------:R-:W-:Y:S05]  /*1bec0*/  HMMA.16816.F32.BF16 R72, R24.reuse, R34, R72 ;  /* 0x000000221848723c */ /* 0x040fea0000041848 */
[----:B------:R-:W-:Y:S01]  /*1bed0*/  FADD.FTZ R160, R160, R157 ;  /* 0x0000009da0a07221 */ /* 0x000fe20000010000 */
        /* <DEDUP_REMOVED lines=14> */
[C---:B-1----:R-:W-:Y:S05]  /*1bfc0*/  HMMA.16816.F32.BF16 R92, R24.reuse, R4, R92 ;  /* 0x00000004185c723c */ /* 0x042fea000004185c */
[----:B------:R-:W-:Y:S01]  /*1bfd0*/  FADD.FTZ R53, R53, R50 ;  /* 0x0000003235357221 */ /* 0x000fe20000010000 */
[----:B------:R-:W-:Y:S01]  /*1bfe0*/  FADD.FTZ R51, R51, R48 ;  /* 0x0000003033337221 */ /* 0x000fe20000010000 */
[----:B------:R-:W-:Y:S04]  /*1bff0*/  HMMA.16816.F32.BF16 R96, R24, R6, R96 ;  /* 0x000000061860723c */ /* 0x000fe80000041860 */
[----:B------:R-:W-:Y:S01]  /*1c000*/  FADD.FTZ R54, R54, R53 ;  /* 0x0000003536367221 */ /* 0x000fe20000010000 */
[----:B------:R-:W-:Y:S03]  /*1c010*/  FADD.FTZ R52, R52, R51 ;  /* 0x0000003334347221 */ /* 0x000fe60000010000 */
        /* <DEDUP_REMOVED lines=13> */
.L_x_1585:
[----:B------:R1:W5:Y:S01]  /*1c0f0*/  LD.E R3, desc[UR4][R116.64+0xd8] ;  /* 0x0000d80474037980 */ /* 0x000362000c101900 */
[----:B------:R-:W-:-:S03]  /*1c100*/  UMOV UR6, 0xffffffff ;  /* 0xffffffff00067882 */ /* 0x000fc60000000000 */
[----:B------:R-:W-:Y:S05]  /*1c110*/  BRA.DIV UR6, `(.L_x_1595) ;  /* 0x00000012060c7947 */ /* 0x000fea000b800000 */
[----:B------:R-:W2:Y:S04]  /*1c120*/  SHFL.BFLY PT, R7, R214, 0x2, 0x1f ;  /* 0x0c401f00d6077f89 */ /* 0x000ea800000e0000 */
[----:B------:R-:W3:Y:S01]  /*1c130*/  SHFL.BFLY PT, R10, R213, 0x2, 0x1f ;  /* 0x0c401f00d50a7f89 */ /* 0x000ee200000e0000 */
[----:B--2---:R-:W-:Y:S01]  /*1c140*/  FADD.FTZ R8, R7, R214 ;  /* 0x000000d607087221 */ /* 0x004fe20000010000 */
[----:B---3--:R-:W-:-:S04]  /*1c150*/  FADD.FTZ R9, R10, R213 ;  /* 0x000000d50a097221 */ /* 0x008fc80000010000 */
[----:B------:R-:W2:Y:S04]  /*1c160*/  SHFL.BFLY PT, R7, R8, 0x1, 0x1f ;  /* 0x0c201f0008077f89 */ /* 0x000ea800000e0000 */
[----:B------:R3:W4:Y:S01]  /*1c170*/  SHFL.BFLY PT, R10, R9, 0x1, 0x1f ;  /* 0x0c201f00090a7f89 */ /* 0x00072200000e0000 */
[----:B--2---:R-:W-:-:S07]  /*1c180*/  FADD.FTZ R7, R8, R7 ;  /* 0x0000000708077221 */ /* 0x004fce0000010000 */
.L_x_1608:
[----:B------:R-:W2:Y:S01]  /*1c190*/  S2R R5, SR_TID.X ;  /* 0x0000000000057919 */ /* 0x000ea20000002100 */
[----:B----4-:R-:W-:Y:S01]  /*1c1a0*/  FADD.FTZ R6, R9, R10 ;  /* 0x0000000a09067221 */ /* 0x010fe20000010000 */
[----:B------:R-:W-:Y:S01]  /*1c1b0*/  MOV R11, 0x400 ;  /* 0x00000400000b7802 */ /* 0x000fe20000000f00 */
[----:B------:R-:W-:Y:S05]  /*1c1c0*/  WARPSYNC.ALL ;  /* 0x0000000000007948 */ /* 0x000fea0003800000 */
[----:B------:R-:W4:Y:S01]  /*1c1d0*/  S2R R4, SR_CgaCtaId ;  /* 0x0000000000047919 */ /* 0x000f220000008800 */
[----:B------:R-:W-:Y:S01]  /*1c1e0*/  BAR.SYNC.DEFER_BLOCKING 0x0 ;  /* 0x0000000000007b1d */ /* 0x000fe20000010000 */
[----:B------:R-:W-:-:S02]  /*1c1f0*/  FSETP.NE.FTZ.AND P2, PT, R6, RZ, PT ;  /* 0x000000ff0600720b */ /* 0x000fc40003f55000 */
[----:B------:R-:W-:Y:S02]  /*1c200*/  FSETP.NE.FTZ.AND P3, PT, R7, RZ, PT ;  /* 0x000000ff0700720b */ /* 0x000fe40003f75000 */
[----:B------:R-:W-:Y:S02]  /*1c210*/  MOV R8, 0x3f800000 ;  /* 0x3f80000000087802 */ /* 0x000fe40000000f00 */
[----:B---3--:R-:W-:-:S07]  /*1c220*/  MOV R9, 0x3f800000 ;  /* 0x3f80000000097802 */ /* 0x008fce0000000f00 */
[----:B------:R-:W3:Y:S01]  /*1c230*/  @P2 MUFU.RCP R8, R6 ;  /* 0x0000000600082308 */ /* 0x000ee20000001000 */
[----:B--2---:R-:W-:-:S07]  /*1c240*/  SHF.R.S32.HI R10, RZ, 0x1f, R5 ;  /* 0x0000001fff0a7819 */ /* 0x004fce0000011405 */
[----:B------:R-:W2:Y:S01]  /*1c250*/  @P3 MUFU.RCP R9, R7 ;  /* 0x0000000700093308 */ /* 0x000ea20000001000 */
[----:B----4-:R-:W-:Y:S02]  /*1c260*/  LEA R4, R4, R11, 0x18 ;  /* 0x0000000b04047211 */ /* 0x010fe400078ec0ff */
[----:B------:R-:W-:Y:S01]  /*1c270*/  LEA.HI R11, R10, R5, RZ, 0x2 ;  /* 0x000000050a0b7211 */ /* 0x000fe200078f10ff */
[C---:B---3--:R-:W-:Y:S01]  /*1c280*/  FMUL.FTZ R115, R8.reuse, R115 ;  /* 0x0000007308737220 */ /* 0x048fe20000410000 */
[C---:B------:R-:W-:Y:S01]  /*1c290*/  FMUL.FTZ R114, R8.reuse, R114 ;  /* 0x0000007208727220 */ /* 0x040fe20000410000 */
[C---:B------:R-:W-:Y:S01]  /*1c2a0*/  FMUL.FTZ R111, R8.reuse, R111 ;  /* 0x0000006f086f7220 */ /* 0x040fe20000410000 */
[----:B------:R-:W-:Y:S01]  /*1c2b0*/  SHF.R.S32.HI R12, RZ, 0x2, R11 ;  /* 0x00000002ff0c7819 */ /* 0x000fe2000001140b */
[C---:B------:R-:W-:Y:S01]  /*1c2c0*/  FMUL.FTZ R110, R8.reuse, R110 ;  /* 0x0000006e086e7220 */ /* 0x040fe20000410000 */
[----:B------:R-:W-:Y:S01]  /*1c2d0*/  LOP3.LUT R14, R11, 0xfffffffc, RZ, 0xc0, !PT ;  /* 0xfffffffc0b0e7812 */ /* 0x000fe200078ec0ff */
[C---:B------:R-:W-:Y:S01]  /*1c2e0*/  FMUL.FTZ R71, R8.reuse, R71 ;  /* 0x0000004708477220 */ /* 0x040fe20000410000 */
[----:B------:R-:W-:Y:S01]  /*1c2f0*/  SHF.R.S32.HI R13, RZ, 0x1f, R12 ;  /* 0x0000001fff0d7819 */ /* 0x000fe2000001140c */
[C---:B------:R-:W-:Y:S01]  /*1c300*/  FMUL.FTZ R70, R8.reuse, R70 ;  /* 0x0000004608467220 */ /* 0x040fe20000410000 */
[C---:B------:R-:W-:Y:S01]  /*1c310*/  FMUL.FTZ R75, R8.reuse, R75 ;  /* 0x0000004b084b7220 */ /* 0x040fe20000410000 */
[----:B------:R-:W-:Y:S01]  /*1c320*/  IMAD.IADD R14, R5, 0x1, -R14 ;  /* 0x00000001050e7824 */ /* 0x000fe200078e0a0e */
[----:B------:R-:W-:Y:S01]  /*1c330*/  LEA.HI R13, R13, R12, RZ, 0x3 ;  /* 0x0000000c0d0d7211 */ /* 0x000fe200078f18ff */
[C---:B------:R-:W-:Y:S01]  /*1c340*/  FMUL.FTZ R74, R8.reuse, R74 ;  /* 0x0000004a084a7220 */ /* 0x040fe20000410000 */
[C---:B------:R-:W-:Y:S01]  /*1c350*/  FMUL.FTZ R79, R8.reuse, R79 ;  /* 0x0000004f084f7220 */ /* 0x040fe20000410000 */
[C---:B------:R-:W-:Y:S01]  /*1c360*/  FMUL.FTZ R78, R8.reuse, R78 ;  /* 0x0000004e084e7220 */ /* 0x040fe20000410000 */
[----:B------:R-:W-:Y:S01]  /*1c370*/  LOP3.LUT R13, R13, 0xfffffff8, RZ, 0xc0, !PT ;  /* 0xfffffff80d0d7812 */ /* 0x000fe200078ec0ff */
[C---:B------:R-:W-:Y:S01]  /*1c380*/  FMUL.FTZ R83, R8.reuse, R83 ;  /* 0x0000005308537220 */ /* 0x040fe20000410000 */
[C---:B------:R-:W-:Y:S01]  /*1c390*/  FMUL.FTZ R82, R8.reuse, R82 ;  /* 0x0000005208527220 */ /* 0x040fe20000410000 */
[----:B------:R-:W-:Y:S01]  /*1c3a0*/  FMUL.FTZ R107, R8, R107 ;  /* 0x0000006b086b7220 */ /* 0x000fe20000410000 */
[----:B------:R-:W-:Y:S01]  /*1c3b0*/  IADD3 R13, R12, -R13, RZ ;  /* 0x8000000d0c0d7210 */ /* 0x000fe20007ffe0ff */
[----:B------:R-:W-:Y:S01]  /*1c3c0*/  FMUL.FTZ R106, R8, R106 ;  /* 0x0000006a086a7220 */ /* 0x000fe20000410000 */
[----:B------:R-:W-:Y:S01]  /*1c3d0*/  LEA.HI R12, R10, R5, RZ, 0x5 ;  /* 0x000000050a0c7211 */ /* 0x000fe200078f28ff */
[C---:B------:R-:W-:Y:S01]  /*1c3e0*/  FMUL.FTZ R87, R8.reuse, R87 ;  /* 0x0000005708577220 */ /* 0x040fe20000410000 */
[----:B------:R-:W-:Y:S01]  /*1c3f0*/  LEA.HI R11, R13, R13, RZ, 0x1 ;  /* 0x0000000d0d0b7211 */ /* 0x000fe200078f08ff */
[C---:B------:R-:W-:Y:S01]  /*1c400*/  FMUL.FTZ R86, R8.reuse, R86 ;  /* 0x0000005608567220 */ /* 0x040fe20000410000 */
[----:B------:R-:W-:Y:S01]  /*1c410*/  SHF.R.S32.HI R15, RZ, 0x5, R12 ;  /* 0x00000005ff0f7819 */ /* 0x000fe2000001140c */
[C---:B------:R-:W-:Y:S01]  /*1c420*/  FMUL.FTZ R91, R8.reuse, R91 ;  /* 0x0000005b085b7220 */ /* 0x040fe20000410000 */
[----:B------:R-:W-:Y:S01]  /*1c430*/  LOP3.LUT R16, R11, 0x1fffffe, RZ, 0xc0, !PT ;  /* 0x01fffffe0b107812 */ /* 0x000fe200078ec0ff */
[C---:B------:R-:W-:Y:S01]  /*1c440*/  FMUL.FTZ R90, R8.reuse, R90 ;  /* 0x0000005a085a7220 */ /* 0x040fe20000410000 */
[----:B------:R-:W-:Y:S01]  /*1c450*/  SHF.R.S32.HI R11, RZ, 0x1, R11 ;  /* 0x00000001ff0b7819 */ /* 0x000fe2000001140b */
[C---:B------:R-:W-:Y:S01]  /*1c460*/  FMUL.FTZ R103, R8.reuse, R103 ;  /* 0x0000006708677220 */ /* 0x040fe20000410000 */
[----:B------:R-:W-:Y:S01]  /*1c470*/  LEA R14, R15, R14, 0x8 ;  /* 0x0000000e0f0e7211 */ /* 0x000fe200078e40ff */
[----:B------:R-:W-:Y:S01]  /*1c480*/  FMUL.FTZ R102, R8, R102 ;  /* 0x0000006608667220 */ /* 0x000fe20000410000 */
[----:B------:R-:W-:Y:S01]  /*1c490*/  IADD3 R13, R13, -R16, RZ ;  /* 0x800000100d0d7210 */ /* 0x000fe20007ffe0ff */
[----:B------:R-:W-:-:S02]  /*1c4a0*/  IMAD.SHL.U32 R15, R11, 0x40, RZ ;  /* 0x000000400b0f7824 */ /* 0x000fc400078e00ff */
[C---:B------:R-:W-:Y:S01]  /*1c4b0*/  FMUL.FTZ R95, R8.reuse, R95 ;  /* 0x0000005f085f7220 */ /* 0x040fe20000410000 */
[C---:B------:R-:W-:Y:S01]  /*1c4c0*/  FMUL.FTZ R94, R8.reuse, R94 ;  /* 0x0000005e085e7220 */ /* 0x040fe20000410000 */
[----:B------:R-:W-:Y:S01]  /*1c4d0*/  LEA R13, R13, R14, 0x4 ;  /* 0x0000000e0d0d7211 */ /* 0x000fe200078e20ff */
[C---:B------:R-:W-:Y:S01]  /*1c4e0*/  FMUL.FTZ R99, R8.reuse, R99 ;  /* 0x0000006308637220 */ /* 0x040fe20000410000 */
[----:B------:R-:W-:Y:S01]  /*1c4f0*/  LOP3.LUT R14, R15, 0xc0, RZ, 0xc0, !PT ;  /* 0x000000c00f0e7812 */ /* 0x000fe200078ec0ff */
[----:B------:R-:W-:Y:S01]  /*1c500*/  FMUL.FTZ R98, R8, R98 ;  /* 0x0000006208627220 */ /* 0x000fe20000410000 */
[----:B------:R-:W-:Y:S01]  /*1c510*/  LOP3.LUT R15, R11, 0x1, RZ, 0xc0, !PT ;  /* 0x000000010b0f7812 */ /* 0x000fe200078ec0ff */
[----:B------:R-:W-:Y:S01]  /*1c520*/  IMAD.MOV.U32 R8, RZ, RZ, 0x40 ;  /* 0x00000040ff087424 */ /* 0x000fe200078e00ff */
[----:B------:R-:W-:Y:S01]  /*1c530*/  LEA.HI R14, R14, R14, RZ, 0x1d ;  /* 0x0000000e0e0e7211 */ /* 0x000fe200078fe8ff */
[----:B--2---:R-:W-:Y:S01]  /*1c540*/  FMUL.FTZ R112, R9, R112 ;  /* 0x0000007009707220 */ /* 0x004fe20000410000 */
[----:B------:R-:W-:Y:S01]  /*1c550*/  ISETP.NE.U32.AND P1, PT, R15, 0x1, PT ;  /* 0x000000010f00780c */ /* 0x000fe20003f25070 */
[----:B------:R-:W-:Y:S01]  /*1c560*/  FMUL.FTZ R113, R9, R113 ;  /* 0x0000007109717220 */ /* 0x000fe20000410000 */
[----:B------:R-:W-:Y:S01]  /*1c570*/  LEA R13, R13, R14, 0x1 ;  /* 0x0000000e0d0d7211 */ /* 0x000fe200078e08ff */
[----:B------:R-:W-:Y:S01]  /*1c580*/  FMUL.FTZ R108, R9, R108 ;  /* 0x0000006c096c7220 */ /* 0x000fe20000410000 */
[----:B------:R-:W-:Y:S01]  /*1c590*/  LOP3.LUT P0, RZ, R11, 0x2, RZ, 0xc0, !PT ;  /* 0x000000020bff7812 */ /* 0x000fe2000780c0ff */
[----:B------:R-:W-:Y:S01]  /*1c5a0*/  FMUL.FTZ R109, R9, R109 ;  /* 0x0000006d096d7220 */ /* 0x000fe20000410000 */
        /* <DEDUP_REMOVED lines=22> */
[----:B------:R-:W-:Y:S01]  /*1c710*/  STS.64 [R13], R112 ;  /* 0x000000700d007388 */ /* 0x000fe20000000a00 */
[----:B------:R-:W-:-:S02]  /*1c720*/  SEL R8, R8, 0xffffffc0, !P0 ;  /* 0xffffffc008087807 */ /* 0x000fc40004000000 */
[C---:B------:R-:W-:Y:S01]  /*1c730*/  @P1 IADD3 R9, R13.reuse, 0x20, RZ ;  /* 0x000000200d091810 */ /* 0x040fe20007ffe0ff */
[----:B------:R-:W-:Y:S01]  /*1c740*/  STS.64 [R13+0x400], R114 ;  /* 0x000400720d007388 */ /* 0x000fe20000000a00 */
[----:B------:R-:W-:-:S03]  /*1c750*/  IADD3 R11, R13, R8, RZ ;  /* 0x000000080d0b7210 */ /* 0x000fc60007ffe0ff */
[----:B------:R-:W-:Y:S01]  /*1c760*/  IMAD.IADD R8, R8, 0x1, R9 ;  /* 0x0000000108087824 */ /* 0x000fe200078e0209 */
[----:B------:R-:W-:Y:S04]  /*1c770*/  STS.64 [R9], R108 ;  /* 0x0000006c09007388 */ /* 0x000fe80000000a00 */
[----:B------:R-:W-:Y:S04]  /*1c780*/  STS.64 [R9+0x400], R110 ;  /* 0x0004006e09007388 */ /* 0x000fe80000000a00 */
[----:B------:R-:W-:Y:S04]  /*1c790*/  STS.64 [R11], R68 ;  /* 0x000000440b007388 */ /* 0x000fe80000000a00 */
[----:B------:R-:W-:Y:S04]  /*1c7a0*/  STS.64 [R11+0x400], R70 ;  /* 0x000400460b007388 */ /* 0x000fe80000000a00 */
        /* <DEDUP_REMOVED lines=17> */
[----:B------:R1:W-:Y:S04]  /*1c8c0*/  STS.64 [R8+0x4400], R98 ;  /* 0x0044006208007388 */ /* 0x0003e80000000a00 */
[----:B------:R-:W4:Y:S04]  /*1c8d0*/  LD.E.64 R16, desc[UR4][R116.64+0xb0] ;  /* 0x0000b00474107980 */ /* 0x000f28000c101b00 */
[----:B------:R-:W4:Y:S01]  /*1c8e0*/  LD.E R18, desc[UR4][R116.64+0x60] ;  /* 0x0000600474127980 */ /* 0x000f22000c101900 */
[CC--:B------:R-:W-:Y:S01]  /*1c8f0*/  LEA.HI R19, R10.reuse, R5.reuse, RZ, 0x3 ;  /* 0x000000050a137211 */ /* 0x0c0fe200078f18ff */
[----:B------:R1:W1:Y:S01]  /*1c900*/  @P3 MUFU.LG2 R20, R7 ;  /* 0x0000000700143308 */ /* 0x0002620000000c00 */
[----:B------:R-:W-:Y:S01]  /*1c910*/  LEA.HI R15, R10, R5, RZ, 0x6 ;  /* 0x000000050a0f7211 */ /* 0x000fe200078f30ff */
[----:B------:R1:W5:Y:S01]  /*1c920*/  LD.E.64 R64, desc[UR4][R116.64+0xa8] ;  /* 0x0000a80474407980 */ /* 0x000362000c101b00 */
[----:B------:R-:W-:-:S02]  /*1c930*/  SHF.R.S32.HI R14, RZ, 0x3, R19 ;  /* 0x00000003ff0e7819 */ /* 0x000fc40000011413 */
[C---:B------:R-:W-:Y:S02]  /*1c940*/  LOP3.LUT R22, R19.reuse, 0xfffffff8, RZ, 0xc0, !PT ;  /* 0xfffffff813167812 */ /* 0x040fe400078ec0ff */
[----:B--2---:R-:W-:Y:S02]  /*1c950*/  LEA.HI R13, R19, R14, RZ, 0x1 ;  /* 0x0000000e130d7211 */ /* 0x004fe400078f08ff */
[----:B---3--:R-:W-:Y:S02]  /*1c960*/  SHF.L.U32 R9, R15, 0x2, RZ ;  /* 0x000000020f097819 */ /* 0x008fe400000006ff */
[----:B----4-:R-:W-:Y:S02]  /*1c970*/  LOP3.LUT R11, R13, 0xfffffffe, RZ, 0xc0, !PT ;  /* 0xfffffffe0d0b7812 */ /* 0x010fe400078ec0ff */
[-C--:B------:R-:W-:Y:S01]  /*1c980*/  LEA.HI R15, R10, R5.reuse, RZ, 0x4 ;  /* 0x000000050a0f7211 */ /* 0x080fe200078f20ff */
[----:B------:R-:W2:Y:S01]  /*1c990*/  @P2 MUFU.LG2 R6, R6 ;  /* 0x0000000600062308 */ /* 0x000ea20000000c00 */
[----:B------:R-:W-:Y:S01]  /*1c9a0*/  LOP3.LUT R10, R9, 0x3fffff00, RZ, 0xc0, !PT ;  /* 0x3fffff00090a7812 */ /* 0x000fe200078ec0ff */
[----:B------:R-:W-:Y:S01]  /*1c9b0*/  BSSY B0, `(.L_x_1596) ;  /* 0x000003b000007945 */ /* 0x000fe20003800000 */
[----:B-1----:R-:W-:Y:S01]  /*1c9c0*/  IADD3 R8, -R22, R5, RZ ;  /* 0x0000000516087210 */ /* 0x002fe20007ffe1ff */
[----:B------:R1:W5:Y:S01]  /*1c9d0*/  LD.E R7, desc[UR4][R116.64+0xcc] ;  /* 0x0000cc0474077980 */ /* 0x000362000c101900 */
[----:B------:R-:W-:Y:S01]  /*1c9e0*/  SHF.R.S32.HI R15, RZ, 0x4, R15 ;  /* 0x00000004ff0f7819 */ /* 0x000fe2000001140f */
[----:B------:R-:W-:Y:S01]  /*1c9f0*/  @P3 FMUL.FTZ R20, R20, 0.69314718246459960938 ;  /* 0x3f31721814143820 */ /* 0x000fe20000410000 */
[----:B------:R-:W-:Y:S01]  /*1ca00*/  LEA.HI R13, R8, R8, RZ, 0x1 ;  /* 0x00000008080d7211 */ /* 0x000fe200078f08ff */
[----:B------:R-:W-:Y:S01]  /*1ca10*/  IMAD R9, R212, 0x10, R211 ;  /* 0x00000010d4097824 */ /* 0x000fe200078e02d3 */
[----:B------:R-:W-:-:S02]  /*1ca20*/  IADD3 R11, R14, -R11, RZ ;  /* 0x8000000b0e0b7210 */ /* 0x000fc40007ffe0ff */
[----:B------:R-:W-:Y:S02]  /*1ca30*/  SHF.R.S32.HI R26, RZ, 0x1, R13 ;  /* 0x00000001ff1a7819 */ /* 0x000fe4000001140d */
[----:B------:R-:W-:Y:S02]  /*1ca40*/  LOP3.LUT R13, R13, 0xfffffffe, RZ, 0xc0, !PT ;  /* 0xfffffffe0d0d7812 */ /* 0x000fe400078ec0ff */
[----:B------:R-:W-:Y:S02]  /*1ca50*/  SHF.L.U32 R15, R15, 0x6, RZ ;  /* 0x000000060f0f7819 */ /* 0x000fe400000006ff */
[----:B------:R-:W-:Y:S02]  /*1ca60*/  LOP3.LUT R22, R12, 0xffffffe0, RZ, 0xc0, !PT ;  /* 0xffffffe00c167812 */ /* 0x000fe400078ec0ff */
[----:B------:R-:W-:Y:S02]  /*1ca70*/  IADD3 R24, R8, -R13, RZ ;  /* 0x8000000d08187210 */ /* 0x000fe40007ffe0ff */
[----:B------:R1:W5:Y:S01]  /*1ca80*/  LD.E.64 R12, desc[UR4][R116.64+0x78] ;  /* 0x00007804740c7980 */ /* 0x000362000c101b00 */
[----:B------:R-:W-:Y:S01]  /*1ca90*/  IMAD.SHL.U32 R26, R26, 0x8, RZ ;  /* 0x000000081a1a7824 */ /* 0x000fe200078e00ff */
[----:B------:R-:W-:-:S02]  /*1caa0*/  LOP3.LUT R15, R15, 0xc0, RZ, 0xc0, !PT ;  /* 0x000000c00f0f7812 */ /* 0x000fc400078ec0ff */
[----:B------:R-:W-:Y:S02]  /*1cab0*/  LEA R11, R11, R10, 0x5 ;  /* 0x0000000a0b0b7211 */ /* 0x000fe400078e28ff */
[----:B------:R-:W-:Y:S02]  /*1cac0*/  LOP3.LUT R26, R15, 0x18, R26, 0xf8, !PT ;  /* 0x000000180f1a7812 */ /* 0x000fe400078ef81a */
[----:B------:R-:W-:Y:S02]  /*1cad0*/  SHF.R.U32.HI R15, RZ, 0x3, R15 ;  /* 0x00000003ff0f7819 */ /* 0x000fe4000001160f */
[----:B------:R-:W-:Y:S02]  /*1cae0*/  LEA R11, R24, R11, 0x2 ;  /* 0x0000000b180b7211 */ /* 0x000fe400078e10ff */
[----:B------:R-:W-:Y:S02]  /*1caf0*/  LOP3.LUT R26, R26, R15, RZ, 0x3c, !PT ;  /* 0x0000000f1a1a7212 */ /* 0x000fe400078e3cff */
[----:B------:R-:W-:-:S02]  /*1cb00*/  MOV R10, 0xff800000 ;  /* 0xff800000000a7802 */ /* 0x000fc40000000f00 */
[----:B------:R-:W-:Y:S01]  /*1cb10*/  IADD3 R11, R11, R26, RZ ;  /* 0x0000001a0b0b7210 */ /* 0x000fe20007ffe0ff */
[----:B-----5:R-:W-:Y:S01]  /*1cb20*/  @P3 FFMA.FTZ R10, R3, R2, R20 ;  /* 0x00000002030a3223 */ /* 0x020fe20000010014 */
[----:B------:R-:W-:Y:S01]  /*1cb30*/  IADD3 R22, -R22, R5, RZ ;  /* 0x0000000516167210 */ /* 0x000fe20007ffe1ff */
[----:B--2---:R-:W-:Y:S01]  /*1cb40*/  @P2 FMUL.FTZ R6, R6, 0.69314718246459960938 ;  /* 0x3f31721806062820 */ /* 0x004fe20000410000 */
[----:B------:R-:W-:Y:S02]  /*1cb50*/  SHF.L.U32 R20, R201, 0x6, RZ ;  /* 0x00000006c9147819 */ /* 0x000fe400000006ff */
[----:B------:R-:W-:Y:S01]  /*1cb60*/  LEA R4, R11, R4, 0x2 ;  /* 0x000000040b047211 */ /* 0x000fe200078e10ff */
[----:B------:R-:W-:Y:S01]  /*1cb70*/  BAR.SYNC.DEFER_BLOCKING 0x0 ;  /* 0x0000000000007b1d */ /* 0x000fe20000010000 */
[----:B------:R-:W-:Y:S02]  /*1cb80*/  IMAD.MOV.U32 R2, RZ, RZ, -0x800000 ;  /* 0xff800000ff027424 */ /* 0x000fe400078e00ff */
[----:B------:R-:W-:Y:S01]  /*1cb90*/  @P2 FFMA.FTZ R2, R3, R0, R6 ;  /* 0x0000000003022223 */ /* 0x000fe20000010006 */
[----:B------:R-:W-:-:S02]  /*1cba0*/  LOP3.LUT P0, RZ, R22, 0x3, RZ, 0xc0, !PT ;  /* 0x0000000316ff7812 */ /* 0x000fc4000780c0ff */
[----:B------:R1:W2:Y:S04]  /*1cbb0*/  LDS.128 R60, [R4] ;  /* 0x00000000043c7984 */ /* 0x0002a80000000c00 */
[----:B------:R1:W3:Y:S04]  /*1cbc0*/  LDS.128 R56, [R4+0x800] ;  /* 0x0008000004387984 */ /* 0x0002e80000000c00 */
[----:B------:R1:W4:Y:S04]  /*1cbd0*/  LDS.128 R52, [R4+0x1000] ;  /* 0x0010000004347984 */ /* 0x0003280000000c00 */
[----:B------:R1:W1:Y:S04]  /*1cbe0*/  LDS.128 R48, [R4+0x1800] ;  /* 0x0018000004307984 */ /* 0x0002680000000c00 */
[----:B------:R1:W1:Y:S04]  /*1cbf0*/  LDS.128 R44, [R4+0x2000] ;  /* 0x00200000042c7984 */ /* 0x0002680000000c00 */
[----:B------:R1:W1:Y:S04]  /*1cc00*/  LDS.128 R40, [R4+0x2800] ;  /* 0x0028000004287984 */ /* 0x0002680000000c00 */
[----:B------:R1:W1:Y:S04]  /*1cc10*/  LDS.128 R36, [R4+0x3000] ;  /* 0x0030000004247984 */ /* 0x0002680000000c00 */
[----:B------:R1:W1:Y:S04]  /*1cc20*/  LDS.128 R32, [R4+0x3800] ;  /* 0x0038000004207984 */ /* 0x0002680000000c00 */
[----:B------:R1:W1:Y:S04]  /*1cc30*/  LDS.128 R28, [R4+0x4000] ;  /* 0x00400000041c7984 */ /* 0x0002680000000c00 */
[----:B------:R1:W1:Y:S01]  /*1cc40*/  LDS.128 R24, [R4+0x4800] ;  /* 0x0048000004187984 */ /* 0x0002620000000c00 */
[----:B------:R-:W-:-:S04]  /*1cc50*/  IMAD R16, R16, UR7, R205 ;  /* 0x0000000710107c24 */ /* 0x000fc8000f8e02cd */
[----:B------:R-:W-:-:S04]  /*1cc60*/  IMAD R16, R16, R18, R203 ;  /* 0x0000001210107224 */ /* 0x000fc800078e02cb */
[----:B------:R-:W-:Y:S02]  /*1cc70*/  IMAD R6, R17, R16, R20 ;  /* 0x0000001011067224 */ /* 0x000fe400078e0214 */
[----:B------:R1:W1:Y:S04]  /*1cc80*/  LDS.128 R20, [R4+0x5000] ;  /* 0x0050000004147984 */ /* 0x0002680000000c00 */
[----:B------:R1:W1:Y:S01]  /*1cc90*/  LDS.128 R16, [R4+0x5800] ;  /* 0x0058000004107984 */ /* 0x0002620000000c00 */
[----:B--234-:R-:W-:Y:S05]  /*1cca0*/  @P0 BRA `(.L_x_1597) ;  /* 0x00000000002c0947 */ /* 0x01cfea0003800000 */
[----:B------:R-:W-:Y:S01]  /*1ccb0*/  IMAD R0, R201, -0x40, R204 ;  /* 0xffffffc0c9007824 */ /* 0x000fe200078e02cc */
[----:B-1----:R-:W-:Y:S01]  /*1ccc0*/  SHF.R.S32.HI R4, RZ, 0x1f, R6 ;  /* 0x0000001fff047819 */ /* 0x002fe20000011406 */
[C---:B------:R-:W-:Y:S01]  /*1ccd0*/  VIADD R5, R9.reuse, 0x8 ;  /* 0x0000000809057836 */ /* 0x040fe20000000000 */
[----:B------:R-:W-:Y:S02]  /*1cce0*/  IADD3 R3, P0, R6, R9, RZ ;  /* 0x0000000906037210 */ /* 0x000fe40007f1e0ff */
[-C--:B------:R-:W-:Y:S02]  /*1ccf0*/  ISETP.GE.AND P2, PT, R9, R0.reuse, PT ;  /* 0x000000000900720c */ /* 0x080fe40003f46270 */
[----:B------:R-:W-:Y:S02]  /*1cd00*/  ISETP.GE.AND P1, PT, R5, R0, PT ;  /* 0x000000000500720c */ /* 0x000fe40003f26270 */
[----:B------:R-:W-:Y:S02]  /*1cd10*/  LEA.HI.X.SX32 R4, R9, R4, 0x1, P0 ;  /* 0x0000000409047211 */ /* 0x000fe400000f0eff */
[----:B------:R-:W-:-:S04]  /*1cd20*/  LEA R64, P0, R3, R64, 0x2 ;  /* 0x0000004003407211 */ /* 0x000fc800078010ff */
[----:B------:R-:W-:-:S05]  /*1cd30*/  LEA.HI.X R65, R3, R65, R4, 0x2, P0 ;  /* 0x0000004103417211 */ /* 0x000fca00000f1404 */
[----:B------:R2:W-:Y:S04]  /*1cd40*/  @!P2 ST.E desc[UR4][R64.64], R10 ;  /* 0x0000000a4000a985 */ /* 0x0005e8000c101904 */
[----:B------:R2:W-:Y:S02]  /*1cd50*/  @!P1 ST.E desc[UR4][R64.64+0x20], R2 ;  /* 0x0000200240009985 */ /* 0x0005e4000c101904 */
.L_x_1597:
[----:B------:R-:W-:Y:S05]  /*1cd60*/  BSYNC B0 ;  /* 0x0000000000007941 */ /* 0x000fea0003800000 */
.L_x_1596:
[----:B-1----:R1:W5:Y:S01]  /*1cd70*/  LD.E R116, desc[UR4][R116.64+0xc0] ;  /* 0x0000c00474747980 */ /* 0x002362000c101900 */
[----:B------:R-:W-:Y:S01]  /*1cd80*/  IMAD.SHL.U32 R8, R8, 0x4, RZ ;  /* 0x0000000408087824 */ /* 0x000fe200078e00ff */
[----:B------:R-:W-:Y:S01]  /*1cd90*/  BSSY B0, `(.L_x_1598) ;  /* 0x000001a000007945 */ /* 0x000fe20003800000 */
[----:B------:R-:W-:Y:S02]  /*1cda0*/  IMAD R201, R201, -0x40, R204 ;  /* 0xffffffc0c9c97824 */ /* 0x000fe400078e02cc */
[----:B------:R-:W-:Y:S01]  /*1cdb0*/  IMAD R7, R6, R7, RZ ;  /* 0x0000000706077224 */ /* 0x000fe200078e02ff */
[--C-:B------:R-:W-:Y:S01]  /*1cdc0*/  SHF.R.S32.HI R9, RZ, 0x1f, R8.reuse ;  /* 0x0000001fff097819 */ /* 0x100fe20000011408 */
[C---:B------:R-:W-:Y:S01]  /*1cdd0*/  VIADD R0, R14.reuse, 0x10 ;  /* 0x000000100e007836 */ /* 0x040fe20000000000 */
[C---:B------:R-:W-:Y:S01]  /*1cde0*/  ISETP.GE.AND P4, PT, R14.reuse, R201, PT ;  /* 0x000000c90e00720c */ /* 0x040fe20003f86270 */
[----:B--2---:R-:W-:-:S03]  /*1cdf0*/  IMAD.WIDE R2, R14, 0x60, R8 ;  /* 0x000000600e027825 */ /* 0x004fc600078e0208 */
[----:B------:R-:W-:Y:S01]  /*1ce00*/  ISETP.GE.AND P2, PT, R0, R201, PT ;  /* 0x000000c90000720c */ /* 0x000fe20003f46270 */
[----:B------:R-:W-:Y:S01]  /*1ce10*/  VIADD R0, R14, 0x20 ;  /* 0x000000200e007836 */ /* 0x000fe20000000000 */
[----:B------:R-:W-:Y:S01]  /*1ce20*/  IADD3 R2, P0, R2, R7, RZ ;  /* 0x0000000702027210 */ /* 0x000fe20007f1e0ff */
[----:B------:R-:W-:-:S03]  /*1ce30*/  VIADD R14, R14, 0x30 ;  /* 0x000000300e0e7836 */ /* 0x000fc60000000000 */
[----:B------:R-:W-:Y:S01]  /*1ce40*/  LEA.HI.X.SX32 R7, R7, R3, 0x1, P0 ;  /* 0x0000000307077211 */ /* 0x000fe200000f0eff */
[----:B------:R-:W-:Y:S01]  /*1ce50*/  VIADD R3, R8, 0x20 ;  /* 0x0000002008037836 */ /* 0x000fe20000000000 */
[----:B------:R-:W-:Y:S02]  /*1ce60*/  LEA R6, P3, R2, R12, 0x2 ;  /* 0x0000000c02067211 */ /* 0x000fe400078610ff */
[-C--:B------:R-:W-:Y:S02]  /*1ce70*/  ISETP.GE.AND P1, PT, R0, R201.reuse, PT ;  /* 0x000000c90000720c */ /* 0x080fe40003f26270 */
[----:B------:R-:W-:Y:S02]  /*1ce80*/  ISETP.GE.AND P0, PT, R14, R201, PT ;  /* 0x000000c90e00720c */ /* 0x000fe40003f06270 */
[----:B------:R-:W-:Y:S01]  /*1ce90*/  LEA.HI.X R7, R2, R13, R7, 0x2, P3 ;  /* 0x0000000d02077211 */ /* 0x000fe200018f1407 */
[----:B------:R-:W-:Y:S10]  /*1cea0*/  @P4 BRA `(.L_x_1599) ;  /* 0x0000000000204947 */ /* 0x000ff40003800000 */
[C---:B------:R-:W-:Y:S01]  /*1ceb0*/  VIADD R5, R3.reuse, 0x20 ;  /* 0x0000002003057836 */ /* 0x040fe20000000000 */
[-C--:B-----5:R-:W-:Y:S02]  /*1cec0*/  ISETP.GE.AND P4, PT, R3, R116.reuse, PT ;  /* 0x000000740300720c */ /* 0x0a0fe40003f86270 */
[-C--:B------:R-:W-:Y:S02]  /*1ced0*/  ISETP.GE.AND P5, PT, R8, R116.reuse, PT ;  /* 0x000000740800720c */ /* 0x080fe40003fa6270 */
[----:B------:R-:W-:-:S09]  /*1cee0*/  ISETP.GE.AND P3, PT, R5, R116, PT ;  /* 0x000000740500720c */ /* 0x000fd20003f66270 */
[----:B------:R2:W-:Y:S04]  /*1cef0*/  @!P4 ST.E.128 desc[UR4][R6.64+0x80], R44 ;  /* 0x0000802c0600c985 */ /* 0x0005e8000c101d04 */
[----:B------:R2:W-:Y:S04]  /*1cf00*/  @!P5 ST.E.64 desc[UR4][R6.64], R60 ;  /* 0x0000003c0600d985 */ /* 0x0005e8000c101b04 */
[----:B------:R2:W-:Y:S04]  /*1cf10*/  @!P5 ST.E.64 desc[UR4][R6.64+0x8], R62 ;  /* 0x0000083e0600d985 */ /* 0x0005e8000c101b04 */
[----:B------:R2:W-:Y:S02]  /*1cf20*/  @!P3 ST.E.128 desc[UR4][R6.64+0x100], R28 ;  /* 0x0001001c0600b985 */ /* 0x0005e4000c101d04 */
.L_x_1599:
[----:B------:R-:W-:Y:S05]  /*1cf30*/  BSYNC B0 ;  /* 0x0000000000007941 */ /* 0x000fea0003800000 */
.L_x_1598:
[----:B------:R-:W-:Y:S04]  /*1cf40*/  BSSY B0, `(.L_x_1600) ;  /* 0x0000009000007945 */ /* 0x000fe80003800000 */
[----:B------:R-:W-:Y:S05]  /*1cf50*/  @P2 BRA `(.L_x_1601) ;  /* 0x00000000001c2947 */ /* 0x000fea0003800000 */
[C---:B------:R-:W-:Y:S01]  /*1cf60*/  VIADD R5, R3.reuse, 0x20 ;  /* 0x0000002003057836 */ /* 0x040fe20000000000 */
[-C--:B-----5:R-:W-:Y:S02]  /*1cf70*/  ISETP.GE.AND P4, PT, R8, R116.reuse, PT ;  /* 0x000000740800720c */ /* 0x0a0fe40003f86270 */
[-C--:B------:R-:W-:Y:S02]  /*1cf80*/  ISETP.GE.AND P3, PT, R3, R116.reuse, PT ;  /* 0x000000740300720c */ /* 0x080fe40003f66270 */
[----:B------:R-:W-:-:S09]  /*1cf90*/  ISETP.GE.AND P2, PT, R5, R116, PT ;  /* 0x000000740500720c */ /* 0x000fd20003f46270 */
[----:B------:R3:W-:Y:S04]  /*1cfa0*/  @!P4 ST.E.128 desc[UR4][R6.64+0x1800], R56 ;  /* 0x001800380600c985 */ /* 0x0007e8000c101d04 */
[----:B------:R3:W-:Y:S04]  /*1cfb0*/  @!P3 ST.E.128 desc[UR4][R6.64+0x1880], R40 ;  /* 0x001880280600b985 */ /* 0x0007e8000c101d04 */
[----:B------:R3:W-:Y:S02]  /*1cfc0*/  @!P2 ST.E.128 desc[UR4][R6.64+0x1900], R24 ;  /* 0x001900180600a985 */ /* 0x0007e4000c101d04 */
.L_x_1601:
[----:B------:R-:W-:Y:S05]  /*1cfd0*/  BSYNC B0 ;  /* 0x0000000000007941 */ /* 0x000fea0003800000 */
.L_x_1600:
        /* <DEDUP_REMOVED lines=9> */
.L_x_1603:
[----:B------:R-:W-:Y:S05]  /*1d070*/  BSYNC B0 ;  /* 0x0000000000007941 */ /* 0x000fea0003800000 */
.L_x_1602:
[----:B------:R-:W-:-:S04]  /*1d080*/  MOV R203, 0x0 ;  /* 0x0000000000cb7802 */ /* 0x000fc80000000f00 */
[----:B-12345:R-:W-:Y:S05]  /*1d090*/  @P0 RET.REL.NODEC R202 `(_ZN5flash24flash_fwd_splitkv_kernelI23Flash_fwd_kernel_traitsILi96ELi64ELi128ELi4ELb0ELb0EN7cutlass10bfloat16_tE19Flash_kernel_traitsILi96ELi64ELi128ELi4ES3_EELb1ELb0ELb0ELb0ELb0ELb0ELb1ELb1EEEvNS_16Flash_fwd_paramsE) ;  /* 0xfffffe2ccad80950 */ /* 0x03efea0003c3ffff */
[CC--:B------:R-:W-:Y:S01]  /*1d0a0*/  ISETP.GE.AND P1, PT, R3.reuse, R116.reuse, PT ;  /* 0x000000740300720c */ /* 0x0c0fe20003f26270 */
[----:B------:R-:W-:Y:S01]  /*1d0b0*/  VIADD R3, R3, 0x20 ;  /* 0x0000002003037836 */ /* 0x000fe20000000000 */
[----:B------:R-:W-:Y:S01]  /*1d0c0*/  ISETP.GE.AND P2, PT, R8, R116, PT ;  /* 0x000000740800720c */ /* 0x000fe20003f46270 */
[----:B------:R-:W-:-:S03]  /*1d0d0*/  IMAD.MOV.U32 R203, RZ, RZ, 0x0 ;  /* 0x00000000ffcb7424 */ /* 0x000fc600078e00ff */
[----:B------:R-:W-:-:S07]  /*1d0e0*/  ISETP.GE.AND P0, PT, R3, R116, PT ;  /* 0x000000740300720c */ /* 0x000fce0003f06270 */
[----:B------:R-:W-:Y:S04]  /*1d0f0*/  @!P1 ST.E.128 desc[UR4][R6.64+0x4880], R32 ;  /* 0x0048802006009985 */ /* 0x000fe8000c101d04 */
[----:B------:R1:W-:Y:S02]  /*1d100*/  @!P2 ST.E.128 desc[UR4][R6.64+0x4800], R48 ;  /* 0x004800300600a985 */ /* 0x0003e4000c101d04 */
[----:B-1----:R-:W-:Y:S05]  /*1d110*/  @P0 RET.REL.NODEC R202 `(_ZN5flash24flash_fwd_splitkv_kernelI23Flash_fwd_kernel_traitsILi96ELi64ELi128ELi4ELb0ELb0EN7cutlass10bfloat16_tE19Flash_kernel_traitsILi96ELi64ELi128ELi4ES3_EELb1ELb0ELb0ELb0ELb0ELb0ELb1ELb1EEEvNS_16Flash_fwd_paramsE) ;  /* 0xfffffe2ccab80950 */ /* 0x002fea0003c3ffff */
[----:B------:R-:W-:Y:S01]  /*1d120*/  MOV R203, 0x0 ;  /* 0x0000000000cb7802 */ /* 0x000fe20000000f00 */
[----:B------:R1:W-:Y:S03]  /*1d130*/  ST.E.128 desc[UR4][R6.64+0x4900], R16 ;  /* 0x0049001006007985 */ /* 0x0003e6000c101d04 */
[----:B-1----:R-:W-:Y:S05]  /*1d140*/  RET.REL.NODEC R202 `(_ZN5flash24flash_fwd_splitkv_kernelI23Flash_fwd_kernel_traitsILi96ELi64ELi128ELi4ELb0ELb0EN7cutlass10bfloat16_tE19Flash_kernel_traitsILi96ELi64ELi128ELi4ES3_EELb1ELb0ELb0ELb0ELb0ELb0ELb1ELb1EEEvNS_16Flash_fwd_paramsE) ;  /* 0xfffffe2ccaac7950 */ /* 0x002fea0003c3ffff */
.L_x_1595:
[----:B------:R-:W-:Y:S01]  /*1d150*/  MOV R5, 0x2 ;  /* 0x0000000200057802 */ /* 0x000fe20000000f00 */
[----:B------:R-:W-:Y:S01]  /*1d160*/  IMAD.MOV.U32 R4, RZ, RZ, 0x1f ;  /* 0x0000001fff047424 */ /* 0x000fe200078e00ff */
[----:B------:R-:W-:-:S07]  /*1d170*/  MOV R6, 0xffffffff ;  /* 0xffffffff00067802 */ /* 0x000fce0000000f00 */
[----:B-1---5:R-:W-:Y:S05]  /*1d180*/  WARPSYNC.COLLECTIVE R6, `(.L_x_1604) ;  /* 0x0000000006087348 */ /* 0x022fea0003c00000 */
[----:B------:R2:W3:Y:S02]  /*1d190*/  SHFL.BFLY P0, R10, R214, R5, R4 ;  /* 0x0c000005d60a7389 */ /* 0x0004e40000000004 */
[----:B-123-5:R-:W-:Y:S01]  /*1d1a0*/  ENDCOLLECTIVE ;  /* 0x000000000000791b */ /* 0x02efe20003800000 */
.L_x_1604:
[----:B------:R-:W-:Y:S02]  /*1d1b0*/  IMAD.MOV.U32 R7, RZ, RZ, R10 ;  /* 0x000000ffff077224 */ /* 0x000fe400078e000a */
[----:B------:R-:W-:Y:S02]  /*1d1c0*/  IMAD.MOV.U32 R5, RZ, RZ, 0x1 ;  /* 0x00000001ff057424 */ /* 0x000fe400078e00ff */
[----:B------:R-:W-:-:S05]  /*1d1d0*/  FADD.FTZ R8, R7, R214 ;  /* 0x000000d607087221 */ /* 0x000fca0000010000 */
[----:B------:R-:W-:-:S07]  /*1d1e0*/  MOV R214, R8 ;  /* 0x0000000800d67202 */ /* 0x000fce0000000f00 */
[----:B------:R-:W-:Y:S05]  /*1d1f0*/  WARPSYNC.COLLECTIVE R6, `(.L_x_1605) ;  /* 0x0000000006087348 */ /* 0x000fea0003c00000 */
[----:B------:R1:W2:Y:S02]  /*1d200*/  SHFL.BFLY P0, R10, R214, R5, R4 ;  /* 0x0c000005d60a7389 */ /* 0x0002a40000000004 */
[----:B-12---:R-:W-:Y:S01]  /*1d210*/  ENDCOLLECTIVE ;  /* 0x000000000000791b */ /* 0x006fe20003800000 */
.L_x_1605:
[----:B------:R-:W-:Y:S01]  /*1d220*/  MOV R214, R213 ;  /* 0x000000d500d67202 */ /* 0x000fe20000000f00 */
[----:B------:R-:W-:Y:S01]  /*1d230*/  IMAD.MOV.U32 R5, RZ, RZ, 0x2 ;  /* 0x00000002ff057424 */ /* 0x000fe200078e00ff */
[----:B------:R-:W-:-:S07]  /*1d240*/  MOV R7, R10 ;  /* 0x0000000a00077202 */ /* 0x000fce0000000f00 */
[----:B------:R-:W-:Y:S05]  /*1d250*/  WARPSYNC.COLLECTIVE R6, `(.L_x_1606) ;  /* 0x0000000006087348 */ /* 0x000fea0003c00000 */
[----:B------:R1:W2:Y:S02]  /*1d260*/  SHFL.BFLY P0, R10, R214, R5, R4 ;  /* 0x0c000005d60a7389 */ /* 0x0002a40000000004 */
[----:B-12---:R-:W-:Y:S01]  /*1d270*/  ENDCOLLECTIVE ;  /* 0x000000000000791b */ /* 0x006fe20003800000 */
.L_x_1606:
[----:B------:R-:W-:Y:S01]  /*1d280*/  FADD.FTZ R7, R8, R7 ;  /* 0x0000000708077221 */ /* 0x000fe20000010000 */
[----:B------:R-:W-:Y:S01]  /*1d290*/  FADD.FTZ R9, R10, R213 ;  /* 0x000000d50a097221 */ /* 0x000fe20000010000 */
[----:B------:R-:W-:-:S04]  /*1d2a0*/  MOV R5, 0x1 ;  /* 0x0000000100057802 */ /* 0x000fc80000000f00 */
[----:B------:R-:W-:-:S07]  /*1d2b0*/  MOV R214, R9 ;  /* 0x0000000900d67202 */ /* 0x000fce0000000f00 */
[----:B------:R-:W-:Y:S05]  /*1d2c0*/  WARPSYNC.COLLECTIVE R6, `(.L_x_1607) ;  /* 0x0000000006087348 */ /* 0x000fea0003c00000 */
[----:B------:R1:W2:Y:S02]  /*1d2d0*/  SHFL.BFLY P0, R10, R214, R5, R4 ;  /* 0x0c000005d60a7389 */ /* 0x0002a40000000004 */
[----:B-12---:R-:W-:Y:S01]  /*1d2e0*/  ENDCOLLECTIVE ;  /* 0x000000000000791b */ /* 0x006fe20003800000 */
.L_x_1607:
[----:B------:R-:W-:Y:S05]  /*1d2f0*/  BRA `(.L_x_1608) ;  /* 0xffffffec00a47947 */ /* 0x000fea000383ffff */
.L_x_1609:
        /* <DEDUP_REMOVED lines=16> */
.L_x_6410:


//--------------------- .text._ZN5flash24flash_fwd_splitkv_kernelI23Flash_fwd_kernel_traitsILi96ELi64ELi128ELi4ELb0ELb0EN7cutlass10bfloat16_tE19Flash_kernel_traitsILi96ELi64ELi128ELi4ES3_EELb1ELb0ELb0ELb0ELb0ELb1ELb1ELb1EEEvNS_16Flash_fwd_paramsE --------------------------
	.section	.text._ZN5flash24flash_fwd_splitkv_kernelI23Flash_fwd_kernel_traitsILi96ELi64ELi128ELi4ELb0ELb0EN7cutlass10bfloat16_tE19Flash_kernel_traitsILi96ELi64ELi128ELi4ES3_EELb1ELb0ELb0ELb0ELb0ELb1ELb1ELb1EEEvNS_16Flash_fwd_paramsE,"ax",@progbits
	.align	128
        .global         _ZN5flash24flash_fwd_splitkv_kernelI23Flash_fwd_kernel_traitsILi96ELi64ELi128ELi4ELb0ELb0EN7cutlass10bfloat16_tE19Flash_kernel_traitsILi96ELi64ELi128ELi4ES3_EELb1ELb0ELb0ELb0ELb0ELb1ELb1ELb1EEEvNS_16Flash_fwd_paramsE
        .type           _ZN5flash24flash_fwd_splitkv_kernelI23Flash_fwd_kernel_traitsILi96ELi64ELi128ELi4ELb0ELb0EN7cutlass10bfloat16_tE19Flash_kernel_traitsILi96ELi64ELi128ELi4ES3_EELb1ELb0ELb0ELb0ELb0ELb1ELb1ELb1EEEvNS_16Flash_fwd_paramsE,@function
        .size           _ZN5flash24flash_fwd_splitkv_kernelI23Flash_fwd_kernel_traitsILi96ELi64ELi128ELi4ELb0ELb0EN7cutlass10bfloat16_tE19Flash_kernel_traitsILi96ELi64ELi128ELi4ES3_EELb1ELb0ELb0ELb0ELb0ELb1ELb1ELb1EEEvNS_16Flash_fwd_paramsE,(.L_x_6411 - _ZN5flash24flash_fwd_splitkv_kernelI23Flash_fwd_kernel_traitsILi96ELi64ELi128ELi4ELb0ELb0EN7cutlass10bfloat16_tE19Flash_kernel_traitsILi96ELi64ELi128ELi4ES3_EELb1ELb0ELb0ELb0ELb0ELb1ELb1ELb1EEEvNS_16Flash_fwd_paramsE)
        .other          _ZN5flash24flash_fwd_splitkv_kernelI23Flash_fwd_kernel_traitsILi96ELi64ELi128ELi4ELb0ELb0EN7cutlass10bfloat16_tE19Flash_kernel_traitsILi96ELi64ELi128ELi4ES3_EELb1ELb0ELb0ELb0ELb0ELb1ELb1ELb1EEEvNS_16Flash_fwd_paramsE,@"STO_CUDA_ENTRY STV_DEFAULT"
_ZN5flash24flash_fwd_splitkv_kernelI23Flash_fwd_kernel_traitsILi96ELi64ELi128ELi4ELb0ELb0EN7cutlass10bfloat16_tE19Flash_kernel_traitsILi96ELi64ELi128ELi4ES3_EELb1ELb0ELb0ELb0ELb0ELb1ELb1ELb1EEEvNS_16Flash_fwd_paramsE:
.text._ZN5flash24flash_fwd_splitkv_kernelI23Flash_fwd_kernel_traitsILi96ELi64ELi128ELi4ELb0ELb0EN7cutlass10bfloat16_tE19Flash_kernel_traitsILi96ELi64ELi128ELi4ES3_EELb1ELb0ELb0ELb0ELb0ELb1ELb1ELb1EEEvNS_16Flash_fwd_paramsE:
        /* <DEDUP_REMOVED lines=29> */
[----:B------:R-:W-:Y:S05]  /*01d0*/  CALL.REL.NOINC `($_ZN5flash24flash_fwd_splitkv_kernelI23Flash_fwd_kernel_traitsILi96ELi64ELi128ELi4ELb0ELb0EN7cutlass10bfloat16_tE19Flash_kernel_traitsILi96ELi64ELi128ELi4ES3_EELb1ELb0ELb0ELb0ELb0ELb1ELb1ELb1EEEvNS_16Flash_fwd_paramsE$_ZN5flash30compute_attn_1rowblock_splitkvI23Flash_fwd_kernel_traitsILi96ELi64ELi128ELi4ELb0ELb0EN7cutlass10bfloat16_tE19Flash_kernel_traitsILi96ELi64ELi128ELi4ES3_EELb1ELb0ELb0ELb0ELb0ELb1ELb1ELb1ENS_16Flash_fwd_paramsEEEvRKT8_iiiii) ;  /* 0x0000000000087944 */ /* 0x000fea0003c00000 */
[----:B------:R-:W-:Y:S05]  /*01e0*/  BSYNC B4 ;  /* 0x0000000000047941 */ /* 0x000fea0003800000 */
.L_x_1610:
[----:B------:R-:W-:Y:S05]  /*01f0*/  EXIT ;  /* 0x000000000000794d */ /* 0x000fea0003800000 */
        .type           $_ZN5flash24flash_fwd_splitkv_kernelI23Flash_fwd_kernel_traitsILi96ELi64ELi128ELi4ELb0ELb0EN7cutlass10bfloat16_tE19Flash_kernel_traitsILi96ELi64ELi128ELi4ES3_EELb1ELb0ELb0ELb0ELb0ELb1ELb1ELb1EEEvNS_16Flash_fwd_paramsE$_ZN5flash30compute_attn_1rowblock_splitkvI23Flash_fwd_kernel_traitsILi96ELi64ELi128ELi4ELb0ELb0EN7cutlass10bfloat16_tE19Flash_kernel_traitsILi96ELi64ELi128ELi4ES3_EELb1ELb0ELb0ELb0ELb0ELb1ELb1ELb1ENS_16Flash_fwd_paramsEEEvRKT8_iiiii,@function
        .size           $_ZN5flash24flash_fwd_splitkv_kernelI23Flash_fwd_kernel_traitsILi96ELi64ELi128ELi4ELb0ELb0EN7cutlass10bfloat16_tE19Flash_kernel_traitsILi96ELi64ELi128ELi4ES3_EELb1ELb0ELb0ELb0ELb0ELb1ELb1ELb1EEEvNS_16Flash_fwd_paramsE$_ZN5flash30compute_attn_1rowblock_splitkvI23Flash_fwd_kernel_traitsILi96ELi64ELi128ELi4ELb0ELb0EN7cutlass10bfloat16_tE19Flash_kernel_traitsILi96ELi64ELi128ELi4ES3_EELb1ELb0ELb0ELb0ELb0ELb1ELb1ELb1ENS_16Flash_fwd_paramsEEEvRKT8_iiiii,(.L_x_6411 - $_ZN5flash24flash_fwd_splitkv_kernelI23Flash_fwd_kernel_traitsILi96ELi64ELi128ELi4ELb0ELb0EN7cutlass10bfloat16_tE19Flash_kernel_traitsILi96ELi64ELi128ELi4ES3_EELb1ELb0ELb0ELb0ELb0ELb1ELb1ELb1EEEvNS_16Flash_fwd_paramsE$_ZN5flash30compute_attn_1rowblock_splitkvI23Flash_fwd_kernel_traitsILi96ELi64ELi128ELi4ELb0ELb0EN7cutlass10bfloat16_tE19Flash_kernel_traitsILi96ELi64ELi128ELi4ES3_EELb1ELb0ELb0ELb0ELb0ELb1ELb1ELb1ENS_16Flash_fwd_paramsEEEvRKT8_iiiii)
$_ZN5flash24flash_fwd_splitkv_kernelI23Flash_fwd_kernel_traitsILi96ELi64ELi128ELi4ELb0ELb0EN7cutlass10bfloat16_tE19Flash_kernel_traitsILi96ELi64ELi128ELi4ES3_EELb1ELb0ELb0ELb0ELb0ELb1ELb1ELb1EEEvNS_16Flash_fwd_paramsE$_ZN5flash30compute_attn_1rowblock_splitkvI23Flash_fwd_kernel_traitsILi96ELi64ELi128ELi4ELb0ELb0EN7cutlass10bfloat16_tE19Flash_kernel_traitsILi96ELi64ELi128ELi4ES3_EELb1ELb0ELb0ELb0ELb0ELb1ELb1ELb1ENS_16Flash_fwd_paramsEEEvRKT8_iiiii:
        /* <DEDUP_REMOVED lines=27> */
.L_x_1612:
[----:B------:R-:W-:Y:S05]  /*03b0*/  BSYNC B0 ;  /* 0x0000000000007941 */ /* 0x000fea0003800000 */
.L_x_1611:
        /* <DEDUP_REMOVED lines=8> */
.L_x_1614:
[----:B------:R3:W5:Y:S02]  /*0440*/  LD.E R81, desc[UR4][R116.64+0xb8] ;  /* 0x0000b80474517980 */ /* 0x000764000c101900 */
.L_x_1615:
[----:B------:R-:W-:Y:S05]  /*0450*/  BSYNC B0 ;  /* 0x0000000000007941 */ /* 0x000fea0003800000 */
.L_x_1613:
        /* <DEDUP_REMOVED lines=10> */
.L_x_1617:
[----:B------:R-:W2:Y:S01]  /*0500*/  LD.E.64 R6, desc[UR4][R116.64+0x108] ;  /* 0x0001080474067980 */ /* 0x000ea2000c101b00 */
[----:B------:R-:W-:Y:S01]  /*0510*/  BSSY B0, `(.L_x_1619) ;  /* 0x0000006000007945 */ /* 0x000fe20003800000 */
[----:B------:R-:W-:Y:S01]  /*0520*/  IMAD.MOV.U32 R0, RZ, RZ, RZ ;  /* 0x000000ffff007224 */ /* 0x000fe200078e00ff */
[----:B--2---:R-:W-:-:S04]  /*0530*/  ISETP.NE.U32.AND P0, PT, R6, RZ, PT ;  /* 0x000000ff0600720c */ /* 0x004fc80003f05070 */
[----:B------:R-:W-:-:S13]  /*0540*/  ISETP.NE.AND.EX P0, PT, R7, RZ, PT, P0 ;  /* 0x000000ff0700720c */ /* 0x000fda0003f05300 */
[----:B------:R-:W-:Y:S05]  /*0550*/  @!P0 BRA `(.L_x_1620) ;  /* 0x0000000000048947 */ /* 0x000fea0003800000 */
[----:B------:R2:W5:Y:S02]  /*0560*/  LD.E R0, desc[UR4][R116.64+0xbc] ;  /* 0x0000bc0474007980 */ /* 0x000564000c101900 */
.L_x_1620:
[----:B------:R-:W-:Y:S05]  /*0570*/  BSYNC B0 ;  /* 0x0000000000007941 */ /* 0x000fea0003800000 */
.L_x_1619:
[----:B-----5:R-:W-:Y:S02]  /*0580*/  IADD3 R65, R81, R0, RZ ;  /* 0x0000000051417210 */ /* 0x020fe40007ffe0ff */
.L_x_1618:
[----:B------:R-:W-:Y:S05]  /*0590*/  BSYNC B1 ;  /* 0x0000000000017941 */ /* 0x000fea0003800000 */
.L_x_1616:
[----:B------:R-:W-:Y:S01]  /*05a0*/  IMAD.SHL.U32 R67, R201, 0x40, RZ ;  /* 0x00000040c9437824 */ /* 0x000fe200078e00ff */
[----:B------:R-:W-:Y:S01]  /*05b0*/  MOV R6, R202 ;  /* 0x000000ca00067202 */ /* 0x000fe20000000f00 */
[----:B------:R-:W-:-:S03]  /*05c0*/  IMAD.MOV.U32 R7, RZ, RZ, 0x0 ;  /* 0x00000000ff077424 */ /* 0x000fc600078e00ff */
[----:B------:R-:W-:-:S13]  /*05d0*/  ISETP.GT.AND P0, PT, R204, R67, PT ;  /* 0x00000043cc00720c */ /* 0x000fda0003f04270 */
[----:B-123--:R-:W-:Y:S05]  /*05e0*/  @!P0 RET.REL.NODEC R6 `(_ZN5flash24flash_fwd_splitkv_kernelI23Flash_fwd_kernel_traitsILi96ELi64ELi128ELi4ELb0ELb0EN7cutlass10bfloat16_tE19Flash_kernel_traitsILi96ELi64ELi128ELi4ES3_EELb1ELb0ELb0ELb0ELb0ELb1ELb1ELb1EEEvNS_16Flash_fwd_paramsE) ;  /* 0xfffffff806848950 */ /* 0x00efea0003c3ffff */
        /* <DEDUP_REMOVED lines=94> */
.L_x_1623:
[----:B------:R-:W-:Y:S05]  /*0bd0*/  BSYNC B0 ;  /* 0x0000000000007941 */ /* 0x000fea0003800000 */
.L_x_1622:
        /* <DEDUP_REMOVED lines=13> */
.L_x_1625:
[----:B------:R-:W-:Y:S05]  /*0cb0*/  BSYNC B0 ;  /* 0x0000000000007941 */ /* 0x000fea0003800000 */
.L_x_1624:
        /* <DEDUP_REMOVED lines=8> */
.L_x_1627:
[----:B------:R-:W-:Y:S05]  /*0d40*/  BSYNC B0 ;  /* 0x0000000000007941 */ /* 0x000fea0003800000 */
.L_x_1626:
        /* <DEDUP_REMOVED lines=8> */
.L_x_1629:
[----:B------:R-:W-:Y:S05]  /*0dd0*/  BSYNC B0 ;  /* 0x0000000000007941 */ /* 0x000fea0003800000 */
.L_x_1628:
[----:B------:R-:W-:Y:S01]  /*0de0*/  MOV R203, 0x0 ;  /* 0x0000000000cb7802 */ /* 0x000fe20000000f00 */
[----:B------:R-:W-:Y:S04]  /*0df0*/  @!P6 ST.E desc[UR4][R6.64], R15 ;  /* 0x0000000f0600e985 */ /* 0x000fe8000c101904 */
[----:B------:R-:W-:Y:S04]  /*0e00*/  @!P5 ST.E desc[UR4][R6.64+0x40], R11 ;  /* 0x0000400b0600d985 */ /* 0x000fe8000c101904 */
[----:B------:R1:W-:Y:S02]  /*0e10*/  @!P4 ST.E desc[UR4][R6.64+0x80], R3 ;  /* 0x000080030600c985 */ /* 0x0003e4000c101904 */
[----:B-12345:R-:W-:Y:S05]  /*0e20*/  @P3 RET.REL.NODEC R202 `(_ZN5flash24flash_fwd_splitkv_kernelI23Flash_fwd_kernel_traitsILi96ELi64ELi128ELi4ELb0ELb0EN7cutlass10bfloat16_tE19Flash_kernel_traitsILi96ELi64ELi128ELi4ES3_EELb1ELb0ELb0ELb0ELb0ELb1ELb1ELb1EEEvNS_16Flash_fwd_paramsE) ;  /* 0xfffffff0ca743950 */ /* 0x03efea0003c3ffff */
[----:B------:R-:W-:Y:S02]  /*0e30*/  MOV R3, 0xff800000 ;  /* 0xff80000000037802 */ /* 0x000fe40000000f00 */
[----:B------:R-:W-:-:S03]  /*0e40*/  MOV R203, 0x0 ;  /* 0x0000000000cb7802 */ /* 0x000fc60000000f00 */
[----:B------:R1:W-:Y:S02]  /*0e50*/  ST.E desc[UR4][R6.64+0xc0], R3 ;  /* 0x0000c00306007985 */ /* 0x0003e4000c101904 */
[----:B-1----:R-:W-:Y:S05]  /*0e60*/  RET.REL.NODEC R202 `(_ZN5flash24flash_fwd_splitkv_kernelI23Flash_fwd_kernel_traitsILi96ELi64ELi128ELi4ELb0ELb0EN7cutlass10bfloat16_tE19Flash_kernel_traitsILi96ELi64ELi128ELi4ES3_EELb1ELb0ELb0ELb0ELb0ELb1ELb1ELb1EEEvNS_16Flash_fwd_paramsE) ;  /* 0xfffffff0ca647950 */ /* 0x002fea0003c3ffff */
.L_x_1621:
        /* <DEDUP_REMOVED lines=28> */
[----:B-----5:R-:W4:Y:S04]  /*1030*/  LD.E.64 R12, desc[UR4][R116.64+0x28] ;  /* 0x00002804740c7980 */ /* 0x020f28000c101b00 */
[----:B------:R-:W4:Y:S04]  /*1040*/  LD.E.64 R16, desc[UR4][R116.64+0x50] ;  /* 0x0000500474107980 */ /* 0x000f28000c101b00 */
[----:B------:R-:W5:Y:S01]  /*1050*/  LD.E.64 R62, desc[UR4][R116.64+0x40] ;  /* 0x00004004743e7980 */ /* 0x000f62000c101b00 */
[----:B--2---:R-:W-:-:S04]  /*1060*/  IABS R7, R2 ;  /* 0x0000000200077213 */ /* 0x004fc80000000000 */
[----:B------:R-:W1:Y:S08]  /*1070*/  I2F.RP R8, R7 ;  /* 0x0000000700087306 */ /* 0x000e700000209400 */
[----:B-1----:R-:W1:Y:S02]  /*1080*/  MUFU.RCP R10, R8 ;  /* 0x00000008000a7308 */ /* 0x002e640000001000 */
[----:B-1----:R-:W-:-:S06]  /*1090*/  IADD3 R10, R10, 0xffffffe, RZ ;  /* 0x0ffffffe0a0a7810 */ /* 0x002fcc0007ffe0ff */
[----:B------:R-:W1:Y:S02]  /*10a0*/  F2I.FTZ.U32.TRUNC.NTZ R11, R10 ;  /* 0x0000000a000b7305 */ /* 0x000e64000021f000 */
[----:B-1----:R-:W-:Y:S01]  /*10b0*/  IADD3 R0, RZ, -R11, RZ ;  /* 0x8000000bff007210 */ /* 0x002fe20007ffe0ff */
[----:B------:R-:W-:-:S04]  /*10c0*/  IMAD.MOV.U32 R10, RZ, RZ, RZ ;  /* 0x000000ffff0a7224 */ /* 0x000fc800078e00ff */
[----:B------:R-:W-:Y:S01]  /*10d0*/  IMAD R9, R0, R7, RZ ;  /* 0x0000000700097224 */ /* 0x000fe200078e02ff */
[----:B------:R-:W-:-:S03]  /*10e0*/  IABS R0, R2 ;  /* 0x0000000200007213 */ /* 0x000fc60000000000 */
[----:B------:R-:W-:Y:S01]  /*10f0*/  IMAD.HI.U32 R9, R11, R9, R10 ;  /* 0x000000090b097227 */ /* 0x000fe200078e000a */
[----:B------:R-:W-:Y:S01]  /*1100*/  IADD3 R0, RZ, -R0, RZ ;  /* 0x80000000ff007210 */ /* 0x000fe20007ffe0ff */
[----:B------:R-:W5:Y:S04]  /*1110*/  LD.E.64 R10, desc[UR4][R116.64+0x58] ;  /* 0x00005804740a7980 */ /* 0x000f68000c101b00 */
[----:B------:R-:W-:-:S04]  /*1120*/  IMAD.HI.U32 R15, R9, R4, RZ ;  /* 0x00000004090f7227 */ /* 0x000fc800078e00ff */
[----:B------:R-:W-:-:S05]  /*1130*/  IMAD R0, R15, R0, R4 ;  /* 0x000000000f007224 */ /* 0x000fca00078e0204 */
[----:B------:R-:W-:-:S13]  /*1140*/  ISETP.GT.U32.AND P1, PT, R7, R0, PT ;  /* 0x000000000700720c */ /* 0x000fda0003f24070 */
[----:B------:R-:W-:-:S05]  /*1150*/  @!P1 IMAD.IADD R0, R0, 0x1, -R7 ;  /* 0x0000000100009824 */ /* 0x000fca00078e0a07 */
[----:B------:R-:W-:Y:S02]  /*1160*/  ISETP.GE.U32.AND P2, PT, R0, R7, PT ;  /* 0x000000070000720c */ /* 0x000fe40003f46070 */
[----:B------:R-:W-:Y:S02]  /*1170*/  LOP3.LUT R0, R5, R2, RZ, 0x3c, !PT ;  /* 0x0000000205007212 */ /* 0x000fe400078e3cff */
[----:B------:R-:W-:Y:S02]  /*1180*/  @!P1 IADD3 R15, R15, 0x1, RZ ;  /* 0x000000010f0f9810 */ /* 0x000fe40007ffe0ff */
[----:B------:R-:W-:Y:S02]  /*1190*/  ISETP.GE.AND P0, PT, R0, RZ, PT ;  /* 0x000000ff0000720c */ /* 0x000fe40003f06270 */
[----:B------:R-:W-:-:S05]  /*11a0*/  ISETP.NE.AND P1, PT, R2, RZ, PT ;  /* 0x000000ff0200720c */ /* 0x000fca0003f25270 */
[----:B------:R-:W-:-:S06]  /*11b0*/  @P2 VIADD R15, R15, 0x1 ;  /* 0x000000010f0f2836 */ /* 0x000fcc0000000000 */
        /* <DEDUP_REMOVED lines=19> */
[----:B------:R-:W-:-:S11]  /*12f0*/  LOP3.LUT R8, R203, R6, RZ, 0x3c, !PT ;  /* 0x00000006cb087212 */ /* 0x000fd600078e3cff */
[----:B------:R-:W-:Y:S01]  /*1300*/  @!P1 IMAD.IADD R0, R0, 0x1, -R9 ;  /* 0x0000000100009824 */ /* 0x000fe200078e0a09 */
[----:B------:R-:W-:-:S04]  /*1310*/  ISETP.GE.AND P0, PT, R8, RZ, PT ;  /* 0x000000ff0800720c */ /* 0x000fc80003f06270 */
[----:B------:R-:W-:Y:S01]  /*1320*/  ISETP.GE.U32.AND P2, PT, R0, R9, PT ;  /* 0x000000090000720c */ /* 0x000fe20003f46070 */
[----:B------:R-:W-:Y:S01]  /*1330*/  @!P1 VIADD R7, R7, 0x1 ;  /* 0x0000000107079836 */ /* 0x000fe20000000000 */
[----:B------:R-:W-:Y:S02]  /*1340*/  IADD3 R15, -R15, RZ, RZ ;  /* 0x000000ff0f0f7210 */ /* 0x000fe40007ffe1ff */
[----:B------:R-:W-:-:S03]  /*1350*/  ISETP.NE.AND P1, PT, R6, RZ, PT ;  /* 0x000000ff0600720c */ /* 0x000fc60003f25270 */
[----:B------:R-:W-:-:S06]  /*1360*/  IMAD R2, R2, R15, R5 ;  /* 0x0000000f02027224 */ /* 0x000fcc00078e0205 */
[----:B------:R-:W-:Y:S01]  /*1370*/  @P2 IADD3 R7, R7, 0x1, RZ ;  /* 0x0000000107072810 */ /* 0x000fe20007ffe0ff */
[----:B----4-:R-:W-:Y:S01]  /*1380*/  IMAD R8, R61, R2, RZ ;  /* 0x000000023d087224 */ /* 0x010fe200078e02ff */
[----:B------:R-:W-:Y:S02]  /*1390*/  SHF.R.S32.HI R15, RZ, 0x1f, R2 ;  /* 0x0000001fff0f7819 */ /* 0x000fe40000011402 */
[----:B------:R-:W-:Y:S02]  /*13a0*/  @!P0 IADD3 R7, -R7, RZ, RZ ;  /* 0x000000ff07078210 */ /* 0x000fe40007ffe1ff */
[----:B------:R-:W-:Y:S01]  /*13b0*/  @!P1 LOP3.LUT R7, RZ, R6, RZ, 0x33, !PT ;  /* 0x00000006ff079212 */ /* 0x000fe200078e33ff */
[----:B------:R-:W-:-:S03]  /*13c0*/  IMAD R8, R60, R15, R8 ;  /* 0x0000000f3c087224 */ /* 0x000fc600078e0208 */
[----:B------:R-:W-:Y:S02]  /*13d0*/  SHF.R.S32.HI R6, RZ, 0x1f, R7 ;  /* 0x0000001fff067819 */ /* 0x000fe40000011407 */
[----:B--2---:R-:W-:Y:S01]  /*13e0*/  SHF.R.S32.HI R0, RZ, 0x1f, R4 ;  /* 0x0000001fff007819 */ /* 0x004fe20000011404 */
[----:B------:R-:W-:-:S04]  /*13f0*/  IMAD R9, R19, R4, RZ ;  /* 0x0000000413097224 */ /* 0x000fc800078e02ff */
[C---:B------:R-:W-:Y:S02]  /*1400*/  IMAD R9, R18.reuse, R0, R9 ;  /* 0x0000000012097224 */ /* 0x040fe400078e0209 */
[----:B------:R-:W-:-:S04]  /*1410*/  IMAD.WIDE.U32 R18, R18, R4, RZ ;  /* 0x0000000412127225 */ /* 0x000fc800078e00ff */
[----:B------:R-:W-:Y:S02]  /*1420*/  IMAD.IADD R19, R19, 0x1, R9 ;  /* 0x0000000113137824 */ /* 0x000fe400078e0209 */
[----:B------:R-:W-:Y:S02]  /*1430*/  IMAD R9, R13, R4, RZ ;  /* 0x000000040d097224 */ /* 0x000fe400078e02ff */
[----:B------:R-:W-:-:S04]  /*1440*/  IMAD.WIDE.U32 R18, R2, R60, R18 ;  /* 0x0000003c02127225 */ /* 0x000fc800078e0012 */
[----:B------:R-:W-:Y:S02]  /*1450*/  IMAD R13, R17, R7, RZ ;  /* 0x00000007110d7224 */ /* 0x000fe400078e02ff */
[----:B------:R-:W-:Y:S02]  /*1460*/  IMAD.IADD R19, R19, 0x1, R8 ;  /* 0x0000000113137824 */ /* 0x000fe400078e0208 */
[----:B------:R-:W-:Y:S02]  /*1470*/  IMAD R13, R16, R6, R13 ;  /* 0x00000006100d7224 */ /* 0x000fe400078e020d */
[----:B------:R-:W-:-:S04]  /*1480*/  IMAD.WIDE.U32 R20, R12, R4, RZ ;  /* 0x000000040c147225 */ /* 0x000fc800078e00ff */
[----:B------:R-:W-:-:S04]  /*1490*/  IMAD.WIDE.U32 R16, R7, R16, R18 ;  /* 0x0000001007107225 */ /* 0x000fc800078e0012 */
[----:B------:R-:W-:Y:S01]  /*14a0*/  IMAD R9, R12, R0, R9 ;  /* 0x000000000c097224 */ /* 0x000fe200078e0209 */
[----:B------:R-:W-:Y:S01]  /*14b0*/  MOV R4, R20 ;  /* 0x0000001400047202 */ /* 0x000fe20000000f00 */
[----:B------:R-:W-:Y:S01]  /*14c0*/  IMAD.MOV.U32 R0, RZ, RZ, R16 ;  /* 0x000000ffff007224 */ /* 0x000fe200078e0010 */
[----:B------:R-:W-:Y:S01]  /*14d0*/  IADD3 R13, R17, R13, RZ ;  /* 0x0000000d110d7210 */ /* 0x000fe20007ffe0ff */
[----:B------:R-:W-:Y:S01]  /*14e0*/  IMAD.IADD R27, R21, 0x1, R9 ;  /* 0x00000001151b7824 */ /* 0x000fe200078e0209 */
[----:B------:R-:W-:Y:S05]  /*14f0*/  BRA `(.L_x_1632) ;  /* 0x0000000400447947 */ /* 0x000fea0003800000 */
.L_x_1631:
        /* <DEDUP_REMOVED lines=29> */
[----:B------:R-:W-:Y:S02]  /*16d0*/  @!P0 IADD3 R0, R0, -R7, RZ ;  /* 0x8000000700008210 */ /* 0x000fe40007ffe0ff */
[----:B------:R-:W-:Y:S01]  /*16e0*/  @!P4 IADD3 R25, R25, R5, RZ ;  /* 0x000000051919c210 */ /* 0x000fe20007ffe0ff */
[----:B----4-:R-:W-:Y:S01]  /*16f0*/  @!P4 IMAD R5, R23, R13, RZ ;  /* 0x0000000d1705c224 */ /* 0x010fe200078e02ff */
        /* <DEDUP_REMOVED lines=12> */
[----:B------:R-:W-:Y:S01]  /*17c0*/  @!P4 IADD3 R9, R23, R5, RZ ;  /* 0x000000051709c210 */ /* 0x000fe20007ffe0ff */
[----:B------:R-:W-:Y:S01]  /*17d0*/  @!P4 IMAD R6, R63, R14, RZ ;  /* 0x0000000e3f06c224 */ /* 0x000fe200078e02ff */
[----:B------:R-:W-:Y:S02]  /*17e0*/  @!P4 SHF.R.S32.HI R7, RZ, 0x1f, R14 ;  /* 0x0000001fff07c819 */ /* 0x000fe4000001140e */
[----:B------:R-:W-:Y:S02]  /*17f0*/  LEA R5, R53, 0xffffff80, 0x7 ;  /* 0xffffff8035057811 */ /* 0x000fe400078e38ff */
[----:B------:R-:W-:Y:S01]  /*1800*/  @P2 IADD3 R2, R2, 0x1, RZ ;  /* 0x0000000102022810 */ /* 0x000fe20007ffe0ff */
[----:B------:R-:W-:Y:S01]  /*1810*/  @!P4 IMAD R6, R7, R62, R6 ;  /* 0x0000003e0706c224 */ /* 0x000fe200078e0206 */
[----:B------:R-:W-:Y:S01]  /*1820*/  SHF.R.S32.HI R15, RZ, 0x1f, R5 ;  /* 0x0000001fff0f7819 */ /* 0x000fe20000011405 */
[----:B------:R-:W-:Y:S01]  /*1830*/  IMAD R8, R61, R5, RZ ;  /* 0x000000053d087224 */ /* 0x000fe200078e02ff */
[----:B------:R-:W-:-:S02]  /*1840*/  MOV R24, R12 ;  /* 0x0000000c00187202 */ /* 0x000fc40000000f00 */
[----:B------:R-:W-:Y:S01]  /*1850*/  MOV R25, R9 ;  /* 0x0000000900197202 */ /* 0x000fe20000000f00 */
[----:B------:R-:W-:Y:S01]  /*1860*/  @!P4 IMAD.WIDE.U32 R22, R62, R14, RZ ;  /* 0x0000000e3e16c225 */ /* 0x000fe200078e00ff */
[----:B------:R-:W-:Y:S02]  /*1870*/  MOV R7, R2 ;  /* 0x0000000200077202 */ /* 0x000fe40000000f00 */
[----:B------:R-:W-:Y:S01]  /*1880*/  @P4 IADD3 R14, R14, R17, RZ ;  /* 0x000000110e0e4210 */ /* 0x000fe20007ffe0ff */
[----:B------:R-:W-:Y:S01]  /*1890*/  IMAD R8, R15, R60, R8 ;  /* 0x0000003c0f087224 */ /* 0x000fe200078e0208 */
[----:B------:R-:W-:Y:S01]  /*18a0*/  @!P4 SHF.R.S32.HI R17, RZ, 0x1f, R13 ;  /* 0x0000001fff11c819 */ /* 0x000fe2000001140d */
[----:B------:R-:W-:Y:S01]  /*18b0*/  IMAD.WIDE.U32 R24, R60, R5, R24 ;  /* 0x000000053c187225 */ /* 0x000fe200078e0018 */
[----:B------:R-:W-:Y:S02]  /*18c0*/  @!P1 IADD3 R7, -R7, RZ, RZ ;  /* 0x000000ff07079210 */ /* 0x000fe40007ffe1ff */
[----:B------:R-:W-:Y:S01]  /*18d0*/  @!P0 LOP3.LUT R7, RZ, R4, RZ, 0x33, !PT ;  /* 0x00000004ff078212 */ /* 0x000fe200078e33ff */
[----:B------:R-:W-:-:S02]  /*18e0*/  @!P4 IMAD R0, R21, R13, RZ ;  /* 0x0000000d1500c224 */ /* 0x000fc400078e02ff */
[----:B------:R-:W-:Y:S01]  /*18f0*/  @!P4 IMAD.IADD R23, R23, 0x1, R6 ;  /* 0x000000011717c824 */ /* 0x000fe200078e0206 */
[----:B------:R-:W-:Y:S01]  /*1900*/  IADD3 R9, R25, R8, RZ ;  /* 0x0000000819097210 */ /* 0x000fe20007ffe0ff */
[C---:B------:R-:W-:Y:S01]  /*1910*/  @!P4 IMAD R0, R20.reuse, R17, R0 ;  /* 0x000000111400c224 */ /* 0x040fe200078e0200 */
[----:B------:R-:W-:Y:S01]  /*1920*/  SHF.R.S32.HI R6, RZ, 0x1f, R7 ;  /* 0x0000001fff067819 */ /* 0x000fe20000011407 */
[----:B------:R-:W-:-:S04]  /*1930*/  @!P4 IMAD.WIDE.U32 R20, R20, R13, R22 ;  /* 0x0000000d1414c225 */ /* 0x000fc800078e0016 */
[----:B------:R-:W-:Y:S02]  /*1940*/  IMAD.MOV.U32 R8, RZ, RZ, R24 ;  /* 0x000000ffff087224 */ /* 0x000fe400078e0018 */
[----:B------:R-:W-:Y:S02]  /*1950*/  IMAD R13, R19, R7, RZ ;  /* 0x00000007130d7224 */ /* 0x000fe400078e02ff */
[-C--:B------:R-:W-:Y:S02]  /*1960*/  @P4 IMAD R27, R63, R14.reuse, RZ ;  /* 0x0000000e3f1b4224 */ /* 0x080fe400078e02ff */
[----:B------:R-:W-:-:S04]  /*1970*/  @P4 IMAD.WIDE.U32 R24, R62, R14, RZ ;  /* 0x0000000e3e184225 */ /* 0x000fc800078e00ff */
[----:B------:R-:W-:Y:S01]  /*1980*/  IMAD.WIDE.U32 R8, R18, R7, R8 ;  /* 0x0000000712087225 */ /* 0x000fe200078e0008 */
[----:B------:R-:W-:-:S03]  /*1990*/  @P4 IADD3 R27, R25, R27, RZ ;  /* 0x0000001b191b4210 */ /* 0x000fc60007ffe0ff */
[----:B------:R-:W-:Y:S01]  /*19a0*/  IMAD R13, R18, R6, R13 ;  /* 0x00000006120d7224 */ /* 0x000fe200078e020d */
[----:B------:R-:W-:Y:S01]  /*19b0*/  @!P4 IADD3 R27, R21, R0, RZ ;  /* 0x00000000151bc210 */ /* 0x000fe20007ffe0ff */
[----:B------:R-:W-:Y:S01]  /*19c0*/  @P4 IMAD.MOV.U32 R4, RZ, RZ, R24 ;  /* 0x000000ffff044224 */ /* 0x000fe200078e0018 */
[----:B------:R-:W-:Y:S01]  /*19d0*/  @!P4 MOV R4, R20 ;  /* 0x000000140004c202 */ /* 0x000fe20000000f00 */
[----:B------:R-:W-:Y:S01]  /*19e0*/  IMAD.MOV.U32 R0, RZ, RZ, R8 ;  /* 0x000000ffff007224 */ /* 0x000fe200078e0008 */
[----:B------:R-:W-:Y:S02]  /*19f0*/  IADD3 R13, R9, R13, RZ ;  /* 0x0000000d090d7210 */ /* 0x000fe40007ffe0ff */
[----:B-1----:R-:W-:Y:S02]  /*1a00*/  MOV R2, R5 ;  /* 0x0000000500027202 */ /* 0x002fe40000000f00 */
.L_x_1632:
[----:B------:R-:W-:Y:S05]  /*1a10*/  BSYNC B0 ;  /* 0x0000000000007941 */ /* 0x000fea0003800000 */
.L_x_1630:
        /* <DEDUP_REMOVED lines=15> */
[----:B-----5:R-:W-:Y:S02]  /*1b10*/  IMAD R26, R15, R62, RZ ;  /* 0x0000003e0f1a7224 */ /* 0x020fe400078e02ff */
[----:B------:R-:W-:Y:S01]  /*1b20*/  IMAD.IADD R82, R74, 0x1, -R29 ;  /* 0x000000014a527824 */ /* 0x000fe200078e0a1d */
[----:B------:R-:W-:-:S02]  /*1b30*/  LOP3.LUT R8, R8, 0xfffffffe, RZ, 0xc0, !PT ;  /* 0xfffffffe08087812 */ /* 0x000fc400078ec0ff */
[----:B------:R-:W-:Y:S01]  /*1b40*/  LOP3.LUT R15, R12, 0xfffffff8, RZ, 0xc0, !PT ;  /* 0xfffffff80c0f7812 */ /* 0x000fe200078ec0ff */
[----:B------:R-:W-:Y:S02]  /*1b50*/  IMAD.SHL.U32 R14, R82, 0x8, RZ ;  /* 0x00000008520e7824 */ /* 0x000fe400078e00ff */
[C---:B------:R-:W-:Y:S02]  /*1b60*/  IMAD.IADD R69, R19.reuse, 0x1, -R8 ;  /* 0x0000000113457824 */ /* 0x040fe400078e0a08 */
[----:B------:R-:W-:Y:S01]  /*1b70*/  IMAD.SHL.U32 R19, R19, 0x40, RZ ;  /* 0x0000004013137824 */ /* 0x000fe200078e00ff */
[----:B------:R-:W-:Y:S01]  /*1b80*/  IADD3 R28, P0, R14, R4, RZ ;  /* 0x000000040e1c7210 */ /* 0x000fe20007f1e0ff */
[----:B------:R-:W-:Y:S01]  /*1b90*/  IMAD.IADD R68, R74, 0x1, -R15 ;  /* 0x000000014a447824 */ /* 0x000fe200078e0a0f */
[----:B------:R-:W-:Y:S02]  /*1ba0*/  SHF.R.S32.HI R15, RZ, 0x1f, R14 ;  /* 0x0000001fff0f7819 */ /* 0x000fe4000001140e */
[----:B------:R-:W-:-:S02]  /*1bb0*/  SHF.R.S32.HI R170, RZ, 0x2, R163 ;  /* 0x00000002ffaa7819 */ /* 0x000fc400000114a3 */
[----:B------:R-:W-:Y:S01]  /*1bc0*/  LOP3.LUT R19, R19, 0xc0, RZ, 0xc0, !PT ;  /* 0x000000c013137812 */ /* 0x000fe200078ec0ff */
[----:B------:R-:W-:Y:S01]  /*1bd0*/  IMAD.X R29, R15, 0x1, R27, P0 ;  /* 0x000000010f1d7824 */ /* 0x000fe200000e061b */
[----:B------:R-:W-:Y:S01]  /*1be0*/  LEA.HI R163, R163, R170, RZ, 0x1 ;  /* 0x000000aaa3a37211 */ /* 0x000fe200078f08ff */
[C---:B------:R-:W-:Y:S01]  /*1bf0*/  IMAD R26, R2.reuse, R63, R26 ;  /* 0x0000003f021a7224 */ /* 0x040fe200078e021a */
[----:B------:R-:W-:Y:S01]  /*1c00*/  LOP3.LUT R27, R19, 0x18, R14, 0xf8, !PT ;  /* 0x00000018131b7812 */ /* 0x000fe200078ef80e */
[----:B------:R-:W-:Y:S01]  /*1c10*/  IMAD.WIDE.U32 R28, R2, R62, R28 ;  /* 0x0000003e021c7225 */ /* 0x000fe200078e001c */
[----:B------:R-:W-:Y:S02]  /*1c20*/  SHF.R.U32.HI R4, RZ, 0x3, R19 ;  /* 0x00000003ff047819 */ /* 0x000fe40000011613 */
[CC--:B------:R-:W-:Y:S02]  /*1c30*/  LEA.HI R70, R9.reuse, R74.reuse, RZ, 0x4 ;  /* 0x0000004a09467211 */ /* 0x0c0fe400078f20ff */
[----:B------:R-:W-:-:S02]  /*1c40*/  LEA.HI R75, R9, R74, RZ, 0x5 ;  /* 0x0000004a094b7211 */ /* 0x000fc400078f28ff */
[----:B------:R-:W-:Y:S02]  /*1c50*/  LOP3.LUT R163, R163, 0x7fffffe, RZ, 0xc0, !PT ;  /* 0x07fffffea3a37812 */ /* 0x000fe400078ec0ff */
[----:B------:R-:W-:Y:S01]  /*1c60*/  LOP3.LUT R2, R27, R4, RZ, 0x3c, !PT ;  /* 0x000000041b027212 */ /* 0x000fe200078e3cff */
[----:B------:R-:W-:Y:S01]  /*1c70*/  IMAD.IADD R27, R29, 0x1, R26 ;  /* 0x000000011d1b7824 */ /* 0x000fe200078e021a */
[----:B------:R-:W-:Y:S01]  /*1c80*/  LOP3.LUT R73, R70, 0xfffffff0, RZ, 0xc0, !PT ;  /* 0xfffffff046497812 */ /* 0x000fe200078ec0ff */
[----:B------:R-:W-:Y:S01]  /*1c90*/  IMAD.MOV.U32 R26, RZ, RZ, R28 ;  /* 0x000000ffff1a7224 */ /* 0x000fe200078e001c */
[----:B------:R-:W-:Y:S01]  /*1ca0*/  SHF.R.S32.HI R78, RZ, 0x1f, R205 ;  /* 0x0000001fff4e7819 */ /* 0x000fe200000114cd */
[----:B------:R-:W-:Y:S01]  /*1cb0*/  IMAD R11, R11, R7, RZ ;  /* 0x000000070b0b7224 */ /* 0x000fe200078e02ff */
[----:B------:R-:W-:Y:S01]  /*1cc0*/  SHF.R.S32.HI R64, RZ, 0x5, R75 ;  /* 0x00000005ff407819 */ /* 0x000fe2000001144b */
[----:B------:R-:W-:Y:S02]  /*1cd0*/  IMAD.IADD R163, R170, 0x1, -R163 ;  /* 0x00000001aaa37824 */ /* 0x000fe400078e0aa3 */
[----:B------:R-:W-:-:S02]  /*1ce0*/  IMAD.IADD R73, R74, 0x1, -R73 ;  /* 0x000000014a497824 */ /* 0x000fc400078e0a49 */
[----:B------:R-:W-:-:S03]  /*1cf0*/  IMAD R163, R64, 0x8, R163 ;  /* 0x0000000840a37824 */ /* 0x000fc600078e02a3 */
[----:B------:R-:W-:Y:S01]  /*1d00*/  LEA.HI R72, R73, R73, RZ, 0x1 ;  /* 0x0000004949487211 */ /* 0x000fe200078f08ff */
[----:B------:R-:W-:-:S03]  /*1d10*/  IMAD.U32 R163, R163, 0x20, R2 ;  /* 0x00000020a3a37824 */ /* 0x000fc600078e0002 */
        /* <DEDUP_REMOVED lines=84> */
[----:B------:R-:W5:Y:S04]  /*2260*/  LD.E.64 R182, desc[UR4][R116.64+0x128] ;  /* 0x0001280474b67980 */ /* 0x000f68000c101b00 */
[----:B------:R-:W5:Y:S04]  /*2270*/  LD.E.64 R26, desc[UR4][R116.64+0x140] ;  /* 0x00014004741a7980 */ /* 0x000f68000c101b00 */
[----:B------:R-:W5:Y:S04]  /*2280*/  LD.E.64 R24, desc[UR4][R116.64+0x138] ;  /* 0x0001380474187980 */ /* 0x000f68000c101b00 */
[----:B------:R-:W5:Y:S04]  /*2290*/  LD.E R16, desc[UR4][R116.64+0xd0] ;  /* 0x0000d00474107980 */ /* 0x000f68000c101900 */
[----:B------:R-:W5:Y:S04]  /*22a0*/  LD.E.64 R20, desc[UR4][R116.64+0x108] ;  /* 0x0001080474147980 */ /* 0x000f68000c101b00 */
[----:B------:R-:W5:Y:S04]  /*22b0*/  LD.E.64 R22, desc[UR4][R116.64+0x110] ;  /* 0x0001100474167980 */ /* 0x000f68000c101b00 */
[----:B------:R-:W5:Y:S04]  /*22c0*/  LD.E.64 R12, desc[UR4][R116.64+0x150] ;  /* 0x00015004740c7980 */ /* 0x000f68000c101b00 */
[----:B------:R-:W5:Y:S01]  /*22d0*/  LD.E.64 R8, desc[UR4][R116.64+0x148] ;  /* 0x0001480474087980 */ /* 0x000f62000c101b00 */
        /* <DEDUP_REMOVED lines=28> */
[----:B-----5:R-:W-:Y:S02]  /*24a0*/  IMAD R0, R183, R5, RZ ;  /* 0x00000005b7007224 */ /* 0x020fe400078e02ff */
        /* <DEDUP_REMOVED lines=21> */
[----:B------:R-:W-:Y:S02]  /*2600*/  IMAD.IADD R4, R18, 0x1, R5 ;  /* 0x0000000112047824 */ /* 0x000fe400078e0205 */
        /* <DEDUP_REMOVED lines=90> */
.L_x_1727:
        /* <DEDUP_REMOVED lines=20> */
.L_x_1635:
[----:B------:R-:W-:Y:S05]  /*2cf0*/  BSYNC B0 ;  /* 0x0000000000007941 */ /* 0x000fea0003800000 */
.L_x_1634:
        /* <DEDUP_REMOVED lines=15> */
.L_x_1637:
[----:B------:R-:W-:Y:S05]  /*2df0*/  BSYNC B0 ;  /* 0x0000000000007941 */ /* 0x000fea0003800000 */
.L_x_1636:
        /* <DEDUP_REMOVED lines=18> */
.L_x_1639:
[----:B------:R-:W-:Y:S05]  /*2f20*/  BSYNC B0 ;  /* 0x0000000000007941 */ /* 0x000fea0003800000 */
.L_x_1638:
        /* <DEDUP_REMOVED lines=18> */
.L_x_1641:
[----:B------:R-:W-:Y:S05]  /*3050*/  BSYNC B0 ;  /* 0x0000000000007941 */ /* 0x000fea0003800000 */
.L_x_1640:
        /* <DEDUP_REMOVED lines=66> */
.L_x_1648:
[----:B------:R-:W-:Y:S05]  /*3480*/  BSYNC B0 ;  /* 0x0000000000007941 */ /* 0x000fea0003800000 */
.L_x_1647:
        /* <DEDUP_REMOVED lines=48> */
.L_x_1650:
[----:B------:R-:W-:Y:S05]  /*3790*/  BSYNC B0 ;  /* 0x0000000000007941 */ /* 0x000fea0003800000 */
.L_x_1649:
        /* <DEDUP_REMOVED lines=47> */
.L_x_1646:
[----:B------:R-:W-:Y:S05]  /*3a90*/  BSYNC B1 ;  /* 0x0000000000017941 */ /* 0x000fea0003800000 */
.L_x_1645:
        /* <DEDUP_REMOVED lines=62> */
.L_x_1654:
[----:B------:R-:W-:Y:S05]  /*3e80*/  BSYNC B0 ;  /* 0x0000000000007941 */ /* 0x000fea0003800000 */
.L_x_1653:
        /* <DEDUP_REMOVED lines=51> */
.L_x_1656:
[----:B------:R-:W-:Y:S05]  /*41c0*/  BSYNC B0 ;  /* 0x0000000000007941 */ /* 0x000fea0003800000 */
.L_x_1655:
        /* <DEDUP_REMOVED lines=50> */
.L_x_1652:
[----:B------:R-:W-:Y:S05]  /*44f0*/  BSYNC B1 ;  /* 0x0000000000017941 */ /* 0x000fea0003800000 */
.L_x_1651:
        /* <DEDUP_REMOVED lines=62> */
.L_x_1660:
[----:B------:R-:W-:Y:S05]  /*48e0*/  BSYNC B0 ;  /* 0x0000000000007941 */ /* 0x000fea0003800000 */
.L_x_1659:
        /* <DEDUP_REMOVED lines=51> */
.L_x_1662:
[----:B------:R-:W-:Y:S05]  /*4c20*/  BSYNC B0 ;  /* 0x0000000000007941 */ /* 0x000fea0003800000 */
.L_x_1661:
        /* <DEDUP_REMOVED lines=50> */
.L_x_1658:
[----:B------:R-:W-:Y:S05]  /*4f50*/  BSYNC B1 ;  /* 0x0000000000017941 */ /* 0x000fea0003800000 */
.L_x_1657:
        /* <DEDUP_REMOVED lines=64> */
.L_x_1666:
[----:B------:R-:W-:Y:S05]  /*5360*/  BSYNC B0 ;  /* 0x0000000000007941 */ /* 0x000fea0003800000 */
.L_x_1665:
        /* <DEDUP_REMOVED lines=51> */
.L_x_1668:
[----:B------:R-:W-:Y:S05]  /*56a0*/  BSYNC B0 ;  /* 0x0000000000007941 */ /* 0x000fea0003800000 */
.L_x_1667:
        /* <DEDUP_REMOVED lines=50> */
.L_x_1664:
[----:B------:R-:W-:Y:S05]  /*59d0*/  BSYNC B1 ;  /* 0x0000000000017941 */ /* 0x000fea0003800000 */
.L_x_1663:
[----:B----4-:R-:W4:Y:S02]  /*59e0*/  LD.E R3, desc[UR4][R116.64+0xd0] ;  /* 0x0000d00474037980 */ /* 0x010f24000c101900 */
[----:B----4-:R-:W-:Y:S05]  /*59f0*/  IMAD.U32 R3, R3, -0x40, RZ ;  /* 0xffffffc003037824 */ /* 0x010fea00078e00ff */
[C---:B------:R-:W-:Y:S02]  /*5a00*/  LEA R16, P1, R3.reuse, R16, 0x1 ;  /* 0x0000001003107211 */ /* 0x040fe400078208ff */
[C---:B------:R-:W-:Y:S02]  /*5a10*/  LEA R54, P0, R3.reuse, R54, 0x1 ;  /* 0x0000003603367211 */ /* 0x040fe400078008ff */
[C---:B------:R-:W-:Y:S02]  /*5a20*/  LEA.HI.X.SX32 R17, R3.reuse, R17, 0x1, P1 ;  /* 0x0000001103117211 */ /* 0x040fe400008f0eff */
[----:B------:R-:W-:Y:S01]  /*5a30*/  LEA.HI.X.SX32 R55, R3, R55, 0x1, P0 ;  /* 0x0000003703377211 */ /* 0x000fe200000f0eff */
[----:B------:R-:W-:Y:S05]  /*5a40*/  BRA `(.L_x_1669) ;  /* 0x0000004c00687947 */ /* 0x000fea0003800000 */
.L_x_1644:
        /* <DEDUP_REMOVED lines=89> */
.L_x_1675:
[----:B------:R-:W-:Y:S05]  /*5fe0*/  BSYNC B0 ;  /* 0x0000000000007941 */ /* 0x000fea0003800000 */
.L_x_1674:
[----:B-----5:R3:W-:Y:S02]  /*5ff0*/  ST.E.128 desc[UR4][R134.64], R48 ;  /* 0x0000003086007985 */ /* 0x0207e4000c101d04 */
.L_x_1673:
[----:B------:R-:W-:Y:S05]  /*6000*/  BSYNC B1 ;  /* 0x0000000000017941 */ /* 0x000fea0003800000 */
.L_x_1672:
        /* <DEDUP_REMOVED lines=87> */
.L_x_1679:
[----:B------:R-:W-:Y:S05]  /*6580*/  BSYNC B0 ;  /* 0x0000000000007941 */ /* 0x000fea0003800000 */
.L_x_1678:
[----:B-----5:R1:W-:Y:S02]  /*6590*/  ST.E.128 desc[UR4][R134.64+0x40], R48 ;  /* 0x0000403086007985 */ /* 0x0203e4000c101d04 */
.L_x_1677:
[----:B------:R-:W-:Y:S05]  /*65a0*/  BSYNC B1 ;  /* 0x0000000000017941 */ /* 0x000fea0003800000 */
.L_x_1676:
        /* <DEDUP_REMOVED lines=86> */
.L_x_1681:
[----:B------:R-:W-:Y:S05]  /*6b10*/  BSYNC B0 ;  /* 0x0000000000007941 */ /* 0x000fea0003800000 */
.L_x_1680:
[----:B-----5:R3:W-:Y:S02]  /*6b20*/  ST.E.128 desc[UR4][R134.64+0x80], R48 ;  /* 0x0000803086007985 */ /* 0x0207e4000c101d04 */
.L_x_1671:
[----:B------:R-:W-:Y:S05]  /*6b30*/  BSYNC B2 ;  /* 0x0000000000027941 */ /* 0x000fea0003800000 */
.L_x_1670:
        /* <DEDUP_REMOVED lines=96> */
.L_x_1687:
[----:B------:R-:W-:Y:S05]  /*7140*/  BSYNC B0 ;  /* 0x0000000000007941 */ /* 0x000fea0003800000 */
.L_x_1686:
[----:B-----5:R1:W-:Y:S02]  /*7150*/  ST.E.128 desc[UR4][R188.64], R40 ;  /* 0x00000028bc007985 */ /* 0x0203e4000c101d04 */
.L_x_1685:
[----:B------:R-:W-:Y:S05]  /*7160*/  BSYNC B1 ;  /* 0x0000000000017941 */ /* 0x000fea0003800000 */
.L_x_1684:
        /* <DEDUP_REMOVED lines=94> */
.L_x_1691:
[----:B------:R-:W-:Y:S05]  /*7750*/  BSYNC B0 ;  /* 0x0000000000007941 */ /* 0x000fea0003800000 */
.L_x_1690:
[----:B-----5:R1:W-:Y:S02]  /*7760*/  ST.E.128 desc[UR4][R188.64], R40 ;  /* 0x00000028bc007985 */ /* 0x0203e4000c101d04 */
.L_x_1689:
[----:B------:R-:W-:Y:S05]  /*7770*/  BSYNC B1 ;  /* 0x0000000000017941 */ /* 0x000fea0003800000 */
.L_x_1688:
        /* <DEDUP_REMOVED lines=93> */
.L_x_1693:
[----:B------:R-:W-:Y:S05]  /*7d50*/  BSYNC B0 ;  /* 0x0000000000007941 */ /* 0x000fea0003800000 */
.L_x_1692:
[----:B-----5:R1:W-:Y:S02]  /*7d60*/  ST.E.128 desc[UR4][R188.64], R40 ;  /* 0x00000028bc007985 */ /* 0x0203e4000c101d04 */
.L_x_1683:
[----:B------:R-:W-:Y:S05]  /*7d70*/  BSYNC B2 ;  /* 0x0000000000027941 */ /* 0x000fea0003800000 */
.L_x_1682:
        /* <DEDUP_REMOVED lines=96> */
.L_x_1699:
[----:B------:R-:W-:Y:S05]  /*8380*/  BSYNC B0 ;  /* 0x0000000000007941 */ /* 0x000fea0003800000 */
.L_x_1698:
[----:B-----5:R1:W-:Y:S02]  /*8390*/  ST.E.128 desc[UR4][R188.64], R40 ;  /* 0x00000028bc007985 */ /* 0x0203e4000c101d04 */
.L_x_1697:
[----:B------:R-:W-:Y:S05]  /*83a0*/  BSYNC B1 ;  /* 0x0000000000017941 */ /* 0x000fea0003800000 */
.L_x_1696:
        /* <DEDUP_REMOVED lines=94> */
.L_x_1703:
[----:B------:R-:W-:Y:S05]  /*8990*/  BSYNC B0 ;  /* 0x0000000000007941 */ /* 0x000fea0003800000 */
.L_x_1702:
[----:B-----5:R1:W-:Y:S02]  /*89a0*/  ST.E.128 desc[UR4][R188.64], R40 ;  /* 0x00000028bc007985 */ /* 0x0203e4000c101d04 */
.L_x_1701:
[----:B------:R-:W-:Y:S05]  /*89b0*/  BSYNC B1 ;  /* 0x0000000000017941 */ /* 0x000fea0003800000 */
.L_x_1700:
        /* <DEDUP_REMOVED lines=93> */
.L_x_1705:
[----:B------:R-:W-:Y:S05]  /*8f90*/  BSYNC B0 ;  /* 0x0000000000007941 */ /* 0x000fea0003800000 */
.L_x_1704:
[----:B-----5:R1:W-:Y:S02]  /*8fa0*/  ST.E.128 desc[UR4][R188.64], R40 ;  /* 0x00000028bc007985 */ /* 0x0203e4000c101d04 */
.L_x_1695:
[----:B------:R-:W-:Y:S05]  /*8fb0*/  BSYNC B2 ;  /* 0x0000000000027941 */ /* 0x000fea0003800000 */
.L_x_1694:
        /* <DEDUP_REMOVED lines=98> */
.L_x_1711:
[----:B------:R-:W-:Y:S05]  /*95e0*/  BSYNC B0 ;  /* 0x0000000000007941 */ /* 0x000fea0003800000 */
.L_x_1710:
[----:B-----5:R4:W-:Y:S02]  /*95f0*/  ST.E.128 desc[UR4][R188.64], R40 ;  /* 0x00000028bc007985 */ /* 0x0209e4000c101d04 */
.L_x_1709:
[----:B------:R-:W-:Y:S05]  /*9600*/  BSYNC B1 ;  /* 0x0000000000017941 */ /* 0x000fea0003800000 */
.L_x_1708:
        /* <DEDUP_REMOVED lines=94> */
.L_x_1715:
[----:B------:R-:W-:Y:S05]  /*9bf0*/  BSYNC B0 ;  /* 0x0000000000007941 */ /* 0x000fea0003800000 */
.L_x_1714:
[----:B-----5:R4:W-:Y:S02]  /*9c00*/  ST.E.128 desc[UR4][R188.64], R40 ;  /* 0x00000028bc007985 */ /* 0x0209e4000c101d04 */
.L_x_1713:
[----:B------:R-:W-:Y:S05]  /*9c10*/  BSYNC B1 ;  /* 0x0000000000017941 */ /* 0x000fea0003800000 */
.L_x_1712:
        /* <DEDUP_REMOVED lines=93> */
.L_x_1717:
[----:B------:R-:W-:Y:S05]  /*a1f0*/  BSYNC B0 ;  /* 0x0000000000007941 */ /* 0x000fea0003800000 */
.L_x_1716:
[----:B-----5:R4:W-:Y:S02]  /*a200*/  ST.E.128 desc[UR4][R188.64], R44 ;  /* 0x0000002cbc007985 */ /* 0x0209e4000c101d04 */
.L_x_1707:
[----:B------:R-:W-:Y:S05]  /*a210*/  BSYNC B2 ;  /* 0x0000000000027941 */ /* 0x000fea0003800000 */
.L_x_1706:
[----:B----4-:R-:W4:Y:S02]  /*a220*/  LD.E R3, desc[UR4][R116.64+0xd0] ;  /* 0x0000d00474037980 */ /* 0x010f24000c101900 */
[----:B----4-:R-:W-:Y:S05]  /*a230*/  IMAD.U32 R3, R3, -0x40, RZ ;  /* 0xffffffc003037824 */ /* 0x010fea00078e00ff */
[C---:B------:R-:W-:Y:S02]  /*a240*/  LEA R132, P1, R3.reuse, R132, 0x1 ;  /* 0x0000008403847211 */ /* 0x040fe400078208ff */
[C---:B------:R-:W-:Y:S02]  /*a250*/  LEA R130, P0, R3.reuse, R130, 0x1 ;  /* 0x0000008203827211 */ /* 0x040fe400078008ff */
[C---:B------:R-:W-:Y:S02]  /*a260*/  LEA.HI.X.SX32 R133, R3.reuse, R133, 0x1, P1 ;  /* 0x0000008503857211 */ /* 0x040fe400008f0eff */
[----:B------:R-:W-:Y:S01]  /*a270*/  LEA.HI.X.SX32 R131, R3, R131, 0x1, P0 ;  /* 0x0000008303837211 */ /* 0x000fe200000f0eff */
[----:B------:R-:W-:Y:S05]  /*a280*/  BRA `(.L_x_1669) ;  /* 0x0000000400587947 */ /* 0x000fea0003800000 */
.L_x_1643:
        /* <DEDUP_REMOVED lines=11> */
.L_x_1719:
[----:B------:R-:W-:Y:S05]  /*a340*/  BSYNC B0 ;  /* 0x0000000000007941 */ /* 0x000fea0003800000 */
.L_x_1718:
        /* <DEDUP_REMOVED lines=24> */
.L_x_1721:
[----:B------:R-:W-:Y:S05]  /*a4d0*/  BSYNC B0 ;  /* 0x0000000000007941 */ /* 0x000fea0003800000 */
.L_x_1720:
        /* <DEDUP_REMOVED lines=24> */
.L_x_1723:
[----:B------:R-:W-:Y:S05]  /*a660*/  BSYNC B0 ;  /* 0x0000000000007941 */ /* 0x000fea0003800000 */
.L_x_1722:
        /* <DEDUP_REMOVED lines=24> */
.L_x_1669:
[----:B------:R-:W-:Y:S05]  /*a7f0*/  BSYNC B3 ;  /* 0x0000000000037941 */ /* 0x000fea0003800000 */
.L_x_1642:
        /* <DEDUP_REMOVED lines=87> */
.L_x_1725:
        /* <DEDUP_REMOVED lines=8> */
.L_x_1726:
[----:B------:R-:W-:Y:S05]  /*adf0*/  BSYNC B0 ;  /* 0x0000000000007941 */ /* 0x000fea0003800000 */
.L_x_1724:
[----:B------:R-:W-:Y:S04]  /*ae00*/  IADD3 R9, R9, -0x1, RZ ;  /* 0xffffffff09097810 */ /* 0x000fe80007ffe0ff */
[----:B------:R-:W-:Y:S11]  /*ae10*/  ISETP.GT.AND P0, PT, R9, R102, PT ;  /* 0x000000660900720c */ /* 0x000ff60003f04270 */
[----:B------:R-:W-:Y:S02]  /*ae20*/  @!UPT UIADD3 URZ, URZ, URZ, URZ ;  /* 0x0000003f3f3ff290 */ /* 0x000fe4000fffe03f */
[----:B------:R-:W-:Y:S05]  /*ae30*/  @P0 BRA `(.L_x_1727) ;  /* 0xffffff7c005c0947 */ /* 0x000fea000383ffff */
.L_x_1633:
        /* <DEDUP_REMOVED lines=26> */
[----:B------:R-:W-:-:S03]  /*afe0*/  LEA R42, P1, R174, R176, 0x1 ;  /* 0x000000b0ae2a7211 */ /* 0x000fc600078208ff */
        /* <DEDUP_REMOVED lines=20> */
[----:B-----5:R-:W-:Y:S01]  /*b130*/  ISETP.GE.AND P2, PT, R14, R13, PT ;  /* 0x0000000d0e00720c */ /* 0x020fe20003f46270 */
        /* <DEDUP_REMOVED lines=53> */
.L_x_1736:
[----:B------:R-:W-:Y:S05]  /*b490*/  BSYNC B0 ;  /* 0x0000000000007941 */ /* 0x000fea0003800000 */
.L_x_1735:
[----:B-----5:R3:W-:Y:S04]  /*b4a0*/  STS.64 [R208], R16 ;  /* 0x00000010d0007388 */ /* 0x0207e80000000a00 */
[----:B------:R3:W-:Y:S02]  /*b4b0*/  STS.64 [R208+0x8], R18 ;  /* 0x00000812d0007388 */ /* 0x0007e40000000a00 */
.L_x_1734:
[----:B------:R-:W-:Y:S05]  /*b4c0*/  BSYNC B1 ;  /* 0x0000000000017941 */ /* 0x000fea0003800000 */
.L_x_1733:
        /* <DEDUP_REMOVED lines=46> */
.L_x_1740:
[----:B------:R-:W-:Y:S05]  /*b7b0*/  BSYNC B0 ;  /* 0x0000000000007941 */ /* 0x000fea0003800000 */
.L_x_1739:
[----:B-----5:R1:W-:Y:S02]  /*b7c0*/  STS.128 [R208+0x1000], R16 ;  /* 0x00100010d0007388 */ /* 0x0203e40000000c00 */
.L_x_1738:
[----:B------:R-:W-:Y:S05]  /*b7d0*/  BSYNC B1 ;  /* 0x0000000000017941 */ /* 0x000fea0003800000 */
.L_x_1737:
        /* <DEDUP_REMOVED lines=45> */
.L_x_1742:
[----:B------:R-:W-:Y:S05]  /*bab0*/  BSYNC B0 ;  /* 0x0000000000007941 */ /* 0x000fea0003800000 */
.L_x_1741:
[----:B-----5:R3:W-:Y:S02]  /*bac0*/  STS.128 [R208+0x2000], R16 ;  /* 0x00200010d0007388 */ /* 0x0207e40000000c00 */
.L_x_1732:
[----:B------:R-:W-:Y:S05]  /*bad0*/  BSYNC B2 ;  /* 0x0000000000027941 */ /* 0x000fea0003800000 */
.L_x_1731:
[----:B------:R-:W-:-:S05]  /*bae0*/  VIADD R2, R170, 0x20 ;  /* 0x00000020aa027836 */ /* 0x000fca0000000000 */
[----:B------:R-:W-:-:S04]  /*baf0*/  ISETP.GE.AND P0, PT, R2, R29, PT ;  /* 0x0000001d0200720c */ /* 0x000fc80003f06270 */
[----:B------:R-:W-:-:S13]  /*bb00*/  ISETP.LT.OR P0, PT, R74, -0x83, P0 ;  /* 0xffffff7d4a00780c */ /* 0x000fda0000701670 */
[----:B------:R-:W-:Y:S05]  /*bb10*/  @P0 BRA `(.L_x_1743) ;  /* 0x0000003000200947 */ /* 0x000fea0003800000 */
[----:B-----5:R-:W-:Y:S01]  /*bb20*/  ISETP.GE.AND P0, PT, R14, R13, PT ;  /* 0x0000000d0e00720c */ /* 0x020fe20003f06270 */
        /* <DEDUP_REMOVED lines=20> */
[----:B------:R-:W-:Y:S02]  /*bc70*/  SHF.L.U32 R25, R19, 0x10, RZ ;  /* 0x0000001013197819 */ /* 0x000fe400000006ff */
[----:B------:R-:W-:-:S02]  /*bc80*/  SHF.L.U32 R8, R16, 0x10, RZ ;  /* 0x0000001010087819 */ /* 0x000fc400000006ff */
[----:B------:R-:W-:Y:S02]  /*bc90*/  LOP3.LUT R26, R16, 0xffff0000, RZ, 0xc0, !PT ;  /* 0xffff0000101a7812 */ /* 0x000fe400078ec0ff */
[----:B------:R-:W-:Y:S02]  /*bca0*/  LOP3.LUT R19, R19, 0xffff0000, RZ, 0xc0, !PT ;  /* 0xffff000013137812 */ /* 0x000fe400078ec0ff */
[----:B------:R-:W-:Y:S02]  /*bcb0*/  LOP3.LUT R27, R18, 0xffff0000, RZ, 0xc0, !PT ;  /* 0xffff0000121b7812 */ /* 0x000fe400078ec0ff */
[----:B---3--:R-:W-:Y:S02]  /*bcc0*/  LOP3.LUT R15, R4, 0xffff0000, RZ, 0xc0, !PT ;  /* 0xffff0000040f7812 */ /* 0x008fe400078ec0ff */
[C---:B------:R-:W-:Y:S01]  /*bcd0*/  LOP3.LUT R14, R5.reuse, 0xffff0000, RZ, 0xc0, !PT ;  /* 0xffff0000050e7812 */ /* 0x040fe200078ec0ff */
[----:B------:R-:W-:Y:S01]  /*bce0*/  IMAD.U32 R5, R5, 0x10000, RZ ;  /* 0x0001000005057824 */ /* 0x000fe200078e00ff */
        /* <DEDUP_REMOVED lines=8> */
[-C--:B------:R-:W-:Y:S01]  /*bd70*/  FFMA.FTZ R18, R25, R16.reuse, -R18 ;  /* 0x0000001019127223 */ /* 0x080fe20000010812 */
[----:B------:R-:W-:Y:S01]  /*bd80*/  FFMA.FTZ R3, R3, R15, R0 ;  /* 0x0000000f03037223 */ /* 0x000fe20000010000 */
[----:B------:R-:W-:Y:S01]  /*bd90*/  SHF.L.U32 R15, R4, 0x10, RZ ;  /* 0x00000010040f7819 */ /* 0x000fe200000006ff */
[----:B------:R-:W-:Y:S01]  /*bda0*/  FMUL.FTZ R0, R19, R16 ;  /* 0x0000001013007220 */ /* 0x000fe20000410000 */
[----:B------:R-:W-:-:S03]  /*bdb0*/  FMUL.FTZ R29, R27, R5 ;  /* 0x000000051b1d7220 */ /* 0x000fc60000410000 */
[C---:B------:R-:W-:Y:S01]  /*bdc0*/  FMUL.FTZ R19, R26.reuse, R15 ;  /* 0x0000000f1a137220 */ /* 0x040fe20000410000 */
[----:B------:R-:W-:Y:S01]  /*bdd0*/  FFMA.FTZ R25, R25, R14, R0 ;  /* 0x0000000e19197223 */ /* 0x000fe20000010000 */
[----:B------:R-:W-:Y:S01]  /*bde0*/  FMUL.FTZ R26, R26, R17 ;  /* 0x000000111a1a7220 */ /* 0x000fe20000410000 */
[----:B------:R-:W-:Y:S01]  /*bdf0*/  FMUL.FTZ R0, R27, R7 ;  /* 0x000000071b007220 */ /* 0x000fe20000410000 */
[----:B------:R-:W-:Y:S01]  /*be00*/  FFMA.FTZ R19, R8, R17, -R19 ;  /* 0x0000001108137223 */ /* 0x000fe20000010813 */
[----:B------:R-:W-:Y:S01]  /*be10*/  FFMA.FTZ R29, R24, R7, -R29 ;  /* 0x00000007181d7223 */ /* 0x000fe2000001081d */
[----:B------:R-:W-:Y:S01]  /*be20*/  FFMA.FTZ R26, R8, R15, R26 ;  /* 0x0000000f081a7223 */ /* 0x000fe2000001001a */
[----:B------:R-:W-:Y:S01]  /*be30*/  FFMA.FTZ R0, R24, R5, R0 ;  /* 0x0000000518007223 */ /* 0x000fe20000010000 */
[----:B------:R-:W-:Y:S02]  /*be40*/  F2FP.BF16.F32.PACK_AB R25, R25, R18 ;  /* 0x000000121919723e */ /* 0x000fe400000010ff */
[----:B------:R-:W-:-:S02]  /*be50*/  F2FP.BF16.F32.PACK_AB R17, R3, R12 ;  /* 0x0000000c0311723e */ /* 0x000fc400000010ff */
[----:B------:R-:W-:Y:S02]  /*be60*/  F2FP.BF16.F32.PACK_AB R16, R26, R19 ;  /* 0x000000131a10723e */ /* 0x000fe400000010ff */
[----:B------:R-:W-:Y:S02]  /*be70*/  F2FP.BF16.F32.PACK_AB R18, R0, R29 ;  /* 0x0000001d0012723e */ /* 0x000fe400000010ff */
[----:B------:R-:W-:Y:S02]  /*be80*/  MOV R19, R25 ;  /* 0x0000001900137202 */ /* 0x000fe40000000f00 */
.L_x_1747:
[----:B------:R-:W-:Y:S05]  /*be90*/  BSYNC B0 ;  /* 0x0000000000007941 */ /* 0x000fea0003800000 */
.L_x_1746:
[----:B-----5:R3:W-:Y:S02]  /*bea0*/  STS.128 [R208+0x800], R16 ;  /* 0x00080010d0007388 */ /* 0x0207e40000000c00 */
.L_x_1745:
[----:B------:R-:W-:Y:S05]  /*beb0*/  BSYNC B1 ;  /* 0x0000000000017941 */ /* 0x000fea0003800000 */
.L_x_1744:
        /* <DEDUP_REMOVED lines=10> */
[C---:B-----5:R-:W-:Y:S02]  /*bf60*/  SHF.L.U32 R3, R17.reuse, 0x10, RZ ;  /* 0x0000001011037819 */ /* 0x060fe400000006ff */
[----:B------:R-:W-:Y:S02]  /*bf70*/  LOP3.LUT R0, R17, 0xffff0000, RZ, 0xc0, !PT ;  /* 0xffff000011007812 */ /* 0x000fe400078ec0ff */
[C---:B------:R-:W-:Y:S02]  /*bf80*/  SHF.L.U32 R8, R16.reuse, 0x10, RZ ;  /* 0x0000001010087819 */ /* 0x040fe400000006ff */
[----:B------:R-:W-:-:S02]  /*bf90*/  LOP3.LUT R25, R16, 0xffff0000, RZ, 0xc0, !PT ;  /* 0xffff000010197812 */ /* 0x000fc400078ec0ff */
[C---:B------:R-:W-:Y:S02]  /*bfa0*/  LOP3.LUT R16, R19.reuse, 0xffff0000, RZ, 0xc0, !PT ;  /* 0xffff000013107812 */ /* 0x040fe400078ec0ff */
[----:B------:R-:W-:Y:S01]  /*bfb0*/  SHF.L.U32 R24, R19, 0x10, RZ ;  /* 0x0000001013187819 */ /* 0x000fe200000006ff */
[C---:B------:R-:W-:Y:S01]  /*bfc0*/  IMAD.U32 R19, R18.reuse, 0x10000, RZ ;  /* 0x0001000012137824 */ /* 0x040fe200078e00ff */
        /* <DEDUP_REMOVED lines=29> */
.L_x_1751:
[----:B------:R-:W-:Y:S05]  /*c1a0*/  BSYNC B0 ;  /* 0x0000000000007941 */ /* 0x000fea0003800000 */
.L_x_1750:
[----:B-----5:R3:W-:Y:S02]  /*c1b0*/  STS.128 [R208+0x1800], R16 ;  /* 0x00180010d0007388 */ /* 0x0207e40000000c00 */
.L_x_1749:
[----:B------:R-:W-:Y:S05]  /*c1c0*/  BSYNC B1 ;  /* 0x0000000000017941 */ /* 0x000fea0003800000 */
.L_x_1748:
        /* <DEDUP_REMOVED lines=9> */
[C---:B-----5:R-:W-:Y:S01]  /*c260*/  LOP3.LUT R0, R41.reuse, 0xffff0000, RZ, 0xc0, !PT ;  /* 0xffff000029007812 */ /* 0x060fe200078ec0ff */
[----:B------:R-:W-:Y:S01]  /*c270*/  IMAD.U32 R16, R42, 0x10000, RZ ;  /* 0x000100002a107824 */ /* 0x000fe200078e00ff */
[----:B------:R-:W-:Y:S02]  /*c280*/  SHF.L.U32 R3, R41, 0x10, RZ ;  /* 0x0000001029037819 */ /* 0x000fe400000006ff */
[----:B------:R-:W-:Y:S02]  /*c290*/  LOP3.LUT R14, R43, 0xffff0000, RZ, 0xc0, !PT ;  /* 0xffff00002b0e7812 */ /* 0x000fe400078ec0ff */
[----:B------:R-:W-:-:S02]  /*c2a0*/  SHF.L.U32 R8, R40, 0x10, RZ ;  /* 0x0000001028087819 */ /* 0x000fc400000006ff */
[----:B------:R-:W-:Y:S02]  /*c2b0*/  SHF.L.U32 R15, R43, 0x10, RZ ;  /* 0x000000102b0f7819 */ /* 0x000fe400000006ff */
[----:B------:R-:W-:Y:S02]  /*c2c0*/  LOP3.LUT R40, R40, 0xffff0000, RZ, 0xc0, !PT ;  /* 0xffff000028287812 */ /* 0x000fe400078ec0ff */
[----:B------:R-:W-:Y:S02]  /*c2d0*/  LOP3.LUT R42, R42, 0xffff0000, RZ, 0xc0, !PT ;  /* 0xffff00002a2a7812 */ /* 0x000fe400078ec0ff */
[----:B--2---:R-:W-:Y:S02]  /*c2e0*/  LOP3.LUT R11, R4, 0xffff0000, RZ, 0xc0, !PT ;  /* 0xffff0000040b7812 */ /* 0x004fe400078ec0ff */
[----:B------:R-:W-:Y:S02]  /*c2f0*/  LOP3.LUT R9, R5, 0xffff0000, RZ, 0xc0, !PT ;  /* 0xffff000005097812 */ /* 0x000fe400078ec0ff */
[----:B---3--:R-:W-:Y:S01]  /*c300*/  LOP3.LUT R13, R6, 0xffff0000, RZ, 0xc0, !PT ;  /* 0xffff0000060d7812 */ /* 0x008fe200078ec0ff */
[----:B------:R-:W-:Y:S01]  /*c310*/  FMUL.FTZ R10, R0, R11 ;  /* 0x0000000b000a7220 */ /* 0x000fe20000410000 */
[----:B------:R-:W-:Y:S01]  /*c320*/  LOP3.LUT R12, R7, 0xffff0000, RZ, 0xc0, !PT ;  /* 0xffff0000070c7812 */ /* 0x000fe200078ec0ff */
[----:B------:R-:W-:Y:S01]  /*c330*/  FMUL.FTZ R18, R14, R9 ;  /* 0x000000090e127220 */ /* 0x000fe20000410000 */
[----:B------:R-:W-:Y:S01]  /*c340*/  SHF.L.U32 R5, R5, 0x10, RZ ;  /* 0x0000001005057819 */ /* 0x000fe200000006ff */
[-C--:B------:R-:W-:Y:S01]  /*c350*/  FMUL.FTZ R0, R0, R13.reuse ;  /* 0x0000000d00007220 */ /* 0x080fe20000410000 */
[----:B------:R-:W-:Y:S01]  /*c360*/  FFMA.FTZ R10, R3, R13, -R10 ;  /* 0x0000000d030a7223 */ /* 0x000fe2000001080a */
[----:B------:R-:W-:Y:S01]  /*c370*/  FMUL.FTZ R14, R14, R12 ;  /* 0x0000000c0e0e7220 */ /* 0x000fe20000410000 */
[----:B------:R-:W-:Y:S01]  /*c380*/  SHF.L.U32 R7, R7, 0x10, RZ ;  /* 0x0000001007077819 */ /* 0x000fe200000006ff */
[----:B------:R-:W-:Y:S01]  /*c390*/  FFMA.FTZ R3, R3, R11, R0 ;  /* 0x0000000b03037223 */ /* 0x000fe20000010000 */
[----:B------:R-:W-:Y:S01]  /*c3a0*/  SHF.L.U32 R11, R4, 0x10, RZ ;  /* 0x00000010040b7819 */ /* 0x000fe200000006ff */
[----:B------:R-:W-:-:S02]  /*c3b0*/  IMAD.U32 R13, R6, 0x10000, RZ ;  /* 0x00010000060d7824 */ /* 0x000fc400078e00ff */
[C---:B------:R-:W-:Y:S01]  /*c3c0*/  FFMA.FTZ R18, R15.reuse, R12, -R18 ;  /* 0x0000000c0f127223 */ /* 0x040fe20000010812 */
[----:B------:R-:W-:Y:S01]  /*c3d0*/  FFMA.FTZ R9, R15, R9, R14 ;  /* 0x000000090f097223 */ /* 0x000fe2000001000e */
[----:B------:R-:W-:Y:S01]  /*c3e0*/  FMUL.FTZ R17, R42, R5 ;  /* 0x000000052a117220 */ /* 0x000fe20000410000 */
[C---:B------:R-:W-:Y:S01]  /*c3f0*/  FMUL.FTZ R15, R40.reuse, R11 ;  /* 0x0000000b280f7220 */ /* 0x040fe20000410000 */
[----:B------:R-:W-:Y:S01]  /*c400*/  FMUL.FTZ R40, R40, R13 ;  /* 0x0000000d28287220 */ /* 0x000fe20000410000 */
[-C--:B------:R-:W-:Y:S01]  /*c410*/  FMUL.FTZ R42, R42, R7.reuse ;  /* 0x000000072a2a7220 */ /* 0x080fe20000410000 */
[----:B------:R-:W-:Y:S01]  /*c420*/  FFMA.FTZ R17, R16, R7, -R17 ;  /* 0x0000000710117223 */ /* 0x000fe20000010811 */
[C---:B------:R-:W-:Y:S01]  /*c430*/  FFMA.FTZ R15, R8.reuse, R13, -R15 ;  /* 0x0000000d080f7223 */ /* 0x040fe2000001080f */
[----:B------:R-:W-:Y:S01]  /*c440*/  FFMA.FTZ R40, R8, R11, R40 ;  /* 0x0000000b08287223 */ /* 0x000fe20000010028 */
[----:B------:R-:W-:Y:S01]  /*c450*/  FFMA.FTZ R42, R16, R5, R42 ;  /* 0x00000005102a7223 */ /* 0x000fe2000001002a */
[----:B------:R-:W-:-:S02]  /*c460*/  F2FP.BF16.F32.PACK_AB R41, R3, R10 ;  /* 0x0000000a0329723e */ /* 0x000fc400000010ff */
[----:B------:R-:W-:Y:S02]  /*c470*/  F2FP.BF16.F32.PACK_AB R43, R9, R18 ;  /* 0x00000012092b723e */ /* 0x000fe400000010ff */
[----:B------:R-:W-:Y:S02]  /*c480*/  F2FP.BF16.F32.PACK_AB R40, R40, R15 ;  /* 0x0000000f2828723e */ /* 0x000fe400000010ff */
[----:B------:R-:W-:Y:S02]  /*c490*/  F2FP.BF16.F32.PACK_AB R42, R42, R17 ;  /* 0x000000112a2a723e */ /* 0x000fe400000010ff */
.L_x_1753:
[----:B------:R-:W-:Y:S05]  /*c4a0*/  BSYNC B0 ;  /* 0x0000000000007941 */ /* 0x000fea0003800000 */
.L_x_1752:
[----:B-----5:R1:W-:Y:S01]  /*c4b0*/  STS.128 [R208+0x2800], R40 ;  /* 0x00280028d0007388 */ /* 0x0203e20000000c00 */
[----:B------:R-:W-:Y:S05]  /*c4c0*/  BRA `(.L_x_1743) ;  /* 0x0000002400b47947 */ /* 0x000fea0003800000 */
.L_x_1730:
[----:B------:R-:W-:Y:S04]  /*c4d0*/  BSSY B2, `(.L_x_1754) ;  /* 0x0000111000027945 */ /* 0x000fe80003800000 */
[----:B------:R-:W-:Y:S05]  /*c4e0*/  @!P0 BRA `(.L_x_1755) ;  /* 0x00000010003c8947 */ /* 0x000fea0003800000 */
[----:B-----5:R-:W-:Y:S01]  /*c4f0*/  ISETP.GE.AND P0, PT, R14, R13, PT ;  /* 0x0000000d0e00720c */ /* 0x020fe20003f06270 */
        /* <DEDUP_REMOVED lines=88> */
.L_x_1759:
[----:B------:R-:W-:Y:S05]  /*ca80*/  BSYNC B0 ;  /* 0x0000000000007941 */ /* 0x000fea0003800000 */
.L_x_1758:
[----:B-----5:R3:W-:Y:S04]  /*ca90*/  STS.64 [R208], R24 ;  /* 0x00000018d0007388 */ /* 0x0207e80000000a00 */
[----:B------:R3:W-:Y:S02]  /*caa0*/  STS.64 [R208+0x8], R26 ;  /* 0x0000081ad0007388 */ /* 0x0007e40000000a00 */
.L_x_1757:
[----:B------:R-:W-:Y:S05]  /*cab0*/  BSYNC B1 ;  /* 0x0000000000017941 */ /* 0x000fea0003800000 */
.L_x_1756:
        /* <DEDUP_REMOVED lines=87> */
.L_x_1763:
[----:B------:R-:W-:Y:S05]  /*d030*/  BSYNC B0 ;  /* 0x0000000000007941 */ /* 0x000fea0003800000 */
.L_x_1762:
[----:B-----5:R1:W-:Y:S02]  /*d040*/  STS.128 [R208+0x1000], R24 ;  /* 0x00100018d0007388 */ /* 0x0203e40000000c00 */
.L_x_1761:
[----:B------:R-:W-:Y:S05]  /*d050*/  BSYNC B1 ;  /* 0x0000000000017941 */ /* 0x000fea0003800000 */
.L_x_1760:
        /* <DEDUP_REMOVED lines=86> */
.L_x_1765:
[----:B------:R-:W-:Y:S05]  /*d5c0*/  BSYNC B0 ;  /* 0x0000000000007941 */ /* 0x000fea0003800000 */
.L_x_1764:
[----:B-----5:R3:W-:Y:S02]  /*d5d0*/  STS.128 [R208+0x2000], R24 ;  /* 0x00200018d0007388 */ /* 0x0207e40000000c00 */
.L_x_1755:
[----:B------:R-:W-:Y:S05]  /*d5e0*/  BSYNC B2 ;  /* 0x0000000000027941 */ /* 0x000fea0003800000 */
.L_x_1754:
[----:B------:R-:W-:-:S05]  /*d5f0*/  VIADD R2, R170, 0x20 ;  /* 0x00000020aa027836 */ /* 0x000fca0000000000 */
[----:B------:R-:W-:-:S04]  /*d600*/  ISETP.GE.AND P0, PT, R2, R29, PT ;  /* 0x0000001d0200720c */ /* 0x000fc80003f06270 */
[----:B------:R-:W-:-:S13]  /*d610*/  ISETP.LT.OR P0, PT, R74, -0x83, P0 ;  /* 0xffffff7d4a00780c */ /* 0x000fda0000701670 */
[----:B------:R-:W-:Y:S05]  /*d620*/  @P0 BRA `(.L_x_1743) ;  /* 0x00000014005c0947 */ /* 0x000fea0003800000 */
[----:B-----5:R-:W-:Y:S01]  /*d630*/  ISETP.GE.AND P0, PT, R14, R13, PT ;  /* 0x0000000d0e00720c */ /* 0x020fe20003f06270 */
        /* <DEDUP_REMOVED lines=36> */
[C---:B--2---:R-:W-:Y:S01]  /*d880*/  SHF.L.U32 R28, R20.reuse, 0x10, RZ ;  /* 0x00000010141c7819 */ /* 0x044fe200000006ff */
[C---:B------:R-:W-:Y:S01]  /*d890*/  IMAD.U32 R7, R21.reuse, 0x10000, RZ ;  /* 0x0001000015077824 */ /* 0x040fe200078e00ff */
[----:B------:R-:W-:Y:S02]  /*d8a0*/  LOP3.LUT R20, R20, 0xffff0000, RZ, 0xc0, !PT ;  /* 0xffff000014147812 */ /* 0x000fe400078ec0ff */
        /* <DEDUP_REMOVED lines=8> */
[----:B---3--:R-:W-:Y:S01]  /*d930*/  SHF.L.U32 R45, R16, 0x10, RZ ;  /* 0x00000010102d7819 */ /* 0x008fe200000006ff */
[----:B------:R-:W-:Y:S01]  /*d940*/  @!P0 FADD.FTZ R22, -R22, -RZ ;  /* 0x800000ff16168221 */ /* 0x000fe20000010100 */
[----:B------:R-:W-:Y:S01]  /*d950*/  LOP3.LUT R43, R16, 0xffff0000, RZ, 0xc0, !PT ;  /* 0xffff0000102b7812 */ /* 0x000fe200078ec0ff */
[C---:B------:R-:W-:Y:S01]  /*d960*/  IMAD.U32 R16, R17.reuse, 0x10000, RZ ;  /* 0x0001000011107824 */ /* 0x040fe200078e00ff */
[----:B------:R-:W-:Y:S01]  /*d970*/  LOP3.LUT R49, R17, 0xffff0000, RZ, 0xc0, !PT ;  /* 0xffff000011317812 */ /* 0x000fe200078ec0ff */
[----:B------:R-:W-:Y:S01]  /*d980*/  @!P0 FADD.FTZ R23, -R23, -RZ ;  /* 0x800000ff17178221 */ /* 0x000fe20000010100 */
[C---:B------:R-:W-:Y:S01]  /*d990*/  LOP3.LUT R17, R18.reuse, 0xffff0000, RZ, 0xc0, !PT ;  /* 0xffff000012117812 */ /* 0x040fe200078ec0ff */
[----:B------:R-:W-:Y:S01]  /*d9a0*/  FMUL.FTZ R43, R43, R20 ;  /* 0x000000142b2b7220 */ /* 0x000fe20000410000 */
[----:B------:R-:W-:Y:S01]  /*d9b0*/  LOP3.LUT R34, R19, 0xffff0000, RZ, 0xc0, !PT ;  /* 0xffff000013227812 */ /* 0x000fe200078ec0ff */
[----:B------:R-:W-:Y:S01]  /*d9c0*/  @!P0 FADD.FTZ R21, -R21, -RZ ;  /* 0x800000ff15158221 */ /* 0x000fe20000010100 */
[----:B------:R-:W-:Y:S01]  /*d9d0*/  SHF.L.U32 R47, R18, 0x10, RZ ;  /* 0x00000010122f7819 */ /* 0x000fe200000006ff */
[----:B------:R-:W-:-:S02]  /*d9e0*/  IMAD.U32 R18, R19, 0x10000, RZ ;  /* 0x0001000013127824 */ /* 0x000fc400078e00ff */
[----:B------:R-:W-:Y:S01]  /*d9f0*/  @!P0 FADD.FTZ R28, -R28, -RZ ;  /* 0x800000ff1c1c8221 */ /* 0x000fe20000010100 */
[----:B----4-:R-:W-:Y:S01]  /*da00*/  SHF.L.U32 R20, R24, 0x10, RZ ;  /* 0x0000001018147819 */ /* 0x010fe200000006ff */
[----:B------:R-:W-:Y:S01]  /*da10*/  FMUL.FTZ R16, R16, R7 ;  /* 0x0000000710107220 */ /* 0x000fe20000410000 */
[----:B------:R-:W-:Y:S01]  /*da20*/  LOP3.LUT R19, R24, 0xffff0000, RZ, 0xc0, !PT ;  /* 0xffff000018137812 */ /* 0x000fe200078ec0ff */
[----:B------:R-:W-:Y:S01]  /*da30*/  FMUL.FTZ R17, R17, R22 ;  /* 0x0000001611117220 */ /* 0x000fe20000410000 */
[----:B------:R-:W-:Y:S01]  /*da40*/  FMUL.FTZ R34, R34, R23 ;  /* 0x0000001722227220 */ /* 0x000fe20000410000 */
[----:B------:R-:W-:Y:S01]  /*da50*/  LOP3.LUT R24, R25, 0xffff0000, RZ, 0xc0, !PT ;  /* 0xffff000019187812 */ /* 0x000fe200078ec0ff */
[----:B------:R-:W-:Y:S01]  /*da60*/  FMUL.FTZ R49, R49, R32 ;  /* 0x0000002031317220 */ /* 0x000fe20000410000 */
[----:B------:R-:W-:Y:S01]  /*da70*/  IMAD.U32 R7, R25, 0x10000, RZ ;  /* 0x0001000019077824 */ /* 0x000fe200078e00ff */
[----:B------:R-:W-:Y:S01]  /*da80*/  SHF.L.U32 R23, R26, 0x10, RZ ;  /* 0x000000101a177819 */ /* 0x000fe200000006ff */
[----:B------:R-:W-:Y:S01]  /*da90*/  FMUL.FTZ R18, R18, R21 ;  /* 0x0000001512127220 */ /* 0x000fe20000410000 */
[----:B------:R-:W-:Y:S01]  /*daa0*/  LOP3.LUT R22, R26, 0xffff0000, RZ, 0xc0, !PT ;  /* 0xffff00001a167812 */ /* 0x000fe200078ec0ff */
[----:B------:R-:W-:Y:S01]  /*dab0*/  FMUL.FTZ R45, R45, R28 ;  /* 0x0000001c2d2d7220 */ /* 0x000fe20000410000 */
[C---:B------:R-:W-:Y:S01]  /*dac0*/  LOP3.LUT R26, R27.reuse, 0xffff0000, RZ, 0xc0, !PT ;  /* 0xffff00001b1a7812 */ /* 0x040fe200078ec0ff */
[----:B------:R-:W-:Y:S01]  /*dad0*/  @!P0 FADD.FTZ R30, -R30, -RZ ;  /* 0x800000ff1e1e8221 */ /* 0x000fe20000010100 */
[----:B------:R-:W-:-:S02]  /*dae0*/  IMAD.U32 R21, R27, 0x10000, RZ ;  /* 0x000100001b157824 */ /* 0x000fc400078e00ff */
[----:B------:R-:W-:Y:S01]  /*daf0*/  FFMA.FTZ R7, R15, R7, R16 ;  /* 0x000000070f077223 */ /* 0x000fe20000010010 */
        /* <DEDUP_REMOVED lines=8> */
[----:B------:R-:W-:Y:S01]  /*db80*/  FFMA.FTZ R17, R6, R22, R17 ;  /* 0x0000001606117223 */ /* 0x000fe20000010011 */
[----:B------:R-:W-:-:S02]  /*db90*/  F2FP.BF16.F32.PACK_AB R12, R19, R12 ;  /* 0x0000000c130c723e */ /* 0x000fc400000010ff */
[----:B------:R-:W-:Y:S01]  /*dba0*/  F2FP.BF16.F32.PACK_AB R15, R5, R18 ;  /* 0x00000012050f723e */ /* 0x000fe200000010ff */
[----:B------:R-:W-:Y:S01]  /*dbb0*/  IMAD.MOV.U32 R5, RZ, RZ, R7 ;  /* 0x000000ffff057224 */ /* 0x000fe200078e0007 */
[----:B------:R-:W-:Y:S02]  /*dbc0*/  F2FP.BF16.F32.PACK_AB R6, R17, R14 ;  /* 0x0000000e1106723e */ /* 0x000fe400000010ff */
[----:B------:R-:W-:Y:S02]  /*dbd0*/  MOV R4, R12 ;  /* 0x0000000c00047202 */ /* 0x000fe40000000f00 */
[----:B------:R-:W-:Y:S02]  /*dbe0*/  MOV R7, R15 ;  /* 0x0000000f00077202 */ /* 0x000fe40000000f00 */
.L_x_1769:
[----:B------:R-:W-:Y:S05]  /*dbf0*/  BSYNC B0 ;  /* 0x0000000000007941 */ /* 0x000fea0003800000 */
.L_x_1768:
[----:B-----5:R1:W-:Y:S02]  /*dc00*/  STS.128 [R208+0x800], R4 ;  /* 0x00080004d0007388 */ /* 0x0203e40000000c00 */
.L_x_1767:
[----:B------:R-:W-:Y:S05]  /*dc10*/  BSYNC B1 ;  /* 0x0000000000017941 */ /* 0x000fea0003800000 */
.L_x_1766:
        /* <DEDUP_REMOVED lines=21> */
[----:B------:R-:W-:Y:S02]  /*dd70*/  LEA.HI.X R21, R19, R37, R17, 0x1, P1 ;  /* 0x0000002513157211 */ /* 0x000fe400008f0c11 */
[----:B------:R-:W-:Y:S01]  /*dd80*/  IADD3 R11, P1, R12, R11, RZ ;  /* 0x0000000b0c0b7210 */ /* 0x000fe20007f3e0ff */
[----:B------:R-:W-:-:S03]  /*dd90*/  IMAD.WIDE R16, R15, 0x2, R40 ;  /* 0x000000020f107825 */ /* 0x000fc600078e0228 */
[----:B------:R-:W2:Y:S01]  /*dda0*/  LD.E.128 R20, desc[UR4][R20.64] ;  /* 0x0000000414147980 */ /* 0x000ea2000c101d00 */
[----:B------:R-:W-:Y:S02]  /*ddb0*/  LEA.HI.X.SX32 R8, R12, R8, 0x1, P1 ;  /* 0x000000080c087211 */ /* 0x000fe400008f0eff */
[C---:B---3--:R-:W-:Y:S01]  /*ddc0*/  LEA R24, P1, R11.reuse, R38, 0x1 ;  /* 0x000000260b187211 */ /* 0x048fe200078208ff */
[----:B------:R-:W3:Y:S03]  /*ddd0*/  LD.E.128 R16, desc[UR4][R16.64+0x40] ;  /* 0x0000400410107980 */ /* 0x000ee6000c101d00 */
[----:B------:R-:W-:-:S06]  /*dde0*/  LEA.HI.X R25, R11, R39, R8, 0x1, P1 ;  /* 0x000000270b197211 */ /* 0x000fcc00008f0c08 */
[----:B------:R-:W4:Y:S01]  /*ddf0*/  LD.E.128 R24, desc[UR4][R24.64] ;  /* 0x0000000418187980 */ /* 0x000f22000c101d00 */
[C---:B-----5:R-:W-:Y:S01]  /*de00*/  IMAD.U32 R11, R4.reuse, 0x10000, RZ ;  /* 0x00010000040b7824 */ /* 0x060fe200078e00ff */
[----:B------:R-:W-:Y:S01]  /*de10*/  LOP3.LUT R8, R4, 0xffff0000, RZ, 0xc0, !PT ;  /* 0xffff000004087812 */ /* 0x000fe200078ec0ff */
[----:B------:R-:W-:Y:S01]  /*de20*/  IMAD.U32 R29, R7, 0x10000, RZ ;  /* 0x00010000071d7824 */ /* 0x000fe200078e00ff */
[C---:B------:R-:W-:Y:S01]  /*de30*/  LOP3.LUT R4, R5.reuse, 0xffff0000, RZ, 0xc0, !PT ;  /* 0xffff000005047812 */ /* 0x040fe200078ec0ff */
[C---:B------:R-:W-:Y:S01]  /*de40*/  IMAD.U32 R12, R6.reuse, 0x10000, RZ ;  /* 0x00010000060c7824 */ /* 0x040fe200078e00ff */
[----:B------:R-:W-:Y:S02]  /*de50*/  SHF.L.U32 R14, R5, 0x10, RZ ;  /* 0x00000010050e7819 */ /* 0x000fe400000006ff */
[----:B------:R-:W-:Y:S02]  /*de60*/  LOP3.LUT R5, R7, 0xffff0000, RZ, 0xc0, !PT ;  /* 0xffff000007057812 */ /* 0x000fe400078ec0ff */
[----:B------:R-:W-:Y:S01]  /*de70*/  LOP3.LUT R6, R6, 0xffff0000, RZ, 0xc0, !PT ;  /* 0xffff000006067812 */ /* 0x000fe200078ec0ff */
[C---:B--2---:R-:W-:Y:S01]  /*de80*/  IMAD.U32 R7, R21.reuse, 0x10000, RZ ;  /* 0x0001000015077824 */ /* 0x044fe200078e00ff */
[----:B------:R-:W-:-:S02]  /*de90*/  LOP3.LUT R32, R21, 0xffff0000, RZ, 0xc0, !PT ;  /* 0xffff000015207812 */ /* 0x000fc400078ec0ff */
[C---:B------:R-:W-:Y:S01]  /*dea0*/  SHF.L.U32 R28, R20.reuse, 0x10, RZ ;  /* 0x00000010141c7819 */ /* 0x040fe200000006ff */
[----:B------:R-:W-:Y:S01]  /*deb0*/  @!P0 FADD.FTZ R7, -R7, -RZ ;  /* 0x800000ff07078221 */ /* 0x000fe20000010100 */
[----:B------:R-:W-:Y:S01]  /*dec0*/  LOP3.LUT R15, R20, 0xffff0000, RZ, 0xc0, !PT ;  /* 0xffff0000140f7812 */ /* 0x000fe200078ec0ff */
[C---:B------:R-:W-:Y:S01]  /*ded0*/  IMAD.U32 R20, R23.reuse, 0x10000, RZ ;  /* 0x0001000017147824 */ /* 0x040fe200078e00ff */
[----:B------:R-:W-:Y:S01]  /*dee0*/  LOP3.LUT R21, R22, 0xffff0000, RZ, 0xc0, !PT ;  /* 0xffff000016157812 */ /* 0x000fe200078ec0ff */
[----:B------:R-:W-:Y:S01]  /*def0*/  @!P0 FADD.FTZ R28, -R28, -RZ ;  /* 0x800000ff1c1c8221 */ /* 0x000fe20000010100 */
[----:B------:R-:W-:Y:S01]  /*df00*/  SHF.L.U32 R30, R22, 0x10, RZ ;  /* 0x00000010161e7819 */ /* 0x000fe200000006ff */
[----:B------:R-:W-:Y:S01]  /*df10*/  @!P0 FADD.FTZ R20, -R20, -RZ ;  /* 0x800000ff14148221 */ /* 0x000fe20000010100 */
[----:B------:R-:W-:Y:S01]  /*df20*/  LOP3.LUT R22, R23, 0xffff0000, RZ, 0xc0, !PT ;  /* 0xffff000017167812 */ /* 0x000fe200078ec0ff */
[----:B------:R-:W-:Y:S01]  /*df30*/  @!P0 FADD.FTZ R21, -R21, -RZ ;  /* 0x800000ff15158221 */ /* 0x000fe20000010100 */
[C---:B---3--:R-:W-:Y:S01]  /*df40*/  SHF.L.U32 R23, R16.reuse, 0x10, RZ ;  /* 0x0000001010177819 */ /* 0x048fe200000006ff */
[----:B------:R-:W-:Y:S01]  /*df50*/  @!P0 FADD.FTZ R15, -R15, -RZ ;  /* 0x800000ff0f0f8221 */ /* 0x000fe20000010100 */
[----:B------:R-:W-:Y:S01]  /*df60*/  LOP3.LUT R34, R16, 0xffff0000, RZ, 0xc0, !PT ;  /* 0xffff000010227812 */ /* 0x000fe200078ec0ff */
[C---:B------:R-:W-:Y:S01]  /*df70*/  IMAD.U32 R16, R17.reuse, 0x10000, RZ ;  /* 0x0001000011107824 */ /* 0x040fe200078e00ff */
[----:B------:R-:W-:Y:S01]  /*df80*/  SHF.L.U32 R43, R18, 0x10, RZ ;  /* 0x00000010122b7819 */ /* 0x000fe200000006ff */
[----:B------:R-:W-:Y:S01]  /*df90*/  @!P0 FADD.FTZ R32, -R32, -RZ ;  /* 0x800000ff20208221 */ /* 0x000fe20000010100 */
[----:B------:R-:W-:Y:S01]  /*dfa0*/  LOP3.LUT R45, R17, 0xffff0000, RZ, 0xc0, !PT ;  /* 0xffff0000112d7812 */ /* 0x000fe200078ec0ff */
[C---:B------:R-:W-:Y:S01]  /*dfb0*/  IMAD.U32 R17, R19.reuse, 0x10000, RZ ;  /* 0x0001000013117824 */ /* 0x040fe200078e00ff */
[----:B------:R-:W-:Y:S01]  /*dfc0*/  LOP3.LUT R18, R18, 0xffff0000, RZ, 0xc0, !PT ;  /* 0xffff000012127812 */ /* 0x000fe200078ec0ff */
[----:B------:R-:W-:Y:S01]  /*dfd0*/  @!P0 FADD.FTZ R22, -R22, -RZ ;  /* 0x800000ff16168221 */ /* 0x000fe20000010100 */
[----:B------:R-:W-:Y:S01]  /*dfe0*/  LOP3.LUT R19, R19, 0xffff0000, RZ, 0xc0, !PT ;  /* 0xffff000013137812 */ /* 0x000fe200078ec0ff */
[----:B------:R-:W-:Y:S01]  /*dff0*/  FMUL.FTZ R20, R17, R20 ;  /* 0x0000001411147220 */ /* 0x000fe20000410000 */
[----:B----4-:R-:W-:Y:S01]  /*e000*/  LOP3.LUT R17, R24, 0xffff0000, RZ, 0xc0, !PT ;  /* 0xffff000018117812 */ /* 0x010fe200078ec0ff */
[----:B------:R-:W-:Y:S01]  /*e010*/  FMUL.FTZ R21, R18, R21 ;  /* 0x0000001512157220 */ /* 0x000fe20000410000 */
[----:B------:R-:W-:Y:S01]  /*e020*/  SHF.L.U32 R18, R24, 0x10, RZ ;  /* 0x0000001018127819 */ /* 0x000fe200000006ff */
[----:B------:R-:W-:Y:S01]  /*e030*/  FMUL.FTZ R28, R23, R28 ;  /* 0x0000001c171c7220 */ /* 0x000fe20000410000 */
[----:B------:R-:W-:Y:S01]  /*e040*/  FMUL.FTZ R15, R34, R15 ;  /* 0x0000000f220f7220 */ /* 0x000fe20000410000 */
[----:B------:R-:W-:Y:S01]  /*e050*/  FMUL.FTZ R7, R16, R7 ;  /* 0x0000000710077220 */ /* 0x000fe20000410000 */
[----:B------:R-:W-:Y:S01]  /*e060*/  @!P0 FADD.FTZ R30, -R30, -RZ ;  /* 0x800000ff1e1e8221 */ /* 0x000fe20000010100 */
[C---:B------:R-:W-:Y:S01]  /*e070*/  IMAD.U32 R16, R25.reuse, 0x10000, RZ ;  /* 0x0001000019107824 */ /* 0x040fe200078e00ff */
[----:B------:R-:W-:Y:S01]  /*e080*/  LOP3.LUT R25, R25, 0xffff0000, RZ, 0xc0, !PT ;  /* 0xffff000019197812 */ /* 0x000fe200078ec0ff */
[----:B------:R-:W-:Y:S01]  /*e090*/  FMUL.FTZ R45, R45, R32 ;  /* 0x000000202d2d7220 */ /* 0x000fe20000410000 */
[C---:B------:R-:W-:Y:S01]  /*e0a0*/  SHF.L.U32 R24, R26.reuse, 0x10, RZ ;  /* 0x000000101a187819 */ /* 0x040fe200000006ff */
[----:B------:R-:W-:Y:S01]  /*e0b0*/  FMUL.FTZ R22, R19, R22 ;  /* 0x0000001613167220 */ /* 0x000fe20000410000 */
[----:B------:R-:W-:Y:S01]  /*e0c0*/  LOP3.LUT R23, R26, 0xffff0000, RZ, 0xc0, !PT ;  /* 0xffff00001a177812 */ /* 0x000fe200078ec0ff */
[----:B------:R-:W-:Y:S01]  /*e0d0*/  FMUL.FTZ R43, R43, R30 ;  /* 0x0000001e2b2b7220 */ /* 0x000fe20000410000 */
[C---:B------:R-:W-:Y:S01]  /*e0e0*/  LOP3.LUT R26, R27.reuse, 0xffff0000, RZ, 0xc0, !PT ;  /* 0xffff00001b1a7812 */ /* 0x040fe200078ec0ff */
[----:B------:R-:W-:-:S02]  /*e0f0*/  IMAD.U32 R19, R27, 0x10000, RZ ;  /* 0x000100001b137824 */ /* 0x000fc400078e00ff */
        /* <DEDUP_REMOVED lines=8> */
[----:B------:R-:W-:Y:S02]  /*e180*/  F2FP.BF16.F32.PACK_AB R8, R8, R11 ;  /* 0x0000000b0808723e */ /* 0x000fe400000010ff */
[----:B------:R-:W-:-:S02]  /*e190*/  F2FP.BF16.F32.PACK_AB R5, R4, R7 ;  /* 0x000000070405723e */ /* 0x000fc400000010ff */
[----:B------:R-:W-:Y:S02]  /*e1a0*/  F2FP.BF16.F32.PACK_AB R6, R21, R12 ;  /* 0x0000000c1506723e */ /* 0x000fe400000010ff */
[----:B------:R-:W-:Y:S02]  /*e1b0*/  F2FP.BF16.F32.PACK_AB R7, R22, R19 ;  /* 0x000000131607723e */ /* 0x000fe400000010ff */
[----:B------:R-:W-:Y:S02]  /*e1c0*/  MOV R4, R8 ;  /* 0x0000000800047202 */ /* 0x000fe40000000f00 */
.L_x_1773:
[----:B------:R-:W-:Y:S05]  /*e1d0*/  BSYNC B0 ;  /* 0x0000000000007941 */ /* 0x000fea0003800000 */
.L_x_1772:
[----:B-----5:R1:W-:Y:S02]  /*e1e0*/  STS.128 [R208+0x1800], R4 ;  /* 0x00180004d0007388 */ /* 0x0203e40000000c00 */
.L_x_1771:
[----:B------:R-:W-:Y:S05]  /*e1f0*/  BSYNC B1 ;  /* 0x0000000000017941 */ /* 0x000fea0003800000 */
.L_x_1770:
        /* <DEDUP_REMOVED lines=91> */
.L_x_1775:
[----:B------:R-:W-:Y:S05]  /*e7b0*/  BSYNC B0 ;  /* 0x0000000000007941 */ /* 0x000fea0003800000 */
.L_x_1774:
[----:B-----5:R1:W-:Y:S01]  /*e7c0*/  STS.128 [R208+0x2800], R4 ;  /* 0x00280004d0007388 */ /* 0x0203e20000000c00 */
[----:B------:R-:W-:Y:S05]  /*e7d0*/  BRA `(.L_x_1743) ;  /* 0x0000000000f07947 */ /* 0x000fea0003800000 */
.L_x_1729:
        /* <DEDUP_REMOVED lines=9> */
[----:B------:R-:W-:-:S04]  /*e870*/  @!P1 LEA R4, P2, R174, R176, 0x1 ;  /* 0x000000b0ae049211 */ /* 0x000fc800078408ff */
        /* <DEDUP_REMOVED lines=23> */
.L_x_1777:
[----:B------:R-:W-:Y:S05]  /*e9f0*/  BSYNC B0 ;  /* 0x0000000000007941 */ /* 0x000fea0003800000 */
.L_x_1776:
[----:B------:R-:W-:Y:S05]  /*ea00*/  @P6 BRA `(.L_x_1743) ;  /* 0x0000000000646947 */ /* 0x000fea0003800000 */
[----:B------:R-:W-:Y:S02]  /*ea10*/  ISETP.GE.AND P4, PT, R14, R83, PT ;  /* 0x000000530e00720c */ /* 0x000fe40003f86270 */
[----:B------:R-:W-:-:S05]  /*ea20*/  IADD3 R77, P2, R77, R174, RZ ;  /* 0x000000ae4d4d7210 */ /* 0x000fca0007f5e0ff */
[----:B------:R-:W-:Y:S01]  /*ea30*/  IMAD.X R79, R79, 0x1, R80, P2 ;  /* 0x000000014f4f7824 */ /* 0x000fe200010e0650 */
[----:B-12---:R-:W-:-:S04]  /*ea40*/  @!P1 LEA R4, P2, R77, R176, 0x1 ;  /* 0x000000b04d049211 */ /* 0x006fc800078408ff */
        /* <DEDUP_REMOVED lines=21> */
.L_x_1743:
[----:B------:R-:W-:Y:S05]  /*eba0*/  BSYNC B3 ;  /* 0x0000000000037941 */ /* 0x000fea0003800000 */
.L_x_1728:
[----:B------:R-:W-:Y:S01]  /*ebb0*/  VIADD R209, R53, 0xffffffff ;  /* 0xffffffff35d17836 */ /* 0x000fe20000000000 */
[----:B------:R-:W-:Y:S01]  /*ebc0*/  BSSY B0, `(.L_x_1778) ;  /* 0x0000022000007945 */ /* 0x000fe20003800000 */
[----:B------:R-:W-:-:S03]  /*ebd0*/  LOP3.LUT R210, R76, 0xff, RZ, 0xc0, !PT ;  /* 0x000000ff4cd27812 */ /* 0x000fc600078ec0ff */
[----:B------:R-:W-:-:S05]  /*ebe0*/  SHF.L.U32 R0, R209, 0x7, RZ ;  /* 0x00000007d1007819 */ /* 0x000fca00000006ff */
[----:B------:R-:W-:-:S05]  /*ebf0*/  IMAD.IADD R3, R65, 0x1, -R0 ;  /* 0x0000000141037824 */ /* 0x000fca00078e0a00 */
[----:B------:R-:W-:-:S13]  /*ec00*/  ISETP.GE.AND P0, PT, R170, R3, PT ;  /* 0x00000003aa00720c */ /* 0x000fda0003f06270 */
[----:B------:R-:W-:Y:S05]  /*ec10*/  @P0 BRA `(.L_x_1779) ;  /* 0x0000000000700947 */ /* 0x000fea0003800000 */
[C---:B-12---:R-:W-:Y:S02]  /*ec20*/  LOP3.LUT R4, R210.reuse, 0x1, RZ, 0xc0, !PT ;  /* 0x00000001d2047812 */ /* 0x046fe400078ec0ff */
        /* <DEDUP_REMOVED lines=26> */
.L_x_1780:
[----:B------:R2:W-:Y:S02]  /*edd0*/  STS.128 [R208+0x7000], RZ ;  /* 0x007000ffd0007388 */ /* 0x0005e40000000c00 */
.L_x_1779:
[----:B------:R-:W-:Y:S05]  /*ede0*/  BSYNC B0 ;  /* 0x0000000000007941 */ /* 0x000fea0003800000 */
.L_x_1778:
        /* <DEDUP_REMOVED lines=31> */
.L_x_1783:
[----:B------:R2:W-:Y:S02]  /*efe0*/  STS.128 [R208+0x7800], RZ ;  /* 0x007800ffd0007388 */ /* 0x0005e40000000c00 */
.L_x_1782:
[----:B------:R-:W-:Y:S05]  /*eff0*/  BSYNC B0 ;  /* 0x0000000000007941 */ /* 0x000fea0003800000 */
.L_x_1781:
[----:B-1----:R-:W-:Y:S01]  /*f000*/  IADD3 R6, R170, 0x40, RZ ;  /* 0x00000040aa067810 */ /* 0x002fe20007ffe0ff */
[----:B------:R-:W-:Y:S03]  /*f010*/  BSSY B0, `(.L_x_1784) ;  /* 0x0000022000007945 */ /* 0x000fe60003800000 */
[----:B------:R-:W-:-:S13]  /*f020*/  ISETP.GE.AND P0, PT, R6, R3, PT ;  /* 0x000000030600720c */ /* 0x000fda0003f06270 */
[----:B------:R-:W-:Y:S05]  /*f030*/  @P0 BRA `(.L_x_1785) ;  /* 0x00000000007c0947 */ /* 0x000fea0003800000 */
[C---:B--2---:R-:W-:Y:S02]  /*f040*/  LOP3.LUT R4, R210.reuse, 0x1, RZ, 0xc0, !PT ;  /* 0x00000001d2047812 */ /* 0x044fe400078ec0ff */
        /* <DEDUP_REMOVED lines=9> */
[----:B-----5:R-:W-:-:S05]  /*f0e0*/  @!P1 LEA.HI.X R13, R4, R199, R5, 0x1, P4 ;  /* 0x000000c7040d9211 */ /* 0x020fca00020f0c05 */
        /* <DEDUP_REMOVED lines=19> */
.L_x_1786:
[----:B------:R2:W-:Y:S02]  /*f220*/  STS.128 [R208+0x8000], RZ ;  /* 0x008000ffd0007388 */ /* 0x0005e40000000c00 */
.L_x_1785:
[----:B------:R-:W-:Y:S05]  /*f230*/  BSYNC B0 ;  /* 0x0000000000007941 */ /* 0x000fea0003800000 */
.L_x_1784:
[----:B--2---:R-:W-:Y:S01]  /*f240*/  IADD3 R4, R170, 0x60, RZ ;  /* 0x00000060aa047810 */ /* 0x004fe20007ffe0ff */
        /* <DEDUP_REMOVED lines=18> */
[----:B-----5:R-:W-:-:S04]  /*f370*/  @P1 LEA.HI.X R13, R168, R173, R5, 0x1, P0 ;  /* 0x000000ada80d1211 */ /* 0x020fc800000f0c05 */
        /* <DEDUP_REMOVED lines=16> */
.L_x_1788:
[----:B------:R-:W-:Y:S05]  /*f480*/  BSYNC B0 ;  /* 0x0000000000007941 */ /* 0x000fea0003800000 */
.L_x_1787:
[----:B------:R-:W0:Y:S04]  /*f490*/  LDGDEPBAR ;  /* 0x00000000000079af */ /* 0x000e280000000000 */
[----:B------:R1:W5:Y:S01]  /*f4a0*/  LD.E R55, desc[UR4][R116.64+0x188] ;  /* 0x0001880474377980 */ /* 0x000362000c101900 */
[----:B------:R-:W-:Y:S01]  /*f4b0*/  ISETP.GE.AND P0, PT, R170, R3, PT ;  /* 0x00000003aa00720c */ /* 0x000fe20003f06270 */
[----:B------:R-:W-:Y:S01]  /*f4c0*/  IMAD.SHL.U32 R119, R74, 0x2, RZ ;  /* 0x000000024a777824 */ /* 0x000fe200078e00ff */
[----:B--2---:R-:W-:Y:S01]  /*f4d0*/  SHF.R.S32.HI R8, RZ, 0x1f, R75 ;  /* 0x0000001fff087819 */ /* 0x004fe2000001144b */
        /* <DEDUP_REMOVED lines=35> */
.L_x_1791:
[----:B------:R1:W-:Y:S02]  /*f710*/  STS.128 [R208+0xd000], RZ ;  /* 0x00d000ffd0007388 */ /* 0x0003e40000000c00 */
.L_x_1790:
[----:B------:R-:W-:Y:S05]  /*f720*/  BSYNC B0 ;  /* 0x0000000000007941 */ /* 0x000fea0003800000 */
.L_x_1789:
        /* <DEDUP_REMOVED lines=9> */
[CC--:B--2---:R-:W-:Y:S02]  /*f7c0*/  @P1 LEA R8, P0, R194.reuse, R140.reuse, 0x1 ;  /* 0x0000008cc2081211 */ /* 0x0c4fe400078008ff */
[C---:B-1----:R-:W-:Y:S02]  /*f7d0*/  @!P2 LEA R10, P4, R194.reuse, R140, 0x1 ;  /* 0x0000008cc20aa211 */ /* 0x042fe400078808ff */
        /* <DEDUP_REMOVED lines=21> */
.L_x_1794:
[----:B------:R2:W-:Y:S02]  /*f930*/  STS.128 [R208+0xd800], RZ ;  /* 0x00d800ffd0007388 */ /* 0x0005e40000000c00 */
.L_x_1793:
[----:B------:R-:W-:Y:S05]  /*f940*/  BSYNC B0 ;  /* 0x0000000000007941 */ /* 0x000fea0003800000 */
.L_x_1792:
        /* <DEDUP_REMOVED lines=11> */
[CC--:B------:R-:W-:Y:S02]  /*fa00*/  @P1 LEA R6, P0, R2.reuse, R140.reuse, 0x1 ;  /* 0x0000008c02061211 */ /* 0x0c0fe400078008ff */
[C---:B-12---:R-:W-:Y:S02]  /*fa10*/  @!P2 LEA R8, P4, R2.reuse, R140, 0x1 ;  /* 0x0000008c0208a211 */ /* 0x046fe400078808ff */
        /* <DEDUP_REMOVED lines=21> */
.L_x_1797:
[----:B------:R2:W-:Y:S02]  /*fb70*/  STS.128 [R208+0xe000], RZ ;  /* 0x00e000ffd0007388 */ /* 0x0005e40000000c00 */
.L_x_1796:
[----:B------:R-:W-:Y:S05]  /*fb80*/  BSYNC B0 ;  /* 0x0000000000007941 */ /* 0x000fea0003800000 */
.L_x_1795:
        /* <DEDUP_REMOVED lines=35> */
.L_x_1800:
[----:B------:R1:W-:Y:S02]  /*fdc0*/  STS.128 [R208+0xe800], RZ ;  /* 0x00e800ffd0007388 */ /* 0x0003e40000000c00 */
.L_x_1799:
[----:B------:R-:W-:Y:S05]  /*fdd0*/  BSYNC B0 ;  /* 0x0000000000007941 */ /* 0x000fea0003800000 */
.L_x_1798:
[----:B-1----:R-:W4:Y:S01]  /*fde0*/  LD.E R2, desc[UR4][R116.64+0x18c] ;  /* 0x00018c0474027980 */ /* 0x002f22000c101900 */
[----:B------:R-:W-:Y:S01]  /*fdf0*/  LOP3.LUT R118, R72, 0x7fffffe, RZ, 0xc0, !PT ;  /* 0x07fffffe48767812 */ /* 0x000fe200078ec0ff */
[----:B------:R-:W-:Y:S01]  /*fe00*/  IMAD.SHL.U32 R3, R66, 0x40, RZ ;  /* 0x0000004042037824 */ /* 0x000fe200078e00ff */
[----:B------:R-:W-:Y:S01]  /*fe10*/  LEA.HI R5, R70, R70, RZ, 0x1 ;  /* 0x0000004646057211 */ /* 0x000fe200078f08ff */
[----:B------:R-:W-:Y:S01]  /*fe20*/  IMAD.SHL.U32 R71, R71, 0x40, RZ ;  /* 0x0000004047477824 */ /* 0x000fe200078e00ff */
[----:B------:R-:W-:Y:S01]  /*fe30*/  SHF.R.S32.HI R4, RZ, 0x1f, R73 ;  /* 0x0000001fff047819 */ /* 0x000fe20000011449 */
[----:B------:R-:W-:Y:S01]  /*fe40*/  IMAD.IADD R118, R73, 0x1, -R118 ;  /* 0x0000000149767824 */ /* 0x000fe200078e0a76 */
[----:B------:R-:W-:Y:S01]  /*fe50*/  LOP3.LUT R5, R5, 0xfffffffe, RZ, 0xc0, !PT ;  /* 0xfffffffe05057812 */ /* 0x000fe200078ec0ff */
[----:B------:R-:W-:Y:S01]  /*fe60*/  IMAD.SHL.U32 R69, R69, 0x8, RZ ;  /* 0x0000000845457824 */ /* 0x000fe200078e00ff */
[----:B------:R-:W-:Y:S01]  /*fe70*/  LEA.HI R73, R4, R73, RZ, 0x3 ;  /* 0x0000004904497211 */ /* 0x000fe200078f18ff */
[----:B------:R-:W0:Y:S01]  /*fe80*/  LDGDEPBAR ;  /* 0x00000000000079af */ /* 0x000e220000000000 */
[----:B------:R-:W-:Y:S01]  /*fe90*/  LOP3.LUT R4, R3, 0xc0, RZ, 0xc0, !PT ;  /* 0x000000c003047812 */ /* 0x000fe200078ec0ff */
[----:B------:R-:W-:Y:S01]  /*fea0*/  IMAD.IADD R5, R70, 0x1, -R5 ;  /* 0x0000000146057824 */ /* 0x000fe200078e0a05 */
[----:B------:R-:W-:Y:S01]  /*feb0*/  LOP3.LUT R6, R71, 0xc0, RZ, 0xc0, !PT ;  /* 0x000000c047067812 */ /* 0x000fe200078ec0ff */
[----:B------:R-:W-:Y:S01]  /*fec0*/  IMAD.SHL.U32 R73, R73, 0x20, RZ ;  /* 0x0000002049497824 */ /* 0x000fe200078e00ff */
[----:B------:R-:W-:Y:S01]  /*fed0*/  LOP3.LUT R69, R4, 0x8, R69, 0xf8, !PT ;  /* 0x0000000804457812 */ /* 0x000fe200078ef845 */
[C---:B------:R-:W-:Y:S01]  /*fee0*/  IMAD.SHL.U32 R3, R5.reuse, 0x8, RZ ;  /* 0x0000000805037824 */ /* 0x040fe200078e00ff */
[----:B------:R-:W-:Y:S01]  /*fef0*/  SHF.R.U32.HI R4, RZ, 0x3, R4 ;  /* 0x00000003ff047819 */ /* 0x000fe20000011604 */
[----:B------:R-:W-:Y:S01]  /*ff00*/  IMAD R68, R5, 0x8, R68 ;  /* 0x0000000805447824 */ /* 0x000fe200078e0244 */
[----:B------:R-:W-:Y:S01]  /*ff10*/  LOP3.LUT R121, R73, 0xffffff00, RZ, 0xc0, !PT ;  /* 0xffffff0049797812 */ /* 0x000fe200078ec0ff */
[----:B------:R-:W-:Y:S01]  /*ff20*/  BSSY B1, `(.L_x_1801) ;  /* 0x0000276000017945 */ /* 0x000fe20003800000 */
[----:B------:R-:W-:-:S02]  /*ff30*/  LOP3.LUT R54, R6, 0x8, R3, 0xf8, !PT ;  /* 0x0000000806367812 */ /* 0x000fc400078ef803 */
[----:B------:R-:W-:Y:S01]  /*ff40*/  SHF.R.U32.HI R7, RZ, 0x3, R6 ;  /* 0x00000003ff077819 */ /* 0x000fe20000011606 */
[----:B------:R-:W-:Y:S01]  /*ff50*/  IMAD R3, R64, 0x200, R121 ;  /* 0x0000020040037824 */ /* 0x000fe200078e0279 */
[----:B------:R-:W-:Y:S02]  /*ff60*/  LOP3.LUT R69, R69, R4, RZ, 0x3c, !PT ;  /* 0x0000000445457212 */ /* 0x000fe400078e3cff */
[----:B------:R-:W-:Y:S01]  /*ff70*/  LOP3.LUT R54, R54, R7, RZ, 0x3c, !PT ;  /* 0x0000000736367212 */ /* 0x000fe200078e3cff */
[----:B------:R-:W-:Y:S01]  /*ff80*/  IMAD R3, R118, 0x20, R3 ;  /* 0x0000002076037824 */ /* 0x000fe200078e0203 */
[----:B------:R-:W-:Y:S01]  /*ff90*/  LOP3.LUT P0, RZ, R66, 0x2, RZ, 0xc0, !PT ;  /* 0x0000000242ff7812 */ /* 0x000fe2000780c0ff */
[----:B------:R-:W-:Y:S02]  /*ffa0*/  IMAD.U32 R192, R68, 0x20, R69 ;  /* 0x0000002044c07824 */ /* 0x000fe400078e0045 */
[----:B------:R-:W-:Y:S02]  /*ffb0*/  IMAD.IADD R193, R54, 0x1, R3 ;  /* 0x0000000136c17824 */ /* 0x000fe400078e0203 */
[----:B------:R-:W-:Y:S01]  /*ffc0*/  IMAD.MOV.U32 R3, RZ, RZ, 0x20 ;  /* 0x00000020ff037424 */ /* 0x000fe200078e00ff */
[----:B------:R-:W-:-:S02]  /*ffd0*/  LEA R192, R192, UR6, 0x1 ;  /* 0x00000006c0c07c11 */ /* 0x000fc4000f8e08ff */
[----:B------:R-:W-:Y:S02]  /*ffe0*/  LEA R193, R193, UR6, 0x1 ;  /* 0x00000006c1c17c11 */ /* 0x000fe4000f8e08ff */
[----:B------:R-:W-:Y:S01]  /*fff0*/  SEL R3, R3, 0xffffffe0, !P0 ;  /* 0xffffffe003037807 */ /* 0x000fe20004000000 */
[----:B------:R-:W-:Y:S02]  /*10000*/  LDSM.16.M88.4 R28, [R192+0x3000] ;  /* 0x00300000c01c783b */ /* 0x000fe40000000200 */
[----:B------:R-:W-:Y:S02]  /*10010*/  IMAD R123, R52, 0x2, R193 ;  /* 0x00000002347b7824 */ /* 0x000fe400078e02c1 */
[----:B------:R-:W1:Y:S01]  /*10020*/  LDSM.16.M88.4 R68, [R193] ;  /* 0x00000000c144783b */ /* 0x000e620000000200 */
[----:B------:R-:W-:Y:S01]  /*10030*/  IMAD.IADD R120, R192, 0x1, R3 ;  /* 0x00000001c0787824 */ /* 0x000fe200078e0203 */
[----:B------:R-:W-:Y:S02]  /*10040*/  SHF.R.S32.HI R3, RZ, 0x1f, R64 ;  /* 0x0000001fff037819 */ /* 0x000fe40000011440 */
[----:B------:R-:W-:Y:S02]  /*10050*/  LDSM.16.M88.4 R128, [R123] ;  /* 0x000000007b80783b */ /* 0x000fe40000000200 */
[----:B------:R-:W-:-:S02]  /*10060*/  LEA.HI R3, R3, R64, RZ, 0x2 ;  /* 0x0000004003037211 */ /* 0x000fc400078f10ff */
[----:B------:R-:W-:Y:S02]  /*10070*/  LDSM.16.M88.4 R4, [R120+0x3000] ;  /* 0x003000007804783b */ /* 0x000fe40000000200 */
[----:B------:R-:W-:Y:S02]  /*10080*/  LOP3.LUT R3, R3, 0xfffffffc, RZ, 0xc0, !PT ;  /* 0xfffffffc03037812 */ /* 0x000fe400078ec0ff */
[----:B------:R-:W2:Y:S03]  /*10090*/  LDSM.16.M88.4 R56, [R192+0x3400] ;  /* 0x00340000c038783b */ /* 0x000ea60000000200 */
[----:B------:R-:W-:Y:S01]  /*100a0*/  IMAD.IADD R212, R64, 0x1, -R3 ;  /* 0x0000000140d47824 */ /* 0x000fe200078e0a03 */
[----:B---3--:R-:W-:Y:S04]  /*100b0*/  LDSM.16.M88.4 R24, [R192+0x5000] ;  /* 0x00500000c018783b */ /* 0x008fe80000000200 */
[----:B------:R-:W-:Y:S04]  /*100c0*/  LDSM.16.M88.4 R16, [R193+0x1000] ;  /* 0x00100000c110783b */ /* 0x000fe80000000200 */
[----:B------:R-:W3:Y:S04]  /*100d0*/  LDSM.16.M88.4 R44, [R192+0x3800] ;  /* 0x00380000c02c783b */ /* 0x000ee80000000200 */
[----:B------:R-:W3:Y:S04]  /*100e0*/  LDSM.16.M88.4 R100, [R192+0x3c00] ;  /* 0x003c0000c064783b */ /* 0x000ee80000000200 */
[----:B------:R-:W3:Y:S04]  /*100f0*/  LDSM.16.M88.4 R92, [R192+0x4000] ;  /* 0x00400000c05c783b */ /* 0x000ee80000000200 */
[----:B------:R-:W3:Y:S01]  /*10100*/  LDSM.16.M88.4 R84, [R192+0x4400] ;  /* 0x00440000c054783b */ /* 0x000ee20000000200 */
[C---:B-1----:R-:W-:Y:S03]  /*10110*/  HMMA.16816.F32.BF16 R20, R68.reuse, R28, RZ ;  /* 0x0000001c4414723c */ /* 0x042fe600000418ff */
[----:B------:R-:W1:Y:S04]  /*10120*/  LDSM.16.M88.4 R76, [R192+0x4800] ;  /* 0x00480000c04c783b */ /* 0x000e680000000200 */
[----:B--2---:R-:W2:Y:S01]  /*10130*/  LDSM.16.M88.4 R8, [R192+0x4c00] ;  /* 0x004c0000c008783b */ /* 0x004ea20000000200 */
[C---:B------:R-:W-:Y:S03]  /*10140*/  HMMA.16816.F32.BF16 R28, R68.reuse, R30, RZ ;  /* 0x0000001e441c723c */ /* 0x040fe600000418ff */
[----:B------:R-:W-:Y:S03]  /*10150*/  LDSM.16.M88.4 R60, [R120+0x5000] ;  /* 0x00500000783c783b */ /* 0x000fe60000000200 */
[C---:B-----5:R-:W-:Y:S01]  /*10160*/  HMMA.16816.F32.BF16 R36, R68.reuse, R56, RZ ;  /* 0x000000384424723c */ /* 0x060fe200000418ff */
[----:B------:R-:W-:Y:S04]  /*10170*/  LDSM.16.M88.4 R12, [R123+0x1000] ;  /* 0x001000007b0c783b */ /* 0x000fe80000000200 */
[----:B------:R-:W-:Y:S01]  /*10180*/  LDSM.16.M88.4 R136, [R192+0x5400] ;  /* 0x00540000c088783b */ /* 0x000fe20000000200 */
[----:B------:R-:W-:Y:S03]  /*10190*/  HMMA.16816.F32.BF16 R56, R68, R58, RZ ;  /* 0x0000003a4438723c */ /* 0x000fe600000418ff */
[----:B------:R-:W-:Y:S03]  /*101a0*/  LDSM.16.M88.4 R132, [R192+0x7000] ;  /* 0x00700000c084783b */ /* 0x000fe60000000200 */
[C---:B------:R-:W-:Y:S01]  /*101b0*/  HMMA.16816.F32.BF16 R20, R128.reuse, R4, R20 ;  /* 0x000000048014723c */ /* 0x040fe20000041814 */
[----:B------:R-:W-:Y:S04]  /*101c0*/  LDSM.16.M88.4 R32, [R120+0x3800] ;  /* 0x003800007820783b */ /* 0x000fe80000000200 */
[----:B------:R-:W-:Y:S01]  /*101d0*/  LDSM.16.M88.4 R40, [R120+0x5400] ;  /* 0x005400007828783b */ /* 0x000fe20000000200 */
[----:B------:R-:W-:Y:S03]  /*101e0*/  HMMA.16816.F32.BF16 R28, R128, R6, R28 ;  /* 0x00000006801c723c */ /* 0x000fe6000004181c */
[----:B------:R-:W2:Y:S03]  /*101f0*/  LDSM.16.M88.4 R4, [R120+0x3400] ;  /* 0x003400007804783b */ /* 0x000ea60000000200 */
[C---:B---3--:R-:W-:Y:S01]  /*10200*/  HMMA.16816.F32.BF16 R48, R68.reuse, R44, RZ ;  /* 0x0000002c4430723c */ /* 0x048fe200000418ff */
[----:B------:R-:W-:Y:S04]  /*10210*/  LDSM.16.M88.4 R124, [R120+0x3c00] ;  /* 0x003c0000787c783b */ /* 0x000fe80000000200 */
[----:B------:R-:W-:Y:S01]  /*10220*/  LDSM.16.M88.4 R108, [R120+0x4400] ;  /* 0x00440000786c783b */ /* 0x000fe20000000200 */
[----:B------:R-:W-:Y:S03]  /*10230*/  HMMA.16816.F32.BF16 R104, R68, R100, RZ ;  /* 0x000000644468723c */ /* 0x000fe600000418ff */
[----:B------:R-:W-:Y:S03]  /*10240*/  LDSM.16.M88.4 R112, [R120+0x4000] ;  /* 0x004000007870783b */ /* 0x000fe60000000200 */
[----:B------:R-:W-:Y:S06]  /*10250*/  HMMA.16816.F32.BF16 R20, R16, R24, R20 ;  /* 0x000000181014723c */ /* 0x000fec0000041814 */
[C---:B------:R-:W-:Y:S06]  /*10260*/  HMMA.16816.F32.BF16 R96, R68.reuse, R92, RZ ;  /* 0x0000005c4460723c */ /* 0x040fec00000418ff */
[C---:B------:R-:W-:Y:S06]  /*10270*/  HMMA.16816.F32.BF16 R88, R68.reuse, R84, RZ ;  /* 0x000000544458723c */ /* 0x040fec00000418ff */
[C---:B-1----:R-:W-:Y:S06]  /*10280*/  HMMA.16816.F32.BF16 R80, R68.reuse, R76, RZ ;  /* 0x0000004c4450723c */ /* 0x042fec00000418ff */
[C---:B------:R-:W-:Y:S06]  /*10290*/  HMMA.16816.F32.BF16 R44, R68.reuse, R46, RZ ;  /* 0x0000002e442c723c */ /* 0x040fec00000418ff */
[C---:B------:R-:W-:Y:S06]  /*102a0*/  HMMA.16816.F32.BF16 R100, R68.reuse, R102, RZ ;  /* 0x000000664464723c */ /* 0x040fec00000418ff */
[C---:B------:R-:W-:Y:S06]  /*102b0*/  HMMA.16816.F32.BF16 R92, R68.reuse, R94, RZ ;  /* 0x0000005e445c723c */ /* 0x040fec00000418ff */
[C---:B------:R-:W-:Y:S06]  /*102c0*/  HMMA.16816.F32.BF16 R84, R68.reuse, R86, RZ ;  /* 0x000000564454723c */ /* 0x040fec00000418ff */
[C---:B------:R-:W-:Y:S06]  /*102d0*/  HMMA.16816.F32.BF16 R76, R68.reuse, R78, RZ ;  /* 0x0000004e444c723c */ /* 0x040fec00000418ff */
[C---:B--2---:R-:W-:Y:S06]  /*102e0*/  HMMA.16816.F32.BF16 R72, R68.reuse, R8, RZ ;  /* 0x000000084448723c */ /* 0x044fec00000418ff */
[----:B------:R-:W-:Y:S01]  /*102f0*/  HMMA.16816.F32.BF16 R68, R68, R10, RZ ;  /* 0x0000000a4444723c */ /* 0x000fe200000418ff */
[----:B------:R-:W1:Y:S05]  /*10300*/  LDSM.16.M88.4 R8, [R193+0x2000] ;  /* 0x00200000c108783b */ /* 0x000e6a0000000200 */
[----:B------:R-:W-:Y:S01]  /*10310*/  HMMA.16816.F32.BF16 R28, R16, R26, R28 ;  /* 0x0000001a101c723c */ /* 0x000fe2000004181c */
[----:B------:R-:W-:Y:S05]  /*10320*/  LDSM.16.M88.4 R24, [R120+0x7000] ;  /* 0x007000007818783b */ /* 0x000fea0000000200 */
[----:B------:R-:W-:Y:S06]  /*10330*/  HMMA.16816.F32.BF16 R36, R128, R4, R36 ;  /* 0x000000048024723c */ /* 0x000fec0000041824 */
[----:B------:R-:W-:Y:S06]  /*10340*/  HMMA.16816.F32.BF16 R20, R12, R60, R20 ;  /* 0x0000003c0c14723c */ /* 0x000fec0000041814 */
[----:B------:R-:W-:Y:S01]  /*10350*/  HMMA.16816.F32.BF16 R56, R128, R6, R56 ;  /* 0x000000068038723c */ /* 0x000fe20000041838 */
[----:B------:R-:W2:Y:S05]  /*10360*/  LDSM.16.M88.4 R4, [R123+0x2000] ;  /* 0x002000007b04783b */ /* 0x000eaa0000000200 */
[----:B------:R-:W-:Y:S01]  /*10370*/  HMMA.16816.F32.BF16 R28, R12, R62, R28 ;  /* 0x0000003e0c1c723c */ /* 0x000fe2000004181c */
[----:B------:R-:W3:Y:S05]  /*10380*/  LDSM.16.M88.4 R60, [R192+0x5800] ;  /* 0x00580000c03c783b */ /* 0x000eea0000000200 */
[----:B------:R-:W-:Y:S06]  /*10390*/  HMMA.16816.F32.BF16 R36, R16, R136, R36 ;  /* 0x000000881024723c */ /* 0x000fec0000041824 */
[----:B-1----:R-:W-:Y:S06]  /*103a0*/  HMMA.16816.F32.BF16 R20, R8, R132, R20 ;  /* 0x000000840814723c */ /* 0x002fec0000041814 */
[C---:B------:R-:W-:Y:S06]  /*103b0*/  HMMA.16816.F32.BF16 R48, R128.reuse, R32, R48 ;  /* 0x000000208030723c */ /* 0x040fec0000041830 */
[----:B------:R-:W-:Y:S01]  /*103c0*/  HMMA.16816.F32.BF16 R44, R128, R34, R44 ;  /* 0x00000022802c723c */ /* 0x000fe2000004182c */
[----:B------:R-:W1:Y:S05]  /*103d0*/  LDSM.16.M88.4 R32, [R192+0x7400] ;  /* 0x00740000c020783b */ /* 0x000e6a0000000200 */
[----:B------:R-:W-:Y:S01]  /*103e0*/  HMMA.16816.F32.BF16 R28, R8, R134, R28 ;  /* 0x00000086081c723c */ /* 0x000fe2000004181c */
[----:B------:R-:W1:Y:S05]  /*103f0*/  LDSM.16.M88.4 R132, [R192+0x5c00] ;  /* 0x005c0000c084783b */ /* 0x000e6a0000000200 */
[----:B------:R-:W-:Y:S06]  /*10400*/  HMMA.16816.F32.BF16 R36, R12, R40, R36 ;  /* 0x000000280c24723c */ /* 0x000fec0000041824 */
[----:B--2---:R-:W-:Y:S06]  /*10410*/  HMMA.16816.F32.BF16 R20, R4, R24, R20 ;  /* 0x000000180414723c */ /* 0x004fec0000041814 */
[C---:B------:R-:W-:Y:S06]  /*10420*/  HMMA.16816.F32.BF16 R104, R128.reuse, R124, R104 ;  /* 0x0000007c8068723c */ /* 0x040fec0000041868 */
[C---:B------:R-:W-:Y:S06]  /*10430*/  HMMA.16816.F32.BF16 R100, R128.reuse, R126, R100 ;  /* 0x0000007e8064723c */ /* 0x040fec0000041864 */
[C---:B------:R-:W-:Y:S01]  /*10440*/  HMMA.16816.F32.BF16 R124, R128.reuse, R108, R88 ;  /* 0x0000006c807c723c */ /* 0x040fe20000041858 */
[----:B------:R-:W2:Y:S05]  /*10450*/  LDSM.16.M88.4 R88, [R120+0x7400] ;  /* 0x007400007858783b */ /* 0x000eaa0000000200 */
[C---:B------:R-:W-:Y:S06]  /*10460*/  HMMA.16816.F32.BF16 R96, R128.reuse, R112, R96 ;  /* 0x000000708060723c */ /* 0x040fec0000041860 */
[----:B------:R-:W-:Y:S01]  /*10470*/  HMMA.16816.F32.BF16 R92, R128, R114, R92 ;  /* 0x00000072805c723c */ /* 0x000fe2000004185c */
[----:B------:R-:W2:Y:S05]  /*10480*/  LDSM.16.M88.4 R112, [R120+0x5800] ;  /* 0x005800007870783b */ /* 0x000eaa0000000200 */
[----:B------:R-:W-:Y:S01]  /*10490*/  HMMA.16816.F32.BF16 R28, R4, R26, R28 ;  /* 0x0000001a041c723c */ /* 0x000fe2000004181c */
[-C--:B----4-:R-:W-:Y:S01]  /*104a0*/  FMUL.FTZ R108, R23, R2.reuse ;  /* 0x00000002176c7220 */ /* 0x090fe20000410000 */
[----:B------:R-:W-:Y:S04]  /*104b0*/  LDSM.16.M88.4 R24, [R192+0x7800] ;  /* 0x00780000c018783b */ /* 0x000fe80000000200 */
[----:B---3--:R-:W-:Y:S01]  /*104c0*/  HMMA.16816.F32.BF16 R48, R16, R60, R48 ;  /* 0x0000003c1030723c */ /* 0x008fe20000041830 */
[----:B------:R-:W3:Y:S05]  /*104d0*/  MUFU.TANH R108, R108 ;  /* 0x0000006c006c7308 */ /* 0x000eea0000002400 */
[----:B-1----:R-:W-:Y:S01]  /*104e0*/  HMMA.16816.F32.BF16 R36, R8, R32, R36 ;  /* 0x000000200824723c */ /* 0x002fe20000041824 */
[-C--:B------:R-:W-:Y:S01]  /*104f0*/  FMUL.FTZ R60, R20, R2.reuse ;  /* 0x00000002143c7220 */ /* 0x080fe20000410000 */
[----:B------:R-:W-:-:S04]  /*10500*/  FMUL.FTZ R61, R21, R2 ;  /* 0x00000002153d7220 */ /* 0x000fc80000410000 */
[C---:B------:R-:W-:Y:S01]  /*10510*/  HMMA.16816.F32.BF16 R44, R16.reuse, R62, R44 ;  /* 0x0000003e102c723c */ /* 0x040fe2000004182c */
[----:B------:R-:W-:Y:S05]  /*10520*/  MUFU.TANH R60, R60 ;  /* 0x0000003c003c7308 */ /* 0x000fea0000002400 */
[C---:B------:R-:W-:Y:S01]  /*10530*/  HMMA.16816.F32.BF16 R56, R16.reuse, R138, R56 ;  /* 0x0000008a1038723c */ /* 0x040fe20000041838 */
[-C--:B------:R-:W-:Y:S01]  /*10540*/  FMUL.FTZ R62, R22, R2.reuse ;  /* 0x00000002163e7220 */ /* 0x080fe20000410000 */
[-C--:B------:R-:W-:Y:S01]  /*10550*/  FMUL.FTZ R28, R28, R2.reuse ;  /* 0x000000021c1c7220 */ /* 0x080fe20000410000 */
[----:B------:R-:W1:Y:S01]  /*10560*/  LDSM.16.M88.4 R20, [R120+0x5c00] ;  /* 0x005c00007814783b */ /* 0x000e620000000200 */
[-C--:B------:R-:W-:Y:S01]  /*10570*/  FMUL.FTZ R63, R29, R2.reuse ;  /* 0x000000021d3f7220 */ /* 0x080fe20000410000 */
[----:B------:R-:W4:Y:S01]  /*10580*/  MUFU.TANH R61, R61 ;  /* 0x0000003d003d7308 */ /* 0x000f220000002400 */
[C---:B------:R-:W-:Y:S06]  /*10590*/  HMMA.16816.F32.BF16 R104, R16.reuse, R132, R104 ;  /* 0x000000841068723c */ /* 0x040fec0000041868 */
[----:B------:R-:W-:Y:S01]  /*105a0*/  HMMA.16816.F32.BF16 R100, R16, R134, R100 ;  /* 0x000000861064723c */ /* 0x000fe20000041864 */
[----:B------:R3:W4:Y:S05]  /*105b0*/  MUFU.TANH R66, R28 ;  /* 0x0000001c00427308 */ /* 0x00072a0000002400 */
[----:B--2---:R-:W-:Y:S03]  /*105c0*/  HMMA.16816.F32.BF16 R36, R4, R88, R36 ;  /* 0x000000580424723c */ /* 0x004fe60000041824 */
[----:B------:R-:W-:Y:S03]  /*105d0*/  MUFU.TANH R63, R63 ;  /* 0x0000003f003f7308 */ /* 0x000fe60000002400 */
[C---:B------:R-:W-:Y:S01]  /*105e0*/  HMMA.16816.F32.BF16 R56, R12.reuse, R42, R56 ;  /* 0x0000002a0c38723c */ /* 0x040fe20000041838 */
[-C--:B------:R-:W-:Y:S01]  /*105f0*/  FMUL.FTZ R89, R30, R2.reuse ;  /* 0x000000021e597220 */ /* 0x080fe20000410000 */
[-C--:B------:R-:W-:Y:S01]  /*10600*/  FMUL.FTZ R88, R31, R2.reuse ;  /* 0x000000021f587220 */ /* 0x080fe20000410000 */
[----:B------:R-:W2:Y:S02]  /*10610*/  LDSM.16.M88.4 R40, [R192+0x6000] ;  /* 0x00600000c028783b */ /* 0x000ea40000000200 */
[----:B------:R-:W-:Y:S01]  /*10620*/  MUFU.TANH R62, R62 ;  /* 0x0000003e003e7308 */ /* 0x000fe20000002400 */
[C---:B------:R-:W-:Y:S01]  /*10630*/  HMMA.16816.F32.BF16 R48, R12.reuse, R112, R48 ;  /* 0x000000700c30723c */ /* 0x040fe20000041830 */
[----:B---3--:R-:W3:Y:S05]  /*10640*/  LDSM.16.M88.4 R28, [R192+0x7c00] ;  /* 0x007c0000c01c783b */ /* 0x008eea0000000200 */
[----:B------:R-:W-:Y:S01]  /*10650*/  HMMA.16816.F32.BF16 R44, R12, R114, R44 ;  /* 0x000000720c2c723c */ /* 0x000fe2000004182c */
[----:B------:R-:W4:Y:S05]  /*10660*/  MUFU.TANH R89, R89 ;  /* 0x0000005900597308 */ /* 0x000f2a0000002400 */
[----:B------:R-:W-:Y:S01]  /*10670*/  HMMA.16816.F32.BF16 R84, R128, R110, R84 ;  /* 0x0000006e8054723c */ /* 0x000fe20000041854 */
[-C--:B------:R-:W-:Y:S01]  /*10680*/  FMUL.FTZ R36, R36, R2.reuse ;  /* 0x0000000224247220 */ /* 0x080fe20000410000 */
[-C--:B------:R-:W-:Y:S01]  /*10690*/  FMUL.FTZ R37, R37, R2.reuse ;  /* 0x0000000225257220 */ /* 0x080fe20000410000 */
[-C--:B------:R-:W-:Y:S01]  /*106a0*/  FMUL.FTZ R109, R38, R2.reuse ;  /* 0x00000002266d7220 */ /* 0x080fe20000410000 */
[-C--:B------:R-:W-:Y:S01]  /*106b0*/  FMUL.FTZ R112, R39, R2.reuse ;  /* 0x0000000227707220 */ /* 0x080fe20000410000 */
[----:B------:R-:W4:Y:S01]  /*106c0*/  MUFU.TANH R88, R88 ;  /* 0x0000005800587308 */ /* 0x000f220000002400 */
[C---:B-1----:R-:W-:Y:S06]  /*106d0*/  HMMA.16816.F32.BF16 R104, R12.reuse, R20, R104 ;  /* 0x000000140c68723c */ /* 0x042fec0000041868 */
[----:B------:R-:W-:Y:S01]  /*106e0*/  HMMA.16816.F32.BF16 R100, R12, R22, R100 ;  /* 0x000000160c64723c */ /* 0x000fe20000041864 */
[----:B------:R-:W1:Y:S01]  /*106f0*/  LDSM.16.M88.4 R20, [R120+0x4800] ;  /* 0x004800007814783b */ /* 0x000e620000000200 */
[----:B------:R-:W-:Y:S04]  /*10700*/  MUFU.TANH R109, R109 ;  /* 0x0000006d006d7308 */ /* 0x000fe80000002400 */
[C---:B------:R-:W-:Y:S04]  /*10710*/  HMMA.16816.F32.BF16 R48, R8.reuse, R24, R48 ;  /* 0x000000180830723c */ /* 0x040fe80000041830 */
[----:B------:R-:W-:Y:S02]  /*10720*/  MUFU.TANH R112, R112 ;  /* 0x0000007000707308 */ /* 0x000fe40000002400 */
[C---:B------:R-:W-:Y:S01]  /*10730*/  HMMA.16816.F32.BF16 R44, R8.reuse, R26, R44 ;  /* 0x0000001a082c723c */ /* 0x040fe2000004182c */
[----:B------:R-:W4:Y:S05]  /*10740*/  LDSM.16.M88.4 R24, [R120+0x6000] ;  /* 0x006000007818783b */ /* 0x000f2a0000000200 */
[----:B------:R-:W-:Y:S01]  /*10750*/  HMMA.16816.F32.BF16 R56, R8, R34, R56 ;  /* 0x000000220838723c */ /* 0x000fe20000041838 */
[----:B------:R-:W4:Y:S05]  /*10760*/  LDSM.16.M88.4 R32, [R120+0x7800] ;  /* 0x007800007820783b */ /* 0x000f2a0000000200 */
[----:B--2---:R-:W-:Y:S06]  /*10770*/  HMMA.16816.F32.BF16 R96, R16, R40, R96 ;  /* 0x000000281060723c */ /* 0x004fec0000041860 */
[----:B---3--:R-:W-:Y:S06]  /*10780*/  HMMA.16816.F32.BF16 R104, R8, R28, R104 ;  /* 0x0000001c0868723c */ /* 0x008fec0000041868 */
[----:B------:R-:W-:Y:S01]  /*10790*/  HMMA.16816.F32.BF16 R92, R16, R42, R92 ;  /* 0x0000002a105c723c */ /* 0x000fe2000004185c */
[----:B------:R-:W-:Y:S05]  /*107a0*/  LDSM.16.M88.4 R40, [R120+0x8000] ;  /* 0x008000007828783b */ /* 0x000fea0000000200 */
[----:B------:R-:W-:Y:S01]  /*107b0*/  HMMA.16816.F32.BF16 R100, R8, R30, R100 ;  /* 0x0000001e0864723c */ /* 0x000fe20000041864 */
[----:B------:R-:W2:Y:S05]  /*107c0*/  LDSM.16.M88.4 R28, [R192+0x6400] ;  /* 0x00640000c01c783b */ /* 0x000eaa0000000200 */
[----:B-1----:R-:W-:Y:S06]  /*107d0*/  HMMA.16816.F32.BF16 R80, R128, R20, R80 ;  /* 0x000000148050723c */ /* 0x002fec0000041850 */
[C---:B----4-:R-:W-:Y:S06]  /*107e0*/  HMMA.16816.F32.BF16 R96, R12.reuse, R24, R96 ;  /* 0x000000180c60723c */ /* 0x050fec0000041860 */
[----:B------:R-:W-:Y:S01]  /*107f0*/  HMMA.16816.F32.BF16 R92, R12, R26, R92 ;  /* 0x0000001a0c5c723c */ /* 0x000fe2000004185c */
[----:B------:R-:W1:Y:S05]  /*10800*/  LDSM.16.M88.4 R24, [R120+0x6400] ;  /* 0x006400007818783b */ /* 0x000e6a0000000200 */
[C---:B------:R-:W-:Y:S06]  /*10810*/  HMMA.16816.F32.BF16 R48, R4.reuse, R32, R48 ;  /* 0x000000200430723c */ /* 0x040fec0000041830 */
[----:B------:R-:W-:Y:S01]  /*10820*/  HMMA.16816.F32.BF16 R44, R4, R34, R44 ;  /* 0x00000022042c723c */ /* 0x000fe2000004182c */
[----:B------:R-:W3:Y:S05]  /*10830*/  LDSM.16.M88.4 R32, [R192+0x8000] ;  /* 0x00800000c020783b */ /* 0x000eea0000000200 */
[----:B------:R-:W-:Y:S01]  /*10840*/  HMMA.16816.F32.BF16 R76, R128, R22, R76 ;  /* 0x00000016804c723c */ /* 0x000fe2000004184c */
[----:B------:R-:W4:Y:S05]  /*10850*/  LDSM.16.M88.4 R20, [R192+0x8400] ;  /* 0x00840000c014783b */ /* 0x000f2a0000000200 */
[C---:B--2---:R-:W-:Y:S06]  /*10860*/  HMMA.16816.F32.BF16 R124, R16.reuse, R28, R124 ;  /* 0x0000001c107c723c */ /* 0x044fec000004187c */
[----:B------:R-:W-:Y:S01]  /*10870*/  HMMA.16816.F32.BF16 R84, R16, R30, R84 ;  /* 0x0000001e1054723c */ /* 0x000fe20000041854 */
[----:B------:R-:W2:Y:S01]  /*10880*/  LDSM.16.M88.4 R28, [R192+0x6800] ;  /* 0x00680000c01c783b */ /* 0x000ea20000000200 */
[-C--:B------:R-:W-:Y:S01]  /*10890*/  FMUL.FTZ R48, R48, R2.reuse ;  /* 0x0000000230307220 */ /* 0x080fe20000410000 */
[-C--:B------:R-:W-:Y:S01]  /*108a0*/  FMUL.FTZ R50, R50, R2.reuse ;  /* 0x0000000232327220 */ /* 0x080fe20000410000 */
[-C--:B------:R-:W-:Y:S01]  /*108b0*/  FMUL.FTZ R49, R49, R2.reuse ;  /* 0x0000000231317220 */ /* 0x080fe20000410000 */
[-C--:B------:R-:W-:Y:S01]  /*108c0*/  FMUL.FTZ R51, R51, R2.reuse ;  /* 0x0000000233337220 */ /* 0x080fe20000410000 */
[----:B------:R-:W-:Y:S01]  /*108d0*/  HMMA.16816.F32.BF16 R56, R4, R90, R56 ;  /* 0x0000005a0438723c */ /* 0x000fe20000041838 */
[----:B------:R-:W2:Y:S01]  /*108e0*/  MUFU.TANH R90, R36 ;  /* 0x00000024005a7308 */ /* 0x000ea20000002400 */
[-C--:B------:R-:W-:Y:S01]  /*108f0*/  FMUL.FTZ R44, R44, R2.reuse ;  /* 0x000000022c2c7220 */ /* 0x080fe20000410000 */
[-C--:B------:R-:W-:Y:S01]  /*10900*/  FMUL.FTZ R110, R45, R2.reuse ;  /* 0x000000022d6e7220 */ /* 0x080fe20000410000 */
[-C--:B------:R-:W-:Y:S01]  /*10910*/  FMUL.FTZ R111, R46, R2.reuse ;  /* 0x000000022e6f7220 */ /* 0x080fe20000410000 */
[----:B------:R-:W-:-:S04]  /*10920*/  FMUL.FTZ R191, R47, R2 ;  /* 0x000000022fbf7220 */ /* 0x000fc80000410000 */
[----:B------:R4:W2:Y:S03]  /*10930*/  MUFU.TANH R91, R37 ;  /* 0x00000025005b7308 */ /* 0x0008a60000002400 */
[----:B-1----:R-:W-:Y:S05]  /*10940*/  HMMA.16816.F32.BF16 R124, R12, R24, R124 ;  /* 0x000000180c7c723c */ /* 0x002fea000004187c */
[----:B------:R1:W-:Y:S01]  /*10950*/  MUFU.TANH R113, R44 ;  /* 0x0000002c00717308 */ /* 0x0003e20000002400 */
[----:B---3--:R-:W-:Y:S06]  /*10960*/  HMMA.16816.F32.BF16 R96, R8, R32, R96 ;  /* 0x000000200860723c */ /* 0x008fec0000041860 */
[----:B------:R-:W-:Y:S01]  /*10970*/  HMMA.16816.F32.BF16 R84, R12, R26, R84 ;  /* 0x0000001a0c54723c */ /* 0x000fe20000041854 */
[----:B------:R-:W3:Y:S01]  /*10980*/  LDSM.16.M88.4 R24, [R120+0x8400] ;  /* 0x008400007818783b */ /* 0x000ee20000000200 */
[-C--:B------:R-:W-:Y:S01]  /*10990*/  FMUL.FTZ R56, R56, R2.reuse ;  /* 0x0000000238387220 */ /* 0x080fe20000410000 */
[-C--:B------:R-:W-:Y:S01]  /*109a0*/  FMUL.FTZ R58, R58, R2.reuse ;  /* 0x000000023a3a7220 */ /* 0x080fe20000410000 */
[-C--:B------:R-:W-:Y:S01]  /*109b0*/  FMUL.FTZ R57, R57, R2.reuse ;  /* 0x0000000239397220 */ /* 0x080fe20000410000 */
[----:B----4-:R-:W4:Y:S01]  /*109c0*/  LDSM.16.M88.4 R36, [R120+0x7c00] ;  /* 0x007c00007824783b */ /* 0x010f220000000200 */
[C---:B------:R-:W-:Y:S01]  /*109d0*/  HMMA.16816.F32.BF16 R92, R8.reuse, R34, R92 ;  /* 0x00000022085c723c */ /* 0x040fe2000004185c */
[----:B------:R-:W-:Y:S01]  /*109e0*/  FMUL.FTZ R59, R59, R2 ;  /* 0x000000023b3b7220 */ /* 0x000fe20000410000 */
[----:B------:R-:W-:Y:S01]  /*109f0*/  MUFU.TANH R56, R56 ;  /* 0x0000003800387308 */ /* 0x000fe20000002400 */
[----:B------:R-:W-:Y:S03]  /*10a00*/  LDSM.16.M88.4 R32, [R120+0x6800] ;  /* 0x006800007820783b */ /* 0x000fe60000000200 */
[----:B------:R-:W-:Y:S01]  /*10a10*/  HMMA.16816.F32.BF16 R124, R8, R20, R124 ;  /* 0x00000014087c723c */ /* 0x000fe2000004187c */
[----:B-1----:R-:W1:Y:S03]  /*10a20*/  LDSM.16.M88.4 R44, [R120+0x4c00] ;  /* 0x004c0000782c783b */ /* 0x002e660000000200 */
[----:B------:R-:W1:Y:S02]  /*10a30*/  MUFU.TANH R58, R58 ;  /* 0x0000003a003a7308 */ /* 0x000e640000002400 */
[----:B------:R-:W-:Y:S01]  /*10a40*/  HMMA.16816.F32.BF16 R96, R4, R40, R96 ;  /* 0x000000280460723c */ /* 0x000fe20000041860 */
[----:B------:R-:W-:-:S05]  /*10a50*/  IMAD R20, R64, 0x10, R211 ;  /* 0x0000001040147824 */ /* 0x000fca00078e02d3 */
[----:B------:R-:W-:Y:S01]  /*10a60*/  IADD3 R67, R20, 0x1, R67 ;  /* 0x0000000114437810 */ /* 0x000fe20007ffe043 */
[----:B------:R-:W-:Y:S01]  /*10a70*/  HMMA.16816.F32.BF16 R84, R8, R22, R84 ;  /* 0x000000160854723c */ /* 0x000fe20000041854 */
[----:B------:R-:W1:Y:S02]  /*10a80*/  MUFU.TANH R57, R57 ;  /* 0x0000003900397308 */ /* 0x000e640000002400 */
[----:B------:R-:W-:-:S03]  /*10a90*/  IADD3 R20, R65, R67, -R204 ;  /* 0x0000004341147210 */ /* 0x000fc60007ffe8cc */
[----:B------:R-:W-:Y:S02]  /*10aa0*/  HMMA.16816.F32.BF16 R92, R4, R42, R92 ;  /* 0x0000002a045c723c */ /* 0x000fe4000004185c */
[----:B------:R-:W-:Y:S01]  /*10ab0*/  IMAD.IADD R20, R55, 0x1, R20 ;  /* 0x0000000137147824 */ /* 0x000fe200078e0214 */
[----:B------:R-:W1:Y:S03]  /*10ac0*/  MUFU.TANH R59, R59 ;  /* 0x0000003b003b7308 */ /* 0x000e660000002400 */
[----:B--2---:R-:W-:Y:S01]  /*10ad0*/  HMMA.16816.F32.BF16 R80, R16, R28, R80 ;  /* 0x0000001c1050723c */ /* 0x004fe20000041850 */
[----:B------:R-:W-:Y:S01]  /*10ae0*/  IMAD.IADD R42, R0, 0x1, R119 ;  /* 0x00000001002a7824 */ /* 0x000fe200078e0277 */
[----:B------:R-:W-:Y:S01]  /*10af0*/  VIMNMX R3, R20, R65, PT ;  /* 0x0000004114037248 */ /* 0x000fe20003fe0100 */
[----:B------:R-:W-:Y:S01]  /*10b00*/  IMAD R43, R118, 0x20, R121 ;  /* 0x00000020762b7824 */ /* 0x000fe200078e0279 */
[----:B------:R-:W-:Y:S01]  /*10b10*/  VIADDMNMX R119, R20, 0x8, R65, PT ;  /* 0x0000000814777846 */ /* 0x000fe20003800141 */
[-C--:B------:R-:W-:Y:S01]  /*10b20*/  FMUL.FTZ R99, R99, R2.reuse ;  /* 0x0000000263637220 */ /* 0x080fe20000410000 */
[C---:B---3--:R-:W-:Y:S01]  /*10b30*/  HMMA.16816.F32.BF16 R124, R4.reuse, R24, R124 ;  /* 0x00000018047c723c */ /* 0x048fe2000004187c */
[----:B------:R-:W-:Y:S01]  /*10b40*/  VIADD R28, R42, 0x1 ;  /* 0x000000012a1c7836 */ /* 0x000fe20000000000 */
[----:B------:R-:W-:Y:S01]  /*10b50*/  LDSM.16.M88.4 R20, [R192+0x8800] ;  /* 0x00880000c014783b */ /* 0x000fe20000000200 */
[----:B------:R2:W-:Y:S01]  /*10b60*/  MUFU.TANH R145, R99 ;  /* 0x0000006300917308 */ /* 0x0005e20000002400 */
[-C--:B------:R-:W-:Y:S01]  /*10b70*/  FMUL.FTZ R97, R97, R2.reuse ;  /* 0x0000000261617220 */ /* 0x080fe20000410000 */
[-C--:B------:R-:W-:Y:S01]  /*10b80*/  FMUL.FTZ R96, R96, R2.reuse ;  /* 0x0000000260607220 */ /* 0x080fe20000410000 */
[C---:B----4-:R-:W-:Y:S01]  /*10b90*/  HMMA.16816.F32.BF16 R104, R4.reuse, R36, R104 ;  /* 0x000000240468723c */ /* 0x050fe20000041868 */
[----:B------:R-:W-:Y:S01]  /*10ba0*/  VIADD R24, R42, 0x9 ;  /* 0x000000092a187836 */ /* 0x000fe20000000000 */
[----:B------:R-:W-:Y:S01]  /*10bb0*/  ISETP.GE.AND P6, PT, R28, R3, PT ;  /* 0x000000031c00720c */ /* 0x000fe20003fc6270 */
[-C--:B------:R-:W-:Y:S01]  /*10bc0*/  FMUL.FTZ R98, R98, R2.reuse ;  /* 0x0000000262627220 */ /* 0x080fe20000410000 */
[----:B------:R-:W-:Y:S01]  /*10bd0*/  ISETP.GE.AND P2, PT, R28, R119, PT ;  /* 0x000000771c00720c */ /* 0x000fe20003f46270 */
[----:B------:R-:W-:Y:S01]  /*10be0*/  VIADD R28, R42, 0x8 ;  /* 0x000000082a1c7836 */ /* 0x000fe20000000000 */
[----:B------:R-:W-:Y:S01]  /*10bf0*/  HMMA.16816.F32.BF16 R100, R4, R38, R100 ;  /* 0x000000260464723c */ /* 0x000fe20000041864 */
[----:B------:R-:W3:Y:S01]  /*10c00*/  LDSM.16.M88.4 R36, [R192+0x6c00] ;  /* 0x006c0000c024783b */ /* 0x000ee20000000200 */
[C---:B------:R-:W-:Y:S01]  /*10c10*/  ISETP.GE.AND P5, PT, R24.reuse, R3, PT ;  /* 0x000000031800720c */ /* 0x040fe20003fa6270 */
[-C--:B------:R-:W-:Y:S01]  /*10c20*/  FMUL.FTZ R157, R95, R2.reuse ;  /* 0x000000025f9d7220 */ /* 0x080fe20000410000 */
[----:B------:R-:W-:Y:S01]  /*10c30*/  ISETP.GE.AND P1, PT, R24, R119, PT ;  /* 0x000000771800720c */ /* 0x000fe20003f26270 */
[----:B------:R-:W-:Y:S01]  /*10c40*/  VIADD R24, R42, 0x10 ;  /* 0x000000102a187836 */ /* 0x000fe20000000000 */
[C---:B-1----:R-:W-:Y:S01]  /*10c50*/  HMMA.16816.F32.BF16 R72, R128.reuse, R44, R72 ;  /* 0x0000002c8048723c */ /* 0x042fe20000041848 */
[----:B------:R-:W-:Y:S01]  /*10c60*/  ISETP.GE.AND P4, PT, R28, R3, PT ;  /* 0x000000031c00720c */ /* 0x000fe20003f86270 */
[-C--:B------:R-:W-:Y:S01]  /*10c70*/  FMUL.FTZ R93, R93, R2.reuse ;  /* 0x000000025d5d7220 */ /* 0x080fe20000410000 */
[----:B--2---:R-:W-:Y:S01]  /*10c80*/  FSEL R99, R108, -INF , !P2 ;  /* 0xff8000006c637808 */ /* 0x004fe20005000000 */
[----:B------:R-:W1:Y:S01]  /*10c90*/  MUFU.TANH R48, R48 ;  /* 0x0000003000307308 */ /* 0x000e620000002400 */
[----:B------:R-:W-:Y:S01]  /*10ca0*/  ISETP.GE.AND P2, PT, R24, R119, PT ;  /* 0x000000771800720c */ /* 0x000fe20003f46270 */
[----:B------:R-:W-:Y:S01]  /*10cb0*/  HMMA.16816.F32.BF16 R68, R128, R46, R68 ;  /* 0x0000002e8044723c */ /* 0x000fe20000041844 */
[----:B------:R-:W-:Y:S01]  /*10cc0*/  FSEL R45, R61, -INF , !P6 ;  /* 0xff8000003d2d7808 */ /* 0x000fe20007000000 */
[-C--:B------:R-:W-:Y:S01]  /*10cd0*/  FMUL.FTZ R92, R92, R2.reuse ;  /* 0x000000025c5c7220 */ /* 0x080fe20000410000 */
[----:B------:R-:W-:Y:S01]  /*10ce0*/  ISETP.GE.AND P6, PT, R24, R3, PT ;  /* 0x000000031800720c */ /* 0x000fe20003fc6270 */
[----:B------:R-:W-:Y:S01]  /*10cf0*/  VIADD R24, R42, 0x11 ;  /* 0x000000112a187836 */ /* 0x000fe20000000000 */
[----:B------:R-:W-:Y:S01]  /*10d00*/  ISETP.GE.AND P0, PT, R28, R119, PT ;  /* 0x000000771c00720c */ /* 0x000fe20003f06270 */
[----:B------:R-:W-:Y:S01]  /*10d10*/  HMMA.16816.F32.BF16 R76, R16, R30, R76 ;  /* 0x0000001e104c723c */ /* 0x000fe2000004184c */
[----:B------:R-:W-:Y:S01]  /*10d20*/  FSEL R47, R66, -INF , !P4 ;  /* 0xff800000422f7808 */ /* 0x000fe20006000000 */
[----:B------:R2:W-:Y:S01]  /*10d30*/  MUFU.TANH R155, R93 ;  /* 0x0000005d009b7308 */ /* 0x0005e20000002400 */
[----:B------:R-:W-:Y:S01]  /*10d40*/  FSEL R95, R89, -INF , !P0 ;  /* 0xff800000595f7808 */ /* 0x000fe20004000000 */
[----:B------:R-:W-:Y:S01]  /*10d50*/  LDSM.16.M88.4 R28, [R120+0x8800] ;  /* 0x00880000781c783b */ /* 0x000fe20000000200 */
[C---:B------:R-:W-:Y:S01]  /*10d60*/  ISETP.GE.AND P4, PT, R24.reuse, R3, PT ;  /* 0x000000031800720c */ /* 0x040fe20003f86270 */
[----:B------:R-:W-:Y:S01]  /*10d70*/  HMMA.16816.F32.BF16 R84, R4, R26, R84 ;  /* 0x0000001a0454723c */ /* 0x000fe20000041854 */
[----:B------:R-:W-:Y:S01]  /*10d80*/  ISETP.GE.AND P0, PT, R24, R119, PT ;  /* 0x000000771800720c */ /* 0x000fe20003f06270 */
[-C--:B------:R-:W-:Y:S01]  /*10d90*/  FMUL.FTZ R40, R101, R2.reuse ;  /* 0x0000000265287220 */ /* 0x080fe20000410000 */
[----:B------:R-:W4:Y:S01]  /*10da0*/  LDSM.16.M88.4 R24, [R120+0x6c00] ;  /* 0x006c00007818783b */ /* 0x000f220000000200 */
[----:B------:R-:W-:Y:S01]  /*10db0*/  FSEL R101, R88, -INF , !P1 ;  /* 0xff80000058657808 */ /* 0x000fe20004800000 */
[-C--:B------:R-:W-:Y:S01]  /*10dc0*/  FMUL.FTZ R185, R104, R2.reuse ;  /* 0x0000000268b97220 */ /* 0x080fe20000410000 */
[----:B------:R-:W-:Y:S01]  /*10dd0*/  HMMA.16816.F32.BF16 R80, R12, R32, R80 ;  /* 0x000000200c50723c */ /* 0x000fe20000041850 */
[----:B------:R-:W-:Y:S01]  /*10de0*/  FSEL R41, R90, -INF , !P6 ;  /* 0xff8000005a297808 */ /* 0x000fe20007000000 */
[-C--:B------:R-:W-:Y:S01]  /*10df0*/  FMUL.FTZ R104, R105, R2.reuse ;  /* 0x0000000269687220 */ /* 0x080fe20000410000 */
[----:B------:R-:W-:Y:S01]  /*10e00*/  FSEL R115, R109, -INF , !P2 ;  /* 0xff8000006d737808 */ /* 0x000fe20005000000 */
[-C--:B------:R-:W-:Y:S01]  /*10e10*/  FMUL.FTZ R105, R107, R2.reuse ;  /* 0x000000026b697220 */ /* 0x080fe20000410000 */
[----:B------:R-:W-:Y:S01]  /*10e20*/  FSEL R91, R91, -INF , !P4 ;  /* 0xff8000005b5b7808 */ /* 0x000fe20006000000 */
[----:B------:R-:W1:Y:S01]  /*10e30*/  MUFU.TANH R50, R50 ;  /* 0x0000003200327308 */ /* 0x000e620000002400 */
[----:B------:R-:W-:Y:S01]  /*10e40*/  VIADD R32, R42, 0x18 ;  /* 0x000000182a207836 */ /* 0x000fe20000000000 */
[----:B--2---:R-:W-:Y:S01]  /*10e50*/  FSEL R93, R63, -INF , !P5 ;  /* 0xff8000003f5d7808 */ /* 0x004fe20006800000 */
[-C--:B------:R-:W-:Y:S01]  /*10e60*/  FMUL.FTZ R106, R106, R2.reuse ;  /* 0x000000026a6a7220 */ /* 0x080fe20000410000 */
[----:B------:R-:W-:Y:S01]  /*10e70*/  FSEL R107, R112, -INF , !P0 ;  /* 0xff800000706b7808 */ /* 0x000fe20004000000 */
[C---:B---3--:R-:W-:Y:S01]  /*10e80*/  HMMA.16816.F32.BF16 R72, R16.reuse, R36, R72 ;  /* 0x000000241048723c */ /* 0x048fe20000041848 */
[C---:B------:R-:W-:Y:S01]  /*10e90*/  ISETP.GE.AND P5, PT, R32.reuse, R3, PT ;  /* 0x000000032000720c */ /* 0x040fe20003fa6270 */
[-C--:B------:R-:W-:Y:S01]  /*10ea0*/  FMUL.FTZ R44, R103, R2.reuse ;  /* 0x00000002672c7220 */ /* 0x080fe20000410000 */
[----:B------:R-:W-:Y:S01]  /*10eb0*/  ISETP.GE.AND P1, PT, R32, R119, PT ;  /* 0x000000772000720c */ /* 0x000fe20003f26270 */
[----:B------:R-:W-:Y:S01]  /*10ec0*/  VIADD R32, R42, 0x19 ;  /* 0x000000192a207836 */ /* 0x000fe20000000000 */
[----:B------:R2:W-:Y:S01]  /*10ed0*/  MUFU.TANH R153, R97 ;  /* 0x0000006100997308 */ /* 0x0005e20000002400 */
[----:B------:R-:W-:Y:S01]  /*10ee0*/  HMMA.16816.F32.BF16 R68, R16, R38, R68 ;  /* 0x000000261044723c */ /* 0x000fe20000041844 */
[----:B------:R-:W-:Y:S01]  /*10ef0*/  LDSM.16.M88.4 R16, [R120+0x8c00] ;  /* 0x008c00007810783b */ /* 0x000fe20000000200 */
[----:B------:R-:W-:Y:S01]  /*10f00*/  FSEL R223, R58, -INF , !P1 ;  /* 0xff8000003adf7808 */ /* 0x000fe20004800000 */
[-C--:B------:R-:W-:Y:S01]  /*10f10*/  FMUL.FTZ R100, R100, R2.reuse ;  /* 0x0000000264647220 */ /* 0x080fe20000410000 */
[----:B------:R-:W-:Y:S01]  /*10f20*/  ISETP.GE.AND P6, PT, R32, R3, PT ;  /* 0x000000032000720c */ /* 0x000fe20003fc6270 */
[-C--:B------:R-:W-:Y:S01]  /*10f30*/  FMUL.FTZ R102, R102, R2.reuse ;  /* 0x0000000266667220 */ /* 0x080fe20000410000 */
[----:B------:R-:W-:Y:S01]  /*10f40*/  ISETP.GE.AND P2, PT, R32, R119, PT ;  /* 0x000000772000720c */ /* 0x000fe20003f46270 */
[----:B------:R-:W-:Y:S01]  /*10f50*/  HMMA.16816.F32.BF16 R76, R12, R34, R76 ;  /* 0x000000220c4c723c */ /* 0x000fe2000004184c */
[----:B------:R-:W3:Y:S01]  /*10f60*/  LDSM.16.M88.4 R32, [R192+0x8c00] ;  /* 0x008c0000c020783b */ /* 0x000ee20000000200 */
[----:B------:R-:W1:Y:S01]  /*10f70*/  MUFU.TANH R49, R49 ;  /* 0x0000003100317308 */ /* 0x000e620000002400 */
[----:B------:R-:W-:Y:S01]  /*10f80*/  FSEL R89, R57, -INF , !P6 ;  /* 0xff80000039597808 */ /* 0x000fe20007000000 */
[-C--:B------:R-:W-:Y:S01]  /*10f90*/  FMUL.FTZ R94, R94, R2.reuse ;  /* 0x000000025e5e7220 */ /* 0x080fe20000410000 */
[-C--:B------:R-:W-:Y:S01]  /*10fa0*/  FMUL.FTZ R124, R124, R2.reuse ;  /* 0x000000027c7c7220 */ /* 0x080fe20000410000 */
[----:B------:R-:W-:Y:S01]  /*10fb0*/  HMMA.16816.F32.BF16 R80, R8, R20, R80 ;  /* 0x000000140850723c */ /* 0x000fe20000041850 */
[-C--:B------:R-:W-:Y:S01]  /*10fc0*/  FMUL.FTZ R126, R126, R2.reuse ;  /* 0x000000027e7e7220 */ /* 0x080fe20000410000 */
[-C--:B------:R-:W-:Y:S01]  /*10fd0*/  FMUL.FTZ R127, R127, R2.reuse ;  /* 0x000000027f7f7220 */ /* 0x080fe20000410000 */
[----:B--2---:R-:W-:Y:S01]  /*10fe0*/  FSEL R97, R56, -INF , !P5 ;  /* 0xff80000038617808 */ /* 0x004fe20006800000 */
[----:B------:R-:W2:Y:S01]  /*10ff0*/  MUFU.TANH R51, R51 ;  /* 0x0000003300337308 */ /* 0x000ea20000002400 */
[-C--:B------:R-:W-:Y:S01]  /*11000*/  FMUL.FTZ R84, R84, R2.reuse ;  /* 0x0000000254547220 */ /* 0x080fe20000410000 */
[-C--:B------:R-:W-:Y:S01]  /*11010*/  FMUL.FTZ R86, R86, R2.reuse ;  /* 0x0000000256567220 */ /* 0x080fe20000410000 */
[C---:B----4-:R-:W-:Y:S01]  /*11020*/  HMMA.16816.F32.BF16 R72, R12.reuse, R24, R72 ;  /* 0x000000180c48723c */ /* 0x050fe20000041848 */
[----:B------:R-:W-:Y:S01]  /*11030*/  VIADD R20, R42, 0x20 ;  /* 0x000000202a147836 */ /* 0x000fe20000000000 */
[----:B------:R-:W-:Y:S01]  /*11040*/  FSEL R21, R59, -INF , !P2 ;  /* 0xff8000003b157808 */ /* 0x000fe20005000000 */
[-C--:B------:R-:W-:Y:S01]  /*11050*/  FMUL.FTZ R125, R125, R2.reuse ;  /* 0x000000027d7d7220 */ /* 0x080fe20000410000 */
[-C--:B------:R-:W-:Y:S01]  /*11060*/  FMUL.FTZ R85, R85, R2.reuse ;  /* 0x0000000255557220 */ /* 0x080fe20000410000 */
[----:B------:R-:W4:Y:S01]  /*11070*/  MUFU.TANH R111, R111 ;  /* 0x0000006f006f7308 */ /* 0x000f220000002400 */
[----:B------:R-:W-:Y:S01]  /*11080*/  HMMA.16816.F32.BF16 R68, R12, R26, R68 ;  /* 0x0000001a0c44723c */ /* 0x000fe20000041844 */
[C---:B------:R-:W-:Y:S01]  /*11090*/  ISETP.GE.AND P4, PT, R20.reuse, R3, PT ;  /* 0x000000031400720c */ /* 0x040fe20003f86270 */
[----:B------:R-:W-:Y:S01]  /*110a0*/  FMUL.FTZ R87, R87, R2 ;  /* 0x0000000257577220 */ /* 0x000fe20000410000 */
[----:B------:R-:W-:Y:S01]  /*110b0*/  ISETP.GE.AND P0, PT, R20, R119, PT ;  /* 0x000000771400720c */ /* 0x000fe20003f06270 */
[----:B------:R-:W-:Y:S01]  /*110c0*/  VIADD R20, R42, 0x21 ;  /* 0x000000212a147836 */ /* 0x000fe20000000000 */
[----:B-1----:R-:W-:Y:S01]  /*110d0*/  FSEL R25, R48, -INF , !P4 ;  /* 0xff80000030197808 */ /* 0x002fe20006000000 */
[----:B------:R-:W-:Y:S01]  /*110e0*/  HMMA.16816.F32.BF16 R76, R8, R22, R76 ;  /* 0x00000016084c723c */ /* 0x000fe2000004184c */
[----:B------:R-:W-:Y:S01]  /*110f0*/  FSEL R219, R50, -INF , !P0 ;  /* 0xff80000032db7808 */ /* 0x000fe20004000000 */
[----:B------:R-:W1:Y:S01]  /*11100*/  MUFU.TANH R110, R110 ;  /* 0x0000006e006e7308 */ /* 0x000e620000002400 */
[----:B------:R-:W-:Y:S01]  /*11110*/  ISETP.GE.AND P5, PT, R20, R3, PT ;  /* 0x000000031400720c */ /* 0x000fe20003fa6270 */
[----:B------:R-:W-:Y:S01]  /*11120*/  VIADD R12, R42, 0x48 ;  /* 0x000000482a0c7836 */ /* 0x000fe20000000000 */
[----:B------:R-:W-:Y:S01]  /*11130*/  ISETP.GE.AND P1, PT, R20, R119, PT ;  /* 0x000000771400720c */ /* 0x000fe20003f26270 */
[----:B------:R-:W-:Y:S01]  /*11140*/  VIADD R20, R42, 0x28 ;  /* 0x000000282a147836 */ /* 0x000fe20000000000 */
[----:B------:R-:W-:Y:S01]  /*11150*/  FSEL R213, R49, -INF , !P5 ;  /* 0xff80000031d57808 */ /* 0x000fe20006800000 */
[----:B------:R-:W-:Y:S01]  /*11160*/  HMMA.16816.F32.BF16 R80, R4, R28, R80 ;  /* 0x0000001c0450723c */ /* 0x000fe20000041850 */
[----:B--2---:R-:W-:Y:S01]  /*11170*/  FSEL R37, R51, -INF , !P1 ;  /* 0xff80000033257808 */ /* 0x004fe20004800000 */
[----:B------:R-:W2:Y:S01]  /*11180*/  MUFU.TANH R191, R191 ;  /* 0x000000bf00bf7308 */ /* 0x000ea20000002400 */
[----:B------:R-:W-:Y:S01]  /*11190*/  ISETP.GE.AND P6, PT, R20, R3, PT ;  /* 0x000000031400720c */ /* 0x000fe20003fc6270 */
[----:B------:R-:W-:Y:S01]  /*111a0*/  VIADD R22, R42, 0x39 ;  /* 0x000000392a167836 */ /* 0x000fe20000000000 */
[----:B------:R-:W-:Y:S01]  /*111b0*/  ISETP.GE.AND P2, PT, R20, R119, PT ;  /* 0x000000771400720c */ /* 0x000fe20003f46270 */
[----:B------:R-:W-:Y:S01]  /*111c0*/  VIADD R20, R42, 0x29 ;  /* 0x000000292a147836 */ /* 0x000fe20000000000 */
[----:B------:R-:W-:Y:S01]  /*111d0*/  FSEL R217, R113, -INF , !P6 ;  /* 0xff80000071d97808 */ /* 0x000fe20007000000 */
[C---:B---3--:R-:W-:Y:S01]  /*111e0*/  HMMA.16816.F32.BF16 R72, R8.reuse, R32, R72 ;  /* 0x000000200848723c */ /* 0x048fe20000041848 */
[----:B----4-:R-:W-:Y:S01]  /*111f0*/  FSEL R221, R111, -INF , !P2 ;  /* 0xff8000006fdd7808 */ /* 0x010fe20005000000 */
[----:B------:R-:W3:Y:S01]  /*11200*/  MUFU.TANH R185, R185 ;  /* 0x000000b900b97308 */ /* 0x000ee20000002400 */
[----:B------:R-:W-:Y:S01]  /*11210*/  ISETP.GE.AND P4, PT, R20, R3, PT ;  /* 0x000000031400720c */ /* 0x000fe20003f86270 */
[----:B------:R-:W-:Y:S01]  /*11220*/  VIADD R14, R42, 0x41 ;  /* 0x000000412a0e7836 */ /* 0x000fe20000000000 */
[----:B------:R-:W-:Y:S01]  /*11230*/  ISETP.GE.AND P0, PT, R20, R119, PT ;  /* 0x000000771400720c */ /* 0x000fe20003f06270 */
[----:B------:R-:W-:Y:S01]  /*11240*/  HMMA.16816.F32.BF16 R68, R8, R34, R68 ;  /* 0x000000220844723c */ /* 0x000fe20000041844 */
[----:B------:R-:W-:Y:S01]  /*11250*/  VIADD R20, R42, 0x30 ;  /* 0x000000302a147836 */ /* 0x000fe20000000000 */
[----:B-1----:R-:W-:Y:S01]  /*11260*/  FSEL R215, R110, -INF , !P4 ;  /* 0xff8000006ed77808 */ /* 0x002fe20006000000 */
[----:B------:R-:W-:-:S04]  /*11270*/  DEPBAR.LE SB0, 0x0 ;  /* 0x000080000000791a */ /* 0x000fc80000000000 */
[----:B------:R-:W1:Y:S01]  /*11280*/  MUFU.TANH R189, R106 ;  /* 0x0000006a00bd7308 */ /* 0x000e620000002400 */
[C---:B------:R-:W-:Y:S01]  /*11290*/  ISETP.GE.AND P5, PT, R20.reuse, R3, PT ;  /* 0x000000031400720c */ /* 0x040fe20003fa6270 */
[C---:B------:R-:W-:Y:S01]  /*112a0*/  HMMA.16816.F32.BF16 R76, R4.reuse, R30, R76 ;  /* 0x0000001e044c723c */ /* 0x040fe2000004184c */
[----:B------:R-:W-:Y:S01]  /*112b0*/  ISETP.GE.AND P1, PT, R20, R119, PT ;  /* 0x000000771400720c */ /* 0x000fe20003f26270 */
[C---:B------:R-:W-:Y:S01]  /*112c0*/  VIADD R20, R42.reuse, 0x31 ;  /* 0x000000312a147836 */ /* 0x040fe20000000000 */
[----:B--2---:R-:W-:Y:S01]  /*112d0*/  FSEL R191, R191, -INF , !P0 ;  /* 0xff800000bfbf7808 */ /* 0x004fe20004000000 */
[----:B------:R-:W-:Y:S01]  /*112e0*/  VIADD R8, R42, 0x51 ;  /* 0x000000512a087836 */ /* 0x000fe20000000000 */
[----:B---3--:R-:W-:Y:S01]  /*112f0*/  FSEL R185, R185, -INF , !P5 ;  /* 0xff800000b9b97808 */ /* 0x008fe20006800000 */
[----:B------:R-:W2:Y:S01]  /*11300*/  MUFU.TANH R40, R40 ;  /* 0x0000002800287308 */ /* 0x000ea20000002400 */
[----:B------:R-:W-:Y:S01]  /*11310*/  ISETP.GE.AND P6, PT, R20, R3, PT ;  /* 0x000000031400720c */ /* 0x000fe20003fc6270 */
[-C--:B------:R-:W-:Y:S01]  /*11320*/  FMUL.FTZ R80, R80, R2.reuse ;  /* 0x0000000250507220 */ /* 0x080fe20000410000 */
[----:B------:R-:W-:Y:S01]  /*11330*/  ISETP.GE.AND P2, PT, R20, R119, PT ;  /* 0x000000771400720c */ /* 0x000fe20003f46270 */
[----:B------:R-:W-:Y:S01]  /*11340*/  VIADD R20, R42, 0x38 ;  /* 0x000000382a147836 */ /* 0x000fe20000000000 */
[C---:B------:R-:W-:Y:S01]  /*11350*/  HMMA.16816.F32.BF16 R72, R4.reuse, R16, R72 ;  /* 0x000000100448723c */ /* 0x040fe20000041848 */
[-C--:B------:R-:W-:Y:S01]  /*11360*/  ISETP.GE.AND P5, PT, R22, R3.reuse, PT ;  /* 0x000000031600720c */ /* 0x080fe20003fa6270 */
[-C--:B------:R-:W-:Y:S01]  /*11370*/  FMUL.FTZ R82, R82, R2.reuse ;  /* 0x0000000252527220 */ /* 0x080fe20000410000 */
[----:B------:R-:W3:Y:S01]  /*11380*/  MUFU.TANH R44, R44 ;  /* 0x0000002c002c7308 */ /* 0x000ee20000002400 */
[----:B-1----:R-:W-:Y:S01]  /*11390*/  FSEL R189, R189, -INF , !P1 ;  /* 0xff800000bdbd7808 */ /* 0x002fe20004800000 */
[----:B------:R-:W-:Y:S01]  /*113a0*/  VIADD R10, R42, 0x58 ;  /* 0x000000582a0a7836 */ /* 0x000fe20000000000 */
[----:B------:R-:W-:Y:S01]  /*113b0*/  HMMA.16816.F32.BF16 R4, R4, R18, R68 ;  /* 0x000000120404723c */ /* 0x000fe20000041844 */
[C---:B------:R-:W-:Y:S01]  /*113c0*/  ISETP.GE.AND P4, PT, R20.reuse, R3, PT ;  /* 0x000000031400720c */ /* 0x040fe20003f86270 */
[-C--:B------:R-:W-:Y:S01]  /*113d0*/  FMUL.FTZ R81, R81, R2.reuse ;  /* 0x0000000251517220 */ /* 0x080fe20000410000 */
[-C--:B------:R-:W-:Y:S01]  /*113e0*/  ISETP.GE.AND P0, PT, R20, R119.reuse, PT ;  /* 0x000000771400720c */ /* 0x080fe20003f06270 */
[----:B------:R-:W-:Y:S01]  /*113f0*/  VIADD R20, R42, 0x40 ;  /* 0x000000402a147836 */ /* 0x000fe20000000000 */
[----:B------:R-:W-:Y:S01]  /*11400*/  MUFU.TANH R104, R104 ;  /* 0x0000006800687308 */ /* 0x000fe20000002400 */
[----:B------:R-:W-:Y:S01]  /*11410*/  ISETP.GE.AND P1, PT, R22, R119, PT ;  /* 0x000000771600720c */ /* 0x000fe20003f26270 */
[-C--:B------:R-:W-:Y:S01]  /*11420*/  FMUL.FTZ R77, R77, R2.reuse ;  /* 0x000000024d4d7220 */ /* 0x080fe20000410000 */
[----:B--2---:R-:W-:Y:S01]  /*11430*/  FSEL R129, R40, -INF , !P5 ;  /* 0xff80000028817808 */ /* 0x004fe20006800000 */
[-C--:B------:R-:W-:Y:S01]  /*11440*/  FMUL.FTZ R83, R83, R2.reuse ;  /* 0x0000000253537220 */ /* 0x080fe20000410000 */
[----:B------:R-:W-:Y:S01]  /*11450*/  ISETP.GE.AND P5, PT, R12, R3, PT ;  /* 0x000000030c00720c */ /* 0x000fe20003fa6270 */
[-C--:B------:R-:W-:Y:S01]  /*11460*/  FMUL.FTZ R76, R76, R2.reuse ;  /* 0x000000024c4c7220 */ /* 0x080fe20000410000 */
[-C--:B------:R-:W-:Y:S01]  /*11470*/  FMUL.FTZ R78, R78, R2.reuse ;  /* 0x000000024e4e7220 */ /* 0x080fe20000410000 */
[----:B------:R-:W1:Y:S01]  /*11480*/  MUFU.TANH R105, R105 ;  /* 0x0000006900697308 */ /* 0x000e620000002400 */
[----:B---3--:R-:W-:Y:S01]  /*11490*/  FSEL R131, R44, -INF , !P1 ;  /* 0xff8000002c837808 */ /* 0x008fe20004800000 */
[----:B------:R-:W-:Y:S01]  /*114a0*/  FMUL.FTZ R79, R79, R2 ;  /* 0x000000024f4f7220 */ /* 0x000fe20000410000 */
[----:B------:R-:W-:Y:S01]  /*114b0*/  ISETP.GE.AND P1, PT, R12, R119, PT ;  /* 0x000000770c00720c */ /* 0x000fe20003f26270 */
[----:B------:R-:W-:-:S02]  /*114c0*/  VIADD R12, R42, 0x49 ;  /* 0x000000492a0c7836 */ /* 0x000fc40000000000 */
[-C--:B------:R-:W-:Y:S01]  /*114d0*/  FMUL.FTZ R65, R72, R2.reuse ;  /* 0x0000000248417220 */ /* 0x080fe20000410000 */
[-C--:B------:R-:W-:Y:S01]  /*114e0*/  FMUL.FTZ R63, R73, R2.reuse ;  /* 0x00000002493f7220 */ /* 0x080fe20000410000 */
[-C--:B------:R-:W-:Y:S01]  /*114f0*/  FMUL.FTZ R74, R74, R2.reuse ;  /* 0x000000024a4a7220 */ /* 0x080fe20000410000 */
[----:B------:R-:W-:Y:S01]  /*11500*/  MUFU.TANH R177, R96 ;  /* 0x0000006000b17308 */ /* 0x000fe20000002400 */
[-C--:B------:R-:W-:Y:S01]  /*11510*/  FMUL.FTZ R75, R75, R2.reuse ;  /* 0x000000024b4b7220 */ /* 0x080fe20000410000 */
[----:B------:R-:W-:Y:S02]  /*11520*/  IMAD.IADD R122, R54, 0x1, R43 ;  /* 0x00000001367a7824 */ /* 0x000fe400078e022b */
[-C--:B------:R-:W-:Y:S01]  /*11530*/  FMUL.FTZ R61, R4, R2.reuse ;  /* 0x00000002043d7220 */ /* 0x080fe20000410000 */
[----:B------:R-:W-:Y:S02]  /*11540*/  VIADD R4, R42, 0x70 ;  /* 0x000000702a047836 */ /* 0x000fe40000000000 */
[-C--:B------:R-:W-:Y:S01]  /*11550*/  FMUL.FTZ R5, R5, R2.reuse ;  /* 0x0000000205057220 */ /* 0x080fe20000410000 */
[-C--:B------:R-:W-:Y:S01]  /*11560*/  FMUL.FTZ R6, R6, R2.reuse ;  /* 0x0000000206067220 */ /* 0x080fe20000410000 */
[----:B------:R-:W-:Y:S01]  /*11570*/  FMUL.FTZ R7, R7, R2 ;  /* 0x0000000207077220 */ /* 0x000fe20000410000 */
[----:B------:R-:W2:Y:S01]  /*11580*/  MUFU.TANH R181, R98 ;  /* 0x0000006200b57308 */ /* 0x000ea20000002400 */
[----:B-1----:R-:W-:Y:S01]  /*11590*/  FSEL R29, R105, -INF , !P2 ;  /* 0xff800000691d7808 */ /* 0x002fe20005000000 */
[----:B------:R-:W-:Y:S01]  /*115a0*/  VIADD R2, R42, 0x79 ;  /* 0x000000792a027836 */ /* 0x000fe20000000000 */
[----:B------:R-:W-:-:S05]  /*115b0*/  ISETP.GE.AND P2, PT, R20, R119, PT ;  /* 0x000000771400720c */ /* 0x000fca0003f46270 */
[----:B------:R-:W1:Y:S08]  /*115c0*/  MUFU.TANH R183, R100 ;  /* 0x0000006400b77308 */ /* 0x000e700000002400 */
[----:B------:R-:W3:Y:S01]  /*115d0*/  MUFU.TANH R187, R102 ;  /* 0x0000006600bb7308 */ /* 0x000ee20000002400 */
[----:B--2---:R-:W-:Y:S02]  /*115e0*/  FSEL R181, R181, -INF , !P2 ;  /* 0xff800000b5b57808 */ /* 0x004fe40005000000 */
[----:B------:R-:W-:-:S05]  /*115f0*/  ISETP.GE.AND P2, PT, R12, R119, PT ;  /* 0x000000770c00720c */ /* 0x000fca0003f46270 */
[----:B------:R-:W2:Y:S01]  /*11600*/  MUFU.TANH R175, R92 ;  /* 0x0000005c00af7308 */ /* 0x000ea20000002400 */
[----:B-1----:R-:W-:Y:S02]  /*11610*/  FSEL R183, R183, -INF , !P4 ;  /* 0xff800000b7b77808 */ /* 0x002fe40006000000 */
[----:B------:R-:W-:-:S04]  /*11620*/  ISETP.GE.AND P4, PT, R14, R3, PT ;  /* 0x000000030e00720c */ /* 0x000fc80003f86270 */
[----:B------:R-:W-:Y:S01]  /*11630*/  FSEL R153, R153, -INF , !P4 ;  /* 0xff80000099997808 */ /* 0x000fe20006000000 */
[----:B------:R-:W1:Y:S01]  /*11640*/  MUFU.TANH R179, R94 ;  /* 0x0000005e00b37308 */ /* 0x000e620000002400 */
[----:B---3--:R-:W-:Y:S02]  /*11650*/  FSEL R187, R187, -INF , !P0 ;  /* 0xff800000bbbb7808 */ /* 0x008fe40004000000 */
[----:B------:R-:W-:-:S04]  /*11660*/  ISETP.GE.AND P0, PT, R14, R119, PT ;  /* 0x000000770e00720c */ /* 0x000fc80003f06270 */
[----:B------:R-:W-:Y:S01]  /*11670*/  FSEL R145, R145, -INF , !P0 ;  /* 0xff80000091917808 */ /* 0x000fe20004000000 */
[----:B------:R-:W-:Y:S01]  /*11680*/  MUFU.TANH R167, R124 ;  /* 0x0000007c00a77308 */ /* 0x000fe20000002400 */
[----:B--2---:R-:W-:Y:S02]  /*11690*/  FSEL R175, R175, -INF , !P5 ;  /* 0xff800000afaf7808 */ /* 0x004fe40006800000 */
[----:B------:R-:W-:-:S05]  /*116a0*/  ISETP.GE.AND P5, PT, R8, R3, PT ;  /* 0x000000030800720c */ /* 0x000fca0003fa6270 */
[----:B------:R-:W-:Y:S01]  /*116b0*/  MUFU.TANH R173, R126 ;  /* 0x0000007e00ad7308 */ /* 0x000fe20000002400 */
[----:B-1----:R-:W-:Y:S02]  /*116c0*/  FSEL R179, R179, -INF , !P1 ;  /* 0xff800000b3b37808 */ /* 0x002fe40004800000 */
[----:B------:R-:W-:Y:S01]  /*116d0*/  ISETP.GE.AND P1, PT, R8, R119, PT ;  /* 0x000000770800720c */ /* 0x000fe20003f26270 */
[----:B------:R-:W-:-:S04]  /*116e0*/  VIADD R8, R42, 0x59 ;  /* 0x000000592a087836 */ /* 0x000fc80000000000 */
[----:B------:R1:W2:Y:S08]  /*116f0*/  MUFU.TANH R169, R127 ;  /* 0x0000007f00a97308 */ /* 0x0002b00000002400 */
[----:B------:R-:W3:Y:S08]  /*11700*/  MUFU.TANH R157, R157 ;  /* 0x0000009d009d7308 */ /* 0x000ef00000002400 */
[----:B------:R-:W4:Y:S01]  /*11710*/  MUFU.TANH R163, R84 ;  /* 0x0000005400a37308 */ /* 0x000f220000002400 */
[----:B-1----:R-:W-:-:S02]  /*11720*/  FSEL R127, R104, -INF , !P6 ;  /* 0xff800000687f7808 */ /* 0x002fc40007000000 */
[-C--:B------:R-:W-:Y:S02]  /*11730*/  ISETP.GE.AND P6, PT, R20, R3.reuse, PT ;  /* 0x000000031400720c */ /* 0x080fe40003fc6270 */
[----:B--2---:R-:W-:Y:S02]  /*11740*/  FSEL R169, R169, -INF , !P1 ;  /* 0xff800000a9a97808 */ /* 0x004fe40004800000 */
[----:B------:R-:W-:Y:S01]  /*11750*/  FSEL R177, R177, -INF , !P6 ;  /* 0xff800000b1b17808 */ /* 0x000fe20007000000 */
[----:B------:R-:W1:Y:S01]  /*11760*/  MUFU.TANH R171, R86 ;  /* 0x0000005600ab7308 */ /* 0x000e620000002400 */
[----:B------:R-:W-:Y:S01]  /*11770*/  ISETP.GE.AND P6, PT, R12, R3, PT ;  /* 0x000000030c00720c */ /* 0x000fe20003fc6270 */
[----:B------:R-:W-:Y:S01]  /*11780*/  VIADD R12, R42, 0x50 ;  /* 0x000000502a0c7836 */ /* 0x000fe20000000000 */
[----:B---3--:R-:W-:Y:S02]  /*11790*/  FSEL R157, R157, -INF , !P2 ;  /* 0xff8000009d9d7808 */ /* 0x008fe40005000000 */
[----:B------:R-:W-:-:S02]  /*117a0*/  FSEL R155, R155, -INF , !P6 ;  /* 0xff8000009b9b7808 */ /* 0x000fc40007000000 */
[C---:B------:R-:W-:Y:S01]  /*117b0*/  ISETP.GE.AND P4, PT, R12.reuse, R3, PT ;  /* 0x000000030c00720c */ /* 0x040fe20003f86270 */
[----:B------:R-:W2:Y:S01]  /*117c0*/  MUFU.TANH R165, R125 ;  /* 0x0000007d00a57308 */ /* 0x000ea20000002400 */
[----:B------:R-:W-:Y:S02]  /*117d0*/  ISETP.GE.AND P0, PT, R12, R119, PT ;  /* 0x000000770c00720c */ /* 0x000fe40003f06270 */
[----:B------:R-:W-:Y:S02]  /*117e0*/  FSEL R167, R167, -INF , !P4 ;  /* 0xff800000a7a77808 */ /* 0x000fe40006000000 */
[----:B------:R-:W-:Y:S02]  /*117f0*/  FSEL R173, R173, -INF , !P0 ;  /* 0xff800000adad7808 */ /* 0x000fe40004000000 */
[C---:B------:R-:W-:Y:S01]  /*11800*/  ISETP.GE.AND P4, PT, R8.reuse, R3, PT ;  /* 0x000000030800720c */ /* 0x040fe20003f86270 */
[----:B------:R-:W3:Y:S01]  /*11810*/  MUFU.TANH R143, R80 ;  /* 0x00000050008f7308 */ /* 0x000ee20000002400 */
[----:B------:R-:W-:Y:S01]  /*11820*/  ISETP.GE.AND P0, PT, R8, R119, PT ;  /* 0x000000770800720c */ /* 0x000fe20003f06270 */
[----:B------:R-:W-:Y:S01]  /*11830*/  VIADD R8, R42, 0x61 ;  /* 0x000000612a087836 */ /* 0x000fe20000000000 */
[----:B------:R-:W-:-:S02]  /*11840*/  ISETP.GE.AND P6, PT, R10, R3, PT ;  /* 0x000000030a00720c */ /* 0x000fc40003fc6270 */
[----:B------:R-:W-:Y:S01]  /*11850*/  ISETP.GE.AND P2, PT, R10, R119, PT ;  /* 0x000000770a00720c */ /* 0x000fe20003f46270 */
[----:B------:R-:W-:Y:S01]  /*11860*/  VIADD R10, R42, 0x60 ;  /* 0x000000602a0a7836 */ /* 0x000fe20000000000 */
[----:B----4-:R-:W-:Y:S01]  /*11870*/  FSEL R163, R163, -INF , !P6 ;  /* 0xff800000a3a37808 */ /* 0x010fe20007000000 */
[----:B------:R-:W4:Y:S01]  /*11880*/  MUFU.TANH R151, R82 ;  /* 0x0000005200977308 */ /* 0x000f220000002400 */
[----:B-1----:R-:W-:Y:S02]  /*11890*/  FSEL R171, R171, -INF , !P2 ;  /* 0xff800000abab7808 */ /* 0x002fe40005000000 */
[----:B--2---:R-:W-:Y:S02]  /*118a0*/  FSEL R165, R165, -INF , !P5 ;  /* 0xff800000a5a57808 */ /* 0x004fe40006800000 */
[C---:B------:R-:W-:Y:S02]  /*118b0*/  ISETP.GE.AND P6, PT, R8.reuse, R3, PT ;  /* 0x000000030800720c */ /* 0x040fe40003fc6270 */
[----:B------:R-:W-:Y:S01]  /*118c0*/  ISETP.GE.AND P2, PT, R8, R119, PT ;  /* 0x000000770800720c */ /* 0x000fe20003f46270 */
[----:B------:R-:W1:Y:S01]  /*118d0*/  MUFU.TANH R135, R77 ;  /* 0x0000004d00877308 */ /* 0x000e620000002400 */
[----:B------:R-:W-:Y:S01]  /*118e0*/  ISETP.GE.AND P5, PT, R10, R3, PT ;  /* 0x000000030a00720c */ /* 0x000fe20003fa6270 */
[----:B------:R-:W-:Y:S01]  /*118f0*/  VIADD R8, R42, 0x69 ;  /* 0x000000692a087836 */ /* 0x000fe20000000000 */
[----:B------:R-:W-:Y:S01]  /*11900*/  ISETP.GE.AND P1, PT, R10, R119, PT ;  /* 0x000000770a00720c */ /* 0x000fe20003f26270 */
[----:B------:R-:W-:Y:S01]  /*11910*/  VIADD R10, R42, 0x68 ;  /* 0x000000682a0a7836 */ /* 0x000fe20000000000 */
[----:B---3--:R-:W-:-:S02]  /*11920*/  FSEL R143, R143, -INF , !P5 ;  /* 0xff8000008f8f7808 */ /* 0x008fc40006800000 */
[C---:B------:R-:W-:Y:S01]  /*11930*/  ISETP.GE.AND P5, PT, R8.reuse, R3, PT ;  /* 0x000000030800720c */ /* 0x040fe20003fa6270 */
[----:B------:R-:W2:Y:S01]  /*11940*/  MUFU.TANH R139, R81 ;  /* 0x00000051008b7308 */ /* 0x000ea20000002400 */
[----:B----4-:R-:W-:Y:S02]  /*11950*/  FSEL R151, R151, -INF , !P1 ;  /* 0xff80000097977808 */ /* 0x010fe40004800000 */
        /* <DEDUP_REMOVED lines=10> */
[----:B------:R-:W-:-:S05]  /*11a00*/  ISETP.GE.AND P2, PT, R4, R119, PT ;  /* 0x000000770400720c */ /* 0x000fca0003f46270 */
        /* <DEDUP_REMOVED lines=26> */
[----:B------:R2:W4:Y:S01]  /*11bb0*/  MUFU.TANH R4, R5 ;  /* 0x0000000500047308 */ /* 0x0005220000002400 */
[----:B---3--:R-:W-:Y:S02]  /*11bc0*/  FSEL R125, R125, -INF , !P2 ;  /* 0xff8000007d7d7808 */ /* 0x008fe40005000000 */
[----:B------:R-:W-:-:S05]  /*11bd0*/  ISETP.GE.AND P2, PT, R42, R119, PT ;  /* 0x000000772a00720c */ /* 0x000fca0003f46270 */
[----:B------:R-:W3:Y:S01]  /*11be0*/  MUFU.TANH R67, R6 ;  /* 0x0000000600437308 */ /* 0x000ee20000002400 */
[----:B-1----:R-:W-:Y:S02]  /*11bf0*/  FSEL R121, R121, -INF , !P0 ;  /* 0xff80000079797808 */ /* 0x002fe40004000000 */
[----:B------:R-:W-:-:S05]  /*11c00*/  ISETP.GE.AND P0, PT, R2, R119, PT ;  /* 0x000000770200720c */ /* 0x000fca0003f06270 */
[----:B------:R1:W1:Y:S01]  /*11c10*/  MUFU.TANH R49, R7 ;  /* 0x0000000700317308 */ /* 0x0002620000002400 */
[----:B--2---:R-:W-:Y:S02]  /*11c20*/  FSEL R5, R60, -INF , !P6 ;  /* 0xff8000003c057808 */ /* 0x004fe40007000000 */
[----:B----4-:R-:W-:Y:S02]  /*11c30*/  FSEL R60, R4, -INF , !P4 ;  /* 0xff800000043c7808 */ /* 0x010fe40006000000 */
[----:B---3--:R-:W-:Y:S02]  /*11c40*/  FSEL R67, R67, -INF , !P1 ;  /* 0xff80000043437808 */ /* 0x008fe40004800000 */
[----:B-1----:R-:W-:Y:S02]  /*11c50*/  FSEL R7, R62, -INF , !P2 ;  /* 0xff8000003e077808 */ /* 0x002fe40005000000 */
        /* <DEDUP_REMOVED lines=64> */
.L_x_1804:
[----:B------:R-:W2:Y:S02]  /*12060*/  LD.E R9, desc[UR4][R116.64+0x38] ;  /* 0x0000380474097980 */ /* 0x000ea4000c101900 */
[----:B--2---:R-:W-:-:S04]  /*12070*/  LEA R9, -R9, RZ, 0x7 ;  /* 0x000000ff09097211 */ /* 0x004fc800078e39ff */
[----:B------:R-:W-:Y:S02]  /*12080*/  SHF.R.S32.HI R0, RZ, 0x1f, R9 ;  /* 0x0000001fff007819 */ /* 0x000fe40000011409 */
.L_x_1805:
[----:B------:R-:W-:Y:S05]  /*12090*/  BSYNC B0 ;  /* 0x0000000000007941 */ /* 0x000fea0003800000 */
.L_x_1803:
        /* <DEDUP_REMOVED lines=94> */
.L_x_1802:
[----:B------:R-:W-:Y:S05]  /*12680*/  BSYNC B1 ;  /* 0x0000000000017941 */ /* 0x000fea0003800000 */
.L_x_1801:
        /* <DEDUP_REMOVED lines=86> */
[----:B------:R-:W1:Y:S01]  /*12bf0*/  LDSM.16.MT88.4 R100, [R118+0x9000] ;  /* 0x009000007664783b */ /* 0x000e620000004200 */
[-CC-:B------:R-:W-:Y:S01]  /*12c00*/  FFMA.FTZ R55, R7, R57.reuse, -R56.reuse ;  /* 0x0000003907377223 */ /* 0x180fe20000010838 */
[-CC-:B------:R-:W-:Y:S01]  /*12c10*/  FFMA.FTZ R54, R99, R57.reuse, -R56.reuse ;  /* 0x0000003963367223 */ /* 0x180fe20000010838 */
[-C--:B------:R-:W-:Y:S01]  /*12c20*/  FFMA.FTZ R51, R95, R57.reuse, -R56 ;  /* 0x000000395f337223 */ /* 0x080fe20000010838 */
[-CC-:B------:R-:W-:Y:S01]  /*12c30*/  FFMA.FTZ R50, R47, R57.reuse, -R62.reuse ;  /* 0x000000392f327223 */ /* 0x180fe2000001083e */
[-CC-:B------:R-:W-:Y:S01]  /*12c40*/  FFMA.FTZ R59, R5, R57.reuse, -R62.reuse ;  /* 0x00000039053b7223 */ /* 0x180fe2000001083e */
[-CC-:B------:R-:W-:Y:S01]  /*12c50*/  FFMA.FTZ R58, R45, R57.reuse, -R62.reuse ;  /* 0x000000392d3a7223 */ /* 0x180fe2000001083e */
[-CC-:B------:R-:W-:Y:S01]  /*12c60*/  FFMA.FTZ R47, R93, R57.reuse, -R62.reuse ;  /* 0x000000395d2f7223 */ /* 0x180fe2000001083e */
[----:B------:R-:W-:Y:S01]  /*12c70*/  MUFU.EX2 R55, R55 ;  /* 0x0000003700377308 */ /* 0x000fe20000000800 */
[----:B------:R-:W2:Y:S01]  /*12c80*/  LDSM.16.MT88.4 R92, [R122+0xb000] ;  /* 0x00b000007a5c783b */ /* 0x000ea20000004200 */
[-C--:B------:R-:W-:Y:S01]  /*12c90*/  FFMA.FTZ R46, R41, R57.reuse, -R62 ;  /* 0x00000039292e7223 */ /* 0x080fe2000001083e */
[-CC-:B------:R-:W-:Y:S01]  /*12ca0*/  FFMA.FTZ R45, R115, R57.reuse, -R56.reuse ;  /* 0x00000039732d7223 */ /* 0x180fe20000010838 */
[-CC-:B------:R-:W-:Y:S01]  /*12cb0*/  FFMA.FTZ R44, R107, R57.reuse, -R56.reuse ;  /* 0x000000396b2c7223 */ /* 0x180fe20000010838 */
[-C--:B------:R-:W-:Y:S01]  /*12cc0*/  FFMA.FTZ R42, R223, R57.reuse, -R56 ;  /* 0x00000039df2a7223 */ /* 0x080fe20000010838 */
[-CC-:B------:R-:W-:Y:S01]  /*12cd0*/  FFMA.FTZ R43, R91, R57.reuse, -R62.reuse ;  /* 0x000000395b2b7223 */ /* 0x180fe2000001083e */
[-CC-:B------:R-:W-:Y:S01]  /*12ce0*/  FFMA.FTZ R41, R97, R57.reuse, -R62.reuse ;  /* 0x0000003961297223 */ /* 0x180fe2000001083e */
[----:B------:R-:W3:Y:S01]  /*12cf0*/  MUFU.EX2 R54, R54 ;  /* 0x0000003600367308 */ /* 0x000ee20000000800 */
[-C--:B------:R-:W-:Y:S01]  /*12d00*/  FFMA.FTZ R40, R89, R57.reuse, -R62 ;  /* 0x0000003959287223 */ /* 0x080fe2000001083e */
[-CC-:B------:R-:W-:Y:S01]  /*12d10*/  FFMA.FTZ R39, R21, R57.reuse, -R56.reuse ;  /* 0x0000003915277223 */ /* 0x180fe20000010838 */
[----:B------:R-:W4:Y:S01]  /*12d20*/  LDSM.16.MT88.4 R4, [R122+0xb400] ;  /* 0x00b400007a04783b */ /* 0x000f220000004200 */
        /* <DEDUP_REMOVED lines=8> */
[-CC-:B------:R-:W-:Y:S01]  /*12db0*/  FFMA.FTZ R31, R191, R57.reuse, -R56.reuse ;  /* 0x00000039bf1f7223 */ /* 0x180fe20000010838 */
[----:B------:R-:W-:Y:S01]  /*12dc0*/  LDSM.16.MT88.4 R24, [R118+0xd400] ;  /* 0x00d400007618783b */ /* 0x000fe20000004200 */
[-CC-:B------:R-:W-:Y:S01]  /*12dd0*/  FFMA.FTZ R30, R189, R57.reuse, -R56.reuse ;  /* 0x00000039bd1e7223 */ /* 0x180fe20000010838 */
[--C-:B------:R-:W-:Y:S01]  /*12de0*/  FFMA.FTZ R29, R29, R57, -R56.reuse ;  /* 0x000000391d1d7223 */ /* 0x100fe20000010838 */
[----:B------:R-:W5:Y:S01]  /*12df0*/  MUFU.EX2 R48, R48 ;  /* 0x0000003000307308 */ /* 0x000f620000000800 */
[----:B---3--:R-:W-:Y:S01]  /*12e00*/  F2FP.BF16.F32.PACK_AB R69, R54, R55 ;  /* 0x000000373645723e */ /* 0x008fe200000010ff */
[-C--:B------:R-:W-:Y:S01]  /*12e10*/  FFMA.FTZ R28, R187, R57.reuse, -R56 ;  /* 0x00000039bb1c7223 */ /* 0x080fe20000010838 */
[-CC-:B------:R-:W-:Y:S01]  /*12e20*/  FFMA.FTZ R52, R185, R57.reuse, -R62.reuse ;  /* 0x00000039b9347223 */ /* 0x180fe2000001083e */
        /* <DEDUP_REMOVED lines=9> */
[-CC-:B------:R-:W-:Y:S01]  /*12ec0*/  FFMA.FTZ R153, R153, R57.reuse, -R62.reuse ;  /* 0x0000003999997223 */ /* 0x180fe2000001083e */
[-CC-:B------:R-:W-:Y:S01]  /*12ed0*/  FFMA.FTZ R128, R175, R57.reuse, -R62.reuse ;  /* 0x00000039af807223 */ /* 0x180fe2000001083e */
[----:B------:R-:W-:Y:S01]  /*12ee0*/  FFMA.FTZ R155, R155, R57, -R62 ;  /* 0x000000399b9b7223 */ /* 0x000fe2000001083e */
[----:B------:R-:W3:Y:S01]  /*12ef0*/  MUFU.EX2 R58, R58 ;  /* 0x0000003a003a7308 */ /* 0x000ee20000000800 */
[----:B-----5:R-:W-:Y:S01]  /*12f00*/  F2FP.BF16.F32.PACK_AB R71, R48, R51 ;  /* 0x000000333047723e */ /* 0x020fe200000010ff */
        /* <DEDUP_REMOVED lines=14> */
[----:B------:R-:W5:Y:S01]  /*12ff0*/  MUFU.EX2 R47, R47 ;  /* 0x0000002f002f7308 */ /* 0x000f620000000800 */
[----:B---3--:R-:W-:Y:S01]  /*13000*/  F2FP.BF16.F32.PACK_AB R68, R58, R59 ;  /* 0x0000003b3a44723e */ /* 0x008fe200000010ff */
[-CC-:B------:R-:W-:Y:S01]  /*13010*/  FFMA.FTZ R144, R139, R57.reuse, -R62.reuse ;  /* 0x000000398b907223 */ /* 0x180fe2000001083e */
[-CC-:B------:R-:W-:Y:S01]  /*13020*/  FFMA.FTZ R137, R137, R57.reuse, -R62.reuse ;  /* 0x0000003989897223 */ /* 0x180fe2000001083e */
[-C--:B------:R-:W-:Y:S01]  /*13030*/  FFMA.FTZ R146, R135, R57.reuse, -R62 ;  /* 0x0000003987927223 */ /* 0x080fe2000001083e */
[-C--:B------:R-:W-:Y:S01]  /*13040*/  FFMA.FTZ R133, R133, R57.reuse, -R56 ;  /* 0x0000003985857223 */ /* 0x080fe20000010838 */
[----:B------:R-:W-:Y:S01]  /*13050*/  FADD.FTZ R54, R55, R54 ;  /* 0x0000003637367221 */ /* 0x000fe20000010000 */
[----:B------:R-:W-:Y:S01]  /*13060*/  FADD.FTZ R59, R59, R58 ;  /* 0x0000003a3b3b7221 */ /* 0x000fe20000010000 */
[----:B------:R-:W-:Y:S01]  /*13070*/  MUFU.EX2 R45, R45 ;  /* 0x0000002d002d7308 */ /* 0x000fe20000000800 */
[-C--:B------:R-:W-:Y:S01]  /*13080*/  FFMA.FTZ R125, R125, R57.reuse, -R56 ;  /* 0x000000397d7d7223 */ /* 0x080fe20000010838 */
[----:B------:R-:W-:Y:S01]  /*13090*/  FADD.FTZ R51, R51, R54 ;  /* 0x0000003633337221 */ /* 0x000fe20000010000 */
[-CC-:B------:R-:W-:Y:S01]  /*130a0*/  FFMA.FTZ R148, R121, R57.reuse, -R56.reuse ;  /* 0x0000003979947223 */ /* 0x180fe20000010838 */
[-C--:B------:R-:W-:Y:S01]  /*130b0*/  FFMA.FTZ R67, R67, R57.reuse, -R56 ;  /* 0x0000003943437223 */ /* 0x080fe20000010838 */
[-CC-:B------:R-:W-:Y:S01]  /*130c0*/  FFMA.FTZ R65, R65, R57.reuse, -R62.reuse ;  /* 0x0000003941417223 */ /* 0x180fe2000001083e */
[----:B------:R-:W-:Y:S01]  /*130d0*/  FADD.FTZ R48, R48, R51 ;  /* 0x0000003330307221 */ /* 0x000fe20000010000 */
[-CC-:B------:R-:W-:Y:S01]  /*130e0*/  FFMA.FTZ R150, R63, R57.reuse, -R62.reuse ;  /* 0x000000393f967223 */ /* 0x180fe2000001083e */
[----:B------:R-:W3:Y:S01]  /*130f0*/  MUFU.EX2 R44, R44 ;  /* 0x0000002c002c7308 */ /* 0x000ee20000000800 */
[----:B-----5:R-:W-:Y:S01]  /*13100*/  F2FP.BF16.F32.PACK_AB R70, R47, R50 ;  /* 0x000000322f46723e */ /* 0x020fe200000010ff */
[----:B------:R-:W-:Y:S01]  /*13110*/  FADD.FTZ R50, R50, R59 ;  /* 0x0000003b32327221 */ /* 0x000fe20000010000 */
[-CC-:B------:R-:W-:Y:S01]  /*13120*/  FFMA.FTZ R61, R61, R57.reuse, -R62.reuse ;  /* 0x000000393d3d7223 */ /* 0x180fe2000001083e */
[-C--:B------:R-:W-:Y:S01]  /*13130*/  FFMA.FTZ R214, R60, R57.reuse, -R62 ;  /* 0x000000393cd67223 */ /* 0x080fe2000001083e */
[----:B------:R-:W-:Y:S01]  /*13140*/  FFMA.FTZ R216, R49, R57, -R56 ;  /* 0x0000003931d87223 */ /* 0x000fe20000010838 */
[----:B------:R-:W-:-:S02]  /*13150*/  FADD.FTZ R47, R47, R50 ;  /* 0x000000322f2f7221 */ /* 0x000fc40000010000 */
[C---:B------:R-:W-:Y:S01]  /*13160*/  HMMA.16816.F32.BF16 R112, R68.reuse, R108, RZ ;  /* 0x0000006c4470723c */ /* 0x040fe200000418ff */
[----:B------:R-:W-:Y:S05]  /*13170*/  MUFU.EX2 R42, R42 ;  /* 0x0000002a002a7308 */ /* 0x000fea0000000800 */
[C---:B------:R-:W-:Y:S03]  /*13180*/  HMMA.16816.F32.BF16 R108, R68.reuse, R110, RZ ;  /* 0x0000006e446c723c */ /* 0x040fe600000418ff */
[----:B------:R-:W-:Y:S01]  /*13190*/  MUFU.EX2 R46, R46 ;  /* 0x0000002e002e7308 */ /* 0x000fe20000000800 */
[----:B---3--:R-:W-:Y:S01]  /*131a0*/  F2FP.BF16.F32.PACK_AB R21, R44, R45 ;  /* 0x0000002d2c15723e */ /* 0x008fe200000010ff */
[----:B------:R-:W-:Y:S01]  /*131b0*/  FADD.FTZ R45, R45, R48 ;  /* 0x000000302d2d7221 */ /* 0x000fe20000010000 */
[C---:B-1----:R-:W-:Y:S05]  /*131c0*/  HMMA.16816.F32.BF16 R104, R68.reuse, R100, RZ ;  /* 0x000000644468723c */ /* 0x042fea00000418ff */
[----:B------:R-:W1:Y:S01]  /*131d0*/  MUFU.EX2 R43, R43 ;  /* 0x0000002b002b7308 */ /* 0x000e620000000800 */
[C---:B------:R-:W-:Y:S06]  /*131e0*/  HMMA.16816.F32.BF16 R100, R68.reuse, R102, RZ ;  /* 0x000000664464723c */ /* 0x040fec00000418ff */
[C---:B--2---:R-:W-:Y:S01]  /*131f0*/  HMMA.16816.F32.BF16 R96, R68.reuse, R92, RZ ;  /* 0x0000005c4460723c */ /* 0x044fe200000418ff */
[----:B------:R-:W-:Y:S05]  /*13200*/  MUFU.EX2 R41, R41 ;  /* 0x0000002900297308 */ /* 0x000fea0000000800 */
[C---:B------:R-:W-:Y:S03]  /*13210*/  HMMA.16816.F32.BF16 R88, R68.reuse, R84, RZ ;  /* 0x000000544458723c */ /* 0x040fe600000418ff */
        /* <DEDUP_REMOVED lines=27> */
[----:B------:R-:W5:Y:S05]  /*133d0*/  LDSM.16.MT88.4 R8, [R122+0x9800] ;  /* 0x009800007a08783b */ /* 0x000f6a0000004200 */
[C---:B----4-:R-:W-:Y:S01]  /*133e0*/  HMMA.16816.F32.BF16 R96, R20.reuse, R4, R96 ;  /* 0x000000041460723c */ /* 0x050fe20000041860 */
[----:B------:R-:W4:Y:S05]  /*133f0*/  MUFU.EX2 R32, R32 ;  /* 0x0000002000207308 */ /* 0x000f2a0000000800 */
[C---:B------:R-:W-:Y:S01]  /*13400*/  HMMA.16816.F32.BF16 R92, R20.reuse, R6, R92 ;  /* 0x00000006145c723c */ /* 0x040fe2000004185c */
[----:B------:R-:W5:Y:S02]  /*13410*/  LDSM.16.MT88.4 R4, [R118+0x9800] ;  /* 0x009800007604783b */ /* 0x000f640000004200 */
[----:B------:R-:W4:Y:S03]  /*13420*/  MUFU.EX2 R31, R31 ;  /* 0x0000001f001f7308 */ /* 0x000f260000000800 */
[C---:B-1----:R-:W-:Y:S05]  /*13430*/  HMMA.16816.F32.BF16 R88, R20.reuse, R16, R88 ;  /* 0x000000101458723c */ /* 0x042fea0000041858 */
[----:B------:R-:W-:Y:S01]  /*13440*/  MUFU.EX2 R30, R30 ;  /* 0x0000001e001e7308 */ /* 0x000fe20000000800 */
[----:B------:R-:W-:Y:S01]  /*13450*/  HMMA.16816.F32.BF16 R84, R20, R18, R84 ;  /* 0x000000121454723c */ /* 0x000fe20000041854 */
[----:B---3--:R-:W-:Y:S01]  /*13460*/  F2FP.BF16.F32.PACK_AB R16, R36, R37 ;  /* 0x000000252410723e */ /* 0x008fe200000010ff */
[----:B------:R-:W-:Y:S01]  /*13470*/  FADD.FTZ R37, R37, R40 ;  /* 0x0000002825257221 */ /* 0x000fe20000010000 */
[----:B------:R-:W-:-:S03]  /*13480*/  F2FP.BF16.F32.PACK_AB R17, R33, R38 ;  /* 0x000000262111723e */ /* 0x000fc600000010ff */
[C---:B--2---:R-:W-:Y:S01]  /*13490*/  HMMA.16816.F32.BF16 R80, R20.reuse, R12, R80 ;  /* 0x0000000c1450723c */ /* 0x044fe20000041850 */
[----:B----4-:R-:W-:Y:S01]  /*134a0*/  F2FP.BF16.F32.PACK_AB R18, R32, R35 ;  /* 0x000000232012723e */ /* 0x010fe200000010ff */
[----:B------:R-:W-:Y:S01]  /*134b0*/  MUFU.EX2 R29, R29 ;  /* 0x0000001d001d7308 */ /* 0x000fe20000000800 */
[----:B------:R-:W-:Y:S01]  /*134c0*/  F2FP.BF16.F32.PACK_AB R19, R31, R34 ;  /* 0x000000221f13723e */ /* 0x000fe200000010ff */
        /* <DEDUP_REMOVED lines=32> */
[----:B------:R-:W4:Y:S05]  /*136d0*/  LDSM.16.MT88.4 R24, [R118+0xdc00] ;  /* 0x00dc00007618783b */ /* 0x000f2a0000004200 */
[C---:B-----5:R-:W-:Y:S01]  /*136e0*/  HMMA.16816.F32.BF16 R88, R16.reuse, R20, R88 ;  /* 0x000000141058723c */ /* 0x060fe20000041858 */
[----:B------:R-:W-:Y:S05]  /*136f0*/  MUFU.EX2 R126, R126 ;  /* 0x0000007e007e7308 */ /* 0x000fea0000000800 */
[----:B------:R-:W-:Y:S01]  /*13700*/  HMMA.16816.F32.BF16 R84, R16, R22, R84 ;  /* 0x000000161054723c */ /* 0x000fe20000041854 */
[----:B---3--:R-:W-:Y:S01]  /*13710*/  F2FP.BF16.F32.PACK_AB R20, R127, R52 ;  /* 0x000000347f14723e */ /* 0x008fe200000010ff */
[----:B------:R-:W3:Y:S01]  /*13720*/  LDSM.16.MT88.4 R16, [R118+0xbc00] ;  /* 0x00bc00007610783b */ /* 0x000ee20000004200 */
[----:B------:R-:W-:Y:S01]  /*13730*/  F2FP.BF16.F32.PACK_AB R21, R29, R30 ;  /* 0x0000001e1d15723e */ /* 0x000fe200000010ff */
[----:B------:R-:W5:Y:S01]  /*13740*/  MUFU.EX2 R153, R153 ;  /* 0x0000009900997308 */ /* 0x000f620000000800 */
[----:B------:R-:W-:-:S02]  /*13750*/  FADD.FTZ R52, R52, R35 ;  /* 0x0000002334347221 */ /* 0x000fc40000010000 */
[----:B------:R-:W-:Y:S02]  /*13760*/  F2FP.BF16.F32.PACK_AB R22, R129, R64 ;  /* 0x000000408116723e */ /* 0x000fe400000010ff */
[----:B-1----:R-:W-:Y:S01]  /*13770*/  F2FP.BF16.F32.PACK_AB R23, R131, R28 ;  /* 0x0000001c8317723e */ /* 0x002fe200000010ff */
[----:B------:R-:W-:Y:S02]  /*13780*/  FADD.FTZ R127, R127, R52 ;  /* 0x000000347f7f7221 */ /* 0x000fe40000010000 */
[----:B------:R-:W-:Y:S02]  /*13790*/  MUFU.EX2 R128, R128 ;  /* 0x0000008000807308 */ /* 0x000fe40000000800 */
[----:B------:R-:W-:Y:S02]  /*137a0*/  FADD.FTZ R64, R64, R127 ;  /* 0x0000007f40407221 */ /* 0x000fe40000010000 */
[----:B------:R-:W-:Y:S02]  /*137b0*/  HMMA.16816.F32.BF16 R112, R20, R4, R112 ;  /* 0x000000041470723c */ /* 0x000fe40000041870 */
[----:B------:R-:W-:-:S02]  /*137c0*/  FADD.FTZ R129, R129, R64 ;  /* 0x0000004081817221 */ /* 0x000fc40000010000 */
[----:B------:R-:W1:Y:S02]  /*137d0*/  MUFU.EX2 R155, R155 ;  /* 0x0000009b009b7308 */ /* 0x000e640000000800 */
[C---:B------:R-:W-:Y:S01]  /*137e0*/  HMMA.16816.F32.BF16 R108, R20.reuse, R6, R108 ;  /* 0x00000006146c723c */ /* 0x040fe2000004186c */
[----:B------:R-:W1:Y:S05]  /*137f0*/  LDSM.16.MT88.4 R4, [R122+0xdc00] ;  /* 0x00dc00007a04783b */ /* 0x000e6a0000004200 */
[C---:B------:R-:W-:Y:S01]  /*13800*/  HMMA.16816.F32.BF16 R104, R20.reuse, R12, R104 ;  /* 0x0000000c1468723c */ /* 0x040fe20000041868 */
[----:B------:R-:W1:Y:S05]  /*13810*/  MUFU.EX2 R157, R157 ;  /* 0x0000009d009d7308 */ /* 0x000e6a0000000800 */
        /* <DEDUP_REMOVED lines=8> */
[----:B------:R-:W-:Y:S05]  /*138a0*/  MUFU.EX2 R132, R132 ;  /* 0x0000008400847308 */ /* 0x000fea0000000800 */
[C---:B------:R-:W-:Y:S01]  /*138b0*/  HMMA.16816.F32.BF16 R68, R20.reuse, R26, R68 ;  /* 0x0000001a1444723c */ /* 0x040fe20000041844 */
[----:B------:R-:W4:Y:S02]  /*138c0*/  LDSM.16.MT88.4 R24, [R118+0xe000] ;  /* 0x00e000007618783b */ /* 0x000f240000004200 */
[----:B------:R-:W-:Y:S03]  /*138d0*/  MUFU.EX2 R134, R134 ;  /* 0x0000008600867308 */ /* 0x000fe60000000800 */
[C---:B---3--:R-:W-:Y:S05]  /*138e0*/  HMMA.16816.F32.BF16 R88, R20.reuse, R16, R88 ;  /* 0x000000101458723c */ /* 0x048fea0000041858 */
[----:B------:R-:W3:Y:S01]  /*138f0*/  MUFU.EX2 R165, R165 ;  /* 0x000000a500a57308 */ /* 0x000ee20000000800 */
[----:B------:R-:W-:Y:S01]  /*13900*/  HMMA.16816.F32.BF16 R84, R20, R18, R84 ;  /* 0x000000121454723c */ /* 0x000fe20000041854 */
[----:B-----5:R-:W-:Y:S01]  /*13910*/  F2FP.BF16.F32.PACK_AB R16, R153, R126 ;  /* 0x0000007e9910723e */ /* 0x020fe200000010ff */
[----:B------:R-:W-:Y:S01]  /*13920*/  FADD.FTZ R126, R126, R129 ;  /* 0x000000817e7e7221 */ /* 0x000fe20000010000 */
[----:B------:R-:W-:-:S03]  /*13930*/  F2FP.BF16.F32.PACK_AB R17, R145, R66 ;  /* 0x000000429111723e */ /* 0x000fc600000010ff */
[C---:B-1----:R-:W-:Y:S01]  /*13940*/  HMMA.16816.F32.BF16 R80, R20.reuse, R4, R80 ;  /* 0x000000041450723c */ /* 0x042fe20000041850 */
[----:B------:R-:W-:Y:S01]  /*13950*/  F2FP.BF16.F32.PACK_AB R18, R155, R128 ;  /* 0x000000809b12723e */ /* 0x000fe200000010ff */
[----:B------:R-:W-:Y:S01]  /*13960*/  MUFU.EX2 R136, R136 ;  /* 0x0000008800887308 */ /* 0x000fe20000000800 */
[----:B------:R-:W-:Y:S01]  /*13970*/  F2FP.BF16.F32.PACK_AB R19, R157, R124 ;  /* 0x0000007c9d13723e */ /* 0x000fe200000010ff */
[----:B------:R-:W-:Y:S02]  /*13980*/  FADD.FTZ R153, R153, R126 ;  /* 0x0000007e99997221 */ /* 0x000fe40000010000 */
[----:B------:R-:W-:Y:S01]  /*13990*/  HMMA.16816.F32.BF16 R76, R20, R6, R76 ;  /* 0x00000006144c723c */ /* 0x000fe2000004184c */
[----:B------:R-:W1:Y:S01]  /*139a0*/  LDSM.16.MT88.4 R4, [R122+0xc000] ;  /* 0x00c000007a04783b */ /* 0x000e620000004200 */
[----:B------:R-:W-:Y:S02]  /*139b0*/  FADD.FTZ R128, R128, R153 ;  /* 0x0000009980807221 */ /* 0x000fe40000010000 */
[----:B------:R-:W5:Y:S01]  /*139c0*/  MUFU.EX2 R161, R161 ;  /* 0x000000a100a17308 */ /* 0x000f620000000800 */
[----:B------:R-:W-:Y:S01]  /*139d0*/  LDSM.16.MT88.4 R20, [R118+0xc000] ;  /* 0x00c000007614783b */ /* 0x000fe20000004200 */
[----:B------:R-:W-:Y:S01]  /*139e0*/  HMMA.16816.F32.BF16 R112, R16, R12, R112 ;  /* 0x0000000c1070723c */ /* 0x000fe20000041870 */
[----:B------:R-:W-:-:S05]  /*139f0*/  FADD.FTZ R155, R155, R128 ;  /* 0x000000809b9b7221 */ /* 0x000fca0000010000 */
[C---:B------:R-:W-:Y:S01]  /*13a00*/  HMMA.16816.F32.BF16 R108, R16.reuse, R14, R108 ;  /* 0x0000000e106c723c */ /* 0x040fe2000004186c */
[----:B------:R-:W3:Y:S01]  /*13a10*/  LDSM.16.MT88.4 R12, [R122+0xe000] ;  /* 0x00e000007a0c783b */ /* 0x000ee20000004200 */
[----:B------:R-:W5:Y:S04]  /*13a20*/  MUFU.EX2 R159, R159 ;  /* 0x0000009f009f7308 */ /* 0x000f680000000800 */
[C---:B--2---:R-:W-:Y:S04]  /*13a30*/  HMMA.16816.F32.BF16 R104, R16.reuse, R8, R104 ;  /* 0x000000081068723c */ /* 0x044fe80000041868 */
[----:B------:R-:W-:Y:S02]  /*13a40*/  MUFU.EX2 R138, R138 ;  /* 0x0000008a008a7308 */ /* 0x000fe40000000800 */
[C---:B------:R-:W-:Y:S01]  /*13a50*/  HMMA.16816.F32.BF16 R100, R16.reuse, R10, R100 ;  /* 0x0000000a1064723c */ /* 0x040fe20000041864 */
[----:B------:R-:W2:Y:S05]  /*13a60*/  LDSM.16.MT88.4 R8, [R122+0xa400] ;  /* 0x00a400007a08783b */ /* 0x000eaa0000004200 */
[C---:B----4-:R-:W-:Y:S01]  /*13a70*/  HMMA.16816.F32.BF16 R72, R16.reuse, R24, R72 ;  /* 0x000000181048723c */ /* 0x050fe20000041848 */
[----:B------:R-:W-:Y:S05]  /*13a80*/  MUFU.EX2 R149, R149 ;  /* 0x0000009500957308 */ /* 0x000fea0000000800 */
[C---:B------:R-:W-:Y:S01]  /*13a90*/  HMMA.16816.F32.BF16 R68, R16.reuse, R26, R68 ;  /* 0x0000001a1044723c */ /* 0x040fe20000041844 */
[----:B------:R-:W4:Y:S02]  /*13aa0*/  LDSM.16.MT88.4 R24, [R118+0xe400] ;  /* 0x00e400007618783b */ /* 0x000f240000004200 */
[----:B------:R-:W-:Y:S03]  /*13ab0*/  MUFU.EX2 R142, R142 ;  /* 0x0000008e008e7308 */ /* 0x000fe60000000800 */
[C---:B-1----:R-:W-:Y:S05]  /*13ac0*/  HMMA.16816.F32.BF16 R96, R16.reuse, R4, R96 ;  /* 0x000000041060723c */ /* 0x042fea0000041860 */
[----:B------:R-:W-:Y:S01]  /*13ad0*/  MUFU.EX2 R143, R143 ;  /* 0x0000008f008f7308 */ /* 0x000fe20000000800 */
[C---:B------:R-:W-:Y:S01]  /*13ae0*/  HMMA.16816.F32.BF16 R92, R16.reuse, R6, R92 ;  /* 0x00000006105c723c */ /* 0x040fe2000004185c */
[----:B------:R-:W1:Y:S05]  /*13af0*/  LDSM.16.MT88.4 R4, [R118+0xa400] ;  /* 0x00a400007604783b */ /* 0x000e6a0000004200 */
[C---:B---3--:R-:W-:Y:S01]  /*13b00*/  HMMA.16816.F32.BF16 R80, R16.reuse, R12, R80 ;  /* 0x0000000c1050723c */ /* 0x048fe20000041850 */
[----:B------:R-:W3:Y:S05]  /*13b10*/  MUFU.EX2 R144, R144 ;  /* 0x0000009000907308 */ /* 0x000eea0000000800 */
[C---:B------:R-:W-:Y:S01]  /*13b20*/  HMMA.16816.F32.BF16 R76, R16.reuse, R14, R76 ;  /* 0x0000000e104c723c */ /* 0x040fe2000004184c */
[----:B------:R-:W-:Y:S01]  /*13b30*/  F2FP.BF16.F32.PACK_AB R12, R165, R134 ;  /* 0x00000086a50c723e */ /* 0x000fe200000010ff */
[----:B------:R-:W-:Y:S01]  /*13b40*/  FADD.FTZ R134, R134, R155 ;  /* 0x0000009b86867221 */ /* 0x000fe20000010000 */
[----:B------:R-:W-:Y:S01]  /*13b50*/  F2FP.BF16.F32.PACK_AB R13, R169, R130 ;  /* 0x00000082a90d723e */ /* 0x000fe200000010ff */
[----:B------:R-:W-:Y:S02]  /*13b60*/  MUFU.EX2 R137, R137 ;  /* 0x0000008900897308 */ /* 0x000fe40000000800 */
[----:B------:R-:W-:Y:S01]  /*13b70*/  HMMA.16816.F32.BF16 R88, R16, R20, R88 ;  /* 0x000000141058723c */ /* 0x000fe20000041858 */
[----:B-----5:R-:W-:Y:S01]  /*13b80*/  F2FP.BF16.F32.PACK_AB R14, R161, R136 ;  /* 0x00000088a10e723e */ /* 0x020fe200000010ff */
[----:B------:R-:W-:Y:S01]  /*13b90*/  FADD.FTZ R165, R165, R134 ;  /* 0x00000086a5a57221 */ /* 0x000fe20000010000 */
[----:B------:R-:W-:-:S03]  /*13ba0*/  F2FP.BF16.F32.PACK_AB R15, R159, R132 ;  /* 0x000000849f0f723e */ /* 0x000fc600000010ff */
[----:B------:R-:W-:Y:S01]  /*13bb0*/  HMMA.16816.F32.BF16 R84, R16, R22, R84 ;  /* 0x000000161054723c */ /* 0x000fe20000041854 */
[----:B------:R-:W5:Y:S01]  /*13bc0*/  LDSM.16.MT88.4 R20, [R122+0xc400] ;  /* 0x00c400007a14783b */ /* 0x000f620000004200 */
[----:B------:R-:W3:Y:S01]  /*13bd0*/  MUFU.EX2 R146, R146 ;  /* 0x0000009200927308 */ /* 0x000ee20000000800 */
[----:B------:R-:W-:Y:S02]  /*13be0*/  FADD.FTZ R136, R136, R165 ;  /* 0x000000a588887221 */ /* 0x000fe40000010000 */
[----:B------:R-:W3:Y:S01]  /*13bf0*/  LDSM.16.MT88.4 R16, [R118+0xc400] ;  /* 0x00c400007610783b */ /* 0x000ee20000004200 */
[----:B--2---:R-:W-:Y:S01]  /*13c00*/  HMMA.16816.F32.BF16 R112, R12, R8, R112 ;  /* 0x000000080c70723c */ /* 0x004fe20000041870 */
[----:B------:R-:W-:-:S03]  /*13c10*/  FADD.FTZ R136, R161, R136 ;  /* 0x00000088a1887221 */ /* 0x000fc60000010000 */
[----:B------:R-:W2:Y:S02]  /*13c20*/  MUFU.EX2 R133, R133 ;  /* 0x0000008500857308 */ /* 0x000ea40000000800 */
        /* <DEDUP_REMOVED lines=11> */
[C---:B-----5:R-:W-:Y:S01]  /*13ce0*/  HMMA.16816.F32.BF16 R96, R12.reuse, R20, R96 ;  /* 0x000000140c60723c */ /* 0x060fe20000041860 */
[----:B------:R-:W-:Y:S05]  /*13cf0*/  MUFU.EX2 R65, R65 ;  /* 0x0000004100417308 */ /* 0x000fea0000000800 */
[C---:B------:R-:W-:Y:S01]  /*13d00*/  HMMA.16816.F32.BF16 R92, R12.reuse, R22, R92 ;  /* 0x000000160c5c723c */ /* 0x040fe2000004185c */
[----:B------:R-:W-:Y:S02]  /*13d10*/  LDSM.16.MT88.4 R20, [R118+0xa800] ;  /* 0x00a800007614783b */ /* 0x000fe40000004200 */
[----:B------:R-:W5:Y:S03]  /*13d20*/  MUFU.EX2 R150, R150 ;  /* 0x0000009600967308 */ /* 0x000f660000000800 */
[C---:B---3--:R-:W-:Y:S05]  /*13d30*/  HMMA.16816.F32.BF16 R88, R12.reuse, R16, R88 ;  /* 0x000000100c58723c */ /* 0x048fea0000041858 */
[----:B------:R-:W-:Y:S01]  /*13d40*/  MUFU.EX2 R61, R61 ;  /* 0x0000003d003d7308 */ /* 0x000fe20000000800 */
[C---:B------:R-:W-:Y:S01]  /*13d50*/  HMMA.16816.F32.BF16 R84, R12.reuse, R18, R84 ;  /* 0x000000120c54723c */ /* 0x040fe20000041854 */
[----:B------:R-:W3:Y:S05]  /*13d60*/  LDSM.16.MT88.4 R16, [R122+0xc800] ;  /* 0x00c800007a10783b */ /* 0x000eea0000004200 */
[C---:B--2---:R-:W-:Y:S01]  /*13d70*/  HMMA.16816.F32.BF16 R80, R12.reuse, R8, R80 ;  /* 0x000000080c50723c */ /* 0x044fe20000041850 */
[----:B------:R-:W2:Y:S05]  /*13d80*/  MUFU.EX2 R214, R214 ;  /* 0x000000d600d67308 */ /* 0x000eaa0000000800 */
[----:B------:R-:W-:Y:S01]  /*13d90*/  HMMA.16816.F32.BF16 R76, R12, R10, R76 ;  /* 0x0000000a0c4c723c */ /* 0x000fe2000004184c */
[----:B------:R-:W5:Y:S01]  /*13da0*/  LDSM.16.MT88.4 R12, [R118+0xc800] ;  /* 0x00c80000760c783b */ /* 0x000f620000004200 */
[----:B------:R-:W-:Y:S01]  /*13db0*/  F2FP.BF16.F32.PACK_AB R8, R144, R143 ;  /* 0x0000008f9008723e */ /* 0x000fe200000010ff */
[----:B------:R-:W2:Y:S01]  /*13dc0*/  MUFU.EX2 R216, R216 ;  /* 0x000000d800d87308 */ /* 0x000ea20000000800 */
[----:B------:R-:W-:Y:S01]  /*13dd0*/  F2FP.BF16.F32.PACK_AB R9, R149, R138 ;  /* 0x0000008a9509723e */ /* 0x000fe200000010ff */
[----:B------:R-:W-:-:S02]  /*13de0*/  FADD.FTZ R143, R143, R136 ;  /* 0x000000888f8f7221 */ /* 0x000fc40000010000 */
[----:B------:R-:W-:Y:S02]  /*13df0*/  F2FP.BF16.F32.PACK_AB R10, R146, R137 ;  /* 0x00000089920a723e */ /* 0x000fe400000010ff */
[----:B------:R-:W-:Y:S01]  /*13e00*/  F2FP.BF16.F32.PACK_AB R11, R133, R142 ;  /* 0x0000008e850b723e */ /* 0x000fe200000010ff */
[----:B------:R-:W-:-:S04]  /*13e10*/  FADD.FTZ R144, R144, R143 ;  /* 0x0000008f90907221 */ /* 0x000fc80000010000 */
[----:B------:R-:W-:Y:S02]  /*13e20*/  FADD.FTZ R137, R137, R144 ;  /* 0x0000009089897221 */ /* 0x000fe40000010000 */
[----:B----4-:R-:W-:Y:S02]  /*13e30*/  HMMA.16816.F32.BF16 R72, R8, R24, R72 ;  /* 0x000000180848723c */ /* 0x010fe40000041848 */
[----:B------:R-:W-:-:S04]  /*13e40*/  FADD.FTZ R146, R146, R137 ;  /* 0x0000008992927221 */ /* 0x000fc80000010000 */
[----:B-1----:R-:W-:Y:S01]  /*13e50*/  HMMA.16816.F32.BF16 R112, R8, R4, R112 ;  /* 0x000000040870723c */ /* 0x002fe20000041870 */
[----:B------:R-:W-:-:S04]  /*13e60*/  FADD.FTZ R25, R44, R45 ;  /* 0x0000002d2c197221 */ /* 0x000fc80000010000 */
[----:B------:R-:W-:Y:S01]  /*13e70*/  FADD.FTZ R42, R42, R25 ;  /* 0x000000192a2a7221 */ /* 0x000fe20000010000 */
[----:B------:R-:W-:Y:S01]  /*13e80*/  HMMA.16816.F32.BF16 R108, R8, R6, R108 ;  /* 0x00000006086c723c */ /* 0x000fe2000004186c */
[----:B------:R-:W1:Y:S02]  /*13e90*/  LDSM.16.MT88.4 R4, [R122+0xe800] ;  /* 0x00e800007a04783b */ /* 0x000e640000004200 */
        /* <DEDUP_REMOVED lines=14> */
[----:B------:R-:W-:-:S04]  /*13f80*/  FADD.FTZ R28, R28, R29 ;  /* 0x0000001d1c1c7221 */ /* 0x000fc80000010000 */
[----:B------:R-:W-:Y:S01]  /*13f90*/  FADD.FTZ R131, R131, R28 ;  /* 0x0000001c83837221 */ /* 0x000fe20000010000 */
[----:B------:R-:W-:Y:S01]  /*13fa0*/  HMMA.16816.F32.BF16 R100, R8, R22, R100 ;  /* 0x000000160864723c */ /* 0x000fe20000041864 */
[----:B------:R-:W5:Y:S02]  /*13fb0*/  LDSM.16.MT88.4 R20, [R122+0xac00] ;  /* 0x00ac00007a14783b */ /* 0x000f640000004200 */
[----:B------:R-:W-:-:S03]  /*13fc0*/  FADD.FTZ R66, R66, R131 ;  /* 0x0000008342427221 */ /* 0x000fc60000010000 */
[----:B-1----:R-:W-:Y:S01]  /*13fd0*/  HMMA.16816.F32.BF16 R80, R8, R4, R80 ;  /* 0x000000040850723c */ /* 0x002fe20000041850 */
[----:B------:R-:W-:-:S04]  /*13fe0*/  FADD.FTZ R145, R145, R66 ;  /* 0x0000004291917221 */ /* 0x000fc80000010000 */
[----:B------:R-:W-:Y:S01]  /*13ff0*/  FADD.FTZ R124, R124, R145 ;  /* 0x000000917c7c7221 */ /* 0x000fe20000010000 */
[C---:B------:R-:W-:Y:S01]  /*14000*/  HMMA.16816.F32.BF16 R76, R8.reuse, R6, R76 ;  /* 0x00000006084c723c */ /* 0x040fe2000004184c */
[----:B------:R-:W-:Y:S01]  /*14010*/  F2FP.BF16.F32.PACK_AB R4, R150, R65 ;  /* 0x000000419604723e */ /* 0x000fe200000010ff */
[----:B------:R-:W-:Y:S01]  /*14020*/  FADD.FTZ R65, R65, R146 ;  /* 0x0000009241417221 */ /* 0x000fe20000010000 */
[----:B------:R-:W-:Y:S01]  /*14030*/  F2FP.BF16.F32.PACK_AB R5, R148, R125 ;  /* 0x0000007d9405723e */ /* 0x000fe200000010ff */
[----:B------:R-:W-:Y:S02]  /*14040*/  FADD.FTZ R157, R157, R124 ;  /* 0x0000007c9d9d7221 */ /* 0x000fe40000010000 */
[----:B------:R-:W-:Y:S01]  /*14050*/  HMMA.16816.F32.BF16 R68, R8, R26, R68 ;  /* 0x0000001a0844723c */ /* 0x000fe20000041844 */
[----:B--2---:R-:W-:Y:S01]  /*14060*/  F2FP.BF16.F32.PACK_AB R6, R214, R61 ;  /* 0x0000003dd606723e */ /* 0x004fe200000010ff */
[----:B------:R-:W-:Y:S01]  /*14070*/  FADD.FTZ R130, R130, R157 ;  /* 0x0000009d82827221 */ /* 0x000fe20000010000 */
[----:B------:R-:W-:Y:S01]  /*14080*/  F2FP.BF16.F32.PACK_AB R7, R216, R67 ;  /* 0x00000043d807723e */ /* 0x000fe200000010ff */
[----:B------:R-:W1:Y:S01]  /*14090*/  LDSM.16.MT88.4 R8, [R118+0xcc00] ;  /* 0x00cc00007608783b */ /* 0x000e620000004200 */
[----:B------:R-:W-:Y:S01]  /*140a0*/  FADD.FTZ R150, R150, R65 ;  /* 0x0000004196967221 */ /* 0x000fe20000010000 */
[----:B------:R-:W-:-:S03]  /*140b0*/  FADD.FTZ R169, R169, R130 ;  /* 0x00000082a9a97221 */ /* 0x000fc60000010000 */
[----:B------:R-:W-:Y:S01]  /*140c0*/  FADD.FTZ R61, R61, R150 ;  /* 0x000000963d3d7221 */ /* 0x000fe20000010000 */
[C---:B---3--:R-:W-:Y:S01]  /*140d0*/  HMMA.16816.F32.BF16 R104, R4.reuse, R16, R104 ;  /* 0x000000100468723c */ /* 0x048fe20000041868 */
[----:B------:R-:W-:Y:S02]  /*140e0*/  FADD.FTZ R132, R132, R169 ;  /* 0x000000a984847221 */ /* 0x000fe40000010000 */
[----:B------:R-:W-:Y:S02]  /*140f0*/  FADD.FTZ R214, R214, R61 ;  /* 0x0000003dd6d67221 */ /* 0x000fe40000010000 */
[----:B------:R-:W-:Y:S01]  /*14100*/  FADD.FTZ R159, R159, R132 ;  /* 0x000000849f9f7221 */ /* 0x000fe20000010000 */
[----:B------:R-:W-:Y:S01]  /*14110*/  HMMA.16816.F32.BF16 R100, R4, R18, R100 ;  /* 0x000000120464723c */ /* 0x000fe20000041864 */
[----:B------:R-:W2:Y:S02]  /*14120*/  LDSM.16.MT88.4 R16, [R122+0xec00] ;  /* 0x00ec00007a10783b */ /* 0x000ea40000004200 */
[----:B------:R-:W-:-:S03]  /*14130*/  FADD.FTZ R138, R138, R159 ;  /* 0x0000009f8a8a7221 */ /* 0x000fc60000010000 */
[----:B----4-:R-:W-:Y:S01]  /*14140*/  HMMA.16816.F32.BF16 R96, R4, R12, R96 ;  /* 0x0000000c0460723c */ /* 0x010fe20000041860 */
        /* <DEDUP_REMOVED lines=8> */
[----:B------:R-:W-:Y:S03]  /*141d0*/  HMMA.16816.F32.BF16 R108, R4, R22, R108 ;  /* 0x00000016046c723c */ /* 0x000fe6000004186c */
[----:B------:R-:W-:-:S03]  /*141e0*/  FADD.FTZ R67, R67, R148 ;  /* 0x0000009443437221 */ /* 0x000fc60000010000 */
[----:B-1----:R-:W-:Y:S01]  /*141f0*/  HMMA.16816.F32.BF16 R88, R4, R8, R88 ;  /* 0x000000080458723c */ /* 0x002fe20000041858 */
[----:B------:R-:W-:-:S05]  /*14200*/  FADD.FTZ R216, R216, R67 ;  /* 0x00000043d8d87221 */ /* 0x000fca0000010000 */
[C---:B------:R-:W-:Y:S06]  /*14210*/  HMMA.16816.F32.BF16 R84, R4.reuse, R10, R84 ;  /* 0x0000000a0454723c */ /* 0x040fec0000041854 */
[C---:B--2---:R-:W-:Y:S06]  /*14220*/  HMMA.16816.F32.BF16 R80, R4.reuse, R16, R80 ;  /* 0x000000100450723c */ /* 0x044fec0000041850 */
[C---:B------:R-:W-:Y:S06]  /*14230*/  HMMA.16816.F32.BF16 R76, R4.reuse, R18, R76 ;  /* 0x00000012044c723c */ /* 0x040fec000004184c */
[C---:B---3--:R-:W-:Y:S06]  /*14240*/  HMMA.16816.F32.BF16 R72, R4.reuse, R12, R72 ;  /* 0x0000000c0448723c */ /* 0x048fec0000041848 */
        /* <DEDUP_REMOVED lines=18> */
[----:B------:R-:W-:-:S02]  /*14370*/  ISETP.GE.AND P0, PT, R4, RZ, PT ;  /* 0x000000ff0400720c */ /* 0x000fc40003f06270 */
[----:B------:R-:W-:Y:S01]  /*14380*/  LOP3.LUT R4, RZ, R11, RZ, 0x33, !PT ;  /* 0x0000000bff047212 */ /* 0x000fe200078e33ff */
        /* <DEDUP_REMOVED lines=9> */
[----:B------:R-:W-:Y:S02]  /*14420*/  ISETP.GE.AND P2, PT, R12, RZ, PT ;  /* 0x000000ff0c00720c */ /* 0x000fe40003f46270 */
[----:B------:R-:W2:Y:S01]  /*14430*/  LD.E.64 R12, desc[UR4][R116.64+0x28] ;  /* 0x00002804740c7980 */ /* 0x000ea2000c101b00 */
        /* <DEDUP_REMOVED lines=21> */
[----:B------:R-:W-:Y:S01]  /*14590*/  IMAD.WIDE R16, R6, 0x4, R206 ;  /* 0x0000000406107825 */ /* 0x000fe200078e02ce */
        /* <DEDUP_REMOVED lines=17> */
.L_x_1808:
[----:B------:R-:W2:Y:S02]  /*146b0*/  LD.E R5, desc[UR4][R116.64+0x40] ;  /* 0x0000400474057980 */ /* 0x000ea4000c101900 */
[----:B--2---:R-:W-:-:S04]  /*146c0*/  LEA R5, -R5, RZ, 0x7 ;  /* 0x000000ff05057211 */ /* 0x004fc800078e39ff */
[----:B------:R-:W-:Y:S02]  /*146d0*/  SHF.R.S32.HI R4, RZ, 0x1f, R5 ;  /* 0x0000001fff047819 */ /* 0x000fe40000011405 */
.L_x_1809:
[----:B------:R-:W-:Y:S05]  /*146e0*/  BSYNC B0 ;  /* 0x0000000000007941 */ /* 0x000fea0003800000 */
.L_x_1807:
        /* <DEDUP_REMOVED lines=31> */
[----:B------:R-:W-:Y:S01]  /*148e0*/  @P4 IMAD.MOV.U32 R5, RZ, RZ, R173 ;  /* 0x000000ffff054224 */ /* 0x000fe200078e00ad */
[CC--:B------:R-:W-:Y:S02]  /*148f0*/  @P4 LEA R20, P1, R6.reuse, R140.reuse, 0x1 ;  /* 0x0000008c06144211 */ /* 0x0c0fe400078208ff */
[----:B------:R-:W-:-:S02]  /*14900*/  @P2 LEA R24, P0, R6, R140, 0x1 ;  /* 0x0000008c06182211 */ /* 0x000fc400078008ff */
[CCC-:B------:R-:W-:Y:S02]  /*14910*/  @P6 LEA.HI.X R23, R6.reuse, R141.reuse, R4.reuse, 0x1, P5 ;  /* 0x0000008d06176211 */ /* 0x1c0fe400028f0c04 */
[CCC-:B------:R-:W-:Y:S02]  /*14920*/  @P4 LEA.HI.X R21, R6.reuse, R141.reuse, R4.reuse, 0x1, P1 ;  /* 0x0000008d06154211 */ /* 0x1c0fe400008f0c04 */
[----:B------:R-:W-:Y:S01]  /*14930*/  @P2 LEA.HI.X R25, R6, R141, R4, 0x1, P0 ;  /* 0x0000008d06192211 */ /* 0x000fe200000f0c04 */
        /* <DEDUP_REMOVED lines=58> */
[----:B------:R-:W4:Y:S01]  /*14ce0*/  LD.E R121, desc[UR4][R116.64+0x18c] ;  /* 0x00018c0474797980 */ /* 0x000f22000c101900 */
[----:B------:R-:W-:Y:S03]  /*14cf0*/  BSSY B1, `(.L_x_1810) ;  /* 0x0000266000017945 */ /* 0x000fe60003800000 */
[----:B------:R-:W-:Y:S04]  /*14d00*/  LDSM.16.M88.4 R52, [R193] ;  /* 0x00000000c134783b */ /* 0x000fe80000000200 */
[----:B-1----:R-:W1:Y:S04]  /*14d10*/  LDSM.16.M88.4 R8, [R192+0x3000] ;  /* 0x00300000c008783b */ /* 0x002e680000000200 */
[----:B------:R-:W5:Y:S04]  /*14d20*/  LDSM.16.M88.4 R40, [R192+0x3400] ;  /* 0x00340000c028783b */ /* 0x000f680000000200 */
[----:B--2---:R-:W-:Y:S04]  /*14d30*/  LDSM.16.M88.4 R16, [R123] ;  /* 0x000000007b10783b */ /* 0x004fe80000000200 */
[----:B------:R-:W2:Y:S04]  /*14d40*/  LDSM.16.M88.4 R148, [R120+0x3000] ;  /* 0x003000007894783b */ /* 0x000ea80000000200 */
[----:B------:R-:W2:Y:S04]  /*14d50*/  LDSM.16.M88.4 R132, [R192+0x4000] ;  /* 0x00400000c084783b */ /* 0x000ea80000000200 */
[----:B------:R-:W2:Y:S04]  /*14d60*/  LDSM.16.M88.4 R32, [R192+0x3800] ;  /* 0x00380000c020783b */ /* 0x000ea80000000200 */
[----:B------:R-:W2:Y:S04]  /*14d70*/  LDSM.16.M88.4 R140, [R192+0x3c00] ;  /* 0x003c0000c08c783b */ /* 0x000ea80000000200 */
[----:B------:R-:W2:Y:S04]  /*14d80*/  LDSM.16.M88.4 R48, [R120+0x3400] ;  /* 0x003400007830783b */ /* 0x000ea80000000200 */
[----:B------:R-:W2:Y:S04]  /*14d90*/  LDSM.16.M88.4 R124, [R192+0x4400] ;  /* 0x00440000c07c783b */ /* 0x000ea80000000200 */
[----:B------:R-:W2:Y:S04]  /*14da0*/  LDSM.16.M88.4 R60, [R192+0x4800] ;  /* 0x00480000c03c783b */ /* 0x000ea80000000200 */
[----:B------:R-:W2:Y:S01]  /*14db0*/  LDSM.16.M88.4 R152, [R192+0x4c00] ;  /* 0x004c0000c098783b */ /* 0x000ea20000000200 */
[C---:B-1----:R-:W-:Y:S03]  /*14dc0*/  HMMA.16816.F32.BF16 R4, R52.reuse, R8, RZ ;  /* 0x000000083404723c */ /* 0x042fe600000418ff */
[----:B------:R-:W-:Y:S03]  /*14dd0*/  LDSM.16.M88.4 R160, [R193+0x1000] ;  /* 0x00100000c1a0783b */ /* 0x000fe60000000200 */
[C---:B------:R-:W-:Y:S01]  /*14de0*/  HMMA.16816.F32.BF16 R8, R52.reuse, R10, RZ ;  /* 0x0000000a3408723c */ /* 0x040fe200000418ff */
[----:B------:R-:W1:Y:S04]  /*14df0*/  LDSM.16.M88.4 R164, [R192+0x5000] ;  /* 0x00500000c0a4783b */ /* 0x000e680000000200 */
[----:B---3--:R-:W3:Y:S01]  /*14e00*/  LDSM.16.M88.4 R24, [R120+0x4000] ;  /* 0x004000007818783b */ /* 0x008ee20000000200 */
[C---:B-----5:R-:W-:Y:S03]  /*14e10*/  HMMA.16816.F32.BF16 R20, R52.reuse, R40, RZ ;  /* 0x000000283414723c */ /* 0x060fe600000418ff */
[----:B------:R-:W5:Y:S03]  /*14e20*/  LDSM.16.M88.4 R44, [R120+0x3800] ;  /* 0x00380000782c783b */ /* 0x000f660000000200 */
[----:B------:R-:W-:Y:S01]  /*14e30*/  HMMA.16816.F32.BF16 R40, R52, R42, RZ ;  /* 0x0000002a3428723c */ /* 0x000fe200000418ff */
[----:B------:R-:W5:Y:S04]  /*14e40*/  LDSM.16.M88.4 R28, [R120+0x3c00] ;  /* 0x003c0000781c783b */ /* 0x000f680000000200 */
[----:B------:R-:W-:Y:S01]  /*14e50*/  LDSM.16.M88.4 R12, [R120+0x4400] ;  /* 0x00440000780c783b */ /* 0x000fe20000000200 */
[----:B--2---:R-:W-:Y:S03]  /*14e60*/  HMMA.16816.F32.BF16 R4, R16, R148, R4 ;  /* 0x000000941004723c */ /* 0x004fe60000041804 */
[----:B------:R-:W-:Y:S03]  /*14e70*/  LDSM.16.M88.4 R156, [R120+0x4800] ;  /* 0x00480000789c783b */ /* 0x000fe60000000200 */
[C---:B------:R-:W-:Y:S01]  /*14e80*/  HMMA.16816.F32.BF16 R136, R52.reuse, R132, RZ ;  /* 0x000000843488723c */ /* 0x040fe200000418ff */
[----:B------:R-:W-:Y:S04]  /*14e90*/  LDSM.16.M88.4 R168, [R120+0x5400] ;  /* 0x0054000078a8783b */ /* 0x000fe80000000200 */
[----:B------:R-:W0:Y:S01]  /*14ea0*/  LDGDEPBAR ;  /* 0x00000000000079af */ /* 0x000e220000000000 */
[C---:B------:R-:W-:Y:S06]  /*14eb0*/  HMMA.16816.F32.BF16 R132, R52.reuse, R134, RZ ;  /* 0x000000863484723c */ /* 0x040fec00000418ff */
[C---:B------:R-:W-:Y:S06]  /*14ec0*/  HMMA.16816.F32.BF16 R36, R52.reuse, R32, RZ ;  /* 0x000000203424723c */ /* 0x040fec00000418ff */
[----:B------:R-:W-:Y:S06]  /*14ed0*/  HMMA.16816.F32.BF16 R144, R52, R140, RZ ;  /* 0x0000008c3490723c */ /* 0x000fec00000418ff */
[----:B------:R-:W-:Y:S01]  /*14ee0*/  HMMA.16816.F32.BF16 R8, R16, R150, R8 ;  /* 0x000000961008723c */ /* 0x000fe20000041808 */
[----:B------:R-:W-:Y:S05]  /*14ef0*/  LDSM.16.M88.4 R148, [R120+0x5000] ;  /* 0x005000007894783b */ /* 0x000fea0000000200 */
[C---:B------:R-:W-:Y:S06]  /*14f00*/  HMMA.16816.F32.BF16 R32, R52.reuse, R34, RZ ;  /* 0x000000223420723c */ /* 0x040fec00000418ff */
[----:B------:R-:W-:Y:S06]  /*14f10*/  HMMA.16816.F32.BF16 R140, R52, R142, RZ ;  /* 0x0000008e348c723c */ /* 0x000fec00000418ff */
[C---:B------:R-:W-:Y:S06]  /*14f20*/  HMMA.16816.F32.BF16 R20, R16.reuse, R48, R20 ;  /* 0x000000301014723c */ /* 0x040fec0000041814 */
[----:B------:R-:W-:Y:S01]  /*14f30*/  HMMA.16816.F32.BF16 R40, R16, R50, R40 ;  /* 0x000000321028723c */ /* 0x000fe20000041828 */
[----:B------:R-:W2:Y:S05]  /*14f40*/  LDSM.16.M88.4 R48, [R123+0x1000] ;  /* 0x001000007b30783b */ /* 0x000eaa0000000200 */
[C---:B------:R-:W-:Y:S06]  /*14f50*/  HMMA.16816.F32.BF16 R128, R52.reuse, R124, RZ ;  /* 0x0000007c3480723c */ /* 0x040fec00000418ff */
[C---:B------:R-:W-:Y:S06]  /*14f60*/  HMMA.16816.F32.BF16 R64, R52.reuse, R60, RZ ;  /* 0x0000003c3440723c */ /* 0x040fec00000418ff */
[C---:B------:R-:W-:Y:S06]  /*14f70*/  HMMA.16816.F32.BF16 R124, R52.reuse, R126, RZ ;  /* 0x0000007e347c723c */ /* 0x040fec00000418ff */
[C---:B------:R-:W-:Y:S06]  /*14f80*/  HMMA.16816.F32.BF16 R60, R52.reuse, R62, RZ ;  /* 0x0000003e343c723c */ /* 0x040fec00000418ff */
[C---:B------:R-:W-:Y:S06]  /*14f90*/  HMMA.16816.F32.BF16 R56, R52.reuse, R152, RZ ;  /* 0x000000983438723c */ /* 0x040fec00000418ff */
[----:B------:R-:W-:Y:S01]  /*14fa0*/  HMMA.16816.F32.BF16 R52, R52, R154, RZ ;  /* 0x0000009a3434723c */ /* 0x000fe200000418ff */
[----:B------:R-:W2:Y:S05]  /*14fb0*/  LDSM.16.M88.4 R152, [R120+0x4c00] ;  /* 0x004c00007898783b */ /* 0x000eaa0000000200 */
[----:B-1----:R-:W-:Y:S06]  /*14fc0*/  HMMA.16816.F32.BF16 R4, R160, R164, R4 ;  /* 0x000000a4a004723c */ /* 0x002fec0000041804 */
[C---:B---3--:R-:W-:Y:S06]  /*14fd0*/  HMMA.16816.F32.BF16 R136, R16.reuse, R24, R136 ;  /* 0x000000181088723c */ /* 0x048fec0000041888 */
[----:B------:R-:W-:Y:S01]  /*14fe0*/  HMMA.16816.F32.BF16 R132, R16, R26, R132 ;  /* 0x0000001a1084723c */ /* 0x000fe20000041884 */
[----:B------:R-:W1:Y:S05]  /*14ff0*/  LDSM.16.M88.4 R24, [R192+0x5400] ;  /* 0x00540000c018783b */ /* 0x000e6a0000000200 */
[----:B------:R-:W-:Y:S01]  /*15000*/  HMMA.16816.F32.BF16 R8, R160, R166, R8 ;  /* 0x000000a6a008723c */ /* 0x000fe20000041808 */
[----:B------:R-:W-:Y:S05]  /*15010*/  LDSM.16.M88.4 R164, [R120+0x7000] ;  /* 0x0070000078a4783b */ /* 0x000fea0000000200 */
[C---:B-----5:R-:W-:Y:S06]  /*15020*/  HMMA.16816.F32.BF16 R36, R16.reuse, R44, R36 ;  /* 0x0000002c1024723c */ /* 0x060fec0000041824 */
[C---:B------:R-:W-:Y:S01]  /*15030*/  HMMA.16816.F32.BF16 R32, R16.reuse, R46, R32 ;  /* 0x0000002e1020723c */ /* 0x040fe20000041820 */
[----:B------:R-:W-:Y:S05]  /*15040*/  LDSM.16.M88.4 R44, [R192+0x7000] ;  /* 0x00700000c02c783b */ /* 0x000fea0000000200 */
[C---:B------:R-:W-:Y:S06]  /*15050*/  HMMA.16816.F32.BF16 R144, R16.reuse, R28, R144 ;  /* 0x0000001c1090723c */ /* 0x040fec0000041890 */
[----:B------:R-:W-:Y:S01]  /*15060*/  HMMA.16816.F32.BF16 R140, R16, R30, R140 ;  /* 0x0000001e108c723c */ /* 0x000fe2000004188c */
[----:B------:R-:W3:Y:S05]  /*15070*/  LDSM.16.M88.4 R28, [R193+0x2000] ;  /* 0x00200000c11c783b */ /* 0x000eea0000000200 */
[----:B--2---:R-:W-:Y:S06]  /*15080*/  HMMA.16816.F32.BF16 R4, R48, R148, R4 ;  /* 0x000000943004723c */ /* 0x004fec0000041804 */
[C---:B------:R-:W-:Y:S06]  /*15090*/  HMMA.16816.F32.BF16 R128, R16.reuse, R12, R128 ;  /* 0x0000000c1080723c */ /* 0x040fec0000041880 */
[----:B------:R-:W-:Y:S01]  /*150a0*/  HMMA.16816.F32.BF16 R124, R16, R14, R124 ;  /* 0x0000000e107c723c */ /* 0x000fe2000004187c */
[----:B------:R-:W2:Y:S05]  /*150b0*/  LDSM.16.M88.4 R12, [R192+0x5800] ;  /* 0x00580000c00c783b */ /* 0x000eaa0000000200 */
[----:B------:R-:W-:Y:S01]  /*150c0*/  HMMA.16816.F32.BF16 R8, R48, R150, R8 ;  /* 0x000000963008723c */ /* 0x000fe20000041808 */
[----:B------:R-:W-:Y:S05]  /*150d0*/  LDSM.16.M88.4 R148, [R192+0x6400] ;  /* 0x00640000c094783b */ /* 0x000fea0000000200 */
[C---:B------:R-:W-:Y:S06]  /*150e0*/  HMMA.16816.F32.BF16 R64, R16.reuse, R156, R64 ;  /* 0x0000009c1040723c */ /* 0x040fec0000041840 */
[C---:B------:R-:W-:Y:S01]  /*150f0*/  HMMA.16816.F32.BF16 R60, R16.reuse, R158, R60 ;  /* 0x0000009e103c723c */ /* 0x040fe2000004183c */
[----:B------:R-:W-:Y:S05]  /*15100*/  LDSM.16.M88.4 R156, [R192+0x5c00] ;  /* 0x005c0000c09c783b */ /* 0x000fea0000000200 */
[C---:B------:R-:W-:Y:S06]  /*15110*/  HMMA.16816.F32.BF16 R56, R16.reuse, R152, R56 ;  /* 0x000000981038723c */ /* 0x040fec0000041838 */
[----:B------:R-:W-:Y:S01]  /*15120*/  HMMA.16816.F32.BF16 R52, R16, R154, R52 ;  /* 0x0000009a1034723c */ /* 0x000fe20000041834 */
[----:B------:R-:W5:Y:S04]  /*15130*/  LDSM.16.M88.4 R16, [R123+0x2000] ;  /* 0x002000007b10783b */ /* 0x000f680000000200 */
[----:B------:R-:W-:Y:S01]  /*15140*/  LDSM.16.M88.4 R152, [R192+0x6000] ;  /* 0x00600000c098783b */ /* 0x000fe20000000200 */
[----:B-1----:R-:W-:Y:S06]  /*15150*/  HMMA.16816.F32.BF16 R20, R160, R24, R20 ;  /* 0x00000018a014723c */ /* 0x002fec0000041814 */
[----:B---3--:R-:W-:Y:S06]  /*15160*/  HMMA.16816.F32.BF16 R4, R28, R44, R4 ;  /* 0x0000002c1c04723c */ /* 0x008fec0000041804 */
[----:B------:R-:W-:Y:S01]  /*15170*/  HMMA.16816.F32.BF16 R40, R160, R26, R40 ;  /* 0x0000001aa028723c */ /* 0x000fe20000041828 */
[----:B------:R-:W1:Y:S05]  /*15180*/  LDSM.16.M88.4 R24, [R192+0x7400] ;  /* 0x00740000c018783b */ /* 0x000e6a0000000200 */
[----:B------:R-:W-:Y:S01]  /*15190*/  HMMA.16816.F32.BF16 R8, R28, R46, R8 ;  /* 0x0000002e1c08723c */ /* 0x000fe20000041808 */
[----:B------:R-:W3:Y:S05]  /*151a0*/  LDSM.16.M88.4 R44, [R120+0x5800] ;  /* 0x00580000782c783b */ /* 0x000eea0000000200 */
[----:B------:R-:W-:Y:S06]  /*151b0*/  HMMA.16816.F32.BF16 R20, R48, R168, R20 ;  /* 0x000000a83014723c */ /* 0x000fec0000041814 */
[----:B--2---:R-:W-:Y:S06]  /*151c0*/  HMMA.16816.F32.BF16 R36, R160, R12, R36 ;  /* 0x0000000ca024723c */ /* 0x004fec0000041824 */
[----:B-----5:R-:W-:Y:S06]  /*151d0*/  HMMA.16816.F32.BF16 R4, R16, R164, R4 ;  /* 0x000000a41004723c */ /* 0x020fec0000041804 */
[----:B------:R-:W-:Y:S01]  /*151e0*/  HMMA.16816.F32.BF16 R32, R160, R14, R32 ;  /* 0x0000000ea020723c */ /* 0x000fe20000041820 */
[----:B------:R-:W2:Y:S05]  /*151f0*/  LDSM.16.M88.4 R12, [R120+0x7400] ;  /* 0x00740000780c783b */ /* 0x000eaa0000000200 */
[----:B------:R-:W-:Y:S06]  /*15200*/  HMMA.16816.F32.BF16 R8, R16, R166, R8 ;  /* 0x000000a61008723c */ /* 0x000fec0000041808 */
[----:B-1----:R-:W-:Y:S06]  /*15210*/  HMMA.16816.F32.BF16 R20, R28, R24, R20 ;  /* 0x000000181c14723c */ /* 0x002fec0000041814 */
[----:B------:R-:W-:Y:S01]  /*15220*/  HMMA.16816.F32.BF16 R128, R160, R148, R128 ;  /* 0x00000094a080723c */ /* 0x000fe20000041880 */
[----:B----4-:R-:W-:-:S05]  /*15230*/  FMUL.FTZ R164, R4, R121 ;  /* 0x0000007904a47220 */ /* 0x010fca0000410000 */
[----:B---3--:R-:W-:Y:S01]  /*15240*/  HMMA.16816.F32.BF16 R36, R48, R44, R36 ;  /* 0x0000002c3024723c */ /* 0x008fe20000041824 */
[-C--:B------:R-:W-:Y:S01]  /*15250*/  FMUL.FTZ R148, R5, R121.reuse ;  /* 0x0000007905947220 */ /* 0x080fe20000410000 */
[----:B------:R-:W-:Y:S04]  /*15260*/  MUFU.TANH R164, R164 ;  /* 0x000000a400a47308 */ /* 0x000fe80000002400 */
[C---:B------:R-:W-:Y:S01]  /*15270*/  HMMA.16816.F32.BF16 R136, R160.reuse, R152, R136 ;  /* 0x00000098a088723c */ /* 0x040fe20000041888 */
[-C--:B------:R-:W-:Y:S01]  /*15280*/  FMUL.FTZ R44, R6, R121.reuse ;  /* 0x00000079062c7220 */ /* 0x080fe20000410000 */
[-C--:B------:R-:W-:Y:S01]  /*15290*/  FMUL.FTZ R45, R7, R121.reuse ;  /* 0x00000079072d7220 */ /* 0x080fe20000410000 */
[-C--:B------:R-:W-:Y:S01]  /*152a0*/  FMUL.FTZ R8, R8, R121.reuse ;  /* 0x0000007908087220 */ /* 0x080fe20000410000 */
[----:B------:R-:W-:Y:S01]  /*152b0*/  LDSM.16.M88.4 R4, [R120+0x5c00] ;  /* 0x005c00007804783b */ /* 0x000fe20000000200 */
[-C--:B------:R-:W-:Y:S01]  /*152c0*/  FMUL.FTZ R165, R10, R121.reuse ;  /* 0x000000790aa57220 */ /* 0x080fe20000410000 */
[----:B------:R-:W-:Y:S01]  /*152d0*/  HMMA.16816.F32.BF16 R132, R160, R154, R132 ;  /* 0x0000009aa084723c */ /* 0x000fe20000041884 */
[----:B------:R1:W-:Y:S01]  /*152e0*/  MUFU.TANH R149, R8 ;  /* 0x0000000800957308 */ /* 0x0003e20000002400 */
[----:B------:R-:W3:Y:S04]  /*152f0*/  LDSM.16.M88.4 R152, [R192+0x7800] ;  /* 0x00780000c098783b */ /* 0x000ee80000000200 */
[----:B------:R-:W-:Y:S03]  /*15300*/  HMMA.16816.F32.BF16 R40, R48, R170, R40 ;  /* 0x000000aa3028723c */ /* 0x000fe60000041828 */
[----:B------:R-:W4:Y:S03]  /*15310*/  MUFU.TANH R165, R165 ;  /* 0x000000a500a57308 */ /* 0x000f260000002400 */
[C---:B------:R-:W-:Y:S05]  /*15320*/  HMMA.16816.F32.BF16 R144, R160.reuse, R156, R144 ;  /* 0x0000009ca090723c */ /* 0x040fea0000041890 */
[----:B------:R-:W-:Y:S01]  /*15330*/  MUFU.TANH R148, R148 ;  /* 0x0000009400947308 */ /* 0x000fe20000002400 */
[----:B------:R-:W-:Y:S01]  /*15340*/  HMMA.16816.F32.BF16 R140, R160, R158, R140 ;  /* 0x0000009ea08c723c */ /* 0x000fe2000004188c */
[----:B------:R-:W5:Y:S05]  /*15350*/  LDSM.16.M88.4 R156, [R192+0x6800] ;  /* 0x00680000c09c783b */ /* 0x000f6a0000000200 */
[----:B------:R-:W-:Y:S01]  /*15360*/  HMMA.16816.F32.BF16 R32, R48, R46, R32 ;  /* 0x0000002e3020723c */ /* 0x000fe20000041820 */
[----:B------:R-:W-:Y:S05]  /*15370*/  MUFU.TANH R45, R45 ;  /* 0x0000002d002d7308 */ /* 0x000fea0000002400 */
[----:B--2---:R-:W-:Y:S01]  /*15380*/  HMMA.16816.F32.BF16 R20, R16, R12, R20 ;  /* 0x0000000c1014723c */ /* 0x004fe20000041814 */
[----:B------:R-:W-:-:S02]  /*15390*/  FMUL.FTZ R46, R11, R121 ;  /* 0x000000790b2e7220 */ /* 0x000fc40000410000 */
[----:B------:R-:W-:Y:S03]  /*153a0*/  MUFU.TANH R44, R44 ;  /* 0x0000002c002c7308 */ /* 0x000fe60000002400 */
[----:B------:R-:W-:Y:S05]  /*153b0*/  HMMA.16816.F32.BF16 R124, R160, R150, R124 ;  /* 0x00000096a07c723c */ /* 0x000fea000004187c */
[----:B------:R-:W-:Y:S01]  /*153c0*/  MUFU.TANH R46, R46 ;  /* 0x0000002e002e7308 */ /* 0x000fe20000002400 */
[C---:B------:R-:W-:Y:S01]  /*153d0*/  HMMA.16816.F32.BF16 R40, R28.reuse, R26, R40 ;  /* 0x0000001a1c28723c */ /* 0x040fe20000041828 */
[-C--:B------:R-:W-:Y:S01]  /*153e0*/  FMUL.FTZ R150, R9, R121.reuse ;  /* 0x0000007909967220 */ /* 0x080fe20000410000 */
[----:B------:R-:W2:Y:S04]  /*153f0*/  LDSM.16.M88.4 R24, [R120+0x7800] ;  /* 0x007800007818783b */ /* 0x000ea80000000200 */
[----:B-1----:R-:W1:Y:S01]  /*15400*/  LDSM.16.M88.4 R8, [R192+0x7c00] ;  /* 0x007c0000c008783b */ /* 0x002e620000000200 */
[----:B---3--:R-:W-:Y:S01]  /*15410*/  HMMA.16816.F32.BF16 R36, R28, R152, R36 ;  /* 0x000000981c24723c */ /* 0x008fe20000041824 */
[----:B------:R-:W-:Y:S04]  /*15420*/  MUFU.TANH R150, R150 ;  /* 0x0000009600967308 */ /* 0x000fe80000002400 */
[-C--:B------:R-:W-:Y:S01]  /*15430*/  FMUL.FTZ R20, R20, R121.reuse ;  /* 0x0000007914147220 */ /* 0x080fe20000410000 */
[----:B------:R-:W-:Y:S01]  /*15440*/  HMMA.16816.F32.BF16 R144, R48, R4, R144 ;  /* 0x000000043090723c */ /* 0x000fe20000041890 */
[-C--:B------:R-:W-:Y:S01]  /*15450*/  FMUL.FTZ R21, R21, R121.reuse ;  /* 0x0000007915157220 */ /* 0x080fe20000410000 */
[-C--:B------:R-:W-:Y:S01]  /*15460*/  FMUL.FTZ R153, R22, R121.reuse ;  /* 0x0000007916997220 */ /* 0x080fe20000410000 */
[----:B------:R-:W3:Y:S01]  /*15470*/  MUFU.TANH R152, R20 ;  /* 0x0000001400987308 */ /* 0x000ee20000002400 */
[----:B------:R-:W-:-:S02]  /*15480*/  FMUL.FTZ R151, R23, R121 ;  /* 0x0000007917977220 */ /* 0x000fc40000410000 */
[----:B------:R-:W-:Y:S05]  /*15490*/  HMMA.16816.F32.BF16 R32, R28, R154, R32 ;  /* 0x0000009a1c20723c */ /* 0x000fea0000041820 */
[----:B------:R4:W-:Y:S01]  /*154a0*/  MUFU.TANH R47, R21 ;  /* 0x00000015002f7308 */ /* 0x0009e20000002400 */
[----:B------:R-:W-:Y:S01]  /*154b0*/  HMMA.16816.F32.BF16 R140, R48, R6, R140 ;  /* 0x00000006308c723c */ /* 0x000fe2000004188c */
[----:B------:R-:W3:Y:S05]  /*154c0*/  LDSM.16.M88.4 R4, [R120+0x6000] ;  /* 0x006000007804783b */ /* 0x000eea0000000200 */
[----:B------:R-:W-:Y:S01]  /*154d0*/  HMMA.16816.F32.BF16 R40, R16, R14, R40 ;  /* 0x0000000e1028723c */ /* 0x000fe20000041828 */
[----:B------:R-:W3:Y:S01]  /*154e0*/  LDSM.16.M88.4 R12, [R192+0x6c00] ;  /* 0x006c0000c00c783b */ /* 0x000ee20000000200 */
[----:B------:R-:W3:Y:S04]  /*154f0*/  MUFU.TANH R153, R153 ;  /* 0x0000009900997308 */ /* 0x000ee80000002400 */
[----:B-----5:R-:W-:Y:S01]  /*15500*/  HMMA.16816.F32.BF16 R60, R160, R158, R60 ;  /* 0x0000009ea03c723c */ /* 0x020fe2000004183c */
[----:B----4-:R-:W4:Y:S03]  /*15510*/  LDSM.16.M88.4 R20, [R120+0x7c00] ;  /* 0x007c00007814783b */ /* 0x010f260000000200 */
[----:B------:R-:W-:Y:S02]  /*15520*/  MUFU.TANH R151, R151 ;  /* 0x0000009700977308 */ /* 0x000fe40000002400 */
[----:B--2---:R-:W-:Y:S06]  /*15530*/  HMMA.16816.F32.BF16 R36, R16, R24, R36 ;  /* 0x000000181024723c */ /* 0x004fec0000041824 */
[----:B-1----:R-:W-:Y:S06]  /*15540*/  HMMA.16816.F32.BF16 R144, R28, R8, R144 ;  /* 0x000000081c90723c */ /* 0x002fec0000041890 */
[----:B------:R-:W-:Y:S01]  /*15550*/  HMMA.16816.F32.BF16 R32, R16, R26, R32 ;  /* 0x0000001a1020723c */ /* 0x000fe20000041820 */
[----:B------:R-:W1:Y:S01]  /*15560*/  LDSM.16.M88.4 R24, [R120+0x6400] ;  /* 0x006400007818783b */ /* 0x000e620000000200 */
[-C--:B------:R-:W-:Y:S01]  /*15570*/  FMUL.FTZ R154, R40, R121.reuse ;  /* 0x00000079289a7220 */ /* 0x080fe20000410000 */
[-C--:B------:R-:W-:Y:S01]  /*15580*/  FMUL.FTZ R42, R42, R121.reuse ;  /* 0x000000792a2a7220 */ /* 0x080fe20000410000 */
[-C--:B------:R-:W-:Y:S01]  /*15590*/  FMUL.FTZ R40, R41, R121.reuse ;  /* 0x0000007929287220 */ /* 0x080fe20000410000 */
[-C--:B------:R-:W-:Y:S01]  /*155a0*/  FMUL.FTZ R41, R43, R121.reuse ;  /* 0x000000792b297220 */ /* 0x080fe20000410000 */
[----:B------:R-:W-:Y:S01]  /*155b0*/  HMMA.16816.F32.BF16 R140, R28, R10, R140 ;  /* 0x0000000a1c8c723c */ /* 0x000fe2000004188c */
[----:B------:R-:W-:Y:S01]  /*155c0*/  LDSM.16.M88.4 R8, [R120+0x6800] ;  /* 0x006800007808783b */ /* 0x000fe20000000200 */
[----:B------:R-:W2:Y:S04]  /*155d0*/  MUFU.TANH R154, R154 ;  /* 0x0000009a009a7308 */ /* 0x000ea80000002400 */
[----:B---3--:R-:W-:Y:S01]  /*155e0*/  HMMA.16816.F32.BF16 R136, R48, R4, R136 ;  /* 0x000000043088723c */ /* 0x008fe20000041888 */
[-C--:B------:R-:W-:Y:S01]  /*155f0*/  FMUL.FTZ R235, R36, R121.reuse ;  /* 0x0000007924eb7220 */ /* 0x080fe20000410000 */
[-C--:B------:R-:W-:Y:S01]  /*15600*/  FMUL.FTZ R38, R38, R121.reuse ;  /* 0x0000007926267220 */ /* 0x080fe20000410000 */
[-C--:B------:R-:W-:Y:S01]  /*15610*/  FMUL.FTZ R36, R37, R121.reuse ;  /* 0x0000007925247220 */ /* 0x080fe20000410000 */
[----:B------:R-:W3:Y:S01]  /*15620*/  MUFU.TANH R42, R42 ;  /* 0x0000002a002a7308 */ /* 0x000ee20000002400 */
[-C--:B------:R-:W-:Y:S01]  /*15630*/  FMUL.FTZ R37, R39, R121.reuse ;  /* 0x0000007927257220 */ /* 0x080fe20000410000 */
[C---:B------:R-:W-:Y:S06]  /*15640*/  HMMA.16816.F32.BF16 R56, R160.reuse, R12, R56 ;  /* 0x0000000ca038723c */ /* 0x040fec0000041838 */
[----:B------:R-:W-:Y:S01]  /*15650*/  HMMA.16816.F32.BF16 R52, R160, R14, R52 ;  /* 0x0000000ea034723c */ /* 0x000fe20000041834 */
[----:B------:R-:W5:Y:S01]  /*15660*/  LDSM.16.M88.4 R12, [R192+0x8000] ;  /* 0x00800000c00c783b */ /* 0x000f620000000200 */
[-C--:B------:R-:W-:Y:S01]  /*15670*/  FMUL.FTZ R32, R32, R121.reuse ;  /* 0x0000007920207220 */ /* 0x080fe20000410000 */
[-C--:B------:R-:W-:Y:S01]  /*15680*/  FMUL.FTZ R33, R33, R121.reuse ;  /* 0x0000007921217220 */ /* 0x080fe20000410000 */
[-C--:B------:R-:W-:Y:S01]  /*15690*/  FMUL.FTZ R34, R34, R121.reuse ;  /* 0x0000007922227220 */ /* 0x080fe20000410000 */
[-C--:B------:R-:W-:Y:S01]  /*156a0*/  FMUL.FTZ R35, R35, R121.reuse ;  /* 0x0000007923237220 */ /* 0x080fe20000410000 */
[C---:B----4-:R-:W-:Y:S01]  /*156b0*/  HMMA.16816.F32.BF16 R144, R16.reuse, R20, R144 ;  /* 0x000000141090723c */ /* 0x050fe20000041890 */
[----:B------:R-:W-:Y:S05]  /*156c0*/  MUFU.TANH R233, R32 ;  /* 0x0000002000e97308 */ /* 0x000fea0000002400 */
[----:B------:R-:W-:Y:S01]  /*156d0*/  HMMA.16816.F32.BF16 R140, R16, R22, R140 ;  /* 0x00000016108c723c */ /* 0x000fe2000004188c */
[----:B------:R-:W4:Y:S02]  /*156e0*/  LDSM.16.M88.4 R20, [R192+0x8400] ;  /* 0x00840000c014783b */ /* 0x000f240000000200 */
[----:B------:R-:W-:Y:S03]  /*156f0*/  MUFU.TANH R241, R33 ;  /* 0x0000002100f17308 */ /* 0x000fe60000002400 */
[C---:B-1----:R-:W-:Y:S05]  /*15700*/  HMMA.16816.F32.BF16 R128, R48.reuse, R24, R128 ;  /* 0x000000183080723c */ /* 0x042fea0000041880 */
[----:B------:R-:W-:Y:S01]  /*15710*/  MUFU.TANH R239, R34 ;  /* 0x0000002200ef7308 */ /* 0x000fe20000002400 */
[----:B------:R-:W-:Y:S01]  /*15720*/  HMMA.16816.F32.BF16 R132, R48, R6, R132 ;  /* 0x000000063084723c */ /* 0x000fe20000041884 */
[----:B------:R-:W1:Y:S05]  /*15730*/  LDSM.16.M88.4 R4, [R120+0x8000] ;  /* 0x008000007804783b */ /* 0x000e6a0000000200 */
[----:B------:R-:W-:Y:S01]  /*15740*/  HMMA.16816.F32.BF16 R64, R160, R156, R64 ;  /* 0x0000009ca040723c */ /* 0x000fe20000041840 */
[----:B------:R2:W-:Y:S01]  /*15750*/  MUFU.TANH R237, R35 ;  /* 0x0000002300ed7308 */ /* 0x0005e20000002400 */
[-C--:B------:R-:W-:Y:S01]  /*15760*/  FMUL.FTZ R144, R144, R121.reuse ;  /* 0x0000007990907220 */ /* 0x080fe20000410000 */
[-C--:B------:R-:W-:Y:S01]  /*15770*/  FMUL.FTZ R146, R146, R121.reuse ;  /* 0x0000007992927220 */ /* 0x080fe20000410000 */
[-C--:B------:R-:W-:Y:S01]  /*15780*/  FMUL.FTZ R145, R145, R121.reuse ;  /* 0x0000007991917220 */ /* 0x080fe20000410000 */
[-C--:B------:R-:W-:Y:S01]  /*15790*/  FMUL.FTZ R147, R147, R121.reuse ;  /* 0x0000007993937220 */ /* 0x080fe20000410000 */
[----:B------:R-:W-:Y:S01]  /*157a0*/  HMMA.16816.F32.BF16 R124, R48, R26, R124 ;  /* 0x0000001a307c723c */ /* 0x000fe2000004187c */
[----:B------:R-:W3:Y:S01]  /*157b0*/  LDSM.16.M88.4 R24, [R192+0x8800] ;  /* 0x00880000c018783b */ /* 0x000ee20000000200 */
[-C--:B------:R-:W-:Y:S01]  /*157c0*/  FMUL.FTZ R140, R140, R121.reuse ;  /* 0x000000798c8c7220 */ /* 0x080fe20000410000 */
[----:B------:R-:W3:Y:S01]  /*157d0*/  MUFU.TANH R235, R235 ;  /* 0x000000eb00eb7308 */ /* 0x000ee20000002400 */
[-C--:B------:R-:W-:Y:S01]  /*157e0*/  FMUL.FTZ R142, R142, R121.reuse ;  /* 0x000000798e8e7220 */ /* 0x080fe20000410000 */
[-C--:B------:R-:W-:Y:S01]  /*157f0*/  FMUL.FTZ R141, R141, R121.reuse ;  /* 0x000000798d8d7220 */ /* 0x080fe20000410000 */
[----:B-----5:R-:W-:Y:S01]  /*15800*/  HMMA.16816.F32.BF16 R136, R28, R12, R136 ;  /* 0x0000000c1c88723c */ /* 0x020fe20000041888 */
[----:B------:R-:W-:-:S04]  /*15810*/  FMUL.FTZ R143, R143, R121 ;  /* 0x000000798f8f7220 */ /* 0x000fc80000410000 */
[----:B------:R-:W5:Y:S01]  /*15820*/  MUFU.TANH R243, R38 ;  /* 0x0000002600f37308 */ /* 0x000f620000002400 */
[----:B--2---:R-:W2:Y:S01]  /*15830*/  LDSM.16.M88.4 R32, [R120+0x6c00] ;  /* 0x006c00007820783b */ /* 0x004ea20000000200 */
[C---:B------:R-:W-:Y:S03]  /*15840*/  HMMA.16816.F32.BF16 R132, R28.reuse, R14, R132 ;  /* 0x0000000e1c84723c */ /* 0x040fe60000041884 */
[----:B------:R-:W-:Y:S03]  /*15850*/  LDSM.16.M88.4 R12, [R120+0x8400] ;  /* 0x00840000780c783b */ /* 0x000fe60000000200 */
[----:B----4-:R-:W-:Y:S01]  /*15860*/  HMMA.16816.F32.BF16 R128, R28, R20, R128 ;  /* 0x000000141c80723c */ /* 0x010fe20000041880 */
[----:B------:R-:W4:Y:S01]  /*15870*/  S2R R20, SR_TID.X ;  /* 0x0000000000147919 */ /* 0x000f220000002100 */
[----:B------:R-:W5:Y:S04]  /*15880*/  MUFU.TANH R219, R144 ;  /* 0x0000009000db7308 */ /* 0x000f680000002400 */
[C---:B------:R-:W-:Y:S04]  /*15890*/  HMMA.16816.F32.BF16 R60, R48.reuse, R10, R60 ;  /* 0x0000000a303c723c */ /* 0x040fe8000004183c */
[----:B------:R-:W5:Y:S02]  /*158a0*/  MUFU.TANH R229, R146 ;  /* 0x0000009200e57308 */ /* 0x000f640000002400 */
[----:B------:R-:W-:Y:S01]  /*158b0*/  HMMA.16816.F32.BF16 R64, R48, R8, R64 ;  /* 0x000000083040723c */ /* 0x000fe20000041840 */
[----:B------:R-:W5:Y:S05]  /*158c0*/  LDSM.16.M88.4 R8, [R192+0x8c00] ;  /* 0x008c0000c008783b */ /* 0x000f6a0000000200 */
[C---:B-1----:R-:W-:Y:S01]  /*158d0*/  HMMA.16816.F32.BF16 R136, R16.reuse, R4, R136 ;  /* 0x000000041088723c */ /* 0x042fe20000041888 */
[----:B------:R1:W5:Y:S05]  /*158e0*/  MUFU.TANH R221, R140 ;  /* 0x0000008c00dd7308 */ /* 0x00036a0000002400 */
[----:B------:R-:W-:Y:S01]  /*158f0*/  HMMA.16816.F32.BF16 R132, R16, R6, R132 ;  /* 0x000000061084723c */ /* 0x000fe20000041884 */
[----:B------:R-:W5:Y:S02]  /*15900*/  LDSM.16.M88.4 R4, [R120+0x8800] ;  /* 0x008800007804783b */ /* 0x000f640000000200 */
[----:B------:R-:W5:Y:S03]  /*15910*/  MUFU.TANH R225, R142 ;  /* 0x0000008e00e17308 */ /* 0x000f660000002400 */
[----:B---3--:R-:W-:Y:S01]  /*15920*/  HMMA.16816.F32.BF16 R60, R28, R26, R60 ;  /* 0x0000001a1c3c723c */ /* 0x008fe2000004183c */
[----:B----4-:R-:W-:-:S04]  /*15930*/  IMAD.SHL.U32 R20, R20, 0x2, RZ ;  /* 0x0000000214147824 */ /* 0x010fc800078e00ff */
[----:B------:R-:W-:Y:S01]  /*15940*/  MUFU.TANH R40, R40 ;  /* 0x0000002800287308 */ /* 0x000fe20000002400 */
[----:B--2---:R-:W-:Y:S01]  /*15950*/  HMMA.16816.F32.BF16 R56, R48, R32, R56 ;  /* 0x000000203038723c */ /* 0x004fe20000041838 */
[----:B-1----:R-:W-:Y:S01]  /*15960*/  IMAD.MOV.U32 R140, RZ, RZ, R172 ;  /* 0x000000ffff8c7224 */ /* 0x002fe200078e00ac */
[----:B------:R-:W-:-:S04]  /*15970*/  LOP3.LUT R27, R20, 0x6, RZ, 0xc0, !PT ;  /* 0x00000006141b7812 */ /* 0x000fc800078ec0ff */
[----:B------:R-:W-:Y:S01]  /*15980*/  HMMA.16816.F32.BF16 R124, R28, R22, R124 ;  /* 0x000000161c7c723c */ /* 0x000fe2000004187c */
[----:B------:R-:W1:Y:S01]  /*15990*/  LDSM.16.M88.4 R20, [R120+0x8c00] ;  /* 0x008c00007814783b */ /* 0x000e620000000200 */
[-C--:B------:R-:W-:Y:S01]  /*159a0*/  FMUL.FTZ R136, R136, R121.reuse ;  /* 0x0000007988887220 */ /* 0x080fe20000410000 */
[-C--:B------:R-:W-:Y:S01]  /*159b0*/  FMUL.FTZ R138, R138, R121.reuse ;  /* 0x000000798a8a7220 */ /* 0x080fe20000410000 */
[----:B------:R-:W-:Y:S01]  /*159c0*/  MUFU.TANH R41, R41 ;  /* 0x0000002900297308 */ /* 0x000fe20000002400 */
[-C--:B------:R-:W-:Y:S01]  /*159d0*/  FMUL.FTZ R137, R137, R121.reuse ;  /* 0x0000007989897220 */ /* 0x080fe20000410000 */
[----:B------:R-:W-:Y:S01]  /*159e0*/  HMMA.16816.F32.BF16 R52, R48, R34, R52 ;  /* 0x000000223034723c */ /* 0x000fe20000041834 */
[-C--:B------:R-:W-:Y:S01]  /*159f0*/  FMUL.FTZ R132, R132, R121.reuse ;  /* 0x0000007984847220 */ /* 0x080fe20000410000 */
[-C--:B------:R-:W-:Y:S01]  /*15a00*/  FMUL.FTZ R134, R134, R121.reuse ;  /* 0x0000007986867220 */ /* 0x080fe20000410000 */
[-C--:B------:R-:W-:Y:S01]  /*15a10*/  FMUL.FTZ R139, R139, R121.reuse ;  /* 0x000000798b8b7220 */ /* 0x080fe20000410000 */
[-C--:B------:R-:W-:Y:S01]  /*15a20*/  FMUL.FTZ R133, R133, R121.reuse ;  /* 0x0000007985857220 */ /* 0x080fe20000410000 */
[----:B------:R-:W-:Y:S01]  /*15a30*/  FMUL.FTZ R135, R135, R121 ;  /* 0x0000007987877220 */ /* 0x000fe20000410000 */
[----:B------:R-:W-:Y:S01]  /*15a40*/  HMMA.16816.F32.BF16 R64, R28, R24, R64 ;  /* 0x000000181c40723c */ /* 0x000fe20000041840 */
[----:B------:R-:W2:Y:S01]  /*15a50*/  MUFU.TANH R189, R136 ;  /* 0x0000008800bd7308 */ /* 0x000ea20000002400 */
[----:B------:R-:W-:-:S04]  /*15a60*/  DEPBAR.LE SB0, 0x0 ;  /* 0x000080000000791a */ /* 0x000fc80000000000 */
[----:B-----5:R-:W-:Y:S01]  /*15a70*/  HMMA.16816.F32.BF16 R56, R28, R8, R56 ;  /* 0x000000081c38723c */ /* 0x020fe20000041838 */
[----:B------:R-:W-:Y:S02]  /*15a80*/  IMAD.SHL.U32 R24, R209, 0x80, RZ ;  /* 0x00000080d1187824 */ /* 0x000fe400078e00ff */
[----:B------:R-:W3:Y:S03]  /*15a90*/  MUFU.TANH R181, R138 ;  /* 0x0000008a00b57308 */ /* 0x000ee60000002400 */
[----:B------:R-:W-:Y:S01]  /*15aa0*/  HMMA.16816.F32.BF16 R128, R16, R12, R128 ;  /* 0x0000000c1080723c */ /* 0x000fe20000041880 */
[----:B------:R-:W-:-:S04]  /*15ab0*/  LOP3.LUT R26, R24, 0x8, R27, 0xfe, !PT ;  /* 0x00000008181a7812 */ /* 0x000fc800078efe1b */
[C---:B------:R-:W-:Y:S01]  /*15ac0*/  ISETP.GE.AND P5, PT, R26.reuse, R3, PT ;  /* 0x000000031a00720c */ /* 0x040fe20003fa6270 */
[----:B------:R-:W-:Y:S01]  /*15ad0*/  HMMA.16816.F32.BF16 R52, R28, R10, R52 ;  /* 0x0000000a1c34723c */ /* 0x000fe20000041834 */
[----:B------:R-:W-:Y:S01]  /*15ae0*/  ISETP.GE.AND P1, PT, R26, R119, PT ;  /* 0x000000771a00720c */ /* 0x000fe20003f26270 */
[----:B------:R-:W4:Y:S03]  /*15af0*/  MUFU.TANH R185, R132 ;  /* 0x0000008400b97308 */ /* 0x000f260000002400 */
[----:B------:R-:W-:Y:S01]  /*15b00*/  FSEL R9, R165, -INF , !P1 ;  /* 0xff800000a5097808 */ /* 0x000fe20004800000 */
[C---:B------:R-:W-:Y:S04]  /*15b10*/  HMMA.16816.F32.BF16 R12, R16.reuse, R14, R124 ;  /* 0x0000000e100c723c */ /* 0x040fe8000004187c */
[----:B------:R-:W5:Y:S02]  /*15b20*/  MUFU.TANH R213, R134 ;  /* 0x0000008600d57308 */ /* 0x000f640000002400 */
[C---:B------:R-:W-:Y:S06]  /*15b30*/  HMMA.16816.F32.BF16 R64, R16.reuse, R4, R64 ;  /* 0x000000041040723c */ /* 0x040fec0000041840 */
[C---:B------:R-:W-:Y:S01]  /*15b40*/  HMMA.16816.F32.BF16 R60, R16.reuse, R6, R60 ;  /* 0x00000006103c723c */ /* 0x040fe2000004183c */
[--C-:B------:R-:W-:Y:S01]  /*15b50*/  LOP3.LUT R4, R24, 0x10, R27.reuse, 0xfe, !PT ;  /* 0x0000001018047812 */ /* 0x100fe200078efe1b */
[-C--:B------:R-:W-:Y:S01]  /*15b60*/  FMUL.FTZ R128, R128, R121.reuse ;  /* 0x0000007980807220 */ /* 0x080fe20000410000 */
[----:B------:R-:W-:Y:S01]  /*15b70*/  FSEL R5, R149, -INF , !P5 ;  /* 0xff80000095057808 */ /* 0x000fe20006800000 */
[----:B------:R-:W-:Y:S01]  /*15b80*/  FMUL.FTZ R130, R130, R121 ;  /* 0x0000007982827220 */ /* 0x000fe20000410000 */
[C---:B------:R-:W-:Y:S01]  /*15b90*/  ISETP.GE.AND P6, PT, R4.reuse, R3, PT ;  /* 0x000000030400720c */ /* 0x040fe20003fc6270 */
[C---:B-1----:R-:W-:Y:S01]  /*15ba0*/  HMMA.16816.F32.BF16 R56, R16.reuse, R20, R56 ;  /* 0x000000141038723c */ /* 0x042fe20000041838 */
[----:B------:R-:W-:Y:S01]  /*15bb0*/  ISETP.GE.AND P0, PT, R4, R119, PT ;  /* 0x000000770400720c */ /* 0x000fe20003f06270 */
[----:B------:R-:W1:Y:S01]  /*15bc0*/  MUFU.TANH R169, R128 ;  /* 0x0000008000a97308 */ /* 0x000e620000002400 */
[--C-:B------:R-:W-:Y:S01]  /*15bd0*/  LOP3.LUT R4, R24, 0x18, R27.reuse, 0xfe, !PT ;  /* 0x0000001818047812 */ /* 0x100fe200078efe1b */
[----:B------:R-:W-:Y:S01]  /*15be0*/  FMUL.FTZ R129, R129, R121 ;  /* 0x0000007981817220 */ /* 0x000fe20000410000 */
[----:B------:R-:W-:Y:S01]  /*15bf0*/  FSEL R49, R152, -INF , !P6 ;  /* 0xff80000098317808 */ /* 0x000fe20007000000 */
[----:B------:R-:W-:Y:S01]  /*15c00*/  HMMA.16816.F32.BF16 R52, R16, R22, R52 ;  /* 0x000000161034723c */ /* 0x000fe20000041834 */
[----:B------:R-:W-:Y:S01]  /*15c10*/  ISETP.GE.AND P5, PT, R4, R3, PT ;  /* 0x000000030400720c */ /* 0x000fe20003fa6270 */
[----:B------:R-:W-:Y:S01]  /*15c20*/  FMUL.FTZ R12, R12, R121 ;  /* 0x000000790c0c7220 */ /* 0x000fe20000410000 */
[----:B------:R-:W-:Y:S01]  /*15c30*/  ISETP.GE.AND P1, PT, R4, R119, PT ;  /* 0x000000770400720c */ /* 0x000fe20003f26270 */
[----:B------:R-:W1:Y:S01]  /*15c40*/  MUFU.TANH R179, R130 ;  /* 0x0000008200b37308 */ /* 0x000e620000002400 */
[--C-:B------:R-:W-:Y:S01]  /*15c50*/  LOP3.LUT R4, R24, 0x20, R27.reuse, 0xfe, !PT ;  /* 0x0000002018047812 */ /* 0x100fe200078efe1b */
[-C--:B------:R-:W-:Y:S01]  /*15c60*/  FMUL.FTZ R14, R14, R121.reuse ;  /* 0x000000790e0e7220 */ /* 0x080fe20000410000 */
[----:B------:R-:W-:Y:S01]  /*15c70*/  FSEL R25, R153, -INF , !P0 ;  /* 0xff80000099197808 */ /* 0x000fe20004000000 */
[----:B------:R-:W-:Y:S01]  /*15c80*/  FMUL.FTZ R64, R64, R121 ;  /* 0x0000007940407220 */ /* 0x000fe20000410000 */
[----:B------:R-:W-:Y:S01]  /*15c90*/  ISETP.GE.AND P6, PT, R4, R3, PT ;  /* 0x000000030400720c */ /* 0x000fe20003fc6270 */
[----:B------:R-:W-:Y:S01]  /*15ca0*/  FMUL.FTZ R66, R66, R121 ;  /* 0x0000007942427220 */ /* 0x000fe20000410000 */
[----:B------:R-:W-:Y:S01]  /*15cb0*/  ISETP.GE.AND P0, PT, R4, R119, PT ;  /* 0x000000770400720c */ /* 0x000fe20003f06270 */
[----:B------:R-:W1:Y:S01]  /*15cc0*/  MUFU.TANH R167, R12 ;  /* 0x0000000c00a77308 */ /* 0x000e620000002400 */
[--C-:B------:R-:W-:Y:S01]  /*15cd0*/  LOP3.LUT R6, R24, 0x28, R27.reuse, 0xfe, !PT ;  /* 0x0000002818067812 */ /* 0x100fe200078efe1b */
[-C--:B------:R-:W-:Y:S01]  /*15ce0*/  FMUL.FTZ R60, R60, R121.reuse ;  /* 0x000000793c3c7220 */ /* 0x080fe20000410000 */
[--C-:B------:R-:W-:Y:S01]  /*15cf0*/  LOP3.LUT R4, R24, 0x30, R27.reuse, 0xfe, !PT ;  /* 0x0000003018047812 */ /* 0x100fe200078efe1b */
[-C--:B------:R-:W-:Y:S01]  /*15d00*/  FMUL.FTZ R62, R62, R121.reuse ;  /* 0x000000793e3e7220 */ /* 0x080fe20000410000 */
[----:B------:R-:W-:Y:S01]  /*15d10*/  FSEL R249, R154, -INF , !P5 ;  /* 0xff8000009af97808 */ /* 0x000fe20006800000 */
[-C--:B------:R-:W-:Y:S01]  /*15d20*/  FMUL.FTZ R56, R56, R121.reuse ;  /* 0x0000007938387220 */ /* 0x080fe20000410000 */
[----:B------:R-:W-:Y:S01]  /*15d30*/  FSEL R33, R42, -INF , !P1 ;  /* 0xff8000002a217808 */ /* 0x000fe20004800000 */
[----:B------:R-:W1:Y:S01]  /*15d40*/  MUFU.TANH R175, R14 ;  /* 0x0000000e00af7308 */ /* 0x000e620000002400 */
[----:B------:R-:W-:Y:S01]  /*15d50*/  FSEL R235, R235, -INF , !P6 ;  /* 0xff800000ebeb7808 */ /* 0x000fe20007000000 */
[-C--:B------:R-:W-:Y:S01]  /*15d60*/  FMUL.FTZ R58, R58, R121.reuse ;  /* 0x000000793a3a7220 */ /* 0x080fe20000410000 */
[----:B------:R-:W-:Y:S01]  /*15d70*/  FSEL R243, R243, -INF , !P0 ;  /* 0xff800000f3f37808 */ /* 0x000fe20004000000 */
[----:B------:R-:W-:Y:S01]  /*15d80*/  FMUL.FTZ R52, R52, R121 ;  /* 0x0000007934347220 */ /* 0x000fe20000410000 */
[----:B------:R-:W-:Y:S01]  /*15d90*/  ISETP.GE.AND P5, PT, R6, R3, PT ;  /* 0x000000030600720c */ /* 0x000fe20003fa6270 */
[----:B------:R-:W-:Y:S01]  /*15da0*/  FMUL.FTZ R54, R54, R121 ;  /* 0x0000007936367220 */ /* 0x000fe20000410000 */
[----:B------:R-:W-:Y:S01]  /*15db0*/  ISETP.GE.AND P1, PT, R6, R119, PT ;  /* 0x000000770600720c */ /* 0x000fe20003f26270 */
[----:B------:R-:W1:Y:S01]  /*15dc0*/  MUFU.TANH R155, R64 ;  /* 0x00000040009b7308 */ /* 0x000e620000002400 */
[C---:B------:R-:W-:Y:S01]  /*15dd0*/  ISETP.GE.AND P6, PT, R4.reuse, R3, PT ;  /* 0x000000030400720c */ /* 0x040fe20003fc6270 */
[----:B------:R-:W-:Y:S01]  /*15de0*/  FMUL.FTZ R131, R131, R121 ;  /* 0x0000007983837220 */ /* 0x000fe20000410000 */
[----:B------:R-:W-:Y:S01]  /*15df0*/  ISETP.GE.AND P0, PT, R4, R119, PT ;  /* 0x000000770400720c */ /* 0x000fe20003f06270 */
[-C--:B------:R-:W-:Y:S01]  /*15e00*/  FMUL.FTZ R13, R13, R121.reuse ;  /* 0x000000790d0d7220 */ /* 0x080fe20000410000 */
[C-C-:B------:R-:W-:Y:S01]  /*15e10*/  LOP3.LUT R6, R24.reuse, 0x38, R27.reuse, 0xfe, !PT ;  /* 0x0000003818067812 */ /* 0x140fe200078efe1b */
[-C--:B------:R-:W-:Y:S01]  /*15e20*/  FMUL.FTZ R65, R65, R121.reuse ;  /* 0x0000007941417220 */ /* 0x080fe20000410000 */
[--C-:B------:R-:W-:Y:S01]  /*15e30*/  LOP3.LUT R4, R24, 0x40, R27.reuse, 0xfe, !PT ;  /* 0x0000004018047812 */ /* 0x100fe200078efe1b */
[----:B------:R-:W1:Y:S01]  /*15e40*/  MUFU.TANH R161, R66 ;  /* 0x0000004200a17308 */ /* 0x000e620000002400 */
[----:B------:R-:W-:Y:S01]  /*15e50*/  FSEL R233, R233, -INF , !P5 ;  /* 0xff800000e9e97808 */ /* 0x000fe20006800000 */
[-C--:B------:R-:W-:Y:S01]  /*15e60*/  FMUL.FTZ R67, R67, R121.reuse ;  /* 0x0000007943437220 */ /* 0x080fe20000410000 */
[----:B------:R-:W-:Y:S01]  /*15e70*/  FSEL R239, R239, -INF , !P1 ;  /* 0xff800000efef7808 */ /* 0x000fe20004800000 */
[-C--:B------:R-:W-:Y:S01]  /*15e80*/  FMUL.FTZ R61, R61, R121.reuse ;  /* 0x000000793d3d7220 */ /* 0x080fe20000410000 */
[----:B------:R-:W-:Y:S01]  /*15e90*/  FSEL R219, R219, -INF , !P6 ;  /* 0xff800000dbdb7808 */ /* 0x000fe20007000000 */
[----:B------:R-:W-:Y:S01]  /*15ea0*/  FMUL.FTZ R15, R15, R121 ;  /* 0x000000790f0f7220 */ /* 0x000fe20000410000 */
[----:B------:R-:W-:Y:S01]  /*15eb0*/  FSEL R229, R229, -INF , !P0 ;  /* 0xff800000e5e57808 */ /* 0x000fe20004000000 */
[----:B------:R-:W1:Y:S01]  /*15ec0*/  MUFU.TANH R149, R60 ;  /* 0x0000003c00957308 */ /* 0x000e620000002400 */
[C---:B------:R-:W-:Y:S01]  /*15ed0*/  ISETP.GE.AND P5, PT, R6.reuse, R3, PT ;  /* 0x000000030600720c */ /* 0x040fe20003fa6270 */
[----:B------:R-:W-:Y:S01]  /*15ee0*/  FMUL.FTZ R57, R57, R121 ;  /* 0x0000007939397220 */ /* 0x000fe20000410000 */
[----:B------:R-:W-:Y:S01]  /*15ef0*/  ISETP.GE.AND P1, PT, R6, R119, PT ;  /* 0x000000770600720c */ /* 0x000fe20003f26270 */
[----:B------:R-:W-:Y:S01]  /*15f00*/  FMUL.FTZ R63, R63, R121 ;  /* 0x000000793f3f7220 */ /* 0x000fe20000410000 */
[C---:B------:R-:W-:Y:S01]  /*15f10*/  ISETP.GE.AND P6, PT, R4.reuse, R3, PT ;  /* 0x000000030400720c */ /* 0x040fe20003fc6270 */
[----:B------:R-:W-:Y:S01]  /*15f20*/  FMUL.FTZ R53, R53, R121 ;  /* 0x0000007935357220 */ /* 0x000fe20000410000 */
[----:B------:R-:W-:Y:S01]  /*15f30*/  ISETP.GE.AND P0, PT, R4, R119, PT ;  /* 0x000000770400720c */ /* 0x000fe20003f06270 */
[----:B------:R-:W1:Y:S01]  /*15f40*/  MUFU.TANH R157, R62 ;  /* 0x0000003e009d7308 */ /* 0x000e620000002400 */
[----:B------:R-:W-:-:S02]  /*15f50*/  LOP3.LUT R6, R24, 0x48, R27, 0xfe, !PT ;  /* 0x0000004818067812 */ /* 0x000fc400078efe1b */
[----:B------:R-:W-:Y:S02]  /*15f60*/  LOP3.LUT R4, R24, 0x50, R27, 0xfe, !PT ;  /* 0x0000005018047812 */ /* 0x000fe400078efe1b */
[----:B------:R-:W-:Y:S02]  /*15f70*/  FSEL R221, R221, -INF , !P5 ;  /* 0xff800000dddd7808 */ /* 0x000fe40006800000 */
[----:B------:R-:W-:Y:S01]  /*15f80*/  FSEL R225, R225, -INF , !P1 ;  /* 0xff800000e1e17808 */ /* 0x000fe20004800000 */
[----:B------:R-:W1:Y:S01]  /*15f90*/  MUFU.TANH R126, R56 ;  /* 0x00000038007e7308 */ /* 0x000e620000002400 */
[----:B--2---:R-:W-:Y:S02]  /*15fa0*/  FSEL R189, R189, -INF , !P6 ;  /* 0xff800000bdbd7808 */ /* 0x004fe40007000000 */
[----:B---3--:R-:W-:Y:S02]  /*15fb0*/  FSEL R181, R181, -INF , !P0 ;  /* 0xff800000b5b57808 */ /* 0x008fe40004000000 */
[----:B------:R-:W-:-:S02]  /*15fc0*/  ISETP.GE.AND P5, PT, R6, R3, PT ;  /* 0x000000030600720c */ /* 0x000fc40003fa6270 */
[----:B------:R-:W-:Y:S01]  /*15fd0*/  ISETP.GE.AND P1, PT, R6, R119, PT ;  /* 0x000000770600720c */ /* 0x000fe20003f26270 */
[----:B------:R-:W2:Y:S01]  /*15fe0*/  MUFU.TANH R124, R58 ;  /* 0x0000003a007c7308 */ /* 0x000ea20000002400 */
[C---:B------:R-:W-:Y:S02]  /*15ff0*/  ISETP.GE.AND P6, PT, R4.reuse, R3, PT ;  /* 0x000000030400720c */ /* 0x040fe40003fc6270 */
[----:B------:R-:W-:Y:S02]  /*16000*/  ISETP.GE.AND P0, PT, R4, R119, PT ;  /* 0x000000770400720c */ /* 0x000fe40003f06270 */
[C-C-:B------:R-:W-:Y:S02]  /*16010*/  LOP3.LUT R6, R24.reuse, 0x58, R27.reuse, 0xfe, !PT ;  /* 0x0000005818067812 */ /* 0x140fe400078efe1b */
[----:B------:R-:W-:Y:S01]  /*16020*/  LOP3.LUT R4, R24, 0x60, R27, 0xfe, !PT ;  /* 0x0000006018047812 */ /* 0x000fe200078efe1b */
[----:B------:R-:W3:Y:S01]  /*16030*/  MUFU.TANH R125, R52 ;  /* 0x00000034007d7308 */ /* 0x000ee20000002400 */
[----:B----4-:R-:W-:-:S02]  /*16040*/  FSEL R185, R185, -INF , !P5 ;  /* 0xff800000b9b97808 */ /* 0x010fc40006800000 */
[----:B-----5:R-:W-:Y:S02]  /*16050*/  FSEL R213, R213, -INF , !P1 ;  /* 0xff800000d5d57808 */ /* 0x020fe40004800000 */
[----:B-1----:R-:W-:Y:S02]  /*16060*/  FSEL R169, R169, -INF , !P6 ;  /* 0xff800000a9a97808 */ /* 0x002fe40007000000 */
[----:B------:R-:W-:Y:S01]  /*16070*/  FSEL R179, R179, -INF , !P0 ;  /* 0xff800000b3b37808 */ /* 0x000fe20004000000 */
[----:B------:R-:W1:Y:S01]  /*16080*/  MUFU.TANH R127, R54 ;  /* 0x00000036007f7308 */ /* 0x000e620000002400 */
[C---:B------:R-:W-:Y:S02]  /*16090*/  ISETP.GE.AND P5, PT, R6.reuse, R3, PT ;  /* 0x000000030600720c */ /* 0x040fe40003fa6270 */
[----:B------:R-:W-:Y:S02]  /*160a0*/  ISETP.GE.AND P1, PT, R6, R119, PT ;  /* 0x000000770600720c */ /* 0x000fe40003f26270 */
[----:B------:R-:W-:-:S02]  /*160b0*/  ISETP.GE.AND P6, PT, R4, R3, PT ;  /* 0x000000030400720c */ /* 0x000fc40003fc6270 */
[----:B------:R-:W-:Y:S01]  /*160c0*/  ISETP.GE.AND P0, PT, R4, R119, PT ;  /* 0x000000770400720c */ /* 0x000fe20003f06270 */
[----:B------:R-:W4:Y:S01]  /*160d0*/  MUFU.TANH R36, R36 ;  /* 0x0000002400247308 */ /* 0x000f220000002400 */
[C-C-:B------:R-:W-:Y:S02]  /*160e0*/  LOP3.LUT R6, R24.reuse, 0x68, R27.reuse, 0xfe, !PT ;  /* 0x0000006818067812 */ /* 0x140fe400078efe1b */
[----:B------:R-:W-:Y:S02]  /*160f0*/  LOP3.LUT R4, R24, 0x70, R27, 0xfe, !PT ;  /* 0x0000007018047812 */ /* 0x000fe400078efe1b */
[----:B------:R-:W-:Y:S02]  /*16100*/  FSEL R167, R167, -INF , !P5 ;  /* 0xff800000a7a77808 */ /* 0x000fe40006800000 */
[----:B------:R-:W-:Y:S01]  /*16110*/  FSEL R175, R175, -INF , !P1 ;  /* 0xff800000afaf7808 */ /* 0x000fe20004800000 */
[----:B------:R-:W5:Y:S01]  /*16120*/  MUFU.TANH R37, R37 ;  /* 0x0000002500257308 */ /* 0x000f620000002400 */
[----:B------:R-:W-:-:S02]  /*16130*/  FSEL R155, R155, -INF , !P6 ;  /* 0xff8000009b9b7808 */ /* 0x000fc40007000000 */
[----:B------:R-:W-:Y:S02]  /*16140*/  FSEL R161, R161, -INF , !P0 ;  /* 0xff800000a1a17808 */ /* 0x000fe40004000000 */
[C---:B------:R-:W-:Y:S02]  /*16150*/  ISETP.GE.AND P5, PT, R6.reuse, R3, PT ;  /* 0x000000030600720c */ /* 0x040fe40003fa6270 */
[----:B------:R-:W-:Y:S01]  /*16160*/  ISETP.GE.AND P1, PT, R6, R119, PT ;  /* 0x000000770600720c */ /* 0x000fe20003f26270 */
[----:B------:R-:W5:Y:S01]  /*16170*/  MUFU.TANH R227, R145 ;  /* 0x0000009100e37308 */ /* 0x000f620000002400 */
[C---:B------:R-:W-:Y:S02]  /*16180*/  ISETP.GE.AND P6, PT, R4.reuse, R3, PT ;  /* 0x000000030400720c */ /* 0x040fe40003fc6270 */
[----:B------:R-:W-:Y:S02]  /*16190*/  ISETP.GE.AND P0, PT, R4, R119, PT ;  /* 0x000000770400720c */ /* 0x000fe40003f06270 */
[----:B------:R-:W-:-:S02]  /*161a0*/  LOP3.LUT R6, R24, 0x78, R27, 0xfe, !PT ;  /* 0x0000007818067812 */ /* 0x000fc400078efe1b */
[----:B------:R-:W-:Y:S01]  /*161b0*/  LOP3.LUT R4, R24, R27, RZ, 0xfc, !PT ;  /* 0x0000001b18047212 */ /* 0x000fe200078efcff */
[----:B------:R-:W5:Y:S01]  /*161c0*/  MUFU.TANH R231, R147 ;  /* 0x0000009300e77308 */ /* 0x000f620000002400 */
[----:B------:R-:W-:Y:S02]  /*161d0*/  FSEL R149, R149, -INF , !P5 ;  /* 0xff80000095957808 */ /* 0x000fe40006800000 */
[----:B------:R-:W-:Y:S01]  /*161e0*/  FSEL R157, R157, -INF , !P1 ;  /* 0xff8000009d9d7808 */ /* 0x000fe20004800000 */
[----:B------:R-:W-:Y:S01]  /*161f0*/  VIADD R8, R4, 0x9 ;  /* 0x0000000904087836 */ /* 0x000fe20000000000 */
[----:B------:R-:W-:Y:S01]  /*16200*/  ISETP.GE.AND P5, PT, R6, R3, PT ;  /* 0x000000030600720c */ /* 0x000fe20003fa6270 */
[----:B------:R-:W-:Y:S01]  /*16210*/  VIADD R10, R4, 0x61 ;  /* 0x00000061040a7836 */ /* 0x000fe20000000000 */
[----:B------:R-:W-:Y:S01]  /*16220*/  ISETP.GE.AND P1, PT, R6, R119, PT ;  /* 0x000000770600720c */ /* 0x000fe20003f26270 */
[----:B------:R-:W-:Y:S01]  /*16230*/  VIADD R6, R4, 0x1 ;  /* 0x0000000104067836 */ /* 0x000fe20000000000 */
[----:B------:R-:W-:Y:S01]  /*16240*/  FSEL R126, R126, -INF , !P6 ;  /* 0xff8000007e7e7808 */ /* 0x000fe20007000000 */
[----:B------:R4:W5:Y:S01]  /*16250*/  MUFU.TANH R223, R141 ;  /* 0x0000008d00df7308 */ /* 0x0009620000002400 */
[----:B--2---:R-:W-:Y:S01]  /*16260*/  FSEL R124, R124, -INF , !P0 ;  /* 0xff8000007c7c7808 */ /* 0x004fe20004000000 */
[----:B------:R-:W-:Y:S01]  /*16270*/  VIADD R12, R4, 0x69 ;  /* 0x00000069040c7836 */ /* 0x000fe20000000000 */
[----:B------:R-:W-:-:S02]  /*16280*/  ISETP.GE.AND P6, PT, R6, R3, PT ;  /* 0x000000030600720c */ /* 0x000fc40003fc6270 */
[----:B------:R-:W-:Y:S01]  /*16290*/  ISETP.GE.AND P0, PT, R6, R119, PT ;  /* 0x000000770600720c */ /* 0x000fe20003f06270 */
[----:B------:R-:W-:Y:S01]  /*162a0*/  VIADD R6, R4, 0x11 ;  /* 0x0000001104067836 */ /* 0x000fe20000000000 */
[----:B------:R-:W-:Y:S01]  /*162b0*/  FSEL R11, R148, -INF , !P6 ;  /* 0xff800000940b7808 */ /* 0x000fe20007000000 */
[----:B------:R-:W2:Y:S01]  /*162c0*/  MUFU.TANH R217, R143 ;  /* 0x0000008f00d97308 */ /* 0x000ea20000002400 */
[----:B------:R-:W-:Y:S02]  /*162d0*/  FSEL R45, R45, -INF , !P0 ;  /* 0xff8000002d2d7808 */ /* 0x000fe40004000000 */
[----:B---3--:R-:W-:Y:S02]  /*162e0*/  FSEL R125, R125, -INF , !P5 ;  /* 0xff8000007d7d7808 */ /* 0x008fe40006800000 */
[----:B-1----:R-:W-:Y:S02]  /*162f0*/  FSEL R127, R127, -INF , !P1 ;  /* 0xff8000007f7f7808 */ /* 0x002fe40004800000 */
[C---:B------:R-:W-:Y:S01]  /*16300*/  ISETP.GE.AND P6, PT, R6.reuse, R3, PT ;  /* 0x000000030600720c */ /* 0x040fe20003fc6270 */
[----:B------:R-:W1:Y:S01]  /*16310*/  MUFU.TANH R191, R137 ;  /* 0x0000008900bf7308 */ /* 0x000e620000002400 */
[----:B------:R-:W-:Y:S01]  /*16320*/  ISETP.GE.AND P0, PT, R6, R119, PT ;  /* 0x000000770600720c */ /* 0x000fe20003f06270 */
[----:B------:R-:W-:Y:S01]  /*16330*/  VIADD R6, R4, 0x21 ;  /* 0x0000002104067836 */ /* 0x000fe20000000000 */
[C---:B------:R-:W-:Y:S01]  /*16340*/  ISETP.GE.AND P5, PT, R8.reuse, R3, PT ;  /* 0x000000030800720c */ /* 0x040fe20003fa6270 */
[----:B----4-:R-:W-:Y:S01]  /*16350*/  IMAD.MOV.U32 R141, RZ, RZ, R173 ;  /* 0x000000ffff8d7224 */ /* 0x010fe200078e00ad */
[----:B------:R-:W-:Y:S01]  /*16360*/  ISETP.GE.AND P1, PT, R8, R119, PT ;  /* 0x000000770800720c */ /* 0x000fe20003f26270 */
[----:B------:R-:W-:Y:S01]  /*16370*/  VIADD R8, R4, 0x19 ;  /* 0x0000001904087836 */ /* 0x000fe20000000000 */
[----:B------:R-:W-:Y:S01]  /*16380*/  FSEL R51, R47, -INF , !P6 ;  /* 0xff8000002f337808 */ /* 0x000fe20007000000 */
[----:B------:R-:W3:Y:S01]  /*16390*/  MUFU.TANH R215, R139 ;  /* 0x0000008b00d77308 */ /* 0x000ee20000002400 */
[----:B------:R-:W-:-:S02]  /*163a0*/  FSEL R39, R151, -INF , !P0 ;  /* 0xff80000097277808 */ /* 0x000fc40004000000 */
[----:B------:R-:W-:Y:S02]  /*163b0*/  FSEL R7, R150, -INF , !P5 ;  /* 0xff80000096077808 */ /* 0x000fe40006800000 */
[----:B------:R-:W-:Y:S02]  /*163c0*/  FSEL R17, R46, -INF , !P1 ;  /* 0xff8000002e117808 */ /* 0x000fe40004800000 */
[C---:B------:R-:W-:Y:S01]  /*163d0*/  ISETP.GE.AND P6, PT, R6.reuse, R3, PT ;  /* 0x000000030600720c */ /* 0x040fe20003fc6270 */
[----:B------:R-:W4:Y:S01]  /*163e0*/  MUFU.TANH R187, R133 ;  /* 0x0000008500bb7308 */ /* 0x000f220000002400 */
[----:B------:R-:W-:Y:S01]  /*163f0*/  ISETP.GE.AND P0, PT, R6, R119, PT ;  /* 0x000000770600720c */ /* 0x000fe20003f06270 */
[----:B------:R-:W-:Y:S01]  /*16400*/  VIADD R6, R4, 0x29 ;  /* 0x0000002904067836 */ /* 0x000fe20000000000 */
[C---:B------:R-:W-:Y:S02]  /*16410*/  ISETP.GE.AND P5, PT, R8.reuse, R3, PT ;  /* 0x000000030800720c */ /* 0x040fe40003fa6270 */
[----:B------:R-:W-:Y:S01]  /*16420*/  ISETP.GE.AND P1, PT, R8, R119, PT ;  /* 0x000000770800720c */ /* 0x000fe20003f26270 */
[----:B------:R-:W-:Y:S01]  /*16430*/  VIADD R8, R4, 0x31 ;  /* 0x0000003104087836 */ /* 0x000fe20000000000 */
[----:B------:R-:W-:Y:S01]  /*16440*/  FSEL R251, R40, -INF , !P5 ;  /* 0xff80000028fb7808 */ /* 0x000fe20006800000 */
[----:B------:R-:W4:Y:S01]  /*16450*/  MUFU.TANH R171, R129 ;  /* 0x0000008100ab7308 */ /* 0x000f220000002400 */
[----:B------:R-:W-:-:S02]  /*16460*/  FSEL R35, R41, -INF , !P1 ;  /* 0xff80000029237808 */ /* 0x000fc40004800000 */
[C---:B------:R-:W-:Y:S02]  /*16470*/  ISETP.GE.AND P5, PT, R6.reuse, R3, PT ;  /* 0x000000030600720c */ /* 0x040fe40003fa6270 */
[----:B------:R-:W-:Y:S01]  /*16480*/  ISETP.GE.AND P1, PT, R6, R119, PT ;  /* 0x000000770600720c */ /* 0x000fe20003f26270 */
[----:B------:R-:W-:Y:S01]  /*16490*/  VIADD R6, R4, 0x39 ;  /* 0x0000003904067836 */ /* 0x000fe20000000000 */
[----:B------:R-:W-:Y:S01]  /*164a0*/  FSEL R245, R36, -INF , !P6 ;  /* 0xff80000024f57808 */ /* 0x000fe20007000000 */
[----:B------:R-:W4:Y:S01]  /*164b0*/  MUFU.TANH R177, R131 ;  /* 0x0000008300b17308 */ /* 0x000f220000002400 */
[----:B-----5:R-:W-:Y:S02]  /*164c0*/  FSEL R247, R37, -INF , !P0 ;  /* 0xff80000025f77808 */ /* 0x020fe40004000000 */
[C---:B------:R-:W-:Y:S02]  /*164d0*/  ISETP.GE.AND P6, PT, R8.reuse, R3, PT ;  /* 0x000000030800720c */ /* 0x040fe40003fc6270 */
[----:B------:R-:W-:Y:S01]  /*164e0*/  ISETP.GE.AND P0, PT, R8, R119, PT ;  /* 0x000000770800720c */ /* 0x000fe20003f06270 */
[----:B------:R-:W-:Y:S01]  /*164f0*/  VIADD R8, R4, 0x41 ;  /* 0x0000004104087836 */ /* 0x000fe20000000000 */
[----:B------:R-:W-:Y:S01]  /*16500*/  FSEL R241, R241, -INF , !P5 ;  /* 0xff800000f1f17808 */ /* 0x000fe20006800000 */
[----:B------:R-:W5:Y:S01]  /*16510*/  MUFU.TANH R183, R135 ;  /* 0x0000008700b77308 */ /* 0x000f620000002400 */
[----:B------:R-:W-:-:S02]  /*16520*/  FSEL R237, R237, -INF , !P1 ;  /* 0xff800000eded7808 */ /* 0x000fc40004800000 */
[C---:B------:R-:W-:Y:S02]  /*16530*/  ISETP.GE.AND P5, PT, R6.reuse, R3, PT ;  /* 0x000000030600720c */ /* 0x040fe40003fa6270 */
[----:B------:R-:W-:Y:S01]  /*16540*/  ISETP.GE.AND P1, PT, R6, R119, PT ;  /* 0x000000770600720c */ /* 0x000fe20003f26270 */
[----:B------:R-:W-:Y:S01]  /*16550*/  VIADD R6, R4, 0x49 ;  /* 0x0000004904067836 */ /* 0x000fe20000000000 */
[----:B------:R-:W-:Y:S01]  /*16560*/  FSEL R227, R227, -INF , !P6 ;  /* 0xff800000e3e37808 */ /* 0x000fe20007000000 */
[----:B------:R-:W5:Y:S01]  /*16570*/  MUFU.TANH R165, R13 ;  /* 0x0000000d00a57308 */ /* 0x000f620000002400 */
[----:B------:R-:W-:Y:S02]  /*16580*/  FSEL R231, R231, -INF , !P0 ;  /* 0xff800000e7e77808 */ /* 0x000fe40004000000 */
[C---:B------:R-:W-:Y:S02]  /*16590*/  ISETP.GE.AND P6, PT, R8.reuse, R3, PT ;  /* 0x000000030800720c */ /* 0x040fe40003fc6270 */
[----:B------:R-:W-:Y:S01]  /*165a0*/  ISETP.GE.AND P0, PT, R8, R119, PT ;  /* 0x000000770800720c */ /* 0x000fe20003f06270 */
[----:B------:R-:W-:Y:S01]  /*165b0*/  VIADD R8, R4, 0x51 ;  /* 0x0000005104087836 */ /* 0x000fe20000000000 */
[----:B------:R-:W-:Y:S01]  /*165c0*/  FSEL R223, R223, -INF , !P5 ;  /* 0xff800000dfdf7808 */ /* 0x000fe20006800000 */
[----:B------:R-:W5:Y:S01]  /*165d0*/  MUFU.TANH R153, R65 ;  /* 0x0000004100997308 */ /* 0x000f620000002400 */
[----:B--2---:R-:W-:-:S02]  /*165e0*/  FSEL R217, R217, -INF , !P1 ;  /* 0xff800000d9d97808 */ /* 0x004fc40004800000 */
[C---:B------:R-:W-:Y:S02]  /*165f0*/  ISETP.GE.AND P5, PT, R6.reuse, R3, PT ;  /* 0x000000030600720c */ /* 0x040fe40003fa6270 */
[----:B------:R-:W-:Y:S01]  /*16600*/  ISETP.GE.AND P1, PT, R6, R119, PT ;  /* 0x000000770600720c */ /* 0x000fe20003f26270 */
[----:B------:R-:W-:Y:S01]  /*16610*/  VIADD R6, R4, 0x59 ;  /* 0x0000005904067836 */ /* 0x000fe20000000000 */
[----:B-1----:R-:W-:Y:S01]  /*16620*/  FSEL R191, R191, -INF , !P6 ;  /* 0xff800000bfbf7808 */ /* 0x002fe20007000000 */
[----:B------:R-:W1:Y:S01]  /*16630*/  MUFU.TANH R159, R67 ;  /* 0x00000043009f7308 */ /* 0x000e620000002400 */
[----:B---3--:R-:W-:Y:S02]  /*16640*/  FSEL R215, R215, -INF , !P0 ;  /* 0xff800000d7d77808 */ /* 0x008fe40004000000 */
[C---:B------:R-:W-:Y:S02]  /*16650*/  ISETP.GE.AND P6, PT, R8.reuse, R3, PT ;  /* 0x000000030800720c */ /* 0x040fe40003fc6270 */
[----:B------:R-:W-:Y:S01]  /*16660*/  ISETP.GE.AND P0, PT, R8, R119, PT ;  /* 0x000000770800720c */ /* 0x000fe20003f06270 */
[----:B------:R-:W-:Y:S01]  /*16670*/  FMUL.FTZ R8, R59, R121 ;  /* 0x000000793b087220 */ /* 0x000fe20000410000 */
[----:B----4-:R-:W-:Y:S01]  /*16680*/  FSEL R187, R187, -INF , !P5 ;  /* 0xff800000bbbb7808 */ /* 0x010fe20006800000 */
[----:B------:R-:W2:Y:S01]  /*16690*/  MUFU.TANH R151, R61 ;  /* 0x0000003d00977308 */ /* 0x000ea20000002400 */
[----:B------:R-:W-:-:S02]  /*166a0*/  FSEL R171, R171, -INF , !P6 ;  /* 0xff800000abab7808 */ /* 0x000fc40007000000 */
[----:B------:R-:W-:Y:S02]  /*166b0*/  FSEL R177, R177, -INF , !P0 ;  /* 0xff800000b1b17808 */ /* 0x000fe40004000000 */
[-C--:B------:R-:W-:Y:S02]  /*166c0*/  ISETP.GE.AND P5, PT, R6, R3.reuse, PT ;  /* 0x000000030600720c */ /* 0x080fe40003fa6270 */
[C---:B------:R-:W-:Y:S01]  /*166d0*/  ISETP.GE.AND P6, PT, R10.reuse, R3, PT ;  /* 0x000000030a00720c */ /* 0x040fe20003fc6270 */
[----:B------:R-:W3:Y:S01]  /*166e0*/  MUFU.TANH R163, R15 ;  /* 0x0000000f00a37308 */ /* 0x000ee20000002400 */
[----:B------:R-:W-:Y:S01]  /*166f0*/  BAR.SYNC.DEFER_BLOCKING 0x0 ;  /* 0x0000000000007b1d */ /* 0x000fe20000010000 */
[----:B------:R-:W-:Y:S01]  /*16700*/  ISETP.GE.AND P0, PT, R10, R119, PT ;  /* 0x000000770a00720c */ /* 0x000fe20003f06270 */
[----:B------:R-:W-:Y:S01]  /*16710*/  VIADD R10, R4, 0x71 ;  /* 0x00000071040a7836 */ /* 0x000fe20000000000 */
[----:B-----5:R-:W-:Y:S02]  /*16720*/  FSEL R183, R183, -INF , !P1 ;  /* 0xff800000b7b77808 */ /* 0x020fe40004800000 */
[----:B------:R-:W-:-:S02]  /*16730*/  FSEL R165, R165, -INF , !P5 ;  /* 0xff800000a5a57808 */ /* 0x000fc40006800000 */
[----:B------:R-:W-:Y:S01]  /*16740*/  ISETP.GE.AND P1, PT, R6, R119, PT ;  /* 0x000000770600720c */ /* 0x000fe20003f26270 */
[----:B------:R-:W-:Y:S01]  /*16750*/  MUFU.TANH R147, R63 ;  /* 0x0000003f00937308 */ /* 0x000fe20000002400 */
[-C--:B------:R-:W-:Y:S02]  /*16760*/  ISETP.GE.AND P5, PT, R12, R3.reuse, PT ;  /* 0x000000030c00720c */ /* 0x080fe40003fa6270 */
[----:B------:R-:W-:Y:S02]  /*16770*/  FSEL R153, R153, -INF , !P6 ;  /* 0xff80000099997808 */ /* 0x000fe40007000000 */
[----:B-1----:R-:W-:Y:S02]  /*16780*/  FSEL R159, R159, -INF , !P0 ;  /* 0xff8000009f9f7808 */ /* 0x002fe40004000000 */
[C---:B------:R-:W-:Y:S01]  /*16790*/  ISETP.GE.AND P6, PT, R10.reuse, R3, PT ;  /* 0x000000030a00720c */ /* 0x040fe20003fc6270 */
[----:B------:R-:W1:Y:S01]  /*167a0*/  MUFU.TANH R6, R57 ;  /* 0x0000003900067308 */ /* 0x000e620000002400 */
[----:B------:R-:W-:Y:S01]  /*167b0*/  ISETP.GE.AND P0, PT, R10, R119, PT ;  /* 0x000000770a00720c */ /* 0x000fe20003f06270 */
[----:B------:R-:W-:Y:S01]  /*167c0*/  FMUL.FTZ R10, R55, R121 ;  /* 0x00000079370a7220 */ /* 0x000fe20000410000 */
[----:B--2---:R-:W-:-:S02]  /*167d0*/  FSEL R151, R151, -INF , !P5 ;  /* 0xff80000097977808 */ /* 0x004fc40006800000 */
[----:B------:R-:W-:Y:S02]  /*167e0*/  ISETP.GE.AND P5, PT, R4, R3, PT ;  /* 0x000000030400720c */ /* 0x000fe40003fa6270 */
[----:B---3--:R-:W-:Y:S01]  /*167f0*/  FSEL R163, R163, -INF , !P1 ;  /* 0xff800000a3a37808 */ /* 0x008fe20004800000 */
[----:B------:R-:W2:Y:S01]  /*16800*/  MUFU.TANH R8, R8 ;  /* 0x0000000800087308 */ /* 0x000ea20000002400 */
[----:B------:R-:W-:Y:S02]  /*16810*/  FSEL R13, R164, -INF , !P5 ;  /* 0xff800000a40d7808 */ /* 0x000fe40006800000 */
[----:B------:R-:W-:Y:S02]  /*16820*/  ISETP.GT.AND P5, PT, R209, R198, PT ;  /* 0x000000c6d100720c */ /* 0x000fe40003fa4270 */
[----:B------:R-:W-:Y:S01]  /*16830*/  ISETP.GE.AND P1, PT, R12, R119, PT ;  /* 0x000000770c00720c */ /* 0x000fe20003f26270 */
[----:B------:R-:W-:Y:S02]  /*16840*/  VIADD R12, R4, 0x79 ;  /* 0x00000079040c7836 */ /* 0x000fe40000000000 */
[----:B------:R-:W3:Y:S01]  /*16850*/  MUFU.TANH R128, R53 ;  /* 0x0000003500807308 */ /* 0x000ee20000002400 */
[----:B-1----:R-:W-:-:S02]  /*16860*/  FSEL R121, R6, -INF , !P6 ;  /* 0xff80000006797808 */ /* 0x002fc40007000000 */
[----:B------:R-:W-:Y:S02]  /*16870*/  ISETP.GE.AND P6, PT, R12, R3, PT ;  /* 0x000000030c00720c */ /* 0x000fe40003fc6270 */
[----:B------:R-:W-:Y:S02]  /*16880*/  FSEL R147, R147, -INF , !P1 ;  /* 0xff80000093937808 */ /* 0x000fe40004800000 */
[-C--:B------:R-:W-:Y:S01]  /*16890*/  ISETP.GE.AND P1, PT, R4, R119.reuse, PT ;  /* 0x000000770400720c */ /* 0x080fe20003f26270 */
[----:B------:R-:W1:Y:S01]  /*168a0*/  MUFU.TANH R10, R10 ;  /* 0x0000000a000a7308 */ /* 0x000e620000002400 */
[----:B--2---:R-:W-:Y:S02]  /*168b0*/  FSEL R3, R8, -INF , !P0 ;  /* 0xff80000008037808 */ /* 0x004fe40004000000 */
[----:B------:R-:W-:Y:S02]  /*168c0*/  ISETP.GE.AND P0, PT, R12, R119, PT ;  /* 0x000000770c00720c */ /* 0x000fe40003f06270 */
[----:B------:R-:W-:-:S02]  /*168d0*/  FSEL R15, R44, -INF , !P1 ;  /* 0xff8000002c0f7808 */ /* 0x000fc40004800000 */
[----:B---3--:R-:W-:Y:S02]  /*168e0*/  FSEL R128, R128, -INF , !P6 ;  /* 0xff80000080807808 */ /* 0x008fe40007000000 */
[----:B-1----:R-:W-:Y:S01]  /*168f0*/  FSEL R119, R10, -INF , !P0 ;  /* 0xff8000000a777808 */ /* 0x002fe20004000000 */
        /* <DEDUP_REMOVED lines=34> */
[----:B------:R-:W-:Y:S01]  /*16b20*/  LOP3.LUT R19, RZ, R21, RZ, 0x33, !PT ;  /* 0x00000015ff137212 */ /* 0x000fe200078e33ff */
[----:B------:R-:W2:Y:S04]  /*16b30*/  LD.E.64 R26, desc[UR4][R116.64+0x38] ;  /* 0x00003804741a7980 */ /* 0x000ea8000c101b00 */
[----:B------:R-:W-:-:S02]  /*16b40*/  @P1 IADD3 R12, R12, 0x1, RZ ;  /* 0x000000010c0c1810 */ /* 0x000fc40007ffe0ff */
[----:B------:R-:W-:-:S04]  /*16b50*/  ISETP.GE.AND P1, PT, R24, RZ, PT ;  /* 0x000000ff1800720c */ /* 0x000fc80003f26270 */
[----:B------:R-:W-:Y:S02]  /*16b60*/  @P6 IADD3 R23, R23, 0x1, RZ ;  /* 0x0000000117176810 */ /* 0x000fe40007ffe0ff */
[----:B------:R-:W-:-:S03]  /*16b70*/  ISETP.NE.AND P6, PT, R21, RZ, PT ;  /* 0x000000ff1500720c */ /* 0x000fc60003fc5270 */
[----:B------:R-:W-:-:S04]  /*16b80*/  IMAD.MOV.U32 R6, RZ, RZ, R23 ;  /* 0x000000ffff067224 */ /* 0x000fc800078e0017 */
[----:B------:R-:W-:Y:S01]  /*16b90*/  @!P0 IMAD.MOV R6, RZ, RZ, -R6 ;  /* 0x000000ffff068224 */ /* 0x000fe200078e0a06 */
[----:B------:R-:W-:-:S04]  /*16ba0*/  @!P1 IADD3 R12, -R12, RZ, RZ ;  /* 0x000000ff0c0c9210 */ /* 0x000fc80007ffe1ff */
[C---:B------:R-:W-:Y:S02]  /*16bb0*/  SEL R23, R19.reuse, R12, !P6 ;  /* 0x0000000c13177207 */ /* 0x040fe40007000000 */
[----:B------:R-:W-:-:S03]  /*16bc0*/  SEL R6, R19, R6, !P6 ;  /* 0x0000000613067207 */ /* 0x000fc60007000000 */
[----:B------:R-:W-:-:S04]  /*16bd0*/  IMAD.WIDE R36, R23, 0x4, R206 ;  /* 0x0000000417247825 */ /* 0x000fc800078e02ce */
[----:B------:R-:W-:Y:S01]  /*16be0*/  IMAD.WIDE R30, R6, 0x4, R206 ;  /* 0x00000004061e7825 */ /* 0x000fe200078e02ce */
[----:B------:R-:W4:Y:S04]  /*16bf0*/  LD.E R19, desc[UR4][R36.64] ;  /* 0x0000000424137980 */ /* 0x000f28000c101900 */
        /* <DEDUP_REMOVED lines=12> */
[----:B------:R-:W-:-:S04]  /*16cc0*/  IMAD R4, R28, R4, R21 ;  /* 0x000000041c047224 */ /* 0x000fc800078e0215 */
[----:B------:R-:W-:Y:S01]  /*16cd0*/  IMAD.IADD R8, R23, 0x1, R4 ;  /* 0x0000000117087824 */ /* 0x000fe200078e0204 */
[----:B------:R-:W-:Y:S01]  /*16ce0*/  MOV R23, R22 ;  /* 0x0000001600177202 */ /* 0x000fe20000000f00 */
[----:B------:R-:W-:Y:S05]  /*16cf0*/  BRA `(.L_x_1814) ;  /* 0x00000000000c7947 */ /* 0x000fea0003800000 */
.L_x_1813:
[----:B------:R-:W2:Y:S02]  /*16d00*/  LD.E R23, desc[UR4][R116.64+0x38] ;  /* 0x0000380474177980 */ /* 0x000ea4000c101900 */
[----:B--2---:R-:W-:-:S04]  /*16d10*/  LEA R23, -R23, RZ, 0x7 ;  /* 0x000000ff17177211 */ /* 0x004fc800078e39ff */
[----:B------:R-:W-:Y:S02]  /*16d20*/  SHF.R.S32.HI R8, RZ, 0x1f, R23 ;  /* 0x0000001fff087819 */ /* 0x000fe40000011417 */
.L_x_1814:
[----:B------:R-:W-:Y:S05]  /*16d30*/  BSYNC B0 ;  /* 0x0000000000007941 */ /* 0x000fea0003800000 */
.L_x_1812:
[----:B------:R-:W-:Y:S02]  /*16d40*/  LOP3.LUT R4, R210, 0x1, RZ, 0xc0, !PT ;  /* 0x00000001d2047812 */ /* 0x000fe400078ec0ff */
[C---:B------:R-:W-:Y:S02]  /*16d50*/  @P4 IADD3 R21, P0, R23.reuse, R196, RZ ;  /* 0x000000c417154210 */ /* 0x040fe40007f1e0ff */
[CC--:B------:R-:W-:Y:S02]  /*16d60*/  LEA R30, P1, R23.reuse, R200.reuse, 0x1 ;  /* 0x000000c8171e7211 */ /* 0x0c0fe400078208ff */
[----:B------:R-:W-:Y:S01]  /*16d70*/  ISETP.NE.U32.AND P6, PT, R4, 0x1, PT ;  /* 0x000000010400780c */ /* 0x000fe20003fc5070 */
[----:B------:R-:W-:Y:S01]  /*16d80*/  @P4 IMAD.X R4, R8, 0x1, R197, P0 ;  /* 0x0000000108044824 */ /* 0x000fe200000e06c5 */
        /* <DEDUP_REMOVED lines=9> */
[----:B------:R1:W-:Y:S03]  /*16e20*/  @!P6 LDGSTS.E.BYPASS.LTC128B.128 [R208+0x3000], desc[UR4][R30.64] ;  /* 0x030000001ed0efae */ /* 0x0003e6000b901d44 */
        /* <DEDUP_REMOVED lines=9> */
[CCC-:B------:R-:W-:Y:S01]  /*16ec0*/  @P4 LEA.HI.X R37, R21.reuse, R199.reuse, R6.reuse, 0x1, P1 ;  /* 0x000000c715254211 */ /* 0x1c0fe200008f0c06 */
[----:B------:R-:W-:Y:S01]  /*16ed0*/  @!PT LDS RZ, [RZ] ;  /* 0x00000000fffff984 */ /* 0x000fe20000000800 */
[----:B------:R-:W-:Y:S01]  /*16ee0*/  @!PT LDS RZ, [RZ] ;  /* 0x00000000fffff984 */ /* 0x000fe20000000800 */
[----:B------:R-:W-:Y:S01]  /*16ef0*/  @!PT LDS RZ, [RZ] ;  /* 0x00000000fffff984 */ /* 0x000fe20000000800 */
[----:B------:R1:W-:Y:S01]  /*16f00*/  @P4 LDGSTS.E.BYPASS.LTC128B.128 [R208+0x5000], desc[UR4][R30.64+0x40] ;  /* 0x050000401ed04fae */ /* 0x0003e2000b901d44 */
[C---:B------:R-:W-:Y:S02]  /*16f10*/  @P2 LEA R20, P0, R21.reuse, R200, 0x1 ;  /* 0x000000c815142211 */ /* 0x040fe400078008ff */
[C---:B------:R-:W-:Y:S01]  /*16f20*/  IADD3 R4, P1, R21.reuse, R196, RZ ;  /* 0x000000c415047210 */ /* 0x040fe20007f3e0ff */
[----:B------:R1:W-:Y:S01]  /*16f30*/  @!P4 STS.128 [R208+0x5000], RZ ;  /* 0x005000ffd000c388 */ /* 0x0003e20000000c00 */
[----:B------:R-:W-:-:S02]  /*16f40*/  @P2 LEA.HI.X R21, R21, R199, R6, 0x1, P0 ;  /* 0x000000c715152211 */ /* 0x000fc400000f0c06 */
[----:B------:R-:W-:Y:S01]  /*16f50*/  @!P6 IADD3 R23, P0, R23, R196, RZ ;  /* 0x000000c41717e210 */ /* 0x000fe20007f1e0ff */
[--C-:B------:R-:W-:Y:S01]  /*16f60*/  IMAD.X R6, R6, 0x1, R197.reuse, P1 ;  /* 0x0000000106067824 */ /* 0x100fe200008e06c5 */
[-C--:B------:R-:W-:Y:S01]  /*16f70*/  @P4 LEA R42, P1, R4, R200.reuse, 0x1 ;  /* 0x000000c8042a4211 */ /* 0x080fe200078208ff */
[----:B------:R-:W-:Y:S01]  /*16f80*/  @!PT LDS RZ, [RZ] ;  /* 0x00000000fffff984 */ /* 0x000fe20000000800 */
[----:B------:R-:W-:Y:S01]  /*16f90*/  @!PT LDS RZ, [RZ] ;  /* 0x00000000fffff984 */ /* 0x000fe20000000800 */
[----:B------:R-:W-:Y:S01]  /*16fa0*/  @!PT LDS RZ, [RZ] ;  /* 0x00000000fffff984 */ /* 0x000fe20000000800 */
[----:B------:R1:W-:Y:S02]  /*16fb0*/  @P2 LDGSTS.E.BYPASS.LTC128B.128 [R208+0x7000], desc[UR4][R30.64+0x80] ;  /* 0x070000801ed02fae */ /* 0x0003e4000b901d44 */
[----:B------:R-:W-:Y:S01]  /*16fc0*/  @!P6 IMAD.X R8, R8, 0x1, R197, P0 ;  /* 0x000000010808e824 */ /* 0x000fe200000e06c5 */
[C---:B------:R-:W-:Y:S01]  /*16fd0*/  @P4 LEA.HI.X R43, R4.reuse, R199, R6, 0x1, P1 ;  /* 0x000000c7042b4211 */ /* 0x040fe200008f0c06 */
[----:B------:R1:W-:Y:S01]  /*16fe0*/  @!P2 STS.128 [R208+0x7000], RZ ;  /* 0x007000ffd000a388 */ /* 0x0003e20000000c00 */
[-C--:B------:R-:W-:Y:S02]  /*16ff0*/  @!P6 LEA R22, P1, R23, R200.reuse, 0x1 ;  /* 0x000000c81716e211 */ /* 0x080fe400078208ff */
[----:B------:R-:W-:-:S02]  /*17000*/  @!P6 LEA R46, P0, R4, R200, 0x1 ;  /* 0x000000c8042ee211 */ /* 0x000fc400078008ff */
[-C--:B------:R-:W-:Y:S02]  /*17010*/  @!P6 LEA.HI.X R23, R23, R199.reuse, R8, 0x1, P1 ;  /* 0x000000c71717e211 */ /* 0x080fe400008f0c08 */
[CC--:B------:R-:W-:Y:S02]  /*17020*/  @!P6 LEA.HI.X R47, R4.reuse, R199.reuse, R6, 0x1, P0 ;  /* 0x000000c7042fe211 */ /* 0x0c0fe400000f0c06 */
[C---:B------:R-:W-:Y:S01]  /*17030*/  @P2 LEA R40, P0, R4.reuse, R200, 0x1 ;  /* 0x000000c804282211 */ /* 0x040fe200078008ff */
[----:B------:R-:W-:Y:S01]  /*17040*/  @!PT LDS RZ, [RZ] ;  /* 0x00000000fffff984 */ /* 0x000fe20000000800 */
[----:B------:R-:W-:Y:S01]  /*17050*/  @!PT LDS RZ, [RZ] ;  /* 0x00000000fffff984 */ /* 0x000fe20000000800 */
[----:B------:R-:W-:Y:S01]  /*17060*/  @!PT LDS RZ, [RZ] ;  /* 0x00000000fffff984 */ /* 0x000fe20000000800 */
[----:B------:R1:W-:Y:S01]  /*17070*/  @!P6 LDGSTS.E.BYPASS.LTC128B.128 [R208+0x3800], desc[UR4][R22.64] ;  /* 0x0380000016d0efae */ /* 0x0003e2000b901d44 */
[----:B------:R-:W-:Y:S02]  /*17080*/  IMAD.MOV.U32 R200, RZ, RZ, R30 ;  /* 0x000000ffffc87224 */ /* 0x000fe400078e001e */
[----:B------:R-:W-:Y:S01]  /*17090*/  @P2 LEA.HI.X R41, R4, R199, R6, 0x1, P0 ;  /* 0x000000c704292211 */ /* 0x000fe200000f0c06 */
[----:B------:R1:W-:Y:S01]  /*170a0*/  @P6 STS.128 [R208+0x3800], RZ ;  /* 0x003800ffd0006388 */ /* 0x0003e20000000c00 */
[----:B------:R-:W-:-:S03]  /*170b0*/  IMAD.MOV.U32 R199, RZ, RZ, R31 ;  /* 0x000000ffffc77224 */ /* 0x000fc600078e001f */
        /* <DEDUP_REMOVED lines=41> */
.L_x_1811:
[----:B------:R-:W-:Y:S05]  /*17350*/  BSYNC B1 ;  /* 0x0000000000017941 */ /* 0x000fea0003800000 */
.L_x_1810:
        /* <DEDUP_REMOVED lines=69> */
[----:B-1----:R-:W-:-:S03]  /*177b0*/  FMNMX.FTZ R4, R21, R4, !PT ;  /* 0x0000000415047209 */ /* 0x002fc60007810000 */
[----:B------:R-:W-:Y:S01]  /*177c0*/  LDSM.16.MT88.4 R20, [R118+0x9000] ;  /* 0x009000007614783b */ /* 0x000fe20000004200 */
        /* <DEDUP_REMOVED lines=11> */
[-C--:B------:R-:W-:Y:S01]  /*17880*/  FFMA.FTZ R134, R5, R143.reuse, -R136 ;  /* 0x0000008f05867223 */ /* 0x080fe20000010888 */
[----:B------:R-:W-:Y:S01]  /*17890*/  FSEL R5, R139, RZ, P1 ;  /* 0x000000ff8b057208 */ /* 0x000fe20000800000 */
[-CC-:B------:R-:W-:Y:S01]  /*178a0*/  FFMA.FTZ R130, R9, R143.reuse, -R132.reuse ;  /* 0x0000008f09827223 */ /* 0x180fe20000010884 */
[----:B------:R-:W-:Y:S01]  /*178b0*/  FSEL R9, R138, RZ, P0 ;  /* 0x000000ff8a097208 */ /* 0x000fe20000000000 */
[-CC-:B------:R-:W-:Y:S01]  /*178c0*/  FFMA.FTZ R133, R15, R143.reuse, -R132.reuse ;  /* 0x0000008f0f857223 */ /* 0x180fe20000010884 */
[-CC-:B------:R-:W-:Y:S01]  /*178d0*/  FFMA.FTZ R131, R45, R143.reuse, -R132.reuse ;  /* 0x0000008f2d837223 */ /* 0x180fe20000010884 */
[----:B------:R-:W-:Y:S01]  /*178e0*/  FADD.FTZ R2, R2, -R5 ;  /* 0x8000000502027221 */ /* 0x000fe20000010000 */
[-C--:B------:R-:W-:Y:S01]  /*178f0*/  FFMA.FTZ R129, R17, R143.reuse, -R132 ;  /* 0x0000008f11817223 */ /* 0x080fe20000010884 */
[----:B------:R-:W-:Y:S01]  /*17900*/  FADD.FTZ R0, R0, -R9 ;  /* 0x8000000900007221 */ /* 0x000fe20000010000 */
[-CC-:B------:R-:W-:Y:S01]  /*17910*/  FFMA.FTZ R137, R13, R143.reuse, -R136.reuse ;  /* 0x0000008f0d897223 */ /* 0x180fe20000010888 */
[----:B------:R-:W-:Y:S01]  /*17920*/  FMUL.FTZ R2, R143, R2 ;  /* 0x000000028f027220 */ /* 0x000fe20000410000 */
[-CC-:B------:R-:W-:Y:S01]  /*17930*/  FFMA.FTZ R135, R11, R143.reuse, -R136.reuse ;  /* 0x0000008f0b877223 */ /* 0x180fe20000010888 */
[-C--:B------:R-:W-:Y:S01]  /*17940*/  FFMA.FTZ R145, R7, R143.reuse, -R136 ;  /* 0x0000008f07917223 */ /* 0x080fe20000010888 */
[----:B------:R-:W-:Y:S01]  /*17950*/  FMUL.FTZ R0, R143, R0 ;  /* 0x000000008f007220 */ /* 0x000fe20000410000 */
[----:B------:R-:W-:Y:S01]  /*17960*/  MUFU.EX2 R133, R133 ;  /* 0x0000008500857308 */ /* 0x000fe20000000800 */
[-C--:B------:R-:W-:Y:S01]  /*17970*/  FFMA.FTZ R48, R35, R143.reuse, -R132 ;  /* 0x0000008f23307223 */ /* 0x080fe20000010884 */
[----:B------:R-:W1:Y:S01]  /*17980*/  LDSM.16.MT88.4 R16, [R122+0x9000] ;  /* 0x009000007a10783b */ /* 0x000e620000004200 */
[-CC-:B------:R-:W-:Y:S01]  /*17990*/  FFMA.FTZ R56, R51, R143.reuse, -R136.reuse ;  /* 0x0000008f33387223 */ /* 0x180fe20000010888 */
[-C--:B------:R-:W-:Y:S01]  /*179a0*/  FFMA.FTZ R251, R251, R143.reuse, -R136 ;  /* 0x0000008ffbfb7223 */ /* 0x080fe20000010888 */
[-C--:B------:R-:W-:Y:S01]  /*179b0*/  FFMA.FTZ R173, R217, R143.reuse, -R132 ;  /* 0x0000008fd9ad7223 */ /* 0x080fe20000010884 */
[-CC-:B------:R-:W-:Y:S01]  /*179c0*/  FFMA.FTZ R146, R189, R143.reuse, -R136.reuse ;  /* 0x0000008fbd927223 */ /* 0x180fe20000010888 */
[-C--:B------:R-:W-:Y:S01]  /*179d0*/  FFMA.FTZ R148, R185, R143.reuse, -R136 ;  /* 0x0000008fb9947223 */ /* 0x080fe20000010888 */
[----:B------:R-:W2:Y:S01]  /*179e0*/  MUFU.EX2 R2, R2 ;  /* 0x0000000200027308 */ /* 0x000ea20000000800 */
[-CC-:B------:R-:W-:Y:S01]  /*179f0*/  FFMA.FTZ R181, R181, R143.reuse, -R132.reuse ;  /* 0x0000008fb5b57223 */ /* 0x180fe20000010884 */
[-CC-:B------:R-:W-:Y:S01]  /*17a00*/  FFMA.FTZ R142, R215, R143.reuse, -R132.reuse ;  /* 0x0000008fd78e7223 */ /* 0x180fe20000010884 */
[-C--:B------:R-:W-:Y:S01]  /*17a10*/  FFMA.FTZ R144, R213, R143.reuse, -R132 ;  /* 0x0000008fd5907223 */ /* 0x080fe20000010884 */
[-CC-:B------:R-:W-:Y:S01]  /*17a20*/  FFMA.FTZ R189, R191, R143.reuse, -R136.reuse ;  /* 0x0000008fbfbd7223 */ /* 0x180fe20000010888 */
[-C--:B------:R-:W-:Y:S01]  /*17a30*/  FFMA.FTZ R185, R187, R143.reuse, -R136 ;  /* 0x0000008fbbb97223 */ /* 0x080fe20000010888 */
[-C--:B------:R-:W-:Y:S01]  /*17a40*/  FFMA.FTZ R183, R183, R143.reuse, -R132 ;  /* 0x0000008fb7b77223 */ /* 0x080fe20000010884 */
[-C--:B------:R-:W-:Y:S01]  /*17a50*/  FFMA.FTZ R154, R169, R143.reuse, -R136 ;  /* 0x0000008fa99a7223 */ /* 0x080fe20000010888 */
[----:B------:R-:W3:Y:S01]  /*17a60*/  MUFU.EX2 R131, R131 ;  /* 0x0000008300837308 */ /* 0x000ee20000000800 */
[-CC-:B------:R-:W-:Y:S01]  /*17a70*/  FFMA.FTZ R150, R179, R143.reuse, -R132.reuse ;  /* 0x0000008fb3967223 */ /* 0x180fe20000010884 */
[-CC-:B------:R-:W-:Y:S01]  /*17a80*/  FFMA.FTZ R177, R177, R143.reuse, -R132.reuse ;  /* 0x0000008fb1b17223 */ /* 0x180fe20000010884 */
[-C--:B------:R-:W-:Y:S01]  /*17a90*/  FFMA.FTZ R152, R175, R143.reuse, -R132 ;  /* 0x0000008faf987223 */ /* 0x080fe20000010884 */
[-CC-:B------:R-:W-:Y:S01]  /*17aa0*/  FFMA.FTZ R169, R171, R143.reuse, -R136.reuse ;  /* 0x0000008faba97223 */ /* 0x180fe20000010888 */
[-CC-:B------:R-:W-:Y:S01]  /*17ab0*/  FFMA.FTZ R156, R167, R143.reuse, -R136.reuse ;  /* 0x0000008fa79c7223 */ /* 0x180fe20000010888 */
[-C--:B------:R-:W-:Y:S01]  /*17ac0*/  FFMA.FTZ R165, R165, R143.reuse, -R136 ;  /* 0x0000008fa5a57223 */ /* 0x080fe20000010888 */
[-CC-:B------:R-:W-:Y:S01]  /*17ad0*/  FFMA.FTZ R163, R163, R143.reuse, -R132.reuse ;  /* 0x0000008fa3a37223 */ /* 0x180fe20000010884 */
[----:B------:R-:W-:Y:S01]  /*17ae0*/  MUFU.EX2 R130, R130 ;  /* 0x0000008200827308 */ /* 0x000fe20000000800 */
[-C--:B--2---:R-:W-:Y:S01]  /*17af0*/  FMUL.FTZ R12, R104, R2.reuse ;  /* 0x00000002680c7220 */ /* 0x084fe20000410000 */
[-CC-:B------:R-:W-:Y:S01]  /*17b00*/  FFMA.FTZ R104, R25, R143.reuse, -R132.reuse ;  /* 0x0000008f19687223 */ /* 0x180fe20000010884 */
[-C--:B------:R-:W-:Y:S01]  /*17b10*/  FMUL.FTZ R24, R100, R2.reuse ;  /* 0x0000000264187220 */ /* 0x080fe20000410000 */
[-C--:B------:R-:W-:Y:S01]  /*17b20*/  FMUL.FTZ R13, R105, R2.reuse ;  /* 0x00000002690d7220 */ /* 0x080fe20000410000 */
[-C--:B------:R-:W-:Y:S01]  /*17b30*/  FMUL.FTZ R25, R101, R2.reuse ;  /* 0x0000000265197220 */ /* 0x080fe20000410000 */
[-CC-:B------:R-:W-:Y:S01]  /*17b40*/  FFMA.FTZ R100, R33, R143.reuse, -R132.reuse ;  /* 0x0000008f21647223 */ /* 0x180fe20000010884 */
[----:B------:R-:W-:Y:S01]  /*17b50*/  FFMA.FTZ R101, R39, R143, -R132 ;  /* 0x0000008f27657223 */ /* 0x000fe20000010884 */
[----:B------:R-:W2:Y:S01]  /*17b60*/  MUFU.EX2 R129, R129 ;  /* 0x0000008100817308 */ /* 0x000ea20000000800 */
        /* <DEDUP_REMOVED lines=11> */
[-CC-:B------:R-:W-:Y:S01]  /*17c20*/  FFMA.FTZ R92, R49, R143.reuse, -R136.reuse ;  /* 0x0000008f315c7223 */ /* 0x180fe20000010888 */
[-C--:B------:R-:W-:Y:S01]  /*17c30*/  FFMA.FTZ R80, R249, R143.reuse, -R136 ;  /* 0x0000008ff9507223 */ /* 0x080fe20000010888 */
[-C--:B------:R-:W-:Y:S01]  /*17c40*/  FMUL.FTZ R65, R77, R2.reuse ;  /* 0x000000024d417220 */ /* 0x080fe20000410000 */
[----:B------:R-:W-:Y:S01]  /*17c50*/  FMUL.FTZ R8, R112, R2 ;  /* 0x0000000270087220 */ /* 0x000fe20000410000 */
[----:B------:R-:W3:Y:S01]  /*17c60*/  MUFU.EX2 R135, R135 ;  /* 0x0000008700877308 */ /* 0x000ee20000000800 */
        /* <DEDUP_REMOVED lines=11> */
[-C--:B------:R-:W-:Y:S01]  /*17d20*/  FFMA.FTZ R76, R247, R143.reuse, -R132 ;  /* 0x0000008ff74c7223 */ /* 0x080fe20000010884 */
[-C--:B------:R-:W-:Y:S01]  /*17d30*/  FFMA.FTZ R81, R235, R143.reuse, -R136 ;  /* 0x0000008feb517223 */ /* 0x080fe20000010888 */
[-CC-:B------:R-:W-:Y:S01]  /*17d40*/  FFMA.FTZ R89, R231, R143.reuse, -R132.reuse ;  /* 0x0000008fe7597223 */ /* 0x180fe20000010884 */
[--C-:B------:R-:W-:Y:S01]  /*17d50*/  FFMA.FTZ R88, R225, R143, -R132.reuse ;  /* 0x0000008fe1587223 */ /* 0x100fe20000010884 */
[----:B------:R-:W2:Y:S01]  /*17d60*/  MUFU.EX2 R145, R145 ;  /* 0x0000009100917308 */ /* 0x000ea20000000800 */
[----:B---3--:R-:W-:Y:S01]  /*17d70*/  F2FP.BF16.F32.PACK_AB R4, R135, R137 ;  /* 0x000000898704723e */ /* 0x008fe200000010ff */
[-CC-:B------:R-:W-:Y:S01]  /*17d80*/  FFMA.FTZ R158, R161, R143.reuse, -R132.reuse ;  /* 0x0000008fa19e7223 */ /* 0x180fe20000010884 */
[-CC-:B------:R-:W-:Y:S01]  /*17d90*/  FFMA.FTZ R159, R159, R143.reuse, -R132.reuse ;  /* 0x0000008f9f9f7223 */ /* 0x180fe20000010884 */
[-C--:B------:R-:W-:Y:S01]  /*17da0*/  FFMA.FTZ R157, R157, R143.reuse, -R132 ;  /* 0x0000008f9d9d7223 */ /* 0x080fe20000010884 */
[-CC-:B------:R-:W-:Y:S01]  /*17db0*/  FFMA.FTZ R155, R155, R143.reuse, -R136.reuse ;  /* 0x0000008f9b9b7223 */ /* 0x180fe20000010888 */
[-CC-:B------:R-:W-:Y:S01]  /*17dc0*/  FFMA.FTZ R160, R153, R143.reuse, -R136.reuse ;  /* 0x0000008f99a07223 */ /* 0x180fe20000010888 */
[-CC-:B------:R-:W-:Y:S01]  /*17dd0*/  FFMA.FTZ R149, R149, R143.reuse, -R136.reuse ;  /* 0x0000008f95957223 */ /* 0x180fe20000010888 */
[----:B------:R-:W3:Y:S01]  /*17de0*/  MUFU.EX2 R0, R0 ;  /* 0x0000000000007308 */ /* 0x000ee20000000800 */
[-C--:B------:R-:W-:Y:S01]  /*17df0*/  FFMA.FTZ R162, R151, R143.reuse, -R136 ;  /* 0x0000008f97a27223 */ /* 0x080fe20000010888 */
[-CC-:B------:R-:W-:Y:S01]  /*17e00*/  FFMA.FTZ R164, R147, R143.reuse, -R132.reuse ;  /* 0x0000008f93a47223 */ /* 0x180fe20000010884 */
[-CC-:B------:R-:W-:Y:S01]  /*17e10*/  FFMA.FTZ R124, R124, R143.reuse, -R132.reuse ;  /* 0x0000008f7c7c7223 */ /* 0x180fe20000010884 */
[-CC-:B------:R-:W-:Y:S01]  /*17e20*/  FFMA.FTZ R3, R3, R143.reuse, -R132.reuse ;  /* 0x0000008f03037223 */ /* 0x180fe20000010884 */
[-C--:B------:R-:W-:Y:S01]  /*17e30*/  FFMA.FTZ R127, R127, R143.reuse, -R132 ;  /* 0x0000008f7f7f7223 */ /* 0x080fe20000010884 */
[----:B------:R-:W-:Y:S01]  /*17e40*/  FFMA.FTZ R126, R126, R143, -R136 ;  /* 0x0000008f7e7e7223 */ /* 0x000fe20000010888 */
[----:B------:R-:W-:Y:S01]  /*17e50*/  FFMA.FTZ R2, R214, R2, R137 ;  /* 0x00000002d6027223 */ /* 0x000fe20000010089 */
[----:B------:R-:W-:Y:S01]  /*17e60*/  MUFU.EX2 R104, R104 ;  /* 0x0000006800687308 */ /* 0x000fe20000000800 */
[----:B--2---:R-:W-:-:S02]  /*17e70*/  F2FP.BF16.F32.PACK_AB R6, R145, R134 ;  /* 0x000000869106723e */ /* 0x004fc400000010ff */
[----:B------:R-:W-:Y:S01]  /*17e80*/  FADD.FTZ R135, R135, R2 ;  /* 0x0000000287877221 */ /* 0x000fe20000010000 */
[----:B------:R-:W-:-:S03]  /*17e90*/  MOV R2, R139 ;  /* 0x0000008b00027202 */ /* 0x000fc60000000f00 */
[----:B------:R-:W-:Y:S01]  /*17ea0*/  FADD.FTZ R134, R134, R135 ;  /* 0x0000008786867221 */ /* 0x000fe20000010000 */
[----:B------:R-:W-:Y:S01]  /*17eb0*/  MUFU.EX2 R101, R101 ;  /* 0x0000006500657308 */ /* 0x000fe20000000800 */
[-C--:B---3--:R-:W-:Y:S01]  /*17ec0*/  FMUL.FTZ R14, R106, R0.reuse ;  /* 0x000000006a0e7220 */ /* 0x088fe20000410000 */
[-C--:B------:R-:W-:Y:S01]  /*17ed0*/  FMUL.FTZ R15, R107, R0.reuse ;  /* 0x000000006b0f7220 */ /* 0x080fe20000410000 */
[-C--:B------:R-:W-:Y:S01]  /*17ee0*/  FMUL.FTZ R26, R102, R0.reuse ;  /* 0x00000000661a7220 */ /* 0x080fe20000410000 */
[-C--:B------:R-:W-:Y:S01]  /*17ef0*/  FMUL.FTZ R27, R103, R0.reuse ;  /* 0x00000000671b7220 */ /* 0x080fe20000410000 */
[-C--:B------:R-:W-:Y:S01]  /*17f00*/  FMUL.FTZ R34, R98, R0.reuse ;  /* 0x0000000062227220 */ /* 0x080fe20000410000 */
[-C--:B------:R-:W-:Y:S01]  /*17f10*/  FMUL.FTZ R35, R99, R0.reuse ;  /* 0x0000000063237220 */ /* 0x080fe20000410000 */
[-C--:B------:R-:W-:Y:S01]  /*17f20*/  FMUL.FTZ R38, R94, R0.reuse ;  /* 0x000000005e267220 */ /* 0x080fe20000410000 */
[-C--:B------:R-:W-:Y:S01]  /*17f30*/  FMUL.FTZ R39, R95, R0.reuse ;  /* 0x000000005f277220 */ /* 0x080fe20000410000 */
[C---:B------:R-:W-:Y:S01]  /*17f40*/  HMMA.16816.F32.BF16 R12, R4.reuse, R20, R12 ;  /* 0x00000014040c723c */ /* 0x040fe2000004180c */
[-C--:B------:R-:W-:Y:S01]  /*17f50*/  FMUL.FTZ R46, R90, R0.reuse ;  /* 0x000000005a2e7220 */ /* 0x080fe20000410000 */
[-C--:B------:R-:W-:Y:S01]  /*17f60*/  FMUL.FTZ R47, R91, R0.reuse ;  /* 0x000000005b2f7220 */ /* 0x080fe20000410000 */
[-C--:B------:R-:W-:Y:S01]  /*17f70*/  FMUL.FTZ R86, R86, R0.reuse ;  /* 0x0000000056567220 */ /* 0x080fe20000410000 */
[-C--:B------:R-:W-:Y:S01]  /*17f80*/  FMUL.FTZ R87, R87, R0.reuse ;  /* 0x0000000057577220 */ /* 0x080fe20000410000 */
[----:B------:R-:W-:Y:S01]  /*17f90*/  MUFU.EX2 R100, R100 ;  /* 0x0000006400647308 */ /* 0x000fe20000000800 */
[C---:B------:R-:W-:Y:S01]  /*17fa0*/  HMMA.16816.F32.BF16 R20, R4.reuse, R22, R24 ;  /* 0x000000160414723c */ /* 0x040fe20000041818 */
[----:B------:R-:W2:Y:S01]  /*17fb0*/  LDSM.16.MT88.4 R24, [R122+0xd000] ;  /* 0x00d000007a18783b */ /* 0x000ea20000004200 */
[-C--:B------:R-:W-:Y:S01]  /*17fc0*/  FMUL.FTZ R10, R114, R0.reuse ;  /* 0x00000000720a7220 */ /* 0x080fe20000410000 */
[-C--:B------:R-:W-:Y:S01]  /*17fd0*/  FMUL.FTZ R11, R115, R0.reuse ;  /* 0x00000000730b7220 */ /* 0x080fe20000410000 */
[-C--:B------:R-:W-:Y:S01]  /*17fe0*/  FMUL.FTZ R54, R82, R0.reuse ;  /* 0x0000000052367220 */ /* 0x080fe20000410000 */
[-C--:B------:R-:W-:Y:S01]  /*17ff0*/  FMUL.FTZ R55, R83, R0.reuse ;  /* 0x0000000053377220 */ /* 0x080fe20000410000 */
[C---:B------:R-:W-:Y:S01]  /*18000*/  HMMA.16816.F32.BF16 R32, R4.reuse, R28, R32 ;  /* 0x0000001c0420723c */ /* 0x040fe20000041820 */
[----:B------:R3:W-:Y:S01]  /*18010*/  MUFU.EX2 R93, R48 ;  /* 0x00000030005d7308 */ /* 0x0007e20000000800 */
[-C--:B------:R-:W-:Y:S01]  /*18020*/  FMUL.FTZ R110, R110, R0.reuse ;  /* 0x000000006e6e7220 */ /* 0x080fe20000410000 */
[-C--:B------:R-:W-:Y:S01]  /*18030*/  FMUL.FTZ R111, R111, R0.reuse ;  /* 0x000000006f6f7220 */ /* 0x080fe20000410000 */
[-C--:B------:R-:W-:Y:S01]  /*18040*/  FMUL.FTZ R66, R78, R0.reuse ;  /* 0x000000004e427220 */ /* 0x080fe20000410000 */
[-C--:B------:R-:W-:Y:S01]  /*18050*/  FMUL.FTZ R67, R79, R0.reuse ;  /* 0x000000004f437220 */ /* 0x080fe20000410000 */
[C---:B------:R-:W-:Y:S01]  /*18060*/  HMMA.16816.F32.BF16 R28, R4.reuse, R30, R36 ;  /* 0x0000001e041c723c */ /* 0x040fe20000041824 */
[----:B------:R-:W4:Y:S01]  /*18070*/  LDSM.16.MT88.4 R36, [R118+0xd000] ;  /* 0x00d000007624783b */ /* 0x000f220000004200 */
        /* <DEDUP_REMOVED lines=11> */
[----:B---3--:R-:W3:Y:S01]  /*18130*/  LDSM.16.MT88.4 R48, [R122+0x9400] ;  /* 0x009400007a30783b */ /* 0x008ee20000004200 */
[-CC-:B------:R-:W-:Y:S01]  /*18140*/  FFMA.FTZ R82, R245, R143.reuse, -R136.reuse ;  /* 0x0000008ff5527223 */ /* 0x180fe20000010888 */
[-CC-:B------:R-:W-:Y:S01]  /*18150*/  FFMA.FTZ R83, R233, R143.reuse, -R136.reuse ;  /* 0x0000008fe9537223 */ /* 0x180fe20000010888 */
[-CC-:B------:R-:W-:Y:S01]  /*18160*/  FFMA.FTZ R90, R219, R143.reuse, -R136.reuse ;  /* 0x0000008fdb5a7223 */ /* 0x180fe20000010888 */
[-CC-:B------:R-:W-:Y:S01]  /*18170*/  FFMA.FTZ R91, R227, R143.reuse, -R136.reuse ;  /* 0x0000008fe35b7223 */ /* 0x180fe20000010888 */
[C---:B-1----:R-:W-:Y:S01]  /*18180*/  HMMA.16816.F32.BF16 R8, R4.reuse, R16, R8 ;  /* 0x000000100408723c */ /* 0x042fe20000041808 */
[----:B------:R1:W5:Y:S01]  /*18190*/  MUFU.EX2 R85, R56 ;  /* 0x0000003800557308 */ /* 0x0003620000000800 */
[-C--:B------:R-:W-:Y:S01]  /*181a0*/  FFMA.FTZ R84, R241, R143.reuse, -R136 ;  /* 0x0000008ff1547223 */ /* 0x080fe20000010888 */
[-CC-:B------:R-:W-:Y:S01]  /*181b0*/  FFMA.FTZ R87, R237, R143.reuse, -R132.reuse ;  /* 0x0000008fed577223 */ /* 0x180fe20000010884 */
[-C--:B------:R-:W-:Y:S01]  /*181c0*/  FFMA.FTZ R86, R229, R143.reuse, -R132 ;  /* 0x0000008fe5567223 */ /* 0x080fe20000010884 */
[-CC-:B------:R-:W-:Y:S01]  /*181d0*/  FFMA.FTZ R94, R221, R143.reuse, -R136.reuse ;  /* 0x0000008fdd5e7223 */ /* 0x180fe20000010888 */
[C---:B------:R-:W-:Y:S01]  /*181e0*/  HMMA.16816.F32.BF16 R16, R4.reuse, R18, R108 ;  /* 0x000000120410723c */ /* 0x040fe2000004186c */
[-C--:B------:R-:W-:Y:S01]  /*181f0*/  FFMA.FTZ R95, R223, R143.reuse, -R136 ;  /* 0x0000008fdf5f7223 */ /* 0x080fe20000010888 */
[----:B------:R-:W-:Y:S01]  /*18200*/  LDSM.16.MT88.4 R108, [R122+0xac00] ;  /* 0x00ac00007a6c783b */ /* 0x000fe20000004200 */
[----:B------:R-:W5:Y:S01]  /*18210*/  MUFU.EX2 R77, R251 ;  /* 0x000000fb004d7308 */ /* 0x000f620000000800 */
[----:B------:R-:W-:Y:S01]  /*18220*/  FFMA.FTZ R0, R216, R0, R133 ;  /* 0x00000000d8007223 */ /* 0x000fe20000010085 */
[----:B------:R-:W-:Y:S01]  /*18230*/  FFMA.FTZ R216, R119, R143, -R132 ;  /* 0x0000008f77d87223 */ /* 0x000fe20000010884 */
[----:B--2---:R-:W-:Y:S01]  /*18240*/  HMMA.16816.F32.BF16 R52, R4, R24, R52 ;  /* 0x000000180434723c */ /* 0x004fe20000041834 */
[----:B------:R-:W-:Y:S01]  /*18250*/  FADD.FTZ R145, R145, R134 ;  /* 0x0000008691917221 */ /* 0x000fe20000010000 */
[----:B------:R-:W-:-:S03]  /*18260*/  FADD.FTZ R131, R131, R0 ;  /* 0x0000000083837221 */ /* 0x000fc60000010000 */
[----:B------:R-:W-:Y:S01]  /*18270*/  MUFU.EX2 R79, R79 ;  /* 0x0000004f004f7308 */ /* 0x000fe20000000800 */
[----:B-1----:R-:W1:Y:S01]  /*18280*/  LDSM.16.MT88.4 R56, [R118+0x9400] ;  /* 0x009400007638783b */ /* 0x002e620000004200 */
[C---:B------:R-:W-:Y:S01]  /*18290*/  HMMA.16816.F32.BF16 R24, R4.reuse, R26, R64 ;  /* 0x0000001a0418723c */ /* 0x040fe20000041840 */
[----:B------:R-:W-:Y:S02]  /*182a0*/  FADD.FTZ R130, R130, R131 ;  /* 0x0000008382827221 */ /* 0x000fe40000010000 */
[----:B------:R-:W-:Y:S02]  /*182b0*/  LDSM.16.MT88.4 R64, [R122+0xb400] ;  /* 0x00b400007a40783b */ /* 0x000fe40000004200 */
[----:B------:R-:W-:Y:S01]  /*182c0*/  FADD.FTZ R129, R129, R130 ;  /* 0x0000008281817221 */ /* 0x000fe20000010000 */
[C---:B----4-:R-:W-:Y:S01]  /*182d0*/  HMMA.16816.F32.BF16 R60, R4.reuse, R36, R60 ;  /* 0x00000024043c723c */ /* 0x050fe2000004183c */
[----:B------:R-:W-:Y:S05]  /*182e0*/  MUFU.EX2 R76, R76 ;  /* 0x0000004c004c7308 */ /* 0x000fea0000000800 */
[----:B------:R-:W-:Y:S01]  /*182f0*/  HMMA.16816.F32.BF16 R4, R4, R38, R68 ;  /* 0x000000260404723c */ /* 0x000fe20000041844 */
[----:B------:R-:W2:Y:S02]  /*18300*/  LDSM.16.MT88.4 R36, [R118+0xb400] ;  /* 0x00b400007624783b */ /* 0x000ea40000004200 */
[----:B------:R-:W-:Y:S04]  /*18310*/  MUFU.EX2 R78, R78 ;  /* 0x0000004e004e7308 */ /* 0x000fe80000000800 */
[----:B-----5:R-:W-:Y:S01]  /*18320*/  F2FP.BF16.F32.PACK_AB R68, R85, R92 ;  /* 0x0000005c5544723e */ /* 0x020fe200000010ff */
[----:B------:R-:W-:Y:S01]  /*18330*/  FADD.FTZ R92, R92, R145 ;  /* 0x000000915c5c7221 */ /* 0x000fe20000010000 */
[----:B------:R-:W-:Y:S01]  /*18340*/  F2FP.BF16.F32.PACK_AB R69, R101, R104 ;  /* 0x000000686545723e */ /* 0x000fe200000010ff */
[----:B------:R-:W-:Y:S01]  /*18350*/  FADD.FTZ R104, R104, R129 ;  /* 0x0000008168687221 */ /* 0x000fe20000010000 */
[----:B------:R-:W-:Y:S01]  /*18360*/  F2FP.BF16.F32.PACK_AB R70, R77, R80 ;  /* 0x000000504d46723e */ /* 0x000fe200000010ff */
[----:B------:R-:W-:Y:S01]  /*18370*/  MUFU.EX2 R81, R81 ;  /* 0x0000005100517308 */ /* 0x000fe20000000800 */
[----:B------:R-:W-:Y:S01]  /*18380*/  F2FP.BF16.F32.PACK_AB R71, R93, R100 ;  /* 0x000000645d47723e */ /* 0x000fe200000010ff */
[----:B------:R-:W-:Y:S01]  /*18390*/  FADD.FTZ R101, R101, R104 ;  /* 0x0000006865657221 */ /* 0x000fe20000010000 */
[----:B------:R-:W-:-:S03]  /*183a0*/  FADD.FTZ R85, R85, R92 ;  /* 0x0000005c55557221 */ /* 0x000fc60000010000 */
[----:B------:R-:W-:Y:S01]  /*183b0*/  FADD.FTZ R100, R100, R101 ;  /* 0x0000006564647221 */ /* 0x000fe20000010000 */
[----:B------:R-:W-:Y:S01]  /*183c0*/  FADD.FTZ R0, R80, R85 ;  /* 0x0000005550007221 */ /* 0x000fe20000010000 */
[----:B---3--:R-:W-:Y:S01]  /*183d0*/  HMMA.16816.F32.BF16 R8, R68, R48, R8 ;  /* 0x000000304408723c */ /* 0x008fe20000041808 */
[----:B------:R-:W3:Y:S01]  /*183e0*/  MUFU.EX2 R82, R82 ;  /* 0x0000005200527308 */ /* 0x000ee20000000800 */
        /* <DEDUP_REMOVED lines=9> */
[C---:B--2---:R-:W-:Y:S01]  /*18480*/  HMMA.16816.F32.BF16 R44, R68.reuse, R36, R44 ;  /* 0x00000024442c723c */ /* 0x044fe2000004182c */
[----:B------:R-:W2:Y:S05]  /*18490*/  MUFU.EX2 R87, R87 ;  /* 0x0000005700577308 */ /* 0x000eaa0000000800 */
[C---:B------:R-:W-:Y:S01]  /*184a0*/  HMMA.16816.F32.BF16 R40, R68.reuse, R38, R40 ;  /* 0x000000264428723c */ /* 0x040fe20000041828 */
[----:B------:R-:W5:Y:S02]  /*184b0*/  LDSM.16.MT88.4 R36, [R122+0xb800] ;  /* 0x00b800007a24783b */ /* 0x000f640000004200 */
[----:B------:R-:W-:Y:S03]  /*184c0*/  MUFU.EX2 R86, R86 ;  /* 0x0000005600567308 */ /* 0x000fe60000000800 */
[C---:B------:R-:W-:Y:S05]  /*184d0*/  HMMA.16816.F32.BF16 R52, R68.reuse, R72, R52 ;  /* 0x000000484434723c */ /* 0x040fea0000041834 */
[----:B------:R-:W-:Y:S01]  /*184e0*/  MUFU.EX2 R89, R89 ;  /* 0x0000005900597308 */ /* 0x000fe20000000800 */
[----:B------:R-:W-:Y:S01]  /*184f0*/  HMMA.16816.F32.BF16 R24, R68, R74, R24 ;  /* 0x0000004a4418723c */ /* 0x000fe20000041818 */
[----:B---3--:R-:W-:Y:S01]  /*18500*/  F2FP.BF16.F32.PACK_AB R72, R82, R81 ;  /* 0x000000515248723e */ /* 0x008fe200000010ff */
[----:B------:R-:W-:Y:S01]  /*18510*/  FADD.FTZ R81, R81, R0 ;  /* 0x0000000051517221 */ /* 0x000fe20000010000 */
[----:B------:R-:W-:-:S03]  /*18520*/  F2FP.BF16.F32.PACK_AB R73, R76, R79 ;  /* 0x0000004f4c49723e */ /* 0x000fc600000010ff */
[C---:B------:R-:W-:Y:S01]  /*18530*/  HMMA.16816.F32.BF16 R32, R68.reuse, R64, R32 ;  /* 0x000000404420723c */ /* 0x040fe20000041820 */
[----:B-1----:R-:W-:Y:S01]  /*18540*/  F2FP.BF16.F32.PACK_AB R74, R84, R83 ;  /* 0x00000053544a723e */ /* 0x002fe200000010ff */
[----:B------:R-:W-:Y:S01]  /*18550*/  MUFU.EX2 R88, R88 ;  /* 0x0000005800587308 */ /* 0x000fe20000000800 */
[----:B--2---:R-:W-:Y:S01]  /*18560*/  F2FP.BF16.F32.PACK_AB R75, R87, R78 ;  /* 0x0000004e574b723e */ /* 0x004fe200000010ff */
        /* <DEDUP_REMOVED lines=116> */
[----:B------:R-:W1:Y:S05]  /*18cb0*/  MUFU.EX2 R216, R216 ;  /* 0x000000d800d87308 */ /* 0x000e6a0000000800 */
[C---:B------:R-:W-:Y:S01]  /*18cc0*/  HMMA.16816.F32.BF16 R4, R68.reuse, R58, R4 ;  /* 0x0000003a4404723c */ /* 0x040fe20000041804 */
[----:B------:R-:W3:Y:S05]  /*18cd0*/  LDSM.16.MT88.4 R56, [R118+0xc800] ;  /* 0x00c800007638783b */ /* 0x000eea0000004200 */
        /* <DEDUP_REMOVED lines=10> */
[----:B-1----:R-:W-:-:S03]  /*18d80*/  F2FP.BF16.F32.PACK_AB R71, R216, R127 ;  /* 0x0000007fd847723e */ /* 0x002fc600000010ff */
[C---:B------:R-:W-:Y:S06]  /*18d90*/  HMMA.16816.F32.BF16 R32, R72.reuse, R64, R32 ;  /* 0x000000404820723c */ /* 0x040fec0000041820 */
[----:B---3--:R-:W-:Y:S01]  /*18da0*/  HMMA.16816.F32.BF16 R44, R72, R56, R44 ;  /* 0x00000038482c723c */ /* 0x008fe2000004182c */
[-CC-:B------:R-:W-:Y:S01]  /*18db0*/  FFMA.FTZ R65, R121, R143.reuse, -R136.reuse ;  /* 0x0000008f79417223 */ /* 0x180fe20000010888 */
[----:B------:R-:W-:-:S04]  /*18dc0*/  FFMA.FTZ R64, R125, R143, -R136 ;  /* 0x0000008f7d407223 */ /* 0x000fc80000010888 */
[C---:B------:R-:W-:Y:S01]  /*18dd0*/  HMMA.16816.F32.BF16 R40, R72.reuse, R58, R40 ;  /* 0x0000003a4828723c */ /* 0x040fe20000041828 */
[----:B------:R-:W1:Y:S01]  /*18de0*/  LDSM.16.MT88.4 R56, [R118+0xac00] ;  /* 0x00ac00007638783b */ /* 0x000e620000004200 */
[----:B------:R-:W3:Y:S04]  /*18df0*/  MUFU.EX2 R65, R65 ;  /* 0x0000004100417308 */ /* 0x000ee80000000800 */
[C---:B------:R-:W-:Y:S04]  /*18e00*/  HMMA.16816.F32.BF16 R28, R72.reuse, R66, R28 ;  /* 0x00000042481c723c */ /* 0x040fe8000004181c */
[----:B------:R-:W-:Y:S02]  /*18e10*/  MUFU.EX2 R64, R64 ;  /* 0x0000004000407308 */ /* 0x000fe40000000800 */
[----:B------:R-:W-:Y:S01]  /*18e20*/  HMMA.16816.F32.BF16 R8, R72, R36, R8 ;  /* 0x000000244808723c */ /* 0x000fe20000041808 */
[----:B------:R-:W-:-:S05]  /*18e30*/  FFMA.FTZ R67, R128, R143, -R136 ;  /* 0x0000008f80437223 */ /* 0x000fca0000010888 */
[C---:B------:R-:W-:Y:S01]  /*18e40*/  HMMA.16816.F32.BF16 R16, R72.reuse, R38, R16 ;  /* 0x000000264810723c */ /* 0x040fe20000041810 */
[----:B------:R-:W4:Y:S01]  /*18e50*/  MUFU.EX2 R67, R67 ;  /* 0x0000004300437308 */ /* 0x000f220000000800 */
[----:B---3--:R-:W-:Y:S01]  /*18e60*/  F2FP.BF16.F32.PACK_AB R68, R65, R126 ;  /* 0x0000007e4144723e */ /* 0x008fe200000010ff */
[----:B------:R-:W3:Y:S03]  /*18e70*/  LDSM.16.MT88.4 R36, [R122+0xe800] ;  /* 0x00e800007a24783b */ /* 0x000ee60000004200 */
[C---:B--2---:R-:W-:Y:S06]  /*18e80*/  HMMA.16816.F32.BF16 R12, R72.reuse, R48, R12 ;  /* 0x00000030480c723c */ /* 0x044fec000004180c */
[----:B------:R-:W-:Y:S01]  /*18e90*/  HMMA.16816.F32.BF16 R20, R72, R50, R20 ;  /* 0x000000324814723c */ /* 0x000fe20000041814 */
[----:B------:R-:W2:Y:S01]  /*18ea0*/  LDSM.16.MT88.4 R48, [R118+0xe800] ;  /* 0x00e800007630783b */ /* 0x000ea20000004200 */
[----:B----4-:R-:W-:-:S07]  /*18eb0*/  F2FP.BF16.F32.PACK_AB R70, R67, R64 ;  /* 0x000000404346723e */ /* 0x010fce00000010ff */
[C---:B------:R-:W-:Y:S01]  /*18ec0*/  HMMA.16816.F32.BF16 R112, R68.reuse, R108, R8 ;  /* 0x0000006c4470723c */ /* 0x040fe20000041808 */
[----:B------:R-:W4:Y:S05]  /*18ed0*/  LDSM.16.MT88.4 R8, [R118+0xcc00] ;  /* 0x00cc00007608783b */ /* 0x000f2a0000004200 */
[C---:B------:R-:W-:Y:S06]  /*18ee0*/  HMMA.16816.F32.BF16 R108, R68.reuse, R110, R16 ;  /* 0x0000006e446c723c */ /* 0x040fec0000041810 */
[----:B-1----:R-:W-:Y:S01]  /*18ef0*/  HMMA.16816.F32.BF16 R104, R68, R56, R12 ;  /* 0x000000384468723c */ /* 0x002fe2000004180c */
        /* <DEDUP_REMOVED lines=11> */
[----:B------:R-:W3:Y:S01]  /*18fb0*/  LDSM.16.MT88.4 R76, [R122+0xec00] ;  /* 0x00ec00007a4c783b */ /* 0x000ee20000004200 */
        /* <DEDUP_REMOVED lines=10> */
[C---:B----4-:R-:W-:Y:S01]  /*19060*/  HMMA.16816.F32.BF16 R88, R68.reuse, R8, R44 ;  /* 0x000000084458723c */ /* 0x050fe2000004182c */
[----:B------:R-:W-:Y:S02]  /*19070*/  FADD.FTZ R181, R181, R0 ;  /* 0x00000000b5b57221 */ /* 0x000fe40000010000 */
[----:B------:R-:W-:Y:S02]  /*19080*/  FADD.FTZ R189, R189, R146 ;  /* 0x00000092bdbd7221 */ /* 0x000fe40000010000 */
[----:B------:R-:W-:Y:S01]  /*19090*/  FADD.FTZ R17, R142, R181 ;  /* 0x000000b58e117221 */ /* 0x000fe20000010000 */
[----:B------:R-:W-:Y:S01]  /*190a0*/  HMMA.16816.F32.BF16 R84, R68, R10, R40 ;  /* 0x0000000a4454723c */ /* 0x000fe20000041828 */
        /* <DEDUP_REMOVED lines=13> */
[----:B---3--:R-:W-:Y:S01]  /*19180*/  HMMA.16816.F32.BF16 R80, R68, R76, R52 ;  /* 0x0000004c4450723c */ /* 0x008fe20000041834 */
[----:B------:R-:W-:Y:S02]  /*19190*/  FADD.FTZ R163, R163, R152 ;  /* 0x00000098a3a37221 */ /* 0x000fe40000010000 */
[----:B------:R-:W-:-:S02]  /*191a0*/  FADD.FTZ R155, R155, R0 ;  /* 0x000000009b9b7221 */ /* 0x000fc40000010000 */
[----:B------:R-:W-:Y:S01]  /*191b0*/  FADD.FTZ R158, R158, R163 ;  /* 0x000000a39e9e7221 */ /* 0x000fe20000010000 */
[C---:B------:R-:W-:Y:S01]  /*191c0*/  HMMA.16816.F32.BF16 R92, R68.reuse, R38, R28 ;  /* 0x00000026445c723c */ /* 0x040fe2000004181c */
[----:B------:R-:W-:Y:S02]  /*191d0*/  FADD.FTZ R160, R160, R155 ;  /* 0x0000009ba0a07221 */ /* 0x000fe40000010000 */
[----:B------:R-:W-:Y:S02]  /*191e0*/  FADD.FTZ R0, R159, R158 ;  /* 0x0000009e9f007221 */ /* 0x000fe40000010000 */
[----:B------:R-:W-:Y:S01]  /*191f0*/  FADD.FTZ R11, R149, R160 ;  /* 0x000000a0950b7221 */ /* 0x000fe20000010000 */
[----:B------:R-:W-:Y:S01]  /*19200*/  HMMA.16816.F32.BF16 R76, R68, R78, R24 ;  /* 0x0000004e444c723c */ /* 0x000fe20000041818 */
[----:B------:R-:W-:Y:S01]  /*19210*/  FADD.FTZ R9, R157, R0 ;  /* 0x000000009d097221 */ /* 0x000fe20000010000 */
[----:B------:R-:W-:Y:S01]  /*19220*/  MOV R0, R138 ;  /* 0x0000008a00007202 */ /* 0x000fe20000000f00 */
[----:B------:R-:W-:-:S02]  /*19230*/  FADD.FTZ R11, R162, R11 ;  /* 0x0000000ba20b7221 */ /* 0x000fc40000010000 */
[----:B------:R-:W-:Y:S01]  /*19240*/  FADD.FTZ R9, R164, R9 ;  /* 0x00000009a4097221 */ /* 0x000fe20000010000 */
[C---:B--2---:R-:W-:Y:S01]  /*19250*/  HMMA.16816.F32.BF16 R72, R68.reuse, R12, R60 ;  /* 0x0000000c4448723c */ /* 0x044fe2000004183c */
[----:B------:R-:W-:Y:S02]  /*19260*/  FADD.FTZ R126, R126, R11 ;  /* 0x0000000b7e7e7221 */ /* 0x000fe40000010000 */
[----:B------:R-:W-:Y:S02]  /*19270*/  FADD.FTZ R124, R124, R9 ;  /* 0x000000097c7c7221 */ /* 0x000fe40000010000 */
[----:B------:R-:W-:Y:S01]  /*19280*/  FADD.FTZ R65, R65, R126 ;  /* 0x0000007e41417221 */ /* 0x000fe20000010000 */
[----:B------:R-:W-:Y:S01]  /*19290*/  HMMA.16816.F32.BF16 R68, R68, R14, R4 ;  /* 0x0000000e4444723c */ /* 0x000fe20000041804 */
[----:B------:R-:W-:Y:S02]  /*192a0*/  FADD.FTZ R124, R3, R124 ;  /* 0x0000007c037c7221 */ /* 0x000fe40000010000 */
[----:B------:R-:W-:-:S02]  /*192b0*/  FADD.FTZ R64, R64, R65 ;  /* 0x0000004140407221 */ /* 0x000fc40000010000 */
[----:B------:R-:W-:Y:S02]  /*192c0*/  FADD.FTZ R127, R127, R124 ;  /* 0x0000007c7f7f7221 */ /* 0x000fe40000010000 */
[----:B------:R-:W-:Y:S02]  /*192d0*/  FADD.FTZ R214, R67, R64 ;  /* 0x0000004043d67221 */ /* 0x000fe40000010000 */
[----:B------:R-:W-:-:S15]  /*192e0*/  FADD.FTZ R216, R216, R127 ;  /* 0x0000007fd8d87221 */ /* 0x000fde0000010000 */
.L_x_1806:
[----:B------:R-:W-:Y:S05]  /*192f0*/  @!P5 BRA `(.L_x_1815) ;  /* 0x00000044007cd947 */ /* 0x000fea0003800000 */
[----:B------:R-:W-:Y:S02]  /*19300*/  MOV R121, R0 ;  /* 0x0000000000797202 */ /* 0x000fe40000000f00 */
[----:B------:R-:W-:Y:S02]  /*19310*/  MOV R119, R2 ;  /* 0x0000000200777202 */ /* 0x000fe40000000f00 */
.L_x_1824:
        /* <DEDUP_REMOVED lines=69> */
.L_x_1817:
[----:B------:R-:W2:Y:S02]  /*19770*/  LD.E R3, desc[UR4][R116.64+0x40] ;  /* 0x0000400474037980 */ /* 0x000ea4000c101900 */
[----:B--2---:R-:W-:Y:S04]  /*19780*/  LEA R3, -R3, RZ, 0x7 ;  /* 0x000000ff03037211 */ /* 0x004fe800078e39ff */
[----:B------:R-:W-:Y:S02]  /*19790*/  SHF.R.S32.HI R0, RZ, 0x1f, R3 ;  /* 0x0000001fff007819 */ /* 0x000fe40000011403 */
.L_x_1818:
[----:B------:R-:W-:Y:S05]  /*197a0*/  BSYNC B0 ;  /* 0x0000000000007941 */ /* 0x000fea0003800000 */
.L_x_1816:
        /* <DEDUP_REMOVED lines=57> */
[----:B------:R-:W-:Y:S03]  /*19b40*/  ISETP.GT.AND P0, PT, R209, R198, PT ;  /* 0x000000c6d100720c */ /* 0x000fe60003f04270 */
        /* <DEDUP_REMOVED lines=322> */
[----:B------:R-:W-:Y:S01]  /*1af70*/  IMAD.SHL.U32 R2, R209, 0x80, RZ ;  /* 0x00000080d1027824 */ /* 0x000fe200078e00ff */
[----:B------:R-:W2:Y:S04]  /*1af80*/  LD.E R9, desc[UR4][R116.64+0x170] ;  /* 0x0001700474097980 */ /* 0x000ea8000c101900 */
[----:B------:R-:W-:Y:S01]  /*1af90*/  IADD3 R7, R2, -0x80, RZ ;  /* 0xffffff8002077810 */ /* 0x000fe20007ffe0ff */
[----:B------:R-:W3:Y:S03]  /*1afa0*/  LD.E.64 R12, desc[UR4][R116.64+0x20] ;  /* 0x00002004740c7980 */ /* 0x000ee6000c101b00 */
[----:B------:R-:W-:Y:S02]  /*1afb0*/  IABS R3, R7 ;  /* 0x0000000700037213 */ /* 0x000fe40000000000 */
[-C--:B--2---:R-:W-:Y:S02]  /*1afc0*/  IABS R5, R9.reuse ;  /* 0x0000000900057213 */ /* 0x084fe40000000000 */
[-C--:B------:R-:W-:Y:S02]  /*1afd0*/  IABS R4, R9.reuse ;  /* 0x0000000900047213 */ /* 0x080fe40000000000 */
[----:B------:R-:W2:Y:S01]  /*1afe0*/  I2F.RP R0, R5 ;  /* 0x0000000500007306 */ /* 0x000ea20000209400 */
[-C--:B------:R-:W-:Y:S02]  /*1aff0*/  LOP3.LUT R7, R7, R9.reuse, RZ, 0x3c, !PT ;  /* 0x0000000907077212 */ /* 0x080fe400078e3cff */
[----:B------:R-:W-:Y:S07]  /*1b000*/  IMAD.MOV R4, RZ, RZ, -R4 ;  /* 0x000000ffff047224 */ /* 0x000fee00078e0a04 */
[----:B--2---:R-:W2:Y:S02]  /*1b010*/  MUFU.RCP R0, R0 ;  /* 0x0000000000007308 */ /* 0x004ea40000001000 */
[----:B--2---:R-:W-:Y:S01]  /*1b020*/  VIADD R10, R0, 0xffffffe ;  /* 0x0ffffffe000a7836 */ /* 0x004fe20000000000 */
[----:B------:R-:W-:Y:S02]  /*1b030*/  IABS R0, R2 ;  /* 0x0000000200007213 */ /* 0x000fe40000000000 */
[----:B------:R-:W-:Y:S05]  /*1b040*/  LOP3.LUT R2, R2, R9, RZ, 0x3c, !PT ;  /* 0x0000000902027212 */ /* 0x000fea00078e3cff */
[----:B------:R-:W2:Y:S02]  /*1b050*/  F2I.FTZ.U32.TRUNC.NTZ R11, R10 ;  /* 0x0000000a000b7305 */ /* 0x000ea4000021f000 */
[--C-:B--2---:R-:W-:Y:S02]  /*1b060*/  IMAD.MOV R8, RZ, RZ, -R11.reuse ;  /* 0x000000ffff087224 */ /* 0x104fe400078e0a0b */
[----:B------:R-:W-:Y:S02]  /*1b070*/  IMAD.MOV.U32 R10, RZ, RZ, RZ ;  /* 0x000000ffff0a7224 */ /* 0x000fe400078e00ff */
[----:B------:R-:W-:Y:S04]  /*1b080*/  IMAD R8, R8, R5, RZ ;  /* 0x0000000508087224 */ /* 0x000fe800078e02ff */
[----:B------:R-:W-:Y:S06]  /*1b090*/  IMAD.HI.U32 R8, R11, R8, R10 ;  /* 0x000000080b087227 */ /* 0x000fec00078e000a */
[----:B------:R-:W-:Y:S04]  /*1b0a0*/  IMAD.HI.U32 R6, R8, R3, RZ ;  /* 0x0000000308067227 */ /* 0x000fe800078e00ff */
[----:B------:R-:W-:Y:S02]  /*1b0b0*/  IMAD R3, R6, R4, R3 ;  /* 0x0000000406037224 */ /* 0x000fe400078e0203 */
[----:B------:R-:W-:Y:S03]  /*1b0c0*/  IMAD.HI.U32 R11, R8, R0, RZ ;  /* 0x00000000080b7227 */ /* 0x000fe600078e00ff */
[----:B------:R-:W-:Y:S01]  /*1b0d0*/  ISETP.GT.U32.AND P6, PT, R5, R3, PT ;  /* 0x000000030500720c */ /* 0x000fe20003fc4070 */
        /* <DEDUP_REMOVED lines=16> */
[----:B------:R-:W-:Y:S01]  /*1b1e0*/  @!P1 IMAD.MOV R11, RZ, RZ, -R11 ;  /* 0x000000ffff0b9224 */ /* 0x000fe200078e0a0b */
[----:B------:R-:W2:Y:S02]  /*1b1f0*/  LD.E.64 R6, desc[UR4][R116.64+0x38] ;  /* 0x0000380474067980 */ /* 0x000ea4000c101b00 */
        /* <DEDUP_REMOVED lines=22> */
.L_x_1822:
[----:B------:R-:W2:Y:S02]  /*1b360*/  LD.E R7, desc[UR4][R116.64+0x38] ;  /* 0x0000380474077980 */ /* 0x000ea4000c101900 */
[----:B--2---:R-:W-:Y:S04]  /*1b370*/  LEA R7, -R7, RZ, 0x7 ;  /* 0x000000ff07077211 */ /* 0x004fe800078e39ff */
[----:B------:R-:W-:Y:S02]  /*1b380*/  SHF.R.S32.HI R0, RZ, 0x1f, R7 ;  /* 0x0000001fff007819 */ /* 0x000fe40000011407 */
.L_x_1823:
[----:B------:R-:W-:Y:S05]  /*1b390*/  BSYNC B0 ;  /* 0x0000000000007941 */ /* 0x000fea0003800000 */
.L_x_1821:
        /* <DEDUP_REMOVED lines=91> */
.L_x_1820:
[----:B------:R-:W-:Y:S05]  /*1b950*/  BSYNC B1 ;  /* 0x0000000000017941 */ /* 0x000fea0003800000 */
.L_x_1819:
        /* <DEDUP_REMOVED lines=75> */
[----:B------:R-:W-:Y:S08]  /*1be10*/  LDSM.16.MT88.4 R12, [R122+0x9000] ;  /* 0x009000007a0c783b */ /* 0x000ff00000004200 */
        /* <DEDUP_REMOVED lines=22> */
[-CC-:B------:R-:W-:Y:S01]  /*1bf80*/  FFMA.FTZ R119, R160, R3.reuse, -R124.reuse ;  /* 0x00000003a0777223 */ /* 0x180fe2000001087c */
[----:B------:R-:W2:Y:S01]  /*1bf90*/  MUFU.EX2 R55, R55 ;  /* 0x0000003700377308 */ /* 0x000ea20000000800 */
[-CC-:B------:R-:W-:Y:S01]  /*1bfa0*/  FFMA.FTZ R139, R139, R3.reuse, -R124.reuse ;  /* 0x000000038b8b7223 */ /* 0x180fe2000001087c */
[-C--:B------:R-:W-:Y:S01]  /*1bfb0*/  FFMA.FTZ R146, R146, R3.reuse, -R124 ;  /* 0x0000000392927223 */ /* 0x080fe2000001087c */
[-C--:B------:R-:W-:Y:S01]  /*1bfc0*/  FFMA.FTZ R136, R221, R3.reuse, -R126 ;  /* 0x00000003dd887223 */ /* 0x080fe2000001087e */
[-CC-:B------:R-:W-:Y:S01]  /*1bfd0*/  FFMA.FTZ R138, R183, R3.reuse, -R124.reuse ;  /* 0x00000003b78a7223 */ /* 0x180fe2000001087c */
        /* <DEDUP_REMOVED lines=21> */
[----:B------:R-:W-:Y:S01]  /*1c130*/  LDSM.16.MT88.4 R108, [R122+0xac00] ;  /* 0x00ac00007a6c783b */ /* 0x000fe20000004200 */
[----:B------:R-:W-:Y:S01]  /*1c140*/  FMUL.FTZ R35, R53, R87 ;  /* 0x0000005735237220 */ /* 0x000fe20000410000 */
[C---:B------:R-:W-:Y:S01]  /*1c150*/  FMUL.FTZ R32, R55.reuse, R84 ;  /* 0x0000005437207220 */ /* 0x040fe20000410000 */
[----:B------:R-:W-:Y:S01]  /*1c160*/  FMUL.FTZ R33, R55, R85 ;  /* 0x0000005537217220 */ /* 0x000fe20000410000 */
[C---:B------:R-:W-:Y:S01]  /*1c170*/  FMUL.FTZ R42, R53.reuse, R78 ;  /* 0x0000004e352a7220 */ /* 0x040fe20000410000 */
[----:B------:R-:W-:Y:S03]  /*1c180*/  FMUL.FTZ R43, R53, R79 ;  /* 0x0000004f352b7220 */ /* 0x000fe60000410000 */
[----:B------:R-:W2:Y:S01]  /*1c190*/  MUFU.EX2 R127, R127 ;  /* 0x0000007f007f7308 */ /* 0x000ea20000000800 */
[----:B-1----:R-:W-:Y:S01]  /*1c1a0*/  F2FP.BF16.F32.PACK_AB R56, R125, R132 ;  /* 0x000000847d38723e */ /* 0x002fe200000010ff */
[----:B------:R-:W-:Y:S01]  /*1c1b0*/  LDSM.16.MT88.4 R84, [R118+0x9400] ;  /* 0x009400007654783b */ /* 0x000fe20000004200 */
[C---:B------:R-:W-:Y:S01]  /*1c1c0*/  FMUL.FTZ R40, R55.reuse, R76 ;  /* 0x0000004c37287220 */ /* 0x040fe20000410000 */
[----:B------:R-:W-:Y:S01]  /*1c1d0*/  FMUL.FTZ R41, R55, R77 ;  /* 0x0000004d37297220 */ /* 0x000fe20000410000 */
[C---:B------:R-:W-:Y:S01]  /*1c1e0*/  FMUL.FTZ R46, R53.reuse, R74 ;  /* 0x0000004a352e7220 */ /* 0x040fe20000410000 */
[----:B------:R-:W-:Y:S01]  /*1c1f0*/  FMUL.FTZ R47, R53, R75 ;  /* 0x0000004b352f7220 */ /* 0x000fe20000410000 */
[C---:B------:R-:W-:Y:S03]  /*1c200*/  FMUL.FTZ R44, R55.reuse, R72 ;  /* 0x00000048372c7220 */ /* 0x040fe60000410000 */
[----:B------:R-:W-:Y:S01]  /*1c210*/  MUFU.EX2 R128, R128 ;  /* 0x0000008000807308 */ /* 0x000fe20000000800 */
[----:B------:R-:W-:Y:S01]  /*1c220*/  FMUL.FTZ R45, R55, R73 ;  /* 0x00000049372d7220 */ /* 0x000fe20000410000 */
[----:B------:R-:W-:Y:S01]  /*1c230*/  LDSM.16.MT88.4 R76, [R118+0x9800] ;  /* 0x00980000764c783b */ /* 0x000fe20000004200 */
[-C--:B------:R-:W-:Y:S01]  /*1c240*/  FFMA.FTZ R95, R131, R3.reuse, -R124 ;  /* 0x00000003835f7223 */ /* 0x080fe2000001087c */
[-C--:B------:R-:W-:Y:S01]  /*1c250*/  FFMA.FTZ R93, R148, R3.reuse, -R126 ;  /* 0x00000003945d7223 */ /* 0x080fe2000001087e */
[-CC-:B------:R-:W-:Y:S01]  /*1c260*/  FFMA.FTZ R94, R133, R3.reuse, -R124.reuse ;  /* 0x00000003855e7223 */ /* 0x180fe2000001087c */
[-CC-:B------:R-:W-:Y:S01]  /*1c270*/  FFMA.FTZ R113, R233, R3.reuse, -R124.reuse ;  /* 0x00000003e9717223 */ /* 0x180fe2000001087c */
[-CC-:B------:R-:W-:Y:S03]  /*1c280*/  FFMA.FTZ R112, R231, R3.reuse, -R124.reuse ;  /* 0x00000003e7707223 */ /* 0x180fe6000001087c */
[----:B------:R-:W1:Y:S01]  /*1c290*/  MUFU.EX2 R121, R121 ;  /* 0x0000007900797308 */ /* 0x000e620000000800 */
[----:B--2---:R-:W-:Y:S01]  /*1c2a0*/  F2FP.BF16.F32.PACK_AB R57, R127, R134 ;  /* 0x000000867f39723e */ /* 0x004fe200000010ff */
[----:B------:R-:W-:Y:S01]  /*1c2b0*/  LDSM.16.MT88.4 R72, [R122+0xb400] ;  /* 0x00b400007a48783b */ /* 0x000fe20000004200 */
[-CC-:B------:R-:W-:Y:S01]  /*1c2c0*/  FFMA.FTZ R114, R223, R3.reuse, -R124.reuse ;  /* 0x00000003df727223 */ /* 0x180fe2000001087c */
[-CC-:B------:R-:W-:Y:S01]  /*1c2d0*/  FFMA.FTZ R115, R225, R3.reuse, -R124.reuse ;  /* 0x00000003e1737223 */ /* 0x180fe2000001087c */
[-C--:B------:R-:W-:Y:S01]  /*1c2e0*/  FFMA.FTZ R131, R189, R3.reuse, -R124 ;  /* 0x00000003bd837223 */ /* 0x080fe2000001087c */
[-C--:B------:R-:W-:Y:S01]  /*1c2f0*/  FFMA.FTZ R133, R179, R3.reuse, -R126 ;  /* 0x00000003b3857223 */ /* 0x080fe2000001087e */
[-C--:B------:R-:W-:Y:S03]  /*1c300*/  FFMA.FTZ R148, R175, R3.reuse, -R124 ;  /* 0x00000003af947223 */ /* 0x080fe6000001087c */
[----:B------:R-:W-:Y:S01]  /*1c310*/  MUFU.EX2 R130, R130 ;  /* 0x0000008200827308 */ /* 0x000fe20000000800 */
[----:B------:R-:W-:Y:S01]  /*1c320*/  FFMA.FTZ R132, R55, R214, R132 ;  /* 0x000000d637847223 */ /* 0x000fe20000010084 */
[----:B------:R-:W-:Y:S01]  /*1c330*/  LDSM.16.MT88.4 R100, [R118+0xac00] ;  /* 0x00ac00007664783b */ /* 0x000fe20000004200 */
[-CC-:B------:R-:W-:Y:S01]  /*1c340*/  FFMA.FTZ R154, R165, R3.reuse, -R126.reuse ;  /* 0x00000003a59a7223 */ /* 0x180fe2000001087e */
[-C--:B------:R-:W-:Y:S01]  /*1c350*/  FFMA.FTZ R163, R163, R3.reuse, -R126 ;  /* 0x00000003a3a37223 */ /* 0x080fe2000001087e */
[----:B------:R-:W-:Y:S01]  /*1c360*/  FADD.FTZ R125, R125, R132 ;  /* 0x000000847d7d7221 */ /* 0x000fe20000010000 */
[-CC-:B------:R-:W-:Y:S01]  /*1c370*/  FFMA.FTZ R156, R161, R3.reuse, -R124.reuse ;  /* 0x00000003a19c7223 */ /* 0x180fe2000001087c */
[-C--:B------:R-:W-:Y:S03]  /*1c380*/  FFMA.FTZ R159, R159, R3.reuse, -R124 ;  /* 0x000000039f9f7223 */ /* 0x080fe6000001087c */
[----:B------:R-:W2:Y:S01]  /*1c390*/  MUFU.EX2 R119, R119 ;  /* 0x0000007700777308 */ /* 0x000ea20000000800 */
[----:B-1----:R-:W-:Y:S01]  /*1c3a0*/  F2FP.BF16.F32.PACK_AB R58, R121, R128 ;  /* 0x00000080793a723e */ /* 0x002fe200000010ff */
[-CC-:B------:R-:W-:Y:S01]  /*1c3b0*/  FFMA.FTZ R157, R157, R3.reuse, -R126.reuse ;  /* 0x000000039d9d7223 */ /* 0x180fe2000001087e */
[-C--:B------:R-:W-:Y:S01]  /*1c3c0*/  FFMA.FTZ R158, R155, R3.reuse, -R126 ;  /* 0x000000039b9e7223 */ /* 0x080fe2000001087e */
[-CC-:B------:R-:W-:Y:S01]  /*1c3d0*/  FFMA.FTZ R153, R153, R3.reuse, -R124.reuse ;  /* 0x0000000399997223 */ /* 0x180fe2000001087c */
[-CC-:B------:R-:W-:Y:S01]  /*1c3e0*/  FFMA.FTZ R160, R151, R3.reuse, -R124.reuse ;  /* 0x0000000397a07223 */ /* 0x180fe2000001087c */
[-C--:B------:R-:W-:Y:S01]  /*1c3f0*/  FFMA.FTZ R54, R54, R3.reuse, -R124 ;  /* 0x0000000336367223 */ /* 0x080fe2000001087c */
[-CC-:B------:R-:W-:Y:S03]  /*1c400*/  FFMA.FTZ R147, R147, R3.reuse, -R126.reuse ;  /* 0x0000000393937223 */ /* 0x180fe6000001087e */
[----:B------:R-:W-:Y:S01]  /*1c410*/  MUFU.EX2 R95, R95 ;  /* 0x0000005f005f7308 */ /* 0x000fe20000000800 */
[-C--:B------:R-:W-:Y:S01]  /*1c420*/  FFMA.FTZ R144, R144, R3.reuse, -R126 ;  /* 0x0000000390907223 */ /* 0x080fe2000001087e */
[----:B------:R-:W-:Y:S01]  /*1c430*/  FFMA.FTZ R134, R53, R216, R134 ;  /* 0x000000d835867223 */ /* 0x000fe20000010086 */
[----:B------:R-:W-:Y:S03]  /*1c440*/  ISETP.GT.AND P0, PT, R209, R198, PT ;  /* 0x000000c6d100720c */ /* 0x000fe60003f04270 */
[----:B------:R-:W-:Y:S04]  /*1c450*/  FADD.FTZ R127, R127, R134 ;  /* 0x000000867f7f7221 */ /* 0x000fe80000010000 */
[----:B------:R-:W-:Y:S01]  /*1c460*/  MUFU.EX2 R92, R150 ;  /* 0x00000096005c7308 */ /* 0x000fe20000000800 */
[C---:B--2---:R-:W-:Y:S01]  /*1c470*/  F2FP.BF16.F32.PACK_AB R59, R119.reuse, R130 ;  /* 0x00000082773b723e */ /* 0x044fe200000010ff */
[----:B------:R-:W-:Y:S04]  /*1c480*/  FADD.FTZ R130, R130, R127 ;  /* 0x0000007f82827221 */ /* 0x000fe80000010000 */
[----:B------:R-:W-:Y:S01]  /*1c490*/  FADD.FTZ R119, R119, R130 ;  /* 0x0000008277777221 */ /* 0x000fe20000010000 */
[----:B------:R-:W-:Y:S01]  /*1c4a0*/  FFMA.FTZ R130, R143, R3, -R124 ;  /* 0x000000038f827223 */ /* 0x000fe2000001087c */
[C---:B------:R-:W-:Y:S02]  /*1c4b0*/  HMMA.16816.F32.BF16 R4, R56.reuse, R12, R4 ;  /* 0x0000000c3804723c */ /* 0x040fe40000041804 */
[----:B------:R-:W1:Y:S04]  /*1c4c0*/  MUFU.EX2 R93, R93 ;  /* 0x0000005d005d7308 */ /* 0x000e680000000800 */
[C---:B------:R-:W-:Y:S06]  /*1c4d0*/  HMMA.16816.F32.BF16 R8, R56.reuse, R14, R8 ;  /* 0x0000000e3808723c */ /* 0x040fec0000041808 */
[----:B------:R-:W2:Y:S01]  /*1c4e0*/  MUFU.EX2 R94, R94 ;  /* 0x0000005e005e7308 */ /* 0x000ea20000000800 */
[C---:B------:R-:W-:Y:S01]  /*1c4f0*/  FMUL.FTZ R12, R55.reuse, R104 ;  /* 0x00000068370c7220 */ /* 0x040fe20000410000 */
[----:B------:R-:W-:Y:S03]  /*1c500*/  FMUL.FTZ R13, R55, R105 ;  /* 0x00000069370d7220 */ /* 0x000fe60000410000 */
[C---:B------:R-:W-:Y:S01]  /*1c510*/  FMUL.FTZ R14, R53.reuse, R106 ;  /* 0x0000006a350e7220 */ /* 0x040fe20000410000 */
[----:B------:R-:W-:Y:S04]  /*1c520*/  FMUL.FTZ R15, R53, R107 ;  /* 0x0000006b350f7220 */ /* 0x000fe80000410000 */
[----:B------:R-:W-:Y:S01]  /*1c530*/  MUFU.EX2 R113, R113 ;  /* 0x0000007100717308 */ /* 0x000fe20000000800 */
[----:B-1----:R-:W-:Y:S01]  /*1c540*/  F2FP.BF16.F32.PACK_AB R64, R93, R92 ;  /* 0x0000005c5d40723e */ /* 0x002fe200000010ff */
[-CC-:B------:R-:W-:Y:S01]  /*1c550*/  FFMA.FTZ R106, R237, R3.reuse, -R126.reuse ;  /* 0x00000003ed6a7223 */ /* 0x180fe2000001087e */
[-CC-:B------:R-:W-:Y:S01]  /*1c560*/  FFMA.FTZ R105, R235, R3.reuse, -R126.reuse ;  /* 0x00000003eb697223 */ /* 0x180fe2000001087e */
[C---:B------:R-:W-:Y:S03]  /*1c570*/  HMMA.16816.F32.BF16 R12, R56.reuse, R20, R12 ;  /* 0x00000014380c723c */ /* 0x040fe6000004180c */
[--C-:B------:R-:W-:Y:S03]  /*1c580*/  FFMA.FTZ R107, R229, R3, -R126.reuse ;  /* 0x00000003e56b7223 */ /* 0x100fe6000001087e */
[----:B------:R-:W-:Y:S01]  /*1c590*/  MUFU.EX2 R106, R106 ;  /* 0x0000006a006a7308 */ /* 0x000fe20000000800 */
[----:B--2---:R-:W-:Y:S01]  /*1c5a0*/  F2FP.BF16.F32.PACK_AB R67, R95, R94 ;  /* 0x0000005e5f43723e */ /* 0x004fe200000010ff */
[C---:B------:R-:W-:Y:S03]  /*1c5b0*/  HMMA.16816.F32.BF16 R16, R56.reuse, R22, R16 ;  /* 0x000000163810723c */ /* 0x040fe60000041810 */
[C---:B------:R-:W-:Y:S01]  /*1c5c0*/  FMUL.FTZ R20, R55.reuse, R96 ;  /* 0x0000006037147220 */ /* 0x040fe20000410000 */
[----:B------:R-:W-:Y:S03]  /*1c5d0*/  FMUL.FTZ R21, R55, R97 ;  /* 0x0000006137157220 */ /* 0x000fe60000410000 */
[C---:B------:R-:W-:Y:S01]  /*1c5e0*/  FMUL.FTZ R22, R53.reuse, R98 ;  /* 0x0000006235167220 */ /* 0x040fe20000410000 */
[----:B------:R-:W-:Y:S01]  /*1c5f0*/  FMUL.FTZ R23, R53, R99 ;  /* 0x0000006335177220 */ /* 0x000fe20000410000 */
[----:B------:R-:W-:Y:S02]  /*1c600*/  MUFU.EX2 R105, R105 ;  /* 0x0000006900697308 */ /* 0x000fe40000000800 */
[-CC-:B------:R-:W-:Y:S01]  /*1c610*/  FFMA.FTZ R96, R129, R3.reuse, -R126.reuse ;  /* 0x0000000381607223 */ /* 0x180fe2000001087e */
[-C--:B------:R-:W-:Y:S01]  /*1c620*/  FFMA.FTZ R97, R251, R3.reuse, -R126 ;  /* 0x00000003fb617223 */ /* 0x080fe2000001087e */
[-CC-:B------:R-:W-:Y:S01]  /*1c630*/  FFMA.FTZ R98, R241, R3.reuse, -R124.reuse ;  /* 0x00000003f1627223 */ /* 0x180fe2000001087c */
[-C--:B------:R-:W-:Y:S01]  /*1c640*/  FFMA.FTZ R99, R239, R3.reuse, -R124 ;  /* 0x00000003ef637223 */ /* 0x080fe2000001087c */
[C---:B------:R-:W-:Y:S04]  /*1c650*/  HMMA.16816.F32.BF16 R20, R56.reuse, R28, R20 ;  /* 0x0000001c3814723c */ /* 0x040fe80000041814 */
[----:B------:R-:W-:Y:S01]  /*1c660*/  MUFU.EX2 R96, R96 ;  /* 0x0000006000607308 */ /* 0x000fe20000000800 */
[-CC-:B------:R-:W-:Y:S01]  /*1c670*/  FFMA.FTZ R104, R227, R3.reuse, -R126.reuse ;  /* 0x00000003e3687223 */ /* 0x180fe2000001087e */
[-CC-:B------:R-:W-:Y:S01]  /*1c680*/  FFMA.FTZ R129, R219, R3.reuse, -R126.reuse ;  /* 0x00000003db817223 */ /* 0x180fe2000001087e */
[--C-:B------:R-:W-:Y:S01]  /*1c690*/  FFMA.FTZ R150, R171, R3, -R126.reuse ;  /* 0x00000003ab967223 */ /* 0x100fe2000001087e */
[C---:B------:R-:W-:Y:S06]  /*1c6a0*/  HMMA.16816.F32.BF16 R24, R56.reuse, R30, R24 ;  /* 0x0000001e3818723c */ /* 0x040fec0000041818 */
[----:B------:R-:W-:Y:S01]  /*1c6b0*/  MUFU.EX2 R97, R97 ;  /* 0x0000006100617308 */ /* 0x000fe20000000800 */
[C---:B------:R-:W-:Y:S01]  /*1c6c0*/  FMUL.FTZ R28, R55.reuse, R88 ;  /* 0x00000058371c7220 */ /* 0x040fe20000410000 */
[----:B------:R-:W-:Y:S03]  /*1c6d0*/  FMUL.FTZ R29, R55, R89 ;  /* 0x00000059371d7220 */ /* 0x000fe60000410000 */
[C---:B------:R-:W-:Y:S01]  /*1c6e0*/  FMUL.FTZ R30, R53.reuse, R90 ;  /* 0x0000005a351e7220 */ /* 0x040fe20000410000 */
[----:B------:R-:W-:Y:S01]  /*1c6f0*/  FMUL.FTZ R31, R53, R91 ;  /* 0x0000005b351f7220 */ /* 0x000fe20000410000 */
[-CC-:B------:R-:W-:Y:S03]  /*1c700*/  FFMA.FTZ R90, R137, R3.reuse, -R126.reuse ;  /* 0x00000003895a7223 */ /* 0x180fe6000001087e */
[----:B------:R1:W-:Y:S01]  /*1c710*/  MUFU.EX2 R88, R139 ;  /* 0x0000008b00587308 */ /* 0x0003e20000000800 */
[-C--:B------:R-:W-:Y:S01]  /*1c720*/  FFMA.FTZ R89, R135, R3.reuse, -R126 ;  /* 0x0000000387597223 */ /* 0x080fe2000001087e */
[-C--:B------:R-:W-:Y:S01]  /*1c730*/  FFMA.FTZ R135, R177, R3.reuse, -R124 ;  /* 0x00000003b1877223 */ /* 0x080fe2000001087c */
[C---:B------:R-:W-:Y:S03]  /*1c740*/  HMMA.16816.F32.BF16 R28, R56.reuse, R36, R28 ;  /* 0x00000024381c723c */ /* 0x040fe6000004181c */
[----:B------:R-:W-:Y:S04]  /*1c750*/  FFMA.FTZ R137, R173, R3, -R126 ;  /* 0x00000003ad897223 */ /* 0x000fe8000001087e */
[----:B------:R-:W2:Y:S01]  /*1c760*/  MUFU.EX2 R91, R146 ;  /* 0x00000092005b7308 */ /* 0x000ea20000000800 */
[C---:B------:R-:W-:Y:S03]  /*1c770*/  HMMA.16816.F32.BF16 R32, R56.reuse, R38, R32 ;  /* 0x000000263820723c */ /* 0x040fe60000041820 */
[C---:B------:R-:W-:Y:S01]  /*1c780*/  FMUL.FTZ R36, R55.reuse, R80 ;  /* 0x0000005037247220 */ /* 0x040fe20000410000 */
[----:B------:R-:W-:Y:S03]  /*1c790*/  FMUL.FTZ R37, R55, R81 ;  /* 0x0000005137257220 */ /* 0x000fe60000410000 */
[C---:B------:R-:W-:Y:S01]  /*1c7a0*/  FMUL.FTZ R38, R53.reuse, R82 ;  /* 0x0000005235267220 */ /* 0x040fe20000410000 */
[----:B------:R-:W-:Y:S01]  /*1c7b0*/  FMUL.FTZ R39, R53, R83 ;  /* 0x0000005335277220 */ /* 0x000fe20000410000 */
[----:B------:R-:W-:Y:S01]  /*1c7c0*/  MUFU.EX2 R90, R90 ;  /* 0x0000005a005a7308 */ /* 0x000fe20000000800 */
[----:B------:R-:W3:Y:S01]  /*1c7d0*/  LDSM.16.MT88.4 R80, [R122+0x9400] ;  /* 0x009400007a50783b */ /* 0x000ee20000004200 */
[-C--:B-1----:R-:W-:Y:S04]  /*1c7e0*/  FFMA.FTZ R139, R169, R3.reuse, -R124 ;  /* 0x00000003a98b7223 */ /* 0x082fe8000001087c */
[C---:B------:R-:W-:Y:S04]  /*1c7f0*/  HMMA.16816.F32.BF16 R36, R56.reuse, R48, R36 ;  /* 0x000000303824723c */ /* 0x040fe80000041824 */
[----:B------:R-:W1:Y:S01]  /*1c800*/  MUFU.EX2 R89, R89 ;  /* 0x0000005900597308 */ /* 0x000e620000000800 */
[----:B--2---:R-:W-:Y:S01]  /*1c810*/  F2FP.BF16.F32.PACK_AB R65, R91, R88 ;  /* 0x000000585b41723e */ /* 0x004fe200000010ff */
[----:B------:R-:W-:Y:S01]  /*1c820*/  FFMA.FTZ R146, R181, R3, -R126 ;  /* 0x00000003b5927223 */ /* 0x000fe2000001087e */
[----:B------:R-:W-:Y:S01]  /*1c830*/  FADD.FTZ R88, R88, R119 ;  /* 0x0000007758587221 */ /* 0x000fe20000010000 */
[C---:B------:R-:W-:Y:S06]  /*1c840*/  HMMA.16816.F32.BF16 R40, R56.reuse, R50, R40 ;  /* 0x000000323828723c */ /* 0x040fec0000041828 */
[----:B------:R-:W-:Y:S01]  /*1c850*/  MUFU.EX2 R98, R98 ;  /* 0x0000006200627308 */ /* 0x000fe20000000800 */
[----:B------:R-:W-:Y:S01]  /*1c860*/  FMUL.FTZ R48, R55, R68 ;  /* 0x0000004437307220 */ /* 0x000fe20000410000 */
[C---:B------:R-:W-:Y:S03]  /*1c870*/  HMMA.16816.F32.BF16 R44, R56.reuse, R60, R44 ;  /* 0x0000003c382c723c */ /* 0x040fe6000004182c */
[C---:B------:R-:W-:Y:S01]  /*1c880*/  FMUL.FTZ R50, R53.reuse, R70 ;  /* 0x0000004635327220 */ /* 0x040fe20000410000 */
[----:B------:R-:W-:Y:S01]  /*1c890*/  FMUL.FTZ R51, R53, R71 ;  /* 0x0000004735337220 */ /* 0x000fe20000410000 */
[----:B------:R-:W-:Y:S01]  /*1c8a0*/  FMUL.FTZ R49, R55, R69 ;  /* 0x0000004537317220 */ /* 0x000fe20000410000 */
[----:B-1----:R-:W-:Y:S01]  /*1c8b0*/  F2FP.BF16.F32.PACK_AB R66, R89, R90 ;  /* 0x0000005a5942723e */ /* 0x002fe200000010ff */
[----:B------:R-:W-:Y:S01]  /*1c8c0*/  LDSM.16.MT88.4 R68, [R118+0xd400] ;  /* 0x00d400007644783b */ /* 0x000fe20000004200 */
[----:B------:R-:W1:Y:S03]  /*1c8d0*/  MUFU.EX2 R99, R99 ;  /* 0x0000006300637308 */ /* 0x000e660000000800 */
[----:B------:R-:W-:Y:S01]  /*1c8e0*/  FADD.FTZ R91, R91, R88 ;  /* 0x000000585b5b7221 */ /* 0x000fe20000010000 */
[-C--:B------:R-:W-:Y:S01]  /*1c8f0*/  FFMA.FTZ R53, R149, R3.reuse, -R126 ;  /* 0x0000000395357223 */ /* 0x080fe2000001087e */
[-C--:B------:R-:W-:Y:S01]  /*1c900*/  FFMA.FTZ R55, R145, R3.reuse, -R124 ;  /* 0x0000000391377223 */ /* 0x080fe2000001087c */
[----:B------:R-:W-:Y:S01]  /*1c910*/  HMMA.16816.F32.BF16 R48, R56, R62, R48 ;  /* 0x0000003e3830723c */ /* 0x000fe20000041830 */
[----:B------:R-:W2:Y:S03]  /*1c920*/  LDSM.16.MT88.4 R56, [R118+0xb400] ;  /* 0x00b400007638783b */ /* 0x000ea60000004200 */
[----:B------:R-:W-:Y:S01]  /*1c930*/  MUFU.EX2 R112, R112 ;  /* 0x0000007000707308 */ /* 0x000fe20000000800 */
[----:B------:R-:W-:Y:S01]  /*1c940*/  FADD.FTZ R94, R94, R91 ;  /* 0x0000005b5e5e7221 */ /* 0x000fe20000010000 */
[----:B------:R-:W-:Y:S01]  /*1c950*/  MOV R119, R2 ;  /* 0x0000000200777202 */ /* 0x000fe20000000f00 */
[C---:B---3--:R-:W-:Y:S02]  /*1c960*/  HMMA.16816.F32.BF16 R4, R64.reuse, R80, R4 ;  /* 0x000000504004723c */ /* 0x048fe40000041804 */
[----:B------:R-:W3:Y:S05]  /*1c970*/  LDSM.16.MT88.4 R60, [R122+0xd400] ;  /* 0x00d400007a3c783b */ /* 0x000eea0000004200 */
[----:B------:R-:W-:Y:S01]  /*1c980*/  MUFU.EX2 R107, R107 ;  /* 0x0000006b006b7308 */ /* 0x000fe20000000800 */
[----:B------:R-:W-:Y:S01]  /*1c990*/  FADD.FTZ R94, R95, R94 ;  /* 0x0000005e5f5e7221 */ /* 0x000fe20000010000 */
[C---:B------:R-:W-:Y:S01]  /*1c9a0*/  HMMA.16816.F32.BF16 R8, R64.reuse, R82, R8 ;  /* 0x000000524008723c */ /* 0x040fe20000041808 */
[----:B------:R-:W-:Y:S07]  /*1c9b0*/  LDSM.16.MT88.4 R80, [R118+0x9c00] ;  /* 0x009c00007650783b */ /* 0x000fee0000004200 */
[----:B------:R-:W-:Y:S01]  /*1c9c0*/  MUFU.EX2 R104, R104 ;  /* 0x0000006800687308 */ /* 0x000fe20000000800 */
[C---:B------:R-:W-:Y:S06]  /*1c9d0*/  HMMA.16816.F32.BF16 R12, R64.reuse, R84, R12 ;  /* 0x00000054400c723c */ /* 0x040fec000004180c */
[C---:B------:R-:W-:Y:S03]  /*1c9e0*/  HMMA.16816.F32.BF16 R16, R64.reuse, R86, R16 ;  /* 0x000000564010723c */ /* 0x040fe60000041810 */
[----:B------:R-:W-:Y:S02]  /*1c9f0*/  MUFU.EX2 R114, R114 ;  /* 0x0000007200727308 */ /* 0x000fe40000000800 */
[-C--:B------:R-:W-:Y:S01]  /*1ca00*/  FFMA.FTZ R84, R243, R3.reuse, -R126 ;  /* 0x00000003f3547223 */ /* 0x080fe2000001087e */
[C---:B------:R-:W-:Y:S07]  /*1ca10*/  HMMA.16816.F32.BF16 R20, R64.reuse, R72, R20 ;  /* 0x000000484014723c */ /* 0x040fee0000041814 */
[----:B------:R-:W-:Y:S01]  /*1ca20*/  MUFU.EX2 R115, R115 ;  /* 0x0000007300737308 */ /* 0x000fe20000000800 */
[-CC-:B------:R-:W-:Y:S01]  /*1ca30*/  FFMA.FTZ R86, R245, R3.reuse, -R124.reuse ;  /* 0x00000003f5567223 */ /* 0x180fe2000001087c */
[C---:B------:R-:W-:Y:S01]  /*1ca40*/  HMMA.16816.F32.BF16 R24, R64.reuse, R74, R24 ;  /* 0x0000004a4018723c */ /* 0x040fe20000041818 */
[----:B------:R-:W4:Y:S07]  /*1ca50*/  LDSM.16.MT88.4 R72, [R122+0x9800] ;  /* 0x009800007a48783b */ /* 0x000f2e0000004200 */
[----:B------:R-:W-:Y:S01]  /*1ca60*/  MUFU.EX2 R86, R86 ;  /* 0x0000005600567308 */ /* 0x000fe20000000800 */
[C---:B--2---:R-:W-:Y:S03]  /*1ca70*/  HMMA.16816.F32.BF16 R28, R64.reuse, R56, R28 ;  /* 0x00000038401c723c */ /* 0x044fe6000004181c */
[-C--:B------:R-:W-:Y:S03]  /*1ca80*/  FFMA.FTZ R85, R249, R3.reuse, -R124 ;  /* 0x00000003f9557223 */ /* 0x080fe6000001087c */
[C---:B------:R-:W-:Y:S03]  /*1ca90*/  HMMA.16816.F32.BF16 R32, R64.reuse, R58, R32 ;  /* 0x0000003a4020723c */ /* 0x040fe60000041820 */
[----:B------:R-:W-:Y:S02]  /*1caa0*/  MUFU.EX2 R84, R84 ;  /* 0x0000005400547308 */ /* 0x000fe40000000800 */
[----:B------:R-:W-:Y:S01]  /*1cab0*/  FFMA.FTZ R87, R247, R3, -R126 ;  /* 0x00000003f7577223 */ /* 0x000fe2000001087e */
[C---:B---3--:R-:W-:Y:S07]  /*1cac0*/  HMMA.16816.F32.BF16 R36, R64.reuse, R60, R36 ;  /* 0x0000003c4024723c */ /* 0x048fee0000041824 */
[----:B------:R-:W2:Y:S01]  /*1cad0*/  MUFU.EX2 R85, R85 ;  /* 0x0000005500557308 */ /* 0x000ea20000000800 */
[----:B------:R-:W-:Y:S01]  /*1cae0*/  F2FP.BF16.F32.PACK_AB R56, R97, R96 ;  /* 0x000000606138723e */ /* 0x000fe200000010ff */
[C---:B------:R-:W-:Y:S01]  /*1caf0*/  HMMA.16816.F32.BF16 R40, R64.reuse, R62, R40 ;  /* 0x0000003e4028723c */ /* 0x040fe20000041828 */
[----:B------:R-:W3:Y:S07]  /*1cb00*/  LDSM.16.MT88.4 R60, [R122+0xb800] ;  /* 0x00b800007a3c783b */ /* 0x000eee0000004200 */
[----:B------:R-:W5:Y:S01]  /*1cb10*/  MUFU.EX2 R87, R87 ;  /* 0x0000005700577308 */ /* 0x000f620000000800 */
[C---:B------:R-:W-:Y:S03]  /*1cb20*/  HMMA.16816.F32.BF16 R44, R64.reuse, R68, R44 ;  /* 0x00000044402c723c */ /* 0x040fe6000004182c */
[----:B-1----:R-:W-:Y:S03]  /*1cb30*/  F2FP.BF16.F32.PACK_AB R59, R99, R98 ;  /* 0x00000062633b723e */ /* 0x002fe600000010ff */
[----:B------:R-:W-:Y:S01]  /*1cb40*/  HMMA.16816.F32.BF16 R48, R64, R70, R48 ;  /* 0x000000464030723c */ /* 0x000fe20000041830 */
[----:B------:R-:W1:Y:S02]  /*1cb50*/  LDSM.16.MT88.4 R64, [R118+0xb800] ;  /* 0x00b800007640783b */ /* 0x000e640000004200 */
[----:B------:R-:W-:Y:S02]  /*1cb60*/  MUFU.EX2 R136, R136 ;  /* 0x0000008800887308 */ /* 0x000fe40000000800 */
[----:B--2---:R-:W-:Y:S01]  /*1cb70*/  F2FP.BF16.F32.PACK_AB R57, R86, R85 ;  /* 0x000000555639723e */ /* 0x004fe200000010ff */
[----:B------:R-:W-:Y:S03]  /*1cb80*/  FADD.FTZ R85, R85, R94 ;  /* 0x0000005e55557221 */ /* 0x000fe60000010000 */
[----:B------:R-:W2:Y:S04]  /*1cb90*/  LDSM.16.MT88.4 R68, [R122+0xd800] ;  /* 0x00d800007a44783b */ /* 0x000ea80000004200 */
[----:B------:R-:W2:Y:S01]  /*1cba0*/  MUFU.EX2 R129, R129 ;  /* 0x0000008100817308 */ /* 0x000ea20000000800 */
[----:B-----5:R-:W-:Y:S01]  /*1cbb0*/  F2FP.BF16.F32.PACK_AB R58, R84, R87 ;  /* 0x00000057543a723e */ /* 0x020fe200000010ff */
[----:B------:R-:W-:Y:S06]  /*1cbc0*/  FADD.FTZ R85, R86, R85 ;  /* 0x0000005556557221 */ /* 0x000fec0000010000 */
[C---:B----4-:R-:W-:Y:S02]  /*1cbd0*/  HMMA.16816.F32.BF16 R4, R56.reuse, R72, R4 ;  /* 0x000000483804723c */ /* 0x050fe40000041804 */
[----:B------:R-:W-:Y:S04]  /*1cbe0*/  MUFU.EX2 R131, R131 ;  /* 0x0000008300837308 */ /* 0x000fe80000000800 */
[C---:B------:R-:W-:Y:S01]  /*1cbf0*/  HMMA.16816.F32.BF16 R8, R56.reuse, R74, R8 ;  /* 0x0000004a3808723c */ /* 0x040fe20000041808 */
[----:B------:R-:W4:Y:S05]  /*1cc00*/  LDSM.16.MT88.4 R72, [R118+0xd800] ;  /* 0x00d800007648783b */ /* 0x000f2a0000004200 */
[----:B------:R-:W-:Y:S01]  /*1cc10*/  MUFU.EX2 R138, R138 ;  /* 0x0000008a008a7308 */ /* 0x000fe20000000800 */
[C---:B------:R-:W-:Y:S09]  /*1cc20*/  HMMA.16816.F32.BF16 R12, R56.reuse, R76, R12 ;  /* 0x0000004c380c723c */ /* 0x040ff2000004180c */
[----:B------:R-:W-:Y:S01]  /*1cc30*/  MUFU.EX2 R146, R146 ;  /* 0x0000009200927308 */ /* 0x000fe20000000800 */
[C---:B------:R-:W-:Y:S01]  /*1cc40*/  HMMA.16816.F32.BF16 R16, R56.reuse, R78, R16 ;  /* 0x0000004e3810723c */ /* 0x040fe20000041810 */
[----:B------:R-:W5:Y:S05]  /*1cc50*/  LDSM.16.MT88.4 R76, [R122+0x9c00] ;  /* 0x009c00007a4c783b */ /* 0x000f6a0000004200 */
[C---:B---3--:R-:W-:Y:S03]  /*1cc60*/  HMMA.16816.F32.BF16 R20, R56.reuse, R60, R20 ;  /* 0x0000003c3814723c */ /* 0x048fe60000041814 */
        /* <DEDUP_REMOVED lines=12> */
[----:B------:R-:W-:Y:S01]  /*1cd30*/  F2FP.BF16.F32.PACK_AB R63, R115, R114 ;  /* 0x00000072733f723e */ /* 0x000fe200000010ff */
[C---:B------:R-:W-:Y:S01]  /*1cd40*/  HMMA.16816.F32.BF16 R40, R56.reuse, R70, R40 ;  /* 0x000000463828723c */ /* 0x040fe20000041828 */
[----:B------:R-:W-:Y:S05]  /*1cd50*/  LDSM.16.MT88.4 R68, [R122+0xdc00] ;  /* 0x00dc00007a44783b */ /* 0x000fea0000004200 */
[C---:B----4-:R-:W-:Y:S02]  /*1cd60*/  HMMA.16816.F32.BF16 R44, R56.reuse, R72, R44 ;  /* 0x00000048382c723c */ /* 0x050fe4000004182c */
[----:B------:R-:W-:Y:S04]  /*1cd70*/  MUFU.EX2 R150, R150 ;  /* 0x0000009600967308 */ /* 0x000fe80000000800 */
[----:B------:R-:W-:Y:S01]  /*1cd80*/  HMMA.16816.F32.BF16 R48, R56, R74, R48 ;  /* 0x0000004a3830723c */ /* 0x000fe20000041830 */
[----:B------:R-:W2:Y:S05]  /*1cd90*/  LDSM.16.MT88.4 R56, [R118+0xbc00] ;  /* 0x00bc00007638783b */ /* 0x000eaa0000004200 */
[----:B------:R-:W-:Y:S01]  /*1cda0*/  MUFU.EX2 R139, R139 ;  /* 0x0000008b008b7308 */ /* 0x000fe20000000800 */
[C---:B-----5:R-:W-:Y:S02]  /*1cdb0*/  HMMA.16816.F32.BF16 R4, R60.reuse, R76, R4 ;  /* 0x0000004c3c04723c */ /* 0x060fe40000041804 */
[----:B------:R-:W3:Y:S07]  /*1cdc0*/  LDSM.16.MT88.4 R72, [R118+0xdc00] ;  /* 0x00dc00007648783b */ /* 0x000eee0000004200 */
[----:B------:R-:W-:Y:S01]  /*1cdd0*/  MUFU.EX2 R152, R152 ;  /* 0x0000009800987308 */ /* 0x000fe20000000800 */
[C---:B------:R-:W-:Y:S01]  /*1cde0*/  HMMA.16816.F32.BF16 R8, R60.reuse, R78, R8 ;  /* 0x0000004e3c08723c */ /* 0x040fe20000041808 */
[----:B------:R-:W-:Y:S05]  /*1cdf0*/  LDSM.16.MT88.4 R76, [R118+0xa000] ;  /* 0x00a00000764c783b */ /* 0x000fea0000004200 */
[C---:B------:R-:W-:Y:S03]  /*1ce00*/  HMMA.16816.F32.BF16 R12, R60.reuse, R80, R12 ;  /* 0x000000503c0c723c */ /* 0x040fe6000004180c */
[----:B------:R-:W-:Y:S03]  /*1ce10*/  MUFU.EX2 R154, R154 ;  /* 0x0000009a009a7308 */ /* 0x000fe60000000800 */
[C---:B------:R-:W-:Y:S07]  /*1ce20*/  HMMA.16816.F32.BF16 R16, R60.reuse, R82, R16 ;  /* 0x000000523c10723c */ /* 0x040fee0000041810 */
[----:B------:R-:W-:Y:S01]  /*1ce30*/  MUFU.EX2 R163, R163 ;  /* 0x000000a300a37308 */ /* 0x000fe20000000800 */
[-CC-:B------:R-:W-:Y:S01]  /*1ce40*/  FFMA.FTZ R81, R217, R3.reuse, -R124.reuse ;  /* 0x00000003d9517223 */ /* 0x180fe2000001087c */
[C---:B-1----:R-:W-:Y:S08]  /*1ce50*/  HMMA.16816.F32.BF16 R20, R60.reuse, R64, R20 ;  /* 0x000000403c14723c */ /* 0x042ff00000041814 */
[----:B------:R-:W-:Y:S01]  /*1ce60*/  MUFU.EX2 R81, R81 ;  /* 0x0000005100517308 */ /* 0x000fe20000000800 */
[C---:B------:R-:W-:Y:S01]  /*1ce70*/  HMMA.16816.F32.BF16 R24, R60.reuse, R66, R24 ;  /* 0x000000423c18723c */ /* 0x040fe20000041818 */
[----:B------:R-:W1:Y:S02]  /*1ce80*/  LDSM.16.MT88.4 R64, [R122+0xa000] ;  /* 0x00a000007a40783b */ /* 0x000e640000004200 */
[-C--:B------:R-:W-:Y:S03]  /*1ce90*/  FFMA.FTZ R80, R215, R3.reuse, -R124 ;  /* 0x00000003d7507223 */ /* 0x080fe6000001087c */
[C---:B--2---:R-:W-:Y:S03]  /*1cea0*/  HMMA.16816.F32.BF16 R28, R60.reuse, R56, R28 ;  /* 0x000000383c1c723c */ /* 0x044fe6000004181c */
[----:B------:R-:W-:Y:S02]  /*1ceb0*/  MUFU.EX2 R156, R156 ;  /* 0x0000009c009c7308 */ /* 0x000fe40000000800 */
[-CC-:B------:R-:W-:Y:S01]  /*1cec0*/  FFMA.FTZ R82, R213, R3.reuse, -R126.reuse ;  /* 0x00000003d5527223 */ /* 0x180fe2000001087e */
[C---:B------:R-:W-:Y:S07]  /*1ced0*/  HMMA.16816.F32.BF16 R32, R60.reuse, R58, R32 ;  /* 0x0000003a3c20723c */ /* 0x040fee0000041820 */
[----:B------:R-:W2:Y:S01]  /*1cee0*/  MUFU.EX2 R80, R80 ;  /* 0x0000005000507308 */ /* 0x000ea20000000800 */
[----:B------:R-:W-:Y:S01]  /*1cef0*/  FFMA.FTZ R83, R191, R3, -R126 ;  /* 0x00000003bf537223 */ /* 0x000fe2000001087e */
[C---:B------:R-:W-:Y:S08]  /*1cf00*/  HMMA.16816.F32.BF16 R36, R60.reuse, R68, R36 ;  /* 0x000000443c24723c */ /* 0x040ff00000041824 */
[----:B------:R-:W-:Y:S01]  /*1cf10*/  MUFU.EX2 R82, R82 ;  /* 0x0000005200527308 */ /* 0x000fe20000000800 */
[C---:B------:R-:W-:Y:S01]  /*1cf20*/  HMMA.16816.F32.BF16 R40, R60.reuse, R70, R40 ;  /* 0x000000463c28723c */ /* 0x040fe20000041828 */
[----:B------:R-:W4:Y:S02]  /*1cf30*/  LDSM.16.MT88.4 R68, [R122+0xc000] ;  /* 0x00c000007a44783b */ /* 0x000f240000004200 */
[----:B------:R-:W-:Y:S03]  /*1cf40*/  F2FP.BF16.F32.PACK_AB R56, R129, R136 ;  /* 0x000000888138723e */ /* 0x000fe600000010ff */
[C---:B---3--:R-:W-:Y:S03]  /*1cf50*/  HMMA.16816.F32.BF16 R44, R60.reuse, R72, R44 ;  /* 0x000000483c2c723c */ /* 0x048fe6000004182c */
[----:B------:R-:W3:Y:S02]  /*1cf60*/  MUFU.EX2 R83, R83 ;  /* 0x0000005300537308 */ /* 0x000ee40000000800 */
[----:B--2---:R-:W-:Y:S01]  /*1cf70*/  F2FP.BF16.F32.PACK_AB R57, R80, R81 ;  /* 0x000000515039723e */ /* 0x004fe200000010ff */
[----:B------:R-:W-:Y:S01]  /*1cf80*/  HMMA.16816.F32.BF16 R48, R60, R74, R48 ;  /* 0x0000004a3c30723c */ /* 0x000fe20000041830 */
[----:B------:R-:W2:Y:S06]  /*1cf90*/  LDSM.16.MT88.4 R60, [R118+0xc000] ;  /* 0x00c00000763c783b */ /* 0x000eac0000004200 */
[----:B------:R-:W5:Y:S01]  /*1cfa0*/  MUFU.EX2 R159, R159 ;  /* 0x0000009f009f7308 */ /* 0x000f620000000800 */
[----:B------:R-:W-:Y:S03]  /*1cfb0*/  F2FP.BF16.F32.PACK_AB R59, R138, R131 ;  /* 0x000000838a3b723e */ /* 0x000fe600000010ff */
[-C--:B------:R-:W-:Y:S01]  /*1cfc0*/  FFMA.FTZ R124, R52, R3.reuse, -R124 ;  /* 0x00000003347c7223 */ /* 0x080fe2000001087c */
[----:B------:R-:W-:Y:S01]  /*1cfd0*/  FFMA.FTZ R126, R142, R3, -R126 ;  /* 0x000000038e7e7223 */ /* 0x000fe2000001087e */
[----:B------:R-:W5:Y:S04]  /*1cfe0*/  LDSM.16.MT88.4 R72, [R122+0xe000] ;  /* 0x00e000007a48783b */ /* 0x000f680000004200 */
[----:B------:R-:W-:Y:S01]  /*1cff0*/  MUFU.EX2 R157, R157 ;  /* 0x0000009d009d7308 */ /* 0x000fe20000000800 */
[----:B---3--:R-:W-:Y:S07]  /*1d000*/  F2FP.BF16.F32.PACK_AB R58, R83, R82 ;  /* 0x00000052533a723e */ /* 0x008fee00000010ff */
[C---:B-1----:R-:W-:Y:S02]  /*1d010*/  HMMA.16816.F32.BF16 R4, R56.reuse, R64, R4 ;  /* 0x000000403804723c */ /* 0x042fe40000041804 */
[----:B------:R-:W1:Y:S04]  /*1d020*/  MUFU.EX2 R158, R158 ;  /* 0x0000009e009e7308 */ /* 0x000e680000000800 */
[C---:B------:R-:W-:Y:S01]  /*1d030*/  HMMA.16816.F32.BF16 R8, R56.reuse, R66, R8 ;  /* 0x000000423808723c */ /* 0x040fe20000041808 */
[----:B------:R-:W3:Y:S05]  /*1d040*/  LDSM.16.MT88.4 R64, [R118+0xe000] ;  /* 0x00e000007640783b */ /* 0x000eea0000004200 */
[----:B------:R-:W-:Y:S01]  /*1d050*/  MUFU.EX2 R153, R153 ;  /* 0x0000009900997308 */ /* 0x000fe20000000800 */
[C---:B------:R-:W-:Y:S09]  /*1d060*/  HMMA.16816.F32.BF16 R12, R56.reuse, R76, R12 ;  /* 0x0000004c380c723c */ /* 0x040ff2000004180c */
[----:B------:R-:W1:Y:S01]  /*1d070*/  MUFU.EX2 R160, R160 ;  /* 0x000000a000a07308 */ /* 0x000e620000000800 */
[C---:B------:R-:W-:Y:S01]  /*1d080*/  HMMA.16816.F32.BF16 R16, R56.reuse, R78, R16 ;  /* 0x0000004e3810723c */ /* 0x040fe20000041810 */
[----:B------:R-:W1:Y:S05]  /*1d090*/  LDSM.16.MT88.4 R76, [R122+0xa400] ;  /* 0x00a400007a4c783b */ /* 0x000e6a0000004200 */
[C---:B----4-:R-:W-:Y:S03]  /*1d0a0*/  HMMA.16816.F32.BF16 R20, R56.reuse, R68, R20 ;  /* 0x000000443814723c */ /* 0x050fe60000041814 */
[----:B------:R-:W-:Y:S03]  /*1d0b0*/  MUFU.EX2 R53, R53 ;  /* 0x0000003500357308 */ /* 0x000fe60000000800 */
[C---:B------:R-:W-:Y:S01]  /*1d0c0*/  HMMA.16816.F32.BF16 R24, R56.reuse, R70, R24 ;  /* 0x000000463818723c */ /* 0x040fe20000041818 */
[----:B------:R-:W4:Y:S06]  /*1d0d0*/  LDSM.16.MT88.4 R68, [R118+0xa400] ;  /* 0x00a400007644783b */ /* 0x000f2c0000004200 */
[----:B------:R-:W-:Y:S01]  /*1d0e0*/  MUFU.EX2 R55, R55 ;  /* 0x0000003700377308 */ /* 0x000fe20000000800 */
[C---:B--2---:R-:W-:Y:S09]  /*1d0f0*/  HMMA.16816.F32.BF16 R28, R56.reuse, R60, R28 ;  /* 0x0000003c381c723c */ /* 0x044ff2000004181c */
[----:B------:R-:W-:Y:S01]  /*1d100*/  MUFU.EX2 R130, R130 ;  /* 0x0000008200827308 */ /* 0x000fe20000000800 */
[C---:B------:R-:W-:Y:S03]  /*1d110*/  HMMA.16816.F32.BF16 R32, R56.reuse, R62, R32 ;  /* 0x0000003e3820723c */ /* 0x040fe60000041820 */
[----:B------:R-:W-:Y:S03]  /*1d120*/  F2FP.BF16.F32.PACK_AB R60, R133, R146 ;  /* 0x00000092853c723e */ /* 0x000fe600000010ff */
[C---:B-----5:R-:W-:Y:S03]  /*1d130*/  HMMA.16816.F32.BF16 R36, R56.reuse, R72, R36 ;  /* 0x000000483824723c */ /* 0x060fe60000041824 */
[----:B------:R-:W-:Y:S02]  /*1d140*/  MUFU.EX2 R54, R54 ;  /* 0x0000003600367308 */ /* 0x000fe40000000800 */
[----:B------:R-:W-:Y:S01]  /*1d150*/  F2FP.BF16.F32.PACK_AB R61, R148, R135 ;  /* 0x00000087943d723e */ /* 0x000fe200000010ff */
[C---:B------:R-:W-:Y:S01]  /*1d160*/  HMMA.16816.F32.BF16 R40, R56.reuse, R74, R40 ;  /* 0x0000004a3828723c */ /* 0x040fe20000041828 */
[----:B------:R-:W2:Y:S04]  /*1d170*/  LDSM.16.MT88.4 R72, [R122+0xc400] ;  /* 0x00c400007a48783b */ /* 0x000ea80000004200 */
[----:B------:R-:W-:Y:S01]  /*1d180*/  F2FP.BF16.F32.PACK_AB R62, R150, R137 ;  /* 0x00000089963e723e */ /* 0x000fe200000010ff */
[C---:B---3--:R-:W-:Y:S05]  /*1d190*/  HMMA.16816.F32.BF16 R44, R56.reuse, R64, R44 ;  /* 0x00000040382c723c */ /* 0x048fea000004182c */
[----:B------:R-:W-:Y:S01]  /*1d1a0*/  F2FP.BF16.F32.PACK_AB R63, R152, R139 ;  /* 0x0000008b983f723e */ /* 0x000fe200000010ff */
[----:B------:R-:W-:Y:S01]  /*1d1b0*/  HMMA.16816.F32.BF16 R48, R56, R66, R48 ;  /* 0x000000423830723c */ /* 0x000fe20000041830 */
[----:B------:R-:W3:Y:S05]  /*1d1c0*/  LDSM.16.MT88.4 R56, [R118+0xc400] ;  /* 0x00c400007638783b */ /* 0x000eea0000004200 */
[C---:B-1----:R-:W-:Y:S03]  /*1d1d0*/  HMMA.16816.F32.BF16 R4, R60.reuse, R76, R4 ;  /* 0x0000004c3c04723c */ /* 0x042fe60000041804 */
[----:B------:R-:W1:Y:S03]  /*1d1e0*/  LDSM.16.MT88.4 R64, [R122+0xe400] ;  /* 0x00e400007a40783b */ /* 0x000e660000004200 */
[C---:B------:R-:W-:Y:S05]  /*1d1f0*/  HMMA.16816.F32.BF16 R8, R60.reuse, R78, R8 ;  /* 0x0000004e3c08723c */ /* 0x040fea0000041808 */
[----:B------:R-:W-:Y:S01]  /*1d200*/  LDSM.16.MT88.4 R76, [R118+0xa800] ;  /* 0x00a80000764c783b */ /* 0x000fe20000004200 */
[C---:B----4-:R-:W-:Y:S06]  /*1d210*/  HMMA.16816.F32.BF16 R12, R60.reuse, R68, R12 ;  /* 0x000000443c0c723c */ /* 0x050fec000004180c */
[C---:B------:R-:W-:Y:S01]  /*1d220*/  HMMA.16816.F32.BF16 R16, R60.reuse, R70, R16 ;  /* 0x000000463c10723c */ /* 0x040fe20000041810 */
[----:B------:R-:W4:Y:S05]  /*1d230*/  LDSM.16.MT88.4 R68, [R118+0xe400] ;  /* 0x00e400007644783b */ /* 0x000f2a0000004200 */
[C---:B--2---:R-:W-:Y:S06]  /*1d240*/  HMMA.16816.F32.BF16 R20, R60.reuse, R72, R20 ;  /* 0x000000483c14723c */ /* 0x044fec0000041814 */
[C---:B------:R-:W-:Y:S01]  /*1d250*/  HMMA.16816.F32.BF16 R24, R60.reuse, R74, R24 ;  /* 0x0000004a3c18723c */ /* 0x040fe20000041818 */
[----:B------:R-:W2:Y:S05]  /*1d260*/  LDSM.16.MT88.4 R72, [R122+0xa800] ;  /* 0x00a800007a48783b */ /* 0x000eaa0000004200 */
[C---:B---3--:R-:W-:Y:S06]  /*1d270*/  HMMA.16816.F32.BF16 R28, R60.reuse, R56, R28 ;  /* 0x000000383c1c723c */ /* 0x048fec000004181c */
[C---:B------:R-:W-:Y:S05]  /*1d280*/  HMMA.16816.F32.BF16 R32, R60.reuse, R58, R32 ;  /* 0x0000003a3c20723c */ /* 0x040fea0000041820 */
[----:B------:R-:W-:Y:S01]  /*1d290*/  F2FP.BF16.F32.PACK_AB R56, R163, R154 ;  /* 0x0000009aa338723e */ /* 0x000fe200000010ff */
[C---:B-1----:R-:W-:Y:S05]  /*1d2a0*/  HMMA.16816.F32.BF16 R36, R60.reuse, R64, R36 ;  /* 0x000000403c24723c */ /* 0x042fea0000041824 */
[----:B------:R-:W-:Y:S01]  /*1d2b0*/  F2FP.BF16.F32.PACK_AB R57, R159, R156 ;  /* 0x0000009c9f39723e */ /* 0x000fe200000010ff */
[C---:B------:R-:W-:Y:S01]  /*1d2c0*/  HMMA.16816.F32.BF16 R40, R60.reuse, R66, R40 ;  /* 0x000000423c28723c */ /* 0x040fe20000041828 */
[----:B------:R-:W1:Y:S04]  /*1d2d0*/  LDSM.16.MT88.4 R64, [R122+0xc800] ;  /* 0x00c800007a40783b */ /* 0x000e680000004200 */
[----:B------:R-:W-:Y:S01]  /*1d2e0*/  F2FP.BF16.F32.PACK_AB R58, R158, R157 ;  /* 0x0000009d9e3a723e */ /* 0x000fe200000010ff */
[C---:B----4-:R-:W-:Y:S05]  /*1d2f0*/  HMMA.16816.F32.BF16 R44, R60.reuse, R68, R44 ;  /* 0x000000443c2c723c */ /* 0x050fea000004182c */
[----:B------:R-:W-:Y:S01]  /*1d300*/  F2FP.BF16.F32.PACK_AB R59, R160, R153 ;  /* 0x00000099a03b723e */ /* 0x000fe200000010ff */
[----:B------:R-:W-:Y:S01]  /*1d310*/  HMMA.16816.F32.BF16 R48, R60, R70, R48 ;  /* 0x000000463c30723c */ /* 0x000fe20000041830 */
[----:B------:R-:W3:Y:S04]  /*1d320*/  LDSM.16.MT88.4 R60, [R118+0xc800] ;  /* 0x00c80000763c783b */ /* 0x000ee80000004200 */
[----:B------:R-:W-:Y:S01]  /*1d330*/  FADD.FTZ R68, R128, R125 ;  /* 0x0000007d80447221 */ /* 0x000fe20000010000 */
[C---:B--2---:R-:W-:Y:S01]  /*1d340*/  HMMA.16816.F32.BF16 R4, R56.reuse, R72, R4 ;  /* 0x000000483804723c */ /* 0x044fe20000041804 */
[----:B------:R-:W2:Y:S04]  /*1d350*/  MUFU.EX2 R128, R147 ;  /* 0x0000009300807308 */ /* 0x000ea80000000800 */
[----:B------:R-:W-:Y:S01]  /*1d360*/  FADD.FTZ R121, R121, R68 ;  /* 0x0000004479797221 */ /* 0x000fe20000010000 */
[C---:B------:R-:W-:Y:S01]  /*1d370*/  HMMA.16816.F32.BF16 R8, R56.reuse, R74, R8 ;  /* 0x0000004a3808723c */ /* 0x040fe20000041808 */
[----:B------:R-:W4:Y:S04]  /*1d380*/  LDSM.16.MT88.4 R68, [R122+0xe800] ;  /* 0x00e800007a44783b */ /* 0x000f280000004200 */
[----:B------:R-:W-:Y:S01]  /*1d390*/  FADD.FTZ R92, R92, R121 ;  /* 0x000000795c5c7221 */ /* 0x000fe20000010000 */
[C---:B------:R-:W-:Y:S03]  /*1d3a0*/  HMMA.16816.F32.BF16 R12, R56.reuse, R76, R12 ;  /* 0x0000004c380c723c */ /* 0x040fe6000004180c */
[----:B------:R-:W5:Y:S02]  /*1d3b0*/  LDSM.16.MT88.4 R72, [R118+0xe800] ;  /* 0x00e800007648783b */ /* 0x000f640000004200 */
[----:B------:R-:W-:Y:S01]  /*1d3c0*/  FADD.FTZ R93, R93, R92 ;  /* 0x0000005c5d5d7221 */ /* 0x000fe20000010000 */
[C---:B------:R-:W-:Y:S05]  /*1d3d0*/  HMMA.16816.F32.BF16 R16, R56.reuse, R78, R16 ;  /* 0x0000004e3810723c */ /* 0x040fea0000041810 */
[----:B------:R-:W-:Y:S01]  /*1d3e0*/  LDSM.16.MT88.4 R76, [R122+0xec00] ;  /* 0x00ec00007a4c783b */ /* 0x000fe20000004200 */
[C---:B-1----:R-:W-:Y:S01]  /*1d3f0*/  HMMA.16816.F32.BF16 R20, R56.reuse, R64, R20 ;  /* 0x000000403814723c */ /* 0x042fe20000041814 */
[----:B------:R-:W-:Y:S04]  /*1d400*/  MUFU.EX2 R64, R144 ;  /* 0x0000009000407308 */ /* 0x000fe80000000800 */
[----:B------:R-:W-:Y:S01]  /*1d410*/  FADD.FTZ R90, R90, R93 ;  /* 0x0000005d5a5a7221 */ /* 0x000fe20000010000 */
[C---:B------:R-:W-:Y:S01]  /*1d420*/  HMMA.16816.F32.BF16 R24, R56.reuse, R66, R24 ;  /* 0x000000423818723c */ /* 0x040fe20000041818 */
[----:B------:R-:W1:Y:S04]  /*1d430*/  LDSM.16.MT88.4 R92, [R122+0xcc00] ;  /* 0x00cc00007a5c783b */ /* 0x000e680000004200 */
[----:B------:R-:W2:Y:S01]  /*1d440*/  MUFU.EX2 R65, R126 ;  /* 0x0000007e00417308 */ /* 0x000ea20000000800 */
[----:B------:R-:W-:Y:S01]  /*1d450*/  FADD.FTZ R89, R89, R90 ;  /* 0x0000005a59597221 */ /* 0x000fe20000010000 */
[C---:B---3--:R-:W-:Y:S08]  /*1d460*/  HMMA.16816.F32.BF16 R28, R56.reuse, R60, R28 ;  /* 0x0000003c381c723c */ /* 0x048ff0000004181c */
[----:B------:R-:W3:Y:S01]  /*1d470*/  MUFU.EX2 R61, R124 ;  /* 0x0000007c003d7308 */ /* 0x000ee20000000800 */
[C---:B------:R-:W-:Y:S03]  /*1d480*/  HMMA.16816.F32.BF16 R32, R56.reuse, R62, R32 ;  /* 0x0000003e3820723c */ /* 0x040fe60000041820 */
[----:B------:R-:W-:Y:S03]  /*1d490*/  FADD.FTZ R60, R98, R85 ;  /* 0x00000055623c7221 */ /* 0x000fe60000010000 */
[C---:B----4-:R-:W-:Y:S05]  /*1d4a0*/  HMMA.16816.F32.BF16 R36, R56.reuse, R68, R36 ;  /* 0x000000443824723c */ /* 0x050fea0000041824 */
[----:B------:R-:W-:Y:S01]  /*1d4b0*/  FADD.FTZ R96, R96, R89 ;  /* 0x0000005960607221 */ /* 0x000fe20000010000 */
[C---:B------:R-:W-:Y:S05]  /*1d4c0*/  HMMA.16816.F32.BF16 R40, R56.reuse, R70, R40 ;  /* 0x000000463828723c */ /* 0x040fea0000041828 */
[----:B------:R-:W-:Y:S01]  /*1d4d0*/  FADD.FTZ R96, R97, R96 ;  /* 0x0000006061607221 */ /* 0x000fe20000010000 */
[C---:B-----5:R-:W-:Y:S05]  /*1d4e0*/  HMMA.16816.F32.BF16 R44, R56.reuse, R72, R44 ;  /* 0x00000048382c723c */ /* 0x060fea000004182c */
        /* <DEDUP_REMOVED lines=8> */
[----:B------:R-:W-:Y:S01]  /*1d570*/  F2FP.BF16.F32.PACK_AB R70, R65, R64 ;  /* 0x000000404146723e */ /* 0x000fe200000010ff */
[----:B------:R-:W-:Y:S01]  /*1d580*/  FADD.FTZ R106, R106, R87 ;  /* 0x000000576a6a7221 */ /* 0x000fe20000010000 */
[----:B---3--:R-:W-:Y:S01]  /*1d590*/  F2FP.BF16.F32.PACK_AB R71, R61, R54 ;  /* 0x000000363d47723e */ /* 0x008fe200000010ff */
[----:B------:R-:W-:Y:S01]  /*1d5a0*/  FADD.FTZ R52, R114, R113 ;  /* 0x0000007172347221 */ /* 0x000fe20000010000 */
[----:B------:R-:W2:Y:S01]  /*1d5b0*/  LDSM.16.MT88.4 R84, [R118+0xcc00] ;  /* 0x00cc00007654783b */ /* 0x000ea20000004200 */
[----:B------:R-:W-:Y:S01]  /*1d5c0*/  FADD.FTZ R106, R105, R106 ;  /* 0x0000006a696a7221 */ /* 0x000fe20000010000 */
[----:B------:R-:W-:Y:S01]  /*1d5d0*/  MOV R121, R0 ;  /* 0x0000000000797202 */ /* 0x000fe20000000f00 */
[----:B------:R-:W-:Y:S02]  /*1d5e0*/  FADD.FTZ R52, R115, R52 ;  /* 0x0000003473347221 */ /* 0x000fe40000010000 */
[C---:B------:R-:W-:Y:S03]  /*1d5f0*/  HMMA.16816.F32.BF16 R112, R68.reuse, R108, R4 ;  /* 0x0000006c4470723c */ /* 0x040fe60000041804 */
[----:B------:R-:W3:Y:S02]  /*1d600*/  LDSM.16.MT88.4 R4, [R118+0xec00] ;  /* 0x00ec00007604783b */ /* 0x000ee40000004200 */
[----:B------:R-:W-:Y:S01]  /*1d610*/  FADD.FTZ R107, R107, R106 ;  /* 0x0000006a6b6b7221 */ /* 0x000fe20000010000 */
[C---:B------:R-:W-:Y:S05]  /*1d620*/  HMMA.16816.F32.BF16 R108, R68.reuse, R110, R8 ;  /* 0x0000006e446c723c */ /* 0x040fea0000041808 */
[----:B------:R-:W-:Y:S01]  /*1d630*/  FADD.FTZ R107, R104, R107 ;  /* 0x0000006b686b7221 */ /* 0x000fe20000010000 */
[----:B------:R-:W-:Y:S05]  /*1d640*/  FADD.FTZ R81, R81, R52 ;  /* 0x0000003451517221 */ /* 0x000fea0000010000 */
        /* <DEDUP_REMOVED lines=22> */
[C---:B---3--:R-:W-:Y:S04]  /*1d7b0*/  HMMA.16816.F32.BF16 R72, R68.reuse, R4, R44 ;  /* 0x000000044448723c */ /* 0x048fe8000004182c */
        /* <DEDUP_REMOVED lines=19> */
.L_x_1815:
        /* <DEDUP_REMOVED lines=10> */
.L_x_1838:
        /* <DEDUP_REMOVED lines=189> */
.L_x_1827:
[----:B------:R-:W-:Y:S05]  /*1e560*/  BSYNC B0 ;  /* 0x0000000000007941 */ /* 0x000fea0003800000 */
.L_x_1826:
        /* <DEDUP_REMOVED lines=28> */
.L_x_1829:
[----:B------:R-:W-:Y:S05]  /*1e730*/  BSYNC B0 ;  /* 0x0000000000007941 */ /* 0x000fea0003800000 */
.L_x_1828:
        /* <DEDUP_REMOVED lines=9> */
.L_x_1831:
[----:B------:R-:W-:Y:S05]  /*1e7d0*/  BSYNC B0 ;  /* 0x0000000000007941 */ /* 0x000fea0003800000 */
.L_x_1830:
        /* <DEDUP_REMOVED lines=9> */
.L_x_1833:
[----:B------:R-:W-:Y:S05]  /*1e870*/  BSYNC B0 ;  /* 0x0000000000007941 */ /* 0x000fea0003800000 */
.L_x_1832:
[----:B------:R-:W-:-:S04]  /*1e880*/  MOV R203, 0x0 ;  /* 0x0000000000cb7802 */ /* 0x000fc80000000f00 */
[----:B-12345:R-:W-:Y:S05]  /*1e890*/  @P0 RET.REL.NODEC R202 `(_ZN5flash24flash_fwd_splitkv_kernelI23Flash_fwd_kernel_traitsILi96ELi64ELi128ELi4ELb0ELb0EN7cutlass10bfloat16_tE19Flash_kernel_traitsILi96ELi64ELi128ELi4ES3_EELb1ELb0ELb0ELb0ELb0ELb1ELb1ELb1EEEvNS_16Flash_fwd_paramsE) ;  /* 0xfffffe14cad80950 */ /* 0x03efea0003c3ffff */
[CC--:B------:R-:W-:Y:S01]  /*1e8a0*/  ISETP.GE.AND P1, PT, R3.reuse, R116.reuse, PT ;  /* 0x000000740300720c */ /* 0x0c0fe20003f26270 */
[----:B------:R-:W-:Y:S01]  /*1e8b0*/  VIADD R3, R3, 0x20 ;  /* 0x0000002003037836 */ /* 0x000fe20000000000 */
[----:B------:R-:W-:Y:S01]  /*1e8c0*/  ISETP.GE.AND P2, PT, R8, R116, PT ;  /* 0x000000740800720c */ /* 0x000fe20003f46270 */
[----:B------:R-:W-:-:S03]  /*1e8d0*/  IMAD.MOV.U32 R203, RZ, RZ, 0x0 ;  /* 0x00000000ffcb7424 */ /* 0x000fc600078e00ff */
[----:B------:R-:W-:-:S07]  /*1e8e0*/  ISETP.GE.AND P0, PT, R3, R116, PT ;  /* 0x000000740300720c */ /* 0x000fce0003f06270 */
[----:B------:R-:W-:Y:S04]  /*1e8f0*/  @!P1 ST.E.128 desc[UR4][R6.64+0x4880], R32 ;  /* 0x0048802006009985 */ /* 0x000fe8000c101d04 */
[----:B------:R1:W-:Y:S02]  /*1e900*/  @!P2 ST.E.128 desc[UR4][R6.64+0x4800], R48 ;  /* 0x004800300600a985 */ /* 0x0003e4000c101d04 */
[----:B-1----:R-:W-:Y:S05]  /*1e910*/  @P0 RET.REL.NODEC R202 `(_ZN5flash24flash_fwd_splitkv_kernelI23Flash_fwd_kernel_traitsILi96ELi64ELi128ELi4ELb0ELb0EN7cutlass10bfloat16_tE19Flash_kernel_traitsILi96ELi64ELi128ELi4ES3_EELb1ELb0ELb0ELb0ELb0ELb1ELb1ELb1EEEvNS_16Flash_fwd_paramsE) ;  /* 0xfffffe14cab80950 */ /* 0x002fea0003c3ffff */
[----:B------:R-:W-:Y:S01]  /*1e920*/  MOV R203, 0x0 ;  /* 0x0000000000cb7802 */ /* 0x000fe20000000f00 */
[----:B------:R1:W-:Y:S03]  /*1e930*/  ST.E.128 desc[UR4][R6.64+0x4900], R16 ;  /* 0x0049001006007985 */ /* 0x0003e6000c101d04 */
[----:B-1----:R-:W-:Y:S05]  /*1e940*/  RET.REL.NODEC R202 `(_ZN5flash24flash_fwd_splitkv_kernelI23Flash_fwd_kernel_traitsILi96ELi64ELi128ELi4ELb0ELb0EN7cutlass10bfloat16_tE19Flash_kernel_traitsILi96ELi64ELi128ELi4ES3_EELb1ELb0ELb0ELb0ELb0ELb1ELb1ELb1EEEvNS_16Flash_fwd_paramsE) ;  /* 0xfffffe14caac7950 */ /* 0x002fea0003c3ffff */
.L_x_1825:
[----:B------:R-:W-:Y:S01]  /*1e950*/  MOV R5, 0x2 ;  /* 0x0000000200057802 */ /* 0x000fe20000000f00 */
[----:B------:R-:W-:Y:S01]  /*1e960*/  IMAD.MOV.U32 R4, RZ, RZ, 0x1f ;  /* 0x0000001fff047424 */ /* 0x000fe200078e00ff */
[----:B------:R-:W-:-:S07]  /*1e970*/  MOV R6, 0xffffffff ;  /* 0xffffffff00067802 */ /* 0x000fce0000000f00 */
[----:B-1---5:R-:W-:Y:S05]  /*1e980*/  WARPSYNC.COLLECTIVE R6, `(.L_x_1834) ;  /* 0x0000000006087348 */ /* 0x022fea0003c00000 */
[----:B------:R2:W3:Y:S02]  /*1e990*/  SHFL.BFLY P0, R10, R214, R5, R4 ;  /* 0x0c000005d60a7389 */ /* 0x0004e40000000004 */
[----:B-123-5:R-:W-:Y:S01]  /*1e9a0*/  ENDCOLLECTIVE ;  /* 0x000000000000791b */ /* 0x02efe20003800000 */
.L_x_1834:
[----:B------:R-:W-:Y:S02]  /*1e9b0*/  IMAD.MOV.U32 R7, RZ, RZ, R10 ;  /* 0x000000ffff077224 */ /* 0x000fe400078e000a */
[----:B------:R-:W-:Y:S02]  /*1e9c0*/  IMAD.MOV.U32 R5, RZ, RZ, 0x1 ;  /* 0x00000001ff057424 */ /* 0x000fe400078e00ff */
[----:B------:R-:W-:-:S05]  /*1e9d0*/  FADD.FTZ R8, R7, R214 ;  /* 0x000000d607087221 */ /* 0x000fca0000010000 */
[----:B------:R-:W-:-:S07]  /*1e9e0*/  MOV R214, R8 ;  /* 0x0000000800d67202 */ /* 0x000fce0000000f00 */
[----:B------:R-:W-:Y:S05]  /*1e9f0*/  WARPSYNC.COLLECTIVE R6, `(.L_x_1835) ;  /* 0x0000000006087348 */ /* 0x000fea0003c00000 */
[----:B------:R1:W2:Y:S02]  /*1ea00*/  SHFL.BFLY P0, R10, R214, R5, R4 ;  /* 0x0c000005d60a7389 */ /* 0x0002a40000000004 */
[----:B-12---:R-:W-:Y:S01]  /*1ea10*/  ENDCOLLECTIVE ;  /* 0x000000000000791b */ /* 0x006fe20003800000 */
.L_x_1835:
[----:B------:R-:W-:Y:S01]  /*1ea20*/  MOV R214, R216 ;  /* 0x000000d800d67202 */ /* 0x000fe20000000f00 */
[----:B------:R-:W-:Y:S01]  /*1ea30*/  IMAD.MOV.U32 R5, RZ, RZ, 0x2 ;  /* 0x00000002ff057424 */ /* 0x000fe200078e00ff */
[----:B------:R-:W-:-:S07]  /*1ea40*/  MOV R7, R10 ;  /* 0x0000000a00077202 */ /* 0x000fce0000000f00 */
[----:B------:R-:W-:Y:S05]  /*1ea50*/  WARPSYNC.COLLECTIVE R6, `(.L_x_1836) ;  /* 0x0000000006087348 */ /* 0x000fea0003c00000 */
[----:B------:R1:W2:Y:S02]  /*1ea60*/  SHFL.BFLY P0, R10, R214, R5, R4 ;  /* 0x0c000005d60a7389 */ /* 0x0002a40000000004 */
[----:B-12---:R-:W-:Y:S01]  /*1ea70*/  ENDCOLLECTIVE ;  /* 0x000000000000791b */ /* 0x006fe20003800000 */
.L_x_1836:
[----:B------:R-:W-:Y:S01]  /*1ea80*/  FADD.FTZ R7, R8, R7 ;  /* 0x0000000708077221 */ /* 0x000fe20000010000 */
[----:B------:R-:W-:Y:S01]  /*1ea90*/  FADD.FTZ R9, R10, R216 ;  /* 0x000000d80a097221 */ /* 0x000fe20000010000 */
[----:B------:R-:W-:-:S04]  /*1eaa0*/  MOV R5, 0x1 ;  /* 0x0000000100057802 */ /* 0x000fc80000000f00 */
[----:B------:R-:W-:-:S07]  /*1eab0*/  MOV R214, R9 ;  /* 0x0000000900d67202 */ /* 0x000fce0000000f00 */
[----:B------:R-:W-:Y:S05]  /*1eac0*/  WARPSYNC.COLLECTIVE R6, `(.L_x_1837) ;  /* 0x0000000006087348 */ /* 0x000fea0003c00000 */
[----:B------:R1:W2:Y:S02]  /*1ead0*/  SHFL.BFLY P0, R10, R214, R5, R4 ;  /* 0x0c000005d60a7389 */ /* 0x0002a40000000004 */
[----:B-12---:R-:W-:Y:S01]  /*1eae0*/  ENDCOLLECTIVE ;  /* 0x000000000000791b */ /* 0x006fe20003800000 */
.L_x_1837:
[----:B------:R-:W-:Y:S05]  /*1eaf0*/  BRA `(.L_x_1838) ;  /* 0xffffffec00a47947 */ /* 0x000fea000383ffff */
.L_x_1839:
        /* <DEDUP_REMOVED lines=16> */
.L_x_6411:


//--------------------- .text._ZN5flash24flash_fwd_splitkv_kernelI23Flash_fwd_kernel_traitsILi96ELi64ELi128ELi4ELb0ELb0EN7cutlass10bfloat16_tE19Flash_kernel_traitsILi96ELi64ELi128ELi4ES3_EELb1ELb0ELb0ELb1ELb1ELb0ELb0ELb0EEEvNS_16Flash_fwd_paramsE --------------------------
	.section	.text._ZN5flash24flash_fwd_splitkv_kernelI23Flash_fwd_kernel_traitsILi96ELi64ELi128ELi4ELb0ELb0EN7cutlass10bfloat16_tE19Flash_kernel_traitsILi96ELi64ELi128ELi4ES3_EELb1ELb0ELb0ELb1ELb1ELb0ELb0ELb0EEEvNS_16Flash_fwd_paramsE,"ax",@progbits
	.align	128
        .global         _ZN5flash24flash_fwd_splitkv_kernelI23Flash_fwd_kernel_traitsILi96ELi64ELi128ELi4ELb0ELb0EN7cutlass10bfloat16_tE19Flash_kernel_traitsILi96ELi64ELi128ELi4ES3_EELb1ELb0ELb0ELb1ELb1ELb0ELb0ELb0EEEvNS_16Flash_fwd_paramsE
        .type           _ZN5flash24flash_fwd_splitkv_kernelI23Flash_fwd_kernel_traitsILi96ELi64ELi128ELi4ELb0ELb0EN7cutlass10bfloat16_tE19Flash_kernel_traitsILi96ELi64ELi128ELi4ES3_EELb1ELb0ELb0ELb1ELb1ELb0ELb0ELb0EEEvNS_16Flash_fwd_paramsE,@function
        .size           _ZN5flash24flash_fwd_splitkv_kernelI23Flash_fwd_kernel_traitsILi96ELi64ELi128ELi4ELb0ELb0EN7cutlass10bfloat16_tE19Flash_kernel_traitsILi96ELi64ELi128ELi4ES3_EELb1ELb0ELb0ELb1ELb1ELb0ELb0ELb0EEEvNS_16Flash_fwd_paramsE,(.L_x_6452 - _ZN5flash24flash_fwd_splitkv_kernelI23Flash_fwd_kernel_traitsILi96ELi64ELi128ELi4ELb0ELb0EN7cutlass10bfloat16_tE19Flash_kernel_traitsILi96ELi64ELi128ELi4ES3_EELb1ELb0ELb0ELb1ELb1ELb0ELb0ELb0EEEvNS_16Flash_fwd_paramsE)
        .other          _ZN5flash24flash_fwd_splitkv_kernelI23Flash_fwd_kernel_traitsILi96ELi64ELi128ELi4ELb0ELb0EN7cutlass10bfloat16_tE19Flash_kernel_traitsILi96ELi64ELi128ELi4ES3_EELb1ELb0ELb0ELb1ELb1ELb0ELb0ELb0EEEvNS_16Flash_fwd_paramsE,@"STO_CUDA_ENTRY STV_DEFAULT"
_ZN5flash24flash_fwd_splitkv_kernelI23Flash_fwd_kernel_traitsILi96ELi64ELi128ELi4ELb0ELb0EN7cutlass10bfloat16_tE19Flash_kernel_traitsILi96ELi64ELi128ELi4ES3_EELb1ELb0ELb0ELb1ELb1ELb0ELb0ELb0EEEvNS_16Flash_fwd_paramsE:
.text._ZN5flash24flash_fwd_splitkv_kernelI23Flash_fwd_kernel_traitsILi96ELi64ELi128ELi4ELb0ELb0EN7cutlass10bfloat16_tE19Flash_kernel_traitsILi96ELi64ELi128ELi4ES3_EELb1ELb0ELb0ELb1ELb1ELb0ELb0ELb0EEEvNS_16Flash_fwd_paramsE:
[----:B------:R-:W-:Y:S08]  /*0000*/  LDC R1, c[0x0][0x28] ;  /* 0x00000a00ff017b82 */ /* 0x000ff00000000800 */
[----:B------:R-:W1:Y:S01]  /*0010*/  LDC.64 R4, c[0x0][0x300] ;  /* 0x0000c000ff047b82 */ /* 0x000e620000000a00 */
[----:B------:R-:W2:Y:S01]  /*0020*/  S2R R28, SR_CTAID.Y ;  /* 0x00000000001c7919 */ /* 0x000ea20000002600 */
[----:B------:R-:W-:Y:S01]  /*0030*/  IMAD.MOV.U32 R21, RZ, RZ, RZ ;  /* 0x000000ffff157224 */ /* 0x000fe200078e00ff */
[----:B------:R-:W-:Y:S01]  /*0040*/  ULDC.64 UR16, c[0x0][0x208] ;  /* 0x0000820000107ab9 */ /* 0x000fe20000000a00 */
[----:B------:R-:W-:-:S04]  /*0050*/  ULDC UR15, c[0x0][0x2c4] ;  /* 0x0000b100000f7ab9 */ /* 0x000fc80000000800 */
[----:B------:R-:W3:Y:S01]  /*0060*/  LDC.64 R2, c[0x0][0x308] ;  /* 0x0000c200ff027b82 */ /* 0x000ee20000000a00 */
[----:B-1----:R-:W-:-:S04]  /*0070*/  ISETP.NE.U32.AND P0, PT, R4, RZ, PT ;  /* 0x000000ff0400720c */ /* 0x002fc80003f05070 */
[----:B------:R-:W-:Y:S02]  /*0080*/  ISETP.NE.AND.EX P0, PT, R5, RZ, PT, P0 ;  /* 0x000000ff0500720c */ /* 0x000fe40003f05300 */
[----:B---3--:R-:W-:-:S04]  /*0090*/  ISETP.NE.U32.AND P2, PT, R2, RZ, PT ;  /* 0x000000ff0200720c */ /* 0x008fc80003f45070 */
[----:B------:R-:W-:-:S07]  /*00a0*/  ISETP.NE.AND.EX P2, PT, R3, RZ, PT, P2 ;  /* 0x000000ff0300720c */ /* 0x000fce0003f45320 */
[----:B------:R-:W2:Y:S08]  /*00b0*/  @P0 LDC.64 R4, c[0x0][0x300] ;  /* 0x0000c000ff040b82 */ /* 0x000eb00000000a00 */
[----:B------:R-:W1:Y:S01]  /*00c0*/  @P2 LDC.64 R2, c[0x0][0x308] ;  /* 0x0000c200ff022b82 */ /* 0x000e620000000a00 */
[C---:B--2---:R-:W-:Y:S01]  /*00d0*/  @P0 IMAD.WIDE R8, R28.reuse, 0x4, R4 ;  /* 0x000000041c080825 */ /* 0x044fe200078e0204 */
[----:B------:R-:W2:Y:S06]  /*00e0*/  S2R R19, SR_CTAID.X ;  /* 0x0000000000137919 */ /* 0x000eac0000002500 */
[----:B------:R-:W3:Y:S01]  /*00f0*/  @!P2 LDC.64 R4, c[0x0][0x318] ;  /* 0x0000c600ff04ab82 */ /* 0x000ee20000000a00 */
[----:B------:R-:W4:Y:S01]  /*0100*/  @P0 LDG.E R21, desc[UR16][R8.64] ;  /* 0x0000001008150981 */ /* 0x000f22000c1e1900 */
[----:B-1----:R-:W-:-:S06]  /*0110*/  @P2 IMAD.WIDE R10, R28, 0x4, R2 ;  /* 0x000000041c0a2825 */ /* 0x002fcc00078e0202 */
[----:B------:R-:W1:Y:S01]  /*0120*/  @!P2 LDC.64 R2, c[0x0][0x2c8] ;  /* 0x0000b200ff02ab82 */ /* 0x000e620000000a00 */
[----:B------:R-:W4:Y:S01]  /*0130*/  @P2 LDG.E R0, desc[UR16][R10.64] ;  /* 0x000000100a002981 */ /* 0x000f22000c1e1900 */
[----:B--2---:R-:W-:-:S05]  /*0140*/  IMAD.SHL.U32 R133, R19, 0x40, RZ ;  /* 0x0000004013857824 */ /* 0x004fca00078e00ff */
[----:B------:R-:W-:Y:S02]  /*0150*/  ISETP.GE.AND P1, PT, R133, UR15, PT ;  /* 0x0000000f85007c0c */ /* 0x000fe4000bf26270 */
[----:B---3--:R-:W-:-:S04]  /*0160*/  @!P2 ISETP.NE.U32.AND P0, PT, R4, RZ, PT ;  /* 0x000000ff0400a20c */ /* 0x008fc80003f05070 */
[----:B------:R-:W-:-:S04]  /*0170*/  @!P2 ISETP.NE.AND.EX P0, PT, R5, RZ, PT, P0 ;  /* 0x000000ff0500a20c */ /* 0x000fc80003f05300 */
[----:B-1----:R-:W-:Y:S01]  /*0180*/  @!P2 SEL R3, R3, RZ, P0 ;  /* 0x000000ff0303a207 */ /* 0x002fe20000000000 */
[----:B----4-:R-:W-:Y:S02]  /*0190*/  @P2 IMAD.IADD R7, R0, 0x1, -R21 ;  /* 0x0000000100072824 */ /* 0x010fe400078e0a15 */
[----:B------:R-:W-:Y:S06]  /*01a0*/  @P1 EXIT ;  /* 0x000000000000194d */ /* 0x000fec0003800000 */
[----:B------:R-:W-:Y:S01]  /*01b0*/  VIADD R0, R133, 0xbf ;  /* 0x000000bf85007836 */ /* 0x000fe20000000000 */
[----:B------:R-:W-:Y:S01]  /*01c0*/  @!P2 IADD3 R7, R3, R2, -R21 ;  /* 0x000000020307a210 */ /* 0x000fe20007ffe815 */
[----:B------:R-:W-:Y:S01]  /*01d0*/  ULDC UR5, c[0x0][0x2c8] ;  /* 0x0000b20000057ab9 */ /* 0x000fe20000000800 */
[----:B------:R-:W-:Y:S01]  /*01e0*/  ULDC UR14, c[0x0][0x398] ;  /* 0x0000e600000e7ab9 */ /* 0x000fe20000000800 */
[----:B------:R-:W-:Y:S01]  /*01f0*/  UIADD3 UR5, UR5, 0x7f, URZ ;  /* 0x0000007f05057890 */ /* 0x000fe2000fffe03f */
[C---:B------:R-:W-:Y:S01]  /*0200*/  IADD3 R0, R7.reuse, -UR15, R0 ;  /* 0x8000000f07007c10 */ /* 0x040fe2000fffe000 */
[----:B------:R-:W-:Y:S01]  /*0210*/  VIADD R5, R7, 0x7f ;  /* 0x0000007f07057836 */ /* 0x000fe20000000000 */
[----:B------:R-:W1:Y:S01]  /*0220*/  S2R R13, SR_CTAID.Z ;  /* 0x00000000000d7919 */ /* 0x000e620000002700 */
[----:B------:R-:W-:Y:S02]  /*0230*/  USHF.R.S32.HI UR4, URZ, 0x1f, UR5 ;  /* 0x0000001f3f047899 */ /* 0x000fe40008011405 */
[----:B------:R-:W-:Y:S01]  /*0240*/  VIADD R3, R0, UR14 ;  /* 0x0000000e00037c36 */ /* 0x000fe20008000000 */
[----:B------:R-:W-:Y:S01]  /*0250*/  SHF.R.S32.HI R2, RZ, 0x1f, R5 ;  /* 0x0000001fff027819 */ /* 0x000fe20000011405 */
[----:B------:R-:W-:Y:S01]  /*0260*/  ULEA.HI UR4, UR4, UR5, URZ, 0x7 ;  /* 0x0000000504047291 */ /* 0x000fe2000f8f383f */
[----:B------:R-:W2:Y:S02]  /*0270*/  S2R R129, SR_TID.X ;  /* 0x0000000000817919 */ /* 0x000ea40000002100 */
[----:B------:R-:W-:Y:S01]  /*0280*/  SHF.R.S32.HI R0, RZ, 0x1f, R3 ;  /* 0x0000001fff007819 */ /* 0x000fe20000011403 */
[----:B------:R-:W-:Y:S01]  /*0290*/  USHF.R.S32.HI UR4, URZ, 0x7, UR4 ;  /* 0x000000073f047899 */ /* 0x000fe20008011404 */
[----:B------:R-:W-:-:S02]  /*02a0*/  LEA.HI R2, R2, R5, RZ, 0x7 ;  /* 0x0000000502027211 */ /* 0x000fc400078f38ff */
[----:B------:R-:W-:Y:S02]  /*02b0*/  LEA.HI R0, R0, R3, RZ, 0x7 ;  /* 0x0000000300007211 */ /* 0x000fe400078f38ff */
[----:B------:R-:W-:Y:S02]  /*02c0*/  SHF.R.S32.HI R2, RZ, 0x7, R2 ;  /* 0x00000007ff027819 */ /* 0x000fe40000011402 */
[----:B------:R-:W-:-:S04]  /*02d0*/  SHF.R.S32.HI R3, RZ, 0x7, R0 ;  /* 0x00000007ff037819 */ /* 0x000fc80000011400 */
[----:B------:R-:W-:-:S04]  /*02e0*/  VIMNMX3 R128, R2, UR4, R3, PT ;  /* 0x0000000402807c0f */ /* 0x000fc8000b800103 */
[----:B------:R-:W-:-:S13]  /*02f0*/  ISETP.GT.AND P0, PT, R128, RZ, PT ;  /* 0x000000ff8000720c */ /* 0x000fda0003f04270 */
[----:B-1----:R-:W-:Y:S05]  /*0300*/  @P0 BRA `(.L_x_1840) ;  /* 0x0000000000fc0947 */ /* 0x002fea0003800000 */
[----:B------:R-:W1:Y:S01]  /*0310*/  LDC.64 R2, c[0x0][0x298] ;  /* 0x0000a600ff027b82 */ /* 0x000e620000000a00 */
[----:B--2---:R-:W-:Y:S01]  /*0320*/  SHF.R.S32.HI R0, RZ, 0x1f, R129 ;  /* 0x0000001fff007819 */ /* 0x004fe20000011481 */
[----:B------:R-:W-:Y:S01]  /*0330*/  ULDC.64 UR4, c[0x0][0x290] ;  /* 0x0000a40000047ab9 */ /* 0x000fe20000000a00 */
[----:B------:R-:W-:Y:S02]  /*0340*/  SHF.R.S32.HI R5, RZ, 0x1f, R133 ;  /* 0x0000001fff057819 */ /* 0x000fe40000011485 */
[----:B------:R-:W-:Y:S02]  /*0350*/  LEA.HI R0, R0, R129, RZ, 0x2 ;  /* 0x0000008100007211 */ /* 0x000fe400078f10ff */
[----:B------:R-:W-:Y:S02]  /*0360*/  LOP3.LUT P3, RZ, R129, 0x3, RZ, 0xc0, !PT ;  /* 0x0000000381ff7812 */ /* 0x000fe4000786c0ff */
[----:B------:R-:W-:Y:S02]  /*0370*/  LOP3.LUT R6, R0, 0x1ffffffc, RZ, 0xc0, !PT ;  /* 0x1ffffffc00067812 */ /* 0x000fe400078ec0ff */
[----:B------:R-:W-:-:S03]  /*0380*/  SHF.R.S32.HI R0, RZ, 0x2, R0 ;  /* 0x00000002ff007819 */ /* 0x000fc60000011400 */
[----:B------:R-:W-:-:S04]  /*0390*/  IMAD.IADD R6, R129, 0x1, -R6 ;  /* 0x0000000181067824 */ /* 0x000fc800078e0a06 */
[----:B------:R-:W-:-:S05]  /*03a0*/  IMAD.SHL.U32 R6, R6, 0x8, RZ ;  /* 0x0000000806067824 */ /* 0x000fca00078e00ff */
[----:B------:R-:W-:Y:S01]  /*03b0*/  SHF.R.S32.HI R7, RZ, 0x1f, R6 ;  /* 0x0000001fff077819 */ /* 0x000fe20000011406 */
[----:B-1----:R-:W-:Y:S01]  /*03c0*/  IMAD R4, R5, R2, RZ ;  /* 0x0000000205047224 */ /* 0x002fe200078e02ff */
[----:B------:R-:W-:-:S03]  /*03d0*/  SHF.R.S32.HI R5, RZ, 0x1f, R28 ;  /* 0x0000001fff057819 */ /* 0x000fc6000001141c */
[C---:B------:R-:W-:Y:S01]  /*03e0*/  IMAD R9, R133.reuse, R3, R4 ;  /* 0x0000000385097224 */ /* 0x040fe200078e0204 */
[----:B------:R-:W-:Y:S01]  /*03f0*/  SHF.R.S32.HI R4, RZ, 0x1f, R13 ;  /* 0x0000001fff047819 */ /* 0x000fe2000001140d */
[----:B------:R-:W-:-:S04]  /*0400*/  IMAD.WIDE.U32 R6, R133, R2, R6 ;  /* 0x0000000285067225 */ /* 0x000fc800078e0006 */
[----:B------:R-:W-:Y:S02]  /*0410*/  IMAD R5, R5, UR4, RZ ;  /* 0x0000000405057c24 */ /* 0x000fe4000f8e02ff */
[----:B------:R-:W-:Y:S02]  /*0420*/  IMAD.IADD R7, R7, 0x1, R9 ;  /* 0x0000000107077824 */ /* 0x000fe400078e0209 */
[C---:B------:R-:W-:Y:S02]  /*0430*/  IMAD R5, R28.reuse, UR5, R5 ;  /* 0x000000051c057c24 */ /* 0x040fe4000f8e0205 */
[----:B------:R-:W-:Y:S01]  /*0440*/  IMAD.WIDE.U32 R6, R28, UR4, R6 ;  /* 0x000000041c067c25 */ /* 0x000fe2000f8e0006 */
[----:B------:R-:W-:-:S03]  /*0450*/  ULDC.64 UR4, c[0x0][0x2a0] ;  /* 0x0000a80000047ab9 */ /* 0x000fc60000000a00 */
[----:B------:R-:W-:Y:S01]  /*0460*/  IMAD R4, R4, UR4, RZ ;  /* 0x0000000404047c24 */ /* 0x000fe2000f8e02ff */
[----:B------:R-:W-:Y:S02]  /*0470*/  IADD3 R7, R7, R5, RZ ;  /* 0x0000000507077210 */ /* 0x000fe40007ffe0ff */
[----:B------:R-:W-:Y:S01]  /*0480*/  SHF.R.S32.HI R5, RZ, 0x1f, R0 ;  /* 0x0000001fff057819 */ /* 0x000fe20000011400 */
[C---:B------:R-:W-:Y:S02]  /*0490*/  IMAD R9, R13.reuse, UR5, R4 ;  /* 0x000000050d097c24 */ /* 0x040fe4000f8e0204 */
[----:B------:R-:W-:Y:S01]  /*04a0*/  IMAD.WIDE.U32 R6, R13, UR4, R6 ;  /* 0x000000040d067c25 */ /* 0x000fe2000f8e0006 */
[----:B------:R-:W-:-:S03]  /*04b0*/  ULDC UR4, c[0x0][0x270] ;  /* 0x00009c0000047ab9 */ /* 0x000fc60000000800 */
[-C--:B------:R-:W-:Y:S02]  /*04c0*/  IMAD R11, R5, R2.reuse, RZ ;  /* 0x00000002050b7224 */ /* 0x080fe400078e02ff */
[----:B------:R-:W-:Y:S02]  /*04d0*/  IMAD.IADD R9, R7, 0x1, R9 ;  /* 0x0000000107097824 */ /* 0x000fe400078e0209 */
[----:B------:R-:W-:Y:S02]  /*04e0*/  IMAD.MOV.U32 R8, RZ, RZ, R6 ;  /* 0x000000ffff087224 */ /* 0x000fe400078e0006 */
[----:B------:R-:W-:Y:S01]  /*04f0*/  IMAD R28, R28, UR4, R13 ;  /* 0x000000041c1c7c24 */ /* 0x000fe2000f8e020d */
[----:B------:R-:W-:Y:S01]  /*0500*/  ULDC.64 UR4, c[0x0][0x280] ;  /* 0x0000a00000047ab9 */ /* 0x000fe20000000a00 */
[C---:B------:R-:W-:Y:S02]  /*0510*/  IMAD R11, R0.reuse, R3, R11 ;  /* 0x00000003000b7224 */ /* 0x040fe400078e020b */
[----:B------:R-:W-:-:S04]  /*0520*/  IMAD.WIDE.U32 R8, R0, R2, R8 ;  /* 0x0000000200087225 */ /* 0x000fc800078e0008 */
[----:B------:R-:W-:Y:S01]  /*0530*/  IMAD R7, R28, UR15, R133 ;  /* 0x0000000f1c077c24 */ /* 0x000fe2000f8e0285 */
[----:B------:R-:W-:Y:S01]  /*0540*/  IADD3 R133, -R133, UR15, RZ ;  /* 0x0000000f85857c10 */ /* 0x000fe2000fffe1ff */
[----:B------:R-:W-:Y:S01]  /*0550*/  IMAD.SHL.U32 R3, R3, 0x40, RZ ;  /* 0x0000004003037824 */ /* 0x000fe200078e00ff */
[----:B------:R-:W-:Y:S02]  /*0560*/  IADD3 R4, R9, R11, RZ ;  /* 0x0000000b09047210 */ /* 0x000fe40007ffe0ff */
[----:B------:R-:W-:Y:S02]  /*0570*/  LEA R10, P1, R8, UR4, 0x1 ;  /* 0x00000004080a7c11 */ /* 0x000fe4000f8208ff */
[----:B------:R-:W-:Y:S02]  /*0580*/  ISETP.GE.OR P2, PT, R0, R133, P3 ;  /* 0x000000850000720c */ /* 0x000fe40001f46670 */
[C---:B------:R-:W-:Y:S02]  /*0590*/  IADD3 R6, P0, R7.reuse, R0, RZ ;  /* 0x0000000007067210 */ /* 0x040fe40007f1e0ff */
[----:B------:R-:W-:Y:S01]  /*05a0*/  LEA.HI.X R11, R8, UR5, R4, 0x1, P1 ;  /* 0x00000005080b7c11 */ /* 0x000fe200088f0c04 */
[----:B------:R-:W-:Y:S01]  /*05b0*/  IMAD.WIDE.U32 R8, R2, 0x40, RZ ;  /* 0x0000004002087825 */ /* 0x000fe200078e00ff */
[----:B------:R-:W-:Y:S01]  /*05c0*/  IADD3 R0, R0, 0x20, RZ ;  /* 0x0000002000007810 */ /* 0x000fe20007ffe0ff */
[----:B------:R-:W-:Y:S01]  /*05d0*/  ULDC.64 UR4, c[0x0][0x2b0] ;  /* 0x0000ac0000047ab9 */ /* 0x000fe20000000a00 */
[----:B------:R-:W-:Y:S01]  /*05e0*/  LEA.HI.X.SX32 R5, R7, R5, 0x1, P0 ;  /* 0x0000000507057211 */ /* 0x000fe200000f0eff */
[----:B------:R1:W-:Y:S01]  /*05f0*/  STG.E.128 desc[UR16][R10.64], RZ ;  /* 0x000000ff0a007986 */ /* 0x0003e2000c101d10 */
[----:B------:R-:W-:-:S02]  /*0600*/  ISETP.GE.OR P3, PT, R0, R133, P3 ;  /* 0x000000850000720c */ /* 0x000fc40001f66670 */
[----:B------:R-:W-:Y:S01]  /*0610*/  IADD3 R2, P1, R8, R10, RZ ;  /* 0x0000000a08027210 */ /* 0x000fe20007f3e0ff */
[----:B------:R-:W-:Y:S01]  /*0620*/  @!P2 IMAD.MOV.U32 R7, RZ, RZ, 0x7f800000 ;  /* 0x7f800000ff07a424 */ /* 0x000fe200078e00ff */
[C---:B------:R-:W-:Y:S01]  /*0630*/  LEA R4, P0, R6.reuse, UR4, 0x2 ;  /* 0x0000000406047c11 */ /* 0x040fe2000f8010ff */
[----:B------:R1:W-:Y:S01]  /*0640*/  STG.E.128 desc[UR16][R10.64+0x40], RZ ;  /* 0x000040ff0a007986 */ /* 0x0003e2000c101d10 */
[----:B------:R-:W-:Y:S02]  /*0650*/  IADD3.X R3, R11, R9, R3, P1, !PT ;  /* 0x000000090b037210 */ /* 0x000fe40000ffe403 */
[----:B------:R-:W-:Y:S01]  /*0660*/  LEA.HI.X R5, R6, UR5, R5, 0x2, P0 ;  /* 0x0000000506057c11 */ /* 0x000fe200080f1405 */
[----:B------:R1:W-:Y:S04]  /*0670*/  STG.E.128 desc[UR16][R10.64+0x80], RZ ;  /* 0x000080ff0a007986 */ /* 0x0003e8000c101d10 */
[----:B------:R1:W-:Y:S04]  /*0680*/  STG.E.128 desc[UR16][R2.64], RZ ;  /* 0x000000ff02007986 */ /* 0x0003e8000c101d10 */
[----:B------:R1:W-:Y:S04]  /*0690*/  STG.E.128 desc[UR16][R2.64+0x40], RZ ;  /* 0x000040ff02007986 */ /* 0x0003e8000c101d10 */
[----:B------:R1:W-:Y:S04]  /*06a0*/  STG.E.128 desc[UR16][R2.64+0x80], RZ ;  /* 0x000080ff02007986 */ /* 0x0003e8000c101d10 */
[----:B------:R1:W-:Y:S01]  /*06b0*/  @!P2 STG.E desc[UR16][R4.64], R7 ;  /* 0x000000070400a986 */ /* 0x0003e2000c101910 */
[----:B------:R-:W-:Y:S05]  /*06c0*/  @P3 EXIT ;  /* 0x000000000000394d */ /* 0x000fea0003800000 */
[----:B-1----:R-:W-:-:S05]  /*06d0*/  MOV R3, 0x7f800000 ;  /* 0x7f80000000037802 */ /* 0x002fca0000000f00 */
[----:B------:R-:W-:Y:S01]  /*06e0*/  STG.E desc[UR16][R4.64+0x80], R3 ;  /* 0x0000800304007986 */ /* 0x000fe2000c101910 */
[----:B------:R-:W-:Y:S05]  /*06f0*/  EXIT ;  /* 0x000000000000794d */ /* 0x000fea0003800000 */
.L_x_1840:
[----:B------:R-:W1:Y:S01]  /*0700*/  LDC.64 R2, c[0x0][0x368] ;  /* 0x0000da00ff027b82 */ /* 0x000e620000000a00 */
[----:B------:R-:W-:Y:S01]  /*0710*/  IMAD.MOV.U32 R0, RZ, RZ, R28 ;  /* 0x000000ffff007224 */ /* 0x000fe200078e001c */
[----:B------:R-:W-:Y:S01]  /*0720*/  ULDC.64 UR4, c[0x0][0x370] ;  /* 0x0000dc0000047ab9 */ /* 0x000fe20000000a00 */
[----:B-1----:R-:W-:-:S04]  /*0730*/  ISETP.NE.U32.AND P0, PT, R2, RZ, PT ;  /* 0x000000ff0200720c */ /* 0x002fc80003f05070 */
[----:B------:R-:W-:-:S13]  /*0740*/  ISETP.NE.AND.EX P0, PT, R3, RZ, PT, P0 ;  /* 0x000000ff0300720c */ /* 0x000fda0003f05300 */
[----:B------:R-:W1:Y:S02]  /*0750*/  @P0 LDC.64 R2, c[0x0][0x368] ;  /* 0x0000da00ff020b82 */ /* 0x000e640000000a00 */
[----:B-1----:R-:W-:-:S05]  /*0760*/  @P0 IMAD.WIDE R2, R28, 0x4, R2 ;  /* 0x000000041c020825 */ /* 0x002fca00078e0202 */
[----:B------:R1:W5:Y:S01]  /*0770*/  @P0 LDG.E R0, desc[UR16][R2.64] ;  /* 0x0000001002000981 */ /* 0x000362000c1e1900 */
[----:B------:R-:W-:Y:S02]  /*0780*/  ISETP.NE.U32.AND P0, PT, RZ, UR4, PT ;  /* 0x00000004ff007c0c */ /* 0x000fe4000bf05070 */
[----:B------:R-:W-:Y:S02]  /*0790*/  CS2R R182, SRZ ;  /* 0x0000000000b67805 */ /* 0x000fe4000001ff00 */
[----:B------:R-:W-:Y:S02]  /*07a0*/  PLOP3.LUT P6, PT, PT, PT, PT, 0x80, 0x0 ;  /* 0x000000000000781c */ /* 0x000fe40003fcf070 */
[----:B------:R-:W-:-:S13]  /*07b0*/  ISETP.NE.AND.EX P0, PT, RZ, UR5, PT, P0 ;  /* 0x00000005ff007c0c */ /* 0x000fda000bf05300 */
[----:B------:R-:W-:Y:S05]  /*07c0*/  @!P0 BRA `(.L_x_1841) ;  /* 0x0000000000248947 */ /* 0x000fea0003800000 */
[----:B-1----:R-:W1:Y:S01]  /*07d0*/  LDC.64 R2, c[0x0][0x378] ;  /* 0x0000de00ff027b82 */ /* 0x002e620000000a00 */
[----:B------:R-:W-:Y:S02]  /*07e0*/  SHF.R.S32.HI R5, RZ, 0x1f, R28 ;  /* 0x0000001fff057819 */ /* 0x000fe4000001141c */
[----:B------:R-:W-:-:S03]  /*07f0*/  PLOP3.LUT P6, PT, PT, PT, PT, 0x8, 0x0 ;  /* 0x000000000000781c */ /* 0x000fc60003fce170 */
[-C--:B-1----:R-:W-:Y:S02]  /*0800*/  IMAD R4, R5, R2.reuse, RZ ;  /* 0x0000000205047224 */ /* 0x082fe400078e02ff */
[----:B------:R-:W-:-:S04]  /*0810*/  IMAD.WIDE.U32 R8, R28, R2, RZ ;  /* 0x000000021c087225 */ /* 0x000fc800078e00ff */
[----:B------:R-:W-:Y:S01]  /*0820*/  IMAD R3, R28, R3, R4 ;  /* 0x000000031c037224 */ /* 0x000fe200078e0204 */
[----:B------:R-:W-:-:S04]  /*0830*/  LEA R182, P0, R8, UR4, 0x2 ;  /* 0x0000000408b67c11 */ /* 0x000fc8000f8010ff */
[----:B------:R-:W-:-:S04]  /*0840*/  IADD3 R3, R9, R3, RZ ;  /* 0x0000000309037210 */ /* 0x000fc80007ffe0ff */
[----:B------:R-:W-:-:S07]  /*0850*/  LEA.HI.X R183, R8, UR5, R3, 0x2, P0 ;  /* 0x0000000508b77c11 */ /* 0x000fce00080f1403 */
.L_x_1841:
[----:B------:R-:W-:Y:S05]  /*0860*/  @P6 BRA `(.L_x_1842) ;  /* 0x00000004003c6947 */ /* 0x000fea0003800000 */
[----:B-1----:R-:W1:Y:S01]  /*0870*/  LDC R2, c[0x0][0x380] ;  /* 0x0000e000ff027b82 */ /* 0x002e620000000800 */
[----:B------:R-:W-:Y:S01]  /*0880*/  LEA R3, R128, 0xffffff80, 0x7 ;  /* 0xffffff8080037811 */ /* 0x000fe200078e38ff */
[----:B------:R-:W-:Y:S01]  /*0890*/  ULDC.64 UR8, c[0x0][0x230] ;  /* 0x00008c0000087ab9 */ /* 0x000fe20000000a00 */
[----:B------:R-:W-:Y:S01]  /*08a0*/  ULDC.64 UR6, c[0x0][0x248] ;  /* 0x0000920000067ab9 */ /* 0x000fe20000000a00 */
[----:B------:R-:W-:Y:S01]  /*08b0*/  ULDC.64 UR4, c[0x0][0x238] ;  /* 0x00008e0000047ab9 */ /* 0x000fe20000000a00 */
[----:B-----5:R-:W-:Y:S01]  /*08c0*/  IABS R0, R3 ;  /* 0x0000000300007213 */ /* 0x020fe20000000000 */
[----:B------:R-:W-:Y:S01]  /*08d0*/  ULDC.64 UR10, c[0x0][0x260] ;  /* 0x00009800000a7ab9 */ /* 0x000fe20000000a00 */
        /* <DEDUP_REMOVED lines=19> */
[----:B------:R-:W-:Y:S02]  /*0a10*/  ISETP.GE.AND P0, PT, R0, RZ, PT ;  /* 0x000000ff0000720c */ /* 0x000fe40003f06270 */
[----:B------:R-:W1:Y:S05]  /*0a20*/  LDC R0, c[0x0][0x278] ;  /* 0x00009e00ff007b82 */ /* 0x000e6a0000000800 */
[----:B------:R-:W-:-:S05]  /*0a30*/  @P2 VIADD R6, R6, 0x1 ;  /* 0x0000000106062836 */ /* 0x000fca0000000000 */
[----:B------:R-:W-:-:S05]  /*0a40*/  MOV R5, R6 ;  /* 0x0000000600057202 */ /* 0x000fca0000000f00 */
[----:B------:R-:W-:Y:S01]  /*0a50*/  @!P0 IMAD.MOV R5, RZ, RZ, -R5 ;  /* 0x000000ffff058224 */ /* 0x000fe200078e0a05 */
[----:B------:R-:W-:-:S05]  /*0a60*/  @!P1 LOP3.LUT R5, RZ, R2, RZ, 0x33, !PT ;  /* 0x00000002ff059212 */ /* 0x000fca00078e33ff */
[----:B------:R-:W-:-:S06]  /*0a70*/  IMAD.WIDE R30, R5, 0x4, R182 ;  /* 0x00000004051e7825 */ /* 0x000fcc00078e02b6 */
[----:B------:R-:W3:Y:S01]  /*0a80*/  LDG.E R30, desc[UR16][R30.64] ;  /* 0x000000101e1e7981 */ /* 0x000ee2000c1e1900 */
[----:B-1----:R-:W-:Y:S01]  /*0a90*/  IABS R4, R0 ;  /* 0x0000000000047213 */ /* 0x002fe20000000000 */
[----:B------:R-:W-:-:S03]  /*0aa0*/  IMAD.MOV R5, RZ, RZ, -R5 ;  /* 0x000000ffff057224 */ /* 0x000fc600078e0a05 */
[----:B------:R-:W1:Y:S01]  /*0ab0*/  I2F.RP R9, R4 ;  /* 0x0000000400097306 */ /* 0x000e620000209400 */
[----:B------:R-:W-:-:S07]  /*0ac0*/  IMAD R3, R2, R5, R3 ;  /* 0x0000000502037224 */ /* 0x000fce00078e0203 */
[----:B-1----:R-:W1:Y:S02]  /*0ad0*/  MUFU.RCP R10, R9 ;  /* 0x00000009000a7308 */ /* 0x002e640000001000 */
[----:B-1----:R-:W-:-:S06]  /*0ae0*/  IADD3 R10, R10, 0xffffffe, RZ ;  /* 0x0ffffffe0a0a7810 */ /* 0x002fcc0007ffe0ff */
[----:B------:R-:W1:Y:S02]  /*0af0*/  F2I.FTZ.U32.TRUNC.NTZ R11, R10 ;  /* 0x0000000a000b7305 */ /* 0x000e64000021f000 */
[----:B-1----:R-:W-:Y:S01]  /*0b00*/  IMAD.MOV R6, RZ, RZ, -R11 ;  /* 0x000000ffff067224 */ /* 0x002fe200078e0a0b */
[----:B------:R-:W-:-:S03]  /*0b10*/  MOV R10, RZ ;  /* 0x000000ff000a7202 */ /* 0x000fc60000000f00 */
[----:B------:R-:W-:Y:S01]  /*0b20*/  IMAD R8, R6, R4, RZ ;  /* 0x0000000406087224 */ /* 0x000fe200078e02ff */
[----:B------:R-:W-:-:S03]  /*0b30*/  IABS R6, R13 ;  /* 0x0000000d00067213 */ /* 0x000fc60000000000 */
[----:B------:R-:W-:-:S06]  /*0b40*/  IMAD.HI.U32 R11, R11, R8, R10 ;  /* 0x000000080b0b7227 */ /* 0x000fcc00078e000a */
[----:B------:R-:W-:Y:S01]  /*0b50*/  IMAD.HI.U32 R16, R11, R6, RZ ;  /* 0x000000060b107227 */ /* 0x000fe200078e00ff */
[----:B------:R-:W-:-:S03]  /*0b60*/  SHF.R.S32.HI R11, RZ, 0x1f, R3 ;  /* 0x0000001fff0b7819 */ /* 0x000fc60000011403 */
[----:B------:R-:W-:Y:S02]  /*0b70*/  IMAD.MOV R9, RZ, RZ, -R16 ;  /* 0x000000ffff097224 */ /* 0x000fe400078e0a10 */
[----:B------:R-:W-:Y:S02]  /*0b80*/  IMAD R2, R11, UR6, RZ ;  /* 0x000000060b027c24 */ /* 0x000fe4000f8e02ff */
[----:B------:R-:W-:-:S05]  /*0b90*/  IMAD R9, R4, R9, R6 ;  /* 0x0000000904097224 */ /* 0x000fca00078e0206 */
[----:B------:R-:W-:-:S13]  /*0ba0*/  ISETP.GT.U32.AND P0, PT, R4, R9, PT ;  /* 0x000000090400720c */ /* 0x000fda0003f04070 */
[-C--:B------:R-:W-:Y:S02]  /*0bb0*/  @!P0 IADD3 R9, R9, -R4.reuse, RZ ;  /* 0x8000000409098210 */ /* 0x080fe40007ffe0ff */
[----:B------:R-:W-:Y:S02]  /*0bc0*/  @!P0 IADD3 R16, R16, 0x1, RZ ;  /* 0x0000000110108810 */ /* 0x000fe40007ffe0ff */
[----:B------:R-:W-:Y:S02]  /*0bd0*/  ISETP.GE.U32.AND P1, PT, R9, R4, PT ;  /* 0x000000040900720c */ /* 0x000fe40003f26070 */
[----:B------:R-:W-:-:S04]  /*0be0*/  LOP3.LUT R4, R13, R0, RZ, 0x3c, !PT ;  /* 0x000000000d047212 */ /* 0x000fc800078e3cff */
[----:B------:R-:W-:-:S07]  /*0bf0*/  ISETP.GE.AND P0, PT, R4, RZ, PT ;  /* 0x000000ff0400720c */ /* 0x000fce0003f06270 */
[----:B------:R-:W-:Y:S01]  /*0c00*/  @P1 VIADD R16, R16, 0x1 ;  /* 0x0000000110101836 */ /* 0x000fe20000000000 */
[----:B------:R-:W-:-:S05]  /*0c10*/  ISETP.NE.AND P1, PT, R0, RZ, PT ;  /* 0x000000ff0000720c */ /* 0x000fca0003f25270 */
[----:B------:R-:W-:-:S08]  /*0c20*/  @!P0 IADD3 R16, -R16, RZ, RZ ;  /* 0x000000ff10108210 */ /* 0x000fd00007ffe1ff */
[----:B------:R-:W-:Y:S02]  /*0c30*/  @!P1 LOP3.LUT R16, RZ, R0, RZ, 0x33, !PT ;  /* 0x00000000ff109212 */ /* 0x000fe400078e33ff */
[----:B---3--:R-:W-:Y:S01]  /*0c40*/  SHF.R.S32.HI R17, RZ, 0x1f, R30 ;  /* 0x0000001fff117819 */ /* 0x008fe2000001141e */
[----:B------:R-:W-:-:S04]  /*0c50*/  IMAD.WIDE.U32 R8, R30, UR8, RZ ;  /* 0x000000081e087c25 */ /* 0x000fc8000f8e00ff */
[C---:B------:R-:W-:Y:S02]  /*0c60*/  IMAD R5, R17.reuse, UR8, RZ ;  /* 0x0000000811057c24 */ /* 0x040fe4000f8e02ff */
[----:B------:R-:W-:Y:S02]  /*0c70*/  IMAD R17, R17, UR4, RZ ;  /* 0x0000000411117c24 */ /* 0x000fe4000f8e02ff */
[C---:B------:R-:W-:Y:S02]  /*0c80*/  IMAD R4, R30.reuse, UR9, R5 ;  /* 0x000000091e047c24 */ /* 0x040fe4000f8e0205 */
[----:B------:R-:W-:Y:S02]  /*0c90*/  IMAD R5, R3, UR7, R2 ;  /* 0x0000000703057c24 */ /* 0x000fe4000f8e0202 */
[C---:B------:R-:W-:Y:S01]  /*0ca0*/  IMAD R17, R30.reuse, UR5, R17 ;  /* 0x000000051e117c24 */ /* 0x040fe2000f8e0211 */
[----:B------:R-:W-:Y:S01]  /*0cb0*/  IADD3 R9, R9, R4, RZ ;  /* 0x0000000409097210 */ /* 0x000fe20007ffe0ff */
[----:B------:R-:W-:-:S04]  /*0cc0*/  IMAD.WIDE.U32 R30, R30, UR4, RZ ;  /* 0x000000041e1e7c25 */ /* 0x000fc8000f8e00ff */
[----:B------:R-:W-:Y:S01]  /*0cd0*/  IMAD.WIDE.U32 R26, R3, UR6, R8 ;  /* 0x00000006031a7c25 */ /* 0x000fe2000f8e0008 */
[----:B------:R-:W-:Y:S02]  /*0ce0*/  SHF.R.S32.HI R9, RZ, 0x1f, R16 ;  /* 0x0000001fff097819 */ /* 0x000fe40000011410 */
[----:B------:R-:W-:Y:S01]  /*0cf0*/  IADD3 R17, R31, R17, RZ ;  /* 0x000000111f117210 */ /* 0x000fe20007ffe0ff */
[----:B------:R-:W-:Y:S02]  /*0d00*/  IMAD.IADD R27, R27, 0x1, R5 ;  /* 0x000000011b1b7824 */ /* 0x000fe400078e0205 */
[----:B------:R-:W-:Y:S02]  /*0d10*/  IMAD R15, R9, UR10, RZ ;  /* 0x0000000a090f7c24 */ /* 0x000fe4000f8e02ff */
[----:B------:R-:W-:-:S04]  /*0d20*/  IMAD.WIDE.U32 R26, R16, UR10, R26 ;  /* 0x0000000a101a7c25 */ /* 0x000fc8000f8e001a */
[----:B------:R-:W-:-:S05]  /*0d30*/  IMAD R15, R16, UR11, R15 ;  /* 0x0000000b100f7c24 */ /* 0x000fca000f8e020f */
[----:B------:R-:W-:Y:S01]  /*0d40*/  IADD3 R15, R27, R15, RZ ;  /* 0x0000000f1b0f7210 */ /* 0x000fe20007ffe0ff */
[----:B------:R-:W-:Y:S06]  /*0d50*/  BRA `(.L_x_1843) ;  /* 0x0000000000e07947 */ /* 0x000fec0003800000 */
.L_x_1842:
[----:B-1----:R-:W1:Y:S01]  /*0d60*/  LDC R2, c[0x0][0x278] ;  /* 0x00009e00ff027b82 */ /* 0x002e620000000800 */
[----:B------:R-:W-:Y:S01]  /*0d70*/  ULDC.64 UR6, c[0x0][0x248] ;  /* 0x0000920000067ab9 */ /* 0x000fe20000000a00 */
[----:B------:R-:W-:-:S06]  /*0d80*/  ULDC.64 UR8, c[0x0][0x230] ;  /* 0x00008c0000087ab9 */ /* 0x000fcc0000000a00 */
[----:B------:R-:W3:Y:S01]  /*0d90*/  LDC.64 R14, c[0x0][0x260] ;  /* 0x00009800ff0e7b82 */ /* 0x000ee20000000a00 */
[----:B-1----:R-:W-:-:S04]  /*0da0*/  IABS R5, R2 ;  /* 0x0000000200057213 */ /* 0x002fc80000000000 */
[----:B------:R-:W1:Y:S08]  /*0db0*/  I2F.RP R6, R5 ;  /* 0x0000000500067306 */ /* 0x000e700000209400 */
[----:B-1----:R-:W1:Y:S02]  /*0dc0*/  MUFU.RCP R8, R6 ;  /* 0x0000000600087308 */ /* 0x002e640000001000 */
[----:B-1----:R-:W-:-:S02]  /*0dd0*/  IADD3 R8, R8, 0xffffffe, RZ ;  /* 0x0ffffffe08087810 */ /* 0x002fc40007ffe0ff */
[----:B------:R-:W-:-:S04]  /*0de0*/  SHF.R.S32.HI R6, RZ, 0x1f, R21 ;  /* 0x0000001fff067819 */ /* 0x000fc80000011415 */
[----:B------:R-:W1:Y:S02]  /*0df0*/  F2I.FTZ.U32.TRUNC.NTZ R9, R8 ;  /* 0x0000000800097305 */ /* 0x000e64000021f000 */
[----:B-1----:R-:W-:Y:S01]  /*0e00*/  IADD3 R3, RZ, -R9, RZ ;  /* 0x80000009ff037210 */ /* 0x002fe20007ffe0ff */
[----:B------:R-:W-:-:S04]  /*0e10*/  IMAD.MOV.U32 R8, RZ, RZ, RZ ;  /* 0x000000ffff087224 */ /* 0x000fc800078e00ff */
[----:B------:R-:W-:Y:S01]  /*0e20*/  IMAD R4, R3, R5, RZ ;  /* 0x0000000503047224 */ /* 0x000fe200078e02ff */
[----:B------:R-:W-:-:S03]  /*0e30*/  IABS R3, R13 ;  /* 0x0000000d00037213 */ /* 0x000fc60000000000 */
[----:B------:R-:W-:Y:S02]  /*0e40*/  IMAD.HI.U32 R4, R9, R4, R8 ;  /* 0x0000000409047227 */ /* 0x000fe400078e0008 */
[----:B------:R-:W1:Y:S04]  /*0e50*/  LDC.64 R8, c[0x0][0x250] ;  /* 0x00009400ff087b82 */ /* 0x000e680000000a00 */
[----:B------:R-:W-:-:S05]  /*0e60*/  IMAD.HI.U32 R16, R4, R3, RZ ;  /* 0x0000000304107227 */ /* 0x000fca00078e00ff */
[----:B------:R-:W-:-:S05]  /*0e70*/  IADD3 R4, -R16, RZ, RZ ;  /* 0x000000ff10047210 */ /* 0x000fca0007ffe1ff */
[----:B------:R-:W-:Y:S01]  /*0e80*/  IMAD R4, R5, R4, R3 ;  /* 0x0000000405047224 */ /* 0x000fe200078e0203 */
[----:B------:R-:W-:-:S04]  /*0e90*/  LEA R3, R128, 0xffffff80, 0x7 ;  /* 0xffffff8080037811 */ /* 0x000fc800078e38ff */
[----:B------:R-:W-:Y:S02]  /*0ea0*/  ISETP.GT.U32.AND P0, PT, R5, R4, PT ;  /* 0x000000040500720c */ /* 0x000fe40003f04070 */
[----:B------:R-:W-:Y:S02]  /*0eb0*/  SHF.R.S32.HI R11, RZ, 0x1f, R3 ;  /* 0x0000001fff0b7819 */ /* 0x000fe40000011403 */
[----:B------:R-:W-:-:S05]  /*0ec0*/  IADD3 R22, P1, R21, R3, RZ ;  /* 0x0000000315167210 */ /* 0x000fca0007f3e0ff */
[C---:B------:R-:W-:Y:S02]  /*0ed0*/  IMAD.X R17, R6.reuse, 0x1, R11, P1 ;  /* 0x0000000106117824 */ /* 0x040fe400008e060b */
[----:B-1----:R-:W-:Y:S02]  /*0ee0*/  IMAD R6, R6, R8, RZ ;  /* 0x0000000806067224 */ /* 0x002fe400078e02ff */
[----:B------:R-:W-:Y:S01]  /*0ef0*/  @!P0 IADD3 R4, R4, -R5, RZ ;  /* 0x8000000504048210 */ /* 0x000fe20007ffe0ff */
[----:B------:R-:W-:Y:S01]  /*0f00*/  IMAD R17, R17, UR6, RZ ;  /* 0x0000000611117c24 */ /* 0x000fe2000f8e02ff */
[----:B------:R-:W-:Y:S01]  /*0f10*/  @!P0 IADD3 R16, R16, 0x1, RZ ;  /* 0x0000000110108810 */ /* 0x000fe20007ffe0ff */
[----:B------:R-:W-:Y:S01]  /*0f20*/  IMAD R6, R21, R9, R6 ;  /* 0x0000000915067224 */ /* 0x000fe200078e0206 */
[----:B------:R-:W-:Y:S01]  /*0f30*/  ISETP.GE.U32.AND P2, PT, R4, R5, PT ;  /* 0x000000050400720c */ /* 0x000fe20003f46070 */
[C---:B------:R-:W-:Y:S01]  /*0f40*/  IMAD R10, R22.reuse, UR7, R17 ;  /* 0x00000007160a7c24 */ /* 0x040fe2000f8e0211 */
[----:B------:R-:W-:Y:S01]  /*0f50*/  LOP3.LUT R4, R13, R2, RZ, 0x3c, !PT ;  /* 0x000000020d047212 */ /* 0x000fe200078e3cff */
[----:B------:R-:W-:Y:S01]  /*0f60*/  IMAD.WIDE.U32 R22, R22, UR6, RZ ;  /* 0x0000000616167c25 */ /* 0x000fe2000f8e00ff */
[----:B------:R-:W-:-:S02]  /*0f70*/  ISETP.NE.AND P0, PT, R2, RZ, PT ;  /* 0x000000ff0200720c */ /* 0x000fc40003f05270 */
[----:B------:R-:W-:Y:S01]  /*0f80*/  ISETP.GE.AND P1, PT, R4, RZ, PT ;  /* 0x000000ff0400720c */ /* 0x000fe20003f26270 */
[----:B------:R-:W-:Y:S01]  /*0f90*/  IMAD.IADD R23, R23, 0x1, R10 ;  /* 0x0000000117177824 */ /* 0x000fe200078e020a */
[----:B------:R-:W1:Y:S01]  /*0fa0*/  LDC.64 R4, c[0x0][0x238] ;  /* 0x00008e00ff047b82 */ /* 0x000e620000000a00 */
[----:B-----5:R-:W-:Y:S01]  /*0fb0*/  SHF.R.S32.HI R17, RZ, 0x1f, R0 ;  /* 0x0000001fff117819 */ /* 0x020fe20000011400 */
[----:B------:R-:W-:-:S03]  /*0fc0*/  IMAD.WIDE.U32 R20, R21, R8, RZ ;  /* 0x0000000815147225 */ /* 0x000fc600078e00ff */
[----:B------:R-:W-:Y:S01]  /*0fd0*/  @P2 IADD3 R16, R16, 0x1, RZ ;  /* 0x0000000110102810 */ /* 0x000fe20007ffe0ff */
[----:B------:R-:W-:Y:S01]  /*0fe0*/  IMAD R9, R17, UR8, RZ ;  /* 0x0000000811097c24 */ /* 0x000fe2000f8e02ff */
[----:B------:R-:W-:Y:S01]  /*0ff0*/  IADD3 R21, R21, R6, RZ ;  /* 0x0000000615157210 */ /* 0x000fe20007ffe0ff */
[----:B------:R-:W-:-:S03]  /*1000*/  IMAD.WIDE.U32 R22, R0, UR8, R22 ;  /* 0x0000000800167c25 */ /* 0x000fc6000f8e0016 */
[----:B------:R-:W-:Y:S02]  /*1010*/  @!P1 IADD3 R16, -R16, RZ, RZ ;  /* 0x000000ff10109210 */ /* 0x000fe40007ffe1ff */
[----:B------:R-:W-:Y:S01]  /*1020*/  @!P0 LOP3.LUT R16, RZ, R2, RZ, 0x33, !PT ;  /* 0x00000002ff108212 */ /* 0x000fe200078e33ff */
[----:B------:R-:W-:-:S03]  /*1030*/  IMAD R2, R0, UR9, R9 ;  /* 0x0000000900027c24 */ /* 0x000fc6000f8e0209 */
[----:B------:R-:W-:Y:S01]  /*1040*/  SHF.R.S32.HI R9, RZ, 0x1f, R16 ;  /* 0x0000001fff097819 */ /* 0x000fe20000011410 */
[----:B------:R-:W-:-:S04]  /*1050*/  IMAD.IADD R23, R23, 0x1, R2 ;  /* 0x0000000117177824 */ /* 0x000fc800078e0202 */
[----:B---3--:R-:W-:Y:S02]  /*1060*/  IMAD R2, R9, R14, RZ ;  /* 0x0000000e09027224 */ /* 0x008fe400078e02ff */
[-C--:B-1----:R-:W-:Y:S02]  /*1070*/  IMAD R17, R17, R4.reuse, RZ ;  /* 0x0000000411117224 */ /* 0x082fe400078e02ff */
[----:B------:R-:W-:-:S04]  /*1080*/  IMAD.WIDE.U32 R30, R0, R4, R20 ;  /* 0x00000004001e7225 */ /* 0x000fc800078e0014 */
[----:B------:R-:W-:Y:S02]  /*1090*/  IMAD R17, R0, R5, R17 ;  /* 0x0000000500117224 */ /* 0x000fe400078e0211 */
[----:B------:R-:W-:-:S03]  /*10a0*/  IMAD.WIDE.U32 R26, R16, R14, R22 ;  /* 0x0000000e101a7225 */ /* 0x000fc600078e0016 */
[----:B------:R-:W-:Y:S01]  /*10b0*/  IADD3 R17, R31, R17, RZ ;  /* 0x000000111f117210 */ /* 0x000fe20007ffe0ff */
[----:B------:R-:W-:-:S05]  /*10c0*/  IMAD R15, R16, R15, R2 ;  /* 0x0000000f100f7224 */ /* 0x000fca00078e0202 */
[----:B------:R-:W-:-:S07]  /*10d0*/  IADD3 R15, R27, R15, RZ ;  /* 0x0000000f1b0f7210 */ /* 0x000fce0007ffe0ff */
.L_x_1843:
[----:B--2---:R-:W-:Y:S01]  /*10e0*/  SHF.R.S32.HI R132, RZ, 0x1f, R129 ;  /* 0x0000001fff847819 */ /* 0x004fe20000011481 */
[----:B------:R-:W-:Y:S01]  /*10f0*/  ULDC.64 UR4, c[0x0][0x228] ;  /* 0x00008a0000047ab9 */ /* 0x000fe20000000a00 */
[----:B------:R-:W-:Y:S01]  /*1100*/  SHF.R.S32.HI R20, RZ, 0x1f, R13 ;  /* 0x0000001fff147819 */ /* 0x000fe2000001140d */
[----:B------:R-:W-:Y:S01]  /*1110*/  ULDC.64 UR10, c[0x0][0x268] ;  /* 0x00009a00000a7ab9 */ /* 0x000fe20000000a00 */
[CC--:B------:R-:W-:Y:S01]  /*1120*/  LEA.HI R21, R132.reuse, R129.reuse, RZ, 0x2 ;  /* 0x0000008184157211 */ /* 0x0c0fe200078f10ff */
[----:B------:R-:W-:Y:S01]  /*1130*/  IMAD R9, R9, UR10, RZ ;  /* 0x0000000a09097c24 */ /* 0x000fe2000f8e02ff */
[-C--:B------:R-:W-:Y:S01]  /*1140*/  LEA.HI R8, R132, R129.reuse, RZ, 0x3 ;  /* 0x0000008184087211 */ /* 0x080fe200078f18ff */
[----:B------:R-:W1:Y:S01]  /*1150*/  S2UR UR12, SR_CgaCtaId ;  /* 0x00000000000c79c3 */ /* 0x000e620000008800 */
[----:B------:R-:W-:Y:S01]  /*1160*/  LOP3.LUT R180, R21, 0xfffffffc, RZ, 0xc0, !PT ;  /* 0xfffffffc15b47812 */ /* 0x000fe200078ec0ff */
[----:B------:R-:W-:Y:S01]  /*1170*/  IMAD R10, R16, UR11, R9 ;  /* 0x0000000b100a7c24 */ /* 0x000fe2000f8e0209 */
[----:B------:R-:W-:Y:S01]  /*1180*/  SHF.R.S32.HI R5, RZ, 0x3, R8 ;  /* 0x00000003ff057819 */ /* 0x000fe20000011408 */
[----:B------:R-:W-:Y:S01]  /*1190*/  USHF.L.U32 UR19, UR6, 0x6, URZ ;  /* 0x0000000606137899 */ /* 0x000fe2000800063f */
[-C--:B------:R-:W-:Y:S01]  /*11a0*/  LEA.HI R2, R132, R129.reuse, RZ, 0x4 ;  /* 0x0000008184027211 */ /* 0x080fe200078f20ff */
[----:B------:R-:W-:Y:S01]  /*11b0*/  IMAD.IADD R180, R129, 0x1, -R180 ;  /* 0x0000000181b47824 */ /* 0x000fe200078e0ab4 */
[----:B------:R-:W-:Y:S01]  /*11c0*/  SHF.R.S32.HI R24, RZ, 0x2, R21 ;  /* 0x00000002ff187819 */ /* 0x000fe20000011415 */
[----:B------:R-:W-:Y:S01]  /*11d0*/  IMAD.SHL.U32 R5, R5, 0x40, RZ ;  /* 0x0000004005057824 */ /* 0x000fe200078e00ff */
[----:B------:R-:W-:Y:S01]  /*11e0*/  LOP3.LUT R0, R2, 0xfffffff0, RZ, 0xc0, !PT ;  /* 0xfffffff002007812 */ /* 0x000fe200078ec0ff */
[----:B------:R-:W-:Y:S01]  /*11f0*/  IMAD.SHL.U32 R180, R180, 0x8, RZ ;  /* 0x00000008b4b47824 */ /* 0x000fe200078e00ff */
[----:B------:R-:W-:Y:S01]  /*1200*/  LEA.HI R21, R21, R24, RZ, 0x1 ;  /* 0x0000001815157211 */ /* 0x000fe200078f08ff */
[----:B------:R-:W-:Y:S01]  /*1210*/  USHF.L.U64.HI UR18, UR6, 0x6, UR7 ;  /* 0x0000000606127899 */ /* 0x000fe20008010207 */
[----:B------:R-:W-:Y:S01]  /*1220*/  LOP3.LUT R5, R5, 0xc0, RZ, 0xc0, !PT ;  /* 0x000000c005057812 */ /* 0x000fe200078ec0ff */
[----:B------:R-:W-:Y:S01]  /*1230*/  IMAD.IADD R23, R129, 0x1, -R0 ;  /* 0x0000000181177824 */ /* 0x000fe200078e0a00 */
[----:B------:R-:W-:-:S02]  /*1240*/  LEA.HI R132, R132, R129, RZ, 0x5 ;  /* 0x0000008184847211 */ /* 0x000fc400078f28ff */
[----:B------:R-:W-:Y:S02]  /*1250*/  LOP3.LUT R21, R21, 0x7fffffe, RZ, 0xc0, !PT ;  /* 0x07fffffe15157812 */ /* 0x000fe400078ec0ff */
[----:B------:R-:W-:Y:S02]  /*1260*/  LOP3.LUT R4, R5, 0x18, R180, 0xf8, !PT ;  /* 0x0000001805047812 */ /* 0x000fe400078ef8b4 */
[----:B------:R-:W-:Y:S01]  /*1270*/  LEA.HI R14, R23, R23, RZ, 0x1 ;  /* 0x00000017170e7211 */ /* 0x000fe200078f08ff */
[----:B------:R-:W-:Y:S01]  /*1280*/  IMAD.IADD R21, R24, 0x1, -R21 ;  /* 0x0000000118157824 */ /* 0x000fe200078e0a15 */
[----:B------:R-:W-:Y:S02]  /*1290*/  SHF.R.U32.HI R5, RZ, 0x3, R5 ;  /* 0x00000003ff057819 */ /* 0x000fe40000011605 */
[----:B------:R-:W-:Y:S02]  /*12a0*/  SHF.R.S32.HI R130, RZ, 0x5, R132 ;  /* 0x00000005ff827819 */ /* 0x000fe40000011484 */
[----:B------:R-:W-:-:S02]  /*12b0*/  LOP3.LUT R6, R14, 0x7fffffe, RZ, 0xc0, !PT ;  /* 0x07fffffe0e067812 */ /* 0x000fc400078ec0ff */
[----:B------:R-:W-:Y:S01]  /*12c0*/  LOP3.LUT R5, R4, R5, RZ, 0x3c, !PT ;  /* 0x0000000504057212 */ /* 0x000fe200078e3cff */
[----:B------:R-:W-:Y:S01]  /*12d0*/  IMAD R178, R130, 0x8, R21 ;  /* 0x0000000882b27824 */ /* 0x000fe200078e0215 */
[----:B------:R-:W-:Y:S01]  /*12e0*/  SHF.R.S32.HI R0, RZ, 0x1f, R23 ;  /* 0x0000001fff007819 */ /* 0x000fe20000011417 */
[----:B------:R-:W-:Y:S01]  /*12f0*/  IMAD.IADD R6, R23, 0x1, -R6 ;  /* 0x0000000117067824 */ /* 0x000fe200078e0a06 */
[----:B------:R-:W-:Y:S01]  /*1300*/  SHF.R.S32.HI R27, RZ, 0x4, R2 ;  /* 0x00000004ff1b7819 */ /* 0x000fe20000011402 */
[----:B------:R-:W-:Y:S01]  /*1310*/  IMAD.U32 R178, R178, 0x20, R5 ;  /* 0x00000020b2b27824 */ /* 0x000fe200078e0005 */
[----:B------:R-:W-:Y:S01]  /*1320*/  LEA.HI R0, R0, R23, RZ, 0x3 ;  /* 0x0000001700007211 */ /* 0x000fe200078f18ff */
[----:B------:R-:W2:Y:S01]  /*1330*/  LDC.64 R4, c[0x0][0x240] ;  /* 0x00009000ff047b82 */ /* 0x000ea20000000a00 */
[----:B------:R-:W-:Y:S01]  /*1340*/  SHF.R.S32.HI R23, RZ, 0x1f, R28 ;  /* 0x0000001fff177819 */ /* 0x000fe2000001141c */
[----:B------:R-:W-:Y:S01]  /*1350*/  IMAD R133, R130, 0x10, R133 ;  /* 0x0000001082857824 */ /* 0x000fe200078e0285 */
[----:B------:R-:W-:Y:S01]  /*1360*/  SHF.R.S32.HI R181, RZ, 0x1f, R180 ;  /* 0x0000001fffb57819 */ /* 0x000fe200000114b4 */
[----:B------:R-:W-:Y:S01]  /*1370*/  IMAD.SHL.U32 R0, R0, 0x20, RZ ;  /* 0x0000002000007824 */ /* 0x000fe200078e00ff */
[----:B------:R-:W-:Y:S01]  /*1380*/  LEA.HI R2, R2, R27, RZ, 0x1 ;  /* 0x0000001b02027211 */ /* 0x000fe200078f08ff */
[----:B------:R-:W-:Y:S01]  /*1390*/  IMAD R23, R23, UR4, RZ ;  /* 0x0000000417177c24 */ /* 0x000fe2000f8e02ff */
[----:B------:R-:W-:-:S02]  /*13a0*/  IADD3 R30, P0, R180, R30, RZ ;  /* 0x0000001eb41e7210 */ /* 0x000fc40007f1e0ff */
[----:B------:R-:W-:Y:S01]  /*13b0*/  LOP3.LUT R2, R2, 0xfffffffe, RZ, 0xc0, !PT ;  /* 0xfffffffe02027812 */ /* 0x000fe200078ec0ff */
[C---:B------:R-:W-:Y:S01]  /*13c0*/  IMAD R22, R28.reuse, UR5, R23 ;  /* 0x000000051c167c24 */ /* 0x040fe2000f8e0217 */
[----:B------:R-:W-:Y:S01]  /*13d0*/  SHF.R.S32.HI R25, RZ, 0x1f, R24 ;  /* 0x0000001fff197819 */ /* 0x000fe20000011418 */
[----:B------:R-:W-:Y:S01]  /*13e0*/  IMAD.WIDE.U32 R28, R28, UR4, R180 ;  /* 0x000000041c1c7c25 */ /* 0x000fe2000f8e00b4 */
[----:B------:R-:W-:Y:S01]  /*13f0*/  IADD3 R26, P1, R180, R26, RZ ;  /* 0x0000001ab41a7210 */ /* 0x000fe20007f3e0ff */
[----:B------:R-:W-:Y:S02]  /*1400*/  ULDC.64 UR4, c[0x0][0x258] ;  /* 0x0000960000047ab9 */ /* 0x000fe40000000a00 */
[----:B------:R-:W-:Y:S02]  /*1410*/  IMAD.IADD R23, R29, 0x1, R22 ;  /* 0x000000011d177824 */ /* 0x000fe400078e0216 */
[----:B------:R-:W-:Y:S02]  /*1420*/  IMAD R20, R20, UR4, RZ ;  /* 0x0000000414147c24 */ /* 0x000fe4000f8e02ff */
[----:B------:R-:W-:-:S02]  /*1430*/  IMAD.MOV.U32 R22, RZ, RZ, R28 ;  /* 0x000000ffff167224 */ /* 0x000fc400078e001c */
[----:B------:R-:W-:Y:S01]  /*1440*/  IMAD.X R31, R181, 0x1, R17, P0 ;  /* 0x00000001b51f7824 */ /* 0x000fe200000e0611 */
[----:B------:R-:W-:Y:S01]  /*1450*/  IADD3 R12, P0, R24, R3, RZ ;  /* 0x00000003180c7210 */ /* 0x000fe20007f1e0ff */
[----:B------:R-:W-:Y:S02]  /*1460*/  IMAD.IADD R2, R27, 0x1, -R2 ;  /* 0x000000011b027824 */ /* 0x000fe400078e0a02 */
[----:B------:R-:W-:Y:S01]  /*1470*/  IMAD.X R27, R181, 0x1, R15, P1 ;  /* 0x00000001b51b7824 */ /* 0x000fe200008e060f */
[--C-:B------:R-:W-:Y:S01]  /*1480*/  SHF.R.S32.HI R15, RZ, 0x1, R14.reuse ;  /* 0x00000001ff0f7819 */ /* 0x100fe2000001140e */
[----:B------:R-:W-:Y:S01]  /*1490*/  IMAD R3, R25, UR6, RZ ;  /* 0x0000000619037c24 */ /* 0x000fe2000f8e02ff */
[----:B------:R-:W-:Y:S01]  /*14a0*/  SHF.R.S32.HI R14, RZ, 0x1f, R14 ;  /* 0x0000001fff0e7819 */ /* 0x000fe2000001140e */
[C---:B------:R-:W-:Y:S02]  /*14b0*/  IMAD R9, R13.reuse, UR5, R20 ;  /* 0x000000050d097c24 */ /* 0x040fe4000f8e0214 */
[----:B------:R-:W-:Y:S01]  /*14c0*/  IMAD.WIDE.U32 R22, R13, UR4, R22 ;  /* 0x000000040d167c25 */ /* 0x000fe2000f8e0016 */
[----:B------:R-:W-:Y:S01]  /*14d0*/  LEA.HI R14, R14, R15, RZ, 0x2 ;  /* 0x0000000f0e0e7211 */ /* 0x000fe200078f10ff */
[----:B------:R-:W-:-:S02]  /*14e0*/  ULDC.64 UR4, c[0x0][0x218] ;  /* 0x0000860000047ab9 */ /* 0x000fc40000000a00 */
[----:B------:R-:W-:Y:S01]  /*14f0*/  IMAD.WIDE R18, R19, 0x40, R24 ;  /* 0x0000004013127825 */ /* 0x000fe200078e0218 */
[----:B------:R-:W-:-:S03]  /*1500*/  LOP3.LUT R14, R14, 0xfffffffc, RZ, 0xc0, !PT ;  /* 0xfffffffc0e0e7812 */ /* 0x000fc600078ec0ff */
[C---:B------:R-:W-:Y:S02]  /*1510*/  IMAD R13, R24.reuse, UR7, R3 ;  /* 0x00000007180d7c24 */ /* 0x040fe4000f8e0203 */
[----:B------:R-:W-:-:S04]  /*1520*/  IMAD.WIDE.U32 R26, R24, UR6, R26 ;  /* 0x00000006181a7c25 */ /* 0x000fc8000f8e001a */
[----:B------:R-:W-:Y:S02]  /*1530*/  IMAD.IADD R23, R23, 0x1, R9 ;  /* 0x0000000117177824 */ /* 0x000fe400078e0209 */
[-C--:B--2---:R-:W-:Y:S02]  /*1540*/  IMAD R9, R19, R4.reuse, RZ ;  /* 0x0000000413097224 */ /* 0x084fe400078e02ff */
[----:B------:R-:W-:Y:S01]  /*1550*/  IMAD.X R11, R25, 0x1, R11, P0 ;  /* 0x00000001190b7824 */ /* 0x000fe200000e060b */
[----:B------:R-:W-:Y:S01]  /*1560*/  LEA R188, P0, R26, UR4, 0x1 ;  /* 0x000000041abc7c11 */ /* 0x000fe2000f8008ff */
[----:B------:R-:W-:Y:S02]  /*1570*/  IMAD.IADD R13, R27, 0x1, R13 ;  /* 0x000000011b0d7824 */ /* 0x000fe400078e020d */
[C---:B------:R-:W-:Y:S02]  /*1580*/  IMAD R9, R18.reuse, R5, R9 ;  /* 0x0000000512097224 */ /* 0x040fe400078e0209 */
[----:B------:R-:W-:Y:S01]  /*1590*/  IMAD.WIDE.U32 R18, R18, R4, R22 ;  /* 0x0000000412127225 */ /* 0x000fe200078e0016 */
[----:B------:R-:W-:Y:S01]  /*15a0*/  LEA.HI.X R189, R26, UR5, R13, 0x1, P0 ;  /* 0x000000051abd7c11 */ /* 0x000fe200080f0c0d */
[----:B------:R-:W-:-:S02]  /*15b0*/  ULDC.64 UR4, c[0x0][0x210] ;  /* 0x0000840000047ab9 */ /* 0x000fc40000000a00 */
[----:B------:R-:W-:Y:S01]  /*15c0*/  IMAD.IADD R3, R15, 0x1, -R14 ;  /* 0x000000010f037824 */ /* 0x000fe200078e0a0e */
[----:B------:R-:W-:Y:S01]  /*15d0*/  LEA R14, P0, R18, UR4, 0x1 ;  /* 0x00000004120e7c11 */ /* 0x000fe2000f8008ff */
[----:B------:R-:W-:Y:S01]  /*15e0*/  IMAD.IADD R9, R19, 0x1, R9 ;  /* 0x0000000113097824 */ /* 0x000fe200078e0209 */
[----:B------:R-:W-:Y:S01]  /*15f0*/  UMOV UR4, 0x400 ;  /* 0x0000040000047882 */ /* 0x000fe20000000000 */
[----:B------:R-:W-:Y:S01]  /*1600*/  IMAD.WIDE.U32 R16, R16, UR10, R30 ;  /* 0x0000000a10107c25 */ /* 0x000fe2000f8e001e */
[----:B------:R-:W-:Y:S01]  /*1610*/  ULDC.64 UR10, c[0x0][0x250] ;  /* 0x00009400000a7ab9 */ /* 0x000fe20000000a00 */
[----:B------:R-:W-:Y:S02]  /*1620*/  LOP3.LUT P1, RZ, R3, 0x2, RZ, 0xc0, !PT ;  /* 0x0000000203ff7812 */ /* 0x000fe4000782c0ff */
[----:B------:R-:W-:Y:S01]  /*1630*/  LEA.HI.X R15, R18, UR5, R9, 0x1, P0 ;  /* 0x00000005120f7c11 */ /* 0x000fe200080f0c09 */
[----:B-1----:R-:W-:Y:S01]  /*1640*/  ULEA UR5, UR12, UR4, 0x18 ;  /* 0x000000040c057291 */ /* 0x002fe2000f8ec03f */
[----:B------:R-:W-:Y:S01]  /*1650*/  IMAD R11, R11, UR10, RZ ;  /* 0x0000000a0b0b7c24 */ /* 0x000fe2000f8e02ff */
[----:B------:R-:W-:Y:S01]  /*1660*/  LEA R18, P0, R4, R14, 0x6 ;  /* 0x0000000e04127211 */ /* 0x000fe200078030ff */
[----:B------:R-:W-:Y:S01]  /*1670*/  IMAD.IADD R17, R17, 0x1, R10 ;  /* 0x0000000111117824 */ /* 0x000fe200078e020a */
[----:B------:R-:W-:Y:S01]  /*1680*/  LOP3.LUT R10, R8, 0xfffffff8, RZ, 0xc0, !PT ;  /* 0xfffffff8080a7812 */ /* 0x000fe200078ec0ff */
[----:B------:R-:W-:Y:S01]  /*1690*/  IMAD R9, R12, UR11, R11 ;  /* 0x0000000b0c097c24 */ /* 0x000fe2000f8e020b */
[----:B------:R-:W-:Y:S01]  /*16a0*/  LEA.HI.X R19, R4, R15, R5, 0x6, P0 ;  /* 0x0000000f04137211 */ /* 0x000fe200000f3405 */
[----:B------:R-:W-:Y:S01]  /*16b0*/  IMAD.WIDE.U32 R12, R12, UR10, R16 ;  /* 0x0000000a0c0c7c25 */ /* 0x000fe2000f8e0010 */
[----:B------:R-:W-:Y:S01]  /*16c0*/  LEA R178, R178, UR5, 0x1 ;  /* 0x00000005b2b27c11 */ /* 0x000fe2000f8e08ff */
[----:B------:R-:W-:Y:S01]  /*16d0*/  ULDC.64 UR12, c[0x0][0x220] ;  /* 0x00008800000c7ab9 */ /* 0x000fe20000000a00 */
[----:B------:R-:W-:Y:S01]  /*16e0*/  IADD3 R16, P0, R188, UR19, RZ ;  /* 0x00000013bc107c10 */ /* 0x000fe2000ff1e0ff */
[----:B------:R-:W-:Y:S01]  /*16f0*/  IMAD.IADD R5, R129, 0x1, -R10 ;  /* 0x0000000181057824 */ /* 0x000fe200078e0a0a */
[----:B------:R-:W-:Y:S01]  /*1700*/  USHF.L.U64.HI UR11, UR10, 0x6, UR11 ;  /* 0x000000060a0b7899 */ /* 0x000fe2000801020b */
[----:B------:R-:W-:Y:S01]  /*1710*/  @!PT LDS RZ, [RZ] ;  /* 0x00000000fffff984 */ /* 0x000fe20000000800 */
[----:B------:R-:W-:Y:S01]  /*1720*/  @!PT LDS RZ, [RZ] ;  /* 0x00000000fffff984 */ /* 0x000fe20000000800 */
[----:B------:R-:W-:Y:S01]  /*1730*/  @!PT LDS RZ, [RZ] ;  /* 0x00000000fffff984 */ /* 0x000fe20000000800 */
[----:B------:R-:W-:Y:S01]  /*1740*/  LDGSTS.E.BYPASS.LTC128B.128 [R178], desc[UR16][R14.64] ;  /* 0x000000000eb27fae */ /* 0x000fe2000b901d50 */
[----:B------:R-:W-:Y:S01]  /*1750*/  IADD3.X R17, R189, UR18, RZ, P0, !PT ;  /* 0x00000012bd117c10 */ /* 0x000fe200087fe4ff */
[----:B------:R-:W-:Y:S01]  /*1760*/  IMAD.IADD R9, R13, 0x1, R9 ;  /* 0x000000010d097824 */ /* 0x000fe200078e0209 */
[----:B------:R-:W-:Y:S01]  /*1770*/  IADD3 R20, P0, R16, UR19, RZ ;  /* 0x0000001310147c10 */ /* 0x000fe2000ff1e0ff */
[----:B------:R-:W-:Y:S01]  /*1780*/  LDGSTS.E.BYPASS.LTC128B.128 [R178+0x1000], desc[UR16][R14.64+0x40] ;  /* 0x010000400eb27fae */ /* 0x000fe2000b901d50 */
[----:B------:R-:W-:Y:S01]  /*1790*/  LEA.HI R10, R5, R5, RZ, 0x1 ;  /* 0x00000005050a7211 */ /* 0x000fe200078f08ff */
[----:B------:R-:W-:Y:S01]  /*17a0*/  UIADD3 UR4, UR5, 0x3000, URZ ;  /* 0x0000300005047890 */ /* 0x000fe2000fffe03f */
[----:B------:R-:W-:Y:S01]  /*17b0*/  IADD3.X R21, R17, UR18, RZ, P0, !PT ;  /* 0x0000001211157c10 */ /* 0x000fe200087fe4ff */
[----:B------:R1:W-:Y:S01]  /*17c0*/  LDGSTS.E.BYPASS.LTC128B.128 [R178+0x2000], desc[UR16][R14.64+0x80] ;  /* 0x020000800eb27fae */ /* 0x0003e2000b901d50 */
[----:B------:R-:W-:-:S02]  /*17d0*/  IADD3 R22, P0, R20, UR19, RZ ;  /* 0x0000001314167c10 */ /* 0x000fc4000ff1e0ff */
[----:B------:R-:W-:Y:S01]  /*17e0*/  SHF.R.S32.HI R4, RZ, 0x1, R10 ;  /* 0x00000001ff047819 */ /* 0x000fe2000001140a */
[----:B------:R-:W-:Y:S01]  /*17f0*/  LDGSTS.E.BYPASS.LTC128B.128 [R178+0x800], desc[UR16][R18.64] ;  /* 0x0080000012b27fae */ /* 0x000fe2000b901d50 */
[----:B------:R-:W-:Y:S02]  /*1800*/  IADD3.X R23, R21, UR18, RZ, P0, !PT ;  /* 0x0000001215177c10 */ /* 0x000fe400087fe4ff */
[----:B------:R-:W-:Y:S01]  /*1810*/  LOP3.LUT R10, R10, 0x3fffffe, RZ, 0xc0, !PT ;  /* 0x03fffffe0a0a7812 */ /* 0x000fe200078ec0ff */
[----:B------:R-:W-:Y:S01]  /*1820*/  LDGSTS.E.BYPASS.LTC128B.128 [R178+0x1800], desc[UR16][R18.64+0x40] ;  /* 0x0180004012b27fae */ /* 0x000fe2000b901d50 */
[C---:B------:R-:W-:Y:S01]  /*1830*/  LEA R184, P0, R12.reuse, UR12, 0x1 ;  /* 0x0000000c0cb87c11 */ /* 0x040fe2000f8008ff */
[----:B------:R-:W-:Y:S02]  /*1840*/  USHF.L.U32 UR12, UR10, 0x6, URZ ;  /* 0x000000060a0c7899 */ /* 0x000fe4000800063f */
[----:B------:R-:W-:Y:S01]  /*1850*/  LDGSTS.E.BYPASS.LTC128B.128 [R178+0x2800], desc[UR16][R18.64+0x80] ;  /* 0x0280008012b27fae */ /* 0x000fe2000b901d50 */
[----:B------:R-:W-:Y:S01]  /*1860*/  IMAD.IADD R5, R5, 0x1, -R10 ;  /* 0x0000000105057824 */ /* 0x000fe200078e0a0a */
[----:B------:R-:W-:Y:S01]  /*1870*/  LEA.HI.X R185, R12, UR13, R9, 0x1, P0 ;  /* 0x0000000d0cb97c11 */ /* 0x000fe200080f0c09 */
[----:B------:R-:W-:Y:S01]  /*1880*/  IMAD.SHL.U32 R10, R3, 0x40, RZ ;  /* 0x00000040030a7824 */ /* 0x000fe200078e00ff */
[----:B------:R-:W-:Y:S01]  /*1890*/  LDGSTS.E.BYPASS.LTC128B.128 [R178+0x3000], desc[UR16][R188.64] ;  /* 0x03000000bcb27fae */ /* 0x000fe2000b901d50 */
[----:B------:R-:W-:Y:S01]  /*18a0*/  IMAD R9, R2, 0x8, R5 ;  /* 0x0000000802097824 */ /* 0x000fe200078e0205 */
[----:B------:R-:W-:Y:S01]  /*18b0*/  LOP3.LUT R5, R0, 0xffffff00, RZ, 0xc0, !PT ;  /* 0xffffff0000057812 */ /* 0x000fe200078ec0ff */
[----:B------:R-:W-:Y:S01]  /*18c0*/  IMAD.MOV.U32 R3, RZ, RZ, 0x20 ;  /* 0x00000020ff037424 */ /* 0x000fe200078e00ff */
[----:B------:R-:W-:Y:S01]  /*18d0*/  LDGSTS.E.BYPASS.LTC128B.128 [R178+0x5000], desc[UR16][R188.64+0x40] ;  /* 0x05000040bcb27fae */ /* 0x000fe2000b901d50 */
[----:B------:R-:W-:Y:S01]  /*18e0*/  LOP3.LUT R10, R10, 0xc0, RZ, 0xc0, !PT ;  /* 0x000000c00a0a7812 */ /* 0x000fe200078ec0ff */
[----:B------:R-:W-:-:S02]  /*18f0*/  IMAD.MOV.U32 R179, RZ, RZ, R185 ;  /* 0x000000ffffb37224 */ /* 0x000fc400078e00b9 */
[----:B------:R-:W-:Y:S01]  /*1900*/  LDGSTS.E.BYPASS.LTC128B.128 [R178+0x7000], desc[UR16][R188.64+0x80] ;  /* 0x07000080bcb27fae */ /* 0x000fe2000b901d50 */
[----:B------:R-:W-:Y:S02]  /*1910*/  IMAD R177, R130, 0x200, R5 ;  /* 0x0000020082b17824 */ /* 0x000fe400078e0205 */
[----:B-1----:R-:W-:Y:S01]  /*1920*/  IMAD.SHL.U32 R15, R4, 0x40, RZ ;  /* 0x00000040040f7824 */ /* 0x002fe200078e00ff */
[----:B------:R-:W-:Y:S01]  /*1930*/  LDGSTS.E.BYPASS.LTC128B.128 [R178+0x3800], desc[UR16][R16.64] ;  /* 0x0380000010b27fae */ /* 0x000fe2000b901d50 */
[----:B------:R-:W-:-:S03]  /*1940*/  IMAD R177, R6, 0x20, R177 ;  /* 0x0000002006b17824 */ /* 0x000fc600078e02b1 */
[----:B------:R-:W-:Y:S01]  /*1950*/  LDGSTS.E.BYPASS.LTC128B.128 [R178+0x5800], desc[UR16][R16.64+0x40] ;  /* 0x0580004010b27fae */ /* 0x000fe2000b901d50 */
[----:B------:R-:W-:-:S03]  /*1960*/  LOP3.LUT R15, R15, 0xc0, RZ, 0xc0, !PT ;  /* 0x000000c00f0f7812 */ /* 0x000fc600078ec0ff */
[----:B------:R1:W-:Y:S01]  /*1970*/  LDGSTS.E.BYPASS.LTC128B.128 [R178+0x7800], desc[UR16][R16.64+0x80] ;  /* 0x0780008010b27fae */ /* 0x0003e2000b901d50 */
[----:B------:R-:W-:Y:S02]  /*1980*/  LOP3.LUT R11, R15, 0x8, R8, 0xf8, !PT ;  /* 0x000000080f0b7812 */ /* 0x000fe400078ef808 */
[----:B------:R-:W-:Y:S01]  /*1990*/  SHF.R.U32.HI R8, RZ, 0x3, R15 ;  /* 0x00000003ff087819 */ /* 0x000fe2000001160f */
[----:B------:R-:W-:Y:S03]  /*19a0*/  LDGSTS.E.BYPASS.LTC128B.128 [R178+0x4000], desc[UR16][R20.64] ;  /* 0x0400000014b27fae */ /* 0x000fe6000b901d50 */
[----:B------:R-:W-:Y:S01]  /*19b0*/  LOP3.LUT R8, R11, R8, RZ, 0x3c, !PT ;  /* 0x000000080b087212 */ /* 0x000fe200078e3cff */
[----:B------:R-:W-:Y:S01]  /*19c0*/  LDGSTS.E.BYPASS.LTC128B.128 [R178+0x6000], desc[UR16][R20.64+0x40] ;  /* 0x0600004014b27fae */ /* 0x000fe2000b901d50 */
[----:B------:R-:W-:Y:S01]  /*19d0*/  IMAD.SHL.U32 R11, R2, 0x8, RZ ;  /* 0x00000008020b7824 */ /* 0x000fe200078e00ff */
[----:B------:R-:W-:-:S02]  /*19e0*/  SHF.R.U32.HI R2, RZ, 0x3, R10 ;  /* 0x00000003ff027819 */ /* 0x000fc4000001160a */
[----:B------:R-:W-:Y:S01]  /*19f0*/  LDGSTS.E.BYPASS.LTC128B.128 [R178+0x8000], desc[UR16][R20.64+0x80] ;  /* 0x0800008014b27fae */ /* 0x000fe2000b901d50 */
[----:B------:R-:W-:Y:S01]  /*1a00*/  IMAD.U32 R0, R9, 0x20, R8 ;  /* 0x0000002009007824 */ /* 0x000fe200078e0008 */
[----:B------:R-:W-:Y:S02]  /*1a10*/  LOP3.LUT R11, R10, 0x8, R11, 0xf8, !PT ;  /* 0x000000080a0b7812 */ /* 0x000fe400078ef80b */
[----:B------:R-:W-:Y:S01]  /*1a20*/  LDGSTS.E.BYPASS.LTC128B.128 [R178+0x4800], desc[UR16][R22.64] ;  /* 0x0480000016b27fae */ /* 0x000fe2000b901d50 */
[----:B------:R-:W-:Y:S02]  /*1a30*/  IADD3 R10, P0, R184, UR12, RZ ;  /* 0x0000000cb80a7c10 */ /* 0x000fe4000ff1e0ff */
[----:B------:R-:W-:Y:S01]  /*1a40*/  LOP3.LUT R2, R11, R2, RZ, 0x3c, !PT ;  /* 0x000000020b027212 */ /* 0x000fe200078e3cff */
[----:B------:R-:W-:Y:S01]  /*1a50*/  LDGSTS.E.BYPASS.LTC128B.128 [R178+0x6800], desc[UR16][R22.64+0x40] ;  /* 0x0680004016b27fae */ /* 0x000fe2000b901d50 */
[----:B------:R-:W-:Y:S02]  /*1a60*/  IADD3.X R11, R185, UR11, RZ, P0, !PT ;  /* 0x0000000bb90b7c10 */ /* 0x000fe400087fe4ff */
[----:B------:R-:W-:Y:S01]  /*1a70*/  LEA R131, R0, UR5, 0x1 ;  /* 0x0000000500837c11 */ /* 0x000fe2000f8e08ff */
[----:B------:R2:W-:Y:S01]  /*1a80*/  LDGSTS.E.BYPASS.LTC128B.128 [R178+0x8800], desc[UR16][R22.64+0x80] ;  /* 0x0880008016b27fae */ /* 0x0005e2000b901d50 */
[----:B------:R-:W-:Y:S01]  /*1a90*/  IMAD.IADD R177, R2, 0x1, R177 ;  /* 0x0000000102b17824 */ /* 0x000fe200078e02b1 */
[----:B------:R-:W-:-:S02]  /*1aa0*/  LEA R176, R0, UR4, 0x1 ;  /* 0x0000000400b07c11 */ /* 0x000fc4000f8e08ff */
[----:B------:R-:W0:Y:S01]  /*1ab0*/  LDGDEPBAR ;  /* 0x00000000000079af */ /* 0x000e220000000000 */
[----:B-1----:R-:W-:Y:S02]  /*1ac0*/  IADD3 R16, P0, R10, UR12, RZ ;  /* 0x0000000c0a107c10 */ /* 0x002fe4000ff1e0ff */
[----:B------:R-:W-:Y:S02]  /*1ad0*/  LEA R177, R177, UR5, 0x1 ;  /* 0x00000005b1b17c11 */ /* 0x000fe4000f8e08ff */
[----:B------:R-:W-:Y:S02]  /*1ae0*/  IADD3.X R17, R11, UR11, RZ, P0, !PT ;  /* 0x0000000b0b117c10 */ /* 0x000fe400087fe4ff */
[----:B------:R-:W-:Y:S02]  /*1af0*/  IADD3 R8, P0, R16, UR12, RZ ;  /* 0x0000000c10087c10 */ /* 0x000fe4000ff1e0ff */
[----:B------:R-:W-:Y:S02]  /*1b00*/  LOP3.LUT R0, R132, 0xffffffe0, RZ, 0xc0, !PT ;  /* 0xffffffe084007812 */ /* 0x000fe400078ec0ff */
[----:B------:R-:W-:-:S02]  /*1b10*/  IADD3.X R9, R17, UR11, RZ, P0, !PT ;  /* 0x0000000b11097c10 */ /* 0x000fc400087fe4ff */
[----:B------:R-:W-:Y:S01]  /*1b20*/  LOP3.LUT P0, RZ, R4, 0x2, RZ, 0xc0, !PT ;  /* 0x0000000204ff7812 */ /* 0x000fe2000780c0ff */
[----:B------:R-:W-:Y:S01]  /*1b30*/  IMAD.IADD R0, R129, 0x1, -R0 ;  /* 0x0000000181007824 */ /* 0x000fe200078e0a00 */
[----:B------:R-:W-:Y:S01]  /*1b40*/  SEL R4, R3, 0xffffffe0, !P1 ;  /* 0xffffffe003047807 */ /* 0x000fe20004800000 */
[----:B------:R-:W-:Y:S01]  /*1b50*/  IMAD.SHL.U32 R129, R129, 0x2, RZ ;  /* 0x0000000281817824 */ /* 0x000fe200078e00ff */
[----:B------:R-:W-:-:S03]  /*1b60*/  SEL R3, R3, 0xffffffe0, !P0 ;  /* 0xffffffe003037807 */ /* 0x000fc60004000000 */
[----:B------:R-:W-:Y:S02]  /*1b70*/  IMAD.IADD R175, R177, 0x1, R4 ;  /* 0x00000001b1af7824 */ /* 0x000fe400078e0204 */
[----:B------:R-:W-:Y:S01]  /*1b80*/  IMAD.IADD R174, R176, 0x1, R3 ;  /* 0x00000001b0ae7824 */ /* 0x000fe200078e0203 */
[----:B------:R-:W-:Y:S01]  /*1b90*/  SHF.R.S32.HI R3, RZ, 0x1f, R0 ;  /* 0x0000001fff037819 */ /* 0x000fe20000011400 */
[----:B------:R-:W-:-:S04]  /*1ba0*/  DEPBAR.LE SB0, 0x0 ;  /* 0x000080000000791a */ /* 0x000fc80000000000 */
[----:B------:R-:W-:Y:S01]  /*1bb0*/  BAR.SYNC.DEFER_BLOCKING 0x0 ;  /* 0x0000000000007b1d */ /* 0x000fe20000010000 */
[----:B------:R-:W-:Y:S01]  /*1bc0*/  LEA.HI R186, R3, R0, RZ, 0x2 ;  /* 0x0000000003ba7211 */ /* 0x000fe200078f10ff */
[----:B------:R-:W-:Y:S01]  /*1bd0*/  IMAD.SHL.U32 R0, R128, 0x80, RZ ;  /* 0x0000008080007824 */ /* 0x000fe200078e00ff */
[----:B------:R-:W-:Y:S02]  /*1be0*/  SHF.R.S32.HI R3, RZ, 0x1f, R132 ;  /* 0x0000001fff037819 */ /* 0x000fe40000011484 */
[----:B------:R-:W-:Y:S02]  /*1bf0*/  SHF.R.S32.HI R186, RZ, 0x2, R186 ;  /* 0x00000002ffba7819 */ /* 0x000fe400000114ba */
[----:B------:R-:W-:-:S04]  /*1c00*/  LEA.HI R187, R3, R130, RZ, 0x2 ;  /* 0x0000008203bb7211 */ /* 0x000fc800078f10ff */
[----:B------:R-:W-:-:S05]  /*1c10*/  LOP3.LUT R187, R187, 0xfffffffc, RZ, 0xc0, !PT ;  /* 0xfffffffcbbbb7812 */ /* 0x000fca00078ec0ff */
[----:B------:R-:W-:Y:S01]  /*1c20*/  IMAD.IADD R187, R130, 0x1, -R187 ;  /* 0x0000000182bb7824 */ /* 0x000fe200078e0abb */
[----:B------:R-:W-:Y:S01]  /*1c30*/  @!PT LDS RZ, [RZ] ;  /* 0x00000000fffff984 */ /* 0x000fe20000000800 */
[----:B------:R-:W-:Y:S01]  /*1c40*/  @!PT LDS RZ, [RZ] ;  /* 0x00000000fffff984 */ /* 0x000fe20000000800 */
[----:B------:R-:W-:Y:S01]  /*1c50*/  @!PT LDS RZ, [RZ] ;  /* 0x00000000fffff984 */ /* 0x000fe20000000800 */
[----:B------:R-:W-:Y:S04]  /*1c60*/  LDGSTS.E.BYPASS.LTC128B.128 [R178+0x9000], desc[UR16][R184.64] ;  /* 0x09000000b8b27fae */ /* 0x000fe8000b901d50 */
        /* <DEDUP_REMOVED lines=10> */
[----:B------:R1:W-:Y:S04]  /*1d10*/  LDGSTS.E.BYPASS.LTC128B.128 [R178+0xe800], desc[UR16][R8.64+0x80] ;  /* 0x0e80008008b27fae */ /* 0x0003e8000b901d50 */
[----:B------:R-:W-:Y:S04]  /*1d20*/  LDSM.16.M88.4 R60, [R177] ;  /* 0x00000000b13c783b */ /* 0x000fe80000000200 */
[----:B------:R-:W3:Y:S04]  /*1d30*/  LDSM.16.M88.4 R28, [R131+0x3000] ;  /* 0x00300000831c783b */ /* 0x000ee80000000200 */
[----:B------:R-:W4:Y:S04]  /*1d40*/  LDSM.16.M88.4 R12, [R131+0x3800] ;  /* 0x00380000830c783b */ /* 0x000f280000000200 */
[----:B--2---:R-:W2:Y:S04]  /*1d50*/  LDSM.16.M88.4 R20, [R131+0x3400] ;  /* 0x003400008314783b */ /* 0x004ea80000000200 */
[----:B------:R-:W5:Y:S04]  /*1d60*/  LDSM.16.M88.4 R92, [R131+0x3c00] ;  /* 0x003c0000835c783b */ /* 0x000f680000000200 */
[----:B------:R-:W5:Y:S04]  /*1d70*/  LDSM.16.M88.4 R84, [R131+0x4000] ;  /* 0x004000008354783b */ /* 0x000f680000000200 */
[----:B------:R-:W5:Y:S04]  /*1d80*/  LDSM.16.M88.4 R76, [R131+0x4400] ;  /* 0x00440000834c783b */ /* 0x000f680000000200 */
[----:B------:R-:W5:Y:S04]  /*1d90*/  LDSM.16.M88.4 R68, [R131+0x4800] ;  /* 0x004800008344783b */ /* 0x000f680000000200 */
[----:B------:R-:W5:Y:S04]  /*1da0*/  LDSM.16.M88.4 R48, [R131+0x4c00] ;  /* 0x004c00008330783b */ /* 0x000f680000000200 */
[----:B------:R-:W-:Y:S04]  /*1db0*/  LDSM.16.M88.4 R104, [R175] ;  /* 0x00000000af68783b */ /* 0x000fe80000000200 */
[----:B------:R-:W5:Y:S04]  /*1dc0*/  LDSM.16.M88.4 R44, [R174] ;  /* 0x00000000ae2c783b */ /* 0x000f680000000200 */
[----:B-1----:R-:W1:Y:S01]  /*1dd0*/  LDSM.16.M88.4 R8, [R174+0x800] ;  /* 0x00080000ae08783b */ /* 0x002e620000000200 */
        /* <DEDUP_REMOVED lines=8> */
[----:B------:R-:W-:Y:S04]  /*1e60*/  LDSM.16.M88.4 R108, [R174+0x1c00] ;  /* 0x001c0000ae6c783b */ /* 0x000fe80000000200 */
[----:B------:R-:W-:Y:S01]  /*1e70*/  LDSM.16.M88.4 R100, [R131+0x5000] ;  /* 0x005000008364783b */ /* 0x000fe20000000200 */
[C---:B--2---:R-:W-:Y:S03]  /*1e80*/  HMMA.16816.F32.BF16 R24, R60.reuse, R20, RZ ;  /* 0x000000143c18723c */ /* 0x044fe600000418ff */
[----:B------:R-:W-:Y:S03]  /*1e90*/  LDSM.16.M88.4 R120, [R175+0x1000] ;  /* 0x00100000af78783b */ /* 0x000fe60000000200 */
[C---:B------:R-:W-:Y:S01]  /*1ea0*/  HMMA.16816.F32.BF16 R20, R60.reuse, R22, RZ ;  /* 0x000000163c14723c */ /* 0x040fe200000418ff */
[----:B------:R-:W-:Y:S04]  /*1eb0*/  LDSM.16.M88.4 R112, [R174+0x3000] ;  /* 0x00300000ae70783b */ /* 0x000fe80000000200 */
[----:B------:R-:W-:Y:S01]  /*1ec0*/  LDSM.16.M88.4 R116, [R174+0x2c00] ;  /* 0x002c0000ae74783b */ /* 0x000fe20000000200 */
[C---:B-----5:R-:W-:Y:S03]  /*1ed0*/  HMMA.16816.F32.BF16 R96, R60.reuse, R92, RZ ;  /* 0x0000005c3c60723c */ /* 0x060fe600000418ff */
        /* <DEDUP_REMOVED lines=11> */
[----:B------:R-:W2:Y:S05]  /*1f90*/  LDSM.16.M88.4 R48, [R174+0x1800] ;  /* 0x00180000ae30783b */ /* 0x000eaa0000000200 */
[C---:B------:R-:W-:Y:S06]  /*1fa0*/  HMMA.16816.F32.BF16 R32, R104.reuse, R44, R32 ;  /* 0x0000002c6820723c */ /* 0x040fec0000041820 */
[C---:B------:R-:W-:Y:S01]  /*1fb0*/  HMMA.16816.F32.BF16 R28, R104.reuse, R46, R28 ;  /* 0x0000002e681c723c */ /* 0x040fe2000004181c */
[----:B------:R-:W-:Y:S05]  /*1fc0*/  LDSM.16.M88.4 R44, [R131+0x5400] ;  /* 0x00540000832c783b */ /* 0x000fea0000000200 */
[C---:B-1----:R-:W-:Y:S06]  /*1fd0*/  HMMA.16816.F32.BF16 R16, R104.reuse, R8, R16 ;  /* 0x000000086810723c */ /* 0x042fec0000041810 */
[C---:B------:R-:W-:Y:S01]  /*1fe0*/  HMMA.16816.F32.BF16 R12, R104.reuse, R10, R12 ;  /* 0x0000000a680c723c */ /* 0x040fe2000004180c */
[----:B------:R-:W1:Y:S05]  /*1ff0*/  LDSM.16.M88.4 R8, [R177+0x1000] ;  /* 0x00100000b108783b */ /* 0x000e6a0000000200 */
        /* <DEDUP_REMOVED lines=14> */
[----:B------:R-:W2:Y:S05]  /*20e0*/  LDSM.16.M88.4 R48, [R131+0x6800] ;  /* 0x006800008330783b */ /* 0x000eaa0000000200 */
[C---:B-1----:R-:W-:Y:S06]  /*20f0*/  HMMA.16816.F32.BF16 R24, R8.reuse, R44, R24 ;  /* 0x0000002c0818723c */ /* 0x042fec0000041818 */
[----:B------:R-:W-:Y:S01]  /*2100*/  HMMA.16816.F32.BF16 R20, R8, R46, R20 ;  /* 0x0000002e0814723c */ /* 0x000fe20000041814 */
        /* <DEDUP_REMOVED lines=16> */
[----:B------:R-:W-:Y:S05]  /*2210*/  LDSM.16.M88.4 R56, [R131+0x7000] ;  /* 0x007000008338783b */ /* 0x000fea0000000200 */
[C---:B------:R-:W-:Y:S06]  /*2220*/  HMMA.16816.F32.BF16 R80, R8.reuse, R52, R80 ;  /* 0x000000340850723c */ /* 0x040fec0000041850 */
[C---:B------:R-:W-:Y:S01]  /*2230*/  HMMA.16816.F32.BF16 R76, R8.reuse, R54, R76 ;  /* 0x00000036084c723c */ /* 0x040fe2000004184c */
[----:B------:R-:W-:Y:S05]  /*2240*/  LDSM.16.M88.4 R52, [R131+0x7400] ;  /* 0x007400008334783b */ /* 0x000fea0000000200 */
[C---:B--2---:R-:W-:Y:S06]  /*2250*/  HMMA.16816.F32.BF16 R72, R8.reuse, R48, R72 ;  /* 0x000000300848723c */ /* 0x044fec0000041848 */
[C---:B------:R-:W-:Y:S01]  /*2260*/  HMMA.16816.F32.BF16 R68, R8.reuse, R50, R68 ;  /* 0x000000320844723c */ /* 0x040fe20000041844 */
[----:B------:R-:W-:Y:S05]  /*2270*/  LDSM.16.M88.4 R48, [R131+0x7800] ;  /* 0x007800008330783b */ /* 0x000fea0000000200 */
[C---:B-1----:R-:W-:Y:S06]  /*2280*/  HMMA.16816.F32.BF16 R64, R8.reuse, R44, R64 ;  /* 0x0000002c0840723c */ /* 0x042fec0000041840 */
[----:B------:R-:W-:Y:S01]  /*2290*/  HMMA.16816.F32.BF16 R60, R8, R46, R60 ;  /* 0x0000002e083c723c */ /* 0x000fe2000004183c */
[----:B------:R-:W1:Y:S04]  /*22a0*/  LDSM.16.M88.4 R8, [R177+0x2000] ;  /* 0x00200000b108783b */ /* 0x000e680000000200 */
[----:B------:R-:W-:Y:S01]  /*22b0*/  LDSM.16.M88.4 R44, [R131+0x7c00] ;  /* 0x007c0000832c783b */ /* 0x000fe20000000200 */
[C---:B---3--:R-:W-:Y:S06]  /*22c0*/  HMMA.16816.F32.BF16 R32, R120.reuse, R40, R32 ;  /* 0x000000287820723c */ /* 0x048fec0000041820 */
[C---:B------:R-:W-:Y:S01]  /*22d0*/  HMMA.16816.F32.BF16 R28, R120.reuse, R42, R28 ;  /* 0x0000002a781c723c */ /* 0x040fe2000004181c */
[----:B------:R-:W2:Y:S05]  /*22e0*/  LDSM.16.M88.4 R40, [R131+0x8000] ;  /* 0x008000008328783b */ /* 0x000eaa0000000200 */
[C---:B----4-:R-:W-:Y:S06]  /*22f0*/  HMMA.16816.F32.BF16 R24, R120.reuse, R36, R24 ;  /* 0x000000247818723c */ /* 0x050fec0000041818 */
[C---:B------:R-:W-:Y:S01]  /*2300*/  HMMA.16816.F32.BF16 R20, R120.reuse, R38, R20 ;  /* 0x000000267814723c */ /* 0x040fe20000041814 */
[----:B------:R-:W3:Y:S05]  /*2310*/  LDSM.16.M88.4 R36, [R131+0x8400] ;  /* 0x008400008324783b */ /* 0x000eea0000000200 */
[C---:B------:R-:W-:Y:S06]  /*2320*/  HMMA.16816.F32.BF16 R88, R120.reuse, R112, R88 ;  /* 0x000000707858723c */ /* 0x040fec0000041858 */
[C---:B------:R-:W-:Y:S06]  /*2330*/  HMMA.16816.F32.BF16 R84, R120.reuse, R114, R84 ;  /* 0x000000727854723c */ /* 0x040fec0000041854 */
[C---:B------:R-:W-:Y:S06]  /*2340*/  HMMA.16816.F32.BF16 R80, R120.reuse, R108, R80 ;  /* 0x0000006c7850723c */ /* 0x040fec0000041850 */
[C---:B------:R-:W-:Y:S01]  /*2350*/  HMMA.16816.F32.BF16 R76, R120.reuse, R110, R76 ;  /* 0x0000006e784c723c */ /* 0x040fe2000004184c */
[----:B------:R-:W-:Y:S05]  /*2360*/  LDSM.16.M88.4 R108, [R131+0x8800] ;  /* 0x00880000836c783b */ /* 0x000fea0000000200 */
[C---:B------:R-:W-:Y:S06]  /*2370*/  HMMA.16816.F32.BF16 R64, R120.reuse, R100, R64 ;  /* 0x000000647840723c */ /* 0x040fec0000041840 */
[C---:B------:R-:W-:Y:S06]  /*2380*/  HMMA.16816.F32.BF16 R60, R120.reuse, R102, R60 ;  /* 0x00000066783c723c */ /* 0x040fec000004183c */
[C---:B------:R-:W-:Y:S06]  /*2390*/  HMMA.16816.F32.BF16 R72, R120.reuse, R104, R72 ;  /* 0x000000687848723c */ /* 0x040fec0000041848 */
[----:B------:R-:W-:Y:S01]  /*23a0*/  HMMA.16816.F32.BF16 R68, R120, R106, R68 ;  /* 0x0000006a7844723c */ /* 0x000fe20000041844 */
[----:B------:R-:W-:Y:S05]  /*23b0*/  LDSM.16.M88.4 R104, [R174+0x4000] ;  /* 0x00400000ae68783b */ /* 0x000fea0000000200 */
[----:B-1----:R-:W-:Y:S01]  /*23c0*/  HMMA.16816.F32.BF16 R100, R8, R56, R32 ;  /* 0x000000380864723c */ /* 0x002fe20000041820 */
[----:B------:R-:W1:Y:S05]  /*23d0*/  LDSM.16.M88.4 R32, [R175+0x2000] ;  /* 0x00200000af20783b */ /* 0x000e6a0000000200 */
[C---:B------:R-:W-:Y:S06]  /*23e0*/  HMMA.16816.F32.BF16 R96, R120.reuse, R116, R96 ;  /* 0x000000747860723c */ /* 0x040fec0000041860 */
[C---:B------:R-:W-:Y:S06]  /*23f0*/  HMMA.16816.F32.BF16 R92, R120.reuse, R118, R92 ;  /* 0x00000076785c723c */ /* 0x040fec000004185c */
[----:B------:R-:W-:Y:S06]  /*2400*/  HMMA.16816.F32.BF16 R16, R120, R124, R16 ;  /* 0x0000007c7810723c */ /* 0x000fec0000041810 */
[C---:B--2---:R-:W-:Y:S06]  /*2410*/  HMMA.16816.F32.BF16 R88, R8.reuse, R40, R88 ;  /* 0x000000280858723c */ /* 0x044fec0000041858 */
[C---:B------:R-:W-:Y:S01]  /*2420*/  HMMA.16816.F32.BF16 R84, R8.reuse, R42, R84 ;  /* 0x0000002a0854723c */ /* 0x040fe20000041854 */
[----:B------:R-:W2:Y:S05]  /*2430*/  LDSM.16.M88.4 R40, [R131+0x8c00] ;  /* 0x008c00008328783b */ /* 0x000eaa0000000200 */
[C---:B---3--:R-:W-:Y:S06]  /*2440*/  HMMA.16816.F32.BF16 R80, R8.reuse, R36, R80 ;  /* 0x000000240850723c */ /* 0x048fec0000041850 */
[C---:B------:R-:W-:Y:S01]  /*2450*/  HMMA.16816.F32.BF16 R76, R8.reuse, R38, R76 ;  /* 0x00000026084c723c */ /* 0x040fe2000004184c */
[----:B------:R-:W3:Y:S05]  /*2460*/  LDSM.16.M88.4 R36, [R174+0x4400] ;  /* 0x00440000ae24783b */ /* 0x000eea0000000200 */
[C---:B------:R-:W-:Y:S06]  /*2470*/  HMMA.16816.F32.BF16 R28, R8.reuse, R58, R28 ;  /* 0x0000003a081c723c */ /* 0x040fec000004181c */
[C---:B------:R-:W-:Y:S06]  /*2480*/  HMMA.16816.F32.BF16 R96, R8.reuse, R44, R96 ;  /* 0x0000002c0860723c */ /* 0x040fec0000041860 */
[----:B------:R-:W-:Y:S01]  /*2490*/  HMMA.16816.F32.BF16 R92, R8, R46, R92 ;  /* 0x0000002e085c723c */ /* 0x000fe2000004185c */
[----:B------:R-:W4:Y:S05]  /*24a0*/  LDSM.16.M88.4 R44, [R174+0x4800] ;  /* 0x00480000ae2c783b */ /* 0x000f2a0000000200 */
[----:B------:R-:W-:Y:S06]  /*24b0*/  HMMA.16816.F32.BF16 R12, R120, R126, R12 ;  /* 0x0000007e780c723c */ /* 0x000fec000004180c */
[C---:B------:R-:W-:Y:S06]  /*24c0*/  HMMA.16816.F32.BF16 R24, R8.reuse, R52, R24 ;  /* 0x000000340818723c */ /* 0x040fec0000041818 */
[----:B------:R-:W-:Y:S01]  /*24d0*/  HMMA.16816.F32.BF16 R16, R8, R48, R16 ;  /* 0x000000300810723c */ /* 0x000fe20000041810 */
[----:B------:R-:W-:-:S05]  /*24e0*/  LOP3.LUT R52, R0, 0x6, R129, 0xf8, !PT ;  /* 0x0000000600347812 */ /* 0x000fca00078ef881 */
[----:B-1----:R-:W-:Y:S01]  /*24f0*/  HMMA.16816.F32.BF16 R100, R32, R104, R100 ;  /* 0x000000682064723c */ /* 0x002fe20000041864 */
[----:B------:R-:W-:-:S04]  /*2500*/  IADD3 R48, R133, 0x1, R186 ;  /* 0x0000000185307810 */ /* 0x000fc80007ffe0ba */
[----:B------:R-:W-:Y:S01]  /*2510*/  IADD3 R3, R7, -UR15, R48 ;  /* 0x8000000f07037c10 */ /* 0x000fe2000fffe030 */
[----:B------:R-:W-:Y:S04]  /*2520*/  HMMA.16816.F32.BF16 R28, R32, R106, R28 ;  /* 0x0000006a201c723c */ /* 0x000fe8000004181c */
[----:B------:R-:W-:Y:S02]  /*2530*/  VIADD R48, R3, UR14 ;  /* 0x0000000e03307c36 */ /* 0x000fe40008000000 */
[----:B------:R-:W-:Y:S01]  /*2540*/  IMAD R3, R6, 0x20, R5 ;  /* 0x0000002006037824 */ /* 0x000fe200078e0205 */
[----:B------:R-:W-:Y:S01]  /*2550*/  HMMA.16816.F32.BF16 R20, R8, R54, R20 ;  /* 0x000000360814723c */ /* 0x000fe20000041814 */
[----:B------:R-:W-:Y:S01]  /*2560*/  VIADD R6, R52, 0xffffff80 ;  /* 0xffffff8034067836 */ /* 0x000fe20000000000 */
[----:B------:R-:W-:Y:S01]  /*2570*/  VIMNMX R5, R48, R7, PT ;  /* 0x0000000730057248 */ /* 0x000fe20003fe0100 */
[----:B------:R-:W-:Y:S01]  /*2580*/  IMAD.IADD R3, R2, 0x1, R3 ;  /* 0x0000000102037824 */ /* 0x000fe200078e0203 */
[----:B------:R-:W-:-:S02]  /*2590*/  VIADDMNMX R7, R48, 0x8, R7, PT ;  /* 0x0000000830077846 */ /* 0x000fc40003800107 */
[C---:B------:R-:W-:Y:S01]  /*25a0*/  ISETP.GE.AND P4, PT, R6.reuse, R5, PT ;  /* 0x000000050600720c */ /* 0x040fe20003f86270 */
[C---:B------:R-:W-:Y:S01]  /*25b0*/  HMMA.16816.F32.BF16 R12, R8.reuse, R50, R12 ;  /* 0x00000032080c723c */ /* 0x040fe2000004180c */
[----:B------:R-:W-:Y:S01]  /*25c0*/  ISETP.GE.AND P3, PT, R6, R7, PT ;  /* 0x000000070600720c */ /* 0x000fe20003f66270 */
[----:B------:R-:W-:Y:S01]  /*25d0*/  VIADD R6, R52, 0xffffff88 ;  /* 0xffffff8834067836 */ /* 0x000fe20000000000 */
[----:B------:R-:W1:Y:S01]  /*25e0*/  LDSM.16.M88.4 R48, [R174+0x4c00] ;  /* 0x004c0000ae30783b */ /* 0x000e620000000200 */
[----:B------:R-:W-:Y:S02]  /*25f0*/  FSEL R53, R100, -INF , !P4 ;  /* 0xff80000064357808 */ /* 0x000fe40006000000 */
[----:B--2---:R-:W-:Y:S01]  /*2600*/  HMMA.16816.F32.BF16 R64, R8, R40, R64 ;  /* 0x000000280840723c */ /* 0x004fe20000041840 */
[C---:B------:R-:W-:Y:S02]  /*2610*/  ISETP.GE.AND P5, PT, R6.reuse, R5, PT ;  /* 0x000000050600720c */ /* 0x040fe40003fa6270 */
[----:B------:R-:W-:Y:S01]  /*2620*/  ISETP.GE.AND P0, PT, R6, R7, PT ;  /* 0x000000070600720c */ /* 0x000fe20003f06270 */
[----:B------:R-:W-:Y:S01]  /*2630*/  VIADD R6, R52, 0xffffff90 ;  /* 0xffffff9034067836 */ /* 0x000fe20000000000 */
[----:B------:R-:W-:Y:S01]  /*2640*/  FSEL R102, R102, -INF , !P3 ;  /* 0xff80000066667808 */ /* 0x000fe20005800000 */
[----:B---3--:R-:W-:Y:S01]  /*2650*/  HMMA.16816.F32.BF16 R24, R32, R36, R24 ;  /* 0x000000242018723c */ /* 0x008fe20000041818 */
[----:B------:R-:W-:Y:S01]  /*2660*/  VIADD R40, R52, 0xffffff81 ;  /* 0xffffff8134287836 */ /* 0x000fe20000000000 */
[----:B------:R-:W-:-:S04]  /*2670*/  FSEL R55, R28, -INF , !P5 ;  /* 0xff8000001c377808 */ /* 0x000fc80006800000 */
[----:B------:R-:W-:Y:S01]  /*2680*/  ISETP.GE.AND P2, PT, R40, R5, PT ;  /* 0x000000052800720c */ /* 0x000fe20003f46270 */
[----:B------:R-:W-:Y:S01]  /*2690*/  VIADD R36, R52, 0xffffff89 ;  /* 0xffffff8934247836 */ /* 0x000fe20000000000 */
[----:B------:R-:W-:Y:S01]  /*26a0*/  ISETP.GE.AND P1, PT, R40, R7, PT ;  /* 0x000000072800720c */ /* 0x000fe20003f26270 */
[C---:B----4-:R-:W-:Y:S01]  /*26b0*/  HMMA.16816.F32.BF16 R16, R32.reuse, R44, R16 ;  /* 0x0000002c2010723c */ /* 0x050fe20000041810 */
[----:B------:R-:W-:Y:S02]  /*26c0*/  FSEL R101, R101, -INF , !P2 ;  /* 0xff80000065657808 */ /* 0x000fe40005000000 */
[C---:B------:R-:W-:Y:S02]  /*26d0*/  ISETP.GE.AND P4, PT, R36.reuse, R5, PT ;  /* 0x000000052400720c */ /* 0x040fe40003f86270 */
[----:B------:R-:W-:Y:S01]  /*26e0*/  ISETP.GE.AND P3, PT, R36, R7, PT ;  /* 0x000000072400720c */ /* 0x000fe20003f66270 */
[----:B------:R-:W-:Y:S01]  /*26f0*/  HMMA.16816.F32.BF16 R20, R32, R38, R20 ;  /* 0x000000262014723c */ /* 0x000fe20000041814 */
[----:B------:R-:W-:Y:S01]  /*2700*/  FSEL R54, R103, -INF , !P1 ;  /* 0xff80000067367808 */ /* 0x000fe20004800000 */
[----:B------:R-:W-:Y:S01]  /*2710*/  VIADD R36, R52, 0xffffff91 ;  /* 0xffffff9134247836 */ /* 0x000fe20000000000 */
[----:B------:R-:W-:-:S02]  /*2720*/  ISETP.GE.AND P2, PT, R6, R5, PT ;  /* 0x000000050600720c */ /* 0x000fc40003f46270 */
[----:B------:R-:W-:Y:S01]  /*2730*/  ISETP.GE.AND P1, PT, R6, R7, PT ;  /* 0x000000070600720c */ /* 0x000fe20003f26270 */
[----:B------:R-:W-:Y:S01]  /*2740*/  HMMA.16816.F32.BF16 R12, R32, R46, R12 ;  /* 0x0000002e200c723c */ /* 0x000fe2000004180c */
[----:B------:R-:W-:Y:S01]  /*2750*/  FSEL R6, R30, -INF , !P0 ;  /* 0xff8000001e067808 */ /* 0x000fe20004000000 */
[----:B------:R-:W-:Y:S01]  /*2760*/  VIADD R38, R52, 0xffffff98 ;  /* 0xffffff9834267836 */ /* 0x000fe20000000000 */
[----:B------:R-:W-:Y:S02]  /*2770*/  FSEL R59, R29, -INF , !P4 ;  /* 0xff8000001d3b7808 */ /* 0x000fe40006000000 */
[----:B------:R-:W-:Y:S01]  /*2780*/  FSEL R44, R31, -INF , !P3 ;  /* 0xff8000001f2c7808 */ /* 0x000fe20005800000 */
[----:B------:R-:W-:Y:S01]  /*2790*/  HMMA.16816.F32.BF16 R72, R8, R108, R72 ;  /* 0x0000006c0848723c */ /* 0x000fe20000041848 */
[----:B------:R-:W2:Y:S01]  /*27a0*/  LDSM.16.M88.4 R28, [R174+0x5000] ;  /* 0x00500000ae1c783b */ /* 0x000ea20000000200 */
[C---:B------:R-:W-:Y:S02]  /*27b0*/  ISETP.GE.AND P5, PT, R36.reuse, R5, PT ;  /* 0x000000052400720c */ /* 0x040fe40003fa6270 */
[----:B------:R-:W-:Y:S01]  /*27c0*/  ISETP.GE.AND P0, PT, R36, R7, PT ;  /* 0x000000072400720c */ /* 0x000fe20003f06270 */
[----:B------:R-:W-:Y:S01]  /*27d0*/  VIADD R36, R52, 0xffffff99 ;  /* 0xffffff9934247836 */ /* 0x000fe20000000000 */
[----:B------:R-:W-:Y:S01]  /*27e0*/  FSEL R105, R24, -INF , !P2 ;  /* 0xff80000018697808 */ /* 0x000fe20005000000 */
[C---:B-1----:R-:W-:Y:S01]  /*27f0*/  HMMA.16816.F32.BF16 R96, R32.reuse, R48, R96 ;  /* 0x000000302060723c */ /* 0x042fe20000041860 */
[----:B------:R-:W-:Y:S01]  /*2800*/  FSEL R112, R26, -INF , !P1 ;  /* 0xff8000001a707808 */ /* 0x000fe20004800000 */
[----:B------:R-:W-:Y:S01]  /*2810*/  VIADD R26, R52, 0xffffffa0 ;  /* 0xffffffa0341a7836 */ /* 0x000fe20000000000 */
[----:B------:R-:W-:Y:S01]  /*2820*/  ISETP.GE.AND P4, PT, R38, R5, PT ;  /* 0x000000052600720c */ /* 0x000fe20003f86270 */
[----:B------:R-:W-:Y:S01]  /*2830*/  VIADD R24, R52, 0xffffffa1 ;  /* 0xffffffa134187836 */ /* 0x000fe20000000000 */
[----:B------:R-:W-:Y:S01]  /*2840*/  ISETP.GE.AND P3, PT, R38, R7, PT ;  /* 0x000000072600720c */ /* 0x000fe20003f66270 */
[----:B------:R-:W-:Y:S01]  /*2850*/  HMMA.16816.F32.BF16 R92, R32, R50, R92 ;  /* 0x00000032205c723c */ /* 0x000fe2000004185c */
[----:B------:R-:W-:-:S02]  /*2860*/  ISETP.GE.AND P2, PT, R36, R5, PT ;  /* 0x000000052400720c */ /* 0x000fc40003f46270 */
[----:B------:R-:W-:Y:S02]  /*2870*/  ISETP.GE.AND P1, PT, R36, R7, PT ;  /* 0x000000072400720c */ /* 0x000fe40003f26270 */
[----:B------:R-:W-:Y:S01]  /*2880*/  FSEL R45, R20, -INF , !P4 ;  /* 0xff800000142d7808 */ /* 0x000fe20006000000 */
[C---:B------:R-:W-:Y:S01]  /*2890*/  HMMA.16816.F32.BF16 R68, R8.reuse, R110, R68 ;  /* 0x0000006e0844723c */ /* 0x040fe20000041844 */
[----:B------:R-:W-:Y:S02]  /*28a0*/  FSEL R36, R22, -INF , !P3 ;  /* 0xff80000016247808 */ /* 0x000fe40005800000 */
[----:B------:R-:W-:Y:S02]  /*28b0*/  FSEL R103, R21, -INF , !P2 ;  /* 0xff80000015677808 */ /* 0x000fe40005000000 */
[----:B------:R-:W-:Y:S01]  /*28c0*/  FSEL R40, R23, -INF , !P1 ;  /* 0xff80000017287808 */ /* 0x000fe20004800000 */
[----:B------:R-:W-:Y:S01]  /*28d0*/  HMMA.16816.F32.BF16 R60, R8, R42, R60 ;  /* 0x0000002a083c723c */ /* 0x000fe2000004183c */
[----:B------:R-:W1:Y:S01]  /*28e0*/  LDSM.16.M88.4 R20, [R174+0x5400] ;  /* 0x00540000ae14783b */ /* 0x000e620000000200 */
[----:B------:R-:W-:-:S02]  /*28f0*/  FSEL R47, R25, -INF , !P5 ;  /* 0xff800000192f7808 */ /* 0x000fc40006800000 */
[----:B------:R-:W-:Y:S02]  /*2900*/  FSEL R46, R27, -INF , !P0 ;  /* 0xff8000001b2e7808 */ /* 0x000fe40004000000 */
[----:B------:R-:W-:Y:S01]  /*2910*/  ISETP.GE.AND P5, PT, R26, R5, PT ;  /* 0x000000051a00720c */ /* 0x000fe20003fa6270 */
[----:B------:R-:W-:Y:S01]  /*2920*/  VIADD R8, R52, 0xffffffe1 ;  /* 0xffffffe134087836 */ /* 0x000fe20000000000 */
[----:B------:R-:W-:Y:S01]  /*2930*/  ISETP.GE.AND P0, PT, R26, R7, PT ;  /* 0x000000071a00720c */ /* 0x000fe20003f06270 */
[----:B------:R-:W-:Y:S01]  /*2940*/  VIADD R26, R52, 0xffffffa8 ;  /* 0xffffffa8341a7836 */ /* 0x000fe20000000000 */
[----:B------:R-:W-:Y:S01]  /*2950*/  FSEL R41, R16, -INF , !P5 ;  /* 0xff80000010297808 */ /* 0x000fe20006800000 */
[----:B------:R-:W-:Y:S01]  /*2960*/  VIADD R16, R52, 0xffffffb1 ;  /* 0xffffffb134107836 */ /* 0x000fe20000000000 */
[----:B------:R-:W-:Y:S01]  /*2970*/  FSEL R148, R18, -INF , !P0 ;  /* 0xff80000012947808 */ /* 0x000fe20004000000 */
[----:B------:R-:W-:Y:S01]  /*2980*/  VIADD R18, R52, 0xffffffb0 ;  /* 0xffffffb034127836 */ /* 0x000fe20000000000 */
[----:B------:R-:W-:Y:S01]  /*2990*/  ISETP.GE.AND P4, PT, R24, R5, PT ;  /* 0x000000051800720c */ /* 0x000fe20003f86270 */
[----:B------:R-:W-:Y:S01]  /*29a0*/  VIADD R10, R52, 0xffffffe0 ;  /* 0xffffffe0340a7836 */ /* 0x000fe20000000000 */
[----:B--2---:R-:W-:Y:S01]  /*29b0*/  HMMA.16816.F32.BF16 R88, R32, R28, R88 ;  /* 0x0000001c2058723c */ /* 0x004fe20000041858 */
[----:B------:R-:W-:Y:S01]  /*29c0*/  ISETP.GE.AND P3, PT, R24, R7, PT ;  /* 0x000000071800720c */ /* 0x000fe20003f66270 */
[----:B------:R-:W-:Y:S01]  /*29d0*/  VIADD R24, R52, 0xffffffa9 ;  /* 0xffffffa934187836 */ /* 0x000fe20000000000 */
[----:B------:R-:W-:-:S02]  /*29e0*/  ISETP.GE.AND P2, PT, R26, R5, PT ;  /* 0x000000051a00720c */ /* 0x000fc40003f46270 */
[----:B------:R-:W-:Y:S01]  /*29f0*/  ISETP.GE.AND P1, PT, R26, R7, PT ;  /* 0x000000071a00720c */ /* 0x000fe20003f26270 */
[----:B------:R-:W-:Y:S01]  /*2a00*/  HMMA.16816.F32.BF16 R84, R32, R30, R84 ;  /* 0x0000001e2054723c */ /* 0x000fe20000041854 */
[----:B------:R-:W-:Y:S02]  /*2a10*/  FSEL R141, R17, -INF , !P4 ;  /* 0xff800000118d7808 */ /* 0x000fe40006000000 */
[----:B------:R-:W-:Y:S02]  /*2a20*/  FSEL R38, R19, -INF , !P3 ;  /* 0xff80000013267808 */ /* 0x000fe40005800000 */
[----:B------:R-:W-:Y:S02]  /*2a30*/  FSEL R39, R12, -INF , !P2 ;  /* 0xff8000000c277808 */ /* 0x000fe40005000000 */
[----:B------:R-:W-:Y:S02]  /*2a40*/  FSEL R146, R14, -INF , !P1 ;  /* 0xff8000000e927808 */ /* 0x000fe40004800000 */
[----:B------:R-:W-:-:S02]  /*2a50*/  ISETP.GE.AND P4, PT, R18, R5, PT ;  /* 0x000000051200720c */ /* 0x000fc40003f86270 */
[----:B------:R-:W-:Y:S01]  /*2a60*/  ISETP.GE.AND P3, PT, R18, R7, PT ;  /* 0x000000071200720c */ /* 0x000fe20003f66270 */
[----:B------:R-:W-:Y:S01]  /*2a70*/  VIADD R18, R52, 0xffffffb8 ;  /* 0xffffffb834127836 */ /* 0x000fe20000000000 */
[C---:B------:R-:W-:Y:S02]  /*2a80*/  ISETP.GE.AND P2, PT, R16.reuse, R5, PT ;  /* 0x000000051000720c */ /* 0x040fe40003f46270 */
[----:B------:R-:W-:Y:S01]  /*2a90*/  ISETP.GE.AND P1, PT, R16, R7, PT ;  /* 0x000000071000720c */ /* 0x000fe20003f26270 */
[----:B------:R-:W-:Y:S01]  /*2aa0*/  VIADD R16, R52, 0xffffffb9 ;  /* 0xffffffb934107836 */ /* 0x000fe20000000000 */
[C---:B------:R-:W-:Y:S02]  /*2ab0*/  ISETP.GE.AND P5, PT, R24.reuse, R5, PT ;  /* 0x000000051800720c */ /* 0x040fe40003fa6270 */
[----:B------:R-:W-:Y:S01]  /*2ac0*/  ISETP.GE.AND P0, PT, R24, R7, PT ;  /* 0x000000071800720c */ /* 0x000fe20003f06270 */
[----:B-1----:R-:W-:Y:S01]  /*2ad0*/  HMMA.16816.F32.BF16 R76, R32, R22, R76 ;  /* 0x00000016204c723c */ /* 0x002fe2000004184c */
[----:B------:R-:W-:-:S02]  /*2ae0*/  FSEL R37, R13, -INF , !P5 ;  /* 0xff8000000d257808 */ /* 0x000fc40006800000 */
[----:B------:R-:W-:Y:S02]  /*2af0*/  FSEL R28, R15, -INF , !P0 ;  /* 0xff8000000f1c7808 */ /* 0x000fe40004000000 */
[----:B------:R-:W-:Y:S01]  /*2b00*/  FSEL R137, R96, -INF , !P4 ;  /* 0xff80000060897808 */ /* 0x000fe20006000000 */
[----:B------:R-:W1:Y:S01]  /*2b10*/  LDSM.16.M88.4 R12, [R174+0x5800] ;  /* 0x00580000ae0c783b */ /* 0x000e620000000200 */
[----:B------:R-:W-:Y:S01]  /*2b20*/  FSEL R132, R98, -INF , !P3 ;  /* 0xff80000062847808 */ /* 0x000fe20005800000 */
[----:B------:R-:W-:Y:S01]  /*2b30*/  HMMA.16816.F32.BF16 R80, R32, R20, R80 ;  /* 0x000000142050723c */ /* 0x000fe20000041850 */
[----:B------:R-:W-:Y:S01]  /*2b40*/  ISETP.GE.AND P5, PT, R18, R5, PT ;  /* 0x000000051200720c */ /* 0x000fe20003fa6270 */
[----:B------:R-:W-:Y:S01]  /*2b50*/  VIADD R22, R52, 0xffffffd0 ;  /* 0xffffffd034167836 */ /* 0x000fe20000000000 */
[----:B------:R-:W-:Y:S01]  /*2b60*/  ISETP.GE.AND P0, PT, R18, R7, PT ;  /* 0x000000071200720c */ /* 0x000fe20003f06270 */
[----:B------:R-:W-:Y:S01]  /*2b70*/  VIADD R18, R52, 0xffffffc0 ;  /* 0xffffffc034127836 */ /* 0x000fe20000000000 */
[----:B------:R-:W-:-:S02]  /*2b80*/  ISETP.GE.AND P4, PT, R16, R5, PT ;  /* 0x000000051000720c */ /* 0x000fc40003f86270 */
[----:B------:R-:W-:Y:S01]  /*2b90*/  ISETP.GE.AND P3, PT, R16, R7, PT ;  /* 0x000000071000720c */ /* 0x000fe20003f66270 */
[C---:B------:R-:W-:Y:S01]  /*2ba0*/  VIADD R16, R52.reuse, 0xffffffc1 ;  /* 0xffffffc134107836 */ /* 0x040fe20000000000 */
[----:B------:R-:W-:Y:S01]  /*2bb0*/  FSEL R31, R97, -INF , !P2 ;  /* 0xff800000611f7808 */ /* 0x000fe20005000000 */
[----:B------:R-:W-:Y:S01]  /*2bc0*/  VIADD R20, R52, 0xffffffd1 ;  /* 0xffffffd134147836 */ /* 0x000fe20000000000 */
        /* <DEDUP_REMOVED lines=9> */
[----:B------:R-:W-:Y:S02]  /*2c60*/  FSEL R139, R93, -INF , !P4 ;  /* 0xff8000005d8b7808 */ /* 0x000fe40006000000 */
[----:B------:R-:W-:Y:S02]  /*2c70*/  FSEL R122, R95, -INF , !P3 ;  /* 0xff8000005f7a7808 */ /* 0x000fe40005800000 */
[----:B------:R-:W-:-:S02]  /*2c80*/  FSEL R121, R88, -INF , !P2 ;  /* 0xff80000058797808 */ /* 0x000fc40005000000 */
[----:B------:R-:W-:Y:S02]  /*2c90*/  FSEL R142, R90, -INF , !P1 ;  /* 0xff8000005a8e7808 */ /* 0x000fe40004800000 */
[C---:B------:R-:W-:Y:S02]  /*2ca0*/  ISETP.GE.AND P4, PT, R18.reuse, R5, PT ;  /* 0x000000051200720c */ /* 0x040fe40003f86270 */
[----:B------:R-:W-:Y:S02]  /*2cb0*/  ISETP.GE.AND P3, PT, R18, R7, PT ;  /* 0x000000071200720c */ /* 0x000fe40003f66270 */
[C---:B------:R-:W-:Y:S01]  /*2cc0*/  ISETP.GE.AND P2, PT, R16.reuse, R5, PT ;  /* 0x000000051000720c */ /* 0x040fe20003f46270 */
[----:B-1----:R-:W-:Y:S01]  /*2cd0*/  HMMA.16816.F32.BF16 R72, R32, R12, R72 ;  /* 0x0000000c2048723c */ /* 0x002fe20000041848 */
[----:B------:R-:W-:Y:S02]  /*2ce0*/  ISETP.GE.AND P1, PT, R16, R7, PT ;  /* 0x000000071000720c */ /* 0x000fe40003f26270 */
[----:B------:R-:W1:Y:S01]  /*2cf0*/  LDSM.16.M88.4 R16, [R174+0x5c00] ;  /* 0x005c0000ae10783b */ /* 0x000e620000000200 */
[----:B------:R-:W-:Y:S01]  /*2d00*/  FSEL R123, R84, -INF , !P4 ;  /* 0xff800000547b7808 */ /* 0x000fe20006000000 */
[----:B------:R-:W-:-:S04]  /*2d10*/  DEPBAR.LE SB0, 0x0 ;  /* 0x000080000000791a */ /* 0x000fc80000000000 */
[----:B------:R-:W-:Y:S01]  /*2d20*/  FSEL R138, R86, -INF , !P3 ;  /* 0xff800000568a7808 */ /* 0x000fe20005800000 */
[----:B------:R-:W-:Y:S01]  /*2d30*/  VIADD R12, R52, 0xffffffd9 ;  /* 0xffffffd9340c7836 */ /* 0x000fe20000000000 */
[----:B------:R-:W-:Y:S01]  /*2d40*/  BAR.SYNC.DEFER_BLOCKING 0x0 ;  /* 0x0000000000007b1d */ /* 0x000fe20000010000 */
[C---:B------:R-:W-:Y:S01]  /*2d50*/  ISETP.GE.AND P4, PT, R20.reuse, R5, PT ;  /* 0x000000051400720c */ /* 0x040fe20003f86270 */
[----:B------:R-:W-:Y:S01]  /*2d60*/  HMMA.16816.F32.BF16 R68, R32, R14, R68 ;  /* 0x0000000e2044723c */ /* 0x000fe20000041844 */
[----:B------:R-:W-:Y:S01]  /*2d70*/  ISETP.GE.AND P3, PT, R20, R7, PT ;  /* 0x000000071400720c */ /* 0x000fe20003f66270 */
[C---:B------:R-:W-:Y:S01]  /*2d80*/  VIADD R20, R52.reuse, 0xffffffd8 ;  /* 0xffffffd834147836 */ /* 0x040fe20000000000 */
[----:B------:R-:W-:Y:S02]  /*2d90*/  FSEL R129, R85, -INF , !P2 ;  /* 0xff80000055817808 */ /* 0x000fe40005000000 */
[----:B------:R-:W-:Y:S02]  /*2da0*/  FSEL R140, R87, -INF , !P1 ;  /* 0xff800000578c7808 */ /* 0x000fe40004800000 */
[----:B------:R-:W-:Y:S01]  /*2db0*/  FSEL R131, R89, -INF , !P5 ;  /* 0xff80000059837808 */ /* 0x000fe20006800000 */
[----:B------:R-:W-:Y:S01]  /*2dc0*/  VIADD R14, R52, 0xfffffff0 ;  /* 0xfffffff0340e7836 */ /* 0x000fe20000000000 */
[----:B------:R-:W-:-:S02]  /*2dd0*/  FSEL R136, R91, -INF , !P0 ;  /* 0xff8000005b887808 */ /* 0x000fc40004000000 */
[C---:B------:R-:W-:Y:S02]  /*2de0*/  ISETP.GE.AND P2, PT, R20.reuse, R5, PT ;  /* 0x000000051400720c */ /* 0x040fe40003f46270 */
[----:B------:R-:W-:Y:S02]  /*2df0*/  ISETP.GE.AND P1, PT, R20, R7, PT ;  /* 0x000000071400720c */ /* 0x000fe40003f26270 */
[C---:B------:R-:W-:Y:S02]  /*2e00*/  ISETP.GE.AND P5, PT, R22.reuse, R5, PT ;  /* 0x000000051600720c */ /* 0x040fe40003fa6270 */
[----:B------:R-:W-:Y:S02]  /*2e10*/  ISETP.GE.AND P0, PT, R22, R7, PT ;  /* 0x000000071600720c */ /* 0x000fe40003f06270 */
[----:B------:R-:W-:Y:S02]  /*2e20*/  FSEL R133, R76, -INF , !P2 ;  /* 0xff8000004c857808 */ /* 0x000fe40005000000 */
[----:B------:R-:W-:-:S02]  /*2e30*/  FSEL R134, R78, -INF , !P1 ;  /* 0xff8000004e867808 */ /* 0x000fc40004800000 */
[----:B------:R-:W-:Y:S02]  /*2e40*/  FSEL R127, R80, -INF , !P5 ;  /* 0xff800000507f7808 */ /* 0x000fe40006800000 */
[----:B------:R-:W-:Y:S02]  /*2e50*/  FSEL R126, R82, -INF , !P0 ;  /* 0xff800000527e7808 */ /* 0x000fe40004000000 */
[C---:B------:R-:W-:Y:S02]  /*2e60*/  ISETP.GE.AND P2, PT, R8.reuse, R5, PT ;  /* 0x000000050800720c */ /* 0x040fe40003f46270 */
[----:B------:R-:W-:Y:S01]  /*2e70*/  ISETP.GE.AND P1, PT, R8, R7, PT ;  /* 0x000000070800720c */ /* 0x000fe20003f26270 */
[----:B------:R-:W-:Y:S01]  /*2e80*/  VIADD R8, R52, 0xffffffe8 ;  /* 0xffffffe834087836 */ /* 0x000fe20000000000 */
[C---:B------:R-:W-:Y:S02]  /*2e90*/  ISETP.GE.AND P5, PT, R12.reuse, R5, PT ;  /* 0x000000050c00720c */ /* 0x040fe40003fa6270 */
[----:B------:R-:W-:Y:S01]  /*2ea0*/  ISETP.GE.AND P0, PT, R12, R7, PT ;  /* 0x000000070c00720c */ /* 0x000fe20003f06270 */
[----:B------:R-:W-:Y:S01]  /*2eb0*/  VIADD R12, R52, 0xffffffe9 ;  /* 0xffffffe9340c7836 */ /* 0x000fe20000000000 */
[----:B------:R-:W-:-:S02]  /*2ec0*/  FSEL R135, R81, -INF , !P4 ;  /* 0xff80000051877808 */ /* 0x000fc40006000000 */
[----:B------:R-:W-:Y:S02]  /*2ed0*/  FSEL R130, R83, -INF , !P3 ;  /* 0xff80000053827808 */ /* 0x000fe40005800000 */
[----:B------:R-:W-:Y:S02]  /*2ee0*/  FSEL R125, R77, -INF , !P5 ;  /* 0xff8000004d7d7808 */ /* 0x000fe40006800000 */
[----:B------:R-:W-:Y:S02]  /*2ef0*/  FSEL R124, R79, -INF , !P0 ;  /* 0xff8000004f7c7808 */ /* 0x000fe40004000000 */
[C---:B------:R-:W-:Y:S02]  /*2f00*/  ISETP.GE.AND P4, PT, R10.reuse, R5, PT ;  /* 0x000000050a00720c */ /* 0x040fe40003f86270 */
[----:B------:R-:W-:Y:S02]  /*2f10*/  ISETP.GE.AND P3, PT, R10, R7, PT ;  /* 0x000000070a00720c */ /* 0x000fe40003f66270 */
[----:B------:R-:W-:-:S02]  /*2f20*/  ISETP.GE.AND P5, PT, R8, R5, PT ;  /* 0x000000050800720c */ /* 0x000fc40003fa6270 */
[----:B------:R-:W-:Y:S02]  /*2f30*/  ISETP.GE.AND P0, PT, R8, R7, PT ;  /* 0x000000070800720c */ /* 0x000fe40003f06270 */
[C---:B-1----:R-:W-:Y:S01]  /*2f40*/  HMMA.16816.F32.BF16 R8, R32.reuse, R16, R64 ;  /* 0x000000102008723c */ /* 0x042fe20000041840 */
[----:B------:R-:W-:Y:S02]  /*2f50*/  FSEL R119, R72, -INF , !P4 ;  /* 0xff80000048777808 */ /* 0x000fe40006000000 */
[----:B------:R-:W-:Y:S02]  /*2f60*/  FSEL R120, R74, -INF , !P3 ;  /* 0xff8000004a787808 */ /* 0x000fe40005800000 */
[C---:B------:R-:W-:Y:S01]  /*2f70*/  ISETP.GE.AND P4, PT, R12.reuse, R5, PT ;  /* 0x000000050c00720c */ /* 0x040fe20003f86270 */
[----:B------:R-:W-:Y:S01]  /*2f80*/  HMMA.16816.F32.BF16 R16, R32, R18, R60 ;  /* 0x000000122010723c */ /* 0x000fe2000004183c */
[----:B------:R-:W-:Y:S01]  /*2f90*/  ISETP.GE.AND P3, PT, R12, R7, PT ;  /* 0x000000070c00720c */ /* 0x000fe20003f66270 */
[----:B------:R-:W-:Y:S01]  /*2fa0*/  VIADD R12, R52, 0xfffffff1 ;  /* 0xfffffff1340c7836 */ /* 0x000fe20000000000 */
[----:B------:R-:W-:-:S02]  /*2fb0*/  FSEL R116, R70, -INF , !P0 ;  /* 0xff80000046747808 */ /* 0x000fc40004000000 */
[----:B------:R-:W-:Y:S02]  /*2fc0*/  FSEL R67, R68, -INF , !P5 ;  /* 0xff80000044437808 */ /* 0x000fe40006800000 */
[C---:B------:R-:W-:Y:S02]  /*2fd0*/  ISETP.GE.AND P0, PT, R12.reuse, R7, PT ;  /* 0x000000070c00720c */ /* 0x040fe40003f06270 */
[-C--:B------:R-:W-:Y:S01]  /*2fe0*/  ISETP.GE.AND P5, PT, R12, R5.reuse, PT ;  /* 0x000000050c00720c */ /* 0x080fe20003fa6270 */
[C---:B------:R-:W-:Y:S01]  /*2ff0*/  VIADD R12, R52.reuse, 0xfffffff8 ;  /* 0xfffffff8340c7836 */ /* 0x040fe20000000000 */
[----:B------:R-:W-:Y:S01]  /*3000*/  FSEL R117, R73, -INF , !P2 ;  /* 0xff80000049757808 */ /* 0x000fe20005000000 */
[----:B------:R-:W-:Y:S01]  /*3010*/  VIADD R52, R52, 0xfffffff9 ;  /* 0xfffffff934347836 */ /* 0x000fe20000000000 */
[----:B------:R-:W-:Y:S02]  /*3020*/  FSEL R118, R75, -INF , !P1 ;  /* 0xff8000004b767808 */ /* 0x000fe40004800000 */
[----:B------:R-:W-:-:S02]  /*3030*/  ISETP.GE.AND P2, PT, R14, R5, PT ;  /* 0x000000050e00720c */ /* 0x000fc40003f46270 */
[----:B------:R-:W-:Y:S02]  /*3040*/  ISETP.GE.AND P1, PT, R14, R7, PT ;  /* 0x000000070e00720c */ /* 0x000fe40003f26270 */
[----:B------:R-:W-:Y:S02]  /*3050*/  FSEL R62, R11, -INF , !P0 ;  /* 0xff8000000b3e7808 */ /* 0x000fe40004000000 */
[----:B------:R-:W-:Y:S02]  /*3060*/  ISETP.GE.AND P0, PT, R128, 0x2, PT ;  /* 0x000000028000780c */ /* 0x000fe40003f06270 */
[----:B------:R-:W-:Y:S02]  /*3070*/  FSEL R65, R69, -INF , !P4 ;  /* 0xff80000045417808 */ /* 0x000fe40006000000 */
[----:B------:R-:W-:Y:S02]  /*3080*/  FSEL R66, R71, -INF , !P3 ;  /* 0xff80000047427808 */ /* 0x000fe40005800000 */
[----:B------:R-:W-:-:S02]  /*3090*/  FSEL R63, R8, -INF , !P2 ;  /* 0xff800000083f7808 */ /* 0x000fc40005000000 */
[----:B------:R-:W-:Y:S02]  /*30a0*/  FSEL R64, R10, -INF , !P1 ;  /* 0xff8000000a407808 */ /* 0x000fe40004800000 */
[-C--:B------:R-:W-:Y:S02]  /*30b0*/  ISETP.GE.AND P4, PT, R12, R5.reuse, PT ;  /* 0x000000050c00720c */ /* 0x080fe40003f86270 */
[----:B------:R-:W-:Y:S02]  /*30c0*/  ISETP.GE.AND P3, PT, R52, R5, PT ;  /* 0x000000053400720c */ /* 0x000fe40003f66270 */
[-C--:B------:R-:W-:Y:S02]  /*30d0*/  ISETP.GE.AND P2, PT, R12, R7.reuse, PT ;  /* 0x000000070c00720c */ /* 0x080fe40003f46270 */
[----:B------:R-:W-:Y:S02]  /*30e0*/  ISETP.GE.AND P1, PT, R52, R7, PT ;  /* 0x000000073400720c */ /* 0x000fe40003f26270 */
[----:B------:R-:W-:-:S02]  /*30f0*/  FSEL R27, R9, -INF , !P5 ;  /* 0xff800000091b7808 */ /* 0x000fc40006800000 */
[----:B------:R-:W-:Y:S02]  /*3100*/  FSEL R25, R16, -INF , !P4 ;  /* 0xff80000010197808 */ /* 0x000fe40006000000 */
[----:B------:R-:W-:Y:S02]  /*3110*/  FSEL R24, R17, -INF , !P3 ;  /* 0xff80000011187808 */ /* 0x000fe40005800000 */
[----:B------:R-:W-:Y:S02]  /*3120*/  FSEL R58, R18, -INF , !P2 ;  /* 0xff800000123a7808 */ /* 0x000fe40005000000 */
[----:B------:R-:W-:Y:S01]  /*3130*/  FSEL R57, R19, -INF , !P1 ;  /* 0xff80000013397808 */ /* 0x000fe20004800000 */
[----:B------:R-:W-:Y:S06]  /*3140*/  @!P0 BRA `(.L_x_1844) ;  /* 0x0000000400608947 */ /* 0x000fec0003800000 */
[----:B------:R-:W-:Y:S05]  /*3150*/  @P6 BRA `(.L_x_1845) ;  /* 0x0000000000ec6947 */ /* 0x000fea0003800000 */
[----:B------:R-:W1:Y:S01]  /*3160*/  LDC R5, c[0x0][0x380] ;  /* 0x0000e000ff057b82 */ /* 0x000e620000000800 */
[C---:B------:R-:W-:Y:S01]  /*3170*/  IADD3 R8, R0.reuse, -0x80, RZ ;  /* 0xffffff8000087810 */ /* 0x040fe20007ffe0ff */
[----:B------:R-:W-:-:S03]  /*3180*/  VIADD R12, R0, 0xffffff00 ;  /* 0xffffff00000c7836 */ /* 0x000fc60000000000 */
[----:B------:R-:W-:Y:S02]  /*3190*/  IABS R10, R8 ;  /* 0x00000008000a7213 */ /* 0x000fe40000000000 */
[----:B------:R-:W-:Y:S02]  /*31a0*/  IABS R0, R12 ;  /* 0x0000000c00007213 */ /* 0x000fe40000000000 */
[-C--:B-1----:R-:W-:Y:S02]  /*31b0*/  IABS R2, R5.reuse ;  /* 0x0000000500027213 */ /* 0x082fe40000000000 */
[-C--:B------:R-:W-:Y:S02]  /*31c0*/  LOP3.LUT R8, R8, R5.reuse, RZ, 0x3c, !PT ;  /* 0x0000000508087212 */ /* 0x080fe400078e3cff */
[----:B------:R-:W1:Y:S01]  /*31d0*/  I2F.RP R7, R2 ;  /* 0x0000000200077306 */ /* 0x000e620000209400 */
[----:B------:R-:W-:Y:S02]  /*31e0*/  LOP3.LUT R12, R12, R5, RZ, 0x3c, !PT ;  /* 0x000000050c0c7212 */ /* 0x000fe400078e3cff */
[----:B------:R-:W-:-:S05]  /*31f0*/  ISETP.GE.AND P3, PT, R8, RZ, PT ;  /* 0x000000ff0800720c */ /* 0x000fca0003f66270 */
[----:B-1----:R-:W1:Y:S02]  /*3200*/  MUFU.RCP R14, R7 ;  /* 0x00000007000e7308 */ /* 0x002e640000001000 */
[----:B-1----:R-:W-:-:S06]  /*3210*/  VIADD R14, R14, 0xffffffe ;  /* 0x0ffffffe0e0e7836 */ /* 0x002fcc0000000000 */
[----:B------:R-:W1:Y:S02]  /*3220*/  F2I.FTZ.U32.TRUNC.NTZ R15, R14 ;  /* 0x0000000e000f7305 */ /* 0x000e64000021f000 */
[----:B-1----:R-:W-:Y:S01]  /*3230*/  IMAD.MOV R11, RZ, RZ, -R15 ;  /* 0x000000ffff0b7224 */ /* 0x002fe200078e0a0f */
        /* <DEDUP_REMOVED lines=33> */
[----:B------:R-:W-:-:S04]  /*3450*/  IMAD R2, R2, UR6, RZ ;  /* 0x0000000602027c24 */ /* 0x000fc8000f8e02ff */
[----:B------:R-:W-:Y:S01]  /*3460*/  IMAD R2, R5, UR7, R2 ;  /* 0x0000000705027c24 */ /* 0x000fe2000f8e0202 */
[----:B--2---:R-:W-:Y:S01]  /*3470*/  IADD3 R0, -R9, R0, RZ ;  /* 0x0000000009007210 */ /* 0x004fe20007ffe1ff */
[----:B------:R-:W-:-:S03]  /*3480*/  IMAD.WIDE.U32 R8, R5, UR6, RZ ;  /* 0x0000000605087c25 */ /* 0x000fc6000f8e00ff */
        /* <DEDUP_REMOVED lines=8> */
.L_x_1845:
[----:B------:R-:W-:-:S04]  /*3510*/  ULEA UR6, -UR6, URZ, 0x7 ;  /* 0x0000003f06067291 */ /* 0x000fc8000f8e393f */
[----:B------:R-:W-:Y:S02]  /*3520*/  USHF.R.S32.HI UR4, URZ, 0x1f, UR6 ;  /* 0x0000001f3f047899 */ /* 0x000fe40008011406 */
[----:B------:R-:W-:-:S04]  /*3530*/  MOV R0, UR6 ;  /* 0x0000000600007c02 */ /* 0x000fc80008000f00 */
[----:B------:R-:W-:-:S07]  /*3540*/  MOV R7, UR4 ;  /* 0x0000000400077c02 */ /* 0x000fce0008000f00 */
.L_x_1846:
[----:B------:R-:W-:-:S04]  /*3550*/  LEA R188, P1, R0, R188, 0x1 ;  /* 0x000000bc00bc7211 */ /* 0x000fc800078208ff */
[----:B------:R-:W-:Y:S02]  /*3560*/  LEA.HI.X R189, R0, R189, R7, 0x1, P1 ;  /* 0x000000bd00bd7211 */ /* 0x000fe400008f0c07 */
[----:B------:R-:W-:-:S03]  /*3570*/  IADD3 R12, P1, R188, UR19, RZ ;  /* 0x00000013bc0c7c10 */ /* 0x000fc6000ff3e0ff */
[----:B------:R-:W-:Y:S01]  /*3580*/  @!PT LDS RZ, [RZ] ;  /* 0x00000000fffff984 */ /* 0x000fe20000000800 */
[----:B------:R-:W-:Y:S01]  /*3590*/  @!PT LDS RZ, [RZ] ;  /* 0x00000000fffff984 */ /* 0x000fe20000000800 */
[----:B------:R-:W-:Y:S01]  /*35a0*/  @!PT LDS RZ, [RZ] ;  /* 0x00000000fffff984 */ /* 0x000fe20000000800 */
[----:B------:R1:W-:Y:S01]  /*35b0*/  LDGSTS.E.BYPASS.LTC128B.128 [R178+0x3000], desc[UR16][R188.64] ;  /* 0x03000000bcb27fae */ /* 0x0003e2000b901d50 */
[----:B------:R-:W-:Y:S02]  /*35c0*/  IADD3.X R13, R189, UR18, RZ, P1, !PT ;  /* 0x00000012bd0d7c10 */ /* 0x000fe40008ffe4ff */
[----:B------:R-:W-:Y:S01]  /*35d0*/  IADD3 R10, P1, R12, UR19, RZ ;  /* 0x000000130c0a7c10 */ /* 0x000fe2000ff3e0ff */
[----:B------:R1:W-:Y:S03]  /*35e0*/  LDGSTS.E.BYPASS.LTC128B.128 [R178+0x5000], desc[UR16][R188.64+0x40] ;  /* 0x05000040bcb27fae */ /* 0x0003e6000b901d50 */
[----:B------:R-:W-:Y:S01]  /*35f0*/  IADD3.X R11, R13, UR18, RZ, P1, !PT ;  /* 0x000000120d0b7c10 */ /* 0x000fe20008ffe4ff */
[----:B------:R1:W-:Y:S01]  /*3600*/  LDGSTS.E.BYPASS.LTC128B.128 [R178+0x7000], desc[UR16][R188.64+0x80] ;  /* 0x07000080bcb27fae */ /* 0x0003e2000b901d50 */
[----:B------:R-:W-:-:S03]  /*3610*/  IADD3 R8, P1, R10, UR19, RZ ;  /* 0x000000130a087c10 */ /* 0x000fc6000ff3e0ff */
[----:B------:R1:W-:Y:S01]  /*3620*/  LDGSTS.E.BYPASS.LTC128B.128 [R178+0x3800], desc[UR16][R12.64] ;  /* 0x038000000cb27fae */ /* 0x0003e2000b901d50 */
[----:B------:R-:W-:-:S03]  /*3630*/  IADD3.X R9, R11, UR18, RZ, P1, !PT ;  /* 0x000000120b097c10 */ /* 0x000fc60008ffe4ff */
[----:B------:R1:W-:Y:S04]  /*3640*/  LDGSTS.E.BYPASS.LTC128B.128 [R178+0x5800], desc[UR16][R12.64+0x40] ;  /* 0x058000400cb27fae */ /* 0x0003e8000b901d50 */
[----:B------:R1:W-:Y:S04]  /*3650*/  LDGSTS.E.BYPASS.LTC128B.128 [R178+0x7800], desc[UR16][R12.64+0x80] ;  /* 0x078000800cb27fae */ /* 0x0003e8000b901d50 */
[----:B------:R1:W-:Y:S04]  /*3660*/  LDGSTS.E.BYPASS.LTC128B.128 [R178+0x4000], desc[UR16][R10.64] ;  /* 0x040000000ab27fae */ /* 0x0003e8000b901d50 */
[----:B------:R1:W-:Y:S04]  /*3670*/  LDGSTS.E.BYPASS.LTC128B.128 [R178+0x6000], desc[UR16][R10.64+0x40] ;  /* 0x060000400ab27fae */ /* 0x0003e8000b901d50 */
[----:B------:R1:W-:Y:S04]  /*3680*/  LDGSTS.E.BYPASS.LTC128B.128 [R178+0x8000], desc[UR16][R10.64+0x80] ;  /* 0x080000800ab27fae */ /* 0x0003e8000b901d50 */
[----:B------:R1:W-:Y:S04]  /*3690*/  LDGSTS.E.BYPASS.LTC128B.128 [R178+0x4800], desc[UR16][R8.64] ;  /* 0x0480000008b27fae */ /* 0x0003e8000b901d50 */
[----:B------:R1:W-:Y:S04]  /*36a0*/  LDGSTS.E.BYPASS.LTC128B.128 [R178+0x6800], desc[UR16][R8.64+0x40] ;  /* 0x0680004008b27fae */ /* 0x0003e8000b901d50 */
[----:B------:R1:W-:Y:S04]  /*36b0*/  LDGSTS.E.BYPASS.LTC128B.128 [R178+0x8800], desc[UR16][R8.64+0x80] ;  /* 0x0880008008b27fae */ /* 0x0003e8000b901d50 */
[----:B------:R-:W0:Y:S02]  /*36c0*/  LDGDEPBAR ;  /* 0x00000000000079af */ /* 0x000e240000000000 */
.L_x_1844:
[----:B------:R-:W-:Y:S01]  /*36d0*/  FMNMX.FTZ R0, R53, R101, !PT ;  /* 0x0000006535007209 */ /* 0x000fe20007810000 */
[----:B------:R-:W-:Y:S01]  /*36e0*/  ULDC UR4, c[0x0][0x2ec] ;  /* 0x0000bb0000047ab9 */ /* 0x000fe20000000800 */
        /* <DEDUP_REMOVED lines=63> */
[----:B------:R-:W-:Y:S01]  /*3ae0*/  IADD3 R172, R4, R173, RZ ;  /* 0x000000ad04ac7210 */ /* 0x000fe20007ffe0ff */
        /* <DEDUP_REMOVED lines=10> */
[----:B------:R-:W-:Y:S04]  /*3b90*/  LDSM.16.MT88.4 R8, [R173+0xb400] ;  /* 0x00b40000ad08783b */ /* 0x000fe80000004200 */
[----:B------:R-:W-:Y:S04]  /*3ba0*/  LDSM.16.MT88.4 R16, [R172+0xb400] ;  /* 0x00b40000ac10783b */ /* 0x000fe80000004200 */
[----:B------:R-:W-:Y:S01]  /*3bb0*/  LDSM.16.MT88.4 R20, [R173+0x9400] ;  /* 0x00940000ad14783b */ /* 0x000fe20000004200 */
[----:B-1----:R-:W-:-:S04]  /*3bc0*/  FMNMX.FTZ R2, R7, R2, !PT ;  /* 0x0000000207027209 */ /* 0x002fc80007810000 */
[C---:B------:R-:W-:Y:S01]  /*3bd0*/  FSETP.NEU.FTZ.AND P1, PT, R2.reuse, -INF , PT ;  /* 0xff8000000200780b */ /* 0x040fe20003f3d000 */
[----:B------:R-:W-:Y:S01]  /*3be0*/  FMUL.FTZ R26, R2, UR4 ;  /* 0x00000004021a7c20 */ /* 0x000fe20008410000 */
[----:B--2---:R-:W-:-:S04]  /*3bf0*/  FMNMX.FTZ R0, R5, R0, !PT ;  /* 0x0000000005007209 */ /* 0x004fc80007810000 */
[----:B------:R-:W-:Y:S02]  /*3c00*/  FSEL R26, R26, RZ, P1 ;  /* 0x000000ff1a1a7208 */ /* 0x000fe40000800000 */
[----:B------:R-:W-:-:S03]  /*3c10*/  FSETP.NEU.FTZ.AND P1, PT, R0, -INF , PT ;  /* 0xff8000000000780b */ /* 0x000fc60003f3d000 */
[--C-:B------:R-:W-:Y:S01]  /*3c20*/  FFMA.FTZ R52, R59, UR4, -R26.reuse ;  /* 0x000000043b347c23 */ /* 0x100fe2000801081a */
[----:B------:R-:W-:Y:S01]  /*3c30*/  FMUL.FTZ R59, R0, UR4 ;  /* 0x00000004003b7c20 */ /* 0x000fe20008410000 */
[--C-:B------:R-:W-:Y:S01]  /*3c40*/  FFMA.FTZ R61, R53, UR4, -R26.reuse ;  /* 0x00000004353d7c23 */ /* 0x100fe2000801081a */
[--C-:B------:R-:W-:Y:S01]  /*3c50*/  FFMA.FTZ R60, R101, UR4, -R26.reuse ;  /* 0x00000004653c7c23 */ /* 0x100fe2000801081a */
[--C-:B------:R-:W-:Y:S01]  /*3c60*/  FFMA.FTZ R55, R55, UR4, -R26.reuse ;  /* 0x0000000437377c23 */ /* 0x100fe2000801081a */
[--C-:B------:R-:W-:Y:S01]  /*3c70*/  FFMA.FTZ R49, R105, UR4, -R26.reuse ;  /* 0x0000000469317c23 */ /* 0x100fe2000801081a */
[----:B------:R-:W-:Y:S01]  /*3c80*/  FSEL R59, R59, RZ, P1 ;  /* 0x000000ff3b3b7208 */ /* 0x000fe20000800000 */
[----:B------:R-:W1:Y:S01]  /*3c90*/  LDSM.16.MT88.4 R104, [R173+0xd000] ;  /* 0x00d00000ad68783b */ /* 0x000e620000004200 */
[----:B------:R-:W-:Y:S01]  /*3ca0*/  MUFU.EX2 R61, R61 ;  /* 0x0000003d003d7308 */ /* 0x000fe20000000800 */
[--C-:B------:R-:W-:Y:S01]  /*3cb0*/  FFMA.FTZ R48, R47, UR4, -R26.reuse ;  /* 0x000000042f307c23 */ /* 0x100fe2000801081a */
        /* <DEDUP_REMOVED lines=22> */
[----:B------:R-:W4:Y:S01]  /*3e20*/  MUFU.EX2 R52, R52 ;  /* 0x0000003400347308 */ /* 0x000f220000000800 */
        /* <DEDUP_REMOVED lines=16> */
[----:B----4-:R-:W-:Y:S01]  /*3f30*/  F2FP.BF16.F32.PACK_AB R102, R52, R55 ;  /* 0x000000373466723e */ /* 0x010fe200000010ff */
        /* <DEDUP_REMOVED lines=16> */
[----:B------:R-:W-:Y:S01]  /*4040*/  FFMA.FTZ R67, R67, UR4, -R26 ;  /* 0x0000000443437c23 */ /* 0x000fe2000801081a */
[--C-:B------:R-:W-:Y:S01]  /*4050*/  FFMA.FTZ R65, R120, UR4, -R59.reuse ;  /* 0x0000000478417c23 */ /* 0x100fe2000801083b */
[--C-:B------:R-:W-:Y:S01]  /*4060*/  FFMA.FTZ R118, R118, UR4, -R59.reuse ;  /* 0x0000000476767c23 */ /* 0x100fe2000801083b */
[--C-:B------:R-:W-:Y:S01]  /*4070*/  FFMA.FTZ R117, R116, UR4, -R59.reuse ;  /* 0x0000000474757c23 */ /* 0x100fe2000801083b */
[----:B------:R-:W-:Y:S01]  /*4080*/  FFMA.FTZ R66, R66, UR4, -R59 ;  /* 0x0000000442427c23 */ /* 0x000fe2000801083b */
[----:B------:R-:W-:Y:S01]  /*4090*/  FADD.FTZ R60, R61, R60 ;  /* 0x0000003c3d3c7221 */ /* 0x000fe20000010000 */
[----:B------:R-:W-:Y:S01]  /*40a0*/  MUFU.EX2 R49, R49 ;  /* 0x0000003100317308 */ /* 0x000fe20000000800 */
[----:B------:R-:W-:Y:S01]  /*40b0*/  FADD.FTZ R53, R53, R56 ;  /* 0x0000003835357221 */ /* 0x000fe20000010000 */
[----:B------:R-:W-:Y:S01]  /*40c0*/  FFMA.FTZ R63, R63, UR4, -R26 ;  /* 0x000000043f3f7c23 */ /* 0x000fe2000801081a */
[----:B------:R-:W-:Y:S01]  /*40d0*/  FADD.FTZ R55, R55, R60 ;  /* 0x0000003c37377221 */ /* 0x000fe20000010000 */
[--C-:B------:R-:W-:Y:S01]  /*40e0*/  FFMA.FTZ R116, R27, UR4, -R26.reuse ;  /* 0x000000041b747c23 */ /* 0x100fe2000801081a */
[--C-:B------:R-:W-:Y:S01]  /*40f0*/  FFMA.FTZ R120, R25, UR4, -R26.reuse ;  /* 0x0000000419787c23 */ /* 0x100fe2000801081a */
[----:B------:R-:W-:Y:S01]  /*4100*/  FFMA.FTZ R193, R24, UR4, -R26 ;  /* 0x0000000418c17c23 */ /* 0x000fe2000801081a */
[----:B------:R-:W-:Y:S01]  /*4110*/  FADD.FTZ R52, R52, R55 ;  /* 0x0000003734347221 */ /* 0x000fe20000010000 */
[----:B------:R-:W3:Y:S01]  /*4120*/  MUFU.EX2 R48, R48 ;  /* 0x0000003000307308 */ /* 0x000ee20000000800 */
[C---:B----4-:R-:W-:Y:S01]  /*4130*/  F2FP.BF16.F32.PACK_AB R103, R51.reuse, R54 ;  /* 0x000000363367723e */ /* 0x050fe200000010ff */
[----:B------:R-:W-:Y:S01]  /*4140*/  FADD.FTZ R54, R54, R53 ;  /* 0x0000003536367221 */ /* 0x000fe20000010000 */
[----:B------:R-:W-:Y:S01]  /*4150*/  LDSM.16.MT88.4 R24, [R172+0xe800] ;  /* 0x00e80000ac18783b */ /* 0x000fe20000004200 */
[--C-:B------:R-:W-:Y:S01]  /*4160*/  FFMA.FTZ R64, R64, UR4, -R59.reuse ;  /* 0x0000000440407c23 */ /* 0x100fe2000801083b */
[--C-:B------:R-:W-:Y:S01]  /*4170*/  FFMA.FTZ R137, R62, UR4, -R59.reuse ;  /* 0x000000043e897c23 */ /* 0x100fe2000801083b */
[----:B------:R-:W-:Y:S01]  /*4180*/  FADD.FTZ R51, R51, R54 ;  /* 0x0000003633337221 */ /* 0x000fe20000010000 */
[--C-:B------:R-:W-:Y:S01]  /*4190*/  FFMA.FTZ R194, R57, UR4, -R59.reuse ;  /* 0x0000000439c27c23 */ /* 0x100fe2000801083b */
[----:B------:R-:W-:Y:S01]  /*41a0*/  HMMA.16816.F32.BF16 R72, R100, R76, RZ ;  /* 0x0000004c6448723c */ /* 0x000fe200000418ff */
[----:B------:R-:W-:Y:S01]  /*41b0*/  MUFU.EX2 R47, R47 ;  /* 0x0000002f002f7308 */ /* 0x000fe20000000800 */
[----:B------:R-:W-:-:S04]  /*41c0*/  FFMA.FTZ R58, R58, UR4, -R59 ;  /* 0x000000043a3a7c23 */ /* 0x000fc8000801083b */
[C---:B------:R-:W-:Y:S03]  /*41d0*/  HMMA.16816.F32.BF16 R76, R100.reuse, R78, RZ ;  /* 0x0000004e644c723c */ /* 0x040fe600000418ff */
[----:B------:R-:W-:Y:S03]  /*41e0*/  MUFU.EX2 R44, R44 ;  /* 0x0000002c002c7308 */ /* 0x000fe60000000800 */
[C---:B------:R-:W-:Y:S05]  /*41f0*/  HMMA.16816.F32.BF16 R112, R100.reuse, R68, RZ ;  /* 0x000000446470723c */ /* 0x040fea00000418ff */
[----:B------:R-:W-:Y:S01]  /*4200*/  MUFU.EX2 R50, R50 ;  /* 0x0000003200327308 */ /* 0x000fe20000000800 */
[C---:B------:R-:W-:Y:S06]  /*4210*/  HMMA.16816.F32.BF16 R80, R100.reuse, R84, RZ ;  /* 0x000000546450723c */ /* 0x040fec00000418ff */
[C---:B------:R-:W-:Y:S01]  /*4220*/  HMMA.16816.F32.BF16 R88, R100.reuse, R108, RZ ;  /* 0x0000006c6458723c */ /* 0x040fe200000418ff */
[----:B------:R-:W4:Y:S05]  /*4230*/  MUFU.EX2 R45, R45 ;  /* 0x0000002d002d7308 */ /* 0x000f2a0000000800 */
[C---:B-1----:R-:W-:Y:S03]  /*4240*/  HMMA.16816.F32.BF16 R92, R100.reuse, R104, RZ ;  /* 0x00000068645c723c */ /* 0x042fe600000418ff */
[----:B------:R-:W-:Y:S03]  /*4250*/  MUFU.EX2 R46, R46 ;  /* 0x0000002e002e7308 */ /* 0x000fe60000000800 */
[C---:B------:R-:W-:Y:S05]  /*4260*/  HMMA.16816.F32.BF16 R68, R100.reuse, R70, RZ ;  /* 0x000000466444723c */ /* 0x040fea00000418ff */
[----:B------:R-:W1:Y:S01]  /*4270*/  MUFU.EX2 R43, R43 ;  /* 0x0000002b002b7308 */ /* 0x000e620000000800 */
[C---:B------:R-:W-:Y:S06]  /*4280*/  HMMA.16816.F32.BF16 R84, R100.reuse, R86, RZ ;  /* 0x000000566454723c */ /* 0x040fec00000418ff */
[C---:B------:R-:W-:Y:S01]  /*4290*/  HMMA.16816.F32.BF16 R108, R100.reuse, R110, RZ ;  /* 0x0000006e646c723c */ /* 0x040fe200000418ff */
[----:B------:R-:W-:Y:S05]  /*42a0*/  MUFU.EX2 R41, R41 ;  /* 0x0000002900297308 */ /* 0x000fea0000000800 */
[C---:B------:R-:W-:Y:S03]  /*42b0*/  HMMA.16816.F32.BF16 R104, R100.reuse, R106, RZ ;  /* 0x0000006a6468723c */ /* 0x040fe600000418ff */
[----:B------:R-:W5:Y:S03]  /*42c0*/  MUFU.EX2 R40, R40 ;  /* 0x0000002800287308 */ /* 0x000f660000000800 */
[C---:B--2---:R-:W-:Y:S05]  /*42d0*/  HMMA.16816.F32.BF16 R96, R100.reuse, R4, RZ ;  /* 0x000000046460723c */ /* 0x044fea00000418ff */
[----:B------:R-:W-:Y:S01]  /*42e0*/  MUFU.EX2 R39, R39 ;  /* 0x0000002700277308 */ /* 0x000fe20000000800 */
[----:B------:R-:W-:Y:S01]  /*42f0*/  HMMA.16816.F32.BF16 R100, R100, R6, RZ ;  /* 0x000000066464723c */ /* 0x000fe200000418ff */
[----:B---3--:R-:W-:Y:S01]  /*4300*/  F2FP.BF16.F32.PACK_AB R4, R48, R49 ;  /* 0x000000313004723e */ /* 0x008fe200000010ff */
[----:B------:R-:W-:Y:S01]  /*4310*/  FADD.FTZ R49, R49, R52 ;  /* 0x0000003431317221 */ /* 0x000fe20000010000 */
[----:B----4-:R-:W-:Y:S01]  /*4320*/  F2FP.BF16.F32.PACK_AB R5, R45, R50 ;  /* 0x000000322d05723e */ /* 0x010fe200000010ff */
[----:B------:R-:W-:-:S02]  /*4330*/  FADD.FTZ R50, R50, R51 ;  /* 0x0000003332327221 */ /* 0x000fc40000010000 */
[----:B------:R-:W-:Y:S01]  /*4340*/  FADD.FTZ R48, R48, R49 ;  /* 0x0000003130307221 */ /* 0x000fe20000010000 */
[----:B------:R-:W-:Y:S01]  /*4350*/  F2FP.BF16.F32.PACK_AB R6, R44, R47 ;  /* 0x0000002f2c06723e */ /* 0x000fe200000010ff */
[----:B------:R-:W-:Y:S01]  /*4360*/  MUFU.EX2 R36, R36 ;  /* 0x0000002400247308 */ /* 0x000fe20000000800 */
[----:B-1----:R-:W-:Y:S01]  /*4370*/  F2FP.BF16.F32.PACK_AB R7, R43, R46 ;  /* 0x0000002e2b07723e */ /* 0x002fe200000010ff */
[----:B------:R-:W-:Y:S01]  /*4380*/  FADD.FTZ R45, R45, R50 ;  /* 0x000000322d2d7221 */ /* 0x000fe20000010000 */
[----:B------:R-:W-:-:S03]  /*4390*/  FADD.FTZ R47, R47, R48 ;  /* 0x000000302f2f7221 */ /* 0x000fc60000010000 */
[----:B------:R-:W-:Y:S01]  /*43a0*/  FADD.FTZ R46, R46, R45 ;  /* 0x0000002d2e2e7221 */ /* 0x000fe20000010000 */
[----:B------:R-:W-:Y:S01]  /*43b0*/  FADD.FTZ R44, R44, R47 ;  /* 0x0000002f2c2c7221 */ /* 0x000fe20000010000 */
[----:B------:R-:W-:Y:S01]  /*43c0*/  HMMA.16816.F32.BF16 R72, R4, R12, R72 ;  /* 0x0000000c0448723c */ /* 0x000fe20000041848 */
[----:B------:R-:W-:Y:S01]  /*43d0*/  MUFU.EX2 R42, R42 ;  /* 0x0000002a002a7308 */ /* 0x000fe20000000800 */
[----:B------:R-:W-:-:S04]  /*43e0*/  FADD.FTZ R43, R43, R46 ;  /* 0x0000002e2b2b7221 */ /* 0x000fc80000010000 */
[C---:B------:R-:W-:Y:S01]  /*43f0*/  HMMA.16816.F32.BF16 R76, R4.reuse, R14, R76 ;  /* 0x0000000e044c723c */ /* 0x040fe2000004184c */
[----:B------:R-:W1:Y:S02]  /*4400*/  LDSM.16.MT88.4 R12, [R173+0xd400] ;  /* 0x00d40000ad0c783b */ /* 0x000e640000004200 */
[----:B------:R-:W2:Y:S03]  /*4410*/  MUFU.EX2 R37, R37 ;  /* 0x0000002500257308 */ /* 0x000ea60000000800 */
[C---:B------:R-:W-:Y:S05]  /*4420*/  HMMA.16816.F32.BF16 R80, R4.reuse, R8, R80 ;  /* 0x000000080450723c */ /* 0x040fea0000041850 */
[----:B------:R-:W-:Y:S01]  /*4430*/  MUFU.EX2 R38, R38 ;  /* 0x0000002600267308 */ /* 0x000fe20000000800 */
[C---:B------:R-:W-:Y:S01]  /*4440*/  HMMA.16816.F32.BF16 R84, R4.reuse, R10, R84 ;  /* 0x0000000a0454723c */ /* 0x040fe20000041854 */
[----:B------:R-:W3:Y:S05]  /*4450*/  LDSM.16.MT88.4 R8, [R172+0xd400] ;  /* 0x00d40000ac08783b */ /* 0x000eea0000004200 */
[C---:B------:R-:W-:Y:S01]  /*4460*/  HMMA.16816.F32.BF16 R88, R4.reuse, R16, R88 ;  /* 0x000000100458723c */ /* 0x040fe20000041858 */
[----:B------:R-:W4:Y:S05]  /*4470*/  MUFU.EX2 R33, R33 ;  /* 0x0000002100217308 */ /* 0x000f2a0000000800 */
[C---:B------:R-:W-:Y:S01]  /*4480*/  HMMA.16816.F32.BF16 R108, R4.reuse, R18, R108 ;  /* 0x00000012046c723c */ /* 0x040fe2000004186c */
[----:B------:R-:W4:Y:S02]  /*4490*/  LDSM.16.MT88.4 R16, [R172+0x9800] ;  /* 0x00980000ac10783b */ /* 0x000f240000004200 */
[----:B------:R-:W-:Y:S03]  /*44a0*/  MUFU.EX2 R35, R35 ;  /* 0x0000002300237308 */ /* 0x000fe60000000800 */
[C---:B------:R-:W-:Y:S05]  /*44b0*/  HMMA.16816.F32.BF16 R112, R4.reuse, R20, R112 ;  /* 0x000000140470723c */ /* 0x040fea0000041870 */
[----:B------:R-:W4:Y:S01]  /*44c0*/  MUFU.EX2 R32, R32 ;  /* 0x0000002000207308 */ /* 0x000f220000000800 */
[C---:B------:R-:W-:Y:S01]  /*44d0*/  HMMA.16816.F32.BF16 R68, R4.reuse, R22, R68 ;  /* 0x000000160444723c */ /* 0x040fe20000041844 */
[----:B------:R-:W-:Y:S05]  /*44e0*/  LDSM.16.MT88.4 R20, [R173+0x9800] ;  /* 0x00980000ad14783b */ /* 0x000fea0000004200 */
[C---:B-1----:R-:W-:Y:S01]  /*44f0*/  HMMA.16816.F32.BF16 R92, R4.reuse, R12, R92 ;  /* 0x0000000c045c723c */ /* 0x042fe2000004185c */
[----:B------:R-:W-:Y:S05]  /*4500*/  MUFU.EX2 R31, R31 ;  /* 0x0000001f001f7308 */ /* 0x000fea0000000800 */
[C---:B------:R-:W-:Y:S01]  /*4510*/  HMMA.16816.F32.BF16 R104, R4.reuse, R14, R104 ;  /* 0x0000000e0468723c */ /* 0x040fe20000041868 */
[----:B------:R-:W1:Y:S02]  /*4520*/  LDSM.16.MT88.4 R12, [R173+0xb800] ;  /* 0x00b80000ad0c783b */ /* 0x000e640000004200 */
[----:B------:R-:W-:Y:S03]  /*4530*/  MUFU.EX2 R28, R28 ;  /* 0x0000001c001c7308 */ /* 0x000fe60000000800 */
[C---:B---3--:R-:W-:Y:S05]  /*4540*/  HMMA.16816.F32.BF16 R96, R4.reuse, R8, R96 ;  /* 0x000000080460723c */ /* 0x048fea0000041860 */
[----:B------:R-:W-:Y:S01]  /*4550*/  MUFU.EX2 R34, R34 ;  /* 0x0000002200227308 */ /* 0x000fe20000000800 */
[----:B------:R-:W-:Y:S01]  /*4560*/  HMMA.16816.F32.BF16 R100, R4, R10, R100 ;  /* 0x0000000a0464723c */ /* 0x000fe20000041864 */
[----:B------:R-:W3:Y:S06]  /*4570*/  LDSM.16.MT88.4 R8, [R172+0xb800] ;  /* 0x00b80000ac08783b */ /* 0x000eec0000004200 */
[----:B-----5:R-:W-:Y:S01]  /*4580*/  F2FP.BF16.F32.PACK_AB R4, R40, R41 ;  /* 0x000000292804723e */ /* 0x020fe200000010ff */
[----:B------:R-:W5:Y:S01]  /*4590*/  MUFU.EX2 R29, R29 ;  /* 0x0000001d001d7308 */ /* 0x000f620000000800 */
[----:B--2---:R-:W-:Y:S01]  /*45a0*/  F2FP.BF16.F32.PACK_AB R5, R37, R42 ;  /* 0x0000002a2505723e */ /* 0x004fe200000010ff */
[----:B------:R-:W-:Y:S01]  /*45b0*/  FADD.FTZ R41, R41, R44 ;  /* 0x0000002c29297221 */ /* 0x000fe20000010000 */
[----:B------:R-:W-:Y:S01]  /*45c0*/  F2FP.BF16.F32.PACK_AB R6, R36, R39 ;  /* 0x000000272406723e */ /* 0x000fe200000010ff */
[----:B------:R-:W-:Y:S01]  /*45d0*/  FADD.FTZ R42, R42, R43 ;  /* 0x0000002b2a2a7221 */ /* 0x000fe20000010000 */
[----:B----4-:R-:W-:Y:S01]  /*45e0*/  F2FP.BF16.F32.PACK_AB R7, R33, R38 ;  /* 0x000000262107723e */ /* 0x010fe200000010ff */
[----:B------:R-:W-:-:S02]  /*45f0*/  FADD.FTZ R40, R40, R41 ;  /* 0x0000002928287221 */ /* 0x000fc40000010000 */
[----:B------:R-:W-:Y:S01]  /*4600*/  MUFU.EX2 R30, R30 ;  /* 0x0000001e001e7308 */ /* 0x000fe20000000800 */
[----:B------:R-:W-:Y:S01]  /*4610*/  FADD.FTZ R37, R37, R42 ;  /* 0x0000002a25257221 */ /* 0x000fe20000010000 */
[----:B------:R-:W-:Y:S02]  /*4620*/  FADD.FTZ R39, R39, R40 ;  /* 0x0000002827277221 */ /* 0x000fe40000010000 */
[C---:B------:R-:W-:Y:S01]  /*4630*/  HMMA.16816.F32.BF16 R72, R4.reuse, R16, R72 ;  /* 0x000000100448723c */ /* 0x040fe20000041848 */
[----:B------:R-:W-:Y:S01]  /*4640*/  FADD.FTZ R38, R38, R37 ;  /* 0x0000002526267221 */ /* 0x000fe20000010000 */
[----:B------:R-:W-:Y:S02]  /*4650*/  FADD.FTZ R36, R36, R39 ;  /* 0x0000002724247221 */ /* 0x000fe40000010000 */
[----:B------:R-:W2:Y:S01]  /*4660*/  MUFU.EX2 R3, R3 ;  /* 0x0000000300037308 */ /* 0x000ea20000000800 */
[----:B------:R-:W-:Y:S01]  /*4670*/  FADD.FTZ R33, R33, R38 ;  /* 0x0000002621217221 */ /* 0x000fe20000010000 */
[C---:B------:R-:W-:Y:S01]  /*4680*/  HMMA.16816.F32.BF16 R76, R4.reuse, R18, R76 ;  /* 0x00000012044c723c */ /* 0x040fe2000004184c */
[----:B------:R-:W4:Y:S05]  /*4690*/  LDSM.16.MT88.4 R16, [R173+0xd800] ;  /* 0x00d80000ad10783b */ /* 0x000f2a0000004200 */
[C---:B-1----:R-:W-:Y:S01]  /*46a0*/  HMMA.16816.F32.BF16 R80, R4.reuse, R12, R80 ;  /* 0x0000000c0450723c */ /* 0x042fe20000041850 */
[----:B------:R-:W-:Y:S05]  /*46b0*/  MUFU.EX2 R121, R121 ;  /* 0x0000007900797308 */ /* 0x000fea0000000800 */
[C---:B------:R-:W-:Y:S01]  /*46c0*/  HMMA.16816.F32.BF16 R84, R4.reuse, R14, R84 ;  /* 0x0000000e0454723c */ /* 0x040fe20000041854 */
[----:B------:R-:W1:Y:S02]  /*46d0*/  LDSM.16.MT88.4 R12, [R172+0xd800] ;  /* 0x00d80000ac0c783b */ /* 0x000e640000004200 */
[----:B------:R-:W2:Y:S03]  /*46e0*/  MUFU.EX2 R122, R122 ;  /* 0x0000007a007a7308 */ /* 0x000ea60000000800 */
[C---:B---3--:R-:W-:Y:S05]  /*46f0*/  HMMA.16816.F32.BF16 R88, R4.reuse, R8, R88 ;  /* 0x000000080458723c */ /* 0x048fea0000041858 */
[----:B------:R-:W-:Y:S01]  /*4700*/  MUFU.EX2 R123, R123 ;  /* 0x0000007b007b7308 */ /* 0x000fe20000000800 */
[C---:B------:R-:W-:Y:S01]  /*4710*/  HMMA.16816.F32.BF16 R108, R4.reuse, R10, R108 ;  /* 0x0000000a046c723c */ /* 0x040fe2000004186c */
[----:B------:R-:W3:Y:S05]  /*4720*/  LDSM.16.MT88.4 R8, [R173+0x9c00] ;  /* 0x009c0000ad08783b */ /* 0x000eea0000004200 */
[C---:B------:R-:W-:Y:S01]  /*4730*/  HMMA.16816.F32.BF16 R112, R4.reuse, R20, R112 ;  /* 0x000000140470723c */ /* 0x040fe20000041870 */
[----:B------:R-:W-:Y:S05]  /*4740*/  MUFU.EX2 R132, R132 ;  /* 0x0000008400847308 */ /* 0x000fea0000000800 */
[C---:B------:R-:W-:Y:S01]  /*4750*/  HMMA.16816.F32.BF16 R68, R4.reuse, R22, R68 ;  /* 0x000000160444723c */ /* 0x040fe20000041844 */
[----:B------:R-:W-:Y:S02]  /*4760*/  LDSM.16.MT88.4 R20, [R172+0x9c00] ;  /* 0x009c0000ac14783b */ /* 0x000fe40000004200 */
[----:B------:R-:W-:Y:S03]  /*4770*/  MUFU.EX2 R129, R129 ;  /* 0x0000008100817308 */ /* 0x000fe60000000800 */
[C---:B----4-:R-:W-:Y:S05]  /*4780*/  HMMA.16816.F32.BF16 R92, R4.reuse, R16, R92 ;  /* 0x00000010045c723c */ /* 0x050fea000004185c */
[----:B------:R-:W4:Y:S01]  /*4790*/  MUFU.EX2 R136, R136 ;  /* 0x0000008800887308 */ /* 0x000f220000000800 */
[C---:B------:R-:W-:Y:S01]  /*47a0*/  HMMA.16816.F32.BF16 R104, R4.reuse, R18, R104 ;  /* 0x000000120468723c */ /* 0x040fe20000041868 */
[----:B------:R-:W4:Y:S05]  /*47b0*/  LDSM.16.MT88.4 R16, [R173+0xbc00] ;  /* 0x00bc0000ad10783b */ /* 0x000f2a0000004200 */
[C---:B-1----:R-:W-:Y:S01]  /*47c0*/  HMMA.16816.F32.BF16 R96, R4.reuse, R12, R96 ;  /* 0x0000000c0460723c */ /* 0x042fe20000041860 */
[----:B------:R-:W-:Y:S05]  /*47d0*/  MUFU.EX2 R138, R138 ;  /* 0x0000008a008a7308 */ /* 0x000fea0000000800 */
[----:B------:R-:W-:Y:S01]  /*47e0*/  HMMA.16816.F32.BF16 R100, R4, R14, R100 ;  /* 0x0000000e0464723c */ /* 0x000fe20000041864 */
[----:B------:R-:W1:Y:S02]  /*47f0*/  LDSM.16.MT88.4 R12, [R172+0xbc00] ;  /* 0x00bc0000ac0c783b */ /* 0x000e640000004200 */
[----:B------:R-:W1:Y:S04]  /*4800*/  MUFU.EX2 R131, R131 ;  /* 0x0000008300837308 */ /* 0x000e680000000800 */
[----:B------:R-:W-:Y:S01]  /*4810*/  F2FP.BF16.F32.PACK_AB R4, R32, R35 ;  /* 0x000000232004723e */ /* 0x000fe200000010ff */
[----:B------:R-:W-:Y:S01]  /*4820*/  FADD.FTZ R35, R35, R36 ;  /* 0x0000002423237221 */ /* 0x000fe20000010000 */
[----:B-----5:R-:W-:Y:S01]  /*4830*/  F2FP.BF16.F32.PACK_AB R5, R29, R34 ;  /* 0x000000221d05723e */ /* 0x020fe200000010ff */
[----:B------:R-:W-:Y:S01]  /*4840*/  FADD.FTZ R34, R34, R33 ;  /* 0x0000002122227221 */ /* 0x000fe20000010000 */
[----:B------:R-:W-:Y:S01]  /*4850*/  F2FP.BF16.F32.PACK_AB R6, R28, R31 ;  /* 0x0000001f1c06723e */ /* 0x000fe200000010ff */
[----:B------:R-:W-:Y:S01]  /*4860*/  MUFU.EX2 R140, R140 ;  /* 0x0000008c008c7308 */ /* 0x000fe20000000800 */
[----:B--2---:R-:W-:Y:S01]  /*4870*/  F2FP.BF16.F32.PACK_AB R7, R3, R30 ;  /* 0x0000001e0307723e */ /* 0x004fe200000010ff */
[----:B------:R-:W-:Y:S01]  /*4880*/  FADD.FTZ R32, R32, R35 ;  /* 0x0000002320207221 */ /* 0x000fe20000010000 */
[----:B------:R-:W-:-:S03]  /*4890*/  FADD.FTZ R29, R29, R34 ;  /* 0x000000221d1d7221 */ /* 0x000fc60000010000 */
[----:B------:R-:W-:Y:S01]  /*48a0*/  FADD.FTZ R31, R31, R32 ;  /* 0x000000201f1f7221 */ /* 0x000fe20000010000 */
[----:B------:R-:W-:Y:S01]  /*48b0*/  FADD.FTZ R30, R30, R29 ;  /* 0x0000001d1e1e7221 */ /* 0x000fe20000010000 */
[----:B---3--:R-:W-:Y:S01]  /*48c0*/  HMMA.16816.F32.BF16 R112, R4, R8, R112 ;  /* 0x000000080470723c */ /* 0x008fe20000041870 */
[----:B------:R-:W2:Y:S01]  /*48d0*/  MUFU.EX2 R127, R127 ;  /* 0x0000007f007f7308 */ /* 0x000ea20000000800 */
[----:B------:R-:W-:Y:S01]  /*48e0*/  FADD.FTZ R28, R28, R31 ;  /* 0x0000001f1c1c7221 */ /* 0x000fe20000010000 */
[----:B------:R-:W-:-:S03]  /*48f0*/  FADD.FTZ R30, R3, R30 ;  /* 0x0000001e031e7221 */ /* 0x000fc60000010000 */
[C---:B------:R-:W-:Y:S01]  /*4900*/  HMMA.16816.F32.BF16 R68, R4.reuse, R10, R68 ;  /* 0x0000000a0444723c */ /* 0x040fe20000041844 */
[----:B------:R-:W3:Y:S02]  /*4910*/  LDSM.16.MT88.4 R8, [R173+0xdc00] ;  /* 0x00dc0000ad08783b */ /* 0x000ee40000004200 */
[----:B------:R-:W-:Y:S03]  /*4920*/  MUFU.EX2 R142, R142 ;  /* 0x0000008e008e7308 */ /* 0x000fe60000000800 */
[C---:B----4-:R-:W-:Y:S05]  /*4930*/  HMMA.16816.F32.BF16 R80, R4.reuse, R16, R80 ;  /* 0x000000100450723c */ /* 0x050fea0000041850 */
[----:B------:R-:W-:Y:S01]  /*4940*/  MUFU.EX2 R125, R125 ;  /* 0x0000007d007d7308 */ /* 0x000fe20000000800 */
[C---:B------:R-:W-:Y:S01]  /*4950*/  HMMA.16816.F32.BF16 R84, R4.reuse, R18, R84 ;  /* 0x000000120454723c */ /* 0x040fe20000041854 */
[----:B------:R-:W4:Y:S05]  /*4960*/  LDSM.16.MT88.4 R16, [R172+0xdc00] ;  /* 0x00dc0000ac10783b */ /* 0x000f2a0000004200 */
[C---:B-1----:R-:W-:Y:S01]  /*4970*/  HMMA.16816.F32.BF16 R88, R4.reuse, R12, R88 ;  /* 0x0000000c0458723c */ /* 0x042fe20000041858 */
[----:B------:R-:W-:Y:S05]  /*4980*/  MUFU.EX2 R126, R126 ;  /* 0x0000007e007e7308 */ /* 0x000fea0000000800 */
[C---:B------:R-:W-:Y:S01]  /*4990*/  HMMA.16816.F32.BF16 R108, R4.reuse, R14, R108 ;  /* 0x0000000e046c723c */ /* 0x040fe2000004186c */
[----:B------:R-:W1:Y:S02]  /*49a0*/  LDSM.16.MT88.4 R12, [R172+0xa000] ;  /* 0x00a00000ac0c783b */ /* 0x000e640000004200 */
[----:B------:R-:W5:Y:S03]  /*49b0*/  MUFU.EX2 R133, R133 ;  /* 0x0000008500857308 */ /* 0x000f660000000800 */
[C---:B------:R-:W-:Y:S05]  /*49c0*/  HMMA.16816.F32.BF16 R72, R4.reuse, R20, R72 ;  /* 0x000000140448723c */ /* 0x040fea0000041848 */
[----:B------:R-:W-:Y:S01]  /*49d0*/  MUFU.EX2 R130, R130 ;  /* 0x0000008200827308 */ /* 0x000fe20000000800 */
[C---:B------:R-:W-:Y:S01]  /*49e0*/  HMMA.16816.F32.BF16 R76, R4.reuse, R22, R76 ;  /* 0x00000016044c723c */ /* 0x040fe2000004184c */
[----:B------:R-:W-:Y:S05]  /*49f0*/  LDSM.16.MT88.4 R20, [R173+0xa000] ;  /* 0x00a00000ad14783b */ /* 0x000fea0000004200 */
[C---:B---3--:R-:W-:Y:S01]  /*4a00*/  HMMA.16816.F32.BF16 R92, R4.reuse, R8, R92 ;  /* 0x00000008045c723c */ /* 0x048fe2000004185c */
[----:B------:R-:W3:Y:S05]  /*4a10*/  MUFU.EX2 R135, R135 ;  /* 0x0000008700877308 */ /* 0x000eea0000000800 */
[C---:B------:R-:W-:Y:S01]  /*4a20*/  HMMA.16816.F32.BF16 R104, R4.reuse, R10, R104 ;  /* 0x0000000a0468723c */ /* 0x040fe20000041868 */
[----:B------:R-:W2:Y:S02]  /*4a30*/  LDSM.16.MT88.4 R8, [R173+0xc000] ;  /* 0x00c00000ad08783b */ /* 0x000ea40000004200 */
[----:B------:R-:W-:Y:S03]  /*4a40*/  MUFU.EX2 R119, R119 ;  /* 0x0000007700777308 */ /* 0x000fe60000000800 */
[C---:B----4-:R-:W-:Y:S05]  /*4a50*/  HMMA.16816.F32.BF16 R96, R4.reuse, R16, R96 ;  /* 0x000000100460723c */ /* 0x050fea0000041860 */
[----:B------:R-:W4:Y:S01]  /*4a60*/  MUFU.EX2 R124, R124 ;  /* 0x0000007c007c7308 */ /* 0x000f220000000800 */
[----:B------:R-:W-:Y:S01]  /*4a70*/  HMMA.16816.F32.BF16 R100, R4, R18, R100 ;  /* 0x000000120464723c */ /* 0x000fe20000041864 */
[----:B------:R-:W5:Y:S06]  /*4a80*/  LDSM.16.MT88.4 R16, [R172+0xc000] ;  /* 0x00c00000ac10783b */ /* 0x000f6c0000004200 */
[----:B------:R-:W-:Y:S01]  /*4a90*/  F2FP.BF16.F32.PACK_AB R4, R122, R121 ;  /* 0x000000797a04723e */ /* 0x000fe200000010ff */
[----:B------:R-:W-:Y:S01]  /*4aa0*/  MUFU.EX2 R67, R67 ;  /* 0x0000004300437308 */ /* 0x000fe20000000800 */
[----:B------:R-:W-:Y:S01]  /*4ab0*/  F2FP.BF16.F32.PACK_AB R5, R136, R129 ;  /* 0x000000818805723e */ /* 0x000fe200000010ff */
[----:B------:R-:W-:Y:S01]  /*4ac0*/  FADD.FTZ R121, R121, R28 ;  /* 0x0000001c79797221 */ /* 0x000fe20000010000 */
[----:B------:R-:W-:Y:S01]  /*4ad0*/  F2FP.BF16.F32.PACK_AB R6, R132, R123 ;  /* 0x0000007b8406723e */ /* 0x000fe200000010ff */
[----:B------:R-:W-:Y:S01]  /*4ae0*/  FADD.FTZ R129, R129, R30 ;  /* 0x0000001e81817221 */ /* 0x000fe20000010000 */
[----:B------:R-:W-:Y:S01]  /*4af0*/  F2FP.BF16.F32.PACK_AB R7, R131, R138 ;  /* 0x0000008a8307723e */ /* 0x000fe200000010ff */
[----:B------:R-:W-:-:S02]  /*4b00*/  FADD.FTZ R122, R122, R121 ;  /* 0x000000797a7a7221 */ /* 0x000fc40000010000 */
[----:B------:R-:W-:Y:S01]  /*4b10*/  MUFU.EX2 R134, R134 ;  /* 0x0000008600867308 */ /* 0x000fe20000000800 */
[----:B------:R-:W-:Y:S01]  /*4b20*/  FADD.FTZ R129, R136, R129 ;  /* 0x0000008188817221 */ /* 0x000fe20000010000 */
[----:B------:R-:W-:Y:S02]  /*4b30*/  FADD.FTZ R123, R123, R122 ;  /* 0x0000007a7b7b7221 */ /* 0x000fe40000010000 */
[C---:B-1----:R-:W-:Y:S01]  /*4b40*/  HMMA.16816.F32.BF16 R72, R4.reuse, R12, R72 ;  /* 0x0000000c0448723c */ /* 0x042fe20000041848 */
[----:B------:R-:W-:Y:S01]  /*4b50*/  FADD.FTZ R138, R138, R129 ;  /* 0x000000818a8a7221 */ /* 0x000fe20000010000 */
[----:B------:R-:W-:Y:S02]  /*4b60*/  FADD.FTZ R123, R132, R123 ;  /* 0x0000007b847b7221 */ /* 0x000fe40000010000 */
[----:B------:R-:W-:Y:S01]  /*4b70*/  MUFU.EX2 R65, R65 ;  /* 0x0000004100417308 */ /* 0x000fe20000000800 */
[----:B------:R-:W-:Y:S01]  /*4b80*/  FADD.FTZ R131, R131, R138 ;  /* 0x0000008a83837221 */ /* 0x000fe20000010000 */
[C---:B------:R-:W-:Y:S01]  /*4b90*/  HMMA.16816.F32.BF16 R76, R4.reuse, R14, R76 ;  /* 0x0000000e044c723c */ /* 0x040fe2000004184c */
[----:B------:R-:W1:Y:S05]  /*4ba0*/  LDSM.16.MT88.4 R12, [R173+0xe000] ;  /* 0x00e00000ad0c783b */ /* 0x000e6a0000004200 */
[C---:B--2---:R-:W-:Y:S01]  /*4bb0*/  HMMA.16816.F32.BF16 R80, R4.reuse, R8, R80 ;  /* 0x000000080450723c */ /* 0x044fe20000041850 */
[----:B------:R-:W2:Y:S05]  /*4bc0*/  MUFU.EX2 R118, R118 ;  /* 0x0000007600767308 */ /* 0x000eaa0000000800 */
[C---:B------:R-:W-:Y:S01]  /*4bd0*/  HMMA.16816.F32.BF16 R84, R4.reuse, R10, R84 ;  /* 0x0000000a0454723c */ /* 0x040fe20000041854 */
[----:B------:R-:W3:Y:S02]  /*4be0*/  LDSM.16.MT88.4 R8, [R172+0xe000] ;  /* 0x00e00000ac08783b */ /* 0x000ee40000004200 */
[----:B------:R-:W-:Y:S03]  /*4bf0*/  MUFU.EX2 R117, R117 ;  /* 0x0000007500757308 */ /* 0x000fe60000000800 */
[C---:B-----5:R-:W-:Y:S05]  /*4c00*/  HMMA.16816.F32.BF16 R88, R4.reuse, R16, R88 ;  /* 0x000000100458723c */ /* 0x060fea0000041858 */
[----:B------:R-:W5:Y:S01]  /*4c10*/  MUFU.EX2 R66, R66 ;  /* 0x0000004200427308 */ /* 0x000f620000000800 */
[C---:B------:R-:W-:Y:S01]  /*4c20*/  HMMA.16816.F32.BF16 R108, R4.reuse, R18, R108 ;  /* 0x00000012046c723c */ /* 0x040fe2000004186c */
[----:B------:R-:W4:Y:S05]  /*4c30*/  LDSM.16.MT88.4 R16, [R172+0xa400] ;  /* 0x00a40000ac10783b */ /* 0x000f2a0000004200 */
[C---:B------:R-:W-:Y:S01]  /*4c40*/  HMMA.16816.F32.BF16 R112, R4.reuse, R20, R112 ;  /* 0x000000140470723c */ /* 0x040fe20000041870 */
[----:B------:R-:W-:Y:S05]  /*4c50*/  MUFU.EX2 R63, R63 ;  /* 0x0000003f003f7308 */ /* 0x000fea0000000800 */
[C---:B------:R-:W-:Y:S01]  /*4c60*/  HMMA.16816.F32.BF16 R68, R4.reuse, R22, R68 ;  /* 0x000000160444723c */ /* 0x040fe20000041844 */
[----:B------:R-:W2:Y:S02]  /*4c70*/  LDSM.16.MT88.4 R20, [R173+0xa400] ;  /* 0x00a40000ad14783b */ /* 0x000ea40000004200 */
[----:B------:R-:W5:Y:S03]  /*4c80*/  MUFU.EX2 R116, R116 ;  /* 0x0000007400747308 */ /* 0x000f660000000800 */
        /* <DEDUP_REMOVED lines=8> */
[----:B------:R-:W3:Y:S01]  /*4d10*/  LDSM.16.MT88.4 R4, [R172+0xc400] ;  /* 0x00c40000ac04783b */ /* 0x000ee20000004200 */
[----:B------:R-:W-:Y:S01]  /*4d20*/  F2FP.BF16.F32.PACK_AB R9, R133, R126 ;  /* 0x0000007e8509723e */ /* 0x000fe200000010ff */
[----:B------:R-:W-:Y:S01]  /*4d30*/  MUFU.EX2 R64, R64 ;  /* 0x0000004000407308 */ /* 0x000fe20000000800 */
[----:B------:R-:W-:Y:S01]  /*4d40*/  FADD.FTZ R140, R140, R123 ;  /* 0x0000007b8c8c7221 */ /* 0x000fe20000010000 */
[----:B------:R-:W-:Y:S01]  /*4d50*/  FADD.FTZ R126, R126, R131 ;  /* 0x000000837e7e7221 */ /* 0x000fe20000010000 */
[----:B------:R-:W-:-:S02]  /*4d60*/  F2FP.BF16.F32.PACK_AB R10, R125, R142 ;  /* 0x0000008e7d0a723e */ /* 0x000fc400000010ff */
[----:B------:R-:W-:Y:S01]  /*4d70*/  F2FP.BF16.F32.PACK_AB R11, R135, R130 ;  /* 0x00000082870b723e */ /* 0x000fe200000010ff */
[----:B------:R-:W-:Y:S01]  /*4d80*/  FADD.FTZ R127, R127, R140 ;  /* 0x0000008c7f7f7221 */ /* 0x000fe20000010000 */
[----:B------:R-:W-:Y:S01]  /*4d90*/  FADD.FTZ R133, R133, R126 ;  /* 0x0000007e85857221 */ /* 0x000fe20000010000 */
[----:B------:R-:W5:Y:S02]  /*4da0*/  MUFU.EX2 R137, R137 ;  /* 0x0000008900897308 */ /* 0x000f640000000800 */
[----:B------:R-:W-:Y:S01]  /*4db0*/  FADD.FTZ R142, R142, R127 ;  /* 0x0000007f8e8e7221 */ /* 0x000fe20000010000 */
[----:B------:R-:W-:Y:S01]  /*4dc0*/  FADD.FTZ R130, R130, R133 ;  /* 0x0000008582827221 */ /* 0x000fe20000010000 */
[C---:B----4-:R-:W-:Y:S02]  /*4dd0*/  HMMA.16816.F32.BF16 R72, R8.reuse, R16, R72 ;  /* 0x000000100848723c */ /* 0x050fe40000041848 */
[----:B------:R-:W-:Y:S01]  /*4de0*/  FADD.FTZ R142, R125, R142 ;  /* 0x0000008e7d8e7221 */ /* 0x000fe20000010000 */
[----:B------:R-:W-:Y:S01]  /*4df0*/  FADD.FTZ R130, R135, R130 ;  /* 0x0000008287827221 */ /* 0x000fe20000010000 */
[----:B------:R-:W-:Y:S02]  /*4e00*/  MUFU.EX2 R57, R58 ;  /* 0x0000003a00397308 */ /* 0x000fe40000000800 */
[C---:B------:R-:W-:Y:S01]  /*4e10*/  HMMA.16816.F32.BF16 R76, R8.reuse, R18, R76 ;  /* 0x00000012084c723c */ /* 0x040fe2000004184c */
[----:B------:R-:W4:Y:S05]  /*4e20*/  LDSM.16.MT88.4 R16, [R173+0xe400] ;  /* 0x00e40000ad10783b */ /* 0x000f2a0000004200 */
[C---:B--2---:R-:W-:Y:S01]  /*4e30*/  HMMA.16816.F32.BF16 R112, R8.reuse, R20, R112 ;  /* 0x000000140870723c */ /* 0x044fe20000041870 */
[----:B------:R-:W2:Y:S05]  /*4e40*/  MUFU.EX2 R194, R194 ;  /* 0x000000c200c27308 */ /* 0x000eaa0000000800 */
[C---:B-1----:R-:W-:Y:S06]  /*4e50*/  HMMA.16816.F32.BF16 R80, R8.reuse, R12, R80 ;  /* 0x0000000c0850723c */ /* 0x042fec0000041850 */
[C---:B------:R-:W-:Y:S01]  /*4e60*/  HMMA.16816.F32.BF16 R84, R8.reuse, R14, R84 ;  /* 0x0000000e0854723c */ /* 0x040fe20000041854 */
[----:B------:R-:W1:Y:S05]  /*4e70*/  LDSM.16.MT88.4 R12, [R172+0xe400] ;  /* 0x00e40000ac0c783b */ /* 0x000e6a0000004200 */
[C---:B---3--:R-:W-:Y:S06]  /*4e80*/  HMMA.16816.F32.BF16 R88, R8.reuse, R4, R88 ;  /* 0x000000040858723c */ /* 0x048fec0000041858 */
[C---:B------:R-:W-:Y:S01]  /*4e90*/  HMMA.16816.F32.BF16 R108, R8.reuse, R6, R108 ;  /* 0x00000006086c723c */ /* 0x040fe2000004186c */
[----:B------:R-:W3:Y:S05]  /*4ea0*/  LDSM.16.MT88.4 R4, [R172+0xa800] ;  /* 0x00a80000ac04783b */ /* 0x000eea0000004200 */
[C---:B------:R-:W-:Y:S01]  /*4eb0*/  HMMA.16816.F32.BF16 R68, R8.reuse, R22, R68 ;  /* 0x000000160844723c */ /* 0x040fe20000041844 */
[----:B------:R-:W-:Y:S05]  /*4ec0*/  LDSM.16.MT88.4 R20, [R173+0xa800] ;  /* 0x00a80000ad14783b */ /* 0x000fea0000004200 */
[C---:B----4-:R-:W-:Y:S06]  /*4ed0*/  HMMA.16816.F32.BF16 R92, R8.reuse, R16, R92 ;  /* 0x00000010085c723c */ /* 0x050fec000004185c */
[C---:B------:R-:W-:Y:S01]  /*4ee0*/  HMMA.16816.F32.BF16 R104, R8.reuse, R18, R104 ;  /* 0x000000120868723c */ /* 0x040fe20000041868 */
[----:B------:R-:W4:Y:S05]  /*4ef0*/  LDSM.16.MT88.4 R16, [R173+0xc800] ;  /* 0x00c80000ad10783b */ /* 0x000f2a0000004200 */
[C---:B-1----:R-:W-:Y:S06]  /*4f00*/  HMMA.16816.F32.BF16 R96, R8.reuse, R12, R96 ;  /* 0x0000000c0860723c */ /* 0x042fec0000041860 */
[----:B------:R-:W-:Y:S01]  /*4f10*/  HMMA.16816.F32.BF16 R100, R8, R14, R100 ;  /* 0x0000000e0864723c */ /* 0x000fe20000041864 */
[----:B------:R-:W1:Y:S06]  /*4f20*/  LDSM.16.MT88.4 R12, [R172+0xc800] ;  /* 0x00c80000ac0c783b */ /* 0x000e6c0000004200 */
[----:B------:R-:W-:Y:S01]  /*4f30*/  F2FP.BF16.F32.PACK_AB R8, R124, R119 ;  /* 0x000000777c08723e */ /* 0x000fe200000010ff */
[----:B------:R-:W-:Y:S01]  /*4f40*/  FADD.FTZ R119, R119, R142 ;  /* 0x0000008e77777221 */ /* 0x000fe20000010000 */
[----:B------:R-:W-:Y:S01]  /*4f50*/  F2FP.BF16.F32.PACK_AB R9, R118, R65 ;  /* 0x000000417609723e */ /* 0x000fe200000010ff */
[----:B------:R-:W-:Y:S01]  /*4f60*/  FADD.FTZ R65, R65, R130 ;  /* 0x0000008241417221 */ /* 0x000fe20000010000 */
[----:B------:R-:W-:Y:S01]  /*4f70*/  F2FP.BF16.F32.PACK_AB R10, R134, R67 ;  /* 0x00000043860a723e */ /* 0x000fe200000010ff */
[----:B------:R-:W-:Y:S01]  /*4f80*/  FADD.FTZ R124, R124, R119 ;  /* 0x000000777c7c7221 */ /* 0x000fe20000010000 */
[----:B-----5:R-:W-:Y:S01]  /*4f90*/  F2FP.BF16.F32.PACK_AB R11, R66, R117 ;  /* 0x00000075420b723e */ /* 0x020fe200000010ff */
[----:B------:R-:W-:-:S02]  /*4fa0*/  FADD.FTZ R118, R118, R65 ;  /* 0x0000004176767221 */ /* 0x000fc40000010000 */
[----:B------:R-:W-:Y:S02]  /*4fb0*/  FADD.FTZ R67, R67, R124 ;  /* 0x0000007c43437221 */ /* 0x000fe40000010000 */
[----:B------:R-:W-:Y:S02]  /*4fc0*/  FADD.FTZ R117, R117, R118 ;  /* 0x0000007675757221 */ /* 0x000fe40000010000 */
[----:B---3--:R-:W-:Y:S01]  /*4fd0*/  HMMA.16816.F32.BF16 R72, R8, R4, R72 ;  /* 0x000000040848723c */ /* 0x008fe20000041848 */
[----:B------:R-:W-:Y:S01]  /*4fe0*/  FADD.FTZ R134, R134, R67 ;  /* 0x0000004386867221 */ /* 0x000fe20000010000 */
[----:B------:R-:W-:-:S04]  /*4ff0*/  FADD.FTZ R117, R66, R117 ;  /* 0x0000007542757221 */ /* 0x000fc80000010000 */
[C---:B------:R-:W-:Y:S01]  /*5000*/  HMMA.16816.F32.BF16 R76, R8.reuse, R6, R76 ;  /* 0x00000006084c723c */ /* 0x040fe2000004184c */
[----:B------:R-:W3:Y:S05]  /*5010*/  LDSM.16.MT88.4 R4, [R173+0xe800] ;  /* 0x00e80000ad04783b */ /* 0x000eea0000004200 */
[C---:B----4-:R-:W-:Y:S06]  /*5020*/  HMMA.16816.F32.BF16 R80, R8.reuse, R16, R80 ;  /* 0x000000100850723c */ /* 0x050fec0000041850 */
[C---:B------:R-:W-:Y:S01]  /*5030*/  HMMA.16816.F32.BF16 R84, R8.reuse, R18, R84 ;  /* 0x000000120854723c */ /* 0x040fe20000041854 */
[----:B------:R-:W4:Y:S05]  /*5040*/  LDSM.16.MT88.4 R16, [R172+0xac00] ;  /* 0x00ac0000ac10783b */ /* 0x000f2a0000004200 */
[C---:B-1----:R-:W-:Y:S06]  /*5050*/  HMMA.16816.F32.BF16 R88, R8.reuse, R12, R88 ;  /* 0x0000000c0858723c */ /* 0x042fec0000041858 */
[C---:B------:R-:W-:Y:S01]  /*5060*/  HMMA.16816.F32.BF16 R108, R8.reuse, R14, R108 ;  /* 0x0000000e086c723c */ /* 0x040fe2000004186c */
[----:B------:R-:W1:Y:S05]  /*5070*/  LDSM.16.MT88.4 R12, [R173+0xcc00] ;  /* 0x00cc0000ad0c783b */ /* 0x000e6a0000004200 */
[C---:B------:R-:W-:Y:S06]  /*5080*/  HMMA.16816.F32.BF16 R112, R8.reuse, R20, R112 ;  /* 0x000000140870723c */ /* 0x040fec0000041870 */
[C---:B------:R-:W-:Y:S01]  /*5090*/  HMMA.16816.F32.BF16 R68, R8.reuse, R22, R68 ;  /* 0x000000160844723c */ /* 0x040fe20000041844 */
[----:B------:R-:W5:Y:S05]  /*50a0*/  LDSM.16.MT88.4 R20, [R173+0xac00] ;  /* 0x00ac0000ad14783b */ /* 0x000f6a0000004200 */
[C---:B---3--:R-:W-:Y:S06]  /*50b0*/  HMMA.16816.F32.BF16 R92, R8.reuse, R4, R92 ;  /* 0x00000004085c723c */ /* 0x048fec000004185c */
[----:B------:R-:W-:Y:S01]  /*50c0*/  HMMA.16816.F32.BF16 R104, R8, R6, R104 ;  /* 0x000000060868723c */ /* 0x000fe20000041868 */
[----:B------:R-:W-:Y:S01]  /*50d0*/  F2FP.BF16.F32.PACK_AB R4, R116, R63 ;  /* 0x0000003f7404723e */ /* 0x000fe200000010ff */
[----:B------:R-:W-:Y:S01]  /*50e0*/  FADD.FTZ R63, R63, R134 ;  /* 0x000000863f3f7221 */ /* 0x000fe20000010000 */
[----:B------:R-:W-:Y:S01]  /*50f0*/  F2FP.BF16.F32.PACK_AB R5, R137, R64 ;  /* 0x000000408905723e */ /* 0x000fe200000010ff */
[----:B------:R-:W-:-:S02]  /*5100*/  FADD.FTZ R64, R64, R117 ;  /* 0x0000007540407221 */ /* 0x000fc40000010000 */
[C---:B------:R-:W-:Y:S01]  /*5110*/  HMMA.16816.F32.BF16 R96, R8.reuse, R24, R96 ;  /* 0x000000180860723c */ /* 0x040fe20000041860 */
[----:B------:R-:W-:Y:S01]  /*5120*/  F2FP.BF16.F32.PACK_AB R6, R193, R120 ;  /* 0x00000078c106723e */ /* 0x000fe200000010ff */
[----:B------:R-:W-:Y:S01]  /*5130*/  FADD.FTZ R63, R116, R63 ;  /* 0x0000003f743f7221 */ /* 0x000fe20000010000 */
[----:B--2---:R-:W-:Y:S01]  /*5140*/  F2FP.BF16.F32.PACK_AB R7, R194, R57 ;  /* 0x00000039c207723e */ /* 0x004fe200000010ff */
[----:B------:R-:W-:Y:S02]  /*5150*/  FADD.FTZ R64, R137, R64 ;  /* 0x0000004089407221 */ /* 0x000fe40000010000 */
[----:B------:R-:W-:Y:S01]  /*5160*/  HMMA.16816.F32.BF16 R100, R8, R26, R100 ;  /* 0x0000001a0864723c */ /* 0x000fe20000041864 */
[----:B------:R-:W2:Y:S01]  /*5170*/  LDSM.16.MT88.4 R8, [R172+0xcc00] ;  /* 0x00cc0000ac08783b */ /* 0x000ea20000004200 */
[----:B------:R-:W-:Y:S01]  /*5180*/  FADD.FTZ R120, R120, R63 ;  /* 0x0000003f78787221 */ /* 0x000fe20000010000 */
[----:B------:R-:W-:-:S03]  /*5190*/  FADD.FTZ R57, R57, R64 ;  /* 0x0000004039397221 */ /* 0x000fc60000010000 */
[----:B----4-:R-:W-:Y:S01]  /*51a0*/  HMMA.16816.F32.BF16 R72, R4, R16, R72 ;  /* 0x000000100448723c */ /* 0x010fe20000041848 */
[----:B------:R-:W-:Y:S01]  /*51b0*/  FADD.FTZ R193, R193, R120 ;  /* 0x00000078c1c17221 */ /* 0x000fe20000010000 */
[----:B------:R-:W-:-:S04]  /*51c0*/  FADD.FTZ R194, R194, R57 ;  /* 0x00000039c2c27221 */ /* 0x000fc80000010000 */
[C---:B------:R-:W-:Y:S01]  /*51d0*/  HMMA.16816.F32.BF16 R76, R4.reuse, R18, R76 ;  /* 0x00000012044c723c */ /* 0x040fe2000004184c */
[----:B------:R-:W3:Y:S05]  /*51e0*/  LDSM.16.MT88.4 R16, [R173+0xec00] ;  /* 0x00ec0000ad10783b */ /* 0x000eea0000004200 */
[C---:B-1----:R-:W-:Y:S06]  /*51f0*/  HMMA.16816.F32.BF16 R80, R4.reuse, R12, R80 ;  /* 0x0000000c0450723c */ /* 0x042fec0000041850 */
[C---:B------:R-:W-:Y:S01]  /*5200*/  HMMA.16816.F32.BF16 R84, R4.reuse, R14, R84 ;  /* 0x0000000e0454723c */ /* 0x040fe20000041854 */
[----:B------:R-:W1:Y:S05]  /*5210*/  LDSM.16.MT88.4 R12, [R172+0xec00] ;  /* 0x00ec0000ac0c783b */ /* 0x000e6a0000004200 */
[C---:B-----5:R-:W-:Y:S06]  /*5220*/  HMMA.16816.F32.BF16 R112, R4.reuse, R20, R112 ;  /* 0x000000140470723c */ /* 0x060fec0000041870 */
[C---:B------:R-:W-:Y:S06]  /*5230*/  HMMA.16816.F32.BF16 R68, R4.reuse, R22, R68 ;  /* 0x000000160444723c */ /* 0x040fec0000041844 */
[C---:B--2---:R-:W-:Y:S06]  /*5240*/  HMMA.16816.F32.BF16 R88, R4.reuse, R8, R88 ;  /* 0x000000080458723c */ /* 0x044fec0000041858 */
[C---:B------:R-:W-:Y:S06]  /*5250*/  HMMA.16816.F32.BF16 R108, R4.reuse, R10, R108 ;  /* 0x0000000a046c723c */ /* 0x040fec000004186c */
[C---:B---3--:R-:W-:Y:S06]  /*5260*/  HMMA.16816.F32.BF16 R92, R4.reuse, R16, R92 ;  /* 0x00000010045c723c */ /* 0x048fec000004185c */
[C---:B------:R-:W-:Y:S06]  /*5270*/  HMMA.16816.F32.BF16 R104, R4.reuse, R18, R104 ;  /* 0x000000120468723c */ /* 0x040fec0000041868 */
[C---:B-1----:R-:W-:Y:S06]  /*5280*/  HMMA.16816.F32.BF16 R96, R4.reuse, R12, R96 ;  /* 0x0000000c0460723c */ /* 0x042fec0000041860 */
[----:B------:R-:W-:Y:S01]  /*5290*/  HMMA.16816.F32.BF16 R100, R4, R14, R100 ;  /* 0x0000000e0464723c */ /* 0x000fe20000041864 */
[----:B------:R-:W-:-:S08]  /*52a0*/  NOP ;  /* 0x0000000000007918 */ /* 0x000fd00000000000 */
[----:B------:R-:W-:-:S15]  /*52b0*/  @!P0 BRA `(.L_x_1847) ;  /* 0x0000003400588947 */ /* 0x000fde0003800000 */
[----:B------:R-:W-:Y:S01]  /*52c0*/  ULEA UR10, -UR10, URZ, 0x7 ;  /* 0x0000003f0a0a7291 */ /* 0x000fe2000f8e393f */
[----:B------:R-:W-:Y:S01]  /*52d0*/  IADD3 R192, R128, -0x2, RZ ;  /* 0xfffffffe80c07810 */ /* 0x000fe20007ffe0ff */
[----:B------:R-:W-:Y:S01]  /*52e0*/  IMAD.MOV.U32 R117, RZ, RZ, R2 ;  /* 0x000000ffff757224 */ /* 0x000fe200078e0002 */
[----:B------:R-:W-:Y:S01]  /*52f0*/  MOV R3, R0 ;  /* 0x0000000000037202 */ /* 0x000fe20000000f00 */
[----:B------:R-:W-:Y:S02]  /*5300*/  USHF.R.S32.HI UR4, URZ, 0x1f, UR10 ;  /* 0x0000001f3f047899 */ /* 0x000fe4000801140a */
[----:B------:R-:W-:Y:S01]  /*5310*/  MOV R191, UR10 ;  /* 0x0000000a00bf7c02 */ /* 0x000fe20008000f00 */
[----:B------:R-:W-:-:S03]  /*5320*/  ULDC UR7, c[0x0][0x248] ;  /* 0x0000920000077ab9 */ /* 0x000fc60000000800 */
[----:B------:R-:W-:Y:S01]  /*5330*/  IMAD.U32 R190, RZ, RZ, UR4 ;  /* 0x00000004ffbe7e24 */ /* 0x000fe2000f8e00ff */
[----:B------:R-:W-:-:S06]  /*5340*/  ULDC UR4, c[0x0][0x2ec] ;  /* 0x0000bb0000047ab9 */ /* 0x000fcc0000000800 */
.L_x_1851:
[----:B------:R-:W-:Y:S04]  /*5350*/  DEPBAR.LE SB0, 0x0 ;  /* 0x000080000000791a */ /* 0x000fe80000000000 */
[----:B------:R-:W-:Y:S01]  /*5360*/  BAR.SYNC.DEFER_BLOCKING 0x0 ;  /* 0x0000000000007b1d */ /* 0x000fe20000010000 */
[----:B------:R-:W-:Y:S02]  /*5370*/  MOV R8, R191 ;  /* 0x000000bf00087202 */ /* 0x000fe40000000f00 */
[----:B------:R-:W-:Y:S03]  /*5380*/  MOV R0, R190 ;  /* 0x000000be00007202 */ /* 0x000fe60000000f00 */
[----:B------:R-:W-:Y:S05]  /*5390*/  @P6 BRA `(.L_x_1848) ;  /* 0x0000000000f46947 */ /* 0x000fea0003800000 */
[----:B------:R-:W1:Y:S01]  /*53a0*/  LDC R0, c[0x0][0x380] ;  /* 0x0000e000ff007b82 */ /* 0x000e620000000800 */
[----:B------:R-:W-:Y:S05]  /*53b0*/  SHF.L.U32 R5, R192, 0x7, RZ ;  /* 0x00000007c0057819 */ /* 0x000fea00000006ff */
[----:B------:R-:W-:Y:S05]  /*53c0*/  VIADD R11, R5, 0x80 ;  /* 0x00000080050b7836 */ /* 0x000fea0000000000 */
[----:B------:R-:W-:Y:S02]  /*53d0*/  IABS R6, R11 ;  /* 0x0000000b00067213 */ /* 0x000fe40000000000 */
[-C--:B-1----:R-:W-:Y:S02]  /*53e0*/  IABS R2, R0.reuse ;  /* 0x0000000000027213 */ /* 0x082fe40000000000 */
[-C--:B------:R-:W-:Y:S02]  /*53f0*/  LOP3.LUT R11, R11, R0.reuse, RZ, 0x3c, !PT ;  /* 0x000000000b0b7212 */ /* 0x080fe400078e3cff */
[----:B------:R-:W1:Y:S02]  /*5400*/  I2F.RP R10, R2 ;  /* 0x00000002000a7306 */ /* 0x000e640000209400 */
[----:B------:R-:W-:Y:S02]  /*5410*/  ISETP.GE.AND P2, PT, R11, RZ, PT ;  /* 0x000000ff0b00720c */ /* 0x000fe40003f46270 */
[-C--:B------:R-:W-:Y:S06]  /*5420*/  LOP3.LUT R11, RZ, R0.reuse, RZ, 0x33, !PT ;  /* 0x00000000ff0b7212 */ /* 0x080fec00078e33ff */
[----:B-1----:R-:W1:Y:S02]  /*5430*/  MUFU.RCP R4, R10 ;  /* 0x0000000a00047308 */ /* 0x002e640000001000 */
[----:B-1----:R-:W-:Y:S01]  /*5440*/  VIADD R8, R4, 0xffffffe ;  /* 0x0ffffffe04087836 */ /* 0x002fe20000000000 */
[----:B------:R-:W-:Y:S02]  /*5450*/  IABS R4, R5 ;  /* 0x0000000500047213 */ /* 0x000fe40000000000 */
[----:B------:R-:W-:Y:S05]  /*5460*/  LOP3.LUT R5, R5, R0, RZ, 0x3c, !PT ;  /* 0x0000000005057212 */ /* 0x000fea00078e3cff */
[----:B------:R-:W1:Y:S01]  /*5470*/  F2I.FTZ.U32.TRUNC.NTZ R9, R8 ;  /* 0x0000000800097305 */ /* 0x000e62000021f000 */
[----:B------:R-:W-:Y:S01]  /*5480*/  ISETP.GE.AND P0, PT, R5, RZ, PT ;  /* 0x000000ff0500720c */ /* 0x000fe20003f06270 */
[--C-:B-1----:R-:W-:Y:S02]  /*5490*/  IMAD.MOV R7, RZ, RZ, -R9.reuse ;  /* 0x000000ffff077224 */ /* 0x102fe400078e0a09 */
[----:B------:R-:W-:Y:S02]  /*54a0*/  IMAD.MOV.U32 R8, RZ, RZ, RZ ;  /* 0x000000ffff087224 */ /* 0x000fe400078e00ff */
[----:B------:R-:W-:Y:S04]  /*54b0*/  IMAD R7, R7, R2, RZ ;  /* 0x0000000207077224 */ /* 0x000fe800078e02ff */
[----:B------:R-:W-:Y:S06]  /*54c0*/  IMAD.HI.U32 R7, R9, R7, R8 ;  /* 0x0000000709077227 */ /* 0x000fec00078e0008 */
        /* <DEDUP_REMOVED lines=10> */
[----:B------:R-:W-:Y:S01]  /*5570*/  @!P1 VIADD R8, R8, 0x1 ;  /* 0x0000000108089836 */ /* 0x000fe20000000000 */
[----:B------:R-:W-:Y:S01]  /*5580*/  ISETP.NE.AND P1, PT, R0, RZ, PT ;  /* 0x000000ff0000720c */ /* 0x000fe20003f25270 */
[----:B------:R-:W-:Y:S01]  /*5590*/  @!P3 VIADD R10, R10, 0x1 ;  /* 0x000000010a0ab836 */ /* 0x000fe20000000000 */
[-C--:B------:R-:W-:Y:S02]  /*55a0*/  ISETP.GE.U32.AND P4, PT, R4, R2.reuse, PT ;  /* 0x000000020400720c */ /* 0x080fe40003f86070 */
[----:B------:R-:W-:Y:S02]  /*55b0*/  ISETP.GE.U32.AND P5, PT, R6, R2, PT ;  /* 0x000000020600720c */ /* 0x000fe40003fa6070 */
[----:B------:R-:W1:Y:S09]  /*55c0*/  LDC.64 R6, c[0x0][0x250] ;  /* 0x00009400ff067b82 */ /* 0x000e720000000a00 */
[----:B------:R-:W-:Y:S02]  /*55d0*/  @P4 IADD3 R8, R8, 0x1, RZ ;  /* 0x0000000108084810 */ /* 0x000fe40007ffe0ff */
[----:B------:R-:W-:Y:S03]  /*55e0*/  @P5 VIADD R10, R10, 0x1 ;  /* 0x000000010a0a5836 */ /* 0x000fe60000000000 */
[----:B------:R-:W-:Y:S02]  /*55f0*/  @!P0 IMAD.MOV R8, RZ, RZ, -R8 ;  /* 0x000000ffff088224 */ /* 0x000fe400078e0a08 */
[----:B------:R-:W-:Y:S03]  /*5600*/  @!P2 IADD3 R10, -R10, RZ, RZ ;  /* 0x000000ff0a0aa210 */ /* 0x000fe60007ffe1ff */
[C---:B------:R-:W-:Y:S02]  /*5610*/  SEL R5, R11.reuse, R8, !P1 ;  /* 0x000000080b057207 */ /* 0x040fe40004800000 */
[----:B------:R-:W-:Y:S02]  /*5620*/  SEL R11, R11, R10, !P1 ;  /* 0x0000000a0b0b7207 */ /* 0x000fe40004800000 */
[-C--:B------:R-:W-:Y:S02]  /*5630*/  LEA R16, P1, R5, R182.reuse, 0x2 ;  /* 0x000000b605107211 */ /* 0x080fe400078210ff */
[----:B------:R-:W-:Y:S02]  /*5640*/  LEA R14, P0, R11, R182, 0x2 ;  /* 0x000000b60b0e7211 */ /* 0x000fe400078010ff */
[-C--:B------:R-:W-:Y:S02]  /*5650*/  LEA.HI.X.SX32 R17, R5, R183.reuse, 0x2, P1 ;  /* 0x000000b705117211 */ /* 0x080fe400008f16ff */
[C---:B------:R-:W-:Y:S01]  /*5660*/  LEA.HI.X.SX32 R15, R11.reuse, R183, 0x2, P0 ;  /* 0x000000b70b0f7211 */ /* 0x040fe200000f16ff */
[----:B------:R-:W-:Y:S02]  /*5670*/  IMAD.IADD R11, R11, 0x1, -R5 ;  /* 0x000000010b0b7824 */ /* 0x000fe400078e0a05 */
[----:B------:R-:W2:Y:S01]  /*5680*/  LDG.E R2, desc[UR16][R16.64] ;  /* 0x0000001010027981 */ /* 0x000ea2000c1e1900 */
[----:B------:R-:W3:Y:S01]  /*5690*/  LDC.64 R4, c[0x0][0x238] ;  /* 0x00008e00ff047b82 */ /* 0x000ee20000000a00 */
[----:B------:R-:W-:Y:S02]  /*56a0*/  IMAD R11, R11, R0, -0x80 ;  /* 0xffffff800b0b7424 */ /* 0x000fe400078e0200 */
[----:B------:R-:W2:Y:S03]  /*56b0*/  LDG.E R9, desc[UR16][R14.64] ;  /* 0x000000100e097981 */ /* 0x000ea6000c1e1900 */
        /* <DEDUP_REMOVED lines=11> */
.L_x_1848:
[C---:B------:R-:W-:Y:S04]  /*5770*/  LEA R184, P0, R8.reuse, R184, 0x1 ;  /* 0x000000b808b87211 */ /* 0x040fe800078008ff */
[----:B------:R-:W-:Y:S02]  /*5780*/  LEA.HI.X R179, R8, R179, R0, 0x1, P0 ;  /* 0x000000b308b37211 */ /* 0x000fe400000f0c00 */
[----:B------:R-:W-:Y:S03]  /*5790*/  IADD3 R198, P0, R184, UR12, RZ ;  /* 0x0000000cb8c67c10 */ /* 0x000fe6000ff1e0ff */
[----:B------:R-:W-:Y:S01]  /*57a0*/  IMAD.MOV.U32 R185, RZ, RZ, R179 ;  /* 0x000000ffffb97224 */ /* 0x000fe200078e00b3 */
[----:B------:R-:W-:Y:S02]  /*57b0*/  IADD3.X R199, R179, UR11, RZ, P0, !PT ;  /* 0x0000000bb3c77c10 */ /* 0x000fe400087fe4ff */
[----:B------:R-:W-:Y:S02]  /*57c0*/  IADD3 R196, P0, R198, UR12, RZ ;  /* 0x0000000cc6c47c10 */ /* 0x000fe4000ff1e0ff */
[----:B------:R-:W-:Y:S01]  /*57d0*/  @!PT LDS RZ, [RZ] ;  /* 0x00000000fffff984 */ /* 0x000fe20000000800 */
[----:B------:R-:W-:Y:S01]  /*57e0*/  @!PT LDS RZ, [RZ] ;  /* 0x00000000fffff984 */ /* 0x000fe20000000800 */
[----:B------:R-:W-:Y:S01]  /*57f0*/  @!PT LDS RZ, [RZ] ;  /* 0x00000000fffff984 */ /* 0x000fe20000000800 */
[----:B------:R1:W-:Y:S02]  /*5800*/  LDGSTS.E.BYPASS.LTC128B.128 [R178+0x9000], desc[UR16][R184.64] ;  /* 0x09000000b8b27fae */ /* 0x0003e4000b901d50 */
[----:B------:R-:W-:Y:S02]  /*5810*/  IADD3.X R197, R199, UR11, RZ, P0, !PT ;  /* 0x0000000bc7c57c10 */ /* 0x000fe400087fe4ff */
[----:B------:R1:W-:Y:S01]  /*5820*/  LDGSTS.E.BYPASS.LTC128B.128 [R178+0xb000], desc[UR16][R184.64+0x40] ;  /* 0x0b000040b8b27fae */ /* 0x0003e2000b901d50 */
[----:B------:R-:W-:Y:S03]  /*5830*/  IADD3 R118, P0, R196, UR12, RZ ;  /* 0x0000000cc4767c10 */ /* 0x000fe6000ff1e0ff */
[----:B------:R1:W-:Y:S01]  /*5840*/  LDGSTS.E.BYPASS.LTC128B.128 [R178+0xd000], desc[UR16][R184.64+0x80] ;  /* 0x0d000080b8b27fae */ /* 0x0003e2000b901d50 */
[----:B------:R-:W-:Y:S02]  /*5850*/  IADD3.X R119, R197, UR11, RZ, P0, !PT ;  /* 0x0000000bc5777c10 */ /* 0x000fe400087fe4ff */
[----:B------:R-:W-:Y:S01]  /*5860*/  ISETP.GE.AND P0, PT, R192, 0x1, PT ;  /* 0x00000001c000780c */ /* 0x000fe20003f06270 */
        /* <DEDUP_REMOVED lines=9> */
[----:B------:R-:W-:Y:S04]  /*5900*/  LDSM.16.M88.4 R120, [R177] ;  /* 0x00000000b178783b */ /* 0x000fe80000000200 */
[----:B------:R-:W2:Y:S04]  /*5910*/  LDSM.16.M88.4 R124, [R176] ;  /* 0x00000000b07c783b */ /* 0x000ea80000000200 */
[----:B------:R-:W3:Y:S04]  /*5920*/  LDSM.16.M88.4 R128, [R176+0x400] ;  /* 0x00040000b080783b */ /* 0x000ee80000000200 */
[----:B------:R-:W4:Y:S04]  /*5930*/  LDSM.16.M88.4 R132, [R176+0x800] ;  /* 0x00080000b084783b */ /* 0x000f280000000200 */
[----:B------:R-:W5:Y:S04]  /*5940*/  LDSM.16.M88.4 R136, [R176+0xc00] ;  /* 0x000c0000b088783b */ /* 0x000f680000000200 */
[----:B------:R-:W0:Y:S04]  /*5950*/  LDGDEPBAR ;  /* 0x00000000000079af */ /* 0x000e280000000000 */
[----:B------:R-:W1:Y:S04]  /*5960*/  LDSM.16.M88.4 R140, [R176+0x1000] ;  /* 0x00100000b08c783b */ /* 0x000e680000000200 */
[----:B------:R-:W1:Y:S04]  /*5970*/  LDSM.16.M88.4 R144, [R176+0x1400] ;  /* 0x00140000b090783b */ /* 0x000e680000000200 */
[----:B------:R-:W1:Y:S04]  /*5980*/  LDSM.16.M88.4 R148, [R176+0x1800] ;  /* 0x00180000b094783b */ /* 0x000e680000000200 */
[----:B------:R-:W1:Y:S04]  /*5990*/  LDSM.16.M88.4 R152, [R176+0x1c00] ;  /* 0x001c0000b098783b */ /* 0x000e680000000200 */
[----:B------:R-:W-:Y:S01]  /*59a0*/  LDSM.16.M88.4 R156, [R175] ;  /* 0x00000000af9c783b */ /* 0x000fe20000000200 */
[C---:B--2---:R-:W-:Y:S03]  /*59b0*/  HMMA.16816.F32.BF16 R4, R120.reuse, R124, RZ ;  /* 0x0000007c7804723c */ /* 0x044fe600000418ff */
[----:B------:R-:W2:Y:S04]  /*59c0*/  LDSM.16.M88.4 R160, [R174] ;  /* 0x00000000aea0783b */ /* 0x000ea80000000200 */
[----:B------:R-:W2:Y:S01]  /*59d0*/  LDSM.16.M88.4 R164, [R174+0x400] ;  /* 0x00040000aea4783b */ /* 0x000ea20000000200 */
[C---:B------:R-:W-:Y:S03]  /*59e0*/  HMMA.16816.F32.BF16 R8, R120.reuse, R126, RZ ;  /* 0x0000007e7808723c */ /* 0x040fe600000418ff */
[----:B------:R-:W2:Y:S03]  /*59f0*/  LDSM.16.M88.4 R168, [R174+0x800] ;  /* 0x00080000aea8783b */ /* 0x000ea60000000200 */
[C---:B---3--:R-:W-:Y:S01]  /*5a00*/  HMMA.16816.F32.BF16 R12, R120.reuse, R128, RZ ;  /* 0x00000080780c723c */ /* 0x048fe200000418ff */
[----:B------:R-:W-:Y:S05]  /*5a10*/  LDSM.16.M88.4 R124, [R174+0x1000] ;  /* 0x00100000ae7c783b */ /* 0x000fea0000000200 */
        /* <DEDUP_REMOVED lines=22> */
[C---:B------:R-:W-:Y:S06]  /*5b80*/  HMMA.16816.F32.BF16 R20, R156.reuse, R168, R20 ;  /* 0x000000a89c14723c */ /* 0x040fec0000041814 */
[C---:B------:R-:W-:Y:S06]  /*5b90*/  HMMA.16816.F32.BF16 R24, R156.reuse, R170, R24 ;  /* 0x000000aa9c18723c */ /* 0x040fec0000041818 */
[C---:B-1----:R-:W-:Y:S06]  /*5ba0*/  HMMA.16816.F32.BF16 R28, R156.reuse, R120, R28 ;  /* 0x000000789c1c723c */ /* 0x042fec000004181c */
[C---:B------:R-:W-:Y:S01]  /*5bb0*/  HMMA.16816.F32.BF16 R32, R156.reuse, R122, R32 ;  /* 0x0000007a9c20723c */ /* 0x040fe20000041820 */
[----:B------:R-:W-:Y:S05]  /*5bc0*/  LDSM.16.M88.4 R120, [R177+0x1000] ;  /* 0x00100000b178783b */ /* 0x000fea0000000200 */
[C---:B------:R-:W-:Y:S06]  /*5bd0*/  HMMA.16816.F32.BF16 R36, R156.reuse, R124, R36 ;  /* 0x0000007c9c24723c */ /* 0x040fec0000041824 */
        /* <DEDUP_REMOVED lines=8> */
[C---:B------:R-:W-:Y:S06]  /*5c60*/  HMMA.16816.F32.BF16 R60, R156.reuse, R136, R60 ;  /* 0x000000889c3c723c */ /* 0x040fec000004183c */
[----:B------:R-:W-:Y:S01]  /*5c70*/  HMMA.16816.F32.BF16 R64, R156, R138, R64 ;  /* 0x0000008a9c40723c */ /* 0x000fe20000041840 */
[----:B------:R-:W4:Y:S05]  /*5c80*/  LDSM.16.M88.4 R136, [R176+0x2c00] ;  /* 0x002c0000b088783b */ /* 0x000f2a0000000200 */
        /* <DEDUP_REMOVED lines=11> */
[----:B------:R-:W-:Y:S05]  /*5d40*/  LDSM.16.M88.4 R136, [R175+0x1000] ;  /* 0x00100000af88783b */ /* 0x000fea0000000200 */
[C---:B------:R-:W-:Y:S06]  /*5d50*/  HMMA.16816.F32.BF16 R36, R120.reuse, R140, R36 ;  /* 0x0000008c7824723c */ /* 0x040fec0000041824 */
[C---:B------:R-:W-:Y:S01]  /*5d60*/  HMMA.16816.F32.BF16 R40, R120.reuse, R142, R40 ;  /* 0x0000008e7828723c */ /* 0x040fe20000041828 */
[----:B------:R-:W4:Y:S05]  /*5d70*/  LDSM.16.M88.4 R140, [R174+0x2000] ;  /* 0x00200000ae8c783b */ /* 0x000f2a0000000200 */
[C---:B-1----:R-:W-:Y:S06]  /*5d80*/  HMMA.16816.F32.BF16 R44, R120.reuse, R124, R44 ;  /* 0x0000007c782c723c */ /* 0x042fec000004182c */
[C---:B------:R-:W-:Y:S01]  /*5d90*/  HMMA.16816.F32.BF16 R48, R120.reuse, R126, R48 ;  /* 0x0000007e7830723c */ /* 0x040fe20000041830 */
[----:B------:R-:W-:Y:S05]  /*5da0*/  LDSM.16.M88.4 R124, [R174+0x2800] ;  /* 0x00280000ae7c783b */ /* 0x000fea0000000200 */
[C---:B--2---:R-:W-:Y:S06]  /*5db0*/  HMMA.16816.F32.BF16 R52, R120.reuse, R128, R52 ;  /* 0x000000807834723c */ /* 0x044fec0000041834 */
[C---:B------:R-:W-:Y:S01]  /*5dc0*/  HMMA.16816.F32.BF16 R56, R120.reuse, R130, R56 ;  /* 0x000000827838723c */ /* 0x040fe20000041838 */
[----:B------:R-:W-:Y:S05]  /*5dd0*/  LDSM.16.M88.4 R128, [R174+0x2c00] ;  /* 0x002c0000ae80783b */ /* 0x000fea0000000200 */
[C---:B---3--:R-:W-:Y:S06]  /*5de0*/  HMMA.16816.F32.BF16 R60, R120.reuse, R132, R60 ;  /* 0x00000084783c723c */ /* 0x048fec000004183c */
[----:B------:R-:W-:Y:S01]  /*5df0*/  HMMA.16816.F32.BF16 R64, R120, R134, R64 ;  /* 0x000000867840723c */ /* 0x000fe20000041840 */
[----:B------:R-:W1:Y:S04]  /*5e00*/  LDSM.16.M88.4 R120, [R174+0x2400] ;  /* 0x00240000ae78783b */ /* 0x000e680000000200 */
[----:B------:R-:W2:Y:S01]  /*5e10*/  LDSM.16.M88.4 R132, [R174+0x3000] ;  /* 0x00300000ae84783b */ /* 0x000ea20000000200 */
[C---:B----4-:R-:W-:Y:S06]  /*5e20*/  HMMA.16816.F32.BF16 R4, R136.reuse, R140, R4 ;  /* 0x0000008c8804723c */ /* 0x050fec0000041804 */
[C---:B------:R-:W-:Y:S01]  /*5e30*/  HMMA.16816.F32.BF16 R8, R136.reuse, R142, R8 ;  /* 0x0000008e8808723c */ /* 0x040fe20000041808 */
[----:B------:R-:W3:Y:S05]  /*5e40*/  LDSM.16.M88.4 R140, [R174+0x3400] ;  /* 0x00340000ae8c783b */ /* 0x000eea0000000200 */
[C---:B-1----:R-:W-:Y:S06]  /*5e50*/  HMMA.16816.F32.BF16 R12, R136.reuse, R120, R12 ;  /* 0x00000078880c723c */ /* 0x042fec000004180c */
[C---:B------:R-:W-:Y:S01]  /*5e60*/  HMMA.16816.F32.BF16 R16, R136.reuse, R122, R16 ;  /* 0x0000007a8810723c */ /* 0x040fe20000041810 */
[----:B------:R-:W1:Y:S05]  /*5e70*/  LDSM.16.M88.4 R120, [R174+0x3800] ;  /* 0x00380000ae78783b */ /* 0x000e6a0000000200 */
[C---:B------:R-:W-:Y:S06]  /*5e80*/  HMMA.16816.F32.BF16 R20, R136.reuse, R124, R20 ;  /* 0x0000007c8814723c */ /* 0x040fec0000041814 */
[C---:B------:R-:W-:Y:S01]  /*5e90*/  HMMA.16816.F32.BF16 R24, R136.reuse, R126, R24 ;  /* 0x0000007e8818723c */ /* 0x040fe20000041818 */
[----:B------:R-:W4:Y:S05]  /*5ea0*/  LDSM.16.M88.4 R124, [R174+0x3c00] ;  /* 0x003c0000ae7c783b */ /* 0x000f2a0000000200 */
        /* <DEDUP_REMOVED lines=12> */
[C---:B----4-:R-:W-:Y:S06]  /*5f70*/  HMMA.16816.F32.BF16 R60, R136.reuse, R124, R60 ;  /* 0x0000007c883c723c */ /* 0x050fec000004183c */
[----:B------:R-:W-:Y:S01]  /*5f80*/  HMMA.16816.F32.BF16 R64, R136, R126, R64 ;  /* 0x0000007e8840723c */ /* 0x000fe20000041840 */
[----:B------:R-:W4:Y:S04]  /*5f90*/  LDSM.16.M88.4 R124, [R176+0x4c00] ;  /* 0x004c0000b07c783b */ /* 0x000f280000000200 */
[----:B------:R-:W-:Y:S01]  /*5fa0*/  LDSM.16.M88.4 R136, [R176+0x5400] ;  /* 0x00540000b088783b */ /* 0x000fe20000000200 */
        /* <DEDUP_REMOVED lines=10> */
[C---:B------:R-:W-:Y:S01]  /*6050*/  HMMA.16816.F32.BF16 R32, R128.reuse, R126, R32 ;  /* 0x0000007e8020723c */ /* 0x040fe20000041820 */
[----:B------:R-:W-:Y:S05]  /*6060*/  LDSM.16.M88.4 R124, [R175+0x2000] ;  /* 0x00200000af7c783b */ /* 0x000fea0000000200 */
[C---:B--2---:R-:W-:Y:S06]  /*6070*/  HMMA.16816.F32.BF16 R36, R128.reuse, R132, R36 ;  /* 0x000000848024723c */ /* 0x044fec0000041824 */
[C---:B------:R-:W-:Y:S01]  /*6080*/  HMMA.16816.F32.BF16 R40, R128.reuse, R134, R40 ;  /* 0x000000868028723c */ /* 0x040fe20000041828 */
[----:B------:R-:W2:Y:S05]  /*6090*/  LDSM.16.M88.4 R132, [R174+0x4000] ;  /* 0x00400000ae84783b */ /* 0x000eaa0000000200 */
[C---:B------:R-:W-:Y:S06]  /*60a0*/  HMMA.16816.F32.BF16 R44, R128.reuse, R136, R44 ;  /* 0x00000088802c723c */ /* 0x040fec000004182c */
[C---:B------:R-:W-:Y:S01]  /*60b0*/  HMMA.16816.F32.BF16 R48, R128.reuse, R138, R48 ;  /* 0x0000008a8030723c */ /* 0x040fe20000041830 */
[----:B------:R-:W4:Y:S05]  /*60c0*/  LDSM.16.M88.4 R136, [R174+0x4400] ;  /* 0x00440000ae88783b */ /* 0x000f2a0000000200 */
[C---:B---3--:R-:W-:Y:S06]  /*60d0*/  HMMA.16816.F32.BF16 R52, R128.reuse, R140, R52 ;  /* 0x0000008c8034723c */ /* 0x048fec0000041834 */
[C---:B------:R-:W-:Y:S01]  /*60e0*/  HMMA.16816.F32.BF16 R56, R128.reuse, R142, R56 ;  /* 0x0000008e8038723c */ /* 0x040fe20000041838 */
[----:B------:R-:W3:Y:S05]  /*60f0*/  LDSM.16.M88.4 R140, [R174+0x4800] ;  /* 0x00480000ae8c783b */ /* 0x000eea0000000200 */
[C---:B-1----:R-:W-:Y:S06]  /*6100*/  HMMA.16816.F32.BF16 R60, R128.reuse, R120, R60 ;  /* 0x00000078803c723c */ /* 0x042fec000004183c */
[----:B------:R-:W-:Y:S01]  /*6110*/  HMMA.16816.F32.BF16 R64, R128, R122, R64 ;  /* 0x0000007a8040723c */ /* 0x000fe20000041840 */
[----:B------:R-:W1:Y:S04]  /*6120*/  LDSM.16.M88.4 R120, [R174+0x4c00] ;  /* 0x004c0000ae78783b */ /* 0x000e680000000200 */
[----:B------:R-:W5:Y:S01]  /*6130*/  LDSM.16.M88.4 R128, [R174+0x5000] ;  /* 0x00500000ae80783b */ /* 0x000f620000000200 */
[C---:B--2---:R-:W-:Y:S06]  /*6140*/  HMMA.16816.F32.BF16 R4, R124.reuse, R132, R4 ;  /* 0x000000847c04723c */ /* 0x044fec0000041804 */
[C---:B------:R-:W-:Y:S01]  /*6150*/  HMMA.16816.F32.BF16 R8, R124.reuse, R134, R8 ;  /* 0x000000867c08723c */ /* 0x040fe20000041808 */
[----:B------:R-:W2:Y:S05]  /*6160*/  LDSM.16.M88.4 R132, [R174+0x5400] ;  /* 0x00540000ae84783b */ /* 0x000eaa0000000200 */
[C---:B----4-:R-:W-:Y:S06]  /*6170*/  HMMA.16816.F32.BF16 R12, R124.reuse, R136, R12 ;  /* 0x000000887c0c723c */ /* 0x050fec000004180c */
[C---:B------:R-:W-:Y:S01]  /*6180*/  HMMA.16816.F32.BF16 R16, R124.reuse, R138, R16 ;  /* 0x0000008a7c10723c */ /* 0x040fe20000041810 */
[----:B------:R-:W4:Y:S05]  /*6190*/  LDSM.16.M88.4 R136, [R174+0x5800] ;  /* 0x00580000ae88783b */ /* 0x000f2a0000000200 */
[C---:B---3--:R-:W-:Y:S06]  /*61a0*/  HMMA.16816.F32.BF16 R20, R124.reuse, R140, R20 ;  /* 0x0000008c7c14723c */ /* 0x048fec0000041814 */
[C---:B------:R-:W-:Y:S01]  /*61b0*/  HMMA.16816.F32.BF16 R24, R124.reuse, R142, R24 ;  /* 0x0000008e7c18723c */ /* 0x040fe20000041818 */
[----:B------:R-:W3:Y:S01]  /*61c0*/  LDSM.16.M88.4 R140, [R174+0x5c00] ;  /* 0x005c0000ae8c783b */ /* 0x000ee20000000200 */
[----:B------:R-:W-:Y:S04]  /*61d0*/  DEPBAR.LE SB0, 0x0 ;  /* 0x000080000000791a */ /* 0x000fe80000000000 */
[C---:B-1----:R-:W-:Y:S01]  /*61e0*/  HMMA.16816.F32.BF16 R28, R124.reuse, R120, R28 ;  /* 0x000000787c1c723c */ /* 0x042fe2000004181c */
[----:B------:R-:W-:Y:S05]  /*61f0*/  BAR.SYNC.DEFER_BLOCKING 0x0 ;  /* 0x0000000000007b1d */ /* 0x000fea0000010000 */
[C---:B------:R-:W-:Y:S06]  /*6200*/  HMMA.16816.F32.BF16 R32, R124.reuse, R122, R32 ;  /* 0x0000007a7c20723c */ /* 0x040fec0000041820 */
[C---:B-----5:R-:W-:Y:S06]  /*6210*/  HMMA.16816.F32.BF16 R36, R124.reuse, R128, R36 ;  /* 0x000000807c24723c */ /* 0x060fec0000041824 */
[C---:B------:R-:W-:Y:S06]  /*6220*/  HMMA.16816.F32.BF16 R40, R124.reuse, R130, R40 ;  /* 0x000000827c28723c */ /* 0x040fec0000041828 */
[C---:B--2---:R-:W-:Y:S06]  /*6230*/  HMMA.16816.F32.BF16 R44, R124.reuse, R132, R44 ;  /* 0x000000847c2c723c */ /* 0x044fec000004182c */
[C---:B------:R-:W-:Y:S06]  /*6240*/  HMMA.16816.F32.BF16 R48, R124.reuse, R134, R48 ;  /* 0x000000867c30723c */ /* 0x040fec0000041830 */
[C---:B----4-:R-:W-:Y:S06]  /*6250*/  HMMA.16816.F32.BF16 R52, R124.reuse, R136, R52 ;  /* 0x000000887c34723c */ /* 0x050fec0000041834 */
[C---:B------:R-:W-:Y:S06]  /*6260*/  HMMA.16816.F32.BF16 R56, R124.reuse, R138, R56 ;  /* 0x0000008a7c38723c */ /* 0x040fec0000041838 */
[C---:B---3--:R-:W-:Y:S06]  /*6270*/  HMMA.16816.F32.BF16 R60, R124.reuse, R140, R60 ;  /* 0x0000008c7c3c723c */ /* 0x048fec000004183c */
        /* <DEDUP_REMOVED lines=8> */
[----:B------:R-:W-:Y:S06]  /*6300*/  @P6 BRA `(.L_x_1850) ;  /* 0x0000000000f46947 */ /* 0x000fec0003800000 */
[----:B------:R-:W1:Y:S01]  /*6310*/  LDC R0, c[0x0][0x380] ;  /* 0x0000e000ff007b82 */ /* 0x000e620000000800 */
[----:B------:R-:W-:Y:S04]  /*6320*/  SHF.L.U32 R119, R192, 0x7, RZ ;  /* 0x00000007c0777819 */ /* 0x000fe800000006ff */
[----:B------:R-:W-:Y:S01]  /*6330*/  IABS R118, R119 ;  /* 0x0000007700767213 */ /* 0x000fe20000000000 */
[C---:B------:R-:W-:Y:S01]  /*6340*/  VIADD R125, R119.reuse, 0xffffff80 ;  /* 0xffffff80777d7836 */ /* 0x040fe20000000000 */
[-C--:B-1----:R-:W-:Y:S02]  /*6350*/  IABS R2, R0.reuse ;  /* 0x0000000000027213 */ /* 0x082fe40000000000 */
[-C--:B------:R-:W-:Y:S02]  /*6360*/  LOP3.LUT R119, R119, R0.reuse, RZ, 0x3c, !PT ;  /* 0x0000000077777212 */ /* 0x080fe400078e3cff */
[----:B------:R-:W1:Y:S02]  /*6370*/  I2F.RP R122, R2 ;  /* 0x00000002007a7306 */ /* 0x000e640000209400 */
[----:B------:R-:W-:Y:S08]  /*6380*/  ISETP.GE.AND P2, PT, R119, RZ, PT ;  /* 0x000000ff7700720c */ /* 0x000ff00003f46270 */
        /* <DEDUP_REMOVED lines=15> */
[C---:B------:R-:W-:Y:S01]  /*6480*/  IMAD R118, R2.reuse, R123, R118 ;  /* 0x0000007b02767224 */ /* 0x040fe200078e0276 */
[----:B------:R-:W-:Y:S02]  /*6490*/  LOP3.LUT R123, RZ, R0, RZ, 0x33, !PT ;  /* 0x00000000ff7b7212 */ /* 0x000fe400078e33ff */
        /* <DEDUP_REMOVED lines=9> */
[----:B------:R-:W1:Y:S09]  /*6530*/  LDC R2, c[0x0][0x24c] ;  /* 0x00009300ff027b82 */ /* 0x000e720000000800 */
        /* <DEDUP_REMOVED lines=14> */
[----:B------:R-:W2:Y:S02]  /*6620*/  LDG.E R121, desc[UR16][R126.64] ;  /* 0x000000107e797981 */ /* 0x000ea4000c1e1900 */
        /* <DEDUP_REMOVED lines=11> */
.L_x_1850:
[C---:B------:R-:W-:Y:S04]  /*66e0*/  LEA R188, P0, R124.reuse, R188, 0x1 ;  /* 0x000000bc7cbc7211 */ /* 0x040fe800078008ff */
[----:B------:R-:W-:Y:S02]  /*66f0*/  LEA.HI.X R189, R124, R189, R121, 0x1, P0 ;  /* 0x000000bd7cbd7211 */ /* 0x000fe400000f0c79 */
[----:B------:R-:W-:Y:S03]  /*6700*/  IADD3 R122, P0, R188, UR19, RZ ;  /* 0x00000013bc7a7c10 */ /* 0x000fe6000ff1e0ff */
        /* <DEDUP_REMOVED lines=9> */
[----:B------:R-:W-:Y:S03]  /*67a0*/  IADD3 R118, P0, R120, UR19, RZ ;  /* 0x0000001378767c10 */ /* 0x000fe6000ff1e0ff */
[----:B------:R1:W-:Y:S01]  /*67b0*/  LDGSTS.E.BYPASS.LTC128B.128 [R178+0x3800], desc[UR16][R122.64] ;  /* 0x038000007ab27fae */ /* 0x0003e2000b901d50 */
[----:B------:R-:W-:Y:S03]  /*67c0*/  IADD3.X R119, R121, UR18, RZ, P0, !PT ;  /* 0x0000001279777c10 */ /* 0x000fe600087fe4ff */
        /* <DEDUP_REMOVED lines=9> */
.L_x_1849:
[----:B------:R-:W-:Y:S01]  /*6860*/  FMNMX.FTZ R0, R4, R117, !PT ;  /* 0x0000007504007209 */ /* 0x000fe20007810000 */
[----:B------:R-:W-:Y:S01]  /*6870*/  LDSM.16.MT88.4 R128, [R173+0xb000] ;  /* 0x00b00000ad80783b */ /* 0x000fe20000004200 */
        /* <DEDUP_REMOVED lines=123> */
[--C-:B------:R-:W-:Y:S01]  /*7030*/  FFMA.FTZ R7, R12, UR4, -R132.reuse ;  /* 0x000000040c077c23 */ /* 0x100fe20008010884 */
[--C-:B------:R-:W-:Y:S01]  /*7040*/  FFMA.FTZ R137, R14, UR4, -R119.reuse ;  /* 0x000000040e897c23 */ /* 0x100fe20008010877 */
[C---:B------:R-:W-:Y:S01]  /*7050*/  FMUL.FTZ R88, R116.reuse, R88 ;  /* 0x0000005874587220 */ /* 0x040fe20000410000 */
[C---:B------:R-:W-:Y:S03]  /*7060*/  FMUL.FTZ R89, R116.reuse, R89 ;  /* 0x0000005974597220 */ /* 0x040fe60000410000 */
[----:B------:R-:W-:Y:S01]  /*7070*/  MUFU.EX2 R135, R135 ;  /* 0x0000008700877308 */ /* 0x000fe20000000800 */
[C---:B------:R-:W-:Y:S01]  /*7080*/  FMUL.FTZ R90, R3.reuse, R90 ;  /* 0x0000005a035a7220 */ /* 0x040fe20000410000 */
[----:B------:R-:W-:Y:S01]  /*7090*/  FMUL.FTZ R91, R3, R91 ;  /* 0x0000005b035b7220 */ /* 0x000fe20000410000 */
[--C-:B------:R-:W-:Y:S01]  /*70a0*/  FFMA.FTZ R138, R15, UR4, -R119.reuse ;  /* 0x000000040f8a7c23 */ /* 0x100fe20008010877 */
[C---:B------:R-:W-:Y:S01]  /*70b0*/  FMUL.FTZ R12, R116.reuse, R108 ;  /* 0x0000006c740c7220 */ /* 0x040fe20000410000 */
[C---:B------:R-:W-:Y:S01]  /*70c0*/  FMUL.FTZ R13, R116.reuse, R109 ;  /* 0x0000006d740d7220 */ /* 0x040fe20000410000 */
[C---:B------:R-:W-:Y:S01]  /*70d0*/  FMUL.FTZ R14, R3.reuse, R110 ;  /* 0x0000006e030e7220 */ /* 0x040fe20000410000 */
[----:B------:R-:W-:Y:S03]  /*70e0*/  FMUL.FTZ R15, R3, R111 ;  /* 0x0000006f030f7220 */ /* 0x000fe60000410000 */
[----:B------:R-:W2:Y:S01]  /*70f0*/  MUFU.EX2 R6, R6 ;  /* 0x0000000600067308 */ /* 0x000ea20000000800 */
[----:B---3--:R-:W-:Y:S01]  /*7100*/  F2FP.BF16.F32.PACK_AB R113, R133, R144 ;  /* 0x000000908571723e */ /* 0x008fe200000010ff */
[----:B------:R-:W-:Y:S01]  /*7110*/  LDSM.16.MT88.4 R108, [R173+0x9400] ;  /* 0x00940000ad6c783b */ /* 0x000fe20000004200 */
[C---:B------:R-:W-:Y:S01]  /*7120*/  FMUL.FTZ R92, R116.reuse, R92 ;  /* 0x0000005c745c7220 */ /* 0x040fe20000410000 */
[----:B------:R-:W-:Y:S01]  /*7130*/  FMUL.FTZ R93, R116, R93 ;  /* 0x0000005d745d7220 */ /* 0x000fe20000410000 */
[C---:B------:R-:W-:Y:S01]  /*7140*/  FMUL.FTZ R94, R3.reuse, R94 ;  /* 0x0000005e035e7220 */ /* 0x040fe20000410000 */
[----:B------:R-:W-:Y:S01]  /*7150*/  FMUL.FTZ R95, R3, R95 ;  /* 0x0000005f035f7220 */ /* 0x000fe20000410000 */
[--C-:B------:R-:W-:Y:S03]  /*7160*/  FFMA.FTZ R139, R16, UR4, -R132.reuse ;  /* 0x00000004108b7c23 */ /* 0x100fe60008010884 */
[----:B------:R-:W-:Y:S01]  /*7170*/  MUFU.EX2 R118, R118 ;  /* 0x0000007600767308 */ /* 0x000fe20000000800 */
        /* <DEDUP_REMOVED lines=8> */
[----:B--2---:R-:W-:Y:S01]  /*7200*/  F2FP.BF16.F32.PACK_AB R114, R6, R135 ;  /* 0x000000870672723e */ /* 0x004fe200000010ff */
[--C-:B------:R-:W-:Y:S01]  /*7210*/  FFMA.FTZ R150, R36, UR4, -R132.reuse ;  /* 0x0000000424967c23 */ /* 0x100fe20008010884 */
[--C-:B------:R-:W-:Y:S01]  /*7220*/  FFMA.FTZ R149, R37, UR4, -R132.reuse ;  /* 0x0000000425957c23 */ /* 0x100fe20008010884 */
[--C-:B------:R-:W-:Y:S01]  /*7230*/  FFMA.FTZ R152, R38, UR4, -R119.reuse ;  /* 0x0000000426987c23 */ /* 0x100fe20008010877 */
[--C-:B------:R-:W-:Y:S01]  /*7240*/  FFMA.FTZ R151, R39, UR4, -R119.reuse ;  /* 0x0000000427977c23 */ /* 0x100fe20008010877 */
[--C-:B------:R-:W-:Y:S01]  /*7250*/  FFMA.FTZ R153, R40, UR4, -R132.reuse ;  /* 0x0000000428997c23 */ /* 0x100fe20008010884 */
[----:B------:R-:W-:Y:S01]  /*7260*/  LDSM.16.MT88.4 R36, [R172+0xc000] ;  /* 0x00c00000ac24783b */ /* 0x000fe20000004200 */
[--C-:B------:R-:W-:Y:S01]  /*7270*/  FFMA.FTZ R154, R41, UR4, -R132.reuse ;  /* 0x00000004299a7c23 */ /* 0x100fe20008010884 */
[--C-:B------:R-:W-:Y:S01]  /*7280*/  FFMA.FTZ R155, R42, UR4, -R119.reuse ;  /* 0x000000042a9b7c23 */ /* 0x100fe20008010877 */
[--C-:B------:R-:W-:Y:S01]  /*7290*/  FFMA.FTZ R156, R43, UR4, -R119.reuse ;  /* 0x000000042b9c7c23 */ /* 0x100fe20008010877 */
[C---:B------:R-:W-:Y:S01]  /*72a0*/  FMUL.FTZ R16, R116.reuse, R104 ;  /* 0x0000006874107220 */ /* 0x040fe20000410000 */
[C---:B------:R-:W-:Y:S01]  /*72b0*/  FMUL.FTZ R17, R116.reuse, R105 ;  /* 0x0000006974117220 */ /* 0x040fe20000410000 */
[C---:B------:R-:W-:Y:S01]  /*72c0*/  FMUL.FTZ R18, R3.reuse, R106 ;  /* 0x0000006a03127220 */ /* 0x040fe20000410000 */
[----:B------:R-:W-:Y:S01]  /*72d0*/  FMUL.FTZ R19, R3, R107 ;  /* 0x0000006b03137220 */ /* 0x000fe20000410000 */
[----:B------:R-:W-:Y:S01]  /*72e0*/  LDSM.16.MT88.4 R40, [R173+0xa400] ;  /* 0x00a40000ad28783b */ /* 0x000fe20000004200 */
[----:B------:R-:W-:Y:S01]  /*72f0*/  MUFU.EX2 R7, R7 ;  /* 0x0000000700077308 */ /* 0x000fe20000000800 */
[----:B---3--:R-:W-:Y:S01]  /*7300*/  F2FP.BF16.F32.PACK_AB R115, R5, R118 ;  /* 0x000000760573723e */ /* 0x008fe200000010ff */
[C---:B------:R-:W-:Y:S01]  /*7310*/  FMUL.FTZ R96, R116.reuse, R96 ;  /* 0x0000006074607220 */ /* 0x040fe20000410000 */
[C---:B------:R-:W-:Y:S01]  /*7320*/  FMUL.FTZ R97, R116.reuse, R97 ;  /* 0x0000006174617220 */ /* 0x040fe20000410000 */
[C---:B------:R-:W-:Y:S01]  /*7330*/  FMUL.FTZ R98, R3.reuse, R98 ;  /* 0x0000006203627220 */ /* 0x040fe20000410000 */
[C---:B------:R-:W-:Y:S01]  /*7340*/  FMUL.FTZ R99, R3.reuse, R99 ;  /* 0x0000006303637220 */ /* 0x040fe20000410000 */
[C---:B------:R-:W-:Y:S01]  /*7350*/  FMUL.FTZ R100, R116.reuse, R100 ;  /* 0x0000006474647220 */ /* 0x040fe20000410000 */
[----:B------:R-:W-:Y:S01]  /*7360*/  FMUL.FTZ R101, R116, R101 ;  /* 0x0000006574657220 */ /* 0x000fe20000410000 */
[C---:B------:R-:W-:Y:S02]  /*7370*/  HMMA.16816.F32.BF16 R8, R112.reuse, R120, R8 ;  /* 0x000000787008723c */ /* 0x040fe40000041808 */
[----:B------:R-:W2:Y:S03]  /*7380*/  MUFU.EX2 R134, R134 ;  /* 0x0000008600867308 */ /* 0x000ea60000000800 */
[C---:B------:R-:W-:Y:S01]  /*7390*/  FMUL.FTZ R102, R3.reuse, R102 ;  /* 0x0000006603667220 */ /* 0x040fe20000410000 */
[C---:B------:R-:W-:Y:S01]  /*73a0*/  HMMA.16816.F32.BF16 R68, R112.reuse, R122, R68 ;  /* 0x0000007a7044723c */ /* 0x040fe20000041844 */
[----:B------:R-:W3:Y:S05]  /*73b0*/  LDSM.16.MT88.4 R120, [R172+0xb000] ;  /* 0x00b00000ac78783b */ /* 0x000eea0000004200 */
[----:B------:R-:W-:Y:S01]  /*73c0*/  MUFU.EX2 R137, R137 ;  /* 0x0000008900897308 */ /* 0x000fe20000000800 */
[----:B------:R-:W-:Y:S01]  /*73d0*/  ISETP.GT.AND P0, PT, R192, RZ, PT ;  /* 0x000000ffc000720c */ /* 0x000fe20003f04270 */
[----:B------:R-:W-:Y:S01]  /*73e0*/  FMUL.FTZ R103, R3, R103 ;  /* 0x0000006703677220 */ /* 0x000fe20000410000 */
[C---:B-1----:R-:W-:Y:S07]  /*73f0*/  HMMA.16816.F32.BF16 R72, R112.reuse, R124, R72 ;  /* 0x0000007c7048723c */ /* 0x042fee0000041848 */
[----:B------:R-:W1:Y:S01]  /*7400*/  MUFU.EX2 R138, R138 ;  /* 0x0000008a008a7308 */ /* 0x000e620000000800 */
[C---:B------:R-:W-:Y:S01]  /*7410*/  HMMA.16816.F32.BF16 R76, R112.reuse, R126, R76 ;  /* 0x0000007e704c723c */ /* 0x040fe2000004184c */
[----:B------:R-:W4:Y:S02]  /*7420*/  LDSM.16.MT88.4 R124, [R173+0xd000] ;  /* 0x00d00000ad7c783b */ /* 0x000f240000004200 */
[----:B--2---:R-:W-:Y:S03]  /*7430*/  F2FP.BF16.F32.PACK_AB R104, R134, R7 ;  /* 0x000000078668723e */ /* 0x004fe600000010ff */
[C---:B------:R-:W-:Y:S03]  /*7440*/  HMMA.16816.F32.BF16 R80, R112.reuse, R128, R80 ;  /* 0x000000807050723c */ /* 0x040fe60000041850 */
[----:B------:R-:W-:Y:S02]  /*7450*/  MUFU.EX2 R139, R139 ;  /* 0x0000008b008b7308 */ /* 0x000fe40000000800 */
[--C-:B------:R-:W-:Y:S01]  /*7460*/  FFMA.FTZ R44, R44, UR4, -R132.reuse ;  /* 0x000000042c2c7c23 */ /* 0x100fe20008010884 */
[C---:B------:R-:W-:Y:S01]  /*7470*/  HMMA.16816.F32.BF16 R84, R112.reuse, R130, R84 ;  /* 0x000000827054723c */ /* 0x040fe20000041854 */
[----:B------:R-:W2:Y:S06]  /*7480*/  LDSM.16.MT88.4 R128, [R172+0xd000] ;  /* 0x00d00000ac80783b */ /* 0x000eac0000004200 */
[----:B------:R-:W5:Y:S01]  /*7490*/  MUFU.EX2 R140, R140 ;  /* 0x0000008c008c7308 */ /* 0x000f620000000800 */
[----:B-1----:R-:W-:Y:S03]  /*74a0*/  F2FP.BF16.F32.PACK_AB R105, R138, R137 ;  /* 0x000000898a69723e */ /* 0x002fe600000010ff */
[--C-:B------:R-:W-:Y:S01]  /*74b0*/  FFMA.FTZ R45, R45, UR4, -R132.reuse ;  /* 0x000000042d2d7c23 */ /* 0x100fe20008010884 */
[--C-:B------:R-:W-:Y:S01]  /*74c0*/  FFMA.FTZ R46, R46, UR4, -R119.reuse ;  /* 0x000000042e2e7c23 */ /* 0x100fe20008010877 */
[--C-:B------:R-:W-:Y:S04]  /*74d0*/  FFMA.FTZ R47, R47, UR4, -R119.reuse ;  /* 0x000000042f2f7c23 */ /* 0x100fe80008010877 */
[----:B------:R-:W-:Y:S01]  /*74e0*/  MUFU.EX2 R141, R141 ;  /* 0x0000008d008d7308 */ /* 0x000fe20000000800 */
[--C-:B------:R-:W-:Y:S01]  /*74f0*/  FFMA.FTZ R48, R48, UR4, -R132.reuse ;  /* 0x0000000430307c23 */ /* 0x100fe20008010884 */
[----:B------:R-:W-:Y:S01]  /*7500*/  FFMA.FTZ R49, R49, UR4, -R132 ;  /* 0x0000000431317c23 */ /* 0x000fe20008010884 */
[--C-:B------:R-:W-:Y:S01]  /*7510*/  FFMA.FTZ R50, R50, UR4, -R119.reuse ;  /* 0x0000000432327c23 */ /* 0x100fe20008010877 */
[--C-:B------:R-:W-:Y:S01]  /*7520*/  FFMA.FTZ R51, R51, UR4, -R119.reuse ;  /* 0x0000000433337c23 */ /* 0x100fe20008010877 */
[----:B------:R-:W-:Y:S01]  /*7530*/  FFMA.FTZ R144, R3, R194, R144 ;  /* 0x000000c203907223 */ /* 0x000fe20000010090 */
[C---:B---3--:R-:W-:Y:S04]  /*7540*/  HMMA.16816.F32.BF16 R88, R112.reuse, R120, R88 ;  /* 0x000000787058723c */ /* 0x048fe80000041858 */
[----:B------:R-:W1:Y:S01]  /*7550*/  MUFU.EX2 R142, R142 ;  /* 0x0000008e008e7308 */ /* 0x000e620000000800 */
[----:B-----5:R-:W-:Y:S01]  /*7560*/  F2FP.BF16.F32.PACK_AB R106, R140, R139 ;  /* 0x0000008b8c6a723e */ /* 0x020fe200000010ff */
[--C-:B------:R-:W-:Y:S01]  /*7570*/  FFMA.FTZ R3, R52, UR4, -R132.reuse ;  /* 0x0000000434037c23 */ /* 0x100fe20008010884 */
[--C-:B------:R-:W-:Y:S01]  /*7580*/  FFMA.FTZ R52, R53, UR4, -R132.reuse ;  /* 0x0000000435347c23 */ /* 0x100fe20008010884 */
[C---:B------:R-:W-:Y:S01]  /*7590*/  HMMA.16816.F32.BF16 R12, R112.reuse, R122, R12 ;  /* 0x0000007a700c723c */ /* 0x040fe2000004180c */
[----:B------:R-:W3:Y:S05]  /*75a0*/  LDSM.16.MT88.4 R120, [R172+0x9400] ;  /* 0x00940000ac78783b */ /* 0x000eea0000004200 */
[----:B------:R-:W-:Y:S01]  /*75b0*/  MUFU.EX2 R150, R150 ;  /* 0x0000009600967308 */ /* 0x000fe20000000800 */
[--C-:B------:R-:W-:Y:S01]  /*75c0*/  FFMA.FTZ R53, R54, UR4, -R119.reuse ;  /* 0x0000000436357c23 */ /* 0x100fe20008010877 */
[C---:B----4-:R-:W-:Y:S03]  /*75d0*/  HMMA.16816.F32.BF16 R92, R112.reuse, R124, R92 ;  /* 0x0000007c705c723c */ /* 0x050fe6000004185c */
[--C-:B------:R-:W-:Y:S03]  /*75e0*/  FFMA.FTZ R54, R55, UR4, -R119.reuse ;  /* 0x0000000437367c23 */ /* 0x100fe60008010877 */
[C---:B------:R-:W-:Y:S01]  /*75f0*/  HMMA.16816.F32.BF16 R16, R112.reuse, R126, R16 ;  /* 0x0000007e7010723c */ /* 0x040fe20000041810 */
[----:B------:R-:W4:Y:S01]  /*7600*/  LDSM.16.MT88.4 R124, [R173+0xb400] ;  /* 0x00b40000ad7c783b */ /* 0x000f220000004200 */
[----:B------:R-:W-:Y:S03]  /*7610*/  MUFU.EX2 R149, R149 ;  /* 0x0000009500957308 */ /* 0x000fe60000000800 */
[----:B-1----:R-:W-:Y:S01]  /*7620*/  F2FP.BF16.F32.PACK_AB R107, R142, R141 ;  /* 0x0000008d8e6b723e */ /* 0x002fe200000010ff */
[C---:B--2---:R-:W-:Y:S06]  /*7630*/  HMMA.16816.F32.BF16 R96, R112.reuse, R128, R96 ;  /* 0x000000807060723c */ /* 0x044fec0000041860 */
[----:B------:R-:W-:Y:S01]  /*7640*/  MUFU.EX2 R152, R152 ;  /* 0x0000009800987308 */ /* 0x000fe20000000800 */
[--C-:B------:R-:W-:Y:S01]  /*7650*/  FFMA.FTZ R55, R56, UR4, -R132.reuse ;  /* 0x0000000438377c23 */ /* 0x100fe20008010884 */
[----:B------:R-:W-:Y:S01]  /*7660*/  HMMA.16816.F32.BF16 R100, R112, R130, R100 ;  /* 0x000000827064723c */ /* 0x000fe20000041864 */
[----:B------:R-:W1:Y:S02]  /*7670*/  LDSM.16.MT88.4 R112, [R172+0xb400] ;  /* 0x00b40000ac70783b */ /* 0x000e640000004200 */
[--C-:B------:R-:W-:Y:S03]  /*7680*/  FFMA.FTZ R129, R20, UR4, -R132.reuse ;  /* 0x0000000414817c23 */ /* 0x100fe60008010884 */
[C---:B------:R-:W-:Y:S02]  /*7690*/  HMMA.16816.F32.BF16 R8, R104.reuse, R108, R8 ;  /* 0x0000006c6808723c */ /* 0x040fe40000041808 */
[----:B------:R-:W-:Y:S03]  /*76a0*/  MUFU.EX2 R151, R151 ;  /* 0x0000009700977308 */ /* 0x000fe60000000800 */
[--C-:B------:R-:W-:Y:S01]  /*76b0*/  FFMA.FTZ R128, R21, UR4, -R132.reuse ;  /* 0x0000000415807c23 */ /* 0x100fe20008010884 */
[C---:B------:R-:W-:Y:S01]  /*76c0*/  HMMA.16816.F32.BF16 R68, R104.reuse, R110, R68 ;  /* 0x0000006e6844723c */ /* 0x040fe20000041844 */
[----:B------:R-:W2:Y:S05]  /*76d0*/  LDSM.16.MT88.4 R108, [R173+0xd400] ;  /* 0x00d40000ad6c783b */ /* 0x000eaa0000004200 */
[----:B------:R-:W-:Y:S01]  /*76e0*/  MUFU.EX2 R153, R153 ;  /* 0x0000009900997308 */ /* 0x000fe20000000800 */
[--C-:B------:R-:W-:Y:S01]  /*76f0*/  FFMA.FTZ R130, R22, UR4, -R119.reuse ;  /* 0x0000000416827c23 */ /* 0x100fe20008010877 */
[C---:B---3--:R-:W-:Y:S03]  /*7700*/  HMMA.16816.F32.BF16 R72, R104.reuse, R120, R72 ;  /* 0x000000786848723c */ /* 0x048fe60000041848 */
[--C-:B------:R-:W-:Y:S03]  /*7710*/  FFMA.FTZ R131, R23, UR4, -R119.reuse ;  /* 0x0000000417837c23 */ /* 0x100fe60008010877 */
[C---:B------:R-:W-:Y:S01]  /*7720*/  HMMA.16816.F32.BF16 R76, R104.reuse, R122, R76 ;  /* 0x0000007a684c723c */ /* 0x040fe2000004184c */
[----:B------:R-:W3:Y:S01]  /*7730*/  LDSM.16.MT88.4 R20, [R172+0xd400] ;  /* 0x00d40000ac14783b */ /* 0x000ee20000004200 */
[----:B------:R-:W-:Y:S03]  /*7740*/  MUFU.EX2 R154, R154 ;  /* 0x0000009a009a7308 */ /* 0x000fe60000000800 */
[--C-:B------:R-:W-:Y:S01]  /*7750*/  FFMA.FTZ R56, R57, UR4, -R132.reuse ;  /* 0x0000000439387c23 */ /* 0x100fe20008010884 */
[C---:B----4-:R-:W-:Y:S03]  /*7760*/  HMMA.16816.F32.BF16 R80, R104.reuse, R124, R80 ;  /* 0x0000007c6850723c */ /* 0x050fe60000041850 */
[----:B------:R-:W4:Y:S03]  /*7770*/  LDSM.16.MT88.4 R120, [R173+0x9800] ;  /* 0x00980000ad78783b */ /* 0x000f260000004200 */
[----:B------:R-:W-:Y:S01]  /*7780*/  MUFU.EX2 R155, R155 ;  /* 0x0000009b009b7308 */ /* 0x000fe20000000800 */
[--C-:B------:R-:W-:Y:S01]  /*7790*/  FFMA.FTZ R57, R58, UR4, -R119.reuse ;  /* 0x000000043a397c23 */ /* 0x100fe20008010877 */
[C---:B------:R-:W-:Y:S03]  /*77a0*/  HMMA.16816.F32.BF16 R84, R104.reuse, R126, R84 ;  /* 0x0000007e6854723c */ /* 0x040fe60000041854 */
[--C-:B------:R-:W-:Y:S03]  /*77b0*/  FFMA.FTZ R125, R24, UR4, -R132.reuse ;  /* 0x00000004187d7c23 */ /* 0x100fe60008010884 */
[C---:B-1----:R-:W-:Y:S02]  /*77c0*/  HMMA.16816.F32.BF16 R88, R104.reuse, R112, R88 ;  /* 0x000000706858723c */ /* 0x042fe40000041858 */
[----:B------:R-:W-:Y:S03]  /*77d0*/  MUFU.EX2 R156, R156 ;  /* 0x0000009c009c7308 */ /* 0x000fe60000000800 */
[--C-:B------:R-:W-:Y:S01]  /*77e0*/  FFMA.FTZ R124, R25, UR4, -R132.reuse ;  /* 0x00000004197c7c23 */ /* 0x100fe20008010884 */
[C---:B------:R-:W-:Y:S01]  /*77f0*/  HMMA.16816.F32.BF16 R12, R104.reuse, R114, R12 ;  /* 0x00000072680c723c */ /* 0x040fe2000004180c */
[----:B------:R-:W1:Y:S05]  /*7800*/  LDSM.16.MT88.4 R112, [R172+0x9800] ;  /* 0x00980000ac70783b */ /* 0x000e6a0000004200 */
[----:B------:R-:W-:Y:S01]  /*7810*/  MUFU.EX2 R44, R44 ;  /* 0x0000002c002c7308 */ /* 0x000fe20000000800 */
[--C-:B------:R-:W-:Y:S01]  /*7820*/  FFMA.FTZ R126, R26, UR4, -R119.reuse ;  /* 0x000000041a7e7c23 */ /* 0x100fe20008010877 */
[C---:B--2---:R-:W-:Y:S03]  /*7830*/  HMMA.16816.F32.BF16 R92, R104.reuse, R108, R92 ;  /* 0x0000006c685c723c */ /* 0x044fe6000004185c */
[--C-:B------:R-:W-:Y:S03]  /*7840*/  FFMA.FTZ R127, R27, UR4, -R119.reuse ;  /* 0x000000041b7f7c23 */ /* 0x100fe60008010877 */
[C---:B------:R-:W-:Y:S02]  /*7850*/  HMMA.16816.F32.BF16 R16, R104.reuse, R110, R16 ;  /* 0x0000006e6810723c */ /* 0x040fe40000041810 */
[----:B------:R-:W-:Y:S01]  /*7860*/  MUFU.EX2 R129, R129 ;  /* 0x0000008100817308 */ /* 0x000fe20000000800 */
[----:B------:R-:W2:Y:S02]  /*7870*/  LDSM.16.MT88.4 R24, [R173+0xb800] ;  /* 0x00b80000ad18783b */ /* 0x000ea40000004200 */
[--C-:B------:R-:W-:Y:S01]  /*7880*/  FFMA.FTZ R58, R59, UR4, -R119.reuse ;  /* 0x000000043b3a7c23 */ /* 0x100fe20008010877 */
[C---:B---3--:R-:W-:Y:S06]  /*7890*/  HMMA.16816.F32.BF16 R96, R104.reuse, R20, R96 ;  /* 0x000000146860723c */ /* 0x048fec0000041860 */
[----:B------:R-:W3:Y:S01]  /*78a0*/  MUFU.EX2 R128, R128 ;  /* 0x0000008000807308 */ /* 0x000ee20000000800 */
[----:B------:R-:W-:Y:S01]  /*78b0*/  LDSM.16.MT88.4 R108, [R172+0xd800] ;  /* 0x00d80000ac6c783b */ /* 0x000fe20000004200 */
[--C-:B------:R-:W-:Y:S01]  /*78c0*/  FFMA.FTZ R59, R60, UR4, -R132.reuse ;  /* 0x000000043c3b7c23 */ /* 0x100fe20008010884 */
[----:B------:R-:W-:Y:S07]  /*78d0*/  HMMA.16816.F32.BF16 R100, R104, R22, R100 ;  /* 0x000000166864723c */ /* 0x000fee0000041864 */
[----:B------:R-:W-:Y:S01]  /*78e0*/  MUFU.EX2 R130, R130 ;  /* 0x0000008200827308 */ /* 0x000fe20000000800 */
[----:B------:R-:W5:Y:S03]  /*78f0*/  LDSM.16.MT88.4 R104, [R172+0xb800] ;  /* 0x00b80000ac68783b */ /* 0x000f660000004200 */
[--C-:B------:R-:W-:Y:S01]  /*7900*/  FFMA.FTZ R60, R61, UR4, -R132.reuse ;  /* 0x000000043d3c7c23 */ /* 0x100fe20008010884 */
[--C-:B------:R-:W-:Y:S01]  /*7910*/  FFMA.FTZ R61, R62, UR4, -R119.reuse ;  /* 0x000000043e3d7c23 */ /* 0x100fe20008010877 */
[----:B------:R-:W-:Y:S01]  /*7920*/  FFMA.FTZ R62, R63, UR4, -R119 ;  /* 0x000000043f3e7c23 */ /* 0x000fe20008010877 */
[----:B------:R-:W-:Y:S03]  /*7930*/  FFMA.FTZ R63, R64, UR4, -R132 ;  /* 0x00000004403f7c23 */ /* 0x000fe60008010884 */
[----:B------:R-:W4:Y:S01]  /*7940*/  MUFU.EX2 R131, R131 ;  /* 0x0000008300837308 */ /* 0x000f220000000800 */
[----:B---3--:R-:W-:Y:S01]  /*7950*/  F2FP.BF16.F32.PACK_AB R20, R128, R129 ;  /* 0x000000818014723e */ /* 0x008fe200000010ff */
[----:B------:R-:W-:Y:S01]  /*7960*/  FADD.FTZ R133, R133, R144 ;  /* 0x0000009085857221 */ /* 0x000fe20000010000 */
[----:B------:R-:W-:Y:S01]  /*7970*/  FFMA.FTZ R143, R116, R193, R143 ;  /* 0x000000c1748f7223 */ /* 0x000fe2000001008f */
[----:B------:R-:W-:Y:S02]  /*7980*/  MOV R117, R2 ;  /* 0x0000000200757202 */ /* 0x000fe40000000f00 */
[----:B------:R-:W-:Y:S01]  /*7990*/  FADD.FTZ R118, R118, R133 ;  /* 0x0000008576767221 */ /* 0x000fe20000010000 */
[----:B------:R-:W-:Y:S03]  /*79a0*/  FADD.FTZ R136, R136, R143 ;  /* 0x0000008f88887221 */ /* 0x000fe60000010000 */
[----:B------:R-:W-:Y:S01]  /*79b0*/  MUFU.EX2 R125, R125 ;  /* 0x0000007d007d7308 */ /* 0x000fe20000000800 */
[----:B------:R-:W-:Y:S01]  /*79c0*/  FADD.FTZ R118, R5, R118 ;  /* 0x0000007605767221 */ /* 0x000fe20000010000 */
[----:B------:R-:W-:Y:S01]  /*79d0*/  FFMA.FTZ R5, R66, UR4, -R119 ;  /* 0x0000000442057c23 */ /* 0x000fe20008010877 */
[----:B------:R-:W-:Y:S02]  /*79e0*/  FADD.FTZ R135, R135, R136 ;  /* 0x0000008887877221 */ /* 0x000fe40000010000 */
[----:B------:R-:W-:Y:S05]  /*79f0*/  FADD.FTZ R137, R137, R118 ;  /* 0x0000007689897221 */ /* 0x000fea0000010000 */
[----:B------:R-:W3:Y:S01]  /*7a00*/  MUFU.EX2 R124, R124 ;  /* 0x0000007c007c7308 */ /* 0x000ee20000000800 */
[----:B----4-:R-:W-:Y:S01]  /*7a10*/  F2FP.BF16.F32.PACK_AB R21, R131, R130 ;  /* 0x000000828315723e */ /* 0x010fe200000010ff */
[----:B------:R-:W-:Y:S01]  /*7a20*/  FADD.FTZ R6, R6, R135 ;  /* 0x0000008706067221 */ /* 0x000fe20000010000 */
[----:B------:R-:W-:Y:S03]  /*7a30*/  FADD.FTZ R138, R138, R137 ;  /* 0x000000898a8a7221 */ /* 0x000fe60000010000 */
[----:B------:R-:W-:Y:S01]  /*7a40*/  FADD.FTZ R7, R7, R6 ;  /* 0x0000000607077221 */ /* 0x000fe20000010000 */
[----:B------:R-:W-:Y:S03]  /*7a50*/  FADD.FTZ R141, R141, R138 ;  /* 0x0000008a8d8d7221 */ /* 0x000fe60000010000 */
[----:B------:R-:W4:Y:S01]  /*7a60*/  MUFU.EX2 R126, R126 ;  /* 0x0000007e007e7308 */ /* 0x000f220000000800 */
[----:B------:R-:W-:Y:S01]  /*7a70*/  FADD.FTZ R134, R134, R7 ;  /* 0x0000000786867221 */ /* 0x000fe20000010000 */
[----:B------:R-:W-:Y:S03]  /*7a80*/  FADD.FTZ R141, R142, R141 ;  /* 0x0000008d8e8d7221 */ /* 0x000fe60000010000 */
[----:B------:R-:W-:Y:S01]  /*7a90*/  FADD.FTZ R139, R139, R134 ;  /* 0x000000868b8b7221 */ /* 0x000fe20000010000 */
[----:B------:R-:W-:Y:S04]  /*7aa0*/  FADD.FTZ R130, R130, R141 ;  /* 0x0000008d82827221 */ /* 0x000fe80000010000 */
[----:B------:R-:W1:Y:S01]  /*7ab0*/  MUFU.EX2 R127, R127 ;  /* 0x0000007f007f7308 */ /* 0x000e620000000800 */
[----:B---3--:R-:W-:Y:S01]  /*7ac0*/  F2FP.BF16.F32.PACK_AB R22, R124, R125 ;  /* 0x0000007d7c16723e */ /* 0x008fe200000010ff */
[----:B------:R-:W-:Y:S01]  /*7ad0*/  FADD.FTZ R140, R140, R139 ;  /* 0x0000008b8c8c7221 */ /* 0x000fe20000010000 */
[----:B------:R-:W-:Y:S03]  /*7ae0*/  FADD.FTZ R131, R131, R130 ;  /* 0x0000008283837221 */ /* 0x000fe60000010000 */
[----:B------:R-:W-:Y:S04]  /*7af0*/  FADD.FTZ R129, R129, R140 ;  /* 0x0000008c81817221 */ /* 0x000fe80000010000 */
[----:B------:R-:W-:Y:S01]  /*7b00*/  MUFU.EX2 R45, R45 ;  /* 0x0000002d002d7308 */ /* 0x000fe20000000800 */
[----:B----4-:R-:W-:Y:S01]  /*7b10*/  FADD.FTZ R6, R126, R131 ;  /* 0x000000837e067221 */ /* 0x010fe20000010000 */
[----:B------:R-:W-:Y:S04]  /*7b20*/  FADD.FTZ R128, R128, R129 ;  /* 0x0000008180807221 */ /* 0x000fe80000010000 */
[----:B------:R-:W-:Y:S04]  /*7b30*/  FADD.FTZ R125, R125, R128 ;  /* 0x000000807d7d7221 */ /* 0x000fe80000010000 */
[----:B------:R-:W-:Y:S01]  /*7b40*/  MUFU.EX2 R46, R46 ;  /* 0x0000002e002e7308 */ /* 0x000fe20000000800 */
[C---:B-1----:R-:W-:Y:S01]  /*7b50*/  F2FP.BF16.F32.PACK_AB R23, R127.reuse, R126 ;  /* 0x0000007e7f17723e */ /* 0x042fe200000010ff */
[----:B------:R-:W-:Y:S01]  /*7b60*/  FADD.FTZ R124, R124, R125 ;  /* 0x0000007d7c7c7221 */ /* 0x000fe20000010000 */
[----:B------:R-:W-:Y:S05]  /*7b70*/  FADD.FTZ R6, R127, R6 ;  /* 0x000000067f067221 */ /* 0x000fea0000010000 */
[C---:B------:R-:W-:Y:S02]  /*7b80*/  HMMA.16816.F32.BF16 R8, R20.reuse, R120, R8 ;  /* 0x000000781408723c */ /* 0x040fe40000041808 */
[----:B------:R-:W-:Y:S04]  /*7b90*/  MUFU.EX2 R47, R47 ;  /* 0x0000002f002f7308 */ /* 0x000fe80000000800 */
[C---:B------:R-:W-:Y:S06]  /*7ba0*/  HMMA.16816.F32.BF16 R68, R20.reuse, R122, R68 ;  /* 0x0000007a1444723c */ /* 0x040fec0000041844 */
[----:B------:R-:W-:Y:S01]  /*7bb0*/  MUFU.EX2 R48, R48 ;  /* 0x0000003000307308 */ /* 0x000fe20000000800 */
[--C-:B------:R-:W-:Y:S01]  /*7bc0*/  FFMA.FTZ R120, R29, UR4, -R132.reuse ;  /* 0x000000041d787c23 */ /* 0x100fe20008010884 */
[C---:B------:R-:W-:Y:S03]  /*7bd0*/  HMMA.16816.F32.BF16 R72, R20.reuse, R112, R72 ;  /* 0x000000701448723c */ /* 0x040fe60000041848 */
[--C-:B------:R-:W-:Y:S03]  /*7be0*/  FFMA.FTZ R121, R30, UR4, -R119.reuse ;  /* 0x000000041e797c23 */ /* 0x100fe60008010877 */
[C---:B------:R-:W-:Y:S02]  /*7bf0*/  HMMA.16816.F32.BF16 R76, R20.reuse, R114, R76 ;  /* 0x00000072144c723c */ /* 0x040fe4000004184c */
[----:B------:R-:W-:Y:S03]  /*7c00*/  MUFU.EX2 R49, R49 ;  /* 0x0000003100317308 */ /* 0x000fe60000000800 */
[--C-:B------:R-:W-:Y:S01]  /*7c10*/  FFMA.FTZ R122, R31, UR4, -R119.reuse ;  /* 0x000000041f7a7c23 */ /* 0x100fe20008010877 */
[C---:B--2---:R-:W-:Y:S01]  /*7c20*/  HMMA.16816.F32.BF16 R80, R20.reuse, R24, R80 ;  /* 0x000000181450723c */ /* 0x044fe20000041850 */
[----:B------:R-:W1:Y:S05]  /*7c30*/  LDSM.16.MT88.4 R28, [R173+0xd800] ;  /* 0x00d80000ad1c783b */ /* 0x000e6a0000004200 */
[----:B------:R-:W-:Y:S01]  /*7c40*/  MUFU.EX2 R50, R50 ;  /* 0x0000003200327308 */ /* 0x000fe20000000800 */
[--C-:B------:R-:W-:Y:S01]  /*7c50*/  FFMA.FTZ R123, R32, UR4, -R132.reuse ;  /* 0x00000004207b7c23 */ /* 0x100fe20008010884 */
[C---:B------:R-:W-:Y:S01]  /*7c60*/  HMMA.16816.F32.BF16 R84, R20.reuse, R26, R84 ;  /* 0x0000001a1454723c */ /* 0x040fe20000041854 */
[----:B------:R-:W2:Y:S07]  /*7c70*/  LDSM.16.MT88.4 R24, [R173+0x9c00] ;  /* 0x009c0000ad18783b */ /* 0x000eae0000004200 */
[----:B------:R-:W-:Y:S01]  /*7c80*/  MUFU.EX2 R51, R51 ;  /* 0x0000003300337308 */ /* 0x000fe20000000800 */
[C---:B-----5:R-:W-:Y:S01]  /*7c90*/  HMMA.16816.F32.BF16 R88, R20.reuse, R104, R88 ;  /* 0x000000681458723c */ /* 0x060fe20000041858 */
[----:B------:R-:W-:Y:S05]  /*7ca0*/  LDSM.16.MT88.4 R32, [R172+0xbc00] ;  /* 0x00bc0000ac20783b */ /* 0x000fea0000004200 */
[C---:B------:R-:W-:Y:S03]  /*7cb0*/  HMMA.16816.F32.BF16 R12, R20.reuse, R106, R12 ;  /* 0x0000006a140c723c */ /* 0x040fe6000004180c */
[----:B------:R-:W-:Y:S02]  /*7cc0*/  MUFU.EX2 R145, R145 ;  /* 0x0000009100917308 */ /* 0x000fe40000000800 */
[----:B------:R-:W-:Y:S01]  /*7cd0*/  FFMA.FTZ R132, R65, UR4, -R132 ;  /* 0x0000000441847c23 */ /* 0x000fe20008010884 */
[----:B------:R-:W-:Y:S01]  /*7ce0*/  FFMA.FTZ R119, R67, UR4, -R119 ;  /* 0x0000000443777c23 */ /* 0x000fe20008010877 */
[----:B------:R-:W3:Y:S06]  /*7cf0*/  LDSM.16.MT88.4 R104, [R172+0x9c00] ;  /* 0x009c0000ac68783b */ /* 0x000eec0000004200 */
[----:B------:R-:W4:Y:S10]  /*7d00*/  MUFU.EX2 R120, R120 ;  /* 0x0000007800787308 */ /* 0x000f340000000800 */
[----:B------:R-:W-:Y:S01]  /*7d10*/  MUFU.EX2 R121, R121 ;  /* 0x0000007900797308 */ /* 0x000fe20000000800 */
[C---:B-1----:R-:W-:Y:S09]  /*7d20*/  HMMA.16816.F32.BF16 R92, R20.reuse, R28, R92 ;  /* 0x0000001c145c723c */ /* 0x042ff2000004185c */
[----:B------:R-:W1:Y:S01]  /*7d30*/  MUFU.EX2 R122, R122 ;  /* 0x0000007a007a7308 */ /* 0x000e620000000800 */
[C---:B------:R-:W-:Y:S01]  /*7d40*/  HMMA.16816.F32.BF16 R16, R20.reuse, R30, R16 ;  /* 0x0000001e1410723c */ /* 0x040fe20000041810 */
[----:B------:R-:W5:Y:S08]  /*7d50*/  LDSM.16.MT88.4 R28, [R173+0xbc00] ;  /* 0x00bc0000ad1c783b */ /* 0x000f700000004200 */
[----:B------:R-:W-:Y:S01]  /*7d60*/  MUFU.EX2 R123, R123 ;  /* 0x0000007b007b7308 */ /* 0x000fe20000000800 */
[C---:B------:R-:W-:Y:S06]  /*7d70*/  HMMA.16816.F32.BF16 R96, R20.reuse, R108, R96 ;  /* 0x0000006c1460723c */ /* 0x040fec0000041860 */
[----:B------:R-:W-:Y:S03]  /*7d80*/  HMMA.16816.F32.BF16 R100, R20, R110, R100 ;  /* 0x0000006e1464723c */ /* 0x000fe60000041864 */
[----:B------:R-:W2:Y:S01]  /*7d90*/  MUFU.EX2 R146, R146 ;  /* 0x0000009200927308 */ /* 0x000ea20000000800 */
[----:B------:R-:W-:Y:S03]  /*7da0*/  LDSM.16.MT88.4 R108, [R172+0xcc00] ;  /* 0x00cc0000ac6c783b */ /* 0x000fe60000004200 */
[----:B----4-:R-:W-:Y:S01]  /*7db0*/  F2FP.BF16.F32.PACK_AB R20, R120, R145 ;  /* 0x000000917814723e */ /* 0x010fe200000010ff */
[----:B------:R-:W-:Y:S05]  /*7dc0*/  FADD.FTZ R145, R145, R124 ;  /* 0x0000007c91917221 */ /* 0x000fea0000010000 */
[----:B------:R-:W-:Y:S01]  /*7dd0*/  MUFU.EX2 R147, R147 ;  /* 0x0000009300937308 */ /* 0x000fe20000000800 */
[----:B-1----:R-:W-:Y:S01]  /*7de0*/  F2FP.BF16.F32.PACK_AB R21, R122, R121 ;  /* 0x000000797a15723e */ /* 0x002fe200000010ff */
[----:B------:R-:W-:Y:S01]  /*7df0*/  FADD.FTZ R121, R121, R6 ;  /* 0x0000000679797221 */ /* 0x000fe20000010000 */
[----:B------:R-:W-:Y:S03]  /*7e00*/  FADD.FTZ R120, R120, R145 ;  /* 0x0000009178787221 */ /* 0x000fe60000010000 */
[----:B------:R-:W-:Y:S04]  /*7e10*/  FADD.FTZ R122, R122, R121 ;  /* 0x000000797a7a7221 */ /* 0x000fe80000010000 */
[----:B------:R-:W1:Y:S01]  /*7e20*/  MUFU.EX2 R148, R148 ;  /* 0x0000009400947308 */ /* 0x000e620000000800 */
[C---:B--2---:R-:W-:Y:S01]  /*7e30*/  F2FP.BF16.F32.PACK_AB R22, R146.reuse, R123 ;  /* 0x0000007b9216723e */ /* 0x044fe200000010ff */
[----:B------:R-:W-:Y:S04]  /*7e40*/  FADD.FTZ R123, R123, R120 ;  /* 0x000000787b7b7221 */ /* 0x000fe80000010000 */
[----:B------:R-:W-:Y:S04]  /*7e50*/  FADD.FTZ R123, R146, R123 ;  /* 0x0000007b927b7221 */ /* 0x000fe80000010000 */
[----:B------:R-:W-:Y:S10]  /*7e60*/  MUFU.EX2 R3, R3 ;  /* 0x0000000300037308 */ /* 0x000ff40000000800 */
[----:B------:R-:W2:Y:S01]  /*7e70*/  MUFU.EX2 R52, R52 ;  /* 0x0000003400347308 */ /* 0x000ea20000000800 */
[C---:B-1----:R-:W-:Y:S01]  /*7e80*/  F2FP.BF16.F32.PACK_AB R23, R148.reuse, R147 ;  /* 0x000000939417723e */ /* 0x042fe200000010ff */
[----:B------:R-:W-:Y:S04]  /*7e90*/  FADD.FTZ R147, R147, R122 ;  /* 0x0000007a93937221 */ /* 0x000fe80000010000 */
[----:B------:R-:W-:Y:S02]  /*7ea0*/  FADD.FTZ R147, R148, R147 ;  /* 0x0000009394937221 */ /* 0x000fe40000010000 */
[C---:B------:R-:W-:Y:S02]  /*7eb0*/  HMMA.16816.F32.BF16 R8, R20.reuse, R24, R8 ;  /* 0x000000181408723c */ /* 0x040fe40000041808 */
[----:B------:R-:W-:Y:S01]  /*7ec0*/  MUFU.EX2 R53, R53 ;  /* 0x0000003500357308 */ /* 0x000fe20000000800 */
[----:B------:R-:W-:Y:S03]  /*7ed0*/  FADD.FTZ R6, R152, R147 ;  /* 0x0000009398067221 */ /* 0x000fe60000010000 */
[C---:B------:R-:W-:Y:S01]  /*7ee0*/  HMMA.16816.F32.BF16 R68, R20.reuse, R26, R68 ;  /* 0x0000001a1444723c */ /* 0x040fe20000041844 */
[----:B------:R-:W1:Y:S05]  /*7ef0*/  LDSM.16.MT88.4 R24, [R173+0xdc00] ;  /* 0x00dc0000ad18783b */ /* 0x000e6a0000004200 */
[----:B------:R-:W4:Y:S01]  /*7f00*/  MUFU.EX2 R54, R54 ;  /* 0x0000003600367308 */ /* 0x000f220000000800 */
[----:B------:R-:W-:Y:S01]  /*7f10*/  FADD.FTZ R6, R151, R6 ;  /* 0x0000000697067221 */ /* 0x000fe20000010000 */
[C---:B---3--:R-:W-:Y:S08]  /*7f20*/  HMMA.16816.F32.BF16 R72, R20.reuse, R104, R72 ;  /* 0x000000681448723c */ /* 0x048ff00000041848 */
[----:B------:R-:W-:Y:S01]  /*7f30*/  MUFU.EX2 R55, R55 ;  /* 0x0000003700377308 */ /* 0x000fe20000000800 */
[C---:B------:R-:W-:Y:S01]  /*7f40*/  HMMA.16816.F32.BF16 R76, R20.reuse, R106, R76 ;  /* 0x0000006a144c723c */ /* 0x040fe2000004184c */
[----:B------:R-:W3:Y:S05]  /*7f50*/  LDSM.16.MT88.4 R104, [R172+0xdc00] ;  /* 0x00dc0000ac68783b */ /* 0x000eea0000004200 */
[C---:B-----5:R-:W-:Y:S03]  /*7f60*/  HMMA.16816.F32.BF16 R80, R20.reuse, R28, R80 ;  /* 0x0000001c1450723c */ /* 0x060fe60000041850 */
[----:B------:R-:W5:Y:S03]  /*7f70*/  MUFU.EX2 R56, R56 ;  /* 0x0000003800387308 */ /* 0x000f660000000800 */
[C---:B------:R-:W-:Y:S01]  /*7f80*/  HMMA.16816.F32.BF16 R84, R20.reuse, R30, R84 ;  /* 0x0000001e1454723c */ /* 0x040fe20000041854 */
[----:B------:R-:W2:Y:S06]  /*7f90*/  LDSM.16.MT88.4 R28, [R173+0xa000] ;  /* 0x00a00000ad1c783b */ /* 0x000eac0000004200 */
[----:B------:R-:W-:Y:S01]  /*7fa0*/  MUFU.EX2 R57, R57 ;  /* 0x0000003900397308 */ /* 0x000fe20000000800 */
[C---:B------:R-:W-:Y:S09]  /*7fb0*/  HMMA.16816.F32.BF16 R88, R20.reuse, R32, R88 ;  /* 0x000000201458723c */ /* 0x040ff20000041858 */
[----:B------:R-:W5:Y:S01]  /*7fc0*/  MUFU.EX2 R58, R58 ;  /* 0x0000003a003a7308 */ /* 0x000f620000000800 */
[C---:B------:R-:W-:Y:S01]  /*7fd0*/  HMMA.16816.F32.BF16 R12, R20.reuse, R34, R12 ;  /* 0x00000022140c723c */ /* 0x040fe2000004180c */
[----:B------:R-:W4:Y:S05]  /*7fe0*/  LDSM.16.MT88.4 R32, [R172+0xa000] ;  /* 0x00a00000ac20783b */ /* 0x000f2a0000004200 */
[C---:B-1----:R-:W-:Y:S03]  /*7ff0*/  HMMA.16816.F32.BF16 R92, R20.reuse, R24, R92 ;  /* 0x00000018145c723c */ /* 0x042fe6000004185c */
[----:B------:R-:W-:Y:S03]  /*8000*/  MUFU.EX2 R59, R59 ;  /* 0x0000003b003b7308 */ /* 0x000fe60000000800 */
[C---:B------:R-:W-:Y:S01]  /*8010*/  HMMA.16816.F32.BF16 R16, R20.reuse, R26, R16 ;  /* 0x0000001a1410723c */ /* 0x040fe20000041810 */
[----:B------:R-:W1:Y:S06]  /*8020*/  LDSM.16.MT88.4 R24, [R173+0xc000] ;  /* 0x00c00000ad18783b */ /* 0x000e6c0000004200 */
[----:B------:R-:W5:Y:S01]  /*8030*/  MUFU.EX2 R60, R60 ;  /* 0x0000003c003c7308 */ /* 0x000f620000000800 */
[C---:B---3--:R-:W-:Y:S09]  /*8040*/  HMMA.16816.F32.BF16 R96, R20.reuse, R104, R96 ;  /* 0x000000681460723c */ /* 0x048ff20000041860 */
[----:B------:R-:W-:Y:S01]  /*8050*/  MUFU.EX2 R61, R61 ;  /* 0x0000003d003d7308 */ /* 0x000fe20000000800 */
[----:B------:R-:W-:Y:S01]  /*8060*/  HMMA.16816.F32.BF16 R100, R20, R106, R100 ;  /* 0x0000006a1464723c */ /* 0x000fe20000041864 */
[----:B------:R-:W-:Y:S06]  /*8070*/  LDSM.16.MT88.4 R104, [R173+0xec00] ;  /* 0x00ec0000ad68783b */ /* 0x000fec0000004200 */
[----:B------:R-:W-:Y:S02]  /*8080*/  F2FP.BF16.F32.PACK_AB R20, R149, R150 ;  /* 0x000000969514723e */ /* 0x000fe400000010ff */
[----:B------:R-:W3:Y:S02]  /*8090*/  MUFU.EX2 R62, R62 ;  /* 0x0000003e003e7308 */ /* 0x000ee40000000800 */
[----:B------:R-:W-:Y:S01]  /*80a0*/  F2FP.BF16.F32.PACK_AB R21, R151, R152 ;  /* 0x000000989715723e */ /* 0x000fe200000010ff */
[----:B------:R-:W-:Y:S01]  /*80b0*/  FADD.FTZ R150, R150, R123 ;  /* 0x0000007b96967221 */ /* 0x000fe20000010000 */
[----:B------:R-:W-:Y:S02]  /*80c0*/  F2FP.BF16.F32.PACK_AB R22, R154, R153 ;  /* 0x000000999a16723e */ /* 0x000fe400000010ff */
[----:B------:R-:W-:Y:S04]  /*80d0*/  F2FP.BF16.F32.PACK_AB R23, R156, R155 ;  /* 0x0000009b9c17723e */ /* 0x000fe800000010ff */
[----:B------:R-:W-:Y:S01]  /*80e0*/  MUFU.EX2 R63, R63 ;  /* 0x0000003f003f7308 */ /* 0x000fe20000000800 */
[----:B------:R-:W-:Y:S01]  /*80f0*/  FADD.FTZ R150, R149, R150 ;  /* 0x0000009695967221 */ /* 0x000fe20000010000 */
[----:B------:R-:W-:Y:S03]  /*8100*/  FADD.FTZ R155, R155, R6 ;  /* 0x000000069b9b7221 */ /* 0x000fe60000010000 */
[----:B------:R-:W-:Y:S01]  /*8110*/  FADD.FTZ R7, R153, R150 ;  /* 0x0000009699077221 */ /* 0x000fe20000010000 */
[C---:B--2---:R-:W-:Y:S04]  /*8120*/  HMMA.16816.F32.BF16 R8, R20.reuse, R28, R8 ;  /* 0x0000001c1408723c */ /* 0x044fe80000041808 */
[----:B------:R-:W2:Y:S01]  /*8130*/  MUFU.EX2 R132, R132 ;  /* 0x0000008400847308 */ /* 0x000ea20000000800 */
[----:B------:R-:W-:Y:S01]  /*8140*/  FADD.FTZ R7, R154, R7 ;  /* 0x000000079a077221 */ /* 0x000fe20000010000 */
[----:B------:R-:W-:Y:S01]  /*8150*/  FADD.FTZ R155, R156, R155 ;  /* 0x0000009b9c9b7221 */ /* 0x000fe20000010000 */
[C---:B------:R-:W-:Y:S01]  /*8160*/  HMMA.16816.F32.BF16 R68, R20.reuse, R30, R68 ;  /* 0x0000001e1444723c */ /* 0x040fe20000041844 */
[----:B------:R-:W5:Y:S06]  /*8170*/  LDSM.16.MT88.4 R28, [R173+0xe000] ;  /* 0x00e00000ad1c783b */ /* 0x000f6c0000004200 */
[----:B------:R-:W-:Y:S01]  /*8180*/  MUFU.EX2 R5, R5 ;  /* 0x0000000500057308 */ /* 0x000fe20000000800 */
[C---:B----4-:R-:W-:Y:S06]  /*8190*/  HMMA.16816.F32.BF16 R72, R20.reuse, R32, R72 ;  /* 0x000000201448723c */ /* 0x050fec0000041848 */
[C---:B------:R-:W-:Y:S01]  /*81a0*/  HMMA.16816.F32.BF16 R76, R20.reuse, R34, R76 ;  /* 0x00000022144c723c */ /* 0x040fe2000004184c */
[----:B------:R-:W4:Y:S02]  /*81b0*/  LDSM.16.MT88.4 R32, [R172+0xe000] ;  /* 0x00e00000ac20783b */ /* 0x000f240000004200 */
[----:B------:R-:W2:Y:S03]  /*81c0*/  MUFU.EX2 R194, R119 ;  /* 0x0000007700c27308 */ /* 0x000ea60000000800 */
[C---:B-1----:R-:W-:Y:S06]  /*81d0*/  HMMA.16816.F32.BF16 R80, R20.reuse, R24, R80 ;  /* 0x000000181450723c */ /* 0x042fec0000041850 */
[C---:B------:R-:W-:Y:S05]  /*81e0*/  HMMA.16816.F32.BF16 R84, R20.reuse, R26, R84 ;  /* 0x0000001a1454723c */ /* 0x040fea0000041854 */
[----:B------:R-:W-:Y:S01]  /*81f0*/  F2FP.BF16.F32.PACK_AB R24, R45, R44 ;  /* 0x0000002c2d18723e */ /* 0x000fe200000010ff */
[C---:B------:R-:W-:Y:S05]  /*8200*/  HMMA.16816.F32.BF16 R88, R20.reuse, R36, R88 ;  /* 0x000000241458723c */ /* 0x040fea0000041858 */
[----:B------:R-:W-:Y:S01]  /*8210*/  F2FP.BF16.F32.PACK_AB R25, R47, R46 ;  /* 0x0000002e2f19723e */ /* 0x000fe200000010ff */
[C---:B------:R-:W-:Y:S01]  /*8220*/  HMMA.16816.F32.BF16 R12, R20.reuse, R38, R12 ;  /* 0x00000026140c723c */ /* 0x040fe2000004180c */
[----:B------:R-:W1:Y:S04]  /*8230*/  LDSM.16.MT88.4 R36, [R172+0xa400] ;  /* 0x00a40000ac24783b */ /* 0x000e680000004200 */
[----:B------:R-:W-:Y:S01]  /*8240*/  F2FP.BF16.F32.PACK_AB R26, R49, R48 ;  /* 0x00000030311a723e */ /* 0x000fe200000010ff */
[C---:B-----5:R-:W-:Y:S05]  /*8250*/  HMMA.16816.F32.BF16 R92, R20.reuse, R28, R92 ;  /* 0x0000001c145c723c */ /* 0x060fea000004185c */
[----:B------:R-:W-:Y:S01]  /*8260*/  F2FP.BF16.F32.PACK_AB R27, R51, R50 ;  /* 0x00000032331b723e */ /* 0x000fe200000010ff */
[C---:B------:R-:W-:Y:S01]  /*8270*/  HMMA.16816.F32.BF16 R16, R20.reuse, R30, R16 ;  /* 0x0000001e1410723c */ /* 0x040fe20000041810 */
[----:B------:R-:W5:Y:S04]  /*8280*/  LDSM.16.MT88.4 R28, [R173+0xc400] ;  /* 0x00c40000ad1c783b */ /* 0x000f680000004200 */
[----:B------:R-:W-:Y:S01]  /*8290*/  FADD.FTZ R44, R44, R7 ;  /* 0x000000072c2c7221 */ /* 0x000fe20000010000 */
[C---:B----4-:R-:W-:Y:S05]  /*82a0*/  HMMA.16816.F32.BF16 R96, R20.reuse, R32, R96 ;  /* 0x000000201460723c */ /* 0x050fea0000041860 */
[----:B------:R-:W-:Y:S01]  /*82b0*/  FADD.FTZ R46, R46, R155 ;  /* 0x0000009b2e2e7221 */ /* 0x000fe20000010000 */
[----:B------:R-:W-:Y:S01]  /*82c0*/  HMMA.16816.F32.BF16 R100, R20, R34, R100 ;  /* 0x000000221464723c */ /* 0x000fe20000041864 */
[----:B------:R-:W4:Y:S04]  /*82d0*/  LDSM.16.MT88.4 R20, [R172+0xc400] ;  /* 0x00c40000ac14783b */ /* 0x000f280000004200 */
[----:B------:R-:W-:Y:S01]  /*82e0*/  FADD.FTZ R45, R45, R44 ;  /* 0x0000002c2d2d7221 */ /* 0x000fe20000010000 */
[C---:B------:R-:W-:Y:S03]  /*82f0*/  HMMA.16816.F32.BF16 R8, R24.reuse, R40, R8 ;  /* 0x000000281808723c */ /* 0x040fe60000041808 */
[----:B------:R-:W3:Y:S02]  /*8300*/  LDSM.16.MT88.4 R32, [R173+0xe400] ;  /* 0x00e40000ad20783b */ /* 0x000ee40000004200 */
[----:B------:R-:W-:Y:S01]  /*8310*/  FADD.FTZ R47, R47, R46 ;  /* 0x0000002e2f2f7221 */ /* 0x000fe20000010000 */
[C---:B------:R-:W-:Y:S05]  /*8320*/  HMMA.16816.F32.BF16 R68, R24.reuse, R42, R68 ;  /* 0x0000002a1844723c */ /* 0x040fea0000041844 */
[----:B------:R-:W2:Y:S01]  /*8330*/  LDSM.16.MT88.4 R40, [R172+0xe400] ;  /* 0x00e40000ac28783b */ /* 0x000ea20000004200 */
[C---:B-1----:R-:W-:Y:S05]  /*8340*/  HMMA.16816.F32.BF16 R72, R24.reuse, R36, R72 ;  /* 0x000000241848723c */ /* 0x042fea0000041848 */
[----:B------:R-:W-:Y:S01]  /*8350*/  FADD.FTZ R48, R48, R45 ;  /* 0x0000002d30307221 */ /* 0x000fe20000010000 */
[C---:B------:R-:W-:Y:S01]  /*8360*/  HMMA.16816.F32.BF16 R76, R24.reuse, R38, R76 ;  /* 0x00000026184c723c */ /* 0x040fe2000004184c */
[----:B------:R-:W-:Y:S04]  /*8370*/  LDSM.16.MT88.4 R36, [R172+0xa800] ;  /* 0x00a80000ac24783b */ /* 0x000fe80000004200 */
[----:B------:R-:W-:Y:S01]  /*8380*/  FADD.FTZ R6, R50, R47 ;  /* 0x0000002f32067221 */ /* 0x000fe20000010000 */
[C---:B-----5:R-:W-:Y:S05]  /*8390*/  HMMA.16816.F32.BF16 R80, R24.reuse, R28, R80 ;  /* 0x0000001c1850723c */ /* 0x060fea0000041850 */
[----:B------:R-:W-:Y:S01]  /*83a0*/  FADD.FTZ R48, R49, R48 ;  /* 0x0000003031307221 */ /* 0x000fe20000010000 */
[C---:B------:R-:W-:Y:S01]  /*83b0*/  HMMA.16816.F32.BF16 R84, R24.reuse, R30, R84 ;  /* 0x0000001e1854723c */ /* 0x040fe20000041854 */
[----:B------:R-:W1:Y:S04]  /*83c0*/  LDSM.16.MT88.4 R28, [R173+0xa800] ;  /* 0x00a80000ad1c783b */ /* 0x000e680000004200 */
[----:B------:R-:W-:Y:S01]  /*83d0*/  FADD.FTZ R6, R51, R6 ;  /* 0x0000000633067221 */ /* 0x000fe20000010000 */
[C---:B----4-:R-:W-:Y:S06]  /*83e0*/  HMMA.16816.F32.BF16 R88, R24.reuse, R20, R88 ;  /* 0x000000141858723c */ /* 0x050fec0000041858 */
[C---:B------:R-:W-:Y:S05]  /*83f0*/  HMMA.16816.F32.BF16 R12, R24.reuse, R22, R12 ;  /* 0x00000016180c723c */ /* 0x040fea000004180c */
[----:B------:R-:W-:Y:S01]  /*8400*/  F2FP.BF16.F32.PACK_AB R20, R52, R3 ;  /* 0x000000033414723e */ /* 0x000fe200000010ff */
[C---:B---3--:R-:W-:Y:S05]  /*8410*/  HMMA.16816.F32.BF16 R92, R24.reuse, R32, R92 ;  /* 0x00000020185c723c */ /* 0x048fea000004185c */
[----:B------:R-:W-:Y:S01]  /*8420*/  F2FP.BF16.F32.PACK_AB R21, R54, R53 ;  /* 0x000000353615723e */ /* 0x000fe200000010ff */
[C---:B------:R-:W-:Y:S01]  /*8430*/  HMMA.16816.F32.BF16 R16, R24.reuse, R34, R16 ;  /* 0x000000221810723c */ /* 0x040fe20000041810 */
[----:B------:R-:W3:Y:S04]  /*8440*/  LDSM.16.MT88.4 R32, [R173+0xc800] ;  /* 0x00c80000ad20783b */ /* 0x000ee80000004200 */
[----:B------:R-:W-:Y:S01]  /*8450*/  F2FP.BF16.F32.PACK_AB R22, R56, R55 ;  /* 0x000000373816723e */ /* 0x000fe200000010ff */
[C---:B--2---:R-:W-:Y:S05]  /*8460*/  HMMA.16816.F32.BF16 R96, R24.reuse, R40, R96 ;  /* 0x000000281860723c */ /* 0x044fea0000041860 */
[----:B------:R-:W-:Y:S01]  /*8470*/  F2FP.BF16.F32.PACK_AB R23, R58, R57 ;  /* 0x000000393a17723e */ /* 0x000fe200000010ff */
[----:B------:R-:W-:Y:S01]  /*8480*/  HMMA.16816.F32.BF16 R100, R24, R42, R100 ;  /* 0x0000002a1864723c */ /* 0x000fe20000041864 */
[----:B------:R-:W2:Y:S04]  /*8490*/  LDSM.16.MT88.4 R24, [R172+0xc800] ;  /* 0x00c80000ac18783b */ /* 0x000ea80000004200 */
[----:B------:R-:W-:Y:S01]  /*84a0*/  FADD.FTZ R3, R3, R48 ;  /* 0x0000003003037221 */ /* 0x000fe20000010000 */
[C---:B-1----:R-:W-:Y:S03]  /*84b0*/  HMMA.16816.F32.BF16 R8, R20.reuse, R28, R8 ;  /* 0x0000001c1408723c */ /* 0x042fe60000041808 */
[----:B------:R-:W-:Y:S02]  /*84c0*/  LDSM.16.MT88.4 R40, [R172+0xac00] ;  /* 0x00ac0000ac28783b */ /* 0x000fe40000004200 */
[----:B------:R-:W-:Y:S01]  /*84d0*/  FADD.FTZ R53, R53, R6 ;  /* 0x0000000635357221 */ /* 0x000fe20000010000 */
[C---:B------:R-:W-:Y:S05]  /*84e0*/  HMMA.16816.F32.BF16 R68, R20.reuse, R30, R68 ;  /* 0x0000001e1444723c */ /* 0x040fea0000041844 */
[----:B------:R-:W1:Y:S01]  /*84f0*/  LDSM.16.MT88.4 R28, [R173+0xe800] ;  /* 0x00e80000ad1c783b */ /* 0x000e620000004200 */
[C---:B------:R-:W-:Y:S05]  /*8500*/  HMMA.16816.F32.BF16 R72, R20.reuse, R36, R72 ;  /* 0x000000241448723c */ /* 0x040fea0000041848 */
[----:B------:R-:W-:Y:S01]  /*8510*/  FADD.FTZ R52, R52, R3 ;  /* 0x0000000334347221 */ /* 0x000fe20000010000 */
[C---:B------:R-:W-:Y:S01]  /*8520*/  HMMA.16816.F32.BF16 R76, R20.reuse, R38, R76 ;  /* 0x00000026144c723c */ /* 0x040fe2000004184c */
[----:B------:R-:W4:Y:S04]  /*8530*/  LDSM.16.MT88.4 R36, [R172+0xe800] ;  /* 0x00e80000ac24783b */ /* 0x000f280000004200 */
[----:B------:R-:W-:Y:S01]  /*8540*/  IADD3 R3, R192, -0x1, RZ ;  /* 0xffffffffc0037810 */ /* 0x000fe20007ffe0ff */
[C---:B---3--:R-:W-:Y:S05]  /*8550*/  HMMA.16816.F32.BF16 R80, R20.reuse, R32, R80 ;  /* 0x000000201450723c */ /* 0x048fea0000041850 */
[----:B------:R-:W-:Y:S01]  /*8560*/  FADD.FTZ R54, R54, R53 ;  /* 0x0000003536367221 */ /* 0x000fe20000010000 */
[C---:B------:R-:W-:Y:S01]  /*8570*/  HMMA.16816.F32.BF16 R84, R20.reuse, R34, R84 ;  /* 0x000000221454723c */ /* 0x040fe20000041854 */
[----:B------:R-:W3:Y:S04]  /*8580*/  LDSM.16.MT88.4 R32, [R173+0xac00] ;  /* 0x00ac0000ad20783b */ /* 0x000ee80000004200 */
[----:B------:R-:W-:Y:S01]  /*8590*/  FADD.FTZ R55, R55, R52 ;  /* 0x0000003437377221 */ /* 0x000fe20000010000 */
[C---:B--2---:R-:W-:Y:S05]  /*85a0*/  HMMA.16816.F32.BF16 R88, R20.reuse, R24, R88 ;  /* 0x000000181458723c */ /* 0x044fea0000041858 */
[----:B------:R-:W-:Y:S01]  /*85b0*/  FADD.FTZ R57, R57, R54 ;  /* 0x0000003639397221 */ /* 0x000fe20000010000 */
[C---:B------:R-:W-:Y:S05]  /*85c0*/  HMMA.16816.F32.BF16 R12, R20.reuse, R26, R12 ;  /* 0x0000001a140c723c */ /* 0x040fea000004180c */
[----:B------:R-:W-:Y:S01]  /*85d0*/  F2FP.BF16.F32.PACK_AB R24, R60, R59 ;  /* 0x0000003b3c18723e */ /* 0x000fe200000010ff */
[----:B------:R-:W-:Y:S01]  /*85e0*/  FADD.FTZ R56, R56, R55 ;  /* 0x0000003738387221 */ /* 0x000fe20000010000 */
[----:B------:R-:W-:Y:S01]  /*85f0*/  F2FP.BF16.F32.PACK_AB R25, R62, R61 ;  /* 0x0000003d3e19723e */ /* 0x000fe200000010ff */
[----:B------:R-:W-:Y:S01]  /*8600*/  FADD.FTZ R58, R58, R57 ;  /* 0x000000393a3a7221 */ /* 0x000fe20000010000 */
[C---:B-1----:R-:W-:Y:S03]  /*8610*/  HMMA.16816.F32.BF16 R92, R20.reuse, R28, R92 ;  /* 0x0000001c145c723c */ /* 0x042fe6000004185c */
[----:B------:R-:W-:Y:S01]  /*8620*/  F2FP.BF16.F32.PACK_AB R26, R132, R63 ;  /* 0x0000003f841a723e */ /* 0x000fe200000010ff */
[----:B------:R-:W-:Y:S01]  /*8630*/  FADD.FTZ R59, R59, R56 ;  /* 0x000000383b3b7221 */ /* 0x000fe20000010000 */
[----:B------:R-:W-:Y:S01]  /*8640*/  F2FP.BF16.F32.PACK_AB R27, R194, R5 ;  /* 0x00000005c21b723e */ /* 0x000fe200000010ff */
[C---:B------:R-:W-:Y:S01]  /*8650*/  HMMA.16816.F32.BF16 R16, R20.reuse, R30, R16 ;  /* 0x0000001e1410723c */ /* 0x040fe20000041810 */
[----:B------:R-:W1:Y:S04]  /*8660*/  LDSM.16.MT88.4 R28, [R173+0xcc00] ;  /* 0x00cc0000ad1c783b */ /* 0x000e680000004200 */
[----:B------:R-:W-:Y:S01]  /*8670*/  MOV R192, R3 ;  /* 0x0000000300c07202 */ /* 0x000fe20000000f00 */
[C---:B----4-:R-:W-:Y:S05]  /*8680*/  HMMA.16816.F32.BF16 R96, R20.reuse, R36, R96 ;  /* 0x000000241460723c */ /* 0x050fea0000041860 */
[----:B------:R-:W-:Y:S01]  /*8690*/  FADD.FTZ R61, R61, R58 ;  /* 0x0000003a3d3d7221 */ /* 0x000fe20000010000 */
[----:B------:R-:W-:Y:S05]  /*86a0*/  HMMA.16816.F32.BF16 R100, R20, R38, R100 ;  /* 0x000000261464723c */ /* 0x000fea0000041864 */
[----:B------:R-:W-:Y:S01]  /*86b0*/  FADD.FTZ R60, R60, R59 ;  /* 0x0000003b3c3c7221 */ /* 0x000fe20000010000 */
[C---:B---3--:R-:W-:Y:S01]  /*86c0*/  HMMA.16816.F32.BF16 R112, R24.reuse, R32, R8 ;  /* 0x000000201870723c */ /* 0x048fe20000041808 */
        /* <DEDUP_REMOVED lines=11> */
[----:B------:R-:W-:Y:S01]  /*8780*/  MOV R3, R0 ;  /* 0x0000000000037202 */ /* 0x000fe20000000f00 */
[C---:B------:R-:W-:Y:S06]  /*8790*/  HMMA.16816.F32.BF16 R88, R24.reuse, R108, R88 ;  /* 0x0000006c1858723c */ /* 0x040fec0000041858 */
[C---:B------:R-:W-:Y:S06]  /*87a0*/  HMMA.16816.F32.BF16 R108, R24.reuse, R110, R12 ;  /* 0x0000006e186c723c */ /* 0x040fec000004180c */
[C---:B------:R-:W-:Y:S06]  /*87b0*/  HMMA.16816.F32.BF16 R92, R24.reuse, R104, R92 ;  /* 0x00000068185c723c */ /* 0x040fec000004185c */
[C---:B------:R-:W-:Y:S06]  /*87c0*/  HMMA.16816.F32.BF16 R104, R24.reuse, R106, R16 ;  /* 0x0000006a1868723c */ /* 0x040fec0000041810 */
[C---:B--2---:R-:W-:Y:S06]  /*87d0*/  HMMA.16816.F32.BF16 R96, R24.reuse, R8, R96 ;  /* 0x000000081860723c */ /* 0x044fec0000041860 */
[----:B------:R-:W-:Y:S01]  /*87e0*/  HMMA.16816.F32.BF16 R100, R24, R10, R100 ;  /* 0x0000000a1864723c */ /* 0x000fe20000041864 */
[----:B------:R-:W-:Y:S11]  /*87f0*/  @!UPT UIADD3 URZ, URZ, URZ, URZ ;  /* 0x0000003f3f3ff290 */ /* 0x000ff6000fffe03f */
[----:B------:R-:W-:Y:S01]  /*8800*/  @!UPT UIADD3 URZ, URZ, URZ, URZ ;  /* 0x0000003f3f3ff290 */ /* 0x000fe2000fffe03f */
[----:B------:R-:W-:Y:S11]  /*8810*/  @P0 BRA `(.L_x_1851) ;  /* 0xffffffc800cc0947 */ /* 0x000ff6000383ffff */
.L_x_1847:
[----:B------:R-:W1:Y:S01]  /*8820*/  SHFL.BFLY PT, R4, R193, 0x2, 0x1f ;  /* 0x0c401f00c1047f89 */ /* 0x000e6200000e0000 */
[----:B------:R-:W2:Y:S01]  /*8830*/  S2UR UR4, SR_CgaCtaId ;  /* 0x00000000000479c3 */ /* 0x000ea20000008800 */
[----:B------:R-:W-:Y:S01]  /*8840*/  MOV R11, 0x3f800000 ;  /* 0x3f800000000b7802 */ /* 0x000fe20000000f00 */
[----:B------:R-:W-:Y:S01]  /*8850*/  UMOV UR5, 0x400 ;  /* 0x0000040000057882 */ /* 0x000fe20000000000 */
[----:B------:R-:W3:Y:S01]  /*8860*/  S2R R3, SR_TID.X ;  /* 0x0000000000037919 */ /* 0x000ee20000002100 */
[----:B------:R-:W4:Y:S01]  /*8870*/  SHFL.BFLY PT, R9, R194, 0x2, 0x1f ;  /* 0x0c401f00c2097f89 */ /* 0x000f2200000e0000 */
[----:B------:R-:W5:Y:S01]  /*8880*/  S2R R5, SR_TID.X ;  /* 0x0000000000057919 */ /* 0x000f620000002100 */
[----:B-1----:R-:W-:Y:S01]  /*8890*/  FADD.FTZ R7, R4, R193 ;  /* 0x000000c104077221 */ /* 0x002fe20000010000 */
[----:B--2---:R-:W-:-:S04]  /*88a0*/  ULEA UR4, UR4, UR5, 0x18 ;  /* 0x0000000504047291 */ /* 0x004fc8000f8ec03f */
[----:B------:R-:W1:Y:S01]  /*88b0*/  SHFL.BFLY PT, R10, R7, 0x1, 0x1f ;  /* 0x0c201f00070a7f89 */ /* 0x000e6200000e0000 */
[----:B----4-:R-:W-:Y:S01]  /*88c0*/  FADD.FTZ R9, R9, R194 ;  /* 0x000000c209097221 */ /* 0x010fe20000010000 */
[----:B---3--:R-:W-:-:S04]  /*88d0*/  SHF.R.S32.HI R4, RZ, 0x1f, R3 ;  /* 0x0000001fff047819 */ /* 0x008fc80000011403 */
[----:B------:R-:W2:Y:S01]  /*88e0*/  SHFL.BFLY PT, R8, R9, 0x1, 0x1f ;  /* 0x0c201f0009087f89 */ /* 0x000ea200000e0000 */
[----:B------:R-:W-:-:S04]  /*88f0*/  LEA.HI R12, R4, R3, RZ, 0x2 ;  /* 0x00000003040c7211 */ /* 0x000fc800078f10ff */
[----:B------:R-:W-:Y:S01]  /*8900*/  LOP3.LUT R12, R12, 0xfffffffc, RZ, 0xc0, !PT ;  /* 0xfffffffc0c0c7812 */ /* 0x000fe200078ec0ff */
[----:B-1----:R-:W-:Y:S01]  /*8910*/  FADD.FTZ R10, R7, R10 ;  /* 0x0000000a070a7221 */ /* 0x002fe20000010000 */
[----:B------:R-:W-:Y:S02]  /*8920*/  LEA.HI R7, R4, R3, RZ, 0x5 ;  /* 0x0000000304077211 */ /* 0x000fe400078f28ff */
[----:B-----5:R-:W-:Y:S02]  /*8930*/  SHF.R.S32.HI R4, RZ, 0x1f, R5 ;  /* 0x0000001fff047819 */ /* 0x020fe40000011405 */
[----:B------:R-:W-:Y:S02]  /*8940*/  SHF.R.S32.HI R6, RZ, 0x5, R7 ;  /* 0x00000005ff067819 */ /* 0x000fe40000011407 */
[----:B------:R-:W-:Y:S01]  /*8950*/  LEA.HI R4, R4, R5, RZ, 0x2 ;  /* 0x0000000504047211 */ /* 0x000fe200078f10ff */
[----:B--2---:R-:W-:Y:S01]  /*8960*/  FADD.FTZ R8, R9, R8 ;  /* 0x0000000809087221 */ /* 0x004fe20000010000 */
[----:B------:R-:W-:-:S02]  /*8970*/  IADD3 R9, -R12, R3, RZ ;  /* 0x000000030c097210 */ /* 0x000fc40007ffe1ff */
[----:B------:R-:W-:Y:S02]  /*8980*/  SHF.R.S32.HI R4, RZ, 0x2, R4 ;  /* 0x00000002ff047819 */ /* 0x000fe40000011404 */
[----:B------:R-:W-:Y:S01]  /*8990*/  FSETP.NE.FTZ.AND P3, PT, R10, RZ, PT ;  /* 0x000000ff0a00720b */ /* 0x000fe20003f75000 */
[----:B------:R-:W-:Y:S01]  /*89a0*/  IMAD R6, R6, 0x100, R9 ;  /* 0x0000010006067824 */ /* 0x000fe200078e0209 */
[----:B------:R-:W-:Y:S02]  /*89b0*/  SHF.R.S32.HI R5, RZ, 0x1f, R4 ;  /* 0x0000001fff057819 */ /* 0x000fe40000011404 */
[----:B------:R-:W-:Y:S02]  /*89c0*/  FSETP.NE.FTZ.AND P2, PT, R8, RZ, PT ;  /* 0x000000ff0800720b */ /* 0x000fe40003f55000 */
[----:B------:R-:W-:Y:S02]  /*89d0*/  LEA.HI R5, R5, R4, RZ, 0x3 ;  /* 0x0000000405057211 */ /* 0x000fe400078f18ff */
[----:B------:R-:W-:-:S02]  /*89e0*/  MOV R12, 0x3f800000 ;  /* 0x3f800000000c7802 */ /* 0x000fc40000000f00 */
[----:B------:R-:W-:-:S03]  /*89f0*/  LOP3.LUT R5, R5, 0xfffffff8, RZ, 0xc0, !PT ;  /* 0xfffffff805057812 */ /* 0x000fc600078ec0ff */
[----:B------:R-:W1:Y:S01]  /*8a00*/  @P3 MUFU.RCP R11, R10 ;  /* 0x0000000a000b3308 */ /* 0x000e620000001000 */
[----:B------:R-:W-:Y:S01]  /*8a10*/  IADD3 R5, R4, -R5, RZ ;  /* 0x8000000504057210 */ /* 0x000fe20007ffe0ff */
[----:B------:R-:W2:Y:S03]  /*8a20*/  @P3 LDC R19, c[0x0][0x2e8] ;  /* 0x0000ba00ff133b82 */ /* 0x000ea60000000800 */
[----:B------:R-:W-:-:S03]  /*8a30*/  LEA.HI R9, R5, R5, RZ, 0x1 ;  /* 0x0000000505097211 */ /* 0x000fc600078f08ff */
[----:B------:R-:W3:Y:S01]  /*8a40*/  @P2 MUFU.RCP R12, R8 ;  /* 0x00000008000c2308 */ /* 0x000ee20000001000 */
[----:B------:R-:W-:Y:S01]  /*8a50*/  LOP3.LUT R14, R9, 0x3fffffe, RZ, 0xc0, !PT ;  /* 0x03fffffe090e7812 */ /* 0x000fe200078ec0ff */
[----:B------:R-:W4:Y:S01]  /*8a60*/  @P2 LDC R17, c[0x0][0x2e8] ;  /* 0x0000ba00ff112b82 */ /* 0x000f220000000800 */
[----:B------:R-:W-:-:S03]  /*8a70*/  SHF.R.S32.HI R13, RZ, 0x1, R9 ;  /* 0x00000001ff0d7819 */ /* 0x000fc60000011409 */
[----:B------:R-:W-:Y:S01]  /*8a80*/  IMAD.IADD R5, R5, 0x1, -R14 ;  /* 0x0000000105057824 */ /* 0x000fe200078e0a0e */
[C---:B------:R-:W-:Y:S01]  /*8a90*/  SHF.L.U32 R9, R13.reuse, 0x6, RZ ;  /* 0x000000060d097819 */ /* 0x040fe200000006ff */
[----:B------:R-:W5:Y:S01]  /*8aa0*/  @P3 MUFU.LG2 R10, R10 ;  /* 0x0000000a000a3308 */ /* 0x000f620000000c00 */
[----:B------:R-:W-:Y:S01]  /*8ab0*/  LOP3.LUT P0, RZ, R13, 0x2, RZ, 0xc0, !PT ;  /* 0x000000020dff7812 */ /* 0x000fe2000780c0ff */
[----:B-1----:R-:W-:Y:S01]  /*8ac0*/  FMUL.FTZ R112, R11, R112 ;  /* 0x000000700b707220 */ /* 0x002fe20000410000 */
[----:B------:R-:W-:Y:S01]  /*8ad0*/  LEA R5, R5, R6, 0x4 ;  /* 0x0000000605057211 */ /* 0x000fe200078e20ff */
[----:B------:R-:W-:Y:S01]  /*8ae0*/  FMUL.FTZ R113, R11, R113 ;  /* 0x000000710b717220 */ /* 0x000fe20000410000 */
[----:B------:R-:W-:Y:S01]  /*8af0*/  LOP3.LUT R9, R9, 0xc0, RZ, 0xc0, !PT ;  /* 0x000000c009097812 */ /* 0x000fe200078ec0ff */
[----:B------:R-:W-:Y:S01]  /*8b00*/  FMUL.FTZ R68, R11, R68 ;  /* 0x000000440b447220 */ /* 0x000fe20000410000 */
[----:B------:R-:W-:Y:S01]  /*8b10*/  LOP3.LUT R6, R13, 0x1, RZ, 0xc0, !PT ;  /* 0x000000010d067812 */ /* 0x000fe200078ec0ff */
[----:B------:R-:W-:Y:S01]  /*8b20*/  FMUL.FTZ R69, R11, R69 ;  /* 0x000000450b457220 */ /* 0x000fe20000410000 */
[----:B------:R-:W-:Y:S01]  /*8b30*/  LEA.HI R14, R9, R9, RZ, 0x1d ;  /* 0x00000009090e7211 */ /* 0x000fe200078fe8ff */
[----:B---3--:R-:W-:Y:S01]  /*8b40*/  FMUL.FTZ R115, R12, R115 ;  /* 0x000000730c737220 */ /* 0x008fe20000410000 */
[----:B------:R-:W-:Y:S01]  /*8b50*/  ISETP.NE.U32.AND P1, PT, R6, 0x1, PT ;  /* 0x000000010600780c */ /* 0x000fe20003f25070 */
[----:B------:R-:W-:Y:S01]  /*8b60*/  IMAD.MOV.U32 R6, RZ, RZ, 0x20 ;  /* 0x00000020ff067424 */ /* 0x000fe200078e00ff */
[----:B------:R-:W-:Y:S01]  /*8b70*/  LEA R5, R5, R14, 0x1 ;  /* 0x0000000e05057211 */ /* 0x000fe200078e08ff */
[C---:B------:R-:W-:Y:S01]  /*8b80*/  FMUL.FTZ R114, R12.reuse, R114 ;  /* 0x000000720c727220 */ /* 0x040fe20000410000 */
[C---:B------:R-:W-:Y:S01]  /*8b90*/  FMUL.FTZ R71, R12.reuse, R71 ;  /* 0x000000470c477220 */ /* 0x040fe20000410000 */
[C---:B------:R-:W-:Y:S01]  /*8ba0*/  FMUL.FTZ R70, R12.reuse, R70 ;  /* 0x000000460c467220 */ /* 0x040fe20000410000 */
[----:B------:R-:W-:Y:S01]  /*8bb0*/  LEA R5, R5, UR4, 0x1 ;  /* 0x0000000405057c11 */ /* 0x000fe2000f8e08ff */
[C---:B------:R-:W-:Y:S01]  /*8bc0*/  FMUL.FTZ R72, R11.reuse, R72 ;  /* 0x000000480b487220 */ /* 0x040fe20000410000 */
[C---:B------:R-:W-:Y:S01]  /*8bd0*/  FMUL.FTZ R73, R11.reuse, R73 ;  /* 0x000000490b497220 */ /* 0x040fe20000410000 */
[C---:B------:R-:W-:Y:S01]  /*8be0*/  FMUL.FTZ R75, R12.reuse, R75 ;  /* 0x0000004b0c4b7220 */ /* 0x040fe20000410000 */
[----:B------:R-:W-:Y:S01]  /*8bf0*/  FMUL.FTZ R74, R12, R74 ;  /* 0x0000004a0c4a7220 */ /* 0x000fe20000410000 */
[----:B------:R-:W-:Y:S01]  /*8c00*/  SEL R6, R6, 0xffffffe0, !P0 ;  /* 0xffffffe006067807 */ /* 0x000fe20004000000 */
[C---:B------:R-:W-:Y:S01]  /*8c10*/  FMUL.FTZ R76, R11.reuse, R76 ;  /* 0x0000004c0b4c7220 */ /* 0x040fe20000410000 */
[----:B------:R-:W-:Y:S01]  /*8c20*/  FMUL.FTZ R77, R11, R77 ;  /* 0x0000004d0b4d7220 */ /* 0x000fe20000410000 */
[C---:B------:R-:W-:Y:S01]  /*8c30*/  FMUL.FTZ R79, R12.reuse, R79 ;  /* 0x0000004f0c4f7220 */ /* 0x040fe20000410000 */
[C---:B------:R-:W-:Y:S01]  /*8c40*/  FMUL.FTZ R78, R12.reuse, R78 ;  /* 0x0000004e0c4e7220 */ /* 0x040fe20000410000 */
[----:B------:R-:W-:Y:S01]  /*8c50*/  IADD3 R9, R5, -0x10, RZ ;  /* 0xfffffff005097810 */ /* 0x000fe20007ffe0ff */
[C---:B------:R-:W-:Y:S01]  /*8c60*/  FMUL.FTZ R80, R11.reuse, R80 ;  /* 0x000000500b507220 */ /* 0x040fe20000410000 */
[----:B------:R-:W-:Y:S01]  /*8c70*/  FMUL.FTZ R81, R11, R81 ;  /* 0x000000510b517220 */ /* 0x000fe20000410000 */
[C---:B------:R-:W-:Y:S01]  /*8c80*/  FMUL.FTZ R83, R12.reuse, R83 ;  /* 0x000000530c537220 */ /* 0x040fe20000410000 */
[C---:B------:R-:W-:Y:S01]  /*8c90*/  FMUL.FTZ R82, R12.reuse, R82 ;  /* 0x000000520c527220 */ /* 0x040fe20000410000 */
[----:B------:R-:W-:Y:S01]  /*8ca0*/  @P1 IADD3 R9, R5, 0x10, RZ ;  /* 0x0000001005091810 */ /* 0x000fe20007ffe0ff */
[C---:B------:R-:W-:Y:S01]  /*8cb0*/  FMUL.FTZ R84, R11.reuse, R84 ;  /* 0x000000540b547220 */ /* 0x040fe20000410000 */
[----:B------:R-:W-:Y:S01]  /*8cc0*/  FMUL.FTZ R85, R11, R85 ;  /* 0x000000550b557220 */ /* 0x000fe20000410000 */
[C---:B------:R-:W-:Y:S01]  /*8cd0*/  FMUL.FTZ R87, R12.reuse, R87 ;  /* 0x000000570c577220 */ /* 0x040fe20000410000 */
[C---:B------:R-:W-:Y:S01]  /*8ce0*/  FMUL.FTZ R86, R12.reuse, R86 ;  /* 0x000000560c567220 */ /* 0x040fe20000410000 */
[----:B------:R-:W-:Y:S01]  /*8cf0*/  F2FP.BF16.F32.PACK_AB R112, R113, R112 ;  /* 0x000000707170723e */ /* 0x000fe200000010ff */
[----:B------:R-:W-:Y:S01]  /*8d00*/  FMUL.FTZ R88, R11, R88 ;  /* 0x000000580b587220 */ /* 0x000fe20000410000 */
[----:B------:R-:W-:Y:S01]  /*8d10*/  F2FP.BF16.F32.PACK_AB R114, R115, R114 ;  /* 0x000000727372723e */ /* 0x000fe200000010ff */
        /* <DEDUP_REMOVED lines=10> */
[----:B------:R-:W-:Y:S01]  /*8dc0*/  IMAD.IADD R13, R5, 0x1, R6 ;  /* 0x00000001050d7824 */ /* 0x000fe200078e0206 */
[----:B------:R-:W-:Y:S01]  /*8dd0*/  F2FP.BF16.F32.PACK_AB R74, R75, R74 ;  /* 0x0000004a4b4a723e */ /* 0x000fe200000010ff */
[C---:B------:R-:W-:Y:S01]  /*8de0*/  FMUL.FTZ R92, R11.reuse, R92 ;  /* 0x0000005c0b5c7220 */ /* 0x040fe20000410000 */
[----:B------:R-:W-:Y:S01]  /*8df0*/  FMUL.FTZ R93, R11, R93 ;  /* 0x0000005d0b5d7220 */ /* 0x000fe20000410000 */
[C---:B------:R-:W-:Y:S01]  /*8e00*/  FMUL.FTZ R95, R12.reuse, R95 ;  /* 0x0000005f0c5f7220 */ /* 0x040fe20000410000 */
[----:B------:R-:W-:Y:S01]  /*8e10*/  FMUL.FTZ R94, R12, R94 ;  /* 0x0000005e0c5e7220 */ /* 0x000fe20000410000 */
[----:B------:R-:W-:Y:S01]  /*8e20*/  F2FP.BF16.F32.PACK_AB R76, R77, R76 ;  /* 0x0000004c4d4c723e */ /* 0x000fe200000010ff */
[----:B------:R-:W-:Y:S01]  /*8e30*/  FMUL.FTZ R104, R11, R104 ;  /* 0x000000680b687220 */ /* 0x000fe20000410000 */
[----:B------:R-:W-:Y:S01]  /*8e40*/  F2FP.BF16.F32.PACK_AB R78, R79, R78 ;  /* 0x0000004e4f4e723e */ /* 0x000fe200000010ff */
[----:B------:R-:W-:Y:S01]  /*8e50*/  FMUL.FTZ R105, R11, R105 ;  /* 0x000000690b697220 */ /* 0x000fe20000410000 */
[----:B------:R-:W-:Y:S01]  /*8e60*/  IADD3 R15, R6, R9, RZ ;  /* 0x00000009060f7210 */ /* 0x000fe20007ffe0ff */
[C---:B------:R-:W-:Y:S01]  /*8e70*/  FMUL.FTZ R107, R12.reuse, R107 ;  /* 0x0000006b0c6b7220 */ /* 0x040fe20000410000 */
[C---:B------:R-:W-:Y:S01]  /*8e80*/  FMUL.FTZ R106, R12.reuse, R106 ;  /* 0x0000006a0c6a7220 */ /* 0x040fe20000410000 */
[----:B------:R-:W-:Y:S01]  /*8e90*/  F2FP.BF16.F32.PACK_AB R80, R81, R80 ;  /* 0x000000505150723e */ /* 0x000fe200000010ff */
[----:B------:R-:W-:Y:S01]  /*8ea0*/  FMUL.FTZ R96, R11, R96 ;  /* 0x000000600b607220 */ /* 0x000fe20000410000 */
[----:B------:R-:W-:Y:S01]  /*8eb0*/  F2FP.BF16.F32.PACK_AB R82, R83, R82 ;  /* 0x000000525352723e */ /* 0x000fe200000010ff */
[C---:B------:R-:W-:Y:S01]  /*8ec0*/  FMUL.FTZ R97, R11.reuse, R97 ;  /* 0x000000610b617220 */ /* 0x040fe20000410000 */
[----:B------:R-:W-:Y:S01]  /*8ed0*/  FMUL.FTZ R100, R11, R100 ;  /* 0x000000640b647220 */ /* 0x000fe20000410000 */
[C---:B------:R-:W-:Y:S01]  /*8ee0*/  FMUL.FTZ R99, R12.reuse, R99 ;  /* 0x000000630c637220 */ /* 0x040fe20000410000 */
[C---:B------:R-:W-:Y:S01]  /*8ef0*/  FMUL.FTZ R98, R12.reuse, R98 ;  /* 0x000000620c627220 */ /* 0x040fe20000410000 */
[C---:B------:R-:W-:Y:S01]  /*8f00*/  FMUL.FTZ R103, R12.reuse, R103 ;  /* 0x000000670c677220 */ /* 0x040fe20000410000 */
[----:B------:R-:W-:Y:S01]  /*8f10*/  F2FP.BF16.F32.PACK_AB R84, R85, R84 ;  /* 0x000000545554723e */ /* 0x000fe200000010ff */
[----:B------:R-:W-:Y:S01]  /*8f20*/  STS [R5], R112 ;  /* 0x0000007005007388 */ /* 0x000fe20000000800 */
[----:B------:R-:W-:Y:S01]  /*8f30*/  F2FP.BF16.F32.PACK_AB R86, R87, R86 ;  /* 0x000000565756723e */ /* 0x000fe200000010ff */
[----:B------:R-:W-:Y:S01]  /*8f40*/  FMUL.FTZ R11, R11, R101 ;  /* 0x000000650b0b7220 */ /* 0x000fe20000410000 */
[----:B------:R-:W-:Y:S01]  /*8f50*/  FMUL.FTZ R12, R12, R102 ;  /* 0x000000660c0c7220 */ /* 0x000fe20000410000 */
[----:B------:R-:W-:Y:S01]  /*8f60*/  STS [R5+0x200], R114 ;  /* 0x0002007205007388 */ /* 0x000fe20000000800 */
[----:B------:R-:W-:Y:S01]  /*8f70*/  F2FP.BF16.F32.PACK_AB R88, R89, R88 ;  /* 0x000000585958723e */ /* 0x000fe200000010ff */
[----:B------:R-:W1:Y:S01]  /*8f80*/  @P2 MUFU.LG2 R8, R8 ;  /* 0x0000000800082308 */ /* 0x000e620000000c00 */
[----:B------:R-:W-:Y:S01]  /*8f90*/  F2FP.BF16.F32.PACK_AB R90, R91, R90 ;  /* 0x0000005a5b5a723e */ /* 0x000fe200000010ff */
[----:B------:R-:W-:Y:S01]  /*8fa0*/  STS [R9], R68 ;  /* 0x0000004409007388 */ /* 0x000fe20000000800 */
[----:B------:R-:W-:Y:S01]  /*8fb0*/  F2FP.BF16.F32.PACK_AB R108, R109, R108 ;  /* 0x0000006c6d6c723e */ /* 0x000fe200000010ff */
[----:B------:R-:W-:Y:S01]  /*8fc0*/  ULDC.U8 UR4, c[0x0][0x3d8] ;  /* 0x0000f60000047ab9 */ /* 0x000fe20000000000 */
[----:B------:R-:W-:Y:S01]  /*8fd0*/  F2FP.BF16.F32.PACK_AB R110, R111, R110 ;  /* 0x0000006e6f6e723e */ /* 0x000fe200000010ff */
[----:B------:R-:W-:Y:S01]  /*8fe0*/  STS [R9+0x200], R70 ;  /* 0x0002004609007388 */ /* 0x000fe20000000800 */
[----:B------:R-:W-:Y:S01]  /*8ff0*/  F2FP.BF16.F32.PACK_AB R92, R93, R92 ;  /* 0x0000005c5d5c723e */ /* 0x000fe200000010ff */
[----:B-----5:R-:W-:Y:S01]  /*9000*/  @P3 FMUL.FTZ R21, R10, 0.69314718246459960938 ;  /* 0x3f3172180a153820 */ /* 0x020fe20000410000 */
        /* <DEDUP_REMOVED lines=11> */
[----:B------:R-:W-:-:S02]  /*90c0*/  ISETP.NE.AND P0, PT, RZ, UR4, PT ;  /* 0x00000004ff007c0c */ /* 0x000fc4000bf05270 */
[----:B------:R-:W-:Y:S01]  /*90d0*/  MOV R6, 0x7f800000 ;  /* 0x7f80000000067802 */ /* 0x000fe20000000f00 */
        /* <DEDUP_REMOVED lines=12> */
[----:B------:R4:W-:Y:S04]  /*91a0*/  STS [R13+0x2000], R96 ;  /* 0x002000600d007388 */ /* 0x0009e80000000800 */
[----:B------:R4:W-:Y:S04]  /*91b0*/  STS [R13+0x2200], R98 ;  /* 0x002200620d007388 */ /* 0x0009e80000000800 */
[----:B------:R4:W-:Y:S04]  /*91c0*/  STS [R15+0x2000], R11 ;  /* 0x0020000b0f007388 */ /* 0x0009e80000000800 */
[----:B------:R4:W-:Y:S01]  /*91d0*/  STS [R15+0x2200], R12 ;  /* 0x0022000c0f007388 */ /* 0x0009e20000000800 */
[----:B---3--:R-:W-:Y:S01]  /*91e0*/  MOV R5, 0x7f800000 ;  /* 0x7f80000000057802 */ /* 0x008fe20000000f00 */
[----:B--2---:R-:W-:Y:S01]  /*91f0*/  @P3 FFMA.FTZ R5, R2, R19, R21 ;  /* 0x0000001302053223 */ /* 0x004fe20000010015 */
[----:B-1----:R-:W-:-:S04]  /*9200*/  @P2 FMUL.FTZ R9, R8, 0.69314718246459960938 ;  /* 0x3f31721808092820 */ /* 0x002fc80000410000 */
[----:B----4-:R-:W-:Y:S01]  /*9210*/  @P2 FFMA.FTZ R6, R0, R17, R9 ;  /* 0x0000001100062223 */ /* 0x010fe20000010009 */
[----:B------:R-:W-:Y:S05]  /*9220*/  @!P0 BRA `(.L_x_1852) ;  /* 0x00000000001c8947 */ /* 0x000fea0003800000 */
[----:B------:R-:W1:Y:S01]  /*9230*/  S2UR UR8, SR_CTAID.Z ;  /* 0x00000000000879c3 */ /* 0x000e620000002700 */
[----:B------:R-:W-:Y:S01]  /*9240*/  ULDC UR9, c[0x0][0x2e4] ;  /* 0x0000b90000097ab9 */ /* 0x000fe20000000800 */
[----:B------:R-:W-:-:S06]  /*9250*/  ULDC UR6, c[0x0][0x2c4] ;  /* 0x0000b10000067ab9 */ /* 0x000fcc0000000800 */
[----:B------:R-:W2:Y:S01]  /*9260*/  S2UR UR7, SR_CTAID.Y ;  /* 0x00000000000779c3 */ /* 0x000ea20000002600 */
[----:B-1----:R-:W-:-:S04]  /*9270*/  UIMAD UR9, UR8, UR9, URZ ;  /* 0x00000009080972a4 */ /* 0x002fc8000f8e023f */
[----:B--2---:R-:W-:Y:S01]  /*9280*/  UIMAD UR9, UR7, UR6, UR9 ;  /* 0x00000006070972a4 */ /* 0x004fe2000f8e0209 */
[----:B------:R-:W-:Y:S05]  /*9290*/  BRA `(.L_x_1853) ;  /* 0x0000000000187947 */ /* 0x000fea0003800000 */
.L_x_1852:
[----:B------:R-:W-:Y:S01]  /*92a0*/  S2UR UR8, SR_CTAID.Z ;  /* 0x00000000000879c3 */ /* 0x000fe20000002700 */
[----:B------:R-:W-:Y:S01]  /*92b0*/  ULDC UR9, c[0x0][0x270] ;  /* 0x00009c0000097ab9 */ /* 0x000fe20000000800 */
[----:B------:R-:W-:-:S06]  /*92c0*/  ULDC UR6, c[0x0][0x2c4] ;  /* 0x0000b10000067ab9 */ /* 0x000fcc0000000800 */
[----:B------:R-:W1:Y:S02]  /*92d0*/  S2UR UR7, SR_CTAID.Y ;  /* 0x00000000000779c3 */ /* 0x000e640000002600 */
[----:B-1----:R-:W-:-:S04]  /*92e0*/  UIMAD UR9, UR7, UR9, UR8 ;  /* 0x00000009070972a4 */ /* 0x002fc8000f8e0208 */
[----:B------:R-:W-:Y:S02]  /*92f0*/  UIMAD UR9, UR9, UR6, URZ ;  /* 0x00000006090972a4 */ /* 0x000fe4000f8e023f */
.L_x_1853:
[----:B------:R-:W-:Y:S01]  /*9300*/  LOP3.LUT R0, R7, 0xffffffe0, RZ, 0xc0, !PT ;  /* 0xffffffe007007812 */ /* 0x000fe200078ec0ff */
[----:B------:R-:W-:Y:S01]  /*9310*/  BAR.SYNC.DEFER_BLOCKING 0x0 ;  /* 0x0000000000007b1d */ /* 0x000fe20000010000 */
[----:B------:R-:W-:-:S03]  /*9320*/  IMAD R187, R187, 0x10, R186 ;  /* 0x00000010bbbb7824 */ /* 0x000fc600078e02ba */
[----:B------:R-:W-:Y:S02]  /*9330*/  IMAD.IADD R0, R3, 0x1, -R0 ;  /* 0x0000000103007824 */ /* 0x000fe400078e0a00 */
[----:B------:R-:W-:Y:S03]  /*9340*/  BSSY B0, `(.L_x_1854) ;  /* 0x0000011000007945 */ /* 0x000fe60003800000 */
[----:B------:R-:W-:-:S13]  /*9350*/  LOP3.LUT P0, RZ, R0, 0x3, RZ, 0xc0, !PT ;  /* 0x0000000300ff7812 */ /* 0x000fda000780c0ff */
[----:B------:R-:W-:Y:S05]  /*9360*/  @P0 BRA `(.L_x_1855) ;  /* 0x0000000000380947 */ /* 0x000fea0003800000 */
[----:B------:R-:W1:Y:S01]  /*9370*/  S2UR UR5, SR_CTAID.X ;  /* 0x00000000000579c3 */ /* 0x000e620000002500 */
[C---:B------:R-:W-:Y:S01]  /*9380*/  VIADD R2, R187.reuse, 0x8 ;  /* 0x00000008bb027836 */ /* 0x040fe20000000000 */
[----:B-1----:R-:W-:Y:S02]  /*9390*/  ULEA UR4, UR5, UR9, 0x6 ;  /* 0x0000000905047291 */ /* 0x002fe4000f8e303f */
[----:B------:R-:W-:Y:S02]  /*93a0*/  UIMAD UR5, UR5, -0x40, UR6 ;  /* 0xffffffc0050578a4 */ /* 0x000fe4000f8e0206 */
[----:B------:R-:W-:Y:S02]  /*93b0*/  USHF.R.S32.HI UR10, URZ, 0x1f, UR4 ;  /* 0x0000001f3f0a7899 */ /* 0x000fe40008011404 */
[----:B------:R-:W-:Y:S02]  /*93c0*/  IADD3 R0, P0, R187, UR4, RZ ;  /* 0x00000004bb007c10 */ /* 0x000fe4000ff1e0ff */
[----:B------:R-:W-:-:S02]  /*93d0*/  ISETP.GE.AND P1, PT, R2, UR5, PT ;  /* 0x0000000502007c0c */ /* 0x000fc4000bf26270 */
[C---:B------:R-:W-:Y:S01]  /*93e0*/  ISETP.GE.AND P2, PT, R187.reuse, UR5, PT ;  /* 0x00000005bb007c0c */ /* 0x040fe2000bf46270 */
[----:B------:R-:W-:Y:S01]  /*93f0*/  ULDC.64 UR4, c[0x0][0x2b0] ;  /* 0x0000ac0000047ab9 */ /* 0x000fe20000000a00 */
[----:B------:R-:W-:Y:S02]  /*9400*/  LEA.HI.X.SX32 R187, R187, UR10, 0x1, P0 ;  /* 0x0000000abbbb7c11 */ /* 0x000fe400080f0eff */
[----:B------:R-:W-:-:S04]  /*9410*/  LEA R2, P0, R0, UR4, 0x2 ;  /* 0x0000000400027c11 */ /* 0x000fc8000f8010ff */
[----:B------:R-:W-:-:S05]  /*9420*/  LEA.HI.X R3, R0, UR5, R187, 0x2, P0 ;  /* 0x0000000500037c11 */ /* 0x000fca00080f14bb */
[----:B------:R1:W-:Y:S04]  /*9430*/  @!P2 STG.E desc[UR16][R2.64], R5 ;  /* 0x000000050200a986 */ /* 0x0003e8000c101910 */
[----:B------:R1:W-:Y:S02]  /*9440*/  @!P1 STG.E desc[UR16][R2.64+0x20], R6 ;  /* 0x0000200602009986 */ /* 0x0003e4000c101910 */
.L_x_1855:
[----:B------:R-:W-:Y:S05]  /*9450*/  BSYNC B0 ;  /* 0x0000000000007941 */ /* 0x000fea0003800000 */
.L_x_1854:
[----:B------:R-:W2:Y:S01]  /*9460*/  S2UR UR5, SR_CTAID.X ;  /* 0x00000000000579c3 */ /* 0x000ea20000002500 */
[----:B------:R-:W-:Y:S01]  /*9470*/  SHF.R.S32.HI R181, RZ, 0x1f, R180 ;  /* 0x0000001fffb57819 */ /* 0x000fe200000114b4 */
[----:B------:R-:W3:Y:S04]  /*9480*/  LDS.128 R24, [R178] ;  /* 0x00000000b2187984 */ /* 0x000ee80000000c00 */
[----:B------:R-:W4:Y:S02]  /*9490*/  LDS.128 R16, [R178+0x1000] ;  /* 0x00100000b2107984 */ /* 0x000f240000000c00 */
[----:B-1----:R-:W1:Y:S02]  /*94a0*/  LDC.64 R6, c[0x0][0x298] ;  /* 0x0000a600ff067b82 */ /* 0x002e640000000a00 */
[----:B------:R-:W-:Y:S04]  /*94b0*/  LDS.128 R20, [R178+0x800] ;  /* 0x00080000b2147984 */ /* 0x000fe80000000c00 */
[----:B------:R-:W-:Y:S02]  /*94c0*/  LDS.128 R12, [R178+0x1800] ;  /* 0x00180000b20c7984 */ /* 0x000fe40000000c00 */
[----:B------:R-:W5:Y:S02]  /*94d0*/  LDC.64 R8, c[0x0][0x290] ;  /* 0x0000a400ff087b82 */ /* 0x000f640000000a00 */
[----:B------:R-:W-:Y:S01]  /*94e0*/  LDS.128 R28, [R178+0x2800] ;  /* 0x00280000b21c7984 */ /* 0x000fe20000000c00 */
[----:B--2---:R-:W-:-:S05]  /*94f0*/  USHF.L.U32 UR5, UR5, 0x6, URZ ;  /* 0x0000000605057899 */ /* 0x004fca000800063f */
[----:B------:R-:W2:Y:S01]  /*9500*/  LDC.64 R2, c[0x0][0x2a0] ;  /* 0x0000a800ff027b82 */ /* 0x000ea20000000a00 */
[----:B------:R-:W-:Y:S01]  /*9510*/  USHF.R.S32.HI UR4, URZ, 0x1f, UR5 ;  /* 0x0000001f3f047899 */ /* 0x000fe20008011405 */
[----:B-1----:R-:W-:-:S05]  /*9520*/  IMAD.WIDE.U32 R10, R6, UR5, R180 ;  /* 0x00000005060a7c25 */ /* 0x002fca000f8e00b4 */
[----:B------:R-:W-:Y:S01]  /*9530*/  IMAD R0, R6, UR4, RZ ;  /* 0x0000000406007c24 */ /* 0x000fe2000f8e02ff */
[----:B------:R-:W-:-:S03]  /*9540*/  USHF.R.S32.HI UR4, URZ, 0x1f, UR7 ;  /* 0x0000001f3f047899 */ /* 0x000fc60008011407 */
[----:B------:R-:W-:-:S03]  /*9550*/  IMAD R5, R7, UR5, R0 ;  /* 0x0000000507057c24 */ /* 0x000fc6000f8e0200 */
[C---:B-----5:R-:W-:Y:S01]  /*9560*/  IMAD R0, R8.reuse, UR4, RZ ;  /* 0x0000000408007c24 */ /* 0x060fe2000f8e02ff */
[----:B------:R-:W-:Y:S01]  /*9570*/  USHF.R.S32.HI UR4, URZ, 0x1f, UR8 ;  /* 0x0000001f3f047899 */ /* 0x000fe20008011408 */
[----:B------:R-:W-:Y:S02]  /*9580*/  IADD3 R11, R5, R11, RZ ;  /* 0x0000000b050b7210 */ /* 0x000fe40007ffe0ff */
[----:B------:R-:W-:Y:S02]  /*9590*/  IMAD R0, R9, UR7, R0 ;  /* 0x0000000709007c24 */ /* 0x000fe4000f8e0200 */
[----:B------:R-:W-:Y:S02]  /*95a0*/  IMAD.WIDE.U32 R32, R8, UR7, R10 ;  /* 0x0000000708207c25 */ /* 0x000fe4000f8e000a */
[----:B------:R-:W1:Y:S03]  /*95b0*/  LDS.128 R8, [R178+0x2000] ;  /* 0x00200000b2087984 */ /* 0x000e660000000c00 */
[----:B------:R-:W-:Y:S01]  /*95c0*/  IADD3 R33, R0, R33, RZ ;  /* 0x0000002100217210 */ /* 0x000fe20007ffe0ff */
[----:B--2---:R-:W-:Y:S01]  /*95d0*/  IMAD R0, R2, UR4, RZ ;  /* 0x0000000402007c24 */ /* 0x004fe2000f8e02ff */
[----:B------:R-:W-:-:S03]  /*95e0*/  ULDC.64 UR4, c[0x0][0x280] ;  /* 0x0000a00000047ab9 */ /* 0x000fc60000000a00 */
[----:B------:R-:W-:Y:S01]  /*95f0*/  IMAD R0, R3, UR8, R0 ;  /* 0x0000000803007c24 */ /* 0x000fe2000f8e0200 */
[----:B------:R-:W-:Y:S01]  /*9600*/  SHF.R.S32.HI R3, RZ, 0x1f, R4 ;  /* 0x0000001fff037819 */ /* 0x000fe20000011404 */
[----:B------:R-:W-:-:S05]  /*9610*/  IMAD.WIDE.U32 R32, R2, UR8, R32 ;  /* 0x0000000802207c25 */ /* 0x000fca000f8e0020 */
[----:B------:R-:W-:Y:S01]  /*9620*/  IADD3 R33, R0, R33, RZ ;  /* 0x0000002100217210 */ /* 0x000fe20007ffe0ff */
[----:B------:R-:W-:-:S04]  /*9630*/  IMAD R0, R3, R6, RZ ;  /* 0x0000000603007224 */ /* 0x000fc800078e02ff */
[C---:B------:R-:W-:Y:S02]  /*9640*/  IMAD R0, R4.reuse, R7, R0 ;  /* 0x0000000704007224 */ /* 0x040fe400078e0200 */
[----:B------:R-:W-:-:S05]  /*9650*/  IMAD.WIDE.U32 R4, R4, R6, R32 ;  /* 0x0000000604047225 */ /* 0x000fca00078e0020 */
[----:B------:R-:W-:Y:S02]  /*9660*/  IADD3 R0, R0, R5, RZ ;  /* 0x0000000500007210 */ /* 0x000fe40007ffe0ff */
[----:B------:R-:W-:-:S04]  /*9670*/  LEA R2, P0, R4, UR4, 0x1 ;  /* 0x0000000404027c11 */ /* 0x000fc8000f8008ff */
[----:B------:R-:W-:Y:S02]  /*9680*/  LEA.HI.X R3, R4, UR5, R0, 0x1, P0 ;  /* 0x0000000504037c11 */ /* 0x000fe400080f0c00 */
[----:B------:R-:W-:-:S03]  /*9690*/  LEA R4, P0, R6, R2, 0x6 ;  /* 0x0000000206047211 */ /* 0x000fc600078030ff */
[----:B---3--:R-:W-:Y:S01]  /*96a0*/  STG.E.128 desc[UR16][R2.64], R24 ;  /* 0x0000001802007986 */ /* 0x008fe2000c101d10 */
[----:B------:R-:W-:-:S03]  /*96b0*/  LEA.HI.X R5, R6, R3, R7, 0x6, P0 ;  /* 0x0000000306057211 */ /* 0x000fc600000f3407 */
[----:B----4-:R-:W-:Y:S04]  /*96c0*/  STG.E.128 desc[UR16][R2.64+0x40], R16 ;  /* 0x0000401002007986 */ /* 0x010fe8000c101d10 */
[----:B-1----:R-:W-:Y:S04]  /*96d0*/  STG.E.128 desc[UR16][R2.64+0x80], R8 ;  /* 0x0000800802007986 */ /* 0x002fe8000c101d10 */
[----:B------:R-:W-:Y:S04]  /*96e0*/  STG.E.128 desc[UR16][R4.64], R20 ;  /* 0x0000001404007986 */ /* 0x000fe8000c101d10 */
[----:B------:R-:W-:Y:S04]  /*96f0*/  STG.E.128 desc[UR16][R4.64+0x40], R12 ;  /* 0x0000400c04007986 */ /* 0x000fe8000c101d10 */
[----:B------:R-:W-:Y:S01]  /*9700*/  STG.E.128 desc[UR16][R4.64+0x80], R28 ;  /* 0x0000801c04007986 */ /* 0x000fe2000c101d10 */
[----:B------:R-:W-:Y:S05]  /*9710*/  EXIT ;  /* 0x000000000000794d */ /* 0x000fea0003800000 */
.L_x_1856:
        /* <DEDUP_REMOVED lines=14> */
.L_x_6452:


//--------------------- .text._ZN5flash24flash_fwd_splitkv_kernelI23Flash_fwd_kernel_traitsILi96ELi64ELi128ELi4ELb0ELb0EN7cutlass10bfloat16_tE19Flash_kernel_traitsILi96ELi64ELi128ELi4ES3_EELb1ELb0ELb0ELb1ELb1ELb1ELb0ELb0EEEvNS_16Flash_fwd_paramsE --------------------------
	.section	.text._ZN5flash24flash_fwd_splitkv_kernelI23Flash_fwd_kernel_traitsILi96ELi64ELi128ELi4ELb0ELb0EN7cutlass10bfloat16_tE19Flash_kernel_traitsILi96ELi64ELi128ELi4ES3_EELb1ELb0ELb0ELb1ELb1ELb1ELb0ELb0EEEvNS_16Flash_fwd_paramsE,"ax",@progbits
	.align	128
        .global         _ZN5flash24flash_fwd_splitkv_kernelI23Flash_fwd_kernel_traitsILi96ELi64ELi128ELi4ELb0ELb0EN7cutlass10bfloat16_tE19Flash_kernel_traitsILi96ELi64ELi128ELi4ES3_EELb1ELb0ELb0ELb1ELb1ELb1ELb0ELb0EEEvNS_16Flash_fwd_paramsE
        .type           _ZN5flash24flash_fwd_splitkv_kernelI23Flash_fwd_kernel_traitsILi96ELi64ELi128ELi4ELb0ELb0EN7cutlass10bfloat16_tE19Flash_kernel_traitsILi96ELi64ELi128ELi4ES3_EELb1ELb0ELb0ELb1ELb1ELb1ELb0ELb0EEEvNS_16Flash_fwd_paramsE,@function
        .size           _ZN5flash24flash_fwd_splitkv_kernelI23Flash_fwd_kernel_traitsILi96ELi64ELi128ELi4ELb0ELb0EN7cutlass10bfloat16_tE19Flash_kernel_traitsILi96ELi64ELi128ELi4ES3_EELb1ELb0ELb0ELb1ELb1ELb1ELb0ELb0EEEvNS_16Flash_fwd_paramsE,(.L_x_6453 - _ZN5flash24flash_fwd_splitkv_kernelI23Flash_fwd_kernel_traitsILi96ELi64ELi128ELi4ELb0ELb0EN7cutlass10bfloat16_tE19Flash_kernel_traitsILi96ELi64ELi128ELi4ES3_EELb1ELb0ELb0ELb1ELb1ELb1ELb0ELb0EEEvNS_16Flash_fwd_paramsE)
        .other          _ZN5flash24flash_fwd_splitkv_kernelI23Flash_fwd_kernel_traitsILi96ELi64ELi128ELi4ELb0ELb0EN7cutlass10bfloat16_tE19Flash_kernel_traitsILi96ELi64ELi128ELi4ES3_EELb1ELb0ELb0ELb1ELb1ELb1ELb0ELb0EEEvNS_16Flash_fwd_paramsE,@"STO_CUDA_ENTRY STV_DEFAULT"
_ZN5flash24flash_fwd_splitkv_kernelI23Flash_fwd_kernel_traitsILi96ELi64ELi128ELi4ELb0ELb0EN7cutlass10bfloat16_tE19Flash_kernel_traitsILi96ELi64ELi128ELi4ES3_EELb1ELb0ELb0ELb1ELb1ELb1ELb0ELb0EEEvNS_16Flash_fwd_paramsE:
.text._ZN5flash24flash_fwd_splitkv_kernelI23Flash_fwd_kernel_traitsILi96ELi64ELi128ELi4ELb0ELb0EN7cutlass10bfloat16_tE19Flash_kernel_traitsILi96ELi64ELi128ELi4ES3_EELb1ELb0ELb0ELb1ELb1ELb1ELb0ELb0EEEvNS_16Flash_fwd_paramsE:
        /* <DEDUP_REMOVED lines=52> */
[----:B------:R-:W-:Y:S02]  /*0340*/  LOP3.LUT P3, RZ, R30, 0x3, RZ, 0xc0, !PT ;  /* 0x000000031eff7812 */ /* 0x000fe4000786c0ff */
[----:B------:R-:W-:-:S04]  /*0350*/  LEA.HI R0, R5, R30, RZ, 0x2 ;  /* 0x0000001e05007211 */ /* 0x000fc800078f10ff */
[----:B------:R-:W-:Y:S02]  /*0360*/  LOP3.LUT R5, R0, 0x1ffffffc, RZ, 0xc0, !PT ;  /* 0x1ffffffc00057812 */ /* 0x000fe400078ec0ff */
[----:B------:R-:W-:-:S03]  /*0370*/  SHF.R.S32.HI R0, RZ, 0x2, R0 ;  /* 0x00000002ff007819 */ /* 0x000fc60000011400 */
[----:B------:R-:W-:Y:S01]  /*0380*/  IMAD.IADD R6, R30, 0x1, -R5 ;  /* 0x000000011e067824 */ /* 0x000fe200078e0a05 */
[----:B------:R-:W-:-:S03]  /*0390*/  SHF.R.S32.HI R5, RZ, 0x1f, R117 ;  /* 0x0000001fff057819 */ /* 0x000fc60000011475 */
        /* <DEDUP_REMOVED lines=18> */
[----:B------:R-:W-:Y:S01]  /*04c0*/  IMAD R24, R24, UR4, R11 ;  /* 0x0000000418187c24 */ /* 0x000fe2000f8e020b */
[----:B------:R-:W-:Y:S01]  /*04d0*/  ULDC.64 UR4, c[0x0][0x280] ;  /* 0x0000a00000047ab9 */ /* 0x000fe20000000a00 */
[-C--:B------:R-:W-:Y:S02]  /*04e0*/  IMAD R11, R5, R2.reuse, RZ ;  /* 0x00000002050b7224 */ /* 0x080fe400078e02ff */
[----:B------:R-:W-:Y:S02]  /*04f0*/  IMAD.IADD R9, R7, 0x1, R9 ;  /* 0x0000000107097824 */ /* 0x000fe400078e0209 */
[----:B------:R-:W-:Y:S02]  /*0500*/  IMAD.MOV.U32 R8, RZ, RZ, R6 ;  /* 0x000000ffff087224 */ /* 0x000fe400078e0006 */
        /* <DEDUP_REMOVED lines=31> */
.L_x_1857:
        /* <DEDUP_REMOVED lines=22> */
.L_x_1858:
        /* <DEDUP_REMOVED lines=16> */
[----:B------:R-:W-:-:S06]  /*0960*/  IMAD.HI.U32 R3, R9, R3, R8 ;  /* 0x0000000309037227 */ /* 0x000fcc00078e0008 */
[----:B------:R-:W-:-:S04]  /*0970*/  IMAD.HI.U32 R5, R3, R0, RZ ;  /* 0x0000000003057227 */ /* 0x000fc800078e00ff */
[----:B------:R-:W-:-:S04]  /*0980*/  IMAD.MOV R3, RZ, RZ, -R5 ;  /* 0x000000ffff037224 */ /* 0x000fc800078e0a05 */
[----:B------:R-:W-:Y:S01]  /*0990*/  IMAD R3, R4, R3, R0 ;  /* 0x0000000304037224 */ /* 0x000fe200078e0200 */
[----:B------:R-:W-:-:S04]  /*09a0*/  LOP3.LUT R0, R7, R2, RZ, 0x3c, !PT ;  /* 0x0000000207007212 */ /* 0x000fc800078e3cff */
[----:B------:R-:W-:Y:S02]  /*09b0*/  ISETP.GT.U32.AND P1, PT, R4, R3, PT ;  /* 0x000000030400720c */ /* 0x000fe40003f24070 */
[----:B------:R-:W-:Y:S02]  /*09c0*/  ISETP.GE.AND P0, PT, R0, RZ, PT ;  /* 0x000000ff0000720c */ /* 0x000fe40003f06270 */
[----:B------:R-:W1:Y:S09]  /*09d0*/  LDC R0, c[0x0][0x278] ;  /* 0x00009e00ff007b82 */ /* 0x000e720000000800 */
[----:B------:R-:W-:Y:S01]  /*09e0*/  @!P1 IADD3 R3, R3, -R4, RZ ;  /* 0x8000000403039210 */ /* 0x000fe20007ffe0ff */
[----:B------:R-:W-:Y:S01]  /*09f0*/  @!P1 VIADD R5, R5, 0x1 ;  /* 0x0000000105059836 */ /* 0x000fe20000000000 */
[----:B------:R-:W-:-:S02]  /*0a00*/  ISETP.NE.AND P1, PT, R2, RZ, PT ;  /* 0x000000ff0200720c */ /* 0x000fc40003f25270 */
[----:B------:R-:W-:-:S13]  /*0a10*/  ISETP.GE.U32.AND P2, PT, R3, R4, PT ;  /* 0x000000040300720c */ /* 0x000fda0003f46070 */
[----:B------:R-:W-:-:S05]  /*0a20*/  @P2 IADD3 R5, R5, 0x1, RZ ;  /* 0x0000000105052810 */ /* 0x000fca0007ffe0ff */
[----:B------:R-:W-:Y:S01]  /*0a30*/  @!P0 IMAD.MOV R5, RZ, RZ, -R5 ;  /* 0x000000ffff058224 */ /* 0x000fe200078e0a05 */
[----:B------:R-:W-:-:S05]  /*0a40*/  @!P1 LOP3.LUT R5, RZ, R2, RZ, 0x33, !PT ;  /* 0x00000002ff059212 */ /* 0x000fca00078e33ff */
[----:B------:R-:W-:-:S06]  /*0a50*/  IMAD.WIDE R26, R5, 0x4, R172 ;  /* 0x00000004051a7825 */ /* 0x000fcc00078e02ac */
[----:B------:R-:W3:Y:S01]  /*0a60*/  LDG.E R26, desc[UR16][R26.64] ;  /* 0x000000101a1a7981 */ /* 0x000ee2000c1e1900 */
[----:B-1----:R-:W-:Y:S02]  /*0a70*/  IABS R3, R0 ;  /* 0x0000000000037213 */ /* 0x002fe40000000000 */
[----:B------:R-:W-:Y:S02]  /*0a80*/  IADD3 R5, -R5, RZ, RZ ;  /* 0x000000ff05057210 */ /* 0x000fe40007ffe1ff */
[----:B------:R-:W1:Y:S03]  /*0a90*/  I2F.RP R10, R3 ;  /* 0x00000003000a7306 */ /* 0x000e660000209400 */
[----:B------:R-:W-:-:S05]  /*0aa0*/  IMAD R7, R2, R5, R7 ;  /* 0x0000000502077224 */ /* 0x000fca00078e0207 */
[----:B-1----:R-:W1:Y:S02]  /*0ab0*/  MUFU.RCP R8, R10 ;  /* 0x0000000a00087308 */ /* 0x002e640000001000 */
[----:B-1----:R-:W-:-:S06]  /*0ac0*/  IADD3 R8, R8, 0xffffffe, RZ ;  /* 0x0ffffffe08087810 */ /* 0x002fcc0007ffe0ff */
[----:B------:R-:W1:Y:S02]  /*0ad0*/  F2I.FTZ.U32.TRUNC.NTZ R9, R8 ;  /* 0x0000000800097305 */ /* 0x000e64000021f000 */
[----:B-1----:R-:W-:Y:S01]  /*0ae0*/  IMAD.MOV R4, RZ, RZ, -R9 ;  /* 0x000000ffff047224 */ /* 0x002fe200078e0a09 */
[----:B------:R-:W-:-:S03]  /*0af0*/  MOV R8, RZ ;  /* 0x000000ff00087202 */ /* 0x000fc60000000f00 */
[----:B------:R-:W-:Y:S01]  /*0b00*/  IMAD R6, R4, R3, RZ ;  /* 0x0000000304067224 */ /* 0x000fe200078e02ff */
[----:B------:R-:W-:-:S03]  /*0b10*/  IABS R4, R11 ;  /* 0x0000000b00047213 */ /* 0x000fc60000000000 */
[----:B------:R-:W-:-:S04]  /*0b20*/  IMAD.HI.U32 R9, R9, R6, R8 ;  /* 0x0000000609097227 */ /* 0x000fc800078e0008 */
[----:B------:R-:W-:-:S04]  /*0b30*/  IMAD.MOV.U32 R6, RZ, RZ, R4 ;  /* 0x000000ffff067224 */ /* 0x000fc800078e0004 */
[----:B------:R-:W-:Y:S01]  /*0b40*/  IMAD.HI.U32 R14, R9, R6, RZ ;  /* 0x00000006090e7227 */ /* 0x000fe200078e00ff */
[----:B------:R-:W-:-:S04]  /*0b50*/  SHF.R.S32.HI R9, RZ, 0x1f, R7 ;  /* 0x0000001fff097819 */ /* 0x000fc80000011407 */
[----:B------:R-:W-:Y:S01]  /*0b60*/  IADD3 R4, -R14, RZ, RZ ;  /* 0x000000ff0e047210 */ /* 0x000fe20007ffe1ff */
[----:B------:R-:W-:-:S04]  /*0b70*/  IMAD R2, R9, UR6, RZ ;  /* 0x0000000609027c24 */ /* 0x000fc8000f8e02ff */
[----:B------:R-:W-:-:S05]  /*0b80*/  IMAD R4, R3, R4, R6 ;  /* 0x0000000403047224 */ /* 0x000fca00078e0206 */
[----:B------:R-:W-:-:S13]  /*0b90*/  ISETP.GT.U32.AND P0, PT, R3, R4, PT ;  /* 0x000000040300720c */ /* 0x000fda0003f04070 */
[----:B------:R-:W-:Y:S02]  /*0ba0*/  @!P0 IMAD.IADD R4, R4, 0x1, -R3 ;  /* 0x0000000104048824 */ /* 0x000fe400078e0a03 */
[----:B------:R-:W-:-:S03]  /*0bb0*/  @!P0 VIADD R14, R14, 0x1 ;  /* 0x000000010e0e8836 */ /* 0x000fc60000000000 */
[----:B------:R-:W-:Y:S02]  /*0bc0*/  ISETP.GE.U32.AND P1, PT, R4, R3, PT ;  /* 0x000000030400720c */ /* 0x000fe40003f26070 */
[----:B------:R-:W-:-:S04]  /*0bd0*/  LOP3.LUT R3, R11, R0, RZ, 0x3c, !PT ;  /* 0x000000000b037212 */ /* 0x000fc800078e3cff */
[----:B------:R-:W-:-:S07]  /*0be0*/  ISETP.GE.AND P0, PT, R3, RZ, PT ;  /* 0x000000ff0300720c */ /* 0x000fce0003f06270 */
[----:B------:R-:W-:Y:S02]  /*0bf0*/  @P1 IADD3 R14, R14, 0x1, RZ ;  /* 0x000000010e0e1810 */ /* 0x000fe40007ffe0ff */
[----:B------:R-:W-:-:S04]  /*0c00*/  ISETP.NE.AND P1, PT, R0, RZ, PT ;  /* 0x000000ff0000720c */ /* 0x000fc80003f25270 */
[----:B------:R-:W-:-:S09]  /*0c10*/  @!P0 IMAD.MOV R14, RZ, RZ, -R14 ;  /* 0x000000ffff0e8224 */ /* 0x000fd200078e0a0e */
[----:B------:R-:W-:-:S04]  /*0c20*/  @!P1 LOP3.LUT R14, RZ, R0, RZ, 0x33, !PT ;  /* 0x00000000ff0e9212 */ /* 0x000fc800078e33ff */
[----:B------:R-:W-:-:S05]  /*0c30*/  SHF.R.S32.HI R13, RZ, 0x1f, R14 ;  /* 0x0000001fff0d7819 */ /* 0x000fca000001140e */
[----:B------:R-:W-:-:S04]  /*0c40*/  IMAD R15, R13, UR10, RZ ;  /* 0x0000000a0d0f7c24 */ /* 0x000fc8000f8e02ff */
[----:B------:R-:W-:Y:S01]  /*0c50*/  IMAD R15, R14, UR11, R15 ;  /* 0x0000000b0e0f7c24 */ /* 0x000fe2000f8e020f */
[----:B---3--:R-:W-:Y:S01]  /*0c60*/  SHF.R.S32.HI R19, RZ, 0x1f, R26 ;  /* 0x0000001fff137819 */ /* 0x008fe2000001141a */
[----:B------:R-:W-:-:S04]  /*0c70*/  IMAD.WIDE.U32 R4, R26, UR8, RZ ;  /* 0x000000081a047c25 */ /* 0x000fc8000f8e00ff */
[C---:B------:R-:W-:Y:S02]  /*0c80*/  IMAD R3, R19.reuse, UR8, RZ ;  /* 0x0000000813037c24 */ /* 0x040fe4000f8e02ff */
[----:B------:R-:W-:Y:S02]  /*0c90*/  IMAD R19, R19, UR4, RZ ;  /* 0x0000000413137c24 */ /* 0x000fe4000f8e02ff */
[C---:B------:R-:W-:Y:S02]  /*0ca0*/  IMAD R3, R26.reuse, UR9, R3 ;  /* 0x000000091a037c24 */ /* 0x040fe4000f8e0203 */
[C---:B------:R-:W-:Y:S02]  /*0cb0*/  IMAD R19, R26.reuse, UR5, R19 ;  /* 0x000000051a137c24 */ /* 0x040fe4000f8e0213 */
[----:B------:R-:W-:Y:S01]  /*0cc0*/  IMAD.WIDE.U32 R26, R26, UR4, RZ ;  /* 0x000000041a1a7c25 */ /* 0x000fe2000f8e00ff */
[----:B------:R-:W-:-:S03]  /*0cd0*/  IADD3 R5, R5, R3, RZ ;  /* 0x0000000305057210 */ /* 0x000fc60007ffe0ff */
[----:B------:R-:W-:Y:S01]  /*0ce0*/  IMAD R3, R7, UR7, R2 ;  /* 0x0000000707037c24 */ /* 0x000fe2000f8e0202 */
[----:B------:R-:W-:Y:S01]  /*0cf0*/  IADD3 R19, R27, R19, RZ ;  /* 0x000000131b137210 */ /* 0x000fe20007ffe0ff */
[----:B------:R-:W-:-:S04]  /*0d00*/  IMAD.WIDE.U32 R22, R7, UR6, R4 ;  /* 0x0000000607167c25 */ /* 0x000fc8000f8e0004 */
[----:B------:R-:W-:Y:S02]  /*0d10*/  IMAD.IADD R23, R23, 0x1, R3 ;  /* 0x0000000117177824 */ /* 0x000fe400078e0203 */
[----:B------:R-:W-:-:S05]  /*0d20*/  IMAD.WIDE.U32 R22, R14, UR10, R22 ;  /* 0x0000000a0e167c25 */ /* 0x000fca000f8e0016 */
[----:B------:R-:W-:Y:S01]  /*0d30*/  IADD3 R15, R23, R15, RZ ;  /* 0x0000000f170f7210 */ /* 0x000fe20007ffe0ff */
[----:B------:R-:W-:Y:S06]  /*0d40*/  BRA `(.L_x_1860) ;  /* 0x0000000000e47947 */ /* 0x000fec0003800000 */
.L_x_1859:
[----:B------:R-:W1:Y:S01]  /*0d50*/  LDC R6, c[0x0][0x278] ;  /* 0x00009e00ff067b82 */ /* 0x000e620000000800 */
[----:B------:R-:W-:Y:S01]  /*0d60*/  LEA R7, R28, 0xffffff80, 0x7 ;  /* 0xffffff801c077811 */ /* 0x000fe200078e38ff */
[----:B------:R-:W-:Y:S01]  /*0d70*/  ULDC.64 UR6, c[0x0][0x248] ;  /* 0x0000920000067ab9 */ /* 0x000fe20000000a00 */
[----:B------:R-:W-:Y:S02]  /*0d80*/  ULDC.64 UR8, c[0x0][0x230] ;  /* 0x00008c0000087ab9 */ /* 0x000fe40000000a00 */
[----:B------:R-:W-:-:S03]  /*0d90*/  IADD3 R20, P1, R19, R7, RZ ;  /* 0x0000000713147210 */ /* 0x000fc60007f3e0ff */
[----:B------:R-:W3:Y:S01]  /*0da0*/  LDC.64 R12, c[0x0][0x250] ;  /* 0x00009400ff0c7b82 */ /* 0x000ee20000000a00 */
[----:B-1----:R-:W-:-:S04]  /*0db0*/  IABS R3, R6 ;  /* 0x0000000600037213 */ /* 0x002fc80000000000 */
        /* <DEDUP_REMOVED lines=9> */
[----:B------:R-:W-:Y:S02]  /*0e50*/  MOV R4, R2 ;  /* 0x0000000200047202 */ /* 0x000fe40000000f00 */
[----:B------:R-:W-:-:S03]  /*0e60*/  SHF.R.S32.HI R8, RZ, 0x1f, R19 ;  /* 0x0000001fff087819 */ /* 0x000fc60000011413 */
[----:B------:R-:W-:Y:S01]  /*0e70*/  IMAD.HI.U32 R14, R9, R4, RZ ;  /* 0x00000004090e7227 */ /* 0x000fe200078e00ff */
[----:B------:R-:W-:-:S03]  /*0e80*/  SHF.R.S32.HI R9, RZ, 0x1f, R7 ;  /* 0x0000001fff097819 */ /* 0x000fc60000011407 */
[----:B------:R-:W-:Y:S02]  /*0e90*/  IMAD.MOV R2, RZ, RZ, -R14 ;  /* 0x000000ffff027224 */ /* 0x000fe400078e0a0e */
[C---:B------:R-:W-:Y:S02]  /*0ea0*/  IMAD.X R15, R8.reuse, 0x1, R9, P1 ;  /* 0x00000001080f7824 */ /* 0x040fe400008e0609 */
[----:B------:R-:W-:Y:S02]  /*0eb0*/  IMAD R2, R3, R2, R4 ;  /* 0x0000000203027224 */ /* 0x000fe400078e0204 */
[----:B------:R-:W1:Y:S01]  /*0ec0*/  LDC.64 R4, c[0x0][0x260] ;  /* 0x00009800ff047b82 */ /* 0x000e620000000a00 */
[----:B------:R-:W-:Y:S02]  /*0ed0*/  IMAD R15, R15, UR6, RZ ;  /* 0x000000060f0f7c24 */ /* 0x000fe4000f8e02ff */
[----:B------:R-:W-:Y:S01]  /*0ee0*/  ISETP.GT.U32.AND P0, PT, R3, R2, PT ;  /* 0x000000020300720c */ /* 0x000fe20003f04070 */
[----:B---3--:R-:W-:-:S02]  /*0ef0*/  IMAD R8, R8, R12, RZ ;  /* 0x0000000c08087224 */ /* 0x008fc400078e02ff */
[C---:B------:R-:W-:Y:S01]  /*0f00*/  IMAD R10, R20.reuse, UR7, R15 ;  /* 0x00000007140a7c24 */ /* 0x040fe2000f8e020f */
[----:B-----5:R-:W-:Y:S01]  /*0f10*/  SHF.R.S32.HI R15, RZ, 0x1f, R0 ;  /* 0x0000001fff0f7819 */ /* 0x020fe20000011400 */
[----:B------:R-:W-:-:S04]  /*0f20*/  IMAD.WIDE.U32 R20, R20, UR6, RZ ;  /* 0x0000000614147c25 */ /* 0x000fc8000f8e00ff */
[----:B------:R-:W-:Y:S02]  /*0f30*/  IMAD R8, R19, R13, R8 ;  /* 0x0000000d13087224 */ /* 0x000fe400078e0208 */
[----:B------:R-:W-:Y:S02]  /*0f40*/  IMAD R13, R15, UR8, RZ ;  /* 0x000000080f0d7c24 */ /* 0x000fe4000f8e02ff */
[-C--:B------:R-:W-:Y:S01]  /*0f50*/  @!P0 IADD3 R2, R2, -R3.reuse, RZ ;  /* 0x8000000302028210 */ /* 0x080fe20007ffe0ff */
[----:B------:R-:W-:Y:S01]  /*0f60*/  IMAD.IADD R21, R21, 0x1, R10 ;  /* 0x0000000115157824 */ /* 0x000fe200078e020a */
[----:B------:R-:W-:Y:S01]  /*0f70*/  @!P0 IADD3 R14, R14, 0x1, RZ ;  /* 0x000000010e0e8810 */ /* 0x000fe20007ffe0ff */
[----:B------:R-:W-:Y:S01]  /*0f80*/  IMAD.WIDE.U32 R18, R19, R12, RZ ;  /* 0x0000000c13127225 */ /* 0x000fe200078e00ff */
[----:B------:R-:W-:Y:S02]  /*0f90*/  ISETP.GE.U32.AND P2, PT, R2, R3, PT ;  /* 0x000000030200720c */ /* 0x000fe40003f46070 */
[----:B------:R-:W-:Y:S01]  /*0fa0*/  LOP3.LUT R2, R11, R6, RZ, 0x3c, !PT ;  /* 0x000000060b027212 */ /* 0x000fe200078e3cff */
[----:B------:R-:W-:Y:S01]  /*0fb0*/  IMAD.WIDE.U32 R20, R0, UR8, R20 ;  /* 0x0000000800147c25 */ /* 0x000fe2000f8e0014 */
[----:B------:R-:W-:-:S02]  /*0fc0*/  ISETP.NE.AND P0, PT, R6, RZ, PT ;  /* 0x000000ff0600720c */ /* 0x000fc40003f05270 */
[----:B------:R-:W-:Y:S02]  /*0fd0*/  ISETP.GE.AND P1, PT, R2, RZ, PT ;  /* 0x000000ff0200720c */ /* 0x000fe40003f26270 */
[----:B------:R-:W3:Y:S01]  /*0fe0*/  LDC.64 R2, c[0x0][0x238] ;  /* 0x00008e00ff027b82 */ /* 0x000ee20000000a00 */
[----:B------:R-:W-:-:S04]  /*0ff0*/  IADD3 R19, R19, R8, RZ ;  /* 0x0000000813137210 */ /* 0x000fc80007ffe0ff */
[----:B------:R-:W-:-:S06]  /*1000*/  @P2 IADD3 R14, R14, 0x1, RZ ;  /* 0x000000010e0e2810 */ /* 0x000fcc0007ffe0ff */
[----:B------:R-:W-:Y:S02]  /*1010*/  @!P1 IADD3 R14, -R14, RZ, RZ ;  /* 0x000000ff0e0e9210 */ /* 0x000fe40007ffe1ff */
[----:B------:R-:W-:Y:S01]  /*1020*/  @!P0 LOP3.LUT R14, RZ, R6, RZ, 0x33, !PT ;  /* 0x00000006ff0e8212 */ /* 0x000fe200078e33ff */
[----:B------:R-:W-:-:S03]  /*1030*/  IMAD R6, R0, UR9, R13 ;  /* 0x0000000900067c24 */ /* 0x000fc6000f8e020d */
[----:B------:R-:W-:Y:S01]  /*1040*/  SHF.R.S32.HI R13, RZ, 0x1f, R14 ;  /* 0x0000001fff0d7819 */ /* 0x000fe2000001140e */
[----:B------:R-:W-:-:S04]  /*1050*/  IMAD.IADD R21, R21, 0x1, R6 ;  /* 0x0000000115157824 */ /* 0x000fc800078e0206 */
[----:B-1----:R-:W-:Y:S02]  /*1060*/  IMAD R6, R13, R4, RZ ;  /* 0x000000040d067224 */ /* 0x002fe400078e02ff */
[-C--:B---3--:R-:W-:Y:S02]  /*1070*/  IMAD R15, R15, R2.reuse, RZ ;  /* 0x000000020f0f7224 */ /* 0x088fe400078e02ff */
[----:B------:R-:W-:-:S04]  /*1080*/  IMAD.WIDE.U32 R26, R0, R2, R18 ;  /* 0x00000002001a7225 */ /* 0x000fc800078e0012 */
[----:B------:R-:W-:Y:S02]  /*1090*/  IMAD R3, R0, R3, R15 ;  /* 0x0000000300037224 */ /* 0x000fe400078e020f */
[----:B------:R-:W-:-:S03]  /*10a0*/  IMAD.WIDE.U32 R22, R14, R4, R20 ;  /* 0x000000040e167225 */ /* 0x000fc600078e0014 */
[----:B------:R-:W-:Y:S01]  /*10b0*/  IADD3 R19, R27, R3, RZ ;  /* 0x000000031b137210 */ /* 0x000fe20007ffe0ff */
[----:B------:R-:W-:-:S05]  /*10c0*/  IMAD R5, R14, R5, R6 ;  /* 0x000000050e057224 */ /* 0x000fca00078e0206 */
[----:B------:R-:W-:-:S07]  /*10d0*/  IADD3 R15, R23, R5, RZ ;  /* 0x00000005170f7210 */ /* 0x000fce0007ffe0ff */
.L_x_1860:
[----:B--2---:R-:W-:Y:S01]  /*10e0*/  SHF.R.S32.HI R115, RZ, 0x1f, R30 ;  /* 0x0000001fff737819 */ /* 0x004fe2000001141e */
[----:B------:R-:W-:Y:S01]  /*10f0*/  ULDC.64 UR4, c[0x0][0x228] ;  /* 0x00008a0000047ab9 */ /* 0x000fe20000000a00 */
[----:B------:R-:W-:Y:S01]  /*1100*/  ULDC.64 UR10, c[0x0][0x268] ;  /* 0x00009a00000a7ab9 */ /* 0x000fe20000000a00 */
[----:B------:R-:W1:Y:S01]  /*1110*/  S2UR UR12, SR_CgaCtaId ;  /* 0x00000000000c79c3 */ /* 0x000e620000008800 */
[-C--:B------:R-:W-:Y:S01]  /*1120*/  LEA.HI R5, R115, R30.reuse, RZ, 0x4 ;  /* 0x0000001e73057211 */ /* 0x080fe200078f20ff */
[----:B------:R-:W-:Y:S01]  /*1130*/  IMAD R13, R13, UR10, RZ ;  /* 0x0000000a0d0d7c24 */ /* 0x000fe2000f8e02ff */
[-C--:B------:R-:W-:Y:S01]  /*1140*/  LEA.HI R23, R115, R30.reuse, RZ, 0x2 ;  /* 0x0000001e73177211 */ /* 0x080fe200078f10ff */
[----:B------:R-:W-:Y:S01]  /*1150*/  USHF.L.U32 UR19, UR6, 0x6, URZ ;  /* 0x0000000606137899 */ /* 0x000fe2000800063f */
[----:B------:R-:W-:Y:S01]  /*1160*/  LOP3.LUT R25, R5, 0xfffffff0, RZ, 0xc0, !PT ;  /* 0xfffffff005197812 */ /* 0x000fe200078ec0ff */
[----:B------:R-:W-:Y:S01]  /*1170*/  IMAD R8, R14, UR11, R13 ;  /* 0x0000000b0e087c24 */ /* 0x000fe2000f8e020d */
[----:B------:R-:W-:Y:S01]  /*1180*/  LEA.HI R6, R115, R30, RZ, 0x3 ;  /* 0x0000001e73067211 */ /* 0x000fe200078f18ff */
[----:B------:R-:W-:Y:S01]  /*1190*/  USHF.L.U64.HI UR18, UR6, 0x6, UR7 ;  /* 0x0000000606127899 */ /* 0x000fe20008010207 */
[----:B------:R-:W-:Y:S01]  /*11a0*/  LOP3.LUT R21, R23, 0xfffffffc, RZ, 0xc0, !PT ;  /* 0xfffffffc17157812 */ /* 0x000fe200078ec0ff */
[----:B------:R-:W-:Y:S01]  /*11b0*/  IMAD.IADD R25, R30, 0x1, -R25 ;  /* 0x000000011e197824 */ /* 0x000fe200078e0a19 */
[----:B------:R-:W-:-:S02]  /*11c0*/  SHF.R.S32.HI R3, RZ, 0x3, R6 ;  /* 0x00000003ff037819 */ /* 0x000fc40000011406 */
[----:B------:R-:W-:Y:S01]  /*11d0*/  SHF.R.S32.HI R20, RZ, 0x2, R23 ;  /* 0x00000002ff147819 */ /* 0x000fe20000011417 */
[----:B------:R-:W-:Y:S01]  /*11e0*/  IMAD.IADD R170, R30, 0x1, -R21 ;  /* 0x000000011eaa7824 */ /* 0x000fe200078e0a15 */
[-C--:B------:R-:W-:Y:S01]  /*11f0*/  LEA.HI R12, R25, R25.reuse, RZ, 0x1 ;  /* 0x00000019190c7211 */ /* 0x080fe200078f08ff */
[----:B------:R-:W-:Y:S01]  /*1200*/  IMAD.SHL.U32 R3, R3, 0x40, RZ ;  /* 0x0000004003037824 */ /* 0x000fe200078e00ff */
[----:B------:R-:W-:Y:S01]  /*1210*/  SHF.R.S32.HI R0, RZ, 0x1f, R25 ;  /* 0x0000001fff007819 */ /* 0x000fe20000011419 */
[----:B------:R-:W-:Y:S01]  /*1220*/  IMAD.SHL.U32 R170, R170, 0x8, RZ ;  /* 0x00000008aaaa7824 */ /* 0x000fe200078e00ff */
[----:B------:R-:W-:Y:S02]  /*1230*/  LOP3.LUT R112, R12, 0x7fffffe, RZ, 0xc0, !PT ;  /* 0x07fffffe0c707812 */ /* 0x000fe400078ec0ff */
[----:B------:R-:W-:Y:S02]  /*1240*/  LEA.HI R0, R0, R25, RZ, 0x3 ;  /* 0x0000001900007211 */ /* 0x000fe400078f18ff */
[----:B------:R-:W-:Y:S01]  /*1250*/  LOP3.LUT R3, R3, 0xc0, RZ, 0xc0, !PT ;  /* 0x000000c003037812 */ /* 0x000fe200078ec0ff */
[----:B------:R-:W-:Y:S01]  /*1260*/  IMAD.IADD R112, R25, 0x1, -R112 ;  /* 0x0000000119707824 */ /* 0x000fe200078e0a70 */
[----:B------:R-:W-:Y:S01]  /*1270*/  LEA.HI R25, R23, R20, RZ, 0x1 ;  /* 0x0000001417197211 */ /* 0x000fe200078f08ff */
[----:B------:R-:W-:Y:S01]  /*1280*/  IMAD.SHL.U32 R0, R0, 0x20, RZ ;  /* 0x0000002000007824 */ /* 0x000fe200078e00ff */
[----:B------:R-:W-:-:S02]  /*1290*/  LEA.HI R115, R115, R30, RZ, 0x5 ;  /* 0x0000001e73737211 */ /* 0x000fc400078f28ff */
[----:B------:R-:W-:Y:S02]  /*12a0*/  LOP3.LUT R25, R25, 0x7fffffe, RZ, 0xc0, !PT ;  /* 0x07fffffe19197812 */ /* 0x000fe400078ec0ff */
[----:B------:R-:W-:Y:S02]  /*12b0*/  LOP3.LUT R2, R3, 0x18, R170, 0xf8, !PT ;  /* 0x0000001803027812 */ /* 0x000fe400078ef8aa */
[----:B------:R-:W-:Y:S01]  /*12c0*/  SHF.R.U32.HI R3, RZ, 0x3, R3 ;  /* 0x00000003ff037819 */ /* 0x000fe20000011603 */
[----:B------:R-:W-:Y:S01]  /*12d0*/  IMAD.IADD R25, R20, 0x1, -R25 ;  /* 0x0000000114197824 */ /* 0x000fe200078e0a19 */
[----:B------:R-:W-:Y:S02]  /*12e0*/  SHF.R.S32.HI R114, RZ, 0x5, R115 ;  /* 0x00000005ff727819 */ /* 0x000fe40000011473 */
[----:B------:R-:W-:Y:S02]  /*12f0*/  LOP3.LUT R3, R2, R3, RZ, 0x3c, !PT ;  /* 0x0000000302037212 */ /* 0x000fe400078e3cff */
[----:B------:R-:W-:Y:S01]  /*1300*/  SHF.R.S32.HI R4, RZ, 0x4, R5 ;  /* 0x00000004ff047819 */ /* 0x000fe20000011405 */
[C---:B------:R-:W-:Y:S01]  /*1310*/  IMAD R168, R114.reuse, 0x8, R25 ;  /* 0x0000000872a87824 */ /* 0x040fe200078e0219 */
[----:B------:R-:W-:Y:S01]  /*1320*/  SHF.R.S32.HI R2, RZ, 0x1f, R24 ;  /* 0x0000001fff027819 */ /* 0x000fe20000011418 */
[----:B------:R-:W-:Y:S01]  /*1330*/  IMAD R117, R114, 0x10, R117 ;  /* 0x0000001072757824 */ /* 0x000fe200078e0275 */
[----:B------:R-:W-:Y:S01]  /*1340*/  LEA.HI R5, R5, R4, RZ, 0x1 ;  /* 0x0000000405057211 */ /* 0x000fe200078f08ff */
[----:B------:R-:W-:Y:S01]  /*1350*/  IMAD.U32 R168, R168, 0x20, R3 ;  /* 0x00000020a8a87824 */ /* 0x000fe200078e0003 */
[----:B------:R-:W-:Y:S01]  /*1360*/  SHF.R.S32.HI R171, RZ, 0x1f, R170 ;  /* 0x0000001fffab7819 */ /* 0x000fe200000114aa */
[----:B------:R-:W-:Y:S01]  /*1370*/  IMAD R23, R2, UR4, RZ ;  /* 0x0000000402177c24 */ /* 0x000fe2000f8e02ff */
[----:B------:R-:W-:Y:S01]  /*1380*/  LOP3.LUT R5, R5, 0xfffffffe, RZ, 0xc0, !PT ;  /* 0xfffffffe05057812 */ /* 0x000fe200078ec0ff */
[----:B------:R-:W2:Y:S01]  /*1390*/  LDC.64 R2, c[0x0][0x240] ;  /* 0x00009000ff027b82 */ /* 0x000ea20000000a00 */
[----:B------:R-:W-:Y:S01]  /*13a0*/  IADD3 R26, P0, R170, R26, RZ ;  /* 0x0000001aaa1a7210 */ /* 0x000fe20007f1e0ff */
[----:B------:R-:W-:Y:S01]  /*13b0*/  IMAD R18, R24, UR5, R23 ;  /* 0x0000000518127c24 */ /* 0x000fe2000f8e0217 */
[----:B------:R-:W-:Y:S01]  /*13c0*/  SHF.R.S32.HI R21, RZ, 0x1f, R20 ;  /* 0x0000001fff157819 */ /* 0x000fe20000011414 */
[----:B------:R-:W-:Y:S01]  /*13d0*/  IMAD.IADD R5, R4, 0x1, -R5 ;  /* 0x0000000104057824 */ /* 0x000fe200078e0a05 */
[----:B------:R-:W-:Y:S01]  /*13e0*/  SHF.R.S32.HI R4, RZ, 0x1f, R11 ;  /* 0x0000001fff047819 */ /* 0x000fe2000001140b */
[----:B------:R-:W-:Y:S01]  /*13f0*/  IMAD.WIDE.U32 R24, R24, UR4, R170 ;  /* 0x0000000418187c25 */ /* 0x000fe2000f8e00aa */
[----:B------:R-:W-:Y:S01]  /*1400*/  ULDC.64 UR4, c[0x0][0x258] ;  /* 0x0000960000047ab9 */ /* 0x000fe20000000a00 */
[----:B------:R-:W-:-:S02]  /*1410*/  IADD3 R22, P1, R170, R22, RZ ;  /* 0x00000016aa167210 */ /* 0x000fc40007f3e0ff */
[----:B------:R-:W-:Y:S01]  /*1420*/  IMAD.X R27, R171, 0x1, R19, P0 ;  /* 0x00000001ab1b7824 */ /* 0x000fe200000e0613 */
[----:B------:R-:W-:Y:S01]  /*1430*/  IADD3 R10, P0, R20, R7, RZ ;  /* 0x00000007140a7210 */ /* 0x000fe20007f1e0ff */
[----:B------:R-:W-:Y:S01]  /*1440*/  IMAD R4, R4, UR4, RZ ;  /* 0x0000000404047c24 */ /* 0x000fe2000f8e02ff */
[----:B------:R-:W-:Y:S01]  /*1450*/  SHF.R.S32.HI R13, RZ, 0x1, R12 ;  /* 0x00000001ff0d7819 */ /* 0x000fe2000001140c */
[----:B------:R-:W-:Y:S01]  /*1460*/  IMAD.IADD R19, R25, 0x1, R18 ;  /* 0x0000000119137824 */ /* 0x000fe200078e0212 */
[----:B------:R-:W-:Y:S01]  /*1470*/  SHF.R.S32.HI R12, RZ, 0x1f, R12 ;  /* 0x0000001fff0c7819 */ /* 0x000fe2000001140c */
[----:B------:R-:W-:Y:S01]  /*1480*/  IMAD.MOV.U32 R18, RZ, RZ, R24 ;  /* 0x000000ffff127224 */ /* 0x000fe200078e0018 */
[----:B------:R-:W-:Y:S01]  /*1490*/  LOP3.LUT R31, R0, 0xffffff00, RZ, 0xc0, !PT ;  /* 0xffffff00001f7812 */ /* 0x000fe200078ec0ff */
[----:B------:R-:W-:Y:S01]  /*14a0*/  IMAD R7, R11, UR5, R4 ;  /* 0x000000050b077c24 */ /* 0x000fe2000f8e0204 */
[----:B------:R-:W-:Y:S01]  /*14b0*/  LEA.HI R12, R12, R13, RZ, 0x2 ;  /* 0x0000000d0c0c7211 */ /* 0x000fe200078f10ff */
[----:B------:R-:W-:-:S02]  /*14c0*/  IMAD.X R23, R171, 0x1, R15, P1 ;  /* 0x00000001ab177824 */ /* 0x000fc400008e060f */
[----:B------:R-:W-:Y:S01]  /*14d0*/  IMAD R4, R21, UR6, RZ ;  /* 0x0000000615047c24 */ /* 0x000fe2000f8e02ff */
[----:B------:R-:W-:Y:S01]  /*14e0*/  LOP3.LUT R12, R12, 0xfffffffc, RZ, 0xc0, !PT ;  /* 0xfffffffc0c0c7812 */ /* 0x000fe200078ec0ff */
[----:B------:R-:W-:Y:S01]  /*14f0*/  IMAD.WIDE.U32 R18, R11, UR4, R18 ;  /* 0x000000040b127c25 */ /* 0x000fe2000f8e0012 */
[----:B------:R-:W-:-:S03]  /*1500*/  ULDC.64 UR4, c[0x0][0x218] ;  /* 0x0000860000047ab9 */ /* 0x000fc60000000a00 */
[----:B------:R-:W-:-:S04]  /*1510*/  IMAD.WIDE R16, R17, 0x40, R20 ;  /* 0x0000004011107825 */ /* 0x000fc800078e0214 */
        /* <DEDUP_REMOVED lines=20> */
[C---:B------:R-:W-:Y:S01]  /*1660*/  LEA R16, P0, R2.reuse, R12, 0x6 ;  /* 0x0000000c02107211 */ /* 0x040fe200078030ff */
[----:B------:R-:W-:Y:S01]  /*1670*/  IMAD R9, R9, UR10, RZ ;  /* 0x0000000a09097c24 */ /* 0x000fe2000f8e02ff */
[----:B------:R-:W-:Y:S01]  /*1680*/  ULDC.64 UR12, c[0x0][0x220] ;  /* 0x00008800000c7ab9 */ /* 0x000fe20000000a00 */
[----:B------:R-:W-:Y:S01]  /*1690*/  IMAD.IADD R15, R15, 0x1, R8 ;  /* 0x000000010f0f7824 */ /* 0x000fe200078e0208 */
[----:B------:R-:W-:Y:S01]  /*16a0*/  LEA.HI.X R17, R2, R13, R3, 0x6, P0 ;  /* 0x0000000d02117211 */ /* 0x000fe200000f3403 */
[----:B------:R-:W-:Y:S01]  /*16b0*/  IMAD R7, R10, UR11, R9 ;  /* 0x0000000b0a077c24 */ /* 0x000fe2000f8e0209 */
[----:B------:R-:W-:Y:S01]  /*16c0*/  LEA R168, R168, UR5, 0x1 ;  /* 0x00000005a8a87c11 */ /* 0x000fe2000f8e08ff */
[----:B------:R-:W-:Y:S01]  /*16d0*/  IMAD.WIDE.U32 R10, R10, UR10, R14 ;  /* 0x0000000a0a0a7c25 */ /* 0x000fe2000f8e000e */
[----:B------:R-:W-:Y:S01]  /*16e0*/  IADD3 R18, P0, R178, UR19, RZ ;  /* 0x00000013b2127c10 */ /* 0x000fe2000ff1e0ff */
[----:B------:R-:W-:Y:S01]  /*16f0*/  USHF.L.U64.HI UR11, UR10, 0x6, UR11 ;  /* 0x000000060a0b7899 */ /* 0x000fe2000801020b */
[----:B------:R-:W-:Y:S01]  /*1700*/  LOP3.LUT R9, R6, 0xfffffff8, RZ, 0xc0, !PT ;  /* 0xfffffff806097812 */ /* 0x000fe200078ec0ff */
        /* <DEDUP_REMOVED lines=8> */
[----:B------:R-:W-:Y:S01]  /*1790*/  IMAD.IADD R2, R30, 0x1, -R9 ;  /* 0x000000011e027824 */ /* 0x000fe200078e0a09 */
[----:B------:R-:W-:Y:S01]  /*17a0*/  UIADD3 UR4, UR5, 0x3000, URZ ;  /* 0x0000300005047890 */ /* 0x000fe2000fffe03f */
[----:B------:R-:W-:Y:S01]  /*17b0*/  IADD3.X R21, R19, UR18, RZ, P0, !PT ;  /* 0x0000001213157c10 */ /* 0x000fe200087fe4ff */
[----:B------:R1:W-:Y:S01]  /*17c0*/  LDGSTS.E.BYPASS.LTC128B.128 [R168+0x2000], desc[UR16][R12.64+0x80] ;  /* 0x020000800ca87fae */ /* 0x0003e2000b901d50 */
[----:B------:R-:W-:Y:S01]  /*17d0*/  IADD3 R22, P0, R20, UR19, RZ ;  /* 0x0000001314167c10 */ /* 0x000fe2000ff1e0ff */
[----:B------:R-:W-:Y:S01]  /*17e0*/  IMAD R167, R114, 0x200, R31 ;  /* 0x0000020072a77824 */ /* 0x000fe200078e021f */
[----:B------:R-:W-:Y:S01]  /*17f0*/  LEA.HI R8, R2, R2, RZ, 0x1 ;  /* 0x0000000202087211 */ /* 0x000fe200078f08ff */
[----:B------:R-:W-:Y:S01]  /*1800*/  LDGSTS.E.BYPASS.LTC128B.128 [R168+0x800], desc[UR16][R16.64] ;  /* 0x0080000010a87fae */ /* 0x000fe2000b901d50 */
[----:B------:R-:W-:Y:S01]  /*1810*/  IADD3.X R23, R21, UR18, RZ, P0, !PT ;  /* 0x0000001215177c10 */ /* 0x000fe200087fe4ff */
[----:B------:R-:W-:Y:S01]  /*1820*/  IMAD R167, R112, 0x20, R167 ;  /* 0x0000002070a77824 */ /* 0x000fe200078e02a7 */
[----:B------:R-:W-:Y:S01]  /*1830*/  LOP3.LUT R9, R8, 0x3fffffe, RZ, 0xc0, !PT ;  /* 0x03fffffe08097812 */ /* 0x000fe200078ec0ff */
[----:B------:R-:W-:Y:S01]  /*1840*/  LDGSTS.E.BYPASS.LTC128B.128 [R168+0x1800], desc[UR16][R16.64+0x40] ;  /* 0x0180004010a87fae */ /* 0x000fe2000b901d50 */
[----:B------:R-:W-:Y:S01]  /*1850*/  SHF.R.S32.HI R3, RZ, 0x1, R8 ;  /* 0x00000001ff037819 */ /* 0x000fe20000011408 */
[----:B------:R-:W-:Y:S01]  /*1860*/  IMAD.SHL.U32 R8, R4, 0x40, RZ ;  /* 0x0000004004087824 */ /* 0x000fe200078e00ff */
[----:B------:R-:W-:Y:S01]  /*1870*/  LEA R174, P0, R10, UR12, 0x1 ;  /* 0x0000000c0aae7c11 */ /* 0x000fe2000f8008ff */
[----:B------:R-:W-:Y:S01]  /*1880*/  LDGSTS.E.BYPASS.LTC128B.128 [R168+0x2800], desc[UR16][R16.64+0x80] ;  /* 0x0280008010a87fae */ /* 0x000fe2000b901d50 */
[----:B------:R-:W-:Y:S01]  /*1890*/  IMAD.IADD R2, R2, 0x1, -R9 ;  /* 0x0000000102027824 */ /* 0x000fe200078e0a09 */
[----:B------:R-:W-:Y:S01]  /*18a0*/  USHF.L.U32 UR12, UR10, 0x6, URZ ;  /* 0x000000060a0c7899 */ /* 0x000fe2000800063f */
[----:B------:R-:W-:Y:S01]  /*18b0*/  IMAD.SHL.U32 R15, R3, 0x40, RZ ;  /* 0x00000040030f7824 */ /* 0x000fe200078e00ff */
[----:B------:R-:W-:Y:S01]  /*18c0*/  LDGSTS.E.BYPASS.LTC128B.128 [R168+0x3000], desc[UR16][R178.64] ;  /* 0x03000000b2a87fae */ /* 0x000fe2000b901d50 */
[----:B------:R-:W-:Y:S01]  /*18d0*/  LEA.HI.X R175, R10, UR13, R7, 0x1, P0 ;  /* 0x0000000d0aaf7c11 */ /* 0x000fe200080f0c07 */
[C---:B------:R-:W-:Y:S01]  /*18e0*/  IMAD R7, R5.reuse, 0x8, R2 ;  /* 0x0000000805077824 */ /* 0x040fe200078e0202 */
[----:B------:R-:W-:Y:S01]  /*18f0*/  LOP3.LUT R8, R8, 0xc0, RZ, 0xc0, !PT ;  /* 0x000000c008087812 */ /* 0x000fe200078ec0ff */
[----:B------:R-:W-:Y:S01]  /*1900*/  LDGSTS.E.BYPASS.LTC128B.128 [R168+0x5000], desc[UR16][R178.64+0x40] ;  /* 0x05000040b2a87fae */ /* 0x000fe2000b901d50 */
[----:B------:R-:W-:Y:S01]  /*1910*/  IMAD.SHL.U32 R5, R5, 0x8, RZ ;  /* 0x0000000805057824 */ /* 0x000fe200078e00ff */
[----:B------:R-:W-:Y:S01]  /*1920*/  LOP3.LUT R15, R15, 0xc0, RZ, 0xc0, !PT ;  /* 0x000000c00f0f7812 */ /* 0x000fe200078ec0ff */
[----:B------:R-:W-:Y:S01]  /*1930*/  IMAD.MOV.U32 R169, RZ, RZ, R175 ;  /* 0x000000ffffa97224 */ /* 0x000fe200078e00af */
[----:B------:R-:W-:Y:S01]  /*1940*/  LDGSTS.E.BYPASS.LTC128B.128 [R168+0x7000], desc[UR16][R178.64+0x80] ;  /* 0x07000080b2a87fae */ /* 0x000fe2000b901d50 */
[----:B------:R-:W-:-:S02]  /*1950*/  SHF.R.U32.HI R2, RZ, 0x3, R8 ;  /* 0x00000003ff027819 */ /* 0x000fc40000011608 */
[----:B-1----:R-:W-:Y:S01]  /*1960*/  LOP3.LUT R13, R15, 0x8, R6, 0xf8, !PT ;  /* 0x000000080f0d7812 */ /* 0x002fe200078ef806 */
[----:B------:R-:W-:Y:S01]  /*1970*/  LDGSTS.E.BYPASS.LTC128B.128 [R168+0x3800], desc[UR16][R18.64] ;  /* 0x0380000012a87fae */ /* 0x000fe2000b901d50 */
[----:B------:R-:W-:Y:S02]  /*1980*/  LOP3.LUT R5, R8, 0x8, R5, 0xf8, !PT ;  /* 0x0000000808057812 */ /* 0x000fe400078ef805 */
[----:B------:R-:W-:Y:S01]  /*1990*/  SHF.R.U32.HI R6, RZ, 0x3, R15 ;  /* 0x00000003ff067819 */ /* 0x000fe2000001160f */
[----:B------:R-:W-:Y:S01]  /*19a0*/  LDGSTS.E.BYPASS.LTC128B.128 [R168+0x5800], desc[UR16][R18.64+0x40] ;  /* 0x0580004012a87fae */ /* 0x000fe2000b901d50 */
[----:B------:R-:W-:Y:S02]  /*19b0*/  IADD3 R8, P0, R174, UR12, RZ ;  /* 0x0000000cae087c10 */ /* 0x000fe4000ff1e0ff */
[----:B------:R-:W-:Y:S01]  /*19c0*/  LOP3.LUT R6, R13, R6, RZ, 0x3c, !PT ;  /* 0x000000060d067212 */ /* 0x000fe200078e3cff */
[----:B------:R-:W-:Y:S01]  /*19d0*/  LDGSTS.E.BYPASS.LTC128B.128 [R168+0x7800], desc[UR16][R18.64+0x80] ;  /* 0x0780008012a87fae */ /* 0x000fe2000b901d50 */
[----:B------:R-:W-:-:S02]  /*19e0*/  IADD3.X R9, R175, UR11, RZ, P0, !PT ;  /* 0x0000000baf097c10 */ /* 0x000fc400087fe4ff */
[----:B------:R-:W-:Y:S01]  /*19f0*/  IADD3 R10, P0, R8, UR12, RZ ;  /* 0x0000000c080a7c10 */ /* 0x000fe2000ff1e0ff */
[----:B------:R-:W-:Y:S01]  /*1a00*/  LDGSTS.E.BYPASS.LTC128B.128 [R168+0x4000], desc[UR16][R20.64] ;  /* 0x0400000014a87fae */ /* 0x000fe2000b901d50 */
[----:B------:R-:W-:Y:S01]  /*1a10*/  LOP3.LUT R2, R5, R2, RZ, 0x3c, !PT ;  /* 0x0000000205027212 */ /* 0x000fe200078e3cff */
[----:B------:R-:W-:Y:S01]  /*1a20*/  IMAD.U32 R0, R7, 0x20, R6 ;  /* 0x0000002007007824 */ /* 0x000fe200078e0006 */
[----:B------:R-:W-:Y:S01]  /*1a30*/  IADD3.X R11, R9, UR11, RZ, P0, !PT ;  /* 0x0000000b090b7c10 */ /* 0x000fe200087fe4ff */
[----:B------:R-:W-:Y:S01]  /*1a40*/  LDGSTS.E.BYPASS.LTC128B.128 [R168+0x6000], desc[UR16][R20.64+0x40] ;  /* 0x0600004014a87fae */ /* 0x000fe2000b901d50 */
[----:B------:R-:W-:Y:S01]  /*1a50*/  IADD3 R6, P0, R10, UR12, RZ ;  /* 0x0000000c0a067c10 */ /* 0x000fe2000ff1e0ff */
[----:B------:R-:W-:Y:S01]  /*1a60*/  IMAD.IADD R167, R2, 0x1, R167 ;  /* 0x0000000102a77824 */ /* 0x000fe200078e02a7 */
[----:B------:R-:W-:Y:S01]  /*1a70*/  LEA R29, R0, UR5, 0x1 ;  /* 0x00000005001d7c11 */ /* 0x000fe2000f8e08ff */
[----:B------:R-:W-:Y:S01]  /*1a80*/  LDGSTS.E.BYPASS.LTC128B.128 [R168+0x8000], desc[UR16][R20.64+0x80] ;  /* 0x0800008014a87fae */ /* 0x000fe2000b901d50 */
[----:B------:R-:W-:-:S02]  /*1a90*/  IADD3.X R7, R11, UR11, RZ, P0, !PT ;  /* 0x0000000b0b077c10 */ /* 0x000fc400087fe4ff */
[----:B------:R-:W-:Y:S01]  /*1aa0*/  LEA R167, R167, UR5, 0x1 ;  /* 0x00000005a7a77c11 */ /* 0x000fe2000f8e08ff */
[----:B------:R-:W-:Y:S01]  /*1ab0*/  LDGSTS.E.BYPASS.LTC128B.128 [R168+0x4800], desc[UR16][R22.64] ;  /* 0x0480000016a87fae */ /* 0x000fe2000b901d50 */
[----:B------:R-:W-:Y:S01]  /*1ac0*/  LOP3.LUT P0, RZ, R3, 0x2, RZ, 0xc0, !PT ;  /* 0x0000000203ff7812 */ /* 0x000fe2000780c0ff */
[----:B------:R-:W-:Y:S01]  /*1ad0*/  IMAD.MOV.U32 R3, RZ, RZ, 0x20 ;  /* 0x00000020ff037424 */ /* 0x000fe200078e00ff */
[----:B------:R-:W-:Y:S01]  /*1ae0*/  LEA R166, R0, UR4, 0x1 ;  /* 0x0000000400a67c11 */ /* 0x000fe2000f8e08ff */
[----:B------:R-:W-:Y:S01]  /*1af0*/  LDGSTS.E.BYPASS.LTC128B.128 [R168+0x6800], desc[UR16][R22.64+0x40] ;  /* 0x0680004016a87fae */ /* 0x000fe2000b901d50 */
[----:B------:R-:W-:Y:S02]  /*1b00*/  ULDC UR4, c[0x0][0x39c] ;  /* 0x0000e70000047ab9 */ /* 0x000fe40000000800 */
[C---:B------:R-:W-:Y:S01]  /*1b10*/  SEL R5, R3.reuse, 0xffffffe0, !P0 ;  /* 0xffffffe003057807 */ /* 0x040fe20004000000 */
[----:B------:R1:W-:Y:S01]  /*1b20*/  LDGSTS.E.BYPASS.LTC128B.128 [R168+0x8800], desc[UR16][R22.64+0x80] ;  /* 0x0880008016a87fae */ /* 0x0003e2000b901d50 */
[----:B------:R-:W-:-:S03]  /*1b30*/  SEL R3, R3, 0xffffffe0, !P1 ;  /* 0xffffffe003037807 */ /* 0x000fc60004800000 */
[----:B------:R-:W0:Y:S01]  /*1b40*/  LDGDEPBAR ;  /* 0x00000000000079af */ /* 0x000e220000000000 */
[----:B------:R-:W-:Y:S02]  /*1b50*/  IMAD.IADD R164, R166, 0x1, R5 ;  /* 0x00000001a6a47824 */ /* 0x000fe400078e0205 */
[----:B------:R-:W-:Y:S01]  /*1b60*/  IMAD.IADD R165, R167, 0x1, R3 ;  /* 0x00000001a7a57824 */ /* 0x000fe200078e0203 */
[----:B------:R-:W-:-:S04]  /*1b70*/  DEPBAR.LE SB0, 0x0 ;  /* 0x000080000000791a */ /* 0x000fc80000000000 */
[----:B------:R-:W-:Y:S06]  /*1b80*/  BAR.SYNC.DEFER_BLOCKING 0x0 ;  /* 0x0000000000007b1d */ /* 0x000fec0000010000 */
        /* <DEDUP_REMOVED lines=12> */
[----:B------:R-:W-:Y:S04]  /*1c50*/  LDGSTS.E.BYPASS.LTC128B.128 [R168+0xa800], desc[UR16][R6.64] ;  /* 0x0a80000006a87fae */ /* 0x000fe8000b901d50 */
[----:B------:R-:W-:Y:S04]  /*1c60*/  LDGSTS.E.BYPASS.LTC128B.128 [R168+0xc800], desc[UR16][R6.64+0x40] ;  /* 0x0c80004006a87fae */ /* 0x000fe8000b901d50 */
[----:B------:R3:W-:Y:S04]  /*1c70*/  LDGSTS.E.BYPASS.LTC128B.128 [R168+0xe800], desc[UR16][R6.64+0x80] ;  /* 0x0e80008006a87fae */ /* 0x0007e8000b901d50 */
[----:B------:R-:W-:Y:S04]  /*1c80*/  LDSM.16.M88.4 R24, [R167] ;  /* 0x00000000a718783b */ /* 0x000fe80000000200 */
[----:B------:R-:W4:Y:S04]  /*1c90*/  LDSM.16.M88.4 R40, [R29+0x3000] ;  /* 0x003000001d28783b */ /* 0x000f280000000200 */
[----:B-1----:R-:W-:Y:S04]  /*1ca0*/  LDSM.16.M88.4 R20, [R165] ;  /* 0x00000000a514783b */ /* 0x002fe80000000200 */
[----:B--2---:R-:W-:Y:S04]  /*1cb0*/  LDSM.16.M88.4 R8, [R164] ;  /* 0x00000000a408783b */ /* 0x004fe80000000200 */
[----:B------:R-:W1:Y:S04]  /*1cc0*/  LDSM.16.M88.4 R72, [R29+0x3400] ;  /* 0x003400001d48783b */ /* 0x000e680000000200 */
[----:B------:R-:W-:Y:S04]  /*1cd0*/  LDSM.16.M88.4 R16, [R167+0x1000] ;  /* 0x00100000a710783b */ /* 0x000fe80000000200 */
[----:B------:R-:W-:Y:S04]  /*1ce0*/  LDSM.16.M88.4 R52, [R29+0x5000] ;  /* 0x005000001d34783b */ /* 0x000fe80000000200 */
[----:B------:R-:W2:Y:S04]  /*1cf0*/  LDSM.16.M88.4 R64, [R29+0x3800] ;  /* 0x003800001d40783b */ /* 0x000ea80000000200 */
[----:B------:R-:W5:Y:S04]  /*1d00*/  LDSM.16.M88.4 R36, [R164+0x400] ;  /* 0x00040000a424783b */ /* 0x000f680000000200 */
[----:B------:R-:W-:Y:S04]  /*1d10*/  LDSM.16.M88.4 R12, [R165+0x1000] ;  /* 0x00100000a50c783b */ /* 0x000fe80000000200 */
[----:B------:R-:W5:Y:S01]  /*1d20*/  LDSM.16.M88.4 R44, [R164+0x2000] ;  /* 0x00200000a42c783b */ /* 0x000f620000000200 */
[C---:B----4-:R-:W-:Y:S03]  /*1d30*/  HMMA.16816.F32.BF16 R32, R24.reuse, R40, RZ ;  /* 0x000000281820723c */ /* 0x050fe600000418ff */
[----:B---3--:R-:W3:Y:S04]  /*1d40*/  LDSM.16.M88.4 R4, [R164+0x800] ;  /* 0x00080000a404783b */ /* 0x008ee80000000200 */
[----:B------:R-:W4:Y:S01]  /*1d50*/  LDSM.16.M88.4 R108, [R29+0x5400] ;  /* 0x005400001d6c783b */ /* 0x000f220000000200 */
[C---:B------:R-:W-:Y:S03]  /*1d60*/  HMMA.16816.F32.BF16 R40, R24.reuse, R42, RZ ;  /* 0x0000002a1828723c */ /* 0x040fe600000418ff */
[----:B------:R-:W4:Y:S03]  /*1d70*/  LDSM.16.M88.4 R88, [R29+0x3c00] ;  /* 0x003c00001d58783b */ /* 0x000f260000000200 */
[C---:B-1----:R-:W-:Y:S01]  /*1d80*/  HMMA.16816.F32.BF16 R48, R24.reuse, R72, RZ ;  /* 0x000000481830723c */ /* 0x042fe200000418ff */
        /* <DEDUP_REMOVED lines=8> */
[----:B------:R-:W1:Y:S03]  /*1e10*/  LDSM.16.M88.4 R8, [R167+0x2000] ;  /* 0x00200000a708783b */ /* 0x000e660000000200 */
[C---:B--2---:R-:W-:Y:S01]  /*1e20*/  HMMA.16816.F32.BF16 R68, R24.reuse, R64, RZ ;  /* 0x000000401844723c */ /* 0x044fe200000418ff */
[----:B------:R-:W-:Y:S04]  /*1e30*/  LDSM.16.M88.4 R92, [R164+0x1000] ;  /* 0x00100000a45c783b */ /* 0x000fe80000000200 */
[----:B------:R-:W-:Y:S01]  /*1e40*/  LDSM.16.M88.4 R76, [R29+0x5c00] ;  /* 0x005c00001d4c783b */ /* 0x000fe20000000200 */
[----:B------:R-:W-:Y:S03]  /*1e50*/  HMMA.16816.F32.BF16 R64, R24, R66, RZ ;  /* 0x000000421840723c */ /* 0x000fe600000418ff */
[----:B------:R-:W0:Y:S03]  /*1e60*/  LDGDEPBAR ;  /* 0x00000000000079af */ /* 0x000e260000000000 */
[----:B------:R-:W-:Y:S06]  /*1e70*/  HMMA.16816.F32.BF16 R32, R16, R52, R32 ;  /* 0x000000341020723c */ /* 0x000fec0000041820 */
[C---:B-----5:R-:W-:Y:S06]  /*1e80*/  HMMA.16816.F32.BF16 R48, R20.reuse, R36, R48 ;  /* 0x000000241430723c */ /* 0x060fec0000041830 */
[----:B------:R-:W-:Y:S01]  /*1e90*/  HMMA.16816.F32.BF16 R72, R20, R38, R72 ;  /* 0x000000261448723c */ /* 0x000fe20000041848 */
[----:B------:R-:W-:Y:S05]  /*1ea0*/  LDSM.16.M88.4 R36, [R164+0x4000] ;  /* 0x00400000a424783b */ /* 0x000fea0000000200 */
[----:B------:R-:W-:Y:S01]  /*1eb0*/  HMMA.16816.F32.BF16 R40, R16, R54, R40 ;  /* 0x000000361028723c */ /* 0x000fe20000041828 */
[----:B------:R-:W-:Y:S05]  /*1ec0*/  LDSM.16.M88.4 R52, [R164+0x2800] ;  /* 0x00280000a434783b */ /* 0x000fea0000000200 */
[----:B------:R-:W-:Y:S06]  /*1ed0*/  HMMA.16816.F32.BF16 R32, R12, R44, R32 ;  /* 0x0000002c0c20723c */ /* 0x000fec0000041820 */
[C---:B---3--:R-:W-:Y:S06]  /*1ee0*/  HMMA.16816.F32.BF16 R68, R20.reuse, R4, R68 ;  /* 0x000000041444723c */ /* 0x048fec0000041844 */
[----:B------:R-:W-:Y:S01]  /*1ef0*/  HMMA.16816.F32.BF16 R64, R20, R6, R64 ;  /* 0x000000061440723c */ /* 0x000fe20000041840 */
[----:B------:R-:W2:Y:S05]  /*1f00*/  LDSM.16.M88.4 R4, [R165+0x2000] ;  /* 0x00200000a504783b */ /* 0x000eaa0000000200 */
[C---:B----4-:R-:W-:Y:S06]  /*1f10*/  HMMA.16816.F32.BF16 R48, R16.reuse, R108, R48 ;  /* 0x0000006c1030723c */ /* 0x050fec0000041830 */
[----:B------:R-:W-:Y:S06]  /*1f20*/  HMMA.16816.F32.BF16 R72, R16, R110, R72 ;  /* 0x0000006e1048723c */ /* 0x000fec0000041848 */
[----:B------:R-:W-:Y:S01]  /*1f30*/  HMMA.16816.F32.BF16 R40, R12, R46, R40 ;  /* 0x0000002e0c28723c */ /* 0x000fe20000041828 */
[----:B------:R-:W3:Y:S05]  /*1f40*/  LDSM.16.M88.4 R44, [R29+0x7400] ;  /* 0x007400001d2c783b */ /* 0x000eea0000000200 */
[C---:B------:R-:W-:Y:S06]  /*1f50*/  HMMA.16816.F32.BF16 R60, R24.reuse, R88, RZ ;  /* 0x00000058183c723c */ /* 0x040fec00000418ff */
[----:B------:R-:W-:Y:S06]  /*1f60*/  HMMA.16816.F32.BF16 R88, R24, R90, RZ ;  /* 0x0000005a1858723c */ /* 0x000fec00000418ff */
[----:B-1----:R-:W-:Y:S06]  /*1f70*/  HMMA.16816.F32.BF16 R32, R8, R100, R32 ;  /* 0x000000640820723c */ /* 0x002fec0000041820 */
[C---:B------:R-:W-:Y:S06]  /*1f80*/  HMMA.16816.F32.BF16 R48, R12.reuse, R56, R48 ;  /* 0x000000380c30723c */ /* 0x040fec0000041830 */
[----:B------:R-:W-:Y:S01]  /*1f90*/  HMMA.16816.F32.BF16 R72, R12, R58, R72 ;  /* 0x0000003a0c48723c */ /* 0x000fe20000041848 */
[----:B------:R-:W-:Y:S05]  /*1fa0*/  LDSM.16.M88.4 R56, [R164+0x2c00] ;  /* 0x002c0000a438783b */ /* 0x000fea0000000200 */
[----:B------:R-:W-:Y:S06]  /*1fb0*/  HMMA.16816.F32.BF16 R68, R16, R80, R68 ;  /* 0x000000501044723c */ /* 0x000fec0000041844 */
[----:B------:R-:W-:Y:S06]  /*1fc0*/  HMMA.16816.F32.BF16 R40, R8, R102, R40 ;  /* 0x000000660828723c */ /* 0x000fec0000041828 */
[----:B------:R-:W-:Y:S01]  /*1fd0*/  HMMA.16816.F32.BF16 R80, R16, R82, R64 ;  /* 0x000000521050723c */ /* 0x000fe20000041840 */
[----:B------:R-:W1:Y:S05]  /*1fe0*/  LDSM.16.M88.4 R64, [R164+0x4400] ;  /* 0x00440000a440783b */ /* 0x000e6a0000000200 */
[----:B------:R-:W-:Y:S06]  /*1ff0*/  HMMA.16816.F32.BF16 R84, R24, R104, RZ ;  /* 0x000000681854723c */ /* 0x000fec00000418ff */
[C---:B------:R-:W-:Y:S06]  /*2000*/  HMMA.16816.F32.BF16 R60, R20.reuse, R96, R60 ;  /* 0x00000060143c723c */ /* 0x040fec000004183c */
[----:B------:R-:W-:Y:S01]  /*2010*/  HMMA.16816.F32.BF16 R88, R20, R98, R88 ;  /* 0x000000621458723c */ /* 0x000fe20000041858 */
[----:B------:R-:W-:Y:S05]  /*2020*/  LDSM.16.M88.4 R96, [R29+0x7800] ;  /* 0x007800001d60783b */ /* 0x000fea0000000200 */
[----:B--2---:R-:W-:Y:S06]  /*2030*/  HMMA.16816.F32.BF16 R32, R4, R36, R32 ;  /* 0x000000240420723c */ /* 0x004fec0000041820 */
[C---:B---3--:R-:W-:Y:S06]  /*2040*/  HMMA.16816.F32.BF16 R48, R8.reuse, R44, R48 ;  /* 0x0000002c0830723c */ /* 0x048fec0000041830 */
[----:B------:R-:W-:Y:S01]  /*2050*/  HMMA.16816.F32.BF16 R72, R8, R46, R72 ;  /* 0x0000002e0848723c */ /* 0x000fe20000041848 */
[----:B------:R-:W-:Y:S05]  /*2060*/  LDSM.16.M88.4 R44, [R29+0x4800] ;  /* 0x004800001d2c783b */ /* 0x000fea0000000200 */
[----:B------:R-:W-:Y:S01]  /*2070*/  HMMA.16816.F32.BF16 R40, R4, R38, R40 ;  /* 0x000000260428723c */ /* 0x000fe20000041828 */
[----:B------:R-:W-:Y:S05]  /*2080*/  LDSM.16.M88.4 R36, [R164+0x4800] ;  /* 0x00480000a424783b */ /* 0x000fea0000000200 */
[----:B------:R-:W-:Y:S01]  /*2090*/  HMMA.16816.F32.BF16 R84, R20, R92, R84 ;  /* 0x0000005c1454723c */ /* 0x000fe20000041854 */
[----:B------:R-:W-:Y:S01]  /*20a0*/  FMUL.FTZ R0, R32, UR4 ;  /* 0x0000000420007c20 */ /* 0x000fe20008410000 */
[----:B------:R-:W-:-:S04]  /*20b0*/  FMUL.FTZ R108, R35, UR4 ;  /* 0x00000004236c7c20 */ /* 0x000fc80008410000 */
[C---:B------:R-:W-:Y:S01]  /*20c0*/  HMMA.16816.F32.BF16 R60, R16.reuse, R76, R60 ;  /* 0x0000004c103c723c */ /* 0x040fe2000004183c */
[----:B------:R-:W-:Y:S01]  /*20d0*/  FMUL.FTZ R92, R33, UR4 ;  /* 0x00000004215c7c20 */ /* 0x000fe20008410000 */
[----:B------:R-:W-:Y:S01]  /*20e0*/  FMUL.FTZ R93, R34, UR4 ;  /* 0x00000004225d7c20 */ /* 0x000fe20008410000 */
[----:B------:R-:W2:Y:S01]  /*20f0*/  MUFU.TANH R0, R0 ;  /* 0x0000000000007308 */ /* 0x000ea20000002400 */
[----:B------:R-:W3:Y:S02]  /*2100*/  LDSM.16.M88.4 R32, [R29+0x4400] ;  /* 0x004400001d20783b */ /* 0x000ee40000000200 */
[----:B------:R-:W-:Y:S05]  /*2110*/  HMMA.16816.F32.BF16 R88, R16, R78, R88 ;  /* 0x0000004e1058723c */ /* 0x000fea0000041858 */
[----:B------:R-:W-:Y:S01]  /*2120*/  MUFU.TANH R92, R92 ;  /* 0x0000005c005c7308 */ /* 0x000fe20000002400 */
[----:B-1----:R-:W-:Y:S01]  /*2130*/  HMMA.16816.F32.BF16 R48, R4, R64, R48 ;  /* 0x000000400430723c */ /* 0x002fe20000041830 */
[----:B------:R-:W-:Y:S01]  /*2140*/  FMUL.FTZ R40, R40, UR4 ;  /* 0x0000000428287c20 */ /* 0x000fe20008410000 */
[----:B------:R-:W-:Y:S01]  /*2150*/  FMUL.FTZ R110, R41, UR4 ;  /* 0x00000004296e7c20 */ /* 0x000fe20008410000 */
[----:B------:R-:W-:Y:S01]  /*2160*/  FMUL.FTZ R111, R42, UR4 ;  /* 0x000000042a6f7c20 */ /* 0x000fe20008410000 */
[----:B------:R-:W-:-:S02]  /*2170*/  FMUL.FTZ R116, R43, UR4 ;  /* 0x000000042b747c20 */ /* 0x000fc40008410000 */
[----:B------:R-:W-:Y:S01]  /*2180*/  HMMA.16816.F32.BF16 R72, R4, R66, R72 ;  /* 0x000000420448723c */ /* 0x000fe20000041848 */
[----:B------:R-:W1:Y:S01]  /*2190*/  LDSM.16.M88.4 R64, [R29+0x7c00] ;  /* 0x007c00001d40783b */ /* 0x000e620000000200 */
[----:B------:R4:W-:Y:S04]  /*21a0*/  MUFU.TANH R109, R40 ;  /* 0x00000028006d7308 */ /* 0x0009e80000002400 */
[----:B------:R-:W-:Y:S04]  /*21b0*/  HMMA.16816.F32.BF16 R104, R24, R106, RZ ;  /* 0x0000006a1868723c */ /* 0x000fe800000418ff */
[----:B------:R-:W5:Y:S02]  /*21c0*/  MUFU.TANH R108, R108 ;  /* 0x0000006c006c7308 */ /* 0x000f640000002400 */
[C---:B------:R-:W-:Y:S06]  /*21d0*/  HMMA.16816.F32.BF16 R68, R12.reuse, R52, R68 ;  /* 0x000000340c44723c */ /* 0x040fec0000041844 */
[C---:B------:R-:W-:Y:S01]  /*21e0*/  HMMA.16816.F32.BF16 R80, R12.reuse, R54, R80 ;  /* 0x000000360c50723c */ /* 0x040fe20000041850 */
[----:B----4-:R-:W4:Y:S01]  /*21f0*/  LDSM.16.M88.4 R40, [R29+0x6000] ;  /* 0x006000001d28783b */ /* 0x010f220000000200 */
[----:B------:R-:W-:Y:S01]  /*2200*/  FMUL.FTZ R48, R48, UR4 ;  /* 0x0000000430307c20 */ /* 0x000fe20008410000 */
[----:B------:R-:W-:Y:S01]  /*2210*/  FMUL.FTZ R119, R49, UR4 ;  /* 0x0000000431777c20 */ /* 0x000fe20008410000 */
[----:B------:R-:W-:Y:S01]  /*2220*/  FMUL.FTZ R120, R50, UR4 ;  /* 0x0000000432787c20 */ /* 0x000fe20008410000 */
[----:B------:R-:W-:Y:S01]  /*2230*/  FMUL.FTZ R121, R51, UR4 ;  /* 0x0000000433797c20 */ /* 0x000fe20008410000 */
[C---:B------:R-:W-:Y:S01]  /*2240*/  HMMA.16816.F32.BF16 R60, R12.reuse, R56, R60 ;  /* 0x000000380c3c723c */ /* 0x040fe2000004183c */
[----:B------:R2:W-:Y:S01]  /*2250*/  MUFU.TANH R118, R48 ;  /* 0x0000003000767308 */ /* 0x0005e20000002400 */
[----:B------:R-:W-:Y:S01]  /*2260*/  LDSM.16.M88.4 R52, [R29+0x4c00] ;  /* 0x004c00001d34783b */ /* 0x000fe20000000200 */
[----:B------:R-:W-:Y:S01]  /*2270*/  FMUL.FTZ R72, R72, UR4 ;  /* 0x0000000448487c20 */ /* 0x000fe20008410000 */
[----:B------:R-:W-:Y:S01]  /*2280*/  FMUL.FTZ R74, R74, UR4 ;  /* 0x000000044a4a7c20 */ /* 0x000fe20008410000 */
[----:B------:R-:W-:Y:S01]  /*2290*/  FMUL.FTZ R73, R73, UR4 ;  /* 0x0000000449497c20 */ /* 0x000fe20008410000 */
[----:B------:R-:W-:Y:S01]  /*22a0*/  HMMA.16816.F32.BF16 R88, R12, R58, R88 ;  /* 0x0000003a0c58723c */ /* 0x000fe20000041858 */
[----:B------:R-:W5:Y:S01]  /*22b0*/  LDSM.16.M88.4 R56, [R164+0x1400] ;  /* 0x00140000a438783b */ /* 0x000f620000000200 */
[----:B------:R-:W-:Y:S01]  /*22c0*/  FMUL.FTZ R75, R75, UR4 ;  /* 0x000000044b4b7c20 */ /* 0x000fe20008410000 */
[----:B------:R-:W5:Y:S03]  /*22d0*/  MUFU.TANH R111, R111 ;  /* 0x0000006f006f7308 */ /* 0x000f660000002400 */
[----:B------:R-:W-:Y:S05]  /*22e0*/  HMMA.16816.F32.BF16 R104, R20, R94, R104 ;  /* 0x0000005e1468723c */ /* 0x000fea0000041868 */
[----:B------:R-:W5:Y:S01]  /*22f0*/  MUFU.TANH R93, R93 ;  /* 0x0000005d005d7308 */ /* 0x000f620000002400 */
[----:B---3--:R-:W-:Y:S01]  /*2300*/  HMMA.16816.F32.BF16 R76, R24, R32, RZ ;  /* 0x00000020184c723c */ /* 0x008fe200000418ff */
[----:B--2---:R-:W2:Y:S05]  /*2310*/  LDSM.16.M88.4 R48, [R164+0x3000] ;  /* 0x00300000a430783b */ /* 0x004eaa0000000200 */
[C---:B------:R-:W-:Y:S01]  /*2320*/  HMMA.16816.F32.BF16 R68, R8.reuse, R96, R68 ;  /* 0x000000600844723c */ /* 0x040fe20000041844 */
[----:B------:R-:W-:Y:S05]  /*2330*/  MUFU.TANH R110, R110 ;  /* 0x0000006e006e7308 */ /* 0x000fea0000002400 */
[----:B------:R-:W-:Y:S03]  /*2340*/  HMMA.16816.F32.BF16 R80, R8, R98, R80 ;  /* 0x000000620850723c */ /* 0x000fe60000041850 */
[----:B------:R-:W-:Y:S03]  /*2350*/  MUFU.TANH R116, R116 ;  /* 0x0000007400747308 */ /* 0x000fe60000002400 */
[----:B------:R-:W-:Y:S05]  /*2360*/  HMMA.16816.F32.BF16 R32, R24, R34, RZ ;  /* 0x000000221820723c */ /* 0x000fea00000418ff */
[----:B------:R-:W-:Y:S01]  /*2370*/  MUFU.TANH R120, R120 ;  /* 0x0000007800787308 */ /* 0x000fe20000002400 */
[C---:B-1----:R-:W-:Y:S06]  /*2380*/  HMMA.16816.F32.BF16 R60, R8.reuse, R64, R60 ;  /* 0x00000040083c723c */ /* 0x042fec000004183c */
[----:B------:R-:W-:Y:S01]  /*2390*/  HMMA.16816.F32.BF16 R88, R8, R66, R88 ;  /* 0x000000420858723c */ /* 0x000fe20000041858 */
[----:B------:R-:W1:Y:S01]  /*23a0*/  LDSM.16.M88.4 R64, [R29+0x6400] ;  /* 0x006400001d40783b */ /* 0x000e620000000200 */
[----:B------:R-:W3:Y:S04]  /*23b0*/  MUFU.TANH R119, R119 ;  /* 0x0000007700777308 */ /* 0x000ee80000002400 */
[C---:B----4-:R-:W-:Y:S04]  /*23c0*/  HMMA.16816.F32.BF16 R84, R16.reuse, R40, R84 ;  /* 0x000000281054723c */ /* 0x050fe80000041854 */
[----:B------:R-:W4:Y:S02]  /*23d0*/  MUFU.TANH R121, R121 ;  /* 0x0000007900797308 */ /* 0x000f240000002400 */
[----:B------:R-:W-:Y:S01]  /*23e0*/  HMMA.16816.F32.BF16 R104, R16, R42, R104 ;  /* 0x0000002a1068723c */ /* 0x000fe20000041868 */
[----:B------:R-:W-:Y:S05]  /*23f0*/  LDSM.16.M88.4 R40, [R164+0x1800] ;  /* 0x00180000a428783b */ /* 0x000fea0000000200 */
[----:B-----5:R-:W-:Y:S01]  /*2400*/  HMMA.16816.F32.BF16 R76, R20, R56, R76 ;  /* 0x00000038144c723c */ /* 0x020fe2000004184c */
[----:B------:R-:W5:Y:S05]  /*2410*/  MUFU.TANH R72, R72 ;  /* 0x0000004800487308 */ /* 0x000f6a0000002400 */
[C---:B------:R-:W-:Y:S03]  /*2420*/  HMMA.16816.F32.BF16 R68, R4.reuse, R36, R68 ;  /* 0x000000240444723c */ /* 0x040fe60000041844 */
[----:B------:R-:W5:Y:S03]  /*2430*/  MUFU.TANH R74, R74 ;  /* 0x0000004a004a7308 */ /* 0x000f660000002400 */
[----:B------:R-:W-:Y:S01]  /*2440*/  HMMA.16816.F32.BF16 R80, R4, R38, R80 ;  /* 0x000000260450723c */ /* 0x000fe20000041850 */
[----:B------:R-:W3:Y:S04]  /*2450*/  LDSM.16.M88.4 R36, [R29+0x8000] ;  /* 0x008000001d24783b */ /* 0x000ee80000000200 */
[----:B------:R-:W5:Y:S01]  /*2460*/  MUFU.TANH R73, R73 ;  /* 0x0000004900497308 */ /* 0x000f620000002400 */
[----:B------:R-:W-:Y:S01]  /*2470*/  HMMA.16816.F32.BF16 R32, R20, R58, R32 ;  /* 0x0000003a1420723c */ /* 0x000fe20000041820 */
[----:B------:R-:W4:Y:S05]  /*2480*/  LDSM.16.M88.4 R56, [R164+0x3400] ;  /* 0x00340000a438783b */ /* 0x000f2a0000000200 */
[C---:B--2---:R-:W-:Y:S01]  /*2490*/  HMMA.16816.F32.BF16 R84, R12.reuse, R48, R84 ;  /* 0x000000300c54723c */ /* 0x044fe20000041854 */
[----:B------:R-:W2:Y:S05]  /*24a0*/  MUFU.TANH R75, R75 ;  /* 0x0000004b004b7308 */ /* 0x000eaa0000002400 */
[----:B------:R-:W-:Y:S01]  /*24b0*/  HMMA.16816.F32.BF16 R104, R12, R50, R104 ;  /* 0x000000320c68723c */ /* 0x000fe20000041868 */
[----:B------:R-:W5:Y:S01]  /*24c0*/  LDSM.16.M88.4 R48, [R164+0x1c00] ;  /* 0x001c0000a430783b */ /* 0x000f620000000200 */
[----:B------:R-:W-:Y:S01]  /*24d0*/  FMUL.FTZ R68, R68, UR4 ;  /* 0x0000000444447c20 */ /* 0x000fe20008410000 */
[----:B------:R-:W-:Y:S01]  /*24e0*/  FMUL.FTZ R69, R69, UR4 ;  /* 0x0000000445457c20 */ /* 0x000fe20008410000 */
[----:B------:R-:W-:Y:S01]  /*24f0*/  FMUL.FTZ R70, R70, UR4 ;  /* 0x0000000446467c20 */ /* 0x000fe20008410000 */
[----:B------:R-:W-:Y:S01]  /*2500*/  FMUL.FTZ R123, R71, UR4 ;  /* 0x00000004477b7c20 */ /* 0x000fe20008410000 */
[----:B------:R-:W-:Y:S01]  /*2510*/  HMMA.16816.F32.BF16 R96, R24, R44, RZ ;  /* 0x0000002c1860723c */ /* 0x000fe200000418ff */
[----:B------:R-:W2:Y:S01]  /*2520*/  MUFU.TANH R122, R68 ;  /* 0x00000044007a7308 */ /* 0x000ea20000002400 */
[----:B------:R-:W-:Y:S01]  /*2530*/  FMUL.FTZ R80, R80, UR4 ;  /* 0x0000000450507c20 */ /* 0x000fe20008410000 */
[----:B------:R-:W-:Y:S01]  /*2540*/  FMUL.FTZ R82, R82, UR4 ;  /* 0x0000000452527c20 */ /* 0x000fe20008410000 */
[----:B------:R-:W-:Y:S01]  /*2550*/  FMUL.FTZ R81, R81, UR4 ;  /* 0x0000000451517c20 */ /* 0x000fe20008410000 */
[----:B------:R-:W-:Y:S01]  /*2560*/  FMUL.FTZ R83, R83, UR4 ;  /* 0x0000000453537c20 */ /* 0x000fe20008410000 */
[----:B-1----:R-:W-:Y:S03]  /*2570*/  HMMA.16816.F32.BF16 R76, R16, R64, R76 ;  /* 0x00000040104c723c */ /* 0x002fe6000004184c */
[----:B------:R-:W-:Y:S03]  /*2580*/  MUFU.TANH R94, R69 ;  /* 0x00000045005e7308 */ /* 0x000fe60000002400 */
[C---:B------:R-:W-:Y:S05]  /*2590*/  HMMA.16816.F32.BF16 R44, R24.reuse, R46, RZ ;  /* 0x0000002e182c723c */ /* 0x040fea00000418ff */
[----:B------:R1:W2:Y:S01]  /*25a0*/  MUFU.TANH R95, R70 ;  /* 0x00000046005f7308 */ /* 0x0002a20000002400 */
[C---:B------:R-:W-:Y:S06]  /*25b0*/  HMMA.16816.F32.BF16 R100, R24.reuse, R52, RZ ;  /* 0x000000341864723c */ /* 0x040fec00000418ff */
[----:B------:R-:W-:Y:S01]  /*25c0*/  HMMA.16816.F32.BF16 R24, R24, R54, RZ ;  /* 0x000000361818723c */ /* 0x000fe200000418ff */
[----:B------:R-:W2:Y:S01]  /*25d0*/  LDSM.16.M88.4 R52, [R164+0x4c00] ;  /* 0x004c0000a434783b */ /* 0x000ea20000000200 */
[----:B------:R-:W2:Y:S04]  /*25e0*/  MUFU.TANH R123, R123 ;  /* 0x0000007b007b7308 */ /* 0x000ea80000002400 */
[----:B------:R-:W-:Y:S01]  /*25f0*/  HMMA.16816.F32.BF16 R64, R16, R66, R32 ;  /* 0x000000421040723c */ /* 0x000fe20000041820 */
[----:B------:R-:W2:Y:S03]  /*2600*/  LDSM.16.M88.4 R32, [R29+0x8400] ;  /* 0x008400001d20783b */ /* 0x000ea60000000200 */
[----:B------:R-:W2:Y:S01]  /*2610*/  MUFU.TANH R80, R80 ;  /* 0x0000005000507308 */ /* 0x000ea20000002400 */
[----:B-1----:R-:W-:Y:S01]  /*2620*/  LDSM.16.M88.4 R68, [R164+0x5000] ;  /* 0x00500000a444783b */ /* 0x002fe20000000200 */
[C---:B---3--:R-:W-:Y:S06]  /*2630*/  HMMA.16816.F32.BF16 R84, R8.reuse, R36, R84 ;  /* 0x000000240854723c */ /* 0x048fec0000041854 */
[----:B------:R-:W-:Y:S01]  /*2640*/  HMMA.16816.F32.BF16 R104, R8, R38, R104 ;  /* 0x000000260868723c */ /* 0x000fe20000041868 */
[----:B------:R-:W1:Y:S01]  /*2650*/  LDSM.16.M88.4 R36, [R29+0x6800] ;  /* 0x006800001d24783b */ /* 0x000e620000000200 */
[----:B------:R-:W3:Y:S04]  /*2660*/  MUFU.TANH R82, R82 ;  /* 0x0000005200527308 */ /* 0x000ee80000002400 */
[----:B----4-:R-:W-:Y:S04]  /*2670*/  HMMA.16816.F32.BF16 R76, R12, R56, R76 ;  /* 0x000000380c4c723c */ /* 0x010fe8000004184c */
[----:B------:R-:W4:Y:S02]  /*2680*/  MUFU.TANH R81, R81 ;  /* 0x0000005100517308 */ /* 0x000f240000002400 */
[----:B------:R-:W-:Y:S06]  /*2690*/  HMMA.16816.F32.BF16 R96, R20, R40, R96 ;  /* 0x000000281460723c */ /* 0x000fec0000041860 */
[----:B------:R-:W-:Y:S01]  /*26a0*/  HMMA.16816.F32.BF16 R64, R12, R58, R64 ;  /* 0x0000003a0c40723c */ /* 0x000fe20000041840 */
[----:B------:R-:W-:Y:S01]  /*26b0*/  LOP3.LUT R41, R115, 0xffffffe0, RZ, 0xc0, !PT ;  /* 0xffffffe073297812 */ /* 0x000fe200078ec0ff */
[----:B------:R-:W-:Y:S01]  /*26c0*/  MUFU.TANH R83, R83 ;  /* 0x0000005300537308 */ /* 0x000fe20000002400 */
[----:B------:R-:W-:-:S03]  /*26d0*/  SHF.R.S32.HI R115, RZ, 0x1f, R115 ;  /* 0x0000001fff737819 */ /* 0x000fc60000011473 */
[C---:B------:R-:W-:Y:S01]  /*26e0*/  HMMA.16816.F32.BF16 R44, R20.reuse, R42, R44 ;  /* 0x0000002a142c723c */ /* 0x040fe2000004182c */
[----:B------:R-:W-:Y:S02]  /*26f0*/  IMAD.IADD R176, R30, 0x1, -R41 ;  /* 0x000000011eb07824 */ /* 0x000fe400078e0a29 */
[----:B------:R-:W3:Y:S01]  /*2700*/  LDSM.16.M88.4 R40, [R164+0x5400] ;  /* 0x00540000a428783b */ /* 0x000ee20000000200 */
[----:B------:R-:W-:Y:S02]  /*2710*/  IMAD R59, R112, 0x20, R31 ;  /* 0x00000020703b7824 */ /* 0x000fe400078e021f */
[----:B-----5:R-:W-:Y:S06]  /*2720*/  HMMA.16816.F32.BF16 R100, R20, R48, R100 ;  /* 0x000000301464723c */ /* 0x020fec0000041864 */
[----:B--2---:R-:W-:Y:S01]  /*2730*/  HMMA.16816.F32.BF16 R60, R4, R52, R60 ;  /* 0x00000034043c723c */ /* 0x004fe2000004183c */
[----:B------:R-:W-:-:S02]  /*2740*/  SHF.R.S32.HI R49, RZ, 0x1f, R176 ;  /* 0x0000001fff317819 */ /* 0x000fc400000114b0 */
[----:B------:R-:W-:Y:S02]  /*2750*/  LEA.HI R48, R115, R114, RZ, 0x2 ;  /* 0x0000007273307211 */ /* 0x000fe400078f10ff */
[----:B------:R-:W-:Y:S01]  /*2760*/  LEA.HI R176, R49, R176, RZ, 0x2 ;  /* 0x000000b031b07211 */ /* 0x000fe200078f10ff */
[----:B------:R-:W-:Y:S01]  /*2770*/  HMMA.16816.F32.BF16 R88, R4, R54, R88 ;  /* 0x000000360458723c */ /* 0x000fe20000041858 */
[----:B------:R-:W2:Y:S01]  /*2780*/  LDSM.16.M88.4 R52, [R164+0x3800] ;  /* 0x00380000a434783b */ /* 0x000ea20000000200 */
[----:B------:R-:W-:Y:S02]  /*2790*/  LOP3.LUT R177, R48, 0xfffffffc, RZ, 0xc0, !PT ;  /* 0xfffffffc30b17812 */ /* 0x000fe400078ec0ff */
[----:B------:R-:W-:Y:S02]  /*27a0*/  SHF.R.S32.HI R176, RZ, 0x2, R176 ;  /* 0x00000002ffb07819 */ /* 0x000fe400000114b0 */
[----:B------:R-:W-:Y:S01]  /*27b0*/  HMMA.16816.F32.BF16 R76, R8, R32, R76 ;  /* 0x00000020084c723c */ /* 0x000fe2000004184c */
[----:B------:R-:W-:-:S05]  /*27c0*/  IMAD.IADD R177, R114, 0x1, -R177 ;  /* 0x0000000172b17824 */ /* 0x000fca00078e0ab1 */
[----:B------:R-:W-:Y:S01]  /*27d0*/  HMMA.16816.F32.BF16 R64, R8, R34, R64 ;  /* 0x000000220840723c */ /* 0x000fe20000041840 */
[----:B------:R-:W5:Y:S05]  /*27e0*/  LDSM.16.M88.4 R32, [R29+0x6c00] ;  /* 0x006c00001d20783b */ /* 0x000f6a0000000200 */
[----:B------:R-:W-:Y:S01]  /*27f0*/  HMMA.16816.F32.BF16 R24, R20, R50, R24 ;  /* 0x000000321418723c */ /* 0x000fe20000041818 */
[----:B------:R-:W-:Y:S01]  /*2800*/  LDSM.16.M88.4 R48, [R29+0x8c00] ;  /* 0x008c00001d30783b */ /* 0x000fe20000000200 */
[----:B------:R-:W-:Y:S01]  /*2810*/  FMUL.FTZ R60, R60, UR4 ;  /* 0x000000043c3c7c20 */ /* 0x000fe20008410000 */
[----:B------:R-:W-:Y:S01]  /*2820*/  FMUL.FTZ R62, R62, UR4 ;  /* 0x000000043e3e7c20 */ /* 0x000fe20008410000 */
[----:B------:R-:W-:Y:S01]  /*2830*/  FMUL.FTZ R61, R61, UR4 ;  /* 0x000000043d3d7c20 */ /* 0x000fe20008410000 */
[----:B------:R-:W-:Y:S01]  /*2840*/  FMUL.FTZ R63, R63, UR4 ;  /* 0x000000043f3f7c20 */ /* 0x000fe20008410000 */
[----:B-1----:R-:W-:Y:S01]  /*2850*/  HMMA.16816.F32.BF16 R96, R16, R36, R96 ;  /* 0x000000241060723c */ /* 0x002fe20000041860 */
[----:B------:R-:W-:Y:S01]  /*2860*/  IADD3 R20, R117, 0x1, R176 ;  /* 0x0000000175147810 */ /* 0x000fe20007ffe0b0 */
[----:B------:R-:W-:-:S02]  /*2870*/  IMAD.SHL.U32 R21, R30, 0x2, RZ ;  /* 0x000000021e157824 */ /* 0x000fc400078e00ff */
[----:B------:R-:W-:Y:S01]  /*2880*/  FMUL.FTZ R91, R91, UR4 ;  /* 0x000000045b5b7c20 */ /* 0x000fe20008410000 */
[----:B------:R-:W-:Y:S01]  /*2890*/  IMAD.SHL.U32 R30, R28, 0x80, RZ ;  /* 0x000000801c1e7824 */ /* 0x000fe200078e00ff */
[----:B------:R-:W-:Y:S01]  /*28a0*/  IADD3 R20, R113, -UR15, R20 ;  /* 0x8000000f71147c10 */ /* 0x000fe2000fffe014 */
[C---:B------:R-:W-:Y:S01]  /*28b0*/  HMMA.16816.F32.BF16 R84, R4.reuse, R68, R84 ;  /* 0x000000440454723c */ /* 0x040fe20000041854 */
[----:B------:R-:W-:Y:S01]  /*28c0*/  MUFU.TANH R181, R91 ;  /* 0x0000005b00b57308 */ /* 0x000fe20000002400 */
[----:B------:R-:W-:Y:S01]  /*28d0*/  FMUL.FTZ R89, R89, UR4 ;  /* 0x0000000459597c20 */ /* 0x000fe20008410000 */
[----:B------:R-:W-:Y:S01]  /*28e0*/  FMUL.FTZ R90, R90, UR4 ;  /* 0x000000045a5a7c20 */ /* 0x000fe20008410000 */
[----:B------:R-:W-:Y:S02]  /*28f0*/  VIADD R20, R20, UR14 ;  /* 0x0000000e14147c36 */ /* 0x000fe40008000000 */
[----:B------:R-:W-:Y:S01]  /*2900*/  HMMA.16816.F32.BF16 R104, R4, R70, R104 ;  /* 0x000000460468723c */ /* 0x000fe20000041868 */
[----:B------:R-:W-:-:S02]  /*2910*/  FMUL.FTZ R68, R88, UR4 ;  /* 0x0000000458447c20 */ /* 0x000fc40008410000 */
[C---:B------:R-:W-:Y:S01]  /*2920*/  VIMNMX R69, R20.reuse, R113, PT ;  /* 0x0000007114457248 */ /* 0x040fe20003fe0100 */
[----:B------:R-:W-:Y:S01]  /*2930*/  MUFU.TANH R56, R89 ;  /* 0x0000005900387308 */ /* 0x000fe20000002400 */
[----:B------:R-:W-:Y:S01]  /*2940*/  VIADDMNMX R58, R20, 0x8, R113, PT ;  /* 0x00000008143a7846 */ /* 0x000fe20003800171 */
[C---:B---3--:R-:W-:Y:S01]  /*2950*/  HMMA.16816.F32.BF16 R76, R4.reuse, R40, R76 ;  /* 0x00000028044c723c */ /* 0x048fe2000004184c */
[----:B------:R-:W-:Y:S02]  /*2960*/  LOP3.LUT R70, R30, 0x6, R21, 0xf8, !PT ;  /* 0x000000061e467812 */ /* 0x000fe400078ef815 */
[----:B------:R-:W1:Y:S03]  /*2970*/  LDSM.16.M88.4 R20, [R29+0x8800] ;  /* 0x008800001d14783b */ /* 0x000e660000000200 */
[----:B------:R-:W-:Y:S01]  /*2980*/  HMMA.16816.F32.BF16 R64, R4, R42, R64 ;  /* 0x0000002a0440723c */ /* 0x000fe20000041840 */
[----:B------:R-:W3:Y:S01]  /*2990*/  LDSM.16.M88.4 R40, [R164+0x3c00] ;  /* 0x003c0000a428783b */ /* 0x000ee20000000200 */
[C---:B------:R-:W-:Y:S01]  /*29a0*/  VIADD R31, R70.reuse, 0xffffff80 ;  /* 0xffffff80461f7836 */ /* 0x040fe20000000000 */
[----:B------:R-:W4:Y:S01]  /*29b0*/  MUFU.TANH R60, R60 ;  /* 0x0000003c003c7308 */ /* 0x000f220000002400 */
[----:B------:R-:W-:-:S02]  /*29c0*/  VIADD R36, R70, 0xffffff88 ;  /* 0xffffff8846247836 */ /* 0x000fc40000000000 */
[----:B------:R-:W-:Y:S01]  /*29d0*/  HMMA.16816.F32.BF16 R44, R16, R38, R44 ;  /* 0x00000026102c723c */ /* 0x000fe2000004182c */
[-C--:B------:R-:W-:Y:S01]  /*29e0*/  ISETP.GE.AND P5, PT, R31, R69.reuse, PT ;  /* 0x000000451f00720c */ /* 0x080fe20003fa6270 */
[----:B------:R-:W-:Y:S01]  /*29f0*/  FMUL.FTZ R87, R87, UR4 ;  /* 0x0000000457577c20 */ /* 0x000fe20008410000 */
[-C--:B------:R-:W-:Y:S01]  /*2a00*/  ISETP.GE.AND P4, PT, R31, R58.reuse, PT ;  /* 0x0000003a1f00720c */ /* 0x080fe20003f86270 */
[----:B------:R-:W-:Y:S01]  /*2a10*/  VIADD R31, R70, 0xffffff81 ;  /* 0xffffff81461f7836 */ /* 0x000fe20000000000 */
[CC--:B------:R-:W-:Y:S01]  /*2a20*/  ISETP.GE.AND P0, PT, R36.reuse, R69.reuse, PT ;  /* 0x000000452400720c */ /* 0x0c0fe20003f06270 */
[----:B--2---:R-:W-:Y:S01]  /*2a30*/  HMMA.16816.F32.BF16 R96, R12, R52, R96 ;  /* 0x000000340c60723c */ /* 0x004fe20000041860 */
[----:B------:R2:W-:Y:S01]  /*2a40*/  MUFU.TANH R143, R87 ;  /* 0x00000057008f7308 */ /* 0x0005e20000002400 */
[-C--:B------:R-:W-:Y:S01]  /*2a50*/  ISETP.GE.AND P3, PT, R36, R58.reuse, PT ;  /* 0x0000003a2400720c */ /* 0x080fe20003f66270 */
[----:B------:R-:W-:Y:S01]  /*2a60*/  FMUL.FTZ R85, R85, UR4 ;  /* 0x0000000455557c20 */ /* 0x000fe20008410000 */
[C---:B------:R-:W-:Y:S01]  /*2a70*/  ISETP.GE.AND P2, PT, R31.reuse, R69, PT ;  /* 0x000000451f00720c */ /* 0x040fe20003f46270 */
[----:B------:R-:W4:Y:S01]  /*2a80*/  LDSM.16.M88.4 R36, [R164+0x5800] ;  /* 0x00580000a424783b */ /* 0x000f220000000200 */
[----:B------:R-:W-:Y:S01]  /*2a90*/  ISETP.GE.AND P1, PT, R31, R58, PT ;  /* 0x0000003a1f00720c */ /* 0x000fe20003f26270 */
[----:B-----5:R-:W-:Y:S01]  /*2aa0*/  HMMA.16816.F32.BF16 R100, R16, R32, R100 ;  /* 0x000000201064723c */ /* 0x020fe20000041864 */
[----:B------:R-:W-:Y:S01]  /*2ab0*/  FSEL R53, R0, -INF , !P5 ;  /* 0xff80000000357808 */ /* 0x000fe20006800000 */
[----:B------:R-:W-:Y:S01]  /*2ac0*/  VIADD R0, R70, 0xffffff90 ;  /* 0xffffff9046007836 */ /* 0x000fe20000000000 */
[----:B------:R-:W-:Y:S01]  /*2ad0*/  FSEL R71, R108, -INF , !P1 ;  /* 0xff8000006c477808 */ /* 0x000fe20004800000 */
[----:B------:R-:W-:-:S02]  /*2ae0*/  VIADD R31, R70, 0xffffff89 ;  /* 0xffffff89461f7836 */ /* 0x000fc40000000000 */
[----:B------:R-:W-:Y:S01]  /*2af0*/  FMUL.FTZ R153, R77, UR4 ;  /* 0x000000044d997c20 */ /* 0x000fe20008410000 */
[----:B------:R-:W-:Y:S01]  /*2b00*/  FSEL R109, R109, -INF , !P0 ;  /* 0xff8000006d6d7808 */ /* 0x000fe20004000000 */
[----:B------:R-:W-:Y:S01]  /*2b10*/  FMUL.FTZ R105, R105, UR4 ;  /* 0x0000000469697c20 */ /* 0x000fe20008410000 */
[-C--:B------:R-:W-:Y:S01]  /*2b20*/  ISETP.GE.AND P1, PT, R0, R58.reuse, PT ;  /* 0x0000003a0000720c */ /* 0x080fe20003f26270 */
[----:B------:R5:W-:Y:S01]  /*2b30*/  MUFU.TANH R133, R85 ;  /* 0x0000005500857308 */ /* 0x000be20000002400 */
[----:B------:R-:W-:Y:S01]  /*2b40*/  FSEL R77, R111, -INF , !P3 ;  /* 0xff8000006f4d7808 */ /* 0x000fe20005800000 */
[----:B------:R-:W-:Y:S01]  /*2b50*/  HMMA.16816.F32.BF16 R44, R12, R54, R44 ;  /* 0x000000360c2c723c */ /* 0x000fe2000004182c */
[----:B--2---:R-:W-:Y:S01]  /*2b60*/  FSEL R87, R92, -INF , !P2 ;  /* 0xff8000005c577808 */ /* 0x004fe20005000000 */
[----:B------:R-:W-:Y:S01]  /*2b70*/  FMUL.FTZ R107, R107, UR4 ;  /* 0x000000046b6b7c20 */ /* 0x000fe20008410000 */
[-C--:B------:R-:W-:Y:S01]  /*2b80*/  ISETP.GE.AND P2, PT, R0, R69.reuse, PT ;  /* 0x000000450000720c */ /* 0x080fe20003f46270 */
[----:B------:R-:W-:Y:S01]  /*2b90*/  VIADD R0, R70, 0xffffff91 ;  /* 0xffffff9146007836 */ /* 0x000fe20000000000 */
[----:B------:R-:W-:Y:S01]  /*2ba0*/  FSEL R93, R93, -INF , !P4 ;  /* 0xff8000005d5d7808 */ /* 0x000fe20006000000 */
[----:B------:R2:W-:Y:S01]  /*2bb0*/  MUFU.TANH R135, R105 ;  /* 0x0000006900877308 */ /* 0x0005e20000002400 */
[-C--:B------:R-:W-:Y:S01]  /*2bc0*/  ISETP.GE.AND P5, PT, R31, R69.reuse, PT ;  /* 0x000000451f00720c */ /* 0x080fe20003fa6270 */
[----:B------:R-:W-:Y:S01]  /*2bd0*/  HMMA.16816.F32.BF16 R24, R16, R34, R24 ;  /* 0x000000221018723c */ /* 0x000fe20000041818 */
[CC--:B------:R-:W-:Y:S01]  /*2be0*/  ISETP.GE.AND P0, PT, R0.reuse, R69.reuse, PT ;  /* 0x000000450000720c */ /* 0x0c0fe20003f06270 */
[----:B------:R-:W-:Y:S01]  /*2bf0*/  FMUL.FTZ R141, R79, UR4 ;  /* 0x000000044f8d7c20 */ /* 0x000fe20008410000 */
[-C--:B------:R-:W-:Y:S01]  /*2c00*/  ISETP.GE.AND P3, PT, R0, R58.reuse, PT ;  /* 0x0000003a0000720c */ /* 0x080fe20003f66270 */
[----:B------:R-:W-:Y:S01]  /*2c10*/  VIADD R0, R70, 0xffffff98 ;  /* 0xffffff9846007836 */ /* 0x000fe20000000000 */
[-C--:B------:R-:W-:Y:S01]  /*2c20*/  ISETP.GE.AND P4, PT, R31, R58.reuse, PT ;  /* 0x0000003a1f00720c */ /* 0x080fe20003f86270 */
[----:B------:R4:W-:Y:S01]  /*2c30*/  MUFU.TANH R157, R107 ;  /* 0x0000006b009d7308 */ /* 0x0009e20000002400 */
[----:B-1----:R-:W-:Y:S01]  /*2c40*/  HMMA.16816.F32.BF16 R96, R8, R20, R96 ;  /* 0x000000140860723c */ /* 0x002fe20000041860 */
[----:B------:R-:W-:Y:S01]  /*2c50*/  FSEL R55, R119, -INF , !P0 ;  /* 0xff80000077377808 */ /* 0x000fe20004000000 */
[----:B------:R-:W1:Y:S01]  /*2c60*/  LDSM.16.M88.4 R16, [R164+0x5c00] ;  /* 0x005c0000a410783b */ /* 0x000e620000000200 */
[----:B-----5:R-:W-:Y:S01]  /*2c70*/  FSEL R85, R116, -INF , !P4 ;  /* 0xff80000074557808 */ /* 0x020fe20006000000 */
[----:B------:R-:W-:Y:S01]  /*2c80*/  FMUL.FTZ R57, R84, UR4 ;  /* 0x0000000454397c20 */ /* 0x000fe20008410000 */
[-C--:B------:R-:W-:Y:S01]  /*2c90*/  ISETP.GE.AND P4, PT, R0, R58.reuse, PT ;  /* 0x0000003a0000720c */ /* 0x080fe20003f86270 */
[----:B---3--:R-:W-:Y:S01]  /*2ca0*/  HMMA.16816.F32.BF16 R100, R12, R40, R100 ;  /* 0x000000280c64723c */ /* 0x008fe20000041864 */
[----:B------:R-:W-:Y:S01]  /*2cb0*/  FSEL R21, R120, -INF , !P1 ;  /* 0xff80000078157808 */ /* 0x000fe20004800000 */
[----:B------:R-:W3:Y:S01]  /*2cc0*/  MUFU.TANH R62, R62 ;  /* 0x0000003e003e7308 */ /* 0x000ee20000002400 */
[----:B--2---:R-:W-:Y:S01]  /*2cd0*/  FSEL R105, R110, -INF , !P5 ;  /* 0xff8000006e697808 */ /* 0x004fe20006800000 */
[----:B------:R-:W-:Y:S01]  /*2ce0*/  FMUL.FTZ R86, R86, UR4 ;  /* 0x0000000456567c20 */ /* 0x000fe20008410000 */
[-C--:B------:R-:W-:Y:S01]  /*2cf0*/  ISETP.GE.AND P5, PT, R0, R69.reuse, PT ;  /* 0x000000450000720c */ /* 0x080fe20003fa6270 */
[----:B------:R-:W-:Y:S01]  /*2d00*/  VIADD R0, R70, 0xffffff99 ;  /* 0xffffff9946007836 */ /* 0x000fe20000000000 */
[----:B------:R-:W-:Y:S01]  /*2d10*/  FSEL R91, R121, -INF , !P3 ;  /* 0xff800000795b7808 */ /* 0x000fe20005800000 */
[----:B------:R-:W-:Y:S01]  /*2d20*/  HMMA.16816.F32.BF16 R44, R8, R22, R44 ;  /* 0x00000016082c723c */ /* 0x000fe2000004182c */
[----:B------:R-:W-:Y:S01]  /*2d30*/  FSEL R79, R72, -INF , !P5 ;  /* 0xff800000484f7808 */ /* 0x000fe20006800000 */
[----:B------:R-:W2:Y:S01]  /*2d40*/  MUFU.TANH R68, R68 ;  /* 0x0000004400447308 */ /* 0x000ea20000002400 */
[----:B----4-:R-:W-:Y:S01]  /*2d50*/  FSEL R107, R118, -INF , !P2 ;  /* 0xff800000766b7808 */ /* 0x010fe20005000000 */
[----:B------:R-:W-:Y:S01]  /*2d60*/  VIADD R20, R70, 0xffffffb8 ;  /* 0xffffffb846147836 */ /* 0x000fe20000000000 */
[CC--:B------:R-:W-:Y:S01]  /*2d70*/  ISETP.GE.AND P2, PT, R0.reuse, R69.reuse, PT ;  /* 0x000000450000720c */ /* 0x0c0fe20003f46270 */
[----:B------:R-:W-:Y:S01]  /*2d80*/  HMMA.16816.F32.BF16 R24, R12, R42, R24 ;  /* 0x0000002a0c18723c */ /* 0x000fe20000041818 */
[-C--:B------:R-:W-:Y:S01]  /*2d90*/  ISETP.GE.AND P1, PT, R0, R58.reuse, PT ;  /* 0x0000003a0000720c */ /* 0x080fe20003f26270 */
[----:B------:R-:W-:Y:S01]  /*2da0*/  VIADD R0, R70, 0xffffffa0 ;  /* 0xffffffa046007836 */ /* 0x000fe20000000000 */
[----:B------:R-:W-:Y:S01]  /*2db0*/  FSEL R89, R74, -INF , !P4 ;  /* 0xff8000004a597808 */ /* 0x000fe20006000000 */
[----:B------:R-:W4:Y:S01]  /*2dc0*/  MUFU.TANH R183, R90 ;  /* 0x0000005a00b77308 */ /* 0x000f220000002400 */
[----:B------:R-:W-:Y:S01]  /*2dd0*/  FSEL R73, R73, -INF , !P2 ;  /* 0xff80000049497808 */ /* 0x000fe20005000000 */
[----:B------:R-:W-:Y:S01]  /*2de0*/  HMMA.16816.F32.BF16 R96, R4, R36, R96 ;  /* 0x000000240460723c */ /* 0x000fe20000041860 */
[-C--:B------:R-:W-:Y:S01]  /*2df0*/  ISETP.GE.AND P0, PT, R0, R69.reuse, PT ;  /* 0x000000450000720c */ /* 0x080fe20003f06270 */
[----:B------:R-:W-:Y:S01]  /*2e00*/  VIADD R12, R70, 0xffffffc0 ;  /* 0xffffffc0460c7836 */ /* 0x000fe20000000000 */
[-C--:B------:R-:W-:Y:S01]  /*2e10*/  ISETP.GE.AND P3, PT, R0, R58.reuse, PT ;  /* 0x0000003a0000720c */ /* 0x080fe20003f66270 */
[----:B------:R-:W-:Y:S01]  /*2e20*/  VIADD R0, R70, 0xffffffa1 ;  /* 0xffffffa146007836 */ /* 0x000fe20000000000 */
[----:B------:R-:W-:Y:S01]  /*2e30*/  FSEL R75, R75, -INF , !P1 ;  /* 0xff8000004b4b7808 */ /* 0x000fe20004800000 */
[----:B------:R-:W-:Y:S01]  /*2e40*/  HMMA.16816.F32.BF16 R100, R8, R48, R100 ;  /* 0x000000300864723c */ /* 0x000fe20000041864 */
[----:B------:R-:W-:Y:S01]  /*2e50*/  FSEL R37, R122, -INF , !P0 ;  /* 0xff8000007a257808 */ /* 0x000fe20004000000 */
[----:B------:R-:W5:Y:S01]  /*2e60*/  MUFU.TANH R61, R61 ;  /* 0x0000003d003d7308 */ /* 0x000f620000002400 */
[-C--:B------:R-:W-:Y:S01]  /*2e70*/  ISETP.GE.AND P5, PT, R0, R69.reuse, PT ;  /* 0x000000450000720c */ /* 0x080fe20003fa6270 */
[----:B------:R-:W-:Y:S01]  /*2e80*/  FMUL.FTZ R104, R104, UR4 ;  /* 0x0000000468687c20 */ /* 0x000fe20008410000 */
        /* <DEDUP_REMOVED lines=19> */
[C---:B-1----:R-:W-:Y:S01]  /*2fc0*/  HMMA.16816.F32.BF16 R100, R4.reuse, R16, R100 ;  /* 0x000000100464723c */ /* 0x042fe20000041864 */
[----:B------:R-:W-:Y:S01]  /*2fd0*/  FSEL R39, R81, -INF , !P0 ;  /* 0xff80000051277808 */ /* 0x000fe20004000000 */
[----:B------:R-:W1:Y:S01]  /*2fe0*/  MUFU.TANH R159, R86 ;  /* 0x00000056009f7308 */ /* 0x000e620000002400 */
[-C--:B------:R-:W-:Y:S01]  /*2ff0*/  ISETP.GE.AND P5, PT, R0, R69.reuse, PT ;  /* 0x000000450000720c */ /* 0x080fe20003fa6270 */
[----:B------:R-:W-:Y:S01]  /*3000*/  FMUL.FTZ R66, R66, UR4 ;  /* 0x0000000442427c20 */ /* 0x000fe20008410000 */
[-C--:B------:R-:W-:Y:S01]  /*3010*/  ISETP.GE.AND P4, PT, R0, R58.reuse, PT ;  /* 0x0000003a0000720c */ /* 0x080fe20003f86270 */
[----:B------:R-:W-:Y:S01]  /*3020*/  VIADD R0, R70, 0xffffffb1 ;  /* 0xffffffb146007836 */ /* 0x000fe20000000000 */
[----:B------:R-:W-:Y:S01]  /*3030*/  FSEL R33, R60, -INF , !P5 ;  /* 0xff8000003c217808 */ /* 0x000fe20006800000 */
[----:B------:R-:W-:Y:S01]  /*3040*/  FMUL.FTZ R76, R76, UR4 ;  /* 0x000000044c4c7c20 */ /* 0x000fe20008410000 */
[----:B---3--:R-:W-:Y:S01]  /*3050*/  FSEL R31, R62, -INF , !P4 ;  /* 0xff8000003e1f7808 */ /* 0x008fe20006000000 */
[----:B------:R-:W3:Y:S01]  /*3060*/  MUFU.TANH R161, R104 ;  /* 0x0000006800a17308 */ /* 0x000ee20000002400 */
[-C--:B------:R-:W-:Y:S01]  /*3070*/  ISETP.GE.AND P2, PT, R0, R69.reuse, PT ;  /* 0x000000450000720c */ /* 0x080fe20003f46270 */
[----:B------:R-:W-:Y:S01]  /*3080*/  FMUL.FTZ R78, R78, UR4 ;  /* 0x000000044e4e7c20 */ /* 0x000fe20008410000 */
[-C--:B------:R-:W-:Y:S01]  /*3090*/  ISETP.GE.AND P1, PT, R0, R58.reuse, PT ;  /* 0x0000003a0000720c */ /* 0x080fe20003f26270 */
[----:B------:R-:W-:Y:S01]  /*30a0*/  VIADD R0, R70, 0xffffffb9 ;  /* 0xffffffb946007836 */ /* 0x000fe20000000000 */
[----:B------:R-:W-:Y:S01]  /*30b0*/  FSEL R195, R83, -INF , !P3 ;  /* 0xff80000053c37808 */ /* 0x000fe20005800000 */
[----:B------:R-:W-:Y:S01]  /*30c0*/  FMUL.FTZ R96, R96, UR4 ;  /* 0x0000000460607c20 */ /* 0x000fe20008410000 */
[-C--:B------:R-:W-:Y:S01]  /*30d0*/  ISETP.GE.AND P0, PT, R20, R69.reuse, PT ;  /* 0x000000451400720c */ /* 0x080fe20003f06270 */
[----:B------:R-:W3:Y:S01]  /*30e0*/  MUFU.TANH R149, R106 ;  /* 0x0000006a00957308 */ /* 0x000ee20000002400 */
[-C--:B------:R-:W-:Y:S01]  /*30f0*/  ISETP.GE.AND P5, PT, R0, R69.reuse, PT ;  /* 0x000000450000720c */ /* 0x080fe20003fa6270 */
[----:B------:R-:W-:Y:S01]  /*3100*/  FMUL.FTZ R98, R98, UR4 ;  /* 0x0000000462627c20 */ /* 0x000fe20008410000 */
[-C--:B------:R-:W-:Y:S01]  /*3110*/  ISETP.GE.AND P4, PT, R0, R58.reuse, PT ;  /* 0x0000003a0000720c */ /* 0x080fe20003f86270 */
[----:B------:R-:W-:Y:S01]  /*3120*/  VIADD R0, R70, 0xffffffc1 ;  /* 0xffffffc146007836 */ /* 0x000fe20000000000 */
[-C--:B------:R-:W-:Y:S01]  /*3130*/  ISETP.GE.AND P3, PT, R20, R58.reuse, PT ;  /* 0x0000003a1400720c */ /* 0x080fe20003f66270 */
[----:B------:R-:W-:Y:S01]  /*3140*/  VIADD R8, R70, 0xffffffd1 ;  /* 0xffffffd146087836 */ /* 0x000fe20000000000 */
[----:B--2---:R-:W-:Y:S01]  /*3150*/  FSEL R187, R68, -INF , !P0 ;  /* 0xff80000044bb7808 */ /* 0x004fe20004000000 */
[----:B------:R-:W2:Y:S01]  /*3160*/  MUFU.TANH R153, R153 ;  /* 0x0000009900997308 */ /* 0x000ea20000002400 */
[----:B----4-:R-:W-:Y:S01]  /*3170*/  FSEL R183, R183, -INF , !P3 ;  /* 0xff800000b7b77808 */ /* 0x010fe20005800000 */
[----:B------:R-:W-:Y:S01]  /*3180*/  FMUL.FTZ R65, R65, UR4 ;  /* 0x0000000441417c20 */ /* 0x000fe20008410000 */
[CC--:B------:R-:W-:Y:S01]  /*3190*/  ISETP.GE.AND P0, PT, R0.reuse, R69.reuse, PT ;  /* 0x000000450000720c */ /* 0x0c0fe20003f06270 */
[----:B------:R-:W-:Y:S01]  /*31a0*/  HMMA.16816.F32.BF16 R4, R4, R18, R24 ;  /* 0x000000120404723c */ /* 0x000fe20000041818 */
[-C--:B------:R-:W-:Y:S01]  /*31b0*/  ISETP.GE.AND P3, PT, R0, R58.reuse, PT ;  /* 0x0000003a0000720c */ /* 0x080fe20003f66270 */
[----:B------:R-:W-:Y:S01]  /*31c0*/  VIADD R0, R70, 0xffffffc8 ;  /* 0xffffffc846007836 */ /* 0x000fe20000000000 */
[----:B------:R-:W-:Y:S01]  /*31d0*/  FSEL R29, R56, -INF , !P5 ;  /* 0xff800000381d7808 */ /* 0x000fe20006800000 */
[----:B------:R-:W4:Y:S01]  /*31e0*/  MUFU.TANH R141, R141 ;  /* 0x0000008d008d7308 */ /* 0x000f220000002400 */
[----:B------:R-:W-:Y:S01]  /*31f0*/  FSEL R181, R181, -INF , !P4 ;  /* 0xff800000b5b57808 */ /* 0x000fe20006000000 */
[----:B------:R-:W-:Y:S01]  /*3200*/  FMUL.FTZ R67, R67, UR4 ;  /* 0x0000000443437c20 */ /* 0x000fe20008410000 */
[----:B-----5:R-:W-:Y:S01]  /*3210*/  FSEL R189, R61, -INF , !P2 ;  /* 0xff8000003dbd7808 */ /* 0x020fe20005000000 */
[----:B------:R-:W-:Y:S01]  /*3220*/  FMUL.FTZ R44, R44, UR4 ;  /* 0x000000042c2c7c20 */ /* 0x000fe20008410000 */
[----:B------:R-:W-:Y:S01]  /*3230*/  FSEL R185, R63, -INF , !P1 ;  /* 0xff8000003fb97808 */ /* 0x000fe20004800000 */
[----:B------:R-:W-:Y:S01]  /*3240*/  FMUL.FTZ R46, R46, UR4 ;  /* 0x000000042e2e7c20 */ /* 0x000fe20008410000 */
[CC--:B------:R-:W-:Y:S01]  /*3250*/  ISETP.GE.AND P5, PT, R0.reuse, R69.reuse, PT ;  /* 0x000000450000720c */ /* 0x0c0fe20003fa6270 */
[----:B------:R-:W5:Y:S01]  /*3260*/  MUFU.TANH R151, R64 ;  /* 0x0000004000977308 */ /* 0x000f620000002400 */
[-C--:B------:R-:W-:Y:S01]  /*3270*/  ISETP.GE.AND P4, PT, R0, R58.reuse, PT ;  /* 0x0000003a0000720c */ /* 0x080fe20003f86270 */
[----:B------:R-:W-:Y:S01]  /*3280*/  VIADD R0, R70, 0xffffffc9 ;  /* 0xffffffc946007836 */ /* 0x000fe20000000000 */
[CC--:B------:R-:W-:Y:S01]  /*3290*/  ISETP.GE.AND P2, PT, R12.reuse, R69.reuse, PT ;  /* 0x000000450c00720c */ /* 0x0c0fe20003f46270 */
[----:B------:R-:W-:Y:S01]  /*32a0*/  FMUL.FTZ R27, R101, UR4 ;  /* 0x00000004651b7c20 */ /* 0x000fe20008410000 */
[-C--:B------:R-:W-:Y:S01]  /*32b0*/  ISETP.GE.AND P1, PT, R12, R58.reuse, PT ;  /* 0x0000003a0c00720c */ /* 0x080fe20003f26270 */
[----:B------:R-:W-:Y:S01]  /*32c0*/  FMUL.FTZ R97, R97, UR4 ;  /* 0x0000000461617c20 */ /* 0x000fe20008410000 */
[----:B------:R-:W-:Y:S01]  /*32d0*/  FSEL R163, R57, -INF , !P2 ;  /* 0xff80000039a37808 */ /* 0x000fe20005000000 */
[----:B------:R-:W5:Y:S01]  /*32e0*/  MUFU.TANH R139, R66 ;  /* 0x00000042008b7308 */ /* 0x000f620000002400 */
[----:B-1----:R-:W-:Y:S01]  /*32f0*/  FSEL R159, R159, -INF , !P1 ;  /* 0xff8000009f9f7808 */ /* 0x002fe20004800000 */
[----:B------:R-:W-:Y:S01]  /*3300*/  FMUL.FTZ R99, R99, UR4 ;  /* 0x0000000463637c20 */ /* 0x000fe20008410000 */
[CC--:B------:R-:W-:Y:S01]  /*3310*/  ISETP.GE.AND P2, PT, R0.reuse, R69.reuse, PT ;  /* 0x000000450000720c */ /* 0x0c0fe20003f46270 */
[----:B------:R-:W-:Y:S01]  /*3320*/  FMUL.FTZ R45, R45, UR4 ;  /* 0x000000042d2d7c20 */ /* 0x000fe20008410000 */
[-C--:B------:R-:W-:Y:S01]  /*3330*/  ISETP.GE.AND P1, PT, R0, R58.reuse, PT ;  /* 0x0000003a0000720c */ /* 0x080fe20003f26270 */
[----:B------:R-:W-:Y:S01]  /*3340*/  VIADD R0, R70, 0xffffffd0 ;  /* 0xffffffd046007836 */ /* 0x000fe20000000000 */
[----:B------:R-:W-:Y:S01]  /*3350*/  FSEL R133, R133, -INF , !P0 ;  /* 0xff80000085857808 */ /* 0x000fe20004000000 */
[----:B------:R-:W1:Y:S01]  /*3360*/  MUFU.TANH R155, R76 ;  /* 0x0000004c009b7308 */ /* 0x000e620000002400 */
[----:B------:R-:W-:Y:S01]  /*3370*/  FSEL R143, R143, -INF , !P3 ;  /* 0xff8000008f8f7808 */ /* 0x000fe20005800000 */
        /* <DEDUP_REMOVED lines=9> */
[----:B---3--:R-:W-:Y:S01]  /*3410*/  FSEL R161, R161, -INF , !P5 ;  /* 0xff800000a1a17808 */ /* 0x008fe20006800000 */
[----:B------:R-:W-:Y:S01]  /*3420*/  FMUL.FTZ R5, R5, UR4 ;  /* 0x0000000405057c20 */ /* 0x000fe20008410000 */
[----:B------:R-:W-:Y:S01]  /*3430*/  FSEL R149, R149, -INF , !P4 ;  /* 0xff80000095957808 */ /* 0x000fe20006000000 */
[----:B------:R-:W-:Y:S01]  /*3440*/  FMUL.FTZ R6, R6, UR4 ;  /* 0x0000000406067c20 */ /* 0x000fe20008410000 */
[CC--:B------:R-:W-:Y:S01]  /*3450*/  ISETP.GE.AND P2, PT, R0.reuse, R69.reuse, PT ;  /* 0x000000450000720c */ /* 0x0c0fe20003f46270 */
[----:B------:R-:W3:Y:S01]  /*3460*/  MUFU.TANH R131, R96 ;  /* 0x0000006000837308 */ /* 0x000ee20000002400 */
[-C--:B------:R-:W-:Y:S01]  /*3470*/  ISETP.GE.AND P1, PT, R0, R58.reuse, PT ;  /* 0x0000003a0000720c */ /* 0x080fe20003f26270 */
[----:B------:R-:W-:Y:S01]  /*3480*/  VIADD R0, R70, 0xffffffe0 ;  /* 0xffffffe046007836 */ /* 0x000fe20000000000 */
[CC--:B------:R-:W-:Y:S01]  /*3490*/  ISETP.GE.AND P5, PT, R8.reuse, R69.reuse, PT ;  /* 0x000000450800720c */ /* 0x0c0fe20003fa6270 */
[----:B------:R-:W-:Y:S01]  /*34a0*/  FMUL.FTZ R7, R7, UR4 ;  /* 0x0000000407077c20 */ /* 0x000fe20008410000 */
[----:B------:R-:W-:Y:S01]  /*34b0*/  ISETP.GE.AND P4, PT, R8, R58, PT ;  /* 0x0000003a0800720c */ /* 0x000fe20003f86270 */
[C---:B------:R-:W-:Y:S01]  /*34c0*/  VIADD R8, R70.reuse, 0xffffffd9 ;  /* 0xffffffd946087836 */ /* 0x040fe20000000000 */
[----:B--2---:R-:W-:Y:S01]  /*34d0*/  FSEL R153, R153, -INF , !P5 ;  /* 0xff80000099997808 */ /* 0x004fe20006800000 */
[----:B------:R-:W2:Y:S01]  /*34e0*/  MUFU.TANH R123, R98 ;  /* 0x00000062007b7308 */ /* 0x000ea20000002400 */
[----:B----4-:R-:W-:Y:S01]  /*34f0*/  FSEL R141, R141, -INF , !P4 ;  /* 0xff8000008d8d7808 */ /* 0x010fe20006000000 */
[----:B------:R-:W-:Y:S01]  /*3500*/  VIADD R4, R70, 0xfffffff0 ;  /* 0xfffffff046047836 */ /* 0x000fe20000000000 */
[----:B------:R-:W-:Y:S01]  /*3510*/  ISETP.GE.AND P5, PT, R0, R69, PT ;  /* 0x000000450000720c */ /* 0x000fe20003fa6270 */
[----:B------:R-:W-:-:S04]  /*3520*/  DEPBAR.LE SB0, 0x0 ;  /* 0x000080000000791a */ /* 0x000fc80000000000 */
[----:B------:R4:W2:Y:S01]  /*3530*/  MUFU.TANH R147, R65 ;  /* 0x0000004100937308 */ /* 0x0008a20000002400 */
[----:B------:R-:W-:Y:S01]  /*3540*/  ISETP.GE.AND P4, PT, R0, R58, PT ;  /* 0x0000003a0000720c */ /* 0x000fe20003f86270 */
[----:B------:R-:W-:Y:S01]  /*3550*/  VIADD R0, R70, 0xffffffe1 ;  /* 0xffffffe146007836 */ /* 0x000fe20000000000 */
[----:B-----5:R-:W-:Y:S01]  /*3560*/  FSEL R151, R151, -INF , !P2 ;  /* 0xff80000097977808 */ /* 0x020fe20005000000 */
[----:B------:R-:W-:Y:S01]  /*3570*/  IMAD.IADD R118, R2, 0x1, R59 ;  /* 0x0000000102767824 */ /* 0x000fe200078e023b */
[----:B------:R-:W-:Y:S02]  /*3580*/  FSEL R139, R139, -INF , !P1 ;  /* 0xff8000008b8b7808 */ /* 0x000fe40004800000 */
[----:B-1----:R-:W-:Y:S01]  /*3590*/  FSEL R155, R155, -INF , !P0 ;  /* 0xff8000009b9b7808 */ /* 0x002fe20004000000 */
[----:B------:R1:W5:Y:S01]  /*35a0*/  MUFU.TANH R137, R67 ;  /* 0x0000004300897308 */ /* 0x0003620000002400 */
[----:B------:R-:W-:Y:S02]  /*35b0*/  FSEL R145, R145, -INF , !P3 ;  /* 0xff80000091917808 */ /* 0x000fe40005800000 */
[----:B------:R-:W-:-:S02]  /*35c0*/  ISETP.GE.AND P2, PT, R0, R69, PT ;  /* 0x000000450000720c */ /* 0x000fc40003f46270 */
[-C--:B------:R-:W-:Y:S01]  /*35d0*/  ISETP.GE.AND P1, PT, R0, R58.reuse, PT ;  /* 0x0000003a0000720c */ /* 0x080fe20003f26270 */
[----:B------:R-:W-:Y:S01]  /*35e0*/  VIADD R0, R70, 0xffffffe9 ;  /* 0xffffffe946007836 */ /* 0x000fe20000000000 */
[C---:B------:R-:W-:Y:S01]  /*35f0*/  ISETP.GE.AND P0, PT, R8.reuse, R69, PT ;  /* 0x000000450800720c */ /* 0x040fe20003f06270 */
[----:B------:R-:W5:Y:S01]  /*3600*/  MUFU.TANH R127, R44 ;  /* 0x0000002c007f7308 */ /* 0x000f620000002400 */
[----:B------:R-:W-:Y:S01]  /*3610*/  ISETP.GE.AND P3, PT, R8, R58, PT ;  /* 0x0000003a0800720c */ /* 0x000fe20003f66270 */
[----:B------:R-:W-:Y:S02]  /*3620*/  VIADD R8, R70, 0xffffffe8 ;  /* 0xffffffe846087836 */ /* 0x000fe40000000000 */
[----:B----4-:R-:W-:Y:S01]  /*3630*/  FMUL.FTZ R65, R102, UR4 ;  /* 0x0000000466417c20 */ /* 0x010fe20008410000 */
[----:B---3--:R-:W-:Y:S02]  /*3640*/  FSEL R131, R131, -INF , !P5 ;  /* 0xff80000083837808 */ /* 0x008fe40006800000 */
[----:B--2---:R-:W-:Y:S01]  /*3650*/  FSEL R123, R123, -INF , !P4 ;  /* 0xff8000007b7b7808 */ /* 0x004fe20006000000 */
[----:B------:R-:W2:Y:S01]  /*3660*/  MUFU.TANH R119, R46 ;  /* 0x0000002e00777308 */ /* 0x000ea20000002400 */
[----:B-1----:R-:W-:Y:S01]  /*3670*/  FMUL.FTZ R67, R100, UR4 ;  /* 0x0000000464437c20 */ /* 0x002fe20008410000 */
[----:B------:R-:W-:-:S02]  /*3680*/  FSEL R147, R147, -INF , !P0 ;  /* 0xff80000093937808 */ /* 0x000fc40004000000 */
[CC--:B------:R-:W-:Y:S02]  /*3690*/  ISETP.GE.AND P5, PT, R0.reuse, R69.reuse, PT ;  /* 0x000000450000720c */ /* 0x0c0fe40003fa6270 */
[-C--:B------:R-:W-:Y:S01]  /*36a0*/  ISETP.GE.AND P4, PT, R0, R58.reuse, PT ;  /* 0x0000003a0000720c */ /* 0x080fe20003f86270 */
[----:B------:R-:W-:Y:S01]  /*36b0*/  VIADD R0, R70, 0xfffffff1 ;  /* 0xfffffff146007836 */ /* 0x000fe20000000000 */
[----:B------:R-:W1:Y:S01]  /*36c0*/  MUFU.TANH R27, R27 ;  /* 0x0000001b001b7308 */ /* 0x000e620000002400 */
[CC--:B------:R-:W-:Y:S02]  /*36d0*/  ISETP.GE.AND P0, PT, R8.reuse, R69.reuse, PT ;  /* 0x000000450800720c */ /* 0x0c0fe40003f06270 */
[----:B-----5:R-:W-:Y:S02]  /*36e0*/  FSEL R137, R137, -INF , !P3 ;  /* 0xff80000089897808 */ /* 0x020fe40005800000 */
[----:B------:R-:W-:Y:S02]  /*36f0*/  ISETP.GE.AND P3, PT, R8, R58, PT ;  /* 0x0000003a0800720c */ /* 0x000fe40003f66270 */
[----:B------:R-:W-:Y:S01]  /*3700*/  FSEL R127, R127, -INF , !P0 ;  /* 0xff8000007f7f7808 */ /* 0x000fe20004000000 */
[----:B------:R-:W3:Y:S01]  /*3710*/  MUFU.TANH R129, R97 ;  /* 0x0000006100817308 */ /* 0x000ee20000002400 */
[----:B------:R-:W-:-:S02]  /*3720*/  ISETP.GE.AND P0, PT, R0, R69, PT ;  /* 0x000000450000720c */ /* 0x000fc40003f06270 */
[----:B--2---:R-:W-:Y:S02]  /*3730*/  FSEL R119, R119, -INF , !P3 ;  /* 0xff80000077777808 */ /* 0x004fe40005800000 */
[----:B------:R-:W-:-:S03]  /*3740*/  ISETP.GE.AND P3, PT, R0, R58, PT ;  /* 0x0000003a0000720c */ /* 0x000fc60003f66270 */
[----:B------:R-:W2:Y:S01]  /*3750*/  MUFU.TANH R121, R99 ;  /* 0x0000006300797308 */ /* 0x000ea20000002400 */
[----:B-1----:R-:W-:Y:S02]  /*3760*/  FSEL R27, R27, -INF , !P0 ;  /* 0xff8000001b1b7808 */ /* 0x002fe40004000000 */
[----:B------:R-:W-:-:S05]  /*3770*/  ISETP.GE.AND P0, PT, R28, 0x2, PT ;  /* 0x000000021c00780c */ /* 0x000fca0003f06270 */
[----:B------:R-:W1:Y:S01]  /*3780*/  MUFU.TANH R125, R45 ;  /* 0x0000002d007d7308 */ /* 0x000e620000002400 */
[----:B---3--:R-:W-:Y:S02]  /*3790*/  FSEL R129, R129, -INF , !P2 ;  /* 0xff80000081817808 */ /* 0x008fe40005000000 */
[----:B------:R-:W-:-:S05]  /*37a0*/  ISETP.GE.AND P2, PT, R4, R69, PT ;  /* 0x000000450400720c */ /* 0x000fca0003f46270 */
[----:B------:R-:W3:Y:S01]  /*37b0*/  MUFU.TANH R117, R47 ;  /* 0x0000002f00757308 */ /* 0x000ee20000002400 */
[----:B--2---:R-:W-:Y:S02]  /*37c0*/  FSEL R121, R121, -INF , !P1 ;  /* 0xff80000079797808 */ /* 0x004fe40004800000 */
[----:B------:R-:W-:Y:S01]  /*37d0*/  ISETP.GE.AND P1, PT, R4, R58, PT ;  /* 0x0000003a0400720c */ /* 0x000fe20003f26270 */
[C---:B------:R-:W-:Y:S02]  /*37e0*/  VIADD R4, R70.reuse, 0xfffffff8 ;  /* 0xfffffff846047836 */ /* 0x040fe40000000000 */
[----:B------:R-:W-:Y:S02]  /*37f0*/  VIADD R70, R70, 0xfffffff9 ;  /* 0xfffffff946467836 */ /* 0x000fe40000000000 */
[----:B------:R-:W2:Y:S01]  /*3800*/  MUFU.TANH R67, R67 ;  /* 0x0000004300437308 */ /* 0x000ea20000002400 */
[----:B-1----:R-:W-:Y:S02]  /*3810*/  FSEL R125, R125, -INF , !P5 ;  /* 0xff8000007d7d7808 */ /* 0x002fe40006800000 */
[----:B------:R-:W-:-:S05]  /*3820*/  ISETP.GE.AND P5, PT, R4, R69, PT ;  /* 0x000000450400720c */ /* 0x000fca0003fa6270 */
[----:B------:R-:W1:Y:S01]  /*3830*/  MUFU.TANH R65, R65 ;  /* 0x0000004100417308 */ /* 0x000e620000002400 */
[----:B---3--:R-:W-:Y:S02]  /*3840*/  FSEL R117, R117, -INF , !P4 ;  /* 0xff80000075757808 */ /* 0x008fe40006000000 */
[----:B------:R-:W-:-:S05]  /*3850*/  ISETP.GE.AND P4, PT, R70, R69, PT ;  /* 0x000000454600720c */ /* 0x000fca0003f86270 */
[----:B------:R-:W3:Y:S01]  /*3860*/  MUFU.TANH R63, R63 ;  /* 0x0000003f003f7308 */ /* 0x000ee20000002400 */
[----:B--2---:R-:W-:Y:S01]  /*3870*/  FSEL R67, R67, -INF , !P2 ;  /* 0xff80000043437808 */ /* 0x004fe20005000000 */
[----:B------:R-:W-:Y:S01]  /*3880*/  BAR.SYNC.DEFER_BLOCKING 0x0 ;  /* 0x0000000000007b1d */ /* 0x000fe20000010000 */
[----:B------:R-:W-:-:S05]  /*3890*/  ISETP.GE.AND P2, PT, R4, R58, PT ;  /* 0x0000003a0400720c */ /* 0x000fca0003f46270 */
[----:B------:R-:W2:Y:S01]  /*38a0*/  MUFU.TANH R25, R25 ;  /* 0x0000001900197308 */ /* 0x000ea20000002400 */
[----:B-1----:R-:W-:Y:S02]  /*38b0*/  FSEL R65, R65, -INF , !P1 ;  /* 0xff80000041417808 */ /* 0x002fe40004800000 */
[----:B------:R-:W-:-:S05]  /*38c0*/  ISETP.GE.AND P1, PT, R70, R58, PT ;  /* 0x0000003a4600720c */ /* 0x000fca0003f26270 */
[----:B------:R-:W1:Y:S01]  /*38d0*/  MUFU.TANH R24, R5 ;  /* 0x0000000500187308 */ /* 0x000e620000002400 */
[----:B---3--:R-:W-:-:S07]  /*38e0*/  FSEL R63, R63, -INF , !P3 ;  /* 0xff8000003f3f7808 */ /* 0x008fce0005800000 */
[----:B------:R-:W3:Y:S01]  /*38f0*/  MUFU.TANH R0, R6 ;  /* 0x0000000600007308 */ /* 0x000ee20000002400 */
[----:B--2---:R-:W-:-:S07]  /*3900*/  FSEL R25, R25, -INF , !P5 ;  /* 0xff80000019197808 */ /* 0x004fce0006800000 */
[----:B------:R-:W2:Y:S01]  /*3910*/  MUFU.TANH R57, R7 ;  /* 0x0000000700397308 */ /* 0x000ea20000002400 */
[----:B-1----:R-:W-:Y:S02]  /*3920*/  FSEL R24, R24, -INF , !P4 ;  /* 0xff80000018187808 */ /* 0x002fe40006000000 */
[----:B---3--:R-:W-:Y:S02]  /*3930*/  FSEL R59, R0, -INF , !P2 ;  /* 0xff800000003b7808 */ /* 0x008fe40005000000 */
[----:B--2---:R-:W-:Y:S01]  /*3940*/  FSEL R57, R57, -INF , !P1 ;  /* 0xff80000039397808 */ /* 0x004fe20004800000 */
        /* <DEDUP_REMOVED lines=24> */
[C---:B------:R-:W-:Y:S01]  /*3ad0*/  IMAD R7, R0.reuse, R7, R4 ;  /* 0x0000000700077224 */ /* 0x040fe200078e0204 */
[----:B------:R-:W-:Y:S02]  /*3ae0*/  LOP3.LUT R4, RZ, R2, RZ, 0x33, !PT ;  /* 0x00000002ff047212 */ /* 0x000fe400078e33ff */
        /* <DEDUP_REMOVED lines=21> */
[----:B------:R-:W-:-:S04]  /*3c40*/  IMAD R4, R5, R2, -0x80 ;  /* 0xffffff8005047424 */ /* 0x000fc800078e0202 */
[----:B------:R-:W-:Y:S01]  /*3c50*/  IMAD.WIDE.U32 R8, R4, UR6, RZ ;  /* 0x0000000604087c25 */ /* 0x000fe2000f8e00ff */
[----:B------:R-:W-:-:S05]  /*3c60*/  SHF.R.S32.HI R2, RZ, 0x1f, R4 ;  /* 0x0000001fff027819 */ /* 0x000fca0000011404 */
[----:B------:R-:W-:-:S04]  /*3c70*/  IMAD R5, R2, UR6, RZ ;  /* 0x0000000602057c24 */ /* 0x000fc8000f8e02ff */
[----:B------:R-:W-:-:S04]  /*3c80*/  IMAD R5, R4, UR7, R5 ;  /* 0x0000000704057c24 */ /* 0x000fc8000f8e0205 */
[----:B------:R-:W-:Y:S01]  /*3c90*/  IMAD.IADD R9, R9, 0x1, R5 ;  /* 0x0000000109097824 */ /* 0x000fe200078e0205 */
[----:B--2---:R-:W-:-:S04]  /*3ca0*/  IADD3 R0, -R7, R0, RZ ;  /* 0x0000000007007210 */ /* 0x004fc80007ffe1ff */
[----:B------:R-:W-:Y:S01]  /*3cb0*/  SHF.R.S32.HI R2, RZ, 0x1f, R0 ;  /* 0x0000001fff027819 */ /* 0x000fe20000011400 */
[----:B------:R-:W-:-:S04]  /*3cc0*/  IMAD.WIDE.U32 R8, R0, UR8, R8 ;  /* 0x0000000800087c25 */ /* 0x000fc8000f8e0008 */
[----:B------:R-:W-:-:S04]  /*3cd0*/  IMAD R7, R2, UR8, RZ ;  /* 0x0000000802077c24 */ /* 0x000fc8000f8e02ff */
[----:B------:R-:W-:Y:S02]  /*3ce0*/  IMAD R7, R0, UR9, R7 ;  /* 0x0000000900077c24 */ /* 0x000fe4000f8e0207 */
[----:B------:R-:W-:-:S03]  /*3cf0*/  IMAD.MOV.U32 R0, RZ, RZ, R8 ;  /* 0x000000ffff007224 */ /* 0x000fc600078e0008 */
[----:B------:R-:W-:Y:S01]  /*3d00*/  IADD3 R7, R9, R7, RZ ;  /* 0x0000000709077210 */ /* 0x000fe20007ffe0ff */
[----:B------:R-:W-:Y:S06]  /*3d10*/  BRA `(.L_x_1863) ;  /* 0x0000000000107947 */ /* 0x000fec0003800000 */
.L_x_1862:
[----:B------:R-:W-:-:S04]  /*3d20*/  ULEA UR6, -UR6, URZ, 0x7 ;  /* 0x0000003f06067291 */ /* 0x000fc8000f8e393f */
[----:B------:R-:W-:Y:S02]  /*3d30*/  USHF.R.S32.HI UR4, URZ, 0x1f, UR6 ;  /* 0x0000001f3f047899 */ /* 0x000fe40008011406 */
[----:B------:R-:W-:-:S04]  /*3d40*/  MOV R0, UR6 ;  /* 0x0000000600007c02 */ /* 0x000fc80008000f00 */
[----:B------:R-:W-:-:S07]  /*3d50*/  MOV R7, UR4 ;  /* 0x0000000400077c02 */ /* 0x000fce0008000f00 */
.L_x_1863:
        /* <DEDUP_REMOVED lines=24> */
.L_x_1861:
[----:B------:R-:W-:Y:S01]  /*3ee0*/  FMNMX.FTZ R0, R53, R87, !PT ;  /* 0x0000005735007209 */ /* 0x000fe20007810000 */
[----:B------:R-:W-:Y:S01]  /*3ef0*/  ULDC UR4, c[0x0][0x2ec] ;  /* 0x0000bb0000047ab9 */ /* 0x000fe20000000800 */
[----:B-1----:R-:W-:Y:S02]  /*3f00*/  FMNMX.FTZ R4, R93, R71, !PT ;  /* 0x000000475d047209 */ /* 0x002fe40007810000 */
        /* <DEDUP_REMOVED lines=68> */
[----:B-1----:R-:W-:-:S02]  /*4350*/  FMNMX.FTZ R7, R0, R7, !PT ;  /* 0x0000000700077209 */ /* 0x002fc40007810000 */
[----:B--2---:R-:W-:-:S03]  /*4360*/  FMNMX.FTZ R5, R4, R5, !PT ;  /* 0x0000000504057209 */ /* 0x004fc60007810000 */
[----:B------:R-:W1:Y:S04]  /*4370*/  SHFL.BFLY PT, R2, R7, 0x1, 0x1f ;  /* 0x0c201f0007027f89 */ /* 0x000e6800000e0000 */
[----:B------:R-:W2:Y:S01]  /*4380*/  SHFL.BFLY PT, R0, R5, 0x1, 0x1f ;  /* 0x0c201f0005007f89 */ /* 0x000ea200000e0000 */
[----:B-1----:R-:W-:Y:S02]  /*4390*/  FMNMX.FTZ R2, R7, R2, !PT ;  /* 0x0000000207027209 */ /* 0x002fe40007810000 */
[----:B--2---:R-:W-:-:S03]  /*43a0*/  FMNMX.FTZ R0, R5, R0, !PT ;  /* 0x0000000005007209 */ /* 0x004fc60007810000 */
[C---:B------:R-:W-:Y:S01]  /*43b0*/  FMUL.FTZ R26, R2.reuse, UR4 ;  /* 0x00000004021a7c20 */ /* 0x040fe20008410000 */
[----:B------:R-:W-:Y:S01]  /*43c0*/  FSETP.NEU.FTZ.AND P1, PT, R2, -INF , PT ;  /* 0xff8000000200780b */ /* 0x000fe20003f3d000 */
[----:B------:R-:W-:Y:S01]  /*43d0*/  LDSM.16.MT88.4 R4, [R116+0xd000] ;  /* 0x00d000007404783b */ /* 0x000fe20000004200 */
[----:B------:R-:W-:Y:S02]  /*43e0*/  FMUL.FTZ R60, R0, UR4 ;  /* 0x00000004003c7c20 */ /* 0x000fe40008410000 */
[----:B------:R-:W-:Y:S02]  /*43f0*/  FSEL R26, R26, RZ, P1 ;  /* 0x000000ff1a1a7208 */ /* 0x000fe40000800000 */
[----:B------:R-:W-:-:S03]  /*4400*/  FSETP.NEU.FTZ.AND P1, PT, R0, -INF , PT ;  /* 0xff8000000000780b */ /* 0x000fc60003f3d000 */
[--C-:B------:R-:W-:Y:S01]  /*4410*/  FFMA.FTZ R62, R53, UR4, -R26.reuse ;  /* 0x00000004353e7c23 */ /* 0x100fe2000801081a */
[----:B------:R-:W-:Y:S01]  /*4420*/  FSEL R60, R60, RZ, P1 ;  /* 0x000000ff3c3c7208 */ /* 0x000fe20000800000 */
[--C-:B------:R-:W-:Y:S01]  /*4430*/  FFMA.FTZ R49, R55, UR4, -R26.reuse ;  /* 0x0000000437317c23 */ /* 0x100fe2000801081a */
[--C-:B------:R-:W-:Y:S01]  /*4440*/  FFMA.FTZ R61, R87, UR4, -R26.reuse ;  /* 0x00000004573d7c23 */ /* 0x100fe2000801081a */
[--C-:B------:R-:W-:Y:S01]  /*4450*/  FFMA.FTZ R56, R109, UR4, -R26.reuse ;  /* 0x000000046d387c23 */ /* 0x100fe2000801081a */
[----:B------:R-:W-:Y:S01]  /*4460*/  FFMA.FTZ R53, R105, UR4, -R26 ;  /* 0x0000000469357c23 */ /* 0x000fe2000801081a */
[--C-:B------:R-:W-:Y:S01]  /*4470*/  FFMA.FTZ R55, R93, UR4, -R60.reuse ;  /* 0x000000045d377c23 */ /* 0x100fe2000801083c */
[--C-:B------:R-:W-:Y:S01]  /*4480*/  FFMA.FTZ R58, R71, UR4, -R60.reuse ;  /* 0x00000004473a7c23 */ /* 0x100fe2000801083c */
[--C-:B------:R-:W-:Y:S01]  /*4490*/  FFMA.FTZ R54, R77, UR4, -R60.reuse ;  /* 0x000000044d367c23 */ /* 0x100fe2000801083c */
[----:B------:R-:W-:Y:S01]  /*44a0*/  FFMA.FTZ R51, R85, UR4, -R60 ;  /* 0x0000000455337c23 */ /* 0x000fe2000801083c */
[--C-:B------:R-:W-:Y:S01]  /*44b0*/  FFMA.FTZ R48, R79, UR4, -R26.reuse ;  /* 0x000000044f307c23 */ /* 0x100fe2000801081a */
[----:B------:R-:W1:Y:S01]  /*44c0*/  LDSM.16.MT88.4 R108, [R118+0x9000] ;  /* 0x00900000766c783b */ /* 0x000e620000004200 */
[----:B------:R-:W-:Y:S01]  /*44d0*/  MUFU.EX2 R62, R62 ;  /* 0x0000003e003e7308 */ /* 0x000fe20000000800 */
[--C-:B------:R-:W-:Y:S01]  /*44e0*/  FFMA.FTZ R52, R107, UR4, -R26.reuse ;  /* 0x000000046b347c23 */ /* 0x100fe2000801081a */
[----:B------:R-:W-:Y:S01]  /*44f0*/  FFMA.FTZ R45, R73, UR4, -R26 ;  /* 0x00000004492d7c23 */ /* 0x000fe2000801081a */
[----:B------:R-:W2:Y:S01]  /*4500*/  LDSM.16.MT88.4 R92, [R118+0xb000] ;  /* 0x00b00000765c783b */ /* 0x000ea20000004200 */
[--C-:B------:R-:W-:Y:S01]  /*4510*/  FFMA.FTZ R50, R21, UR4, -R60.reuse ;  /* 0x0000000415327c23 */ /* 0x100fe2000801083c */
[--C-:B------:R-:W-:Y:S01]  /*4520*/  FFMA.FTZ R47, R91, UR4, -R60.reuse ;  /* 0x000000045b2f7c23 */ /* 0x100fe2000801083c */
[--C-:B------:R-:W-:Y:S01]  /*4530*/  FFMA.FTZ R46, R89, UR4, -R60.reuse ;  /* 0x00000004592e7c23 */ /* 0x100fe2000801083c */
[----:B------:R-:W3:Y:S01]  /*4540*/  LDSM.16.MT88.4 R84, [R116+0xb000] ;  /* 0x00b000007454783b */ /* 0x000ee20000004200 */
[----:B------:R-:W4:Y:S01]  /*4550*/  MUFU.EX2 R61, R61 ;  /* 0x0000003d003d7308 */ /* 0x000f220000000800 */
[----:B------:R-:W-:Y:S01]  /*4560*/  FFMA.FTZ R43, R75, UR4, -R60 ;  /* 0x000000044b2b7c23 */ /* 0x000fe2000801083c */
[--C-:B------:R-:W-:Y:S01]  /*4570*/  FFMA.FTZ R44, R37, UR4, -R26.reuse ;  /* 0x00000004252c7c23 */ /* 0x100fe2000801081a */
[----:B------:R-:W5:Y:S01]  /*4580*/  LDSM.16.MT88.4 R76, [R118+0xd000] ;  /* 0x00d00000764c783b */ /* 0x000f620000004200 */
[----:B------:R-:W-:Y:S01]  /*4590*/  FFMA.FTZ R37, R39, UR4, -R26 ;  /* 0x0000000427257c23 */ /* 0x000fe2000801081a */
[----:B------:R-:W-:Y:S01]  /*45a0*/  FFMA.FTZ R39, R35, UR4, -R60 ;  /* 0x0000000423277c23 */ /* 0x000fe2000801083c */
[--C-:B------:R-:W-:Y:S01]  /*45b0*/  FFMA.FTZ R41, R41, UR4, -R26.reuse ;  /* 0x0000000429297c23 */ /* 0x100fe2000801081a */
[----:B------:R-:W5:Y:S01]  /*45c0*/  LDSM.16.MT88.4 R20, [R118+0x9400] ;  /* 0x009400007614783b */ /* 0x000f620000004200 */
[----:B------:R-:W-:Y:S01]  /*45d0*/  MUFU.EX2 R56, R56 ;  /* 0x0000003800387308 */ /* 0x000fe20000000800 */
[----:B------:R-:W-:Y:S01]  /*45e0*/  FFMA.FTZ R40, R197, UR4, -R26 ;  /* 0x00000004c5287c23 */ /* 0x000fe2000801081a */
[--C-:B------:R-:W-:Y:S01]  /*45f0*/  FFMA.FTZ R42, R191, UR4, -R60.reuse ;  /* 0x00000004bf2a7c23 */ /* 0x100fe2000801083c */
[--C-:B------:R-:W-:Y:S01]  /*4600*/  FFMA.FTZ R38, R193, UR4, -R60.reuse ;  /* 0x00000004c1267c23 */ /* 0x100fe2000801083c */
[----:B------:R-:W-:Y:S01]  /*4610*/  FFMA.FTZ R35, R195, UR4, -R60 ;  /* 0x00000004c3237c23 */ /* 0x000fe2000801083c */
[----:B------:R-:W-:Y:S01]  /*4620*/  FFMA.FTZ R36, R33, UR4, -R26 ;  /* 0x0000000421247c23 */ /* 0x000fe2000801081a */
[----:B------:R-:W-:Y:S01]  /*4630*/  FFMA.FTZ R34, R31, UR4, -R60 ;  /* 0x000000041f227c23 */ /* 0x000fe2000801083c */
[--C-:B------:R-:W-:Y:S01]  /*4640*/  FFMA.FTZ R33, R189, UR4, -R26.reuse ;  /* 0x00000004bd217c23 */ /* 0x100fe2000801081a */
[----:B------:R-:W1:Y:S01]  /*4650*/  MUFU.EX2 R53, R53 ;  /* 0x0000003500357308 */ /* 0x000e620000000800 */
[----:B----4-:R-:W-:Y:S01]  /*4660*/  F2FP.BF16.F32.PACK_AB R68, R61, R62 ;  /* 0x0000003e3d44723e */ /* 0x010fe200000010ff */
[--C-:B------:R-:W-:Y:S01]  /*4670*/  FFMA.FTZ R32, R187, UR4, -R26.reuse ;  /* 0x00000004bb207c23 */ /* 0x100fe2000801081a */
[----:B------:R-:W-:Y:S01]  /*4680*/  FFMA.FTZ R29, R29, UR4, -R26 ;  /* 0x000000041d1d7c23 */ /* 0x000fe2000801081a */
[--C-:B------:R-:W-:Y:S01]  /*4690*/  FFMA.FTZ R31, R185, UR4, -R60.reuse ;  /* 0x00000004b91f7c23 */ /* 0x100fe2000801083c */
[--C-:B------:R-:W-:Y:S01]  /*46a0*/  FFMA.FTZ R30, R183, UR4, -R60.reuse ;  /* 0x00000004b71e7c23 */ /* 0x100fe2000801083c */
[----:B------:R-:W-:Y:S01]  /*46b0*/  FFMA.FTZ R3, R181, UR4, -R60 ;  /* 0x00000004b5037c23 */ /* 0x000fe2000801083c */
[--C-:B------:R-:W-:Y:S01]  /*46c0*/  FFMA.FTZ R64, R163, UR4, -R26.reuse ;  /* 0x00000004a3407c23 */ /* 0x100fe2000801081a */
[----:B------:R-:W-:Y:S01]  /*46d0*/  MUFU.EX2 R55, R55 ;  /* 0x0000003700377308 */ /* 0x000fe20000000800 */
[--C-:B------:R-:W-:Y:S01]  /*46e0*/  FFMA.FTZ R133, R133, UR4, -R26.reuse ;  /* 0x0000000485857c23 */ /* 0x100fe2000801081a */
[--C-:B------:R-:W-:Y:S01]  /*46f0*/  FFMA.FTZ R66, R161, UR4, -R26.reuse ;  /* 0x00000004a1427c23 */ /* 0x100fe2000801081a */
[----:B------:R-:W-:Y:S01]  /*4700*/  FFMA.FTZ R135, R135, UR4, -R26 ;  /* 0x0000000487877c23 */ /* 0x000fe2000801081a */
[--C-:B------:R-:W-:Y:S01]  /*4710*/  FFMA.FTZ R120, R159, UR4, -R60.reuse ;  /* 0x000000049f787c23 */ /* 0x100fe2000801083c */
[--C-:B------:R-:W-:Y:S01]  /*4720*/  FFMA.FTZ R143, R143, UR4, -R60.reuse ;  /* 0x000000048f8f7c23 */ /* 0x100fe2000801083c */
[--C-:B------:R-:W-:Y:S01]  /*4730*/  FFMA.FTZ R149, R149, UR4, -R60.reuse ;  /* 0x0000000495957c23 */ /* 0x100fe2000801083c */
[----:B------:R-:W-:Y:S01]  /*4740*/  FFMA.FTZ R122, R157, UR4, -R60 ;  /* 0x000000049d7a7c23 */ /* 0x000fe2000801083c */
[----:B------:R-:W4:Y:S01]  /*4750*/  MUFU.EX2 R58, R58 ;  /* 0x0000003a003a7308 */ /* 0x000f220000000800 */
[----:B-1----:R-:W-:Y:S01]  /*4760*/  F2FP.BF16.F32.PACK_AB R70, R53, R56 ;  /* 0x000000383546723e */ /* 0x002fe200000010ff */
[--C-:B------:R-:W-:Y:S01]  /*4770*/  FFMA.FTZ R155, R155, UR4, -R26.reuse ;  /* 0x000000049b9b7c23 */ /* 0x100fe2000801081a */
[--C-:B------:R-:W-:Y:S01]  /*4780*/  FFMA.FTZ R124, R153, UR4, -R26.reuse ;  /* 0x00000004997c7c23 */ /* 0x100fe2000801081a */
[--C-:B------:R-:W-:Y:S01]  /*4790*/  FFMA.FTZ R151, R151, UR4, -R26.reuse ;  /* 0x0000000497977c23 */ /* 0x100fe2000801081a */
[----:B------:R-:W-:Y:S01]  /*47a0*/  FFMA.FTZ R126, R147, UR4, -R26 ;  /* 0x00000004937e7c23 */ /* 0x000fe2000801081a */
[--C-:B------:R-:W-:Y:S01]  /*47b0*/  FFMA.FTZ R128, R145, UR4, -R60.reuse ;  /* 0x0000000491807c23 */ /* 0x100fe2000801083c */
[--C-:B------:R-:W-:Y:S01]  /*47c0*/  FFMA.FTZ R141, R141, UR4, -R60.reuse ;  /* 0x000000048d8d7c23 */ /* 0x100fe2000801083c */
[----:B------:R-:W-:Y:S01]  /*47d0*/  MUFU.EX2 R54, R54 ;  /* 0x0000003600367308 */ /* 0x000fe20000000800 */
[--C-:B------:R-:W-:Y:S01]  /*47e0*/  FFMA.FTZ R130, R139, UR4, -R60.reuse ;  /* 0x000000048b827c23 */ /* 0x100fe2000801083c */
[----:B------:R-:W-:Y:S01]  /*47f0*/  FFMA.FTZ R137, R137, UR4, -R60 ;  /* 0x0000000489897c23 */ /* 0x000fe2000801083c */
[--C-:B------:R-:W-:Y:S01]  /*4800*/  FFMA.FTZ R131, R131, UR4, -R26.reuse ;  /* 0x0000000483837c23 */ /* 0x100fe2000801081a */
[--C-:B------:R-:W-:Y:S01]  /*4810*/  FFMA.FTZ R132, R129, UR4, -R26.reuse ;  /* 0x0000000481847c23 */ /* 0x100fe2000801081a */
[--C-:B------:R-:W-:Y:S01]  /*4820*/  FFMA.FTZ R127, R127, UR4, -R26.reuse ;  /* 0x000000047f7f7c23 */ /* 0x100fe2000801081a */
[----:B------:R-:W-:Y:S01]  /*4830*/  FFMA.FTZ R134, R125, UR4, -R26 ;  /* 0x000000047d867c23 */ /* 0x000fe2000801081a */
[--C-:B------:R-:W-:Y:S01]  /*4840*/  FFMA.FTZ R123, R123, UR4, -R60.reuse ;  /* 0x000000047b7b7c23 */ /* 0x100fe2000801083c */
[----:B------:R-:W1:Y:S01]  /*4850*/  MUFU.EX2 R51, R51 ;  /* 0x0000003300337308 */ /* 0x000e620000000800 */
[----:B----4-:R-:W-:Y:S01]  /*4860*/  F2FP.BF16.F32.PACK_AB R69, R58, R55 ;  /* 0x000000373a45723e */ /* 0x010fe200000010ff */
[--C-:B------:R-:W-:Y:S01]  /*4870*/  FFMA.FTZ R136, R121, UR4, -R60.reuse ;  /* 0x0000000479887c23 */ /* 0x100fe2000801083c */
[--C-:B------:R-:W-:Y:S01]  /*4880*/  FFMA.FTZ R138, R119, UR4, -R60.reuse ;  /* 0x00000004778a7c23 */ /* 0x100fe2000801083c */
[----:B------:R-:W-:Y:S01]  /*4890*/  FFMA.FTZ R117, R117, UR4, -R60 ;  /* 0x0000000475757c23 */ /* 0x000fe2000801083c */
[----:B------:R-:W-:Y:S01]  /*48a0*/  FADD.FTZ R61, R62, R61 ;  /* 0x0000003d3e3d7221 */ /* 0x000fe20000010000 */
[----:B------:R-:W-:Y:S01]  /*48b0*/  FADD.FTZ R55, R55, R58 ;  /* 0x0000003a37377221 */ /* 0x000fe20000010000 */
[--C-:B------:R-:W-:Y:S01]  /*48c0*/  FFMA.FTZ R67, R67, UR4, -R26.reuse ;  /* 0x0000000443437c23 */ /* 0x100fe2000801081a */
[----:B------:R-:W-:Y:S01]  /*48d0*/  MUFU.EX2 R52, R52 ;  /* 0x0000003400347308 */ /* 0x000fe20000000800 */
[----:B------:R-:W-:Y:S01]  /*48e0*/  FADD.FTZ R56, R56, R61 ;  /* 0x0000003d38387221 */ /* 0x000fe20000010000 */
[--C-:B------:R-:W-:Y:S01]  /*48f0*/  FFMA.FTZ R140, R27, UR4, -R26.reuse ;  /* 0x000000041b8c7c23 */ /* 0x100fe2000801081a */
[--C-:B------:R-:W-:Y:S01]  /*4900*/  FFMA.FTZ R119, R25, UR4, -R26.reuse ;  /* 0x0000000419777c23 */ /* 0x100fe2000801081a */
[----:B------:R-:W-:Y:S01]  /*4910*/  FFMA.FTZ R142, R24, UR4, -R26 ;  /* 0x00000004188e7c23 */ /* 0x000fe2000801081a */
[----:B------:R-:W-:Y:S01]  /*4920*/  FADD.FTZ R53, R53, R56 ;  /* 0x0000003835357221 */ /* 0x000fe20000010000 */
[----:B------:R-:W-:Y:S01]  /*4930*/  LDSM.16.MT88.4 R24, [R116+0xe800] ;  /* 0x00e800007418783b */ /* 0x000fe20000004200 */
[--C-:B------:R-:W-:Y:S01]  /*4940*/  FFMA.FTZ R65, R65, UR4, -R60.reuse ;  /* 0x0000000441417c23 */ /* 0x100fe2000801083c */
[----:B------:R-:W4:Y:S01]  /*4950*/  MUFU.EX2 R49, R49 ;  /* 0x0000003100317308 */ /* 0x000f220000000800 */
[----:B-1----:R-:W-:Y:S01]  /*4960*/  F2FP.BF16.F32.PACK_AB R71, R51, R54 ;  /* 0x000000363347723e */ /* 0x002fe200000010ff */
[----:B------:R-:W-:Y:S01]  /*4970*/  FADD.FTZ R54, R54, R55 ;  /* 0x0000003736367221 */ /* 0x000fe20000010000 */
[--C-:B------:R-:W-:Y:S01]  /*4980*/  FFMA.FTZ R144, R63, UR4, -R60.reuse ;  /* 0x000000043f907c23 */ /* 0x100fe2000801083c */
[--C-:B------:R-:W-:Y:S01]  /*4990*/  FFMA.FTZ R184, R57, UR4, -R60.reuse ;  /* 0x0000000439b87c23 */ /* 0x100fe2000801083c */
[----:B------:R-:W-:Y:S01]  /*49a0*/  FFMA.FTZ R59, R59, UR4, -R60 ;  /* 0x000000043b3b7c23 */ /* 0x000fe2000801083c */
[----:B------:R-:W-:-:S02]  /*49b0*/  FADD.FTZ R51, R51, R54 ;  /* 0x0000003633337221 */ /* 0x000fc40000010000 */
[C---:B------:R-:W-:Y:S01]  /*49c0*/  HMMA.16816.F32.BF16 R104, R68.reuse, R100, RZ ;  /* 0x000000644468723c */ /* 0x040fe200000418ff */
[----:B------:R-:W-:Y:S05]  /*49d0*/  MUFU.EX2 R48, R48 ;  /* 0x0000003000307308 */ /* 0x000fea0000000800 */
[C---:B------:R-:W-:Y:S03]  /*49e0*/  HMMA.16816.F32.BF16 R100, R68.reuse, R102, RZ ;  /* 0x000000664464723c */ /* 0x040fe600000418ff */
[----:B------:R-:W-:Y:S03]  /*49f0*/  MUFU.EX2 R45, R45 ;  /* 0x0000002d002d7308 */ /* 0x000fe60000000800 */
[C---:B------:R-:W-:Y:S05]  /*4a00*/  HMMA.16816.F32.BF16 R112, R68.reuse, R108, RZ ;  /* 0x0000006c4470723c */ /* 0x040fea00000418ff */
[----:B------:R-:W-:Y:S01]  /*4a10*/  MUFU.EX2 R50, R50 ;  /* 0x0000003200327308 */ /* 0x000fe20000000800 */
[C---:B--2---:R-:W-:Y:S06]  /*4a20*/  HMMA.16816.F32.BF16 R96, R68.reuse, R92, RZ ;  /* 0x0000005c4460723c */ /* 0x044fec00000418ff */
[C---:B---3--:R-:W-:Y:S01]  /*4a30*/  HMMA.16816.F32.BF16 R88, R68.reuse, R84, RZ ;  /* 0x000000544458723c */ /* 0x048fe200000418ff */
[----:B------:R-:W1:Y:S05]  /*4a40*/  MUFU.EX2 R47, R47 ;  /* 0x0000002f002f7308 */ /* 0x000e6a0000000800 */
[C---:B-----5:R-:W-:Y:S03]  /*4a50*/  HMMA.16816.F32.BF16 R80, R68.reuse, R76, RZ ;  /* 0x0000004c4450723c */ /* 0x060fe600000418ff */
[----:B------:R-:W-:Y:S03]  /*4a60*/  MUFU.EX2 R46, R46 ;  /* 0x0000002e002e7308 */ /* 0x000fe60000000800 */
[C---:B------:R-:W-:Y:S05]  /*4a70*/  HMMA.16816.F32.BF16 R108, R68.reuse, R110, RZ ;  /* 0x0000006e446c723c */ /* 0x040fea00000418ff */
[----:B------:R-:W2:Y:S01]  /*4a80*/  MUFU.EX2 R43, R43 ;  /* 0x0000002b002b7308 */ /* 0x000ea20000000800 */
[C---:B------:R-:W-:Y:S06]  /*4a90*/  HMMA.16816.F32.BF16 R92, R68.reuse, R94, RZ ;  /* 0x0000005e445c723c */ /* 0x040fec00000418ff */
[C---:B------:R-:W-:Y:S01]  /*4aa0*/  HMMA.16816.F32.BF16 R84, R68.reuse, R86, RZ ;  /* 0x000000564454723c */ /* 0x040fe200000418ff */
[----:B------:R-:W-:Y:S05]  /*4ab0*/  MUFU.EX2 R44, R44 ;  /* 0x0000002c002c7308 */ /* 0x000fea0000000800 */
[C---:B------:R-:W-:Y:S03]  /*4ac0*/  HMMA.16816.F32.BF16 R76, R68.reuse, R78, RZ ;  /* 0x0000004e444c723c */ /* 0x040fe600000418ff */
[----:B------:R-:W3:Y:S03]  /*4ad0*/  MUFU.EX2 R41, R41 ;  /* 0x0000002900297308 */ /* 0x000ee60000000800 */
[C---:B------:R-:W-:Y:S05]  /*4ae0*/  HMMA.16816.F32.BF16 R72, R68.reuse, R4, RZ ;  /* 0x000000044448723c */ /* 0x040fea00000418ff */
[----:B------:R-:W-:Y:S01]  /*4af0*/  MUFU.EX2 R40, R40 ;  /* 0x0000002800287308 */ /* 0x000fe20000000800 */
[----:B------:R-:W-:Y:S01]  /*4b00*/  HMMA.16816.F32.BF16 R68, R68, R6, RZ ;  /* 0x000000064444723c */ /* 0x000fe200000418ff */
[----:B----4-:R-:W-:Y:S01]  /*4b10*/  F2FP.BF16.F32.PACK_AB R4, R49, R52 ;  /* 0x000000343104723e */ /* 0x010fe200000010ff */
[----:B------:R-:W-:Y:S01]  /*4b20*/  FADD.FTZ R52, R52, R53 ;  /* 0x0000003534347221 */ /* 0x000fe20000010000 */
[----:B-1----:R-:W-:Y:S01]  /*4b30*/  F2FP.BF16.F32.PACK_AB R5, R47, R50 ;  /* 0x000000322f05723e */ /* 0x002fe200000010ff */
[----:B------:R-:W-:-:S02]  /*4b40*/  FADD.FTZ R50, R50, R51 ;  /* 0x0000003332327221 */ /* 0x000fc40000010000 */
        /* <DEDUP_REMOVED lines=17> */
[----:B------:R-:W4:Y:S05]  /*4c60*/  LDSM.16.MT88.4 R8, [R116+0xd400] ;  /* 0x00d400007408783b */ /* 0x000f2a0000004200 */
[C---:B------:R-:W-:Y:S01]  /*4c70*/  HMMA.16816.F32.BF16 R88, R4.reuse, R16, R88 ;  /* 0x000000100458723c */ /* 0x040fe20000041858 */
[----:B------:R-:W5:Y:S05]  /*4c80*/  MUFU.EX2 R35, R35 ;  /* 0x0000002300237308 */ /* 0x000f6a0000000800 */
[C---:B------:R-:W-:Y:S01]  /*4c90*/  HMMA.16816.F32.BF16 R84, R4.reuse, R18, R84 ;  /* 0x000000120454723c */ /* 0x040fe20000041854 */
[----:B------:R-:W5:Y:S02]  /*4ca0*/  LDSM.16.MT88.4 R16, [R116+0x9800] ;  /* 0x009800007410783b */ /* 0x000f640000004200 */
[----:B------:R-:W-:Y:S03]  /*4cb0*/  MUFU.EX2 R36, R36 ;  /* 0x0000002400247308 */ /* 0x000fe60000000800 */
[C---:B------:R-:W-:Y:S05]  /*4cc0*/  HMMA.16816.F32.BF16 R112, R4.reuse, R20, R112 ;  /* 0x000000140470723c */ /* 0x040fea0000041870 */
[----:B------:R-:W5:Y:S01]  /*4cd0*/  MUFU.EX2 R33, R33 ;  /* 0x0000002100217308 */ /* 0x000f620000000800 */
[C---:B------:R-:W-:Y:S01]  /*4ce0*/  HMMA.16816.F32.BF16 R108, R4.reuse, R22, R108 ;  /* 0x00000016046c723c */ /* 0x040fe2000004186c */
[----:B------:R-:W-:Y:S05]  /*4cf0*/  LDSM.16.MT88.4 R20, [R118+0x9800] ;  /* 0x009800007614783b */ /* 0x000fea0000004200 */
[C---:B-1----:R-:W-:Y:S01]  /*4d00*/  HMMA.16816.F32.BF16 R80, R4.reuse, R12, R80 ;  /* 0x0000000c0450723c */ /* 0x042fe20000041850 */
[----:B------:R-:W-:Y:S05]  /*4d10*/  MUFU.EX2 R32, R32 ;  /* 0x0000002000207308 */ /* 0x000fea0000000800 */
[C---:B------:R-:W-:Y:S01]  /*4d20*/  HMMA.16816.F32.BF16 R76, R4.reuse, R14, R76 ;  /* 0x0000000e044c723c */ /* 0x040fe2000004184c */
[----:B------:R-:W1:Y:S02]  /*4d30*/  LDSM.16.MT88.4 R12, [R118+0xb800] ;  /* 0x00b80000760c783b */ /* 0x000e640000004200 */
[----:B------:R-:W-:Y:S03]  /*4d40*/  MUFU.EX2 R29, R29 ;  /* 0x0000001d001d7308 */ /* 0x000fe60000000800 */
[C---:B----4-:R-:W-:Y:S05]  /*4d50*/  HMMA.16816.F32.BF16 R72, R4.reuse, R8, R72 ;  /* 0x000000080448723c */ /* 0x050fea0000041848 */
[----:B------:R-:W-:Y:S01]  /*4d60*/  MUFU.EX2 R34, R34 ;  /* 0x0000002200227308 */ /* 0x000fe20000000800 */
[----:B------:R-:W-:Y:S01]  /*4d70*/  HMMA.16816.F32.BF16 R68, R4, R10, R68 ;  /* 0x0000000a0444723c */ /* 0x000fe20000041844 */
[----:B------:R-:W4:Y:S06]  /*4d80*/  LDSM.16.MT88.4 R8, [R116+0xb800] ;  /* 0x00b800007408783b */ /* 0x000f2c0000004200 */
[----:B---3--:R-:W-:Y:S01]  /*4d90*/  F2FP.BF16.F32.PACK_AB R4, R41, R44 ;  /* 0x0000002c2904723e */ /* 0x008fe200000010ff */
[----:B------:R-:W3:Y:S01]  /*4da0*/  MUFU.EX2 R31, R31 ;  /* 0x0000001f001f7308 */ /* 0x000ee20000000800 */
[----:B--2---:R-:W-:Y:S01]  /*4db0*/  F2FP.BF16.F32.PACK_AB R5, R39, R42 ;  /* 0x0000002a2705723e */ /* 0x004fe200000010ff */
[----:B------:R-:W-:Y:S01]  /*4dc0*/  FADD.FTZ R44, R44, R45 ;  /* 0x0000002d2c2c7221 */ /* 0x000fe20000010000 */
[----:B------:R-:W-:Y:S01]  /*4dd0*/  F2FP.BF16.F32.PACK_AB R6, R37, R40 ;  /* 0x000000282506723e */ /* 0x000fe200000010ff */
[----:B------:R-:W-:Y:S01]  /*4de0*/  FADD.FTZ R42, R42, R43 ;  /* 0x0000002b2a2a7221 */ /* 0x000fe20000010000 */
[----:B-----5:R-:W-:Y:S01]  /*4df0*/  F2FP.BF16.F32.PACK_AB R7, R35, R38 ;  /* 0x000000262307723e */ /* 0x020fe200000010ff */
        /* <DEDUP_REMOVED lines=10> */
[----:B------:R-:W5:Y:S05]  /*4ea0*/  LDSM.16.MT88.4 R16, [R118+0xd800] ;  /* 0x00d800007610783b */ /* 0x000f6a0000004200 */
[C---:B-1----:R-:W-:Y:S01]  /*4eb0*/  HMMA.16816.F32.BF16 R96, R4.reuse, R12, R96 ;  /* 0x0000000c0460723c */ /* 0x042fe20000041860 */
[----:B------:R-:W-:Y:S05]  /*4ec0*/  MUFU.EX2 R64, R64 ;  /* 0x0000004000407308 */ /* 0x000fea0000000800 */
[C---:B------:R-:W-:Y:S01]  /*4ed0*/  HMMA.16816.F32.BF16 R92, R4.reuse, R14, R92 ;  /* 0x0000000e045c723c */ /* 0x040fe2000004185c */
[----:B------:R-:W1:Y:S02]  /*4ee0*/  LDSM.16.MT88.4 R12, [R116+0xd800] ;  /* 0x00d80000740c783b */ /* 0x000e640000004200 */
[----:B------:R-:W2:Y:S03]  /*4ef0*/  MUFU.EX2 R133, R133 ;  /* 0x0000008500857308 */ /* 0x000ea60000000800 */
[C---:B----4-:R-:W-:Y:S05]  /*4f00*/  HMMA.16816.F32.BF16 R88, R4.reuse, R8, R88 ;  /* 0x000000080458723c */ /* 0x050fea0000041858 */
[----:B------:R-:W-:Y:S01]  /*4f10*/  MUFU.EX2 R66, R66 ;  /* 0x0000004200427308 */ /* 0x000fe20000000800 */
[C---:B------:R-:W-:Y:S01]  /*4f20*/  HMMA.16816.F32.BF16 R84, R4.reuse, R10, R84 ;  /* 0x0000000a0454723c */ /* 0x040fe20000041854 */
[----:B------:R-:W4:Y:S05]  /*4f30*/  LDSM.16.MT88.4 R8, [R118+0x9c00] ;  /* 0x009c00007608783b */ /* 0x000f2a0000004200 */
[C---:B------:R-:W-:Y:S01]  /*4f40*/  HMMA.16816.F32.BF16 R112, R4.reuse, R20, R112 ;  /* 0x000000140470723c */ /* 0x040fe20000041870 */
[----:B------:R-:W-:Y:S05]  /*4f50*/  MUFU.EX2 R135, R135 ;  /* 0x0000008700877308 */ /* 0x000fea0000000800 */
[C---:B------:R-:W-:Y:S01]  /*4f60*/  HMMA.16816.F32.BF16 R108, R4.reuse, R22, R108 ;  /* 0x00000016046c723c */ /* 0x040fe2000004186c */
[----:B------:R-:W-:Y:S02]  /*4f70*/  LDSM.16.MT88.4 R20, [R116+0x9c00] ;  /* 0x009c00007414783b */ /* 0x000fe40000004200 */
[----:B------:R-:W-:Y:S03]  /*4f80*/  MUFU.EX2 R120, R120 ;  /* 0x0000007800787308 */ /* 0x000fe60000000800 */
[C---:B-----5:R-:W-:Y:S05]  /*4f90*/  HMMA.16816.F32.BF16 R80, R4.reuse, R16, R80 ;  /* 0x000000100450723c */ /* 0x060fea0000041850 */
[----:B------:R-:W5:Y:S01]  /*4fa0*/  MUFU.EX2 R143, R143 ;  /* 0x0000008f008f7308 */ /* 0x000f620000000800 */
[C---:B------:R-:W-:Y:S01]  /*4fb0*/  HMMA.16816.F32.BF16 R76, R4.reuse, R18, R76 ;  /* 0x00000012044c723c */ /* 0x040fe2000004184c */
[----:B------:R-:W5:Y:S05]  /*4fc0*/  LDSM.16.MT88.4 R16, [R118+0xbc00] ;  /* 0x00bc00007610783b */ /* 0x000f6a0000004200 */
[C---:B-1----:R-:W-:Y:S01]  /*4fd0*/  HMMA.16816.F32.BF16 R72, R4.reuse, R12, R72 ;  /* 0x0000000c0448723c */ /* 0x042fe20000041848 */
[----:B------:R-:W-:Y:S05]  /*4fe0*/  MUFU.EX2 R149, R149 ;  /* 0x0000009500957308 */ /* 0x000fea0000000800 */
[----:B------:R-:W-:Y:S01]  /*4ff0*/  HMMA.16816.F32.BF16 R68, R4, R14, R68 ;  /* 0x0000000e0444723c */ /* 0x000fe20000041844 */
[----:B------:R-:W1:Y:S02]  /*5000*/  LDSM.16.MT88.4 R12, [R116+0xbc00] ;  /* 0x00bc0000740c783b */ /* 0x000e640000004200 */
[----:B------:R-:W1:Y:S04]  /*5010*/  MUFU.EX2 R122, R122 ;  /* 0x0000007a007a7308 */ /* 0x000e680000000800 */
[----:B------:R-:W-:Y:S01]  /*5020*/  F2FP.BF16.F32.PACK_AB R4, R33, R36 ;  /* 0x000000242104723e */ /* 0x000fe200000010ff */
[----:B------:R-:W-:Y:S01]  /*5030*/  FADD.FTZ R36, R36, R37 ;  /* 0x0000002524247221 */ /* 0x000fe20000010000 */
[----:B---3--:R-:W-:Y:S01]  /*5040*/  F2FP.BF16.F32.PACK_AB R5, R31, R34 ;  /* 0x000000221f05723e */ /* 0x008fe200000010ff */
        /* <DEDUP_REMOVED lines=8> */
[----:B----4-:R-:W-:Y:S01]  /*50d0*/  HMMA.16816.F32.BF16 R112, R4, R8, R112 ;  /* 0x000000080470723c */ /* 0x010fe20000041870 */
[----:B------:R-:W2:Y:S01]  /*50e0*/  MUFU.EX2 R124, R124 ;  /* 0x0000007c007c7308 */ /* 0x000ea20000000800 */
[----:B------:R-:W-:Y:S01]  /*50f0*/  FADD.FTZ R29, R29, R32 ;  /* 0x000000201d1d7221 */ /* 0x000fe20000010000 */
[----:B------:R-:W-:-:S03]  /*5100*/  FADD.FTZ R3, R3, R30 ;  /* 0x0000001e03037221 */ /* 0x000fc60000010000 */
[C---:B------:R-:W-:Y:S01]  /*5110*/  HMMA.16816.F32.BF16 R108, R4.reuse, R10, R108 ;  /* 0x0000000a046c723c */ /* 0x040fe2000004186c */
[----:B------:R-:W3:Y:S02]  /*5120*/  LDSM.16.MT88.4 R8, [R118+0xdc00] ;  /* 0x00dc00007608783b */ /* 0x000ee40000004200 */
[----:B------:R-:W-:Y:S03]  /*5130*/  MUFU.EX2 R151, R151 ;  /* 0x0000009700977308 */ /* 0x000fe60000000800 */
[C---:B-----5:R-:W-:Y:S05]  /*5140*/  HMMA.16816.F32.BF16 R96, R4.reuse, R16, R96 ;  /* 0x000000100460723c */ /* 0x060fea0000041860 */
        /* <DEDUP_REMOVED lines=158> */
[----:B------:R-:W-:Y:S01]  /*5b30*/  ULDC UR8, c[0x0][0x39c] ;  /* 0x0000e70000087ab9 */ /* 0x000fe20000000800 */
[----:B------:R-:W-:Y:S02]  /*5b40*/  ULDC UR7, c[0x0][0x248] ;  /* 0x0000920000077ab9 */ /* 0x000fe40000000800 */
[----:B------:R-:W-:Y:S01]  /*5b50*/  IMAD.U32 R180, RZ, RZ, UR4 ;  /* 0x00000004ffb47e24 */ /* 0x000fe2000f8e00ff */
[----:B------:R-:W-:-:S06]  /*5b60*/  ULDC UR4, c[0x0][0x2ec] ;  /* 0x0000bb0000047ab9 */ /* 0x000fcc0000000800 */
.L_x_1868:
[----:B------:R-:W-:Y:S04]  /*5b70*/  DEPBAR.LE SB0, 0x0 ;  /* 0x000080000000791a */ /* 0x000fe80000000000 */
[----:B------:R-:W-:Y:S01]  /*5b80*/  BAR.SYNC.DEFER_BLOCKING 0x0 ;  /* 0x0000000000007b1d */ /* 0x000fe20000010000 */
[----:B------:R-:W-:Y:S02]  /*5b90*/  MOV R10, R181 ;  /* 0x000000b5000a7202 */ /* 0x000fe40000000f00 */
[----:B------:R-:W-:Y:S03]  /*5ba0*/  MOV R0, R180 ;  /* 0x000000b400007202 */ /* 0x000fe60000000f00 */
[----:B------:R-:W-:Y:S05]  /*5bb0*/  @P6 BRA `(.L_x_1865) ;  /* 0x0000000000f46947 */ /* 0x000fea0003800000 */
[----:B------:R-:W1:Y:S02]  /*5bc0*/  LDC R0, c[0x0][0x380] ;  /* 0x0000e000ff007b82 */ /* 0x000e640000000800 */
[-C--:B-1----:R-:W-:Y:S04]  /*5bd0*/  IABS R2, R0.reuse ;  /* 0x0000000000027213 */ /* 0x082fe80000000000 */
[----:B------:R-:W1:Y:S10]  /*5be0*/  I2F.RP R7, R2 ;  /* 0x0000000200077306 */ /* 0x000e740000209400 */
[----:B-1----:R-:W1:Y:S02]  /*5bf0*/  MUFU.RCP R3, R7 ;  /* 0x0000000700037308 */ /* 0x002e640000001000 */
[----:B-1----:R-:W-:Y:S01]  /*5c00*/  VIADD R8, R3, 0xffffffe ;  /* 0x0ffffffe03087836 */ /* 0x002fe20000000000 */
[----:B------:R-:W-:Y:S07]  /*5c10*/  SHF.L.U32 R3, R182, 0x7, RZ ;  /* 0x00000007b6037819 */ /* 0x000fee00000006ff */
[----:B------:R-:W1:Y:S01]  /*5c20*/  F2I.FTZ.U32.TRUNC.NTZ R9, R8 ;  /* 0x0000000800097305 */ /* 0x000e62000021f000 */
[----:B------:R-:W-:Y:S01]  /*5c30*/  IABS R4, R3 ;  /* 0x0000000300047213 */ /* 0x000fe20000000000 */
[C---:B------:R-:W-:Y:S01]  /*5c40*/  VIADD R11, R3.reuse, 0x80 ;  /* 0x00000080030b7836 */ /* 0x040fe20000000000 */
[-C--:B------:R-:W-:Y:S04]  /*5c50*/  LOP3.LUT R3, R3, R0.reuse, RZ, 0x3c, !PT ;  /* 0x0000000003037212 */ /* 0x080fe800078e3cff */
[----:B------:R-:W-:Y:S02]  /*5c60*/  IABS R6, R11 ;  /* 0x0000000b00067213 */ /* 0x000fe40000000000 */
[----:B------:R-:W-:Y:S02]  /*5c70*/  ISETP.GE.AND P0, PT, R3, RZ, PT ;  /* 0x000000ff0300720c */ /* 0x000fe40003f06270 */
[----:B------:R-:W-:Y:S01]  /*5c80*/  LOP3.LUT R11, R11, R0, RZ, 0x3c, !PT ;  /* 0x000000000b0b7212 */ /* 0x000fe200078e3cff */
[--C-:B-1----:R-:W-:Y:S03]  /*5c90*/  IMAD.MOV R5, RZ, RZ, -R9.reuse ;  /* 0x000000ffff057224 */ /* 0x102fe600078e0a09 */
[----:B------:R-:W-:Y:S01]  /*5ca0*/  ISETP.GE.AND P2, PT, R11, RZ, PT ;  /* 0x000000ff0b00720c */ /* 0x000fe20003f46270 */
        /* <DEDUP_REMOVED lines=17> */
[----:B------:R-:W-:Y:S01]  /*5dc0*/  ISETP.GE.U32.AND P5, PT, R6, R2, PT ;  /* 0x000000020600720c */ /* 0x000fe20003fa6070 */
[----:B------:R-:W1:Y:S01]  /*5dd0*/  LDC.64 R4, c[0x0][0x250] ;  /* 0x00009400ff047b82 */ /* 0x000e620000000a00 */
[----:B------:R-:W-:Y:S09]  /*5de0*/  LOP3.LUT R2, RZ, R0, RZ, 0x33, !PT ;  /* 0x00000000ff027212 */ /* 0x000ff200078e33ff */
        /* <DEDUP_REMOVED lines=26> */
.L_x_1865:
[C---:B------:R-:W-:Y:S04]  /*5f90*/  LEA R174, P0, R10.reuse, R174, 0x1 ;  /* 0x000000ae0aae7211 */ /* 0x040fe800078008ff */
[----:B------:R-:W-:Y:S02]  /*5fa0*/  LEA.HI.X R169, R10, R169, R0, 0x1, P0 ;  /* 0x000000a90aa97211 */ /* 0x000fe400000f0c00 */
[----:B------:R-:W-:Y:S02]  /*5fb0*/  IADD3 R188, P0, R174, UR12, RZ ;  /* 0x0000000caebc7c10 */ /* 0x000fe4000ff1e0ff */
[----:B------:R-:W-:Y:S02]  /*5fc0*/  MOV R175, R169 ;  /* 0x000000a900af7202 */ /* 0x000fe40000000f00 */
[----:B------:R-:W-:Y:S02]  /*5fd0*/  IADD3.X R189, R169, UR11, RZ, P0, !PT ;  /* 0x0000000ba9bd7c10 */ /* 0x000fe400087fe4ff */
[----:B------:R-:W-:Y:S01]  /*5fe0*/  IADD3 R186, P0, R188, UR12, RZ ;  /* 0x0000000cbcba7c10 */ /* 0x000fe2000ff1e0ff */
[----:B------:R-:W-:Y:S01]  /*5ff0*/  @!PT LDS RZ, [RZ] ;  /* 0x00000000fffff984 */ /* 0x000fe20000000800 */
[----:B------:R-:W-:Y:S01]  /*6000*/  @!PT LDS RZ, [RZ] ;  /* 0x00000000fffff984 */ /* 0x000fe20000000800 */
[----:B------:R-:W-:Y:S01]  /*6010*/  @!PT LDS RZ, [RZ] ;  /* 0x00000000fffff984 */ /* 0x000fe20000000800 */
[----:B------:R-:W-:Y:S03]  /*6020*/  LDGSTS.E.BYPASS.LTC128B.128 [R168+0x9000], desc[UR16][R174.64] ;  /* 0x09000000aea87fae */ /* 0x000fe6000b901d50 */
[----:B------:R-:W-:Y:S03]  /*6030*/  IADD3.X R187, R189, UR11, RZ, P0, !PT ;  /* 0x0000000bbdbb7c10 */ /* 0x000fe600087fe4ff */
[----:B------:R-:W-:Y:S01]  /*6040*/  LDGSTS.E.BYPASS.LTC128B.128 [R168+0xb000], desc[UR16][R174.64+0x40] ;  /* 0x0b000040aea87fae */ /* 0x000fe2000b901d50 */
[----:B------:R-:W-:Y:S05]  /*6050*/  IADD3 R2, P0, R186, UR12, RZ ;  /* 0x0000000cba027c10 */ /* 0x000fea000ff1e0ff */
[----:B------:R-:W-:Y:S01]  /*6060*/  LDGSTS.E.BYPASS.LTC128B.128 [R168+0xd000], desc[UR16][R174.64+0x80] ;  /* 0x0d000080aea87fae */ /* 0x000fe2000b901d50 */
[----:B------:R-:W-:Y:S02]  /*6070*/  IADD3.X R3, R187, UR11, RZ, P0, !PT ;  /* 0x0000000bbb037c10 */ /* 0x000fe400087fe4ff */
[----:B------:R-:W-:Y:S03]  /*6080*/  ISETP.GE.AND P0, PT, R182, 0x1, PT ;  /* 0x00000001b600780c */ /* 0x000fe60003f06270 */
[----:B------:R-:W-:Y:S06]  /*6090*/  LDGSTS.E.BYPASS.LTC128B.128 [R168+0x9800], desc[UR16][R188.64] ;  /* 0x09800000bca87fae */ /* 0x000fec000b901d50 */
[----:B------:R-:W-:Y:S06]  /*60a0*/  LDGSTS.E.BYPASS.LTC128B.128 [R168+0xb800], desc[UR16][R188.64+0x40] ;  /* 0x0b800040bca87fae */ /* 0x000fec000b901d50 */
[----:B------:R1:W-:Y:S06]  /*60b0*/  LDGSTS.E.BYPASS.LTC128B.128 [R168+0xd800], desc[UR16][R188.64+0x80] ;  /* 0x0d800080bca87fae */ /* 0x0003ec000b901d50 */
[----:B------:R-:W-:Y:S06]  /*60c0*/  LDGSTS.E.BYPASS.LTC128B.128 [R168+0xa000], desc[UR16][R186.64] ;  /* 0x0a000000baa87fae */ /* 0x000fec000b901d50 */
[----:B------:R-:W-:Y:S06]  /*60d0*/  LDGSTS.E.BYPASS.LTC128B.128 [R168+0xc000], desc[UR16][R186.64+0x40] ;  /* 0x0c000040baa87fae */ /* 0x000fec000b901d50 */
[----:B------:R2:W-:Y:S06]  /*60e0*/  LDGSTS.E.BYPASS.LTC128B.128 [R168+0xe000], desc[UR16][R186.64+0x80] ;  /* 0x0e000080baa87fae */ /* 0x0005ec000b901d50 */
[----:B------:R-:W-:Y:S06]  /*60f0*/  LDGSTS.E.BYPASS.LTC128B.128 [R168+0xa800], desc[UR16][R2.64] ;  /* 0x0a80000002a87fae */ /* 0x000fec000b901d50 */
[----:B------:R-:W-:Y:S06]  /*6100*/  LDGSTS.E.BYPASS.LTC128B.128 [R168+0xc800], desc[UR16][R2.64+0x40] ;  /* 0x0c80004002a87fae */ /* 0x000fec000b901d50 */
[----:B------:R3:W-:Y:S06]  /*6110*/  LDGSTS.E.BYPASS.LTC128B.128 [R168+0xe800], desc[UR16][R2.64+0x80] ;  /* 0x0e80008002a87fae */ /* 0x0007ec000b901d50 */
[----:B------:R-:W-:Y:S06]  /*6120*/  LDSM.16.M88.4 R120, [R167] ;  /* 0x00000000a778783b */ /* 0x000fec0000000200 */
[----:B------:R-:W4:Y:S06]  /*6130*/  LDSM.16.M88.4 R124, [R166] ;  /* 0x00000000a67c783b */ /* 0x000f2c0000000200 */
[----:B------:R-:W5:Y:S06]  /*6140*/  LDSM.16.M88.4 R128, [R166+0x400] ;  /* 0x00040000a680783b */ /* 0x000f6c0000000200 */
[----:B------:R-:W1:Y:S06]  /*6150*/  LDSM.16.M88.4 R132, [R166+0x800] ;  /* 0x00080000a684783b */ /* 0x000e6c0000000200 */
[----:B------:R-:W2:Y:S06]  /*6160*/  LDSM.16.M88.4 R136, [R166+0xc00] ;  /* 0x000c0000a688783b */ /* 0x000eac0000000200 */
[----:B------:R-:W0:Y:S06]  /*6170*/  LDGDEPBAR ;  /* 0x00000000000079af */ /* 0x000e2c0000000000 */
[----:B------:R-:W3:Y:S06]  /*6180*/  LDSM.16.M88.4 R140, [R166+0x1000] ;  /* 0x00100000a68c783b */ /* 0x000eec0000000200 */
[----:B------:R-:W3:Y:S01]  /*6190*/  LDSM.16.M88.4 R144, [R166+0x1400] ;  /* 0x00140000a690783b */ /* 0x000ee20000000200 */
[C---:B----4-:R-:W-:Y:S05]  /*61a0*/  HMMA.16816.F32.BF16 R4, R120.reuse, R124, RZ ;  /* 0x0000007c7804723c */ /* 0x050fea00000418ff */
[----:B------:R-:W4:Y:S01]  /*61b0*/  LDSM.16.M88.4 R148, [R166+0x1800] ;  /* 0x00180000a694783b */ /* 0x000f220000000200 */
[C---:B------:R-:W-:Y:S05]  /*61c0*/  HMMA.16816.F32.BF16 R8, R120.reuse, R126, RZ ;  /* 0x0000007e7808723c */ /* 0x040fea00000418ff */
[----:B------:R-:W4:Y:S01]  /*61d0*/  LDSM.16.M88.4 R152, [R166+0x1c00] ;  /* 0x001c0000a698783b */ /* 0x000f220000000200 */
[C---:B-----5:R-:W-:Y:S05]  /*61e0*/  HMMA.16816.F32.BF16 R12, R120.reuse, R128, RZ ;  /* 0x00000080780c723c */ /* 0x060fea00000418ff */
[----:B------:R-:W-:Y:S01]  /*61f0*/  LDSM.16.M88.4 R156, [R165] ;  /* 0x00000000a59c783b */ /* 0x000fe20000000200 */
[C---:B------:R-:W-:Y:S05]  /*6200*/  HMMA.16816.F32.BF16 R16, R120.reuse, R130, RZ ;  /* 0x000000827810723c */ /* 0x040fea00000418ff */
[----:B------:R-:W5:Y:S01]  /*6210*/  LDSM.16.M88.4 R160, [R164] ;  /* 0x00000000a4a0783b */ /* 0x000f620000000200 */
[C---:B-1----:R-:W-:Y:S05]  /*6220*/  HMMA.16816.F32.BF16 R20, R120.reuse, R132, RZ ;  /* 0x000000847814723c */ /* 0x042fea00000418ff */
[----:B------:R-:W-:Y:S01]  /*6230*/  LDSM.16.M88.4 R124, [R164+0x800] ;  /* 0x00080000a47c783b */ /* 0x000fe20000000200 */
[C---:B------:R-:W-:Y:S05]  /*6240*/  HMMA.16816.F32.BF16 R24, R120.reuse, R134, RZ ;  /* 0x000000867818723c */ /* 0x040fea00000418ff */
[----:B------:R-:W-:Y:S01]  /*6250*/  LDSM.16.M88.4 R128, [R164+0xc00] ;  /* 0x000c0000a480783b */ /* 0x000fe20000000200 */
[C---:B--2---:R-:W-:Y:S05]  /*6260*/  HMMA.16816.F32.BF16 R28, R120.reuse, R136, RZ ;  /* 0x00000088781c723c */ /* 0x044fea00000418ff */
[----:B------:R-:W-:Y:S01]  /*6270*/  LDSM.16.M88.4 R132, [R164+0x1000] ;  /* 0x00100000a484783b */ /* 0x000fe20000000200 */
[C---:B------:R-:W-:Y:S05]  /*6280*/  HMMA.16816.F32.BF16 R32, R120.reuse, R138, RZ ;  /* 0x0000008a7820723c */ /* 0x040fea00000418ff */
[----:B------:R-:W-:Y:S01]  /*6290*/  LDSM.16.M88.4 R136, [R164+0x1400] ;  /* 0x00140000a488783b */ /* 0x000fe20000000200 */
[C---:B---3--:R-:W-:Y:S06]  /*62a0*/  HMMA.16816.F32.BF16 R36, R120.reuse, R140, RZ ;  /* 0x0000008c7824723c */ /* 0x048fec00000418ff */
[C---:B------:R-:W-:Y:S01]  /*62b0*/  HMMA.16816.F32.BF16 R40, R120.reuse, R142, RZ ;  /* 0x0000008e7828723c */ /* 0x040fe200000418ff */
[----:B------:R-:W-:Y:S05]  /*62c0*/  LDSM.16.M88.4 R140, [R166+0x3400] ;  /* 0x00340000a68c783b */ /* 0x000fea0000000200 */
[C---:B------:R-:W-:Y:S06]  /*62d0*/  HMMA.16816.F32.BF16 R44, R120.reuse, R144, RZ ;  /* 0x00000090782c723c */ /* 0x040fec00000418ff */
[C---:B------:R-:W-:Y:S06]  /*62e0*/  HMMA.16816.F32.BF16 R48, R120.reuse, R146, RZ ;  /* 0x000000927830723c */ /* 0x040fec00000418ff */
[C---:B----4-:R-:W-:Y:S06]  /*62f0*/  HMMA.16816.F32.BF16 R52, R120.reuse, R148, RZ ;  /* 0x000000947834723c */ /* 0x050fec00000418ff */
[C---:B------:R-:W-:Y:S06]  /*6300*/  HMMA.16816.F32.BF16 R56, R120.reuse, R150, RZ ;  /* 0x000000967838723c */ /* 0x040fec00000418ff */
[C---:B------:R-:W-:Y:S06]  /*6310*/  HMMA.16816.F32.BF16 R60, R120.reuse, R152, RZ ;  /* 0x00000098783c723c */ /* 0x040fec00000418ff */
[----:B------:R-:W-:Y:S01]  /*6320*/  HMMA.16816.F32.BF16 R64, R120, R154, RZ ;  /* 0x0000009a7840723c */ /* 0x000fe200000418ff */
[----:B------:R-:W1:Y:S05]  /*6330*/  LDSM.16.M88.4 R120, [R164+0x400] ;  /* 0x00040000a478783b */ /* 0x000e6a0000000200 */
[C---:B-----5:R-:W-:Y:S06]  /*6340*/  HMMA.16816.F32.BF16 R4, R156.reuse, R160, R4 ;  /* 0x000000a09c04723c */ /* 0x060fec0000041804 */
        /* <DEDUP_REMOVED lines=10> */
[C---:B------:R-:W-:Y:S06]  /*63f0*/  HMMA.16816.F32.BF16 R36, R156.reuse, R132, R36 ;  /* 0x000000849c24723c */ /* 0x040fec0000041824 */
[C---:B------:R-:W-:Y:S01]  /*6400*/  HMMA.16816.F32.BF16 R40, R156.reuse, R134, R40 ;  /* 0x000000869c28723c */ /* 0x040fe20000041828 */
[----:B------:R-:W3:Y:S05]  /*6410*/  LDSM.16.M88.4 R132, [R166+0x2000] ;  /* 0x00200000a684783b */ /* 0x000eea0000000200 */
[C---:B------:R-:W-:Y:S06]  /*6420*/  HMMA.16816.F32.BF16 R44, R156.reuse, R136, R44 ;  /* 0x000000889c2c723c */ /* 0x040fec000004182c */
[C---:B------:R-:W-:Y:S01]  /*6430*/  HMMA.16816.F32.BF16 R48, R156.reuse, R138, R48 ;  /* 0x0000008a9c30723c */ /* 0x040fe20000041830 */
[----:B------:R-:W4:Y:S05]  /*6440*/  LDSM.16.M88.4 R136, [R166+0x2400] ;  /* 0x00240000a688783b */ /* 0x000f2a0000000200 */
[C---:B-1----:R-:W-:Y:S06]  /*6450*/  HMMA.16816.F32.BF16 R52, R156.reuse, R120, R52 ;  /* 0x000000789c34723c */ /* 0x042fec0000041834 */
[C---:B------:R-:W-:Y:S01]  /*6460*/  HMMA.16816.F32.BF16 R56, R156.reuse, R122, R56 ;  /* 0x0000007a9c38723c */ /* 0x040fe20000041838 */
[----:B------:R-:W1:Y:S05]  /*6470*/  LDSM.16.M88.4 R120, [R166+0x2800] ;  /* 0x00280000a678783b */ /* 0x000e6a0000000200 */
[C---:B--2---:R-:W-:Y:S06]  /*6480*/  HMMA.16816.F32.BF16 R60, R156.reuse, R124, R60 ;  /* 0x0000007c9c3c723c */ /* 0x044fec000004183c */
[----:B------:R-:W-:Y:S01]  /*6490*/  HMMA.16816.F32.BF16 R64, R156, R126, R64 ;  /* 0x0000007e9c40723c */ /* 0x000fe20000041840 */
[----:B------:R-:W2:Y:S05]  /*64a0*/  LDSM.16.M88.4 R124, [R166+0x2c00] ;  /* 0x002c0000a67c783b */ /* 0x000eaa0000000200 */
[C---:B---3--:R-:W-:Y:S06]  /*64b0*/  HMMA.16816.F32.BF16 R4, R128.reuse, R132, R4 ;  /* 0x000000848004723c */ /* 0x048fec0000041804 */
[C---:B------:R-:W-:Y:S01]  /*64c0*/  HMMA.16816.F32.BF16 R8, R128.reuse, R134, R8 ;  /* 0x000000868008723c */ /* 0x040fe20000041808 */
[----:B------:R-:W3:Y:S05]  /*64d0*/  LDSM.16.M88.4 R132, [R166+0x3000] ;  /* 0x00300000a684783b */ /* 0x000eea0000000200 */
[C---:B----4-:R-:W-:Y:S06]  /*64e0*/  HMMA.16816.F32.BF16 R12, R128.reuse, R136, R12 ;  /* 0x00000088800c723c */ /* 0x050fec000004180c */
[C---:B------:R-:W-:Y:S01]  /*64f0*/  HMMA.16816.F32.BF16 R16, R128.reuse, R138, R16 ;  /* 0x0000008a8010723c */ /* 0x040fe20000041810 */
[----:B------:R-:W4:Y:S05]  /*6500*/  LDSM.16.M88.4 R136, [R166+0x3800] ;  /* 0x00380000a688783b */ /* 0x000f2a0000000200 */
        /* <DEDUP_REMOVED lines=9> */
[C---:B------:R-:W-:Y:S06]  /*65a0*/  HMMA.16816.F32.BF16 R44, R128.reuse, R140, R44 ;  /* 0x0000008c802c723c */ /* 0x040fec000004182c */
[C---:B------:R-:W-:Y:S01]  /*65b0*/  HMMA.16816.F32.BF16 R48, R128.reuse, R142, R48 ;  /* 0x0000008e8030723c */ /* 0x040fe20000041830 */
[----:B------:R-:W3:Y:S05]  /*65c0*/  LDSM.16.M88.4 R140, [R164+0x2400] ;  /* 0x00240000a48c783b */ /* 0x000eea0000000200 */
[C---:B----4-:R-:W-:Y:S06]  /*65d0*/  HMMA.16816.F32.BF16 R52, R128.reuse, R136, R52 ;  /* 0x000000888034723c */ /* 0x050fec0000041834 */
[C---:B------:R-:W-:Y:S01]  /*65e0*/  HMMA.16816.F32.BF16 R56, R128.reuse, R138, R56 ;  /* 0x0000008a8038723c */ /* 0x040fe20000041838 */
[----:B------:R-:W4:Y:S05]  /*65f0*/  LDSM.16.M88.4 R136, [R164+0x2800] ;  /* 0x00280000a488783b */ /* 0x000f2a0000000200 */
[C---:B-1----:R-:W-:Y:S06]  /*6600*/  HMMA.16816.F32.BF16 R60, R128.reuse, R120, R60 ;  /* 0x00000078803c723c */ /* 0x042fec000004183c */
[----:B------:R-:W-:Y:S01]  /*6610*/  HMMA.16816.F32.BF16 R64, R128, R122, R64 ;  /* 0x0000007a8040723c */ /* 0x000fe20000041840 */
[----:B------:R-:W1:Y:S05]  /*6620*/  LDSM.16.M88.4 R120, [R164+0x2c00] ;  /* 0x002c0000a478783b */ /* 0x000e6a0000000200 */
[C---:B--2---:R-:W-:Y:S01]  /*6630*/  HMMA.16816.F32.BF16 R4, R124.reuse, R132, R4 ;  /* 0x000000847c04723c */ /* 0x044fe20000041804 */
[----:B------:R-:W2:Y:S05]  /*6640*/  LDSM.16.M88.4 R128, [R164+0x3000] ;  /* 0x00300000a480783b */ /* 0x000eaa0000000200 */
        /* <DEDUP_REMOVED lines=10> */
[----:B------:R-:W-:Y:S05]  /*66f0*/  LDSM.16.M88.4 R120, [R167+0x2000] ;  /* 0x00200000a778783b */ /* 0x000fea0000000200 */
[C---:B--2---:R-:W-:Y:S06]  /*6700*/  HMMA.16816.F32.BF16 R36, R124.reuse, R128, R36 ;  /* 0x000000807c24723c */ /* 0x044fec0000041824 */
[C---:B------:R-:W-:Y:S01]  /*6710*/  HMMA.16816.F32.BF16 R40, R124.reuse, R130, R40 ;  /* 0x000000827c28723c */ /* 0x040fe20000041828 */
[----:B------:R-:W1:Y:S05]  /*6720*/  LDSM.16.M88.4 R128, [R166+0x4000] ;  /* 0x00400000a680783b */ /* 0x000e6a0000000200 */
[C---:B-----5:R-:W-:Y:S06]  /*6730*/  HMMA.16816.F32.BF16 R44, R124.reuse, R132, R44 ;  /* 0x000000847c2c723c */ /* 0x060fec000004182c */
[C---:B------:R-:W-:Y:S01]  /*6740*/  HMMA.16816.F32.BF16 R48, R124.reuse, R134, R48 ;  /* 0x000000867c30723c */ /* 0x040fe20000041830 */
[----:B------:R-:W2:Y:S05]  /*6750*/  LDSM.16.M88.4 R132, [R166+0x4400] ;  /* 0x00440000a684783b */ /* 0x000eaa0000000200 */
[C---:B---3--:R-:W-:Y:S06]  /*6760*/  HMMA.16816.F32.BF16 R52, R124.reuse, R140, R52 ;  /* 0x0000008c7c34723c */ /* 0x048fec0000041834 */
[C---:B------:R-:W-:Y:S01]  /*6770*/  HMMA.16816.F32.BF16 R56, R124.reuse, R142, R56 ;  /* 0x0000008e7c38723c */ /* 0x040fe20000041838 */
[----:B------:R-:W3:Y:S05]  /*6780*/  LDSM.16.M88.4 R140, [R166+0x4800] ;  /* 0x00480000a68c783b */ /* 0x000eea0000000200 */
[C---:B----4-:R-:W-:Y:S06]  /*6790*/  HMMA.16816.F32.BF16 R60, R124.reuse, R136, R60 ;  /* 0x000000887c3c723c */ /* 0x050fec000004183c */
[----:B------:R-:W-:Y:S01]  /*67a0*/  HMMA.16816.F32.BF16 R64, R124, R138, R64 ;  /* 0x0000008a7c40723c */ /* 0x000fe20000041840 */
[----:B------:R-:W4:Y:S05]  /*67b0*/  LDSM.16.M88.4 R124, [R166+0x4c00] ;  /* 0x004c0000a67c783b */ /* 0x000f2a0000000200 */
[C---:B-1----:R-:W-:Y:S01]  /*67c0*/  HMMA.16816.F32.BF16 R4, R120.reuse, R128, R4 ;  /* 0x000000807804723c */ /* 0x042fe20000041804 */
[----:B------:R-:W1:Y:S05]  /*67d0*/  LDSM.16.M88.4 R136, [R166+0x5000] ;  /* 0x00500000a688783b */ /* 0x000e6a0000000200 */
[C---:B------:R-:W-:Y:S01]  /*67e0*/  HMMA.16816.F32.BF16 R8, R120.reuse, R130, R8 ;  /* 0x000000827808723c */ /* 0x040fe20000041808 */
[----:B------:R-:W-:Y:S05]  /*67f0*/  LDSM.16.M88.4 R128, [R166+0x5800] ;  /* 0x00580000a680783b */ /* 0x000fea0000000200 */
[C---:B--2---:R-:W-:Y:S06]  /*6800*/  HMMA.16816.F32.BF16 R12, R120.reuse, R132, R12 ;  /* 0x00000084780c723c */ /* 0x044fec000004180c */
[C---:B------:R-:W-:Y:S01]  /*6810*/  HMMA.16816.F32.BF16 R16, R120.reuse, R134, R16 ;  /* 0x000000867810723c */ /* 0x040fe20000041810 */
[----:B------:R-:W-:Y:S05]  /*6820*/  LDSM.16.M88.4 R132, [R166+0x5c00] ;  /* 0x005c0000a684783b */ /* 0x000fea0000000200 */
[C---:B---3--:R-:W-:Y:S06]  /*6830*/  HMMA.16816.F32.BF16 R20, R120.reuse, R140, R20 ;  /* 0x0000008c7814723c */ /* 0x048fec0000041814 */
[C---:B------:R-:W-:Y:S01]  /*6840*/  HMMA.16816.F32.BF16 R24, R120.reuse, R142, R24 ;  /* 0x0000008e7818723c */ /* 0x040fe20000041818 */
[----:B------:R-:W-:Y:S05]  /*6850*/  LDSM.16.M88.4 R140, [R164+0x4000] ;  /* 0x00400000a48c783b */ /* 0x000fea0000000200 */
[C---:B----4-:R-:W-:Y:S06]  /*6860*/  HMMA.16816.F32.BF16 R28, R120.reuse, R124, R28 ;  /* 0x0000007c781c723c */ /* 0x050fec000004181c */
[C---:B------:R-:W-:Y:S01]  /*6870*/  HMMA.16816.F32.BF16 R32, R120.reuse, R126, R32 ;  /* 0x0000007e7820723c */ /* 0x040fe20000041820 */
[----:B------:R-:W2:Y:S05]  /*6880*/  LDSM.16.M88.4 R124, [R166+0x5400] ;  /* 0x00540000a67c783b */ /* 0x000eaa0000000200 */
[C---:B-1----:R-:W-:Y:S06]  /*6890*/  HMMA.16816.F32.BF16 R36, R120.reuse, R136, R36 ;  /* 0x000000887824723c */ /* 0x042fec0000041824 */
[C---:B------:R-:W-:Y:S01]  /*68a0*/  HMMA.16816.F32.BF16 R40, R120.reuse, R138, R40 ;  /* 0x0000008a7828723c */ /* 0x040fe20000041828 */
[----:B------:R-:W1:Y:S05]  /*68b0*/  LDSM.16.M88.4 R136, [R165+0x2000] ;  /* 0x00200000a588783b */ /* 0x000e6a0000000200 */
[C---:B--2---:R-:W-:Y:S06]  /*68c0*/  HMMA.16816.F32.BF16 R44, R120.reuse, R124, R44 ;  /* 0x0000007c782c723c */ /* 0x044fec000004182c */
[C---:B------:R-:W-:Y:S01]  /*68d0*/  HMMA.16816.F32.BF16 R48, R120.reuse, R126, R48 ;  /* 0x0000007e7830723c */ /* 0x040fe20000041830 */
[----:B------:R-:W-:Y:S05]  /*68e0*/  LDSM.16.M88.4 R124, [R164+0x4800] ;  /* 0x00480000a47c783b */ /* 0x000fea0000000200 */
[C---:B------:R-:W-:Y:S06]  /*68f0*/  HMMA.16816.F32.BF16 R52, R120.reuse, R128, R52 ;  /* 0x000000807834723c */ /* 0x040fec0000041834 */
[C---:B------:R-:W-:Y:S06]  /*6900*/  HMMA.16816.F32.BF16 R56, R120.reuse, R130, R56 ;  /* 0x000000827838723c */ /* 0x040fec0000041838 */
[C---:B------:R-:W-:Y:S06]  /*6910*/  HMMA.16816.F32.BF16 R60, R120.reuse, R132, R60 ;  /* 0x00000084783c723c */ /* 0x040fec000004183c */
[----:B------:R-:W-:Y:S01]  /*6920*/  HMMA.16816.F32.BF16 R64, R120, R134, R64 ;  /* 0x000000867840723c */ /* 0x000fe20000041840 */
[----:B------:R-:W2:Y:S05]  /*6930*/  LDSM.16.M88.4 R120, [R164+0x4400] ;  /* 0x00440000a478783b */ /* 0x000eaa0000000200 */
[C---:B-1----:R-:W-:Y:S06]  /*6940*/  HMMA.16816.F32.BF16 R4, R136.reuse, R140, R4 ;  /* 0x0000008c8804723c */ /* 0x042fec0000041804 */
[C---:B------:R-:W-:Y:S11]  /*6950*/  HMMA.16816.F32.BF16 R8, R136.reuse, R142, R8 ;  /* 0x0000008e8808723c */ /* 0x040ff60000041808 */
[----:B------:R-:W-:Y:S07]  /*6960*/  @!UPT UIADD3 URZ, URZ, URZ, URZ ;  /* 0x0000003f3f3ff290 */ /* 0x000fee000fffe03f */
        /* <DEDUP_REMOVED lines=9> */
[C---:B--2---:R-:W-:Y:S05]  /*6a00*/  HMMA.16816.F32.BF16 R12, R136.reuse, R120, R12 ;  /* 0x00000078880c723c */ /* 0x044fea000004180c */
[----:B------:R-:W2:Y:S01]  /*6a10*/  MUFU.TANH R239, R239 ;  /* 0x000000ef00ef7308 */ /* 0x000ea20000002400 */
[C---:B------:R-:W-:Y:S01]  /*6a20*/  HMMA.16816.F32.BF16 R16, R136.reuse, R122, R16 ;  /* 0x0000007a8810723c */ /* 0x040fe20000041810 */
[----:B------:R-:W3:Y:S08]  /*6a30*/  LDSM.16.M88.4 R120, [R164+0x4c00] ;  /* 0x004c0000a478783b */ /* 0x000ef00000000200 */
[----:B------:R-:W4:Y:S01]  /*6a40*/  MUFU.TANH R238, R238 ;  /* 0x000000ee00ee7308 */ /* 0x000f220000002400 */
[C---:B------:R-:W-:Y:S06]  /*6a50*/  HMMA.16816.F32.BF16 R20, R136.reuse, R124, R20 ;  /* 0x0000007c8814723c */ /* 0x040fec0000041814 */
[C---:B------:R-:W-:Y:S03]  /*6a60*/  HMMA.16816.F32.BF16 R24, R136.reuse, R126, R24 ;  /* 0x0000007e8818723c */ /* 0x040fe60000041818 */
[----:B------:R-:W1:Y:S01]  /*6a70*/  MUFU.TANH R242, R242 ;  /* 0x000000f200f27308 */ /* 0x000e620000002400 */
[----:B------:R-:W5:Y:S01]  /*6a80*/  LDSM.16.M88.4 R124, [R164+0x5000] ;  /* 0x00500000a47c783b */ /* 0x000f620000000200 */
[----:B------:R-:W-:Y:S01]  /*6a90*/  FMUL.FTZ R237, R12, UR8 ;  /* 0x000000080ced7c20 */ /* 0x000fe20008410000 */
[----:B------:R-:W-:Y:S01]  /*6aa0*/  FMUL.FTZ R235, R13, UR8 ;  /* 0x000000080deb7c20 */ /* 0x000fe20008410000 */
[----:B------:R-:W-:Y:S06]  /*6ab0*/  FMUL.FTZ R234, R14, UR8 ;  /* 0x000000080eea7c20 */ /* 0x000fec0008410000 */
        /* <DEDUP_REMOVED lines=16> */
[C---:B---3--:R-:W-:Y:S06]  /*6bc0*/  HMMA.16816.F32.BF16 R28, R136.reuse, R120, R28 ;  /* 0x00000078881c723c */ /* 0x048fec000004181c */
[----:B------:R-:W3:Y:S01]  /*6bd0*/  MUFU.TANH R244, R244 ;  /* 0x000000f400f47308 */ /* 0x000ee20000002400 */
[C---:B------:R-:W-:Y:S01]  /*6be0*/  HMMA.16816.F32.BF16 R32, R136.reuse, R122, R32 ;  /* 0x0000007a8820723c */ /* 0x040fe20000041820 */
[----:B------:R-:W2:Y:S08]  /*6bf0*/  LDSM.16.M88.4 R120, [R164+0x5400] ;  /* 0x00540000a478783b */ /* 0x000eb00000000200 */
[----:B------:R-:W1:Y:S01]  /*6c00*/  MUFU.TANH R237, R237 ;  /* 0x000000ed00ed7308 */ /* 0x000e620000002400 */
[C---:B-----5:R-:W-:Y:S06]  /*6c10*/  HMMA.16816.F32.BF16 R36, R136.reuse, R124, R36 ;  /* 0x0000007c8824723c */ /* 0x060fec0000041824 */
[C---:B------:R-:W-:Y:S03]  /*6c20*/  HMMA.16816.F32.BF16 R40, R136.reuse, R126, R40 ;  /* 0x0000007e8828723c */ /* 0x040fe60000041828 */
[----:B------:R-:W1:Y:S01]  /*6c30*/  MUFU.TANH R235, R235 ;  /* 0x000000eb00eb7308 */ /* 0x000e620000002400 */
[----:B------:R-:W5:Y:S01]  /*6c40*/  LDSM.16.M88.4 R124, [R164+0x5800] ;  /* 0x00580000a47c783b */ /* 0x000f620000000200 */
        /* <DEDUP_REMOVED lines=18> */
[C---:B--2---:R-:W-:Y:S03]  /*6d70*/  HMMA.16816.F32.BF16 R44, R136.reuse, R120, R44 ;  /* 0x00000078882c723c */ /* 0x044fe6000004182c */
[----:B------:R-:W-:Y:S04]  /*6d80*/  FMUL.FTZ R206, R43, UR8 ;  /* 0x000000082bce7c20 */ /* 0x000fe80008410000 */
[----:B------:R-:W2:Y:S01]  /*6d90*/  MUFU.TANH R231, R231 ;  /* 0x000000e700e77308 */ /* 0x000ea20000002400 */
[C---:B------:R-:W-:Y:S01]  /*6da0*/  HMMA.16816.F32.BF16 R48, R136.reuse, R122, R48 ;  /* 0x0000007a8830723c */ /* 0x040fe20000041830 */
[----:B------:R-:W4:Y:S01]  /*6db0*/  LDSM.16.M88.4 R120, [R164+0x5c00] ;  /* 0x005c0000a478783b */ /* 0x000f220000000200 */
        /* <DEDUP_REMOVED lines=22> */
[C---:B----4-:R-:W-:Y:S03]  /*6f20*/  HMMA.16816.F32.BF16 R60, R136.reuse, R120, R60 ;  /* 0x00000078883c723c */ /* 0x050fe6000004183c */
[----:B------:R-:W-:Y:S01]  /*6f30*/  FMUL.FTZ R191, R57, UR8 ;  /* 0x0000000839bf7c20 */ /* 0x000fe20008410000 */
[----:B------:R-:W-:Y:S01]  /*6f40*/  FMUL.FTZ R192, R58, UR8 ;  /* 0x000000083ac07c20 */ /* 0x000fe20008410000 */
[----:B------:R-:W-:Y:S03]  /*6f50*/  FMUL.FTZ R190, R59, UR8 ;  /* 0x000000083bbe7c20 */ /* 0x000fe60008410000 */
[----:B------:R-:W4:Y:S01]  /*6f60*/  MUFU.TANH R226, R226 ;  /* 0x000000e200e27308 */ /* 0x000f220000002400 */
        /* <DEDUP_REMOVED lines=58> */
[----:B------:R-:W-:Y:S06]  /*7310*/  @P6 BRA `(.L_x_1867) ;  /* 0x0000000000f46947 */ /* 0x000fec0003800000 */
[----:B-1----:R-:W1:Y:S01]  /*7320*/  LDC R0, c[0x0][0x380] ;  /* 0x0000e000ff007b82 */ /* 0x002e620000000800 */
        /* <DEDUP_REMOVED lines=60> */
.L_x_1867:
        /* <DEDUP_REMOVED lines=24> */
.L_x_1866:
[----:B-1----:R-:W-:Y:S01]  /*7870*/  FMNMX.FTZ R0, R241, R119, !PT ;  /* 0x00000077f1007209 */ /* 0x002fe20007810000 */
[----:B------:R-:W-:Y:S01]  /*7880*/  LDSM.16.MT88.4 R16, [R118+0x9000] ;  /* 0x009000007610783b */ /* 0x000fe20000004200 */
[----:B--2---:R-:W-:Y:S02]  /*7890*/  FMNMX.FTZ R9, R238, R117, !PT ;  /* 0x00000075ee097209 */ /* 0x004fe40007810000 */
        /* <DEDUP_REMOVED lines=139> */
[--C-:B------:R-:W-:Y:S01]  /*8150*/  FFMA.FTZ R87, R233, UR4, -R122.reuse ;  /* 0x00000004e9577c23 */ /* 0x100fe2000801087a */
[----:B------:R-:W2:Y:S01]  /*8160*/  LDSM.16.MT88.4 R76, [R116+0x9400] ;  /* 0x00940000744c783b */ /* 0x000ea20000004200 */
[C---:B------:R-:W-:Y:S01]  /*8170*/  FMUL.FTZ R48, R54.reuse, R68 ;  /* 0x0000004436307220 */ /* 0x040fe20000410000 */
[----:B------:R-:W-:Y:S03]  /*8180*/  FMUL.FTZ R49, R54, R69 ;  /* 0x0000004536317220 */ /* 0x000fe60000410000 */
[----:B------:R-:W-:Y:S01]  /*8190*/  MUFU.EX2 R127, R127 ;  /* 0x0000007f007f7308 */ /* 0x000fe20000000800 */
[----:B-1----:R-:W-:Y:S01]  /*81a0*/  F2FP.BF16.F32.PACK_AB R58, R120, R123 ;  /* 0x0000007b783a723e */ /* 0x002fe200000010ff */
[C---:B------:R-:W-:Y:S01]  /*81b0*/  FMUL.FTZ R50, R53.reuse, R70 ;  /* 0x0000004635327220 */ /* 0x040fe20000410000 */
[----:B------:R-:W-:Y:S01]  /*81c0*/  FMUL.FTZ R51, R53, R71 ;  /* 0x0000004735337220 */ /* 0x000fe20000410000 */
[--C-:B------:R-:W-:Y:S01]  /*81d0*/  FFMA.FTZ R84, R229, UR4, -R122.reuse ;  /* 0x00000004e5547c23 */ /* 0x100fe2000801087a */
[----:B------:R-:W1:Y:S01]  /*81e0*/  LDSM.16.MT88.4 R68, [R118+0xb400] ;  /* 0x00b400007644783b */ /* 0x000e620000004200 */
[--C-:B------:R-:W-:Y:S01]  /*81f0*/  FFMA.FTZ R86, R228, UR4, -R55.reuse ;  /* 0x00000004e4567c23 */ /* 0x100fe20008010837 */
[--C-:B------:R-:W-:Y:S03]  /*8200*/  FFMA.FTZ R138, R205, UR4, -R122.reuse ;  /* 0x00000004cd8a7c23 */ /* 0x100fe6000801087a */
[----:B------:R-:W3:Y:S01]  /*8210*/  MUFU.EX2 R125, R125 ;  /* 0x0000007d007d7308 */ /* 0x000ee20000000800 */
[--C-:B------:R-:W-:Y:S01]  /*8220*/  FFMA.FTZ R139, R203, UR4, -R122.reuse ;  /* 0x00000004cb8b7c23 */ /* 0x100fe2000801087a */
[--C-:B------:R-:W-:Y:S01]  /*8230*/  FFMA.FTZ R140, R204, UR4, -R55.reuse ;  /* 0x00000004cc8c7c23 */ /* 0x100fe20008010837 */
[--C-:B------:R-:W-:Y:S01]  /*8240*/  FFMA.FTZ R141, R202, UR4, -R55.reuse ;  /* 0x00000004ca8d7c23 */ /* 0x100fe20008010837 */
[--C-:B------:R-:W-:Y:S01]  /*8250*/  FFMA.FTZ R142, R201, UR4, -R122.reuse ;  /* 0x00000004c98e7c23 */ /* 0x100fe2000801087a */
[----:B------:R-:W-:Y:S01]  /*8260*/  LDSM.16.MT88.4 R108, [R118+0xac00] ;  /* 0x00ac0000766c783b */ /* 0x000fe20000004200 */
[--C-:B------:R-:W-:Y:S01]  /*8270*/  FFMA.FTZ R143, R199, UR4, -R122.reuse ;  /* 0x00000004c78f7c23 */ /* 0x100fe2000801087a */
[--C-:B------:R-:W-:Y:S03]  /*8280*/  FFMA.FTZ R144, R200, UR4, -R55.reuse ;  /* 0x00000004c8907c23 */ /* 0x100fe60008010837 */
[----:B------:R-:W4:Y:S01]  /*8290*/  MUFU.EX2 R126, R126 ;  /* 0x0000007e007e7308 */ /* 0x000f220000000800 */
[--C-:B------:R-:W-:Y:S01]  /*82a0*/  FFMA.FTZ R145, R198, UR4, -R55.reuse ;  /* 0x00000004c6917c23 */ /* 0x100fe20008010837 */
[--C-:B------:R-:W-:Y:S01]  /*82b0*/  FFMA.FTZ R96, R224, UR4, -R55.reuse ;  /* 0x00000004e0607c23 */ /* 0x100fe20008010837 */
[--C-:B------:R-:W-:Y:S01]  /*82c0*/  FFMA.FTZ R97, R222, UR4, -R55.reuse ;  /* 0x00000004de617c23 */ /* 0x100fe20008010837 */
[--C-:B------:R-:W-:Y:S01]  /*82d0*/  FFMA.FTZ R98, R221, UR4, -R122.reuse ;  /* 0x00000004dd627c23 */ /* 0x100fe2000801087a */
[--C-:B------:R-:W-:Y:S01]  /*82e0*/  FFMA.FTZ R99, R219, UR4, -R122.reuse ;  /* 0x00000004db637c23 */ /* 0x100fe2000801087a */
[--C-:B------:R-:W-:Y:S01]  /*82f0*/  FFMA.FTZ R104, R220, UR4, -R55.reuse ;  /* 0x00000004dc687c23 */ /* 0x100fe20008010837 */
[----:B------:R-:W-:Y:S03]  /*8300*/  FFMA.FTZ R105, R218, UR4, -R55 ;  /* 0x00000004da697c23 */ /* 0x000fe60008010837 */
[----:B------:R-:W5:Y:S01]  /*8310*/  MUFU.EX2 R117, R117 ;  /* 0x0000007500757308 */ /* 0x000f620000000800 */
[----:B---3--:R-:W-:Y:S01]  /*8320*/  F2FP.BF16.F32.PACK_AB R56, R125, R127 ;  /* 0x0000007f7d38723e */ /* 0x008fe200000010ff */
[----:B------:R-:W-:Y:S01]  /*8330*/  FFMA.FTZ R127, R54, R183, R127 ;  /* 0x000000b7367f7223 */ /* 0x000fe2000001007f */
[----:B------:R-:W-:Y:S01]  /*8340*/  FFMA.FTZ R106, R217, UR4, -R122 ;  /* 0x00000004d96a7c23 */ /* 0x000fe2000801087a */
[--C-:B------:R-:W-:Y:S01]  /*8350*/  FFMA.FTZ R107, R216, UR4, -R55.reuse ;  /* 0x00000004d86b7c23 */ /* 0x100fe20008010837 */
[--C-:B------:R-:W-:Y:S01]  /*8360*/  FFMA.FTZ R128, R214, UR4, -R55.reuse ;  /* 0x00000004d6807c23 */ /* 0x100fe20008010837 */
[--C-:B------:R-:W-:Y:S01]  /*8370*/  FFMA.FTZ R146, R196, UR4, -R55.reuse ;  /* 0x00000004c4927c23 */ /* 0x100fe20008010837 */
[--C-:B------:R-:W-:Y:S03]  /*8380*/  FFMA.FTZ R147, R194, UR4, -R55.reuse ;  /* 0x00000004c2937c23 */ /* 0x100fe60008010837 */
[----:B------:R-:W-:Y:S01]  /*8390*/  MUFU.EX2 R85, R236 ;  /* 0x000000ec00557308 */ /* 0x000fe20000000800 */
[----:B----4-:R-:W-:Y:S01]  /*83a0*/  F2FP.BF16.F32.PACK_AB R57, R121, R126 ;  /* 0x0000007e7939723e */ /* 0x010fe200000010ff */
[----:B------:R-:W-:Y:S01]  /*83b0*/  FFMA.FTZ R126, R53, R184, R126 ;  /* 0x000000b8357e7223 */ /* 0x000fe2000001007e */
[--C-:B------:R-:W-:Y:S01]  /*83c0*/  FFMA.FTZ R148, R193, UR4, -R122.reuse ;  /* 0x00000004c1947c23 */ /* 0x100fe2000801087a */
[--C-:B------:R-:W-:Y:S01]  /*83d0*/  FFMA.FTZ R149, R191, UR4, -R122.reuse ;  /* 0x00000004bf957c23 */ /* 0x100fe2000801087a */
[--C-:B------:R-:W-:Y:S01]  /*83e0*/  FFMA.FTZ R150, R192, UR4, -R55.reuse ;  /* 0x00000004c0967c23 */ /* 0x100fe20008010837 */
[--C-:B------:R-:W-:Y:S01]  /*83f0*/  FFMA.FTZ R151, R190, UR4, -R55.reuse ;  /* 0x00000004be977c23 */ /* 0x100fe20008010837 */
[--C-:B------:R-:W-:Y:S03]  /*8400*/  FFMA.FTZ R152, R186, UR4, -R55.reuse ;  /* 0x00000004ba987c23 */ /* 0x100fe60008010837 */
[----:B------:R-:W-:Y:S01]  /*8410*/  MUFU.EX2 R87, R87 ;  /* 0x0000005700577308 */ /* 0x000fe20000000800 */
[----:B-----5:R-:W-:Y:S01]  /*8420*/  F2FP.BF16.F32.PACK_AB R59, R117, R124 ;  /* 0x0000007c753b723e */ /* 0x020fe200000010ff */
[----:B------:R-:W-:Y:S01]  /*8430*/  FFMA.FTZ R52, R52, UR4, -R55 ;  /* 0x0000000434347c23 */ /* 0x000fe20008010837 */
[----:B------:R-:W-:Y:S01]  /*8440*/  FFMA.FTZ R185, R185, UR4, -R122 ;  /* 0x00000004b9b97c23 */ /* 0x000fe2000801087a */
[----:B------:R-:W-:Y:S04]  /*8450*/  ISETP.GT.AND P0, PT, R182, RZ, PT ;  /* 0x000000ffb600720c */ /* 0x000fe80003f04270 */
[C---:B------:R-:W-:Y:S02]  /*8460*/  HMMA.16816.F32.BF16 R4, R56.reuse, R16, R4 ;  /* 0x000000103804723c */ /* 0x040fe40000041804 */
[----:B------:R-:W-:Y:S04]  /*8470*/  MUFU.EX2 R84, R84 ;  /* 0x0000005400547308 */ /* 0x000fe80000000800 */
[C---:B------:R-:W-:Y:S06]  /*8480*/  HMMA.16816.F32.BF16 R8, R56.reuse, R18, R8 ;  /* 0x000000123808723c */ /* 0x040fec0000041808 */
[----:B------:R-:W-:Y:S01]  /*8490*/  MUFU.EX2 R86, R86 ;  /* 0x0000005600567308 */ /* 0x000fe20000000800 */
[C---:B------:R-:W-:Y:S01]  /*84a0*/  FMUL.FTZ R16, R54.reuse, R100 ;  /* 0x0000006436107220 */ /* 0x040fe20000410000 */
[C---:B------:R-:W-:Y:S03]  /*84b0*/  HMMA.16816.F32.BF16 R12, R56.reuse, R24, R12 ;  /* 0x00000018380c723c */ /* 0x040fe6000004180c */
[C---:B------:R-:W-:Y:S01]  /*84c0*/  FMUL.FTZ R18, R53.reuse, R102 ;  /* 0x0000006635127220 */ /* 0x040fe20000410000 */
[----:B------:R-:W-:Y:S01]  /*84d0*/  FMUL.FTZ R19, R53, R103 ;  /* 0x0000006735137220 */ /* 0x000fe20000410000 */
[C---:B------:R-:W-:Y:S01]  /*84e0*/  FMUL.FTZ R17, R54.reuse, R101 ;  /* 0x0000006536117220 */ /* 0x040fe20000410000 */
[----:B------:R-:W-:Y:S02]  /*84f0*/  FADD.FTZ R101, R121, R126 ;  /* 0x0000007e79657221 */ /* 0x000fe40000010000 */
[----:B------:R-:W-:Y:S03]  /*8500*/  MUFU.EX2 R129, R129 ;  /* 0x0000008100817308 */ /* 0x000fe60000000800 */
[----:B------:R-:W-:Y:S01]  /*8510*/  FMUL.FTZ R24, R54, R92 ;  /* 0x0000005c36187220 */ /* 0x000fe20000410000 */
[----:B------:R-:W-:Y:S01]  /*8520*/  FADD.FTZ R124, R124, R101 ;  /* 0x000000657c7c7221 */ /* 0x000fe20000010000 */
[C---:B------:R-:W-:Y:S01]  /*8530*/  FMUL.FTZ R25, R54.reuse, R93 ;  /* 0x0000005d36197220 */ /* 0x040fe20000410000 */
[C---:B------:R-:W-:Y:S01]  /*8540*/  HMMA.16816.F32.BF16 R16, R56.reuse, R26, R16 ;  /* 0x0000001a3810723c */ /* 0x040fe20000041810 */
[----:B------:R-:W-:Y:S03]  /*8550*/  LDSM.16.MT88.4 R100, [R116+0xac00] ;  /* 0x00ac00007464783b */ /* 0x000fe60000004200 */
[----:B------:R-:W-:Y:S01]  /*8560*/  MUFU.EX2 R93, R237 ;  /* 0x000000ed005d7308 */ /* 0x000fe20000000800 */
[----:B------:R-:W-:Y:S01]  /*8570*/  FFMA.FTZ R92, R235, UR4, -R122 ;  /* 0x00000004eb5c7c23 */ /* 0x000fe2000801087a */
[----:B------:R-:W-:Y:S01]  /*8580*/  FADD.FTZ R117, R117, R124 ;  /* 0x0000007c75757221 */ /* 0x000fe20000010000 */
[C---:B------:R-:W-:Y:S04]  /*8590*/  HMMA.16816.F32.BF16 R20, R56.reuse, R28, R20 ;  /* 0x0000001c3814723c */ /* 0x040fe80000041814 */
[C---:B------:R-:W-:Y:S01]  /*85a0*/  FMUL.FTZ R26, R53.reuse, R94 ;  /* 0x0000005e351a7220 */ /* 0x040fe20000410000 */
[----:B------:R-:W-:Y:S02]  /*85b0*/  FMUL.FTZ R27, R53, R95 ;  /* 0x0000005f351b7220 */ /* 0x000fe40000410000 */
[----:B------:R-:W-:Y:S01]  /*85c0*/  MUFU.EX2 R92, R92 ;  /* 0x0000005c005c7308 */ /* 0x000fe20000000800 */
[C---:B------:R-:W-:Y:S03]  /*85d0*/  FMUL.FTZ R28, R54.reuse, R88 ;  /* 0x00000058361c7220 */ /* 0x040fe60000410000 */
[----:B------:R-:W-:Y:S01]  /*85e0*/  FMUL.FTZ R29, R54, R89 ;  /* 0x00000059361d7220 */ /* 0x000fe20000410000 */
[--C-:B------:R-:W-:Y:S01]  /*85f0*/  FFMA.FTZ R89, R223, UR4, -R122.reuse ;  /* 0x00000004df597c23 */ /* 0x100fe2000801087a */
[C---:B------:R-:W-:Y:S04]  /*8600*/  HMMA.16816.F32.BF16 R24, R56.reuse, R30, R24 ;  /* 0x0000001e3818723c */ /* 0x040fe80000041818 */
[----:B------:R-:W3:Y:S01]  /*8610*/  MUFU.EX2 R88, R234 ;  /* 0x000000ea00587308 */ /* 0x000ee20000000800 */
[--C-:B------:R-:W-:Y:S01]  /*8620*/  FFMA.FTZ R121, R189, UR4, -R122.reuse ;  /* 0x00000004bd797c23 */ /* 0x100fe2000801087a */
[--C-:B------:R-:W-:Y:S01]  /*8630*/  FFMA.FTZ R126, R187, UR4, -R122.reuse ;  /* 0x00000004bb7e7c23 */ /* 0x100fe2000801087a */
[C---:B------:R-:W-:Y:S01]  /*8640*/  FMUL.FTZ R30, R53.reuse, R90 ;  /* 0x0000005a351e7220 */ /* 0x040fe20000410000 */
[----:B------:R-:W-:Y:S06]  /*8650*/  FMUL.FTZ R31, R53, R91 ;  /* 0x0000005b351f7220 */ /* 0x000fec0000410000 */
[----:B------:R-:W-:Y:S01]  /*8660*/  MUFU.EX2 R131, R131 ;  /* 0x0000008300837308 */ /* 0x000fe20000000800 */
[--C-:B------:R-:W-:Y:S01]  /*8670*/  FFMA.FTZ R91, R226, UR4, -R55.reuse ;  /* 0x00000004e25b7c23 */ /* 0x100fe20008010837 */
[--C-:B------:R-:W-:Y:S01]  /*8680*/  FFMA.FTZ R90, R225, UR4, -R122.reuse ;  /* 0x00000004e15a7c23 */ /* 0x100fe2000801087a */
[C---:B------:R-:W-:Y:S07]  /*8690*/  HMMA.16816.F32.BF16 R28, R56.reuse, R36, R28 ;  /* 0x00000024381c723c */ /* 0x040fee000004181c */
[----:B------:R-:W-:Y:S01]  /*86a0*/  MUFU.EX2 R91, R91 ;  /* 0x0000005b005b7308 */ /* 0x000fe20000000800 */
[C---:B------:R-:W-:Y:S03]  /*86b0*/  HMMA.16816.F32.BF16 R32, R56.reuse, R38, R32 ;  /* 0x000000263820723c */ /* 0x040fe60000041820 */
[C---:B------:R-:W-:Y:S01]  /*86c0*/  FMUL.FTZ R36, R54.reuse, R80 ;  /* 0x0000005036247220 */ /* 0x040fe20000410000 */
[----:B------:R-:W-:Y:S03]  /*86d0*/  FMUL.FTZ R37, R54, R81 ;  /* 0x0000005136257220 */ /* 0x000fe60000410000 */
[C---:B------:R-:W-:Y:S01]  /*86e0*/  FMUL.FTZ R38, R53.reuse, R82 ;  /* 0x0000005235267220 */ /* 0x040fe20000410000 */
[----:B------:R-:W-:Y:S01]  /*86f0*/  FMUL.FTZ R39, R53, R83 ;  /* 0x0000005335277220 */ /* 0x000fe20000410000 */
[----:B------:R-:W4:Y:S02]  /*8700*/  MUFU.EX2 R80, R231 ;  /* 0x000000e700507308 */ /* 0x000f240000000800 */
[--C-:B------:R-:W-:Y:S01]  /*8710*/  FFMA.FTZ R83, R227, UR4, -R122.reuse ;  /* 0x00000004e3537c23 */ /* 0x100fe2000801087a */
[----:B------:R-:W-:Y:S03]  /*8720*/  FFMA.FTZ R82, R230, UR4, -R55 ;  /* 0x00000004e6527c23 */ /* 0x000fe60008010837 */
[C---:B------:R-:W-:Y:S04]  /*8730*/  HMMA.16816.F32.BF16 R36, R56.reuse, R44, R36 ;  /* 0x0000002c3824723c */ /* 0x040fe80000041824 */
[----:B------:R-:W-:Y:S02]  /*8740*/  MUFU.EX2 R83, R83 ;  /* 0x0000005300537308 */ /* 0x000fe40000000800 */
[C---:B------:R-:W-:Y:S08]  /*8750*/  HMMA.16816.F32.BF16 R40, R56.reuse, R46, R40 ;  /* 0x0000002e3828723c */ /* 0x040ff00000041828 */
[----:B------:R-:W-:Y:S03]  /*8760*/  MUFU.EX2 R81, R232 ;  /* 0x000000e800517308 */ /* 0x000fe60000000800 */
[C---:B------:R-:W-:Y:S01]  /*8770*/  FMUL.FTZ R44, R54.reuse, R72 ;  /* 0x00000048362c7220 */ /* 0x040fe20000410000 */
[----:B------:R-:W-:Y:S01]  /*8780*/  FMUL.FTZ R45, R54, R73 ;  /* 0x00000049362d7220 */ /* 0x000fe20000410000 */
[C---:B------:R-:W-:Y:S01]  /*8790*/  FMUL.FTZ R46, R53.reuse, R74 ;  /* 0x0000004a352e7220 */ /* 0x040fe20000410000 */
[----:B------:R-:W-:Y:S02]  /*87a0*/  FMUL.FTZ R47, R53, R75 ;  /* 0x0000004b352f7220 */ /* 0x000fe40000410000 */
[----:B------:R-:W-:Y:S01]  /*87b0*/  LDSM.16.MT88.4 R72, [R116+0xd400] ;  /* 0x00d400007448783b */ /* 0x000fe20000004200 */
[--C-:B------:R-:W-:Y:S01]  /*87c0*/  FFMA.FTZ R53, R197, UR4, -R122.reuse ;  /* 0x00000004c5357c23 */ /* 0x100fe2000801087a */
[----:B------:R-:W5:Y:S01]  /*87d0*/  MUFU.EX2 R82, R82 ;  /* 0x0000005200527308 */ /* 0x000f620000000800 */
[--C-:B------:R-:W-:Y:S01]  /*87e0*/  FFMA.FTZ R54, R195, UR4, -R122.reuse ;  /* 0x00000004c3367c23 */ /* 0x100fe2000801087a */
[----:B------:R-:W-:Y:S01]  /*87f0*/  FFMA.FTZ R122, R175, UR4, -R122 ;  /* 0x00000004af7a7c23 */ /* 0x000fe2000801087a */
[C---:B------:R-:W-:Y:S07]  /*8800*/  HMMA.16816.F32.BF16 R44, R56.reuse, R60, R44 ;  /* 0x0000003c382c723c */ /* 0x040fee000004182c */
[----:B------:R-:W-:Y:S01]  /*8810*/  MUFU.EX2 R130, R130 ;  /* 0x0000008200827308 */ /* 0x000fe20000000800 */
[----:B------:R-:W-:Y:S01]  /*8820*/  HMMA.16816.F32.BF16 R48, R56, R62, R48 ;  /* 0x0000003e3830723c */ /* 0x000fe20000041830 */
[----:B------:R-:W1:Y:S06]  /*8830*/  LDSM.16.MT88.4 R60, [R116+0xb400] ;  /* 0x00b40000743c783b */ /* 0x000e6c0000004200 */
[C---:B---3--:R-:W-:Y:S02]  /*8840*/  F2FP.BF16.F32.PACK_AB R57, R85.reuse, R88 ;  /* 0x000000585539723e */ /* 0x048fe400000010ff */
[----:B------:R-:W-:Y:S02]  /*8850*/  MUFU.EX2 R133, R133 ;  /* 0x0000008500857308 */ /* 0x000fe40000000800 */
[----:B------:R-:W-:Y:S01]  /*8860*/  F2FP.BF16.F32.PACK_AB R56, R92, R93 ;  /* 0x0000005d5c38723e */ /* 0x000fe200000010ff */
[----:B------:R-:W-:Y:S01]  /*8870*/  FADD.FTZ R88, R88, R117 ;  /* 0x0000007558587221 */ /* 0x000fe20000010000 */
[----:B----4-:R-:W-:Y:S02]  /*8880*/  F2FP.BF16.F32.PACK_AB R58, R80, R87 ;  /* 0x00000057503a723e */ /* 0x010fe400000010ff */
[C---:B-----5:R-:W-:Y:S01]  /*8890*/  F2FP.BF16.F32.PACK_AB R59, R82.reuse, R81 ;  /* 0x00000051523b723e */ /* 0x060fe200000010ff */
[----:B------:R-:W-:Y:S03]  /*88a0*/  FADD.FTZ R88, R85, R88 ;  /* 0x0000005855587221 */ /* 0x000fe60000010000 */
[----:B------:R-:W-:Y:S01]  /*88b0*/  MUFU.EX2 R132, R132 ;  /* 0x0000008400847308 */ /* 0x000fe20000000800 */
[----:B------:R-:W-:Y:S01]  /*88c0*/  MOV R117, R0 ;  /* 0x0000000000757202 */ /* 0x000fe20000000f00 */
[----:B------:R-:W-:Y:S01]  /*88d0*/  FADD.FTZ R81, R81, R88 ;  /* 0x0000005851517221 */ /* 0x000fe20000010000 */
[C---:B------:R-:W-:Y:S07]  /*88e0*/  HMMA.16816.F32.BF16 R4, R56.reuse, R64, R4 ;  /* 0x000000403804723c */ /* 0x040fee0000041804 */
[----:B------:R-:W-:Y:S01]  /*88f0*/  MUFU.EX2 R134, R134 ;  /* 0x0000008600867308 */ /* 0x000fe20000000800 */
[----:B------:R-:W-:Y:S01]  /*8900*/  FADD.FTZ R81, R82, R81 ;  /* 0x0000005152517221 */ /* 0x000fe20000010000 */
[C---:B------:R-:W-:Y:S01]  /*8910*/  HMMA.16816.F32.BF16 R8, R56.reuse, R66, R8 ;  /* 0x000000423808723c */ /* 0x040fe20000041808 */
[----:B------:R-:W3:Y:S07]  /*8920*/  LDSM.16.MT88.4 R64, [R118+0xd400] ;  /* 0x00d400007640783b */ /* 0x000eee0000004200 */
[----:B------:R-:W-:Y:S01]  /*8930*/  MUFU.EX2 R135, R135 ;  /* 0x0000008700877308 */ /* 0x000fe20000000800 */
[C---:B--2---:R-:W-:Y:S06]  /*8940*/  HMMA.16816.F32.BF16 R12, R56.reuse, R76, R12 ;  /* 0x0000004c380c723c */ /* 0x044fec000004180c */
[C---:B------:R-:W-:Y:S01]  /*8950*/  HMMA.16816.F32.BF16 R16, R56.reuse, R78, R16 ;  /* 0x0000004e3810723c */ /* 0x040fe20000041810 */
[----:B------:R-:W-:Y:S02]  /*8960*/  LDSM.16.MT88.4 R76, [R118+0xc400] ;  /* 0x00c40000764c783b */ /* 0x000fe40000004200 */
[----:B------:R-:W-:Y:S03]  /*8970*/  MUFU.EX2 R136, R136 ;  /* 0x0000008800887308 */ /* 0x000fe60000000800 */
[C---:B-1----:R-:W-:Y:S07]  /*8980*/  HMMA.16816.F32.BF16 R20, R56.reuse, R68, R20 ;  /* 0x000000443814723c */ /* 0x042fee0000041814 */
[----:B------:R-:W-:Y:S01]  /*8990*/  MUFU.EX2 R137, R137 ;  /* 0x0000008900897308 */ /* 0x000fe20000000800 */
[C---:B------:R-:W-:Y:S01]  /*89a0*/  HMMA.16816.F32.BF16 R24, R56.reuse, R70, R24 ;  /* 0x000000463818723c */ /* 0x040fe20000041818 */
[----:B------:R-:W1:Y:S05]  /*89b0*/  LDSM.16.MT88.4 R68, [R118+0x9800] ;  /* 0x009800007644783b */ /* 0x000e6a0000004200 */
[C---:B------:R-:W-:Y:S03]  /*89c0*/  HMMA.16816.F32.BF16 R28, R56.reuse, R60, R28 ;  /* 0x0000003c381c723c */ /* 0x040fe6000004181c */
[----:B------:R-:W-:Y:S03]  /*89d0*/  MUFU.EX2 R138, R138 ;  /* 0x0000008a008a7308 */ /* 0x000fe60000000800 */
[C---:B------:R-:W-:Y:S01]  /*89e0*/  HMMA.16816.F32.BF16 R32, R56.reuse, R62, R32 ;  /* 0x0000003e3820723c */ /* 0x040fe20000041820 */
[----:B------:R-:W2:Y:S06]  /*89f0*/  LDSM.16.MT88.4 R60, [R116+0x9800] ;  /* 0x00980000743c783b */ /* 0x000eac0000004200 */
[----:B------:R-:W-:Y:S01]  /*8a00*/  MUFU.EX2 R139, R139 ;  /* 0x0000008b008b7308 */ /* 0x000fe20000000800 */
[C---:B---3--:R-:W-:Y:S09]  /*8a10*/  HMMA.16816.F32.BF16 R36, R56.reuse, R64, R36 ;  /* 0x000000403824723c */ /* 0x048ff20000041824 */
[----:B------:R-:W-:Y:S01]  /*8a20*/  MUFU.EX2 R140, R140 ;  /* 0x0000008c008c7308 */ /* 0x000fe20000000800 */
[C---:B------:R-:W-:Y:S01]  /*8a30*/  HMMA.16816.F32.BF16 R40, R56.reuse, R66, R40 ;  /* 0x000000423828723c */ /* 0x040fe20000041828 */
[----:B------:R-:W3:Y:S05]  /*8a40*/  LDSM.16.MT88.4 R64, [R118+0xb800] ;  /* 0x00b800007640783b */ /* 0x000eea0000004200 */
[C---:B------:R-:W-:Y:S03]  /*8a50*/  HMMA.16816.F32.BF16 R44, R56.reuse, R72, R44 ;  /* 0x00000048382c723c */ /* 0x040fe6000004182c */
[----:B------:R-:W-:Y:S03]  /*8a60*/  MUFU.EX2 R90, R90 ;  /* 0x0000005a005a7308 */ /* 0x000fe60000000800 */
[----:B------:R-:W-:Y:S01]  /*8a70*/  HMMA.16816.F32.BF16 R48, R56, R74, R48 ;  /* 0x0000004a3830723c */ /* 0x000fe20000041830 */
[----:B------:R-:W4:Y:S06]  /*8a80*/  LDSM.16.MT88.4 R72, [R116+0xb800] ;  /* 0x00b800007448783b */ /* 0x000f2c0000004200 */
[----:B------:R-:W5:Y:S01]  /*8a90*/  MUFU.EX2 R89, R89 ;  /* 0x0000005900597308 */ /* 0x000f620000000800 */
[----:B------:R-:W-:Y:S09]  /*8aa0*/  F2FP.BF16.F32.PACK_AB R56, R83, R84 ;  /* 0x000000545338723e */ /* 0x000ff200000010ff */
[----:B------:R-:W-:Y:S01]  /*8ab0*/  MUFU.EX2 R96, R96 ;  /* 0x0000006000607308 */ /* 0x000fe20000000800 */
[C---:B------:R-:W-:Y:S01]  /*8ac0*/  F2FP.BF16.F32.PACK_AB R57, R91.reuse, R86 ;  /* 0x000000565b39723e */ /* 0x040fe200000010ff */
[----:B------:R-:W-:Y:S04]  /*8ad0*/  FADD.FTZ R86, R86, R81 ;  /* 0x0000005156567221 */ /* 0x000fe80000010000 */
[----:B------:R-:W-:Y:S04]  /*8ae0*/  FADD.FTZ R91, R91, R86 ;  /* 0x000000565b5b7221 */ /* 0x000fe80000010000 */
[----:B------:R-:W1:Y:S01]  /*8af0*/  MUFU.EX2 R97, R97 ;  /* 0x0000006100617308 */ /* 0x000e620000000800 */
[----:B-----5:R-:W-:Y:S09]  /*8b00*/  F2FP.BF16.F32.PACK_AB R58, R89, R90 ;  /* 0x0000005a593a723e */ /* 0x020ff200000010ff */
[----:B------:R-:W-:Y:S10]  /*8b10*/  MUFU.EX2 R141, R141 ;  /* 0x0000008d008d7308 */ /* 0x000ff40000000800 */
[----:B------:R-:W-:Y:S01]  /*8b20*/  MUFU.EX2 R142, R142 ;  /* 0x0000008e008e7308 */ /* 0x000fe20000000800 */
[C---:B-1----:R-:W-:Y:S01]  /*8b30*/  F2FP.BF16.F32.PACK_AB R59, R97.reuse, R96 ;  /* 0x00000060613b723e */ /* 0x042fe200000010ff */
[----:B------:R-:W-:Y:S04]  /*8b40*/  FADD.FTZ R96, R96, R91 ;  /* 0x0000005b60607221 */ /* 0x000fe80000010000 */
[----:B------:R-:W-:Y:S02]  /*8b50*/  FADD.FTZ R97, R97, R96 ;  /* 0x0000006061617221 */ /* 0x000fe40000010000 */
[C---:B------:R-:W-:Y:S02]  /*8b60*/  HMMA.16816.F32.BF16 R4, R56.reuse, R68, R4 ;  /* 0x000000443804723c */ /* 0x040fe40000041804 */
[----:B------:R-:W-:Y:S04]  /*8b70*/  MUFU.EX2 R143, R143 ;  /* 0x0000008f008f7308 */ /* 0x000fe80000000800 */
[C---:B------:R-:W-:Y:S01]  /*8b80*/  HMMA.16816.F32.BF16 R8, R56.reuse, R70, R8 ;  /* 0x000000463808723c */ /* 0x040fe20000041808 */
[----:B------:R-:W-:Y:S05]  /*8b90*/  LDSM.16.MT88.4 R68, [R116+0xd800] ;  /* 0x00d800007444783b */ /* 0x000fea0000004200 */
[----:B------:R-:W-:Y:S01]  /*8ba0*/  MUFU.EX2 R144, R144 ;  /* 0x0000009000907308 */ /* 0x000fe20000000800 */
[C---:B--2---:R-:W-:Y:S09]  /*8bb0*/  HMMA.16816.F32.BF16 R12, R56.reuse, R60, R12 ;  /* 0x0000003c380c723c */ /* 0x044ff2000004180c */
[----:B------:R-:W-:Y:S01]  /*8bc0*/  MUFU.EX2 R145, R145 ;  /* 0x0000009100917308 */ /* 0x000fe20000000800 */
[C---:B------:R-:W-:Y:S01]  /*8bd0*/  HMMA.16816.F32.BF16 R16, R56.reuse, R62, R16 ;  /* 0x0000003e3810723c */ /* 0x040fe20000041810 */
[----:B------:R-:W1:Y:S05]  /*8be0*/  LDSM.16.MT88.4 R60, [R118+0xd800] ;  /* 0x00d80000763c783b */ /* 0x000e6a0000004200 */
[C---:B---3--:R-:W-:Y:S03]  /*8bf0*/  HMMA.16816.F32.BF16 R20, R56.reuse, R64, R20 ;  /* 0x000000403814723c */ /* 0x048fe60000041814 */
[----:B------:R-:W-:Y:S03]  /*8c00*/  MUFU.EX2 R98, R98 ;  /* 0x0000006200627308 */ /* 0x000fe60000000800 */
[C---:B------:R-:W-:Y:S01]  /*8c10*/  HMMA.16816.F32.BF16 R24, R56.reuse, R66, R24 ;  /* 0x000000423818723c */ /* 0x040fe20000041818 */
[----:B------:R-:W2:Y:S06]  /*8c20*/  LDSM.16.MT88.4 R64, [R118+0x9c00] ;  /* 0x009c00007640783b */ /* 0x000eac0000004200 */
[----:B------:R-:W3:Y:S01]  /*8c30*/  MUFU.EX2 R99, R99 ;  /* 0x0000006300637308 */ /* 0x000ee20000000800 */
[C---:B----4-:R-:W-:Y:S09]  /*8c40*/  HMMA.16816.F32.BF16 R28, R56.reuse, R72, R28 ;  /* 0x00000048381c723c */ /* 0x050ff2000004181c */
[----:B------:R-:W-:Y:S01]  /*8c50*/  MUFU.EX2 R104, R104 ;  /* 0x0000006800687308 */ /* 0x000fe20000000800 */
[C---:B------:R-:W-:Y:S01]  /*8c60*/  HMMA.16816.F32.BF16 R32, R56.reuse, R74, R32 ;  /* 0x0000004a3820723c */ /* 0x040fe20000041820 */
[----:B------:R-:W4:Y:S08]  /*8c70*/  LDSM.16.MT88.4 R72, [R116+0x9c00] ;  /* 0x009c00007448783b */ /* 0x000f300000004200 */
[----:B------:R-:W5:Y:S10]  /*8c80*/  MUFU.EX2 R105, R105 ;  /* 0x0000006900697308 */ /* 0x000f740000000800 */
[----:B------:R-:W2:Y:S01]  /*8c90*/  MUFU.EX2 R106, R106 ;  /* 0x0000006a006a7308 */ /* 0x000ea20000000800 */
[C---:B-1----:R-:W-:Y:S06]  /*8ca0*/  HMMA.16816.F32.BF16 R36, R56.reuse, R60, R36 ;  /* 0x0000003c3824723c */ /* 0x042fec0000041824 */
[C---:B------:R-:W-:Y:S03]  /*8cb0*/  HMMA.16816.F32.BF16 R40, R56.reuse, R62, R40 ;  /* 0x0000003e3828723c */ /* 0x040fe60000041828 */
[----:B------:R-:W-:Y:S01]  /*8cc0*/  MUFU.EX2 R107, R107 ;  /* 0x0000006b006b7308 */ /* 0x000fe20000000800 */
[----:B------:R-:W1:Y:S02]  /*8cd0*/  LDSM.16.MT88.4 R60, [R118+0xbc00] ;  /* 0x00bc0000763c783b */ /* 0x000e640000004200 */
[C---:B------:R-:W-:Y:S07]  /*8ce0*/  HMMA.16816.F32.BF16 R44, R56.reuse, R68, R44 ;  /* 0x00000044382c723c */ /* 0x040fee000004182c */
[----:B------:R-:W4:Y:S01]  /*8cf0*/  MUFU.EX2 R128, R128 ;  /* 0x0000008000807308 */ /* 0x000f220000000800 */
[----:B------:R-:W-:Y:S01]  /*8d00*/  HMMA.16816.F32.BF16 R48, R56, R70, R48 ;  /* 0x000000463830723c */ /* 0x000fe20000041830 */
[----:B------:R-:W1:Y:S08]  /*8d10*/  LDSM.16.MT88.4 R68, [R116+0xbc00] ;  /* 0x00bc00007444783b */ /* 0x000e700000004200 */
[----:B------:R-:W-:Y:S02]  /*8d20*/  MUFU.EX2 R53, R53 ;  /* 0x0000003500357308 */ /* 0x000fe40000000800 */
[----:B---3--:R-:W-:Y:S02]  /*8d30*/  F2FP.BF16.F32.PACK_AB R56, R99, R98 ;  /* 0x000000626338723e */ /* 0x008fe400000010ff */
[----:B-----5:R-:W-:Y:S01]  /*8d40*/  F2FP.BF16.F32.PACK_AB R57, R105, R104 ;  /* 0x000000686939723e */ /* 0x020fe200000010ff */
[----:B------:R-:W-:Y:S01]  /*8d50*/  FADD.FTZ R104, R104, R97 ;  /* 0x0000006168687221 */ /* 0x000fe20000010000 */
[----:B--2---:R-:W-:Y:S04]  /*8d60*/  F2FP.BF16.F32.PACK_AB R58, R129, R106 ;  /* 0x0000006a813a723e */ /* 0x004fe800000010ff */
[----:B------:R-:W2:Y:S01]  /*8d70*/  MUFU.EX2 R54, R54 ;  /* 0x0000003600367308 */ /* 0x000ea20000000800 */
[----:B----4-:R-:W-:Y:S01]  /*8d80*/  F2FP.BF16.F32.PACK_AB R59, R128, R107 ;  /* 0x0000006b803b723e */ /* 0x010fe200000010ff */
[----:B------:R-:W-:Y:S06]  /*8d90*/  FADD.FTZ R104, R105, R104 ;  /* 0x0000006869687221 */ /* 0x000fec0000010000 */
[C---:B------:R-:W-:Y:S02]  /*8da0*/  HMMA.16816.F32.BF16 R4, R56.reuse, R64, R4 ;  /* 0x000000403804723c */ /* 0x040fe40000041804 */
[----:B------:R-:W-:Y:S04]  /*8db0*/  MUFU.EX2 R146, R146 ;  /* 0x0000009200927308 */ /* 0x000fe80000000800 */
[C---:B------:R-:W-:Y:S01]  /*8dc0*/  HMMA.16816.F32.BF16 R8, R56.reuse, R66, R8 ;  /* 0x000000423808723c */ /* 0x040fe20000041808 */
[----:B------:R-:W3:Y:S05]  /*8dd0*/  LDSM.16.MT88.4 R64, [R118+0xdc00] ;  /* 0x00dc00007640783b */ /* 0x000eea0000004200 */
[----:B------:R-:W4:Y:S01]  /*8de0*/  MUFU.EX2 R147, R147 ;  /* 0x0000009300937308 */ /* 0x000f220000000800 */
[C---:B------:R-:W-:Y:S09]  /*8df0*/  HMMA.16816.F32.BF16 R12, R56.reuse, R72, R12 ;  /* 0x00000048380c723c */ /* 0x040ff2000004180c */
[----:B------:R-:W-:Y:S01]  /*8e00*/  MUFU.EX2 R148, R148 ;  /* 0x0000009400947308 */ /* 0x000fe20000000800 */
[C---:B------:R-:W-:Y:S01]  /*8e10*/  HMMA.16816.F32.BF16 R16, R56.reuse, R74, R16 ;  /* 0x0000004a3810723c */ /* 0x040fe20000041810 */
[----:B------:R-:W5:Y:S05]  /*8e20*/  LDSM.16.MT88.4 R72, [R116+0xdc00] ;  /* 0x00dc00007448783b */ /* 0x000f6a0000004200 */
[C---:B-1----:R-:W-:Y:S03]  /*8e30*/  HMMA.16816.F32.BF16 R20, R56.reuse, R60, R20 ;  /* 0x0000003c3814723c */ /* 0x042fe60000041814 */
[----:B------:R-:W1:Y:S03]  /*8e40*/  MUFU.EX2 R149, R149 ;  /* 0x0000009500957308 */ /* 0x000e660000000800 */
[C---:B------:R-:W-:Y:S01]  /*8e50*/  HMMA.16816.F32.BF16 R24, R56.reuse, R62, R24 ;  /* 0x0000003e3818723c */ /* 0x040fe20000041818 */
[----:B------:R-:W2:Y:S06]  /*8e60*/  LDSM.16.MT88.4 R60, [R118+0xa000] ;  /* 0x00a00000763c783b */ /* 0x000eac0000004200 */
[----:B------:R-:W-:Y:S01]  /*8e70*/  MUFU.EX2 R150, R150 ;  /* 0x0000009600967308 */ /* 0x000fe20000000800 */
[C---:B------:R-:W-:Y:S09]  /*8e80*/  HMMA.16816.F32.BF16 R28, R56.reuse, R68, R28 ;  /* 0x00000044381c723c */ /* 0x040ff2000004181c */
[----:B------:R-:W1:Y:S01]  /*8e90*/  MUFU.EX2 R151, R151 ;  /* 0x0000009700977308 */ /* 0x000e620000000800 */
[C---:B------:R-:W-:Y:S01]  /*8ea0*/  HMMA.16816.F32.BF16 R32, R56.reuse, R70, R32 ;  /* 0x000000463820723c */ /* 0x040fe20000041820 */
[----:B------:R-:W4:Y:S05]  /*8eb0*/  LDSM.16.MT88.4 R68, [R116+0xa000] ;  /* 0x00a000007444783b */ /* 0x000f2a0000004200 */
[C---:B---3--:R-:W-:Y:S03]  /*8ec0*/  HMMA.16816.F32.BF16 R36, R56.reuse, R64, R36 ;  /* 0x000000403824723c */ /* 0x048fe60000041824 */
[----:B------:R-:W-:Y:S03]  /*8ed0*/  MUFU.EX2 R121, R121 ;  /* 0x0000007900797308 */ /* 0x000fe60000000800 */
[C---:B------:R-:W-:Y:S01]  /*8ee0*/  HMMA.16816.F32.BF16 R40, R56.reuse, R66, R40 ;  /* 0x000000423828723c */ /* 0x040fe20000041828 */
[----:B------:R-:W3:Y:S06]  /*8ef0*/  LDSM.16.MT88.4 R64, [R118+0xc000] ;  /* 0x00c000007640783b */ /* 0x000eec0000004200 */
[----:B------:R-:W1:Y:S01]  /*8f00*/  MUFU.EX2 R126, R126 ;  /* 0x0000007e007e7308 */ /* 0x000e620000000800 */
[C---:B-----5:R-:W-:Y:S09]  /*8f10*/  HMMA.16816.F32.BF16 R44, R56.reuse, R72, R44 ;  /* 0x00000048382c723c */ /* 0x060ff2000004182c */
[----:B------:R-:W-:Y:S01]  /*8f20*/  MUFU.EX2 R152, R152 ;  /* 0x0000009800987308 */ /* 0x000fe20000000800 */
[----:B------:R-:W-:Y:S01]  /*8f30*/  HMMA.16816.F32.BF16 R48, R56, R74, R48 ;  /* 0x0000004a3830723c */ /* 0x000fe20000041830 */
[----:B------:R-:W5:Y:S06]  /*8f40*/  LDSM.16.MT88.4 R72, [R116+0xc000] ;  /* 0x00c000007448783b */ /* 0x000f6c0000004200 */
[----:B------:R-:W-:Y:S02]  /*8f50*/  F2FP.BF16.F32.PACK_AB R56, R130, R131 ;  /* 0x000000838238723e */ /* 0x000fe400000010ff */
[----:B------:R-:W-:Y:S02]  /*8f60*/  MUFU.EX2 R183, R122 ;  /* 0x0000007a00b77308 */ /* 0x000fe40000000800 */
[----:B------:R-:W-:Y:S02]  /*8f70*/  F2FP.BF16.F32.PACK_AB R57, R132, R133 ;  /* 0x000000858439723e */ /* 0x000fe400000010ff */
[----:B------:R-:W-:Y:S02]  /*8f80*/  F2FP.BF16.F32.PACK_AB R58, R135, R134 ;  /* 0x00000086873a723e */ /* 0x000fe400000010ff */
[----:B------:R-:W-:Y:S04]  /*8f90*/  F2FP.BF16.F32.PACK_AB R59, R137, R136 ;  /* 0x00000088893b723e */ /* 0x000fe800000010ff */
[----:B------:R-:W-:Y:S03]  /*8fa0*/  MUFU.EX2 R52, R52 ;  /* 0x0000003400347308 */ /* 0x000fe60000000800 */
[C---:B--2---:R-:W-:Y:S06]  /*8fb0*/  HMMA.16816.F32.BF16 R4, R56.reuse, R60, R4 ;  /* 0x0000003c3804723c */ /* 0x044fec0000041804 */
[C---:B------:R-:W-:Y:S01]  /*8fc0*/  HMMA.16816.F32.BF16 R8, R56.reuse, R62, R8 ;  /* 0x0000003e3808723c */ /* 0x040fe20000041808 */
[----:B------:R-:W2:Y:S05]  /*8fd0*/  LDSM.16.MT88.4 R60, [R118+0xe000] ;  /* 0x00e00000763c783b */ /* 0x000eaa0000004200 */
[C---:B----4-:R-:W-:Y:S06]  /*8fe0*/  HMMA.16816.F32.BF16 R12, R56.reuse, R68, R12 ;  /* 0x00000044380c723c */ /* 0x050fec000004180c */
[C---:B------:R-:W-:Y:S01]  /*8ff0*/  HMMA.16816.F32.BF16 R16, R56.reuse, R70, R16 ;  /* 0x000000463810723c */ /* 0x040fe20000041810 */
[----:B------:R-:W4:Y:S05]  /*9000*/  LDSM.16.MT88.4 R68, [R116+0xe000] ;  /* 0x00e000007444783b */ /* 0x000f2a0000004200 */
[C---:B---3--:R-:W-:Y:S06]  /*9010*/  HMMA.16816.F32.BF16 R20, R56.reuse, R64, R20 ;  /* 0x000000403814723c */ /* 0x048fec0000041814 */
[C---:B------:R-:W-:Y:S01]  /*9020*/  HMMA.16816.F32.BF16 R24, R56.reuse, R66, R24 ;  /* 0x000000423818723c */ /* 0x040fe20000041818 */
[----:B------:R-:W3:Y:S05]  /*9030*/  LDSM.16.MT88.4 R64, [R118+0xa400] ;  /* 0x00a400007640783b */ /* 0x000eea0000004200 */
[C---:B-----5:R-:W-:Y:S06]  /*9040*/  HMMA.16816.F32.BF16 R28, R56.reuse, R72, R28 ;  /* 0x00000048381c723c */ /* 0x060fec000004181c */
[C---:B------:R-:W-:Y:S01]  /*9050*/  HMMA.16816.F32.BF16 R32, R56.reuse, R74, R32 ;  /* 0x0000004a3820723c */ /* 0x040fe20000041820 */
[----:B------:R-:W5:Y:S05]  /*9060*/  LDSM.16.MT88.4 R72, [R116+0xa400] ;  /* 0x00a400007448783b */ /* 0x000f6a0000004200 */
[C---:B--2---:R-:W-:Y:S06]  /*9070*/  HMMA.16816.F32.BF16 R36, R56.reuse, R60, R36 ;  /* 0x0000003c3824723c */ /* 0x044fec0000041824 */
[C---:B------:R-:W-:Y:S05]  /*9080*/  HMMA.16816.F32.BF16 R40, R56.reuse, R62, R40 ;  /* 0x0000003e3828723c */ /* 0x040fea0000041828 */
[----:B------:R-:W-:Y:S01]  /*9090*/  F2FP.BF16.F32.PACK_AB R60, R139, R138 ;  /* 0x0000008a8b3c723e */ /* 0x000fe200000010ff */
[C---:B----4-:R-:W-:Y:S05]  /*90a0*/  HMMA.16816.F32.BF16 R44, R56.reuse, R68, R44 ;  /* 0x00000044382c723c */ /* 0x050fea000004182c */
[----:B------:R-:W-:Y:S01]  /*90b0*/  F2FP.BF16.F32.PACK_AB R61, R141, R140 ;  /* 0x0000008c8d3d723e */ /* 0x000fe200000010ff */
[----:B------:R-:W-:Y:S01]  /*90c0*/  HMMA.16816.F32.BF16 R48, R56, R70, R48 ;  /* 0x000000463830723c */ /* 0x000fe20000041830 */
[----:B------:R-:W2:Y:S04]  /*90d0*/  LDSM.16.MT88.4 R56, [R116+0xc400] ;  /* 0x00c400007438783b */ /* 0x000ea80000004200 */
[----:B------:R-:W-:Y:S02]  /*90e0*/  F2FP.BF16.F32.PACK_AB R62, R143, R142 ;  /* 0x0000008e8f3e723e */ /* 0x000fe400000010ff */
[----:B------:R-:W-:Y:S02]  /*90f0*/  F2FP.BF16.F32.PACK_AB R63, R145, R144 ;  /* 0x00000090913f723e */ /* 0x000fe400000010ff */
[----:B------:R-:W-:Y:S05]  /*9100*/  LDSM.16.MT88.4 R68, [R116+0xe400] ;  /* 0x00e400007444783b */ /* 0x000fea0000004200 */
[C---:B---3--:R-:W-:Y:S06]  /*9110*/  HMMA.16816.F32.BF16 R4, R60.reuse, R64, R4 ;  /* 0x000000403c04723c */ /* 0x048fec0000041804 */
[C---:B------:R-:W-:Y:S01]  /*9120*/  HMMA.16816.F32.BF16 R8, R60.reuse, R66, R8 ;  /* 0x000000423c08723c */ /* 0x040fe20000041808 */
[----:B------:R-:W3:Y:S05]  /*9130*/  LDSM.16.MT88.4 R64, [R118+0xe400] ;  /* 0x00e400007640783b */ /* 0x000eea0000004200 */
[C---:B-----5:R-:W-:Y:S06]  /*9140*/  HMMA.16816.F32.BF16 R12, R60.reuse, R72, R12 ;  /* 0x000000483c0c723c */ /* 0x060fec000004180c */
[C---:B------:R-:W-:Y:S01]  /*9150*/  HMMA.16816.F32.BF16 R16, R60.reuse, R74, R16 ;  /* 0x0000004a3c10723c */ /* 0x040fe20000041810 */
[----:B------:R-:W4:Y:S05]  /*9160*/  LDSM.16.MT88.4 R72, [R118+0xa800] ;  /* 0x00a800007648783b */ /* 0x000f2a0000004200 */
[C---:B------:R-:W-:Y:S06]  /*9170*/  HMMA.16816.F32.BF16 R20, R60.reuse, R76, R20 ;  /* 0x0000004c3c14723c */ /* 0x040fec0000041814 */
[C---:B------:R-:W-:Y:S01]  /*9180*/  HMMA.16816.F32.BF16 R24, R60.reuse, R78, R24 ;  /* 0x0000004e3c18723c */ /* 0x040fe20000041818 */
[----:B------:R-:W5:Y:S05]  /*9190*/  LDSM.16.MT88.4 R76, [R116+0xa800] ;  /* 0x00a80000744c783b */ /* 0x000f6a0000004200 */
[C---:B--2---:R-:W-:Y:S06]  /*91a0*/  HMMA.16816.F32.BF16 R28, R60.reuse, R56, R28 ;  /* 0x000000383c1c723c */ /* 0x044fec000004181c */
[C---:B------:R-:W-:Y:S05]  /*91b0*/  HMMA.16816.F32.BF16 R32, R60.reuse, R58, R32 ;  /* 0x0000003a3c20723c */ /* 0x040fea0000041820 */
[----:B------:R-:W-:Y:S01]  /*91c0*/  FADD.FTZ R56, R125, R127 ;  /* 0x0000007f7d387221 */ /* 0x000fe20000010000 */
[C---:B---3--:R-:W-:Y:S05]  /*91d0*/  HMMA.16816.F32.BF16 R36, R60.reuse, R64, R36 ;  /* 0x000000403c24723c */ /* 0x048fea0000041824 */
[----:B------:R-:W-:Y:S01]  /*91e0*/  FADD.FTZ R95, R123, R56 ;  /* 0x000000387b5f7221 */ /* 0x000fe20000010000 */
[C---:B------:R-:W-:Y:S01]  /*91f0*/  HMMA.16816.F32.BF16 R40, R60.reuse, R66, R40 ;  /* 0x000000423c28723c */ /* 0x040fe20000041828 */
[----:B------:R-:W2:Y:S04]  /*9200*/  LDSM.16.MT88.4 R64, [R118+0xc800] ;  /* 0x00c800007640783b */ /* 0x000ea80000004200 */
[----:B------:R-:W-:Y:S01]  /*9210*/  FADD.FTZ R120, R120, R95 ;  /* 0x0000005f78787221 */ /* 0x000fe20000010000 */
[C---:B------:R-:W-:Y:S05]  /*9220*/  HMMA.16816.F32.BF16 R44, R60.reuse, R68, R44 ;  /* 0x000000443c2c723c */ /* 0x040fea000004182c */
[----:B------:R-:W-:Y:S01]  /*9230*/  F2FP.BF16.F32.PACK_AB R56, R54, R53 ;  /* 0x000000353638723e */ /* 0x000fe200000010ff */
[----:B------:R-:W-:Y:S01]  /*9240*/  HMMA.16816.F32.BF16 R48, R60, R70, R48 ;  /* 0x000000463c30723c */ /* 0x000fe20000041830 */
[----:B------:R-:W3:Y:S04]  /*9250*/  LDSM.16.MT88.4 R60, [R116+0xc800] ;  /* 0x00c80000743c783b */ /* 0x000ee80000004200 */
[----:B------:R-:W-:Y:S01]  /*9260*/  F2FP.BF16.F32.PACK_AB R57, R147, R146 ;  /* 0x000000929339723e */ /* 0x000fe200000010ff */
[----:B------:R-:W-:Y:S01]  /*9270*/  FADD.FTZ R93, R93, R120 ;  /* 0x000000785d5d7221 */ /* 0x000fe20000010000 */
[----:B-1----:R-:W-:Y:S01]  /*9280*/  F2FP.BF16.F32.PACK_AB R58, R149, R148 ;  /* 0x00000094953a723e */ /* 0x002fe200000010ff */
[----:B------:R-:W-:Y:S01]  /*9290*/  FFMA.FTZ R123, R188, UR4, -R55 ;  /* 0x00000004bc7b7c23 */ /* 0x000fe20008010837 */
[----:B------:R-:W1:Y:S02]  /*92a0*/  LDSM.16.MT88.4 R68, [R118+0xe800] ;  /* 0x00e800007644783b */ /* 0x000e640000004200 */
[----:B------:R-:W-:Y:S01]  /*92b0*/  F2FP.BF16.F32.PACK_AB R59, R151, R150 ;  /* 0x00000096973b723e */ /* 0x000fe200000010ff */
[----:B------:R-:W-:Y:S01]  /*92c0*/  FADD.FTZ R92, R92, R93 ;  /* 0x0000005d5c5c7221 */ /* 0x000fe20000010000 */
[----:B------:R-:W-:Y:S01]  /*92d0*/  FFMA.FTZ R55, R3, UR4, -R55 ;  /* 0x0000000403377c23 */ /* 0x000fe20008010837 */
[----:B------:R-:W1:Y:S01]  /*92e0*/  MUFU.EX2 R123, R123 ;  /* 0x0000007b007b7308 */ /* 0x000e620000000800 */
[----:B------:R-:W-:Y:S01]  /*92f0*/  FADD.FTZ R3, R107, R104 ;  /* 0x000000686b037221 */ /* 0x000fe20000010000 */
[----:B------:R-:W-:Y:S02]  /*9300*/  FADD.FTZ R87, R87, R92 ;  /* 0x0000005c57577221 */ /* 0x000fe40000010000 */
[C---:B----4-:R-:W-:Y:S01]  /*9310*/  HMMA.16816.F32.BF16 R4, R56.reuse, R72, R4 ;  /* 0x000000483804723c */ /* 0x050fe20000041804 */
[----:B------:R-:W-:Y:S05]  /*9320*/  LDSM.16.MT88.4 R92, [R118+0xcc00] ;  /* 0x00cc0000765c783b */ /* 0x000fea0000004200 */
[----:B------:R-:W-:Y:S01]  /*9330*/  MUFU.EX2 R55, R55 ;  /* 0x0000003700377308 */ /* 0x000fe20000000800 */
[----:B------:R-:W-:Y:S01]  /*9340*/  FADD.FTZ R87, R80, R87 ;  /* 0x0000005750577221 */ /* 0x000fe20000010000 */
[C---:B------:R-:W-:Y:S01]  /*9350*/  HMMA.16816.F32.BF16 R8, R56.reuse, R74, R8 ;  /* 0x0000004a3808723c */ /* 0x040fe20000041808 */
[----:B------:R-:W4:Y:S02]  /*9360*/  LDSM.16.MT88.4 R72, [R116+0xe800] ;  /* 0x00e800007448783b */ /* 0x000f240000004200 */
[----:B------:R-:W-:Y:S03]  /*9370*/  FADD.FTZ R84, R84, R87 ;  /* 0x0000005754547221 */ /* 0x000fe60000010000 */
[C---:B-----5:R-:W-:Y:S05]  /*9380*/  HMMA.16816.F32.BF16 R12, R56.reuse, R76, R12 ;  /* 0x0000004c380c723c */ /* 0x060fea000004180c */
[----:B------:R-:W-:Y:S01]  /*9390*/  FADD.FTZ R83, R83, R84 ;  /* 0x0000005453537221 */ /* 0x000fe20000010000 */
[C---:B------:R-:W-:Y:S01]  /*93a0*/  HMMA.16816.F32.BF16 R16, R56.reuse, R78, R16 ;  /* 0x0000004e3810723c */ /* 0x040fe20000041810 */
[----:B------:R-:W5:Y:S04]  /*93b0*/  LDSM.16.MT88.4 R84, [R116+0xcc00] ;  /* 0x00cc00007454783b */ /* 0x000f680000004200 */
[----:B------:R-:W-:Y:S01]  /*93c0*/  FADD.FTZ R90, R90, R83 ;  /* 0x000000535a5a7221 */ /* 0x000fe20000010000 */
[C---:B--2---:R-:W-:Y:S01]  /*93d0*/  HMMA.16816.F32.BF16 R20, R56.reuse, R64, R20 ;  /* 0x000000403814723c */ /* 0x044fe20000041814 */
[----:B------:R-:W2:Y:S02]  /*93e0*/  MUFU.EX2 R64, R185 ;  /* 0x000000b900407308 */ /* 0x000ea40000000800 */
[----:B------:R-:W5:Y:S02]  /*93f0*/  LDSM.16.MT88.4 R76, [R118+0xec00] ;  /* 0x00ec0000764c783b */ /* 0x000f640000004200 */
[----:B------:R-:W-:Y:S01]  /*9400*/  FADD.FTZ R89, R89, R90 ;  /* 0x0000005a59597221 */ /* 0x000fe20000010000 */
[C---:B------:R-:W-:Y:S05]  /*9410*/  HMMA.16816.F32.BF16 R24, R56.reuse, R66, R24 ;  /* 0x000000423818723c */ /* 0x040fea0000041818 */
[----:B------:R-:W-:Y:S01]  /*9420*/  FADD.FTZ R98, R98, R89 ;  /* 0x0000005962627221 */ /* 0x000fe20000010000 */
[C---:B---3--:R-:W-:Y:S05]  /*9430*/  HMMA.16816.F32.BF16 R28, R56.reuse, R60, R28 ;  /* 0x0000003c381c723c */ /* 0x048fea000004181c */
[----:B------:R-:W-:Y:S01]  /*9440*/  FADD.FTZ R99, R99, R98 ;  /* 0x0000006263637221 */ /* 0x000fe20000010000 */
[C---:B------:R-:W-:Y:S05]  /*9450*/  HMMA.16816.F32.BF16 R32, R56.reuse, R62, R32 ;  /* 0x0000003e3820723c */ /* 0x040fea0000041820 */
[----:B------:R-:W-:Y:S01]  /*9460*/  FADD.FTZ R128, R128, R3 ;  /* 0x0000000380807221 */ /* 0x000fe20000010000 */
[C---:B-1----:R-:W-:Y:S05]  /*9470*/  HMMA.16816.F32.BF16 R36, R56.reuse, R68, R36 ;  /* 0x000000443824723c */ /* 0x042fea0000041824 */
[----:B------:R-:W-:Y:S01]  /*9480*/  FADD.FTZ R3, R133, R128 ;  /* 0x0000008085037221 */ /* 0x000fe20000010000 */
[C---:B------:R-:W-:Y:S05]  /*9490*/  HMMA.16816.F32.BF16 R40, R56.reuse, R70, R40 ;  /* 0x000000463828723c */ /* 0x040fea0000041828 */
[----:B------:R-:W-:Y:S01]  /*94a0*/  F2FP.BF16.F32.PACK_AB R68, R126, R121 ;  /* 0x000000797e44723e */ /* 0x000fe200000010ff */
[C---:B----4-:R-:W-:Y:S05]  /*94b0*/  HMMA.16816.F32.BF16 R44, R56.reuse, R72, R44 ;  /* 0x00000048382c723c */ /* 0x050fea000004182c */
[----:B------:R-:W-:Y:S01]  /*94c0*/  F2FP.BF16.F32.PACK_AB R69, R152, R123 ;  /* 0x0000007b9845723e */ /* 0x000fe200000010ff */
[----:B------:R-:W-:Y:S05]  /*94d0*/  HMMA.16816.F32.BF16 R48, R56, R74, R48 ;  /* 0x0000004a3830723c */ /* 0x000fea0000041830 */
[----:B--2---:R-:W-:Y:S01]  /*94e0*/  F2FP.BF16.F32.PACK_AB R70, R183, R64 ;  /* 0x00000040b746723e */ /* 0x004fe200000010ff */
[----:B------:R-:W-:Y:S01]  /*94f0*/  FADD.FTZ R3, R132, R3 ;  /* 0x0000000384037221 */ /* 0x000fe20000010000 */
[----:B------:R-:W-:Y:S04]  /*9500*/  F2FP.BF16.F32.PACK_AB R71, R55, R52 ;  /* 0x000000343747723e */ /* 0x000fe800000010ff */
[----:B------:R-:W-:Y:S03]  /*9510*/  FADD.FTZ R136, R136, R3 ;  /* 0x0000000388887221 */ /* 0x000fe60000010000 */
        /* <DEDUP_REMOVED lines=24> */
[----:B------:R-:W-:Y:S03]  /*96a0*/  FADD.FTZ R145, R145, R144 ;  /* 0x0000009091917221 */ /* 0x000fe60000010000 */
[----:B------:R-:W-:Y:S01]  /*96b0*/  FADD.FTZ R142, R143, R142 ;  /* 0x0000008e8f8e7221 */ /* 0x000fe20000010000 */
[C---:B-1----:R-:W-:Y:S03]  /*96c0*/  HMMA.16816.F32.BF16 R72, R68.reuse, R4, R44 ;  /* 0x000000044448723c */ /* 0x042fe6000004182c */
[----:B------:R-:W-:Y:S01]  /*96d0*/  FADD.FTZ R3, R53, R142 ;  /* 0x0000008e35037221 */ /* 0x000fe20000010000 */
[----:B------:R-:W-:Y:S02]  /*96e0*/  FADD.FTZ R146, R146, R145 ;  /* 0x0000009192927221 */ /* 0x000fe40000010000 */
[----:B------:R-:W-:Y:S05]  /*96f0*/  HMMA.16816.F32.BF16 R68, R68, R6, R48 ;  /* 0x000000064444723c */ /* 0x000fea0000041830 */
[----:B------:R-:W-:Y:S01]  /*9700*/  FADD.FTZ R3, R54, R3 ;  /* 0x0000000336037221 */ /* 0x000fe20000010000 */
[----:B------:R-:W-:Y:S05]  /*9710*/  FADD.FTZ R147, R147, R146 ;  /* 0x0000009293937221 */ /* 0x000fea0000010000 */
[----:B------:R-:W-:Y:S01]  /*9720*/  FADD.FTZ R148, R148, R3 ;  /* 0x0000000394947221 */ /* 0x000fe20000010000 */
[----:B------:R-:W-:Y:S01]  /*9730*/  IADD3 R3, R182, -0x1, RZ ;  /* 0xffffffffb6037810 */ /* 0x000fe20007ffe0ff */
[----:B------:R-:W-:Y:S02]  /*9740*/  FADD.FTZ R150, R150, R147 ;  /* 0x0000009396967221 */ /* 0x000fe40000010000 */
[----:B------:R-:W-:Y:S01]  /*9750*/  FADD.FTZ R148, R149, R148 ;  /* 0x0000009495947221 */ /* 0x000fe20000010000 */
[----:B------:R-:W-:Y:S01]  /*9760*/  MOV R182, R3 ;  /* 0x0000000300b67202 */ /* 0x000fe20000000f00 */
[----:B------:R-:W-:Y:S02]  /*9770*/  FADD.FTZ R150, R151, R150 ;  /* 0x0000009697967221 */ /* 0x000fe40000010000 */
[----:B------:R-:W-:Y:S02]  /*9780*/  FADD.FTZ R121, R121, R148 ;  /* 0x0000009479797221 */ /* 0x000fe40000010000 */
[----:B------:R-:W-:Y:S02]  /*9790*/  FADD.FTZ R123, R123, R150 ;  /* 0x000000967b7b7221 */ /* 0x000fe40000010000 */
[----:B------:R-:W-:Y:S02]  /*97a0*/  FADD.FTZ R121, R126, R121 ;  /* 0x000000797e797221 */ /* 0x000fe40000010000 */
[----:B------:R-:W-:Y:S02]  /*97b0*/  FADD.FTZ R123, R152, R123 ;  /* 0x0000007b987b7221 */ /* 0x000fe40000010000 */
[----:B------:R-:W-:Y:S02]  /*97c0*/  FADD.FTZ R64, R64, R121 ;  /* 0x0000007940407221 */ /* 0x000fe40000010000 */
[----:B------:R-:W-:Y:S02]  /*97d0*/  FADD.FTZ R52, R52, R123 ;  /* 0x0000007b34347221 */ /* 0x000fe40000010000 */
[----:B------:R-:W-:Y:S02]  /*97e0*/  FADD.FTZ R183, R183, R64 ;  /* 0x00000040b7b77221 */ /* 0x000fe40000010000 */
[----:B------:R-:W-:Y:S01]  /*97f0*/  FADD.FTZ R184, R55, R52 ;  /* 0x0000003437b87221 */ /* 0x000fe20000010000 */
[----:B------:R-:W-:Y:S06]  /*9800*/  @P0 BRA `(.L_x_1868) ;  /* 0xffffffc000d80947 */ /* 0x000fec000383ffff */
.L_x_1864:
        /* <DEDUP_REMOVED lines=168> */
.L_x_1869:
[----:B------:R-:W-:Y:S01]  /*a290*/  S2UR UR8, SR_CTAID.Z ;  /* 0x00000000000879c3 */ /* 0x000fe20000002700 */
[----:B------:R-:W-:Y:S01]  /*a2a0*/  ULDC UR9, c[0x0][0x270] ;  /* 0x00009c0000097ab9 */ /* 0x000fe20000000800 */
[----:B------:R-:W-:-:S06]  /*a2b0*/  ULDC UR6, c[0x0][0x2c4] ;  /* 0x0000b10000067ab9 */ /* 0x000fcc0000000800 */
[----:B------:R-:W1:Y:S02]  /*a2c0*/  S2UR UR7, SR_CTAID.Y ;  /* 0x00000000000779c3 */ /* 0x000e640000002600 */
[----:B-1----:R-:W-:-:S04]  /*a2d0*/  UIMAD UR9, UR7, UR9, UR8 ;  /* 0x00000009070972a4 */ /* 0x002fc8000f8e0208 */
[----:B------:R-:W-:Y:S02]  /*a2e0*/  UIMAD UR9, UR9, UR6, URZ ;  /* 0x00000006090972a4 */ /* 0x000fe4000f8e023f */
.L_x_1870:
        /* <DEDUP_REMOVED lines=21> */
.L_x_1872:
[----:B------:R-:W-:Y:S05]  /*a440*/  BSYNC B0 ;  /* 0x0000000000007941 */ /* 0x000fea0003800000 */
.L_x_1871:
        /* <DEDUP_REMOVED lines=44> */
.L_x_1873:
        /* <DEDUP_REMOVED lines=15> */
.L_x_6453:


//--------------------- .text._ZN5flash24flash_fwd_splitkv_kernelI23Flash_fwd_kernel_traitsILi96ELi64ELi128ELi4ELb0ELb0EN7cutlass10bfloat16_tE19Flash_kernel_traitsILi96ELi64ELi128ELi4ES3_EELb1ELb0ELb0ELb1ELb1ELb0ELb1ELb0EEEvNS_16Flash_fwd_paramsE --------------------------
	.section	.text._ZN5flash24flash_fwd_splitkv_kernelI23Flash_fwd_kernel_traitsILi96ELi64ELi128ELi4ELb0ELb0EN7cutlass10bfloat16_tE19Flash_kernel_traitsILi96ELi64ELi128ELi4ES3_EELb1ELb0ELb0ELb1ELb1ELb0ELb1ELb0EEEvNS_16Flash_fwd_paramsE,"ax",@progbits
	.align	128
        .global         _ZN5flash24flash_fwd_splitkv_kernelI23Flash_fwd_kernel_traitsILi96ELi64ELi128ELi4ELb0ELb0EN7cutlass10bfloat16_tE19Flash_kernel_traitsILi96ELi64ELi128ELi4ES3_EELb1ELb0ELb0ELb1ELb1ELb0ELb1ELb0EEEvNS_16Flash_fwd_paramsE
        .type           _ZN5flash24flash_fwd_splitkv_kernelI23Flash_fwd_kernel_traitsILi96ELi64ELi128ELi4ELb0ELb0EN7cutlass10bfloat16_tE19Flash_kernel_traitsILi96ELi64ELi128ELi4ES3_EELb1ELb0ELb0ELb1ELb1ELb0ELb1ELb0EEEvNS_16Flash_fwd_paramsE,@function
        .size           _ZN5flash24flash_fwd_splitkv_kernelI23Flash_fwd_kernel_traitsILi96ELi64ELi128ELi4ELb0ELb0EN7cutlass10bfloat16_tE19Flash_kernel_traitsILi96ELi64ELi128ELi4ES3_EELb1ELb0ELb0ELb1ELb1ELb0ELb1ELb0EEEvNS_16Flash_fwd_paramsE,(.L_x_6454 - _ZN5flash24flash_fwd_splitkv_kernelI23Flash_fwd_kernel_traitsILi96ELi64ELi128ELi4ELb0ELb0EN7cutlass10bfloat16_tE19Flash_kernel_traitsILi96ELi64ELi128ELi4ES3_EELb1ELb0ELb0ELb1ELb1ELb0ELb1ELb0EEEvNS_16Flash_fwd_paramsE)
        .other          _ZN5flash24flash_fwd_splitkv_kernelI23Flash_fwd_kernel_traitsILi96ELi64ELi128ELi4ELb0ELb0EN7cutlass10bfloat16_tE19Flash_kernel_traitsILi96ELi64ELi128ELi4ES3_EELb1ELb0ELb0ELb1ELb1ELb0ELb1ELb0EEEvNS_16Flash_fwd_paramsE,@"STO_CUDA_ENTRY STV_DEFAULT"
_ZN5flash24flash_fwd_splitkv_kernelI23Flash_fwd_kernel_traitsILi96ELi64ELi128ELi4ELb0ELb0EN7cutlass10bfloat16_tE19Flash_kernel_traitsILi96ELi64ELi128ELi4ES3_EELb1ELb0ELb0ELb1ELb1ELb0ELb1ELb0EEEvNS_16Flash_fwd_paramsE:
.text._ZN5flash24flash_fwd_splitkv_kernelI23Flash_fwd_kernel_traitsILi96ELi64ELi128ELi4ELb0ELb0EN7cutlass10bfloat16_tE19Flash_kernel_traitsILi96ELi64ELi128ELi4ES3_EELb1ELb0ELb0ELb1ELb1ELb0ELb1ELb0EEEvNS_16Flash_fwd_paramsE:
[----:B------:R-:W-:Y:S08]  /*0000*/  LDC R1, c[0x0][0x28] ;  /* 0x00000a00ff017b82 */ /* 0x000ff00000000800 */
[----:B------:R-:W1:Y:S01]  /*0010*/  LDC R7, c[0x0][0x270] ;  /* 0x00009c00ff077b82 */ /* 0x000e620000000800 */
[----:B------:R-:W-:-:S07]  /*0020*/  ULDC.64 UR16, c[0x0][0x208] ;  /* 0x0000820000107ab9 */ /* 0x000fce0000000a00 */
[----:B------:R-:W2:Y:S08]  /*0030*/  S2UR UR4, SR_CTAID.Z ;  /* 0x00000000000479c3 */ /* 0x000eb00000002700 */
[----:B------:R-:W3:Y:S08]  /*0040*/  LDC.64 R2, c[0x0][0x308] ;  /* 0x0000c200ff027b82 */ /* 0x000ef00000000a00 */
[----:B------:R-:W4:Y:S01]  /*0050*/  LDC.64 R4, c[0x0][0x300] ;  /* 0x0000c000ff047b82 */ /* 0x000f220000000a00 */
[----:B-1----:R-:W1:Y:S01]  /*0060*/  I2F.U32.RP R6, R7 ;  /* 0x0000000700067306 */ /* 0x002e620000209000 */
[----:B------:R-:W-:Y:S01]  /*0070*/  ISETP.NE.U32.AND P2, PT, R7, RZ, PT ;  /* 0x000000ff0700720c */ /* 0x000fe20003f45070 */
[----:B------:R-:W2:Y:S01]  /*0080*/  S2R R19, SR_CTAID.X ;  /* 0x0000000000137919 */ /* 0x000ea20000002500 */
[----:B------:R-:W-:Y:S01]  /*0090*/  IMAD.MOV.U32 R17, RZ, RZ, RZ ;  /* 0x000000ffff117224 */ /* 0x000fe200078e00ff */
[----:B------:R-:W-:-:S04]  /*00a0*/  ULDC UR15, c[0x0][0x2c4] ;  /* 0x0000b100000f7ab9 */ /* 0x000fc80000000800 */
[----:B-1----:R-:W1:Y:S01]  /*00b0*/  MUFU.RCP R8, R6 ;  /* 0x0000000600087308 */ /* 0x002e620000001000 */
[----:B---3--:R-:W-:-:S04]  /*00c0*/  ISETP.NE.U32.AND P0, PT, R2, RZ, PT ;  /* 0x000000ff0200720c */ /* 0x008fc80003f05070 */
[----:B------:R-:W-:Y:S02]  /*00d0*/  ISETP.NE.AND.EX P0, PT, R3, RZ, PT, P0 ;  /* 0x000000ff0300720c */ /* 0x000fe40003f05300 */
[----:B----4-:R-:W-:-:S04]  /*00e0*/  ISETP.NE.U32.AND P1, PT, R4, RZ, PT ;  /* 0x000000ff0400720c */ /* 0x010fc80003f25070 */
[----:B------:R-:W-:Y:S01]  /*00f0*/  ISETP.NE.AND.EX P1, PT, R5, RZ, PT, P1 ;  /* 0x000000ff0500720c */ /* 0x000fe20003f25310 */
[----:B-1----:R-:W-:-:S06]  /*0100*/  VIADD R8, R8, 0xffffffe ;  /* 0x0ffffffe08087836 */ /* 0x002fcc0000000000 */
[----:B------:R-:W1:Y:S01]  /*0110*/  @P0 LDC.64 R2, c[0x0][0x308] ;  /* 0x0000c200ff020b82 */ /* 0x000e620000000a00 */
[----:B------:R-:W3:Y:S07]  /*0120*/  F2I.FTZ.U32.TRUNC.NTZ R9, R8 ;  /* 0x0000000800097305 */ /* 0x000eee000021f000 */
[----:B------:R-:W4:Y:S01]  /*0130*/  @P1 LDC.64 R4, c[0x0][0x300] ;  /* 0x0000c000ff041b82 */ /* 0x000f220000000a00 */
[----:B---3--:R-:W-:Y:S01]  /*0140*/  IMAD.MOV R0, RZ, RZ, -R9 ;  /* 0x000000ffff007224 */ /* 0x008fe200078e0a09 */
[----:B------:R-:W-:-:S03]  /*0150*/  MOV R8, RZ ;  /* 0x000000ff00087202 */ /* 0x000fc60000000f00 */
[----:B------:R-:W-:-:S04]  /*0160*/  IMAD R11, R0, R7, RZ ;  /* 0x00000007000b7224 */ /* 0x000fc800078e02ff */
[----:B------:R-:W-:-:S06]  /*0170*/  IMAD.HI.U32 R11, R9, R11, R8 ;  /* 0x0000000b090b7227 */ /* 0x000fcc00078e0008 */
[----:B--2---:R-:W-:-:S04]  /*0180*/  IMAD.HI.U32 R167, R11, UR4, RZ ;  /* 0x000000040ba77c27 */ /* 0x004fc8000f8e00ff */
[----:B------:R-:W-:-:S04]  /*0190*/  IMAD.MOV R0, RZ, RZ, -R167 ;  /* 0x000000ffff007224 */ /* 0x000fc800078e0aa7 */
[----:B------:R-:W-:-:S05]  /*01a0*/  IMAD R0, R7, R0, UR4 ;  /* 0x0000000407007e24 */ /* 0x000fca000f8e0200 */
[----:B------:R-:W-:-:S13]  /*01b0*/  ISETP.GE.U32.AND P4, PT, R0, R7, PT ;  /* 0x000000070000720c */ /* 0x000fda0003f86070 */
[----:B------:R-:W-:Y:S01]  /*01c0*/  @P4 IADD3 R0, R0, -R7, RZ ;  /* 0x8000000700004210 */ /* 0x000fe20007ffe0ff */
[----:B------:R-:W-:-:S03]  /*01d0*/  @P4 VIADD R167, R167, 0x1 ;  /* 0x00000001a7a74836 */ /* 0x000fc60000000000 */
[----:B------:R-:W-:-:S13]  /*01e0*/  ISETP.GE.U32.AND P3, PT, R0, R7, PT ;  /* 0x000000070000720c */ /* 0x000fda0003f66070 */
[----:B------:R-:W-:Y:S02]  /*01f0*/  @P3 IADD3 R167, R167, 0x1, RZ ;  /* 0x00000001a7a73810 */ /* 0x000fe40007ffe0ff */
[----:B------:R-:W-:-:S05]  /*0200*/  @!P2 LOP3.LUT R167, RZ, R7, RZ, 0x33, !PT ;  /* 0x00000007ffa7a212 */ /* 0x000fca00078e33ff */
[----:B-1----:R-:W-:Y:S01]  /*0210*/  @P0 IMAD.WIDE R2, R167, 0x4, R2 ;  /* 0x00000004a7020825 */ /* 0x002fe200078e0202 */
[----:B------:R-:W-:-:S03]  /*0220*/  SHF.L.U32 R129, R19, 0x6, RZ ;  /* 0x0000000613817819 */ /* 0x000fc600000006ff */
[----:B----4-:R-:W-:Y:S01]  /*0230*/  @P1 IMAD.WIDE R4, R167, 0x4, R4 ;  /* 0x00000004a7041825 */ /* 0x010fe200078e0204 */
[----:B------:R1:W5:Y:S04]  /*0240*/  @P0 LDG.E R12, desc[UR16][R2.64] ;  /* 0x00000010020c0981 */ /* 0x000368000c1e1900 */
[----:B------:R1:W5:Y:S01]  /*0250*/  @P1 LDG.E R17, desc[UR16][R4.64] ;  /* 0x0000001004111981 */ /* 0x000362000c1e1900 */
[----:B------:R-:W-:Y:S01]  /*0260*/  ISETP.GE.AND P1, PT, R129, UR15, PT ;  /* 0x0000000f81007c0c */ /* 0x000fe2000bf26270 */
[----:B------:R-:W-:-:S04]  /*0270*/  IMAD.MOV R14, RZ, RZ, -R167 ;  /* 0x000000ffff0e7224 */ /* 0x000fc800078e0aa7 */
[----:B------:R-:W-:-:S08]  /*0280*/  IMAD R14, R7, R14, UR4 ;  /* 0x00000004070e7e24 */ /* 0x000fd0000f8e020e */
[----:B------:R-:W-:Y:S05]  /*0290*/  @P1 EXIT ;  /* 0x000000000000194d */ /* 0x000fea0003800000 */
[----:B------:R-:W2:Y:S01]  /*02a0*/  LDC R6, c[0x0][0x10] ;  /* 0x00000400ff067b82 */ /* 0x000ea20000000800 */
[----:B-----5:R-:W-:Y:S01]  /*02b0*/  @P0 IMAD.IADD R125, R12, 0x1, -R17 ;  /* 0x000000010c7d0824 */ /* 0x020fe200078e0a11 */
[----:B------:R-:W-:Y:S01]  /*02c0*/  ULDC UR14, c[0x0][0x398] ;  /* 0x0000e600000e7ab9 */ /* 0x000fe20000000800 */
[----:B------:R-:W3:Y:S05]  /*02d0*/  S2R R126, SR_TID.X ;  /* 0x00000000007e7919 */ /* 0x000eea0000002100 */
[----:B------:R-:W4:Y:S01]  /*02e0*/  LDC R0, c[0x0][0x2c8] ;  /* 0x0000b200ff007b82 */ /* 0x000f220000000800 */
[-C--:B--2---:R-:W-:Y:S02]  /*02f0*/  IABS R9, R6.reuse ;  /* 0x0000000600097213 */ /* 0x084fe40000000000 */
[----:B-1----:R-:W-:-:S02]  /*0300*/  IABS R3, R6 ;  /* 0x0000000600037213 */ /* 0x002fc40000000000 */
[----:B------:R-:W1:Y:S03]  /*0310*/  I2F.RP R2, R9 ;  /* 0x0000000900027306 */ /* 0x000e660000209400 */
[----:B------:R-:W-:Y:S02]  /*0320*/  IMAD.MOV R3, RZ, RZ, -R3 ;  /* 0x000000ffff037224 */ /* 0x000fe400078e0a03 */
[----:B----4-:R-:W-:-:S05]  /*0330*/  VIADD R0, R0, 0x7f ;  /* 0x0000007f00007836 */ /* 0x010fca0000000000 */
[----:B------:R-:W-:-:S04]  /*0340*/  SHF.R.S32.HI R11, RZ, 0x1f, R0 ;  /* 0x0000001fff0b7819 */ /* 0x000fc80000011400 */
[----:B------:R-:W-:Y:S01]  /*0350*/  LEA.HI R11, R11, R0, RZ, 0x7 ;  /* 0x000000000b0b7211 */ /* 0x000fe200078f38ff */
[----:B-1----:R-:W1:Y:S03]  /*0360*/  MUFU.RCP R4, R2 ;  /* 0x0000000200047308 */ /* 0x002e660000001000 */
[----:B------:R-:W-:-:S05]  /*0370*/  LEA.HI.SX32 R11, R11, R6, 0x19 ;  /* 0x000000060b0b7211 */ /* 0x000fca00078fcaff */
[----:B------:R-:W-:-:S05]  /*0380*/  VIADD R11, R11, 0xffffffff ;  /* 0xffffffff0b0b7836 */ /* 0x000fca0000000000 */
[----:B------:R-:W-:Y:S02]  /*0390*/  IABS R10, R11 ;  /* 0x0000000b000a7213 */ /* 0x000fe40000000000 */
[----:B------:R-:W-:Y:S01]  /*03a0*/  LOP3.LUT R11, R11, R6, RZ, 0x3c, !PT ;  /* 0x000000060b0b7212 */ /* 0x000fe200078e3cff */
[----:B-1----:R-:W-:-:S04]  /*03b0*/  VIADD R4, R4, 0xffffffe ;  /* 0x0ffffffe04047836 */ /* 0x002fc80000000000 */
[----:B------:R-:W1:Y:S02]  /*03c0*/  F2I.FTZ.U32.TRUNC.NTZ R5, R4 ;  /* 0x0000000400057305 */ /* 0x000e64000021f000 */
[--C-:B-1----:R-:W-:Y:S02]  /*03d0*/  IMAD.MOV R0, RZ, RZ, -R5.reuse ;  /* 0x000000ffff007224 */ /* 0x102fe400078e0a05 */
[----:B------:R-:W-:Y:S02]  /*03e0*/  IMAD.MOV.U32 R4, RZ, RZ, RZ ;  /* 0x000000ffff047224 */ /* 0x000fe400078e00ff */
[----:B------:R-:W-:Y:S02]  /*03f0*/  IMAD R13, R0, R9, RZ ;  /* 0x00000009000d7224 */ /* 0x000fe400078e02ff */
[----:B------:R-:W1:Y:S02]  /*0400*/  S2R R0, SR_CTAID.Y ;  /* 0x0000000000007919 */ /* 0x000e640000002600 */
[----:B------:R-:W-:-:S02]  /*0410*/  IMAD.HI.U32 R13, R5, R13, R4 ;  /* 0x0000000d050d7227 */ /* 0x000fc400078e0004 */
[----:B------:R-:W2:Y:S04]  /*0420*/  @!P0 LDC.64 R4, c[0x0][0x318] ;  /* 0x0000c600ff048b82 */ /* 0x000ea80000000a00 */
[----:B------:R-:W-:-:S04]  /*0430*/  IMAD.HI.U32 R8, R13, R10, RZ ;  /* 0x0000000a0d087227 */ /* 0x000fc800078e00ff */
[----:B------:R-:W-:Y:S02]  /*0440*/  IMAD R10, R8, R3, R10 ;  /* 0x00000003080a7224 */ /* 0x000fe400078e020a */
[----:B------:R-:W4:Y:S03]  /*0450*/  @!P0 LDC.64 R2, c[0x0][0x2c8] ;  /* 0x0000b200ff028b82 */ /* 0x000f260000000a00 */
[----:B------:R-:W-:Y:S02]  /*0460*/  ISETP.GT.U32.AND P2, PT, R9, R10, PT ;  /* 0x0000000a0900720c */ /* 0x000fe40003f44070 */
[----:B--2---:R-:W-:-:S11]  /*0470*/  @!P0 ISETP.NE.U32.AND P1, PT, R4, RZ, PT ;  /* 0x000000ff0400820c */ /* 0x004fd60003f25070 */
[----:B------:R-:W-:Y:S01]  /*0480*/  @!P2 IMAD.IADD R10, R10, 0x1, -R9 ;  /* 0x000000010a0aa824 */ /* 0x000fe200078e0a09 */
[----:B------:R-:W-:Y:S01]  /*0490*/  @!P0 ISETP.NE.AND.EX P1, PT, R5, RZ, PT, P1 ;  /* 0x000000ff0500820c */ /* 0x000fe20003f25310 */
[----:B------:R-:W-:-:S03]  /*04a0*/  @!P2 VIADD R8, R8, 0x1 ;  /* 0x000000010808a836 */ /* 0x000fc60000000000 */
[----:B------:R-:W-:Y:S02]  /*04b0*/  ISETP.GE.U32.AND P3, PT, R10, R9, PT ;  /* 0x000000090a00720c */ /* 0x000fe40003f66070 */
[----:B----4-:R-:W-:Y:S02]  /*04c0*/  @!P0 SEL R3, R3, RZ, P1 ;  /* 0x000000ff03038207 */ /* 0x010fe40000800000 */
[----:B------:R-:W-:Y:S02]  /*04d0*/  ISETP.GE.AND P1, PT, R11, RZ, PT ;  /* 0x000000ff0b00720c */ /* 0x000fe40003f26270 */
[----:B------:R-:W-:Y:S01]  /*04e0*/  @!P0 IADD3 R125, R3, R2, -R17 ;  /* 0x00000002037d8210 */ /* 0x000fe20007ffe811 */
[----:B------:R-:W-:Y:S01]  /*04f0*/  VIADD R2, R129, 0xbf ;  /* 0x000000bf81027836 */ /* 0x000fe20000000000 */
[----:B------:R-:W-:-:S03]  /*0500*/  ISETP.NE.AND P0, PT, R6, RZ, PT ;  /* 0x000000ff0600720c */ /* 0x000fc60003f05270 */
[C---:B------:R-:W-:Y:S01]  /*0510*/  VIADD R4, R125.reuse, 0x7f ;  /* 0x0000007f7d047836 */ /* 0x040fe20000000000 */
[----:B------:R-:W-:Y:S01]  /*0520*/  IADD3 R2, R125, -UR15, R2 ;  /* 0x8000000f7d027c10 */ /* 0x000fe2000fffe002 */
[----:B------:R-:W-:-:S03]  /*0530*/  @P3 VIADD R8, R8, 0x1 ;  /* 0x0000000108083836 */ /* 0x000fc60000000000 */
[----:B------:R-:W-:Y:S01]  /*0540*/  SHF.R.S32.HI R3, RZ, 0x1f, R4 ;  /* 0x0000001fff037819 */ /* 0x000fe20000011404 */
[----:B------:R-:W-:Y:S02]  /*0550*/  VIADD R2, R2, UR14 ;  /* 0x0000000e02027c36 */ /* 0x000fe40008000000 */
[----:B------:R-:W-:Y:S01]  /*0560*/  @!P1 IMAD.MOV R8, RZ, RZ, -R8 ;  /* 0x000000ffff089224 */ /* 0x000fe200078e0a08 */
[----:B------:R-:W-:Y:S02]  /*0570*/  LEA.HI R3, R3, R4, RZ, 0x7 ;  /* 0x0000000403037211 */ /* 0x000fe400078f38ff */
[----:B------:R-:W-:Y:S02]  /*0580*/  @!P0 LOP3.LUT R8, RZ, R6, RZ, 0x33, !PT ;  /* 0x00000006ff088212 */ /* 0x000fe400078e33ff */
[----:B------:R-:W-:Y:S02]  /*0590*/  SHF.R.S32.HI R5, RZ, 0x1f, R2 ;  /* 0x0000001fff057819 */ /* 0x000fe40000011402 */
[----:B------:R-:W-:Y:S01]  /*05a0*/  SHF.R.S32.HI R3, RZ, 0x7, R3 ;  /* 0x00000007ff037819 */ /* 0x000fe20000011403 */
[----:B-1----:R-:W-:Y:S01]  /*05b0*/  IMAD R162, R8, R0, RZ ;  /* 0x0000000008a27224 */ /* 0x002fe200078e02ff */
[----:B------:R-:W-:-:S04]  /*05c0*/  LEA.HI R5, R5, R2, RZ, 0x7 ;  /* 0x0000000205057211 */ /* 0x000fc800078f38ff */
[----:B------:R-:W-:Y:S02]  /*05d0*/  SHF.R.S32.HI R5, RZ, 0x7, R5 ;  /* 0x00000007ff057819 */ /* 0x000fe40000011405 */
[----:B------:R-:W-:-:S04]  /*05e0*/  VIADDMNMX R8, R162, R8, R3, PT ;  /* 0x00000008a2087246 */ /* 0x000fc80003800103 */
[----:B------:R-:W-:-:S04]  /*05f0*/  VIMNMX R5, R8, R5, PT ;  /* 0x0000000508057248 */ /* 0x000fc80003fe0100 */
[----:B------:R-:W-:-:S13]  /*0600*/  ISETP.GE.AND P0, PT, R162, R5, PT ;  /* 0x00000005a200720c */ /* 0x000fda0003f06270 */
[----:B---3--:R-:W-:Y:S05]  /*0610*/  @!P0 BRA `(.L_x_1874) ;  /* 0x0000000000e08947 */ /* 0x008fea0003800000 */
[----:B------:R-:W1:Y:S01]  /*0620*/  LDC R3, c[0x0][0x2c0] ;  /* 0x0000b000ff037b82 */ /* 0x000e620000000800 */
[----:B------:R-:W-:Y:S01]  /*0630*/  SHF.R.S32.HI R5, RZ, 0x1f, R126 ;  /* 0x0000001fff057819 */ /* 0x000fe2000001147e */
[----:B------:R-:W-:Y:S01]  /*0640*/  ULDC UR4, c[0x0][0x2dc] ;  /* 0x0000b70000047ab9 */ /* 0x000fe20000000800 */
[----:B------:R-:W-:Y:S01]  /*0650*/  LOP3.LUT P5, RZ, R126, 0x7, RZ, 0xc0, !PT ;  /* 0x000000077eff7812 */ /* 0x000fe200078ac0ff */
[----:B------:R-:W-:Y:S01]  /*0660*/  ULDC.64 UR6, c[0x0][0x288] ;  /* 0x0000a20000067ab9 */ /* 0x000fe20000000a00 */
[----:B------:R-:W-:-:S04]  /*0670*/  LEA.HI R2, R5, R126, RZ, 0x3 ;  /* 0x0000007e05027211 */ /* 0x000fc800078f18ff */
[----:B------:R-:W-:-:S05]  /*0680*/  LOP3.LUT R5, R2, 0x3ffffff8, RZ, 0xc0, !PT ;  /* 0x3ffffff802057812 */ /* 0x000fca00078ec0ff */
[----:B------:R-:W-:-:S04]  /*0690*/  IMAD.IADD R5, R126, 0x1, -R5 ;  /* 0x000000017e057824 */ /* 0x000fc800078e0a05 */
[----:B------:R-:W-:-:S05]  /*06a0*/  IMAD.SHL.U32 R8, R5, 0x4, RZ ;  /* 0x0000000405087824 */ /* 0x000fca00078e00ff */
[----:B------:R-:W-:Y:S01]  /*06b0*/  SHF.R.S32.HI R9, RZ, 0x1f, R8 ;  /* 0x0000001fff097819 */ /* 0x000fe20000011408 */
[----:B-1----:R-:W-:Y:S01]  /*06c0*/  IMAD R3, R0, R3, R167 ;  /* 0x0000000300037224 */ /* 0x002fe200078e02a7 */
[----:B------:R-:W-:-:S03]  /*06d0*/  SHF.R.S32.HI R0, RZ, 0x3, R2 ;  /* 0x00000003ff007819 */ /* 0x000fc60000011402 */
[----:B------:R-:W-:Y:S02]  /*06e0*/  IMAD R14, R3, R7, R14 ;  /* 0x00000007030e7224 */ /* 0x000fe400078e020e */
[----:B------:R-:W-:Y:S02]  /*06f0*/  VIADD R4, R0, 0x20 ;  /* 0x0000002000047836 */ /* 0x000fe40000000000 */
[----:B------:R-:W-:Y:S01]  /*0700*/  IMAD R5, R14, UR15, R129 ;  /* 0x0000000f0e057c24 */ /* 0x000fe2000f8e0281 */
[----:B------:R-:W-:Y:S01]  /*0710*/  IADD3 R129, -R129, UR15, RZ ;  /* 0x0000000f81817c10 */ /* 0x000fe2000fffe1ff */
[C---:B------:R-:W-:Y:S02]  /*0720*/  VIADD R6, R0.reuse, 0x10 ;  /* 0x0000001000067836 */ /* 0x040fe40000000000 */
[C---:B------:R-:W-:Y:S01]  /*0730*/  IMAD R2, R5.reuse, UR4, RZ ;  /* 0x0000000405027c24 */ /* 0x040fe2000f8e02ff */
[----:B------:R-:W-:Y:S01]  /*0740*/  SHF.R.S32.HI R7, RZ, 0x1f, R5 ;  /* 0x0000001fff077819 */ /* 0x000fe20000011405 */
[----:B------:R-:W-:Y:S01]  /*0750*/  IMAD.WIDE R8, R0, 0x60, R8 ;  /* 0x0000006000087825 */ /* 0x000fe200078e0208 */
[----:B------:R-:W-:Y:S01]  /*0760*/  IADD3 R5, P0, R5, R0, RZ ;  /* 0x0000000005057210 */ /* 0x000fe20007f1e0ff */
[----:B------:R-:W-:Y:S01]  /*0770*/  ULDC.64 UR4, c[0x0][0x2b8] ;  /* 0x0000ae0000047ab9 */ /* 0x000fe20000000a00 */
[----:B------:R-:W-:-:S02]  /*0780*/  ISETP.GE.OR P2, PT, R4, R129, P5 ;  /* 0x000000810400720c */ /* 0x000fc40002f46670 */
[-C--:B------:R-:W-:Y:S02]  /*0790*/  ISETP.GE.OR P3, PT, R6, R129.reuse, P5 ;  /* 0x000000810600720c */ /* 0x080fe40002f66670 */
[C---:B------:R-:W-:Y:S02]  /*07a0*/  ISETP.GE.OR P4, PT, R0.reuse, R129, P5 ;  /* 0x000000810000720c */ /* 0x040fe40002f86670 */
[C---:B------:R-:W-:Y:S01]  /*07b0*/  LEA.HI.X.SX32 R4, R0.reuse, R7, 0x1, P0 ;  /* 0x0000000700047211 */ /* 0x040fe200000f0eff */
[----:B------:R-:W-:Y:S01]  /*07c0*/  VIADD R0, R0, 0x30 ;  /* 0x0000003000007836 */ /* 0x000fe20000000000 */
[----:B------:R-:W-:Y:S02]  /*07d0*/  IADD3 R3, P1, R2, R8, RZ ;  /* 0x0000000802037210 */ /* 0x000fe40007f3e0ff */
[----:B------:R-:W-:Y:S02]  /*07e0*/  LEA R6, P0, R5, UR4, 0x2 ;  /* 0x0000000405067c11 */ /* 0x000fe4000f8010ff */
[----:B------:R-:W-:-:S02]  /*07f0*/  ISETP.GE.OR P5, PT, R0, R129, P5 ;  /* 0x000000810000720c */ /* 0x000fc40002fa6670 */
[----:B------:R-:W-:Y:S02]  /*0800*/  LEA.HI.X.SX32 R2, R2, R9, 0x1, P1 ;  /* 0x0000000902027211 */ /* 0x000fe400008f0eff */
[----:B------:R-:W-:Y:S01]  /*0810*/  LEA R8, P1, R3, UR6, 0x2 ;  /* 0x0000000603087c11 */ /* 0x000fe2000f8210ff */
[----:B------:R-:W-:Y:S01]  /*0820*/  @!P4 IMAD.MOV.U32 R11, RZ, RZ, -0x800000 ;  /* 0xff800000ff0bc424 */ /* 0x000fe200078e00ff */
[----:B------:R-:W-:Y:S01]  /*0830*/  LEA.HI.X R7, R5, UR5, R4, 0x2, P0 ;  /* 0x0000000505077c11 */ /* 0x000fe200080f1404 */
[----:B------:R-:W-:Y:S01]  /*0840*/  @!P3 IMAD.MOV.U32 R5, RZ, RZ, -0x800000 ;  /* 0xff800000ff05b424 */ /* 0x000fe200078e00ff */
[----:B------:R-:W-:Y:S01]  /*0850*/  LEA.HI.X R9, R3, UR7, R2, 0x2, P1 ;  /* 0x0000000703097c11 */ /* 0x000fe200088f1402 */
[----:B------:R-:W-:-:S04]  /*0860*/  @!P2 IMAD.MOV.U32 R3, RZ, RZ, -0x800000 ;  /* 0xff800000ff03a424 */ /* 0x000fc800078e00ff */
[----:B------:R1:W-:Y:S04]  /*0870*/  STG.E.128 desc[UR16][R8.64], RZ ;  /* 0x000000ff08007986 */ /* 0x0003e8000c101d10 */
        /* <DEDUP_REMOVED lines=11> */
[----:B------:R1:W-:Y:S04]  /*0930*/  @!P4 STG.E desc[UR16][R6.64], R11 ;  /* 0x0000000b0600c986 */ /* 0x0003e8000c101910 */
[----:B------:R1:W-:Y:S04]  /*0940*/  @!P3 STG.E desc[UR16][R6.64+0x40], R5 ;  /* 0x000040050600b986 */ /* 0x0003e8000c101910 */
[----:B------:R1:W-:Y:S01]  /*0950*/  @!P2 STG.E desc[UR16][R6.64+0x80], R3 ;  /* 0x000080030600a986 */ /* 0x0003e2000c101910 */
[----:B------:R-:W-:Y:S05]  /*0960*/  @P5 EXIT ;  /* 0x000000000000594d */ /* 0x000fea0003800000 */
[----:B-1----:R-:W-:-:S05]  /*0970*/  MOV R3, 0xff800000 ;  /* 0xff80000000037802 */ /* 0x002fca0000000f00 */
[----:B------:R-:W-:Y:S01]  /*0980*/  STG.E desc[UR16][R6.64+0xc0], R3 ;  /* 0x0000c00306007986 */ /* 0x000fe2000c101910 */
[----:B------:R-:W-:Y:S05]  /*0990*/  EXIT ;  /* 0x000000000000794d */ /* 0x000fea0003800000 */
.L_x_1874:
        /* <DEDUP_REMOVED lines=22> */
.L_x_1875:
[----:B------:R-:W-:Y:S05]  /*0b00*/  @P6 BRA `(.L_x_1876) ;  /* 0x0000000400346947 */ /* 0x000fea0003800000 */
[----:B-----5:R-:W2:Y:S01]  /*0b10*/  LDC R0, c[0x0][0x380] ;  /* 0x0000e000ff007b82 */ /* 0x020ea20000000800 */
[----:B------:R-:W-:Y:S01]  /*0b20*/  LEA R11, R5, 0xffffff80, 0x7 ;  /* 0xffffff80050b7811 */ /* 0x000fe200078e38ff */
[----:B------:R-:W-:Y:S01]  /*0b30*/  ULDC.64 UR8, c[0x0][0x230] ;  /* 0x00008c0000087ab9 */ /* 0x000fe20000000a00 */
[----:B------:R-:W-:Y:S01]  /*0b40*/  ULDC.64 UR6, c[0x0][0x248] ;  /* 0x0000920000067ab9 */ /* 0x000fe20000000a00 */
[----:B------:R-:W-:Y:S01]  /*0b50*/  ULDC.64 UR4, c[0x0][0x238] ;  /* 0x00008e0000047ab9 */ /* 0x000fe20000000a00 */
[----:B-1----:R-:W-:Y:S01]  /*0b60*/  IABS R2, R11 ;  /* 0x0000000b00027213 */ /* 0x002fe20000000000 */
[----:B------:R-:W-:Y:S01]  /*0b70*/  ULDC.64 UR10, c[0x0][0x260] ;  /* 0x00009800000a7ab9 */ /* 0x000fe20000000a00 */
[----:B--2---:R-:W-:-:S04]  /*0b80*/  IABS R4, R0 ;  /* 0x0000000000047213 */ /* 0x004fc80000000000 */
        /* <DEDUP_REMOVED lines=14> */
[-C--:B------:R-:W-:Y:S01]  /*0c70*/  @!P1 IADD3 R3, R3, -R4.reuse, RZ ;  /* 0x8000000403039210 */ /* 0x080fe20007ffe0ff */
[----:B------:R-:W-:Y:S01]  /*0c80*/  @!P1 VIADD R7, R7, 0x1 ;  /* 0x0000000107079836 */ /* 0x000fe20000000000 */
[----:B------:R-:W-:Y:S02]  /*0c90*/  ISETP.NE.AND P1, PT, R0, RZ, PT ;  /* 0x000000ff0000720c */ /* 0x000fe40003f25270 */
[----:B------:R-:W-:Y:S02]  /*0ca0*/  ISETP.GE.U32.AND P2, PT, R3, R4, PT ;  /* 0x000000040300720c */ /* 0x000fe40003f46070 */
[----:B------:R-:W1:Y:S11]  /*0cb0*/  LDC R3, c[0x0][0x278] ;  /* 0x00009e00ff037b82 */ /* 0x000e760000000800 */
[----:B------:R-:W-:-:S05]  /*0cc0*/  @P2 IADD3 R7, R7, 0x1, RZ ;  /* 0x0000000107072810 */ /* 0x000fca0007ffe0ff */
[----:B------:R-:W-:Y:S01]  /*0cd0*/  @!P0 IMAD.MOV R7, RZ, RZ, -R7 ;  /* 0x000000ffff078224 */ /* 0x000fe200078e0a07 */
[----:B------:R-:W-:-:S05]  /*0ce0*/  @!P1 LOP3.LUT R7, RZ, R0, RZ, 0x33, !PT ;  /* 0x00000000ff079212 */ /* 0x000fca00078e33ff */
[----:B------:R-:W-:-:S06]  /*0cf0*/  IMAD.WIDE R28, R7, 0x4, R168 ;  /* 0x00000004071c7825 */ /* 0x000fcc00078e02a8 */
[----:B------:R-:W2:Y:S01]  /*0d00*/  LDG.E R28, desc[UR16][R28.64] ;  /* 0x000000101c1c7981 */ /* 0x000ea2000c1e1900 */
[----:B-1----:R-:W-:-:S04]  /*0d10*/  IABS R2, R3 ;  /* 0x0000000300027213 */ /* 0x002fc80000000000 */
[----:B------:R-:W1:Y:S08]  /*0d20*/  I2F.RP R10, R2 ;  /* 0x00000002000a7306 */ /* 0x000e700000209400 */
        /* <DEDUP_REMOVED lines=8> */
[----:B------:R-:W-:-:S04]  /*0db0*/  IMAD.HI.U32 R16, R9, R4, RZ ;  /* 0x0000000409107227 */ /* 0x000fc800078e00ff */
[----:B------:R-:W-:-:S04]  /*0dc0*/  IMAD.MOV R9, RZ, RZ, -R16 ;  /* 0x000000ffff097224 */ /* 0x000fc800078e0a10 */
[----:B------:R-:W-:Y:S01]  /*0dd0*/  IMAD R9, R2, R9, R4 ;  /* 0x0000000902097224 */ /* 0x000fe200078e0204 */
[----:B------:R-:W-:-:S04]  /*0de0*/  LOP3.LUT R4, R14, R3, RZ, 0x3c, !PT ;  /* 0x000000030e047212 */ /* 0x000fc800078e3cff */
[----:B------:R-:W-:-:S13]  /*0df0*/  ISETP.GT.U32.AND P0, PT, R2, R9, PT ;  /* 0x000000090200720c */ /* 0x000fda0003f04070 */
[-C--:B------:R-:W-:Y:S02]  /*0e00*/  @!P0 IADD3 R9, R9, -R2.reuse, RZ ;  /* 0x8000000209098210 */ /* 0x080fe40007ffe0ff */
[----:B------:R-:W-:Y:S02]  /*0e10*/  @!P0 IADD3 R16, R16, 0x1, RZ ;  /* 0x0000000110108810 */ /* 0x000fe40007ffe0ff */
[----:B------:R-:W-:Y:S01]  /*0e20*/  ISETP.GE.U32.AND P1, PT, R9, R2, PT ;  /* 0x000000020900720c */ /* 0x000fe20003f26070 */
[----:B------:R-:W-:Y:S01]  /*0e30*/  IMAD.MOV R2, RZ, RZ, -R7 ;  /* 0x000000ffff027224 */ /* 0x000fe200078e0a07 */
[----:B------:R-:W-:-:S03]  /*0e40*/  ISETP.GE.AND P0, PT, R4, RZ, PT ;  /* 0x000000ff0400720c */ /* 0x000fc60003f06270 */
[----:B------:R-:W-:-:S05]  /*0e50*/  IMAD R11, R0, R2, R11 ;  /* 0x00000002000b7224 */ /* 0x000fca00078e020b */
[----:B------:R-:W-:-:S03]  /*0e60*/  SHF.R.S32.HI R10, RZ, 0x1f, R11 ;  /* 0x0000001fff0a7819 */ /* 0x000fc6000001140b */
[----:B------:R-:W-:Y:S01]  /*0e70*/  @P1 VIADD R16, R16, 0x1 ;  /* 0x0000000110101836 */ /* 0x000fe20000000000 */
[----:B------:R-:W-:Y:S01]  /*0e80*/  ISETP.NE.AND P1, PT, R3, RZ, PT ;  /* 0x000000ff0300720c */ /* 0x000fe20003f25270 */
[----:B------:R-:W-:-:S03]  /*0e90*/  IMAD R0, R10, UR6, RZ ;  /* 0x000000060a007c24 */ /* 0x000fc6000f8e02ff */
[----:B------:R-:W-:-:S09]  /*0ea0*/  @!P0 IADD3 R16, -R16, RZ, RZ ;  /* 0x000000ff10108210 */ /* 0x000fd20007ffe1ff */
[----:B------:R-:W-:Y:S01]  /*0eb0*/  @!P1 LOP3.LUT R16, RZ, R3, RZ, 0x33, !PT ;  /* 0x00000003ff109212 */ /* 0x000fe200078e33ff */
[----:B------:R-:W-:Y:S01]  /*0ec0*/  IMAD R3, R11, UR7, R0 ;  /* 0x000000070b037c24 */ /* 0x000fe2000f8e0200 */
[----:B--2---:R-:W-:Y:S01]  /*0ed0*/  SHF.R.S32.HI R7, RZ, 0x1f, R28 ;  /* 0x0000001fff077819 */ /* 0x004fe2000001141c */
[----:B------:R-:W-:-:S04]  /*0ee0*/  IMAD.WIDE.U32 R8, R28, UR8, RZ ;  /* 0x000000081c087c25 */ /* 0x000fc8000f8e00ff */
[C---:B------:R-:W-:Y:S02]  /*0ef0*/  IMAD R13, R7.reuse, UR8, RZ ;  /* 0x00000008070d7c24 */ /* 0x040fe4000f8e02ff */
[----:B------:R-:W-:Y:S02]  /*0f00*/  IMAD R7, R7, UR4, RZ ;  /* 0x0000000407077c24 */ /* 0x000fe4000f8e02ff */
[C---:B------:R-:W-:Y:S01]  /*0f10*/  IMAD R2, R28.reuse, UR9, R13 ;  /* 0x000000091c027c24 */ /* 0x040fe2000f8e020d */
[----:B------:R-:W-:Y:S01]  /*0f20*/  SHF.R.S32.HI R13, RZ, 0x1f, R16 ;  /* 0x0000001fff0d7819 */ /* 0x000fe20000011410 */
[C---:B------:R-:W-:Y:S02]  /*0f30*/  IMAD R4, R28.reuse, UR5, R7 ;  /* 0x000000051c047c24 */ /* 0x040fe4000f8e0207 */
[----:B------:R-:W-:Y:S01]  /*0f40*/  IMAD.WIDE.U32 R28, R28, UR4, RZ ;  /* 0x000000041c1c7c25 */ /* 0x000fe2000f8e00ff */
[----:B------:R-:W-:-:S04]  /*0f50*/  IADD3 R9, R9, R2, RZ ;  /* 0x0000000209097210 */ /* 0x000fc80007ffe0ff */
[----:B------:R-:W-:Y:S01]  /*0f60*/  IADD3 R4, R29, R4, RZ ;  /* 0x000000041d047210 */ /* 0x000fe20007ffe0ff */
[----:B------:R-:W-:-:S04]  /*0f70*/  IMAD.WIDE.U32 R24, R11, UR6, R8 ;  /* 0x000000060b187c25 */ /* 0x000fc8000f8e0008 */
[----:B------:R-:W-:Y:S02]  /*0f80*/  IMAD.IADD R25, R25, 0x1, R3 ;  /* 0x0000000119197824 */ /* 0x000fe400078e0203 */
[----:B------:R-:W-:Y:S02]  /*0f90*/  IMAD R3, R13, UR10, RZ ;  /* 0x0000000a0d037c24 */ /* 0x000fe4000f8e02ff */
[----:B------:R-:W-:-:S04]  /*0fa0*/  IMAD.WIDE.U32 R24, R16, UR10, R24 ;  /* 0x0000000a10187c25 */ /* 0x000fc8000f8e0018 */
[----:B------:R-:W-:-:S05]  /*0fb0*/  IMAD R3, R16, UR11, R3 ;  /* 0x0000000b10037c24 */ /* 0x000fca000f8e0203 */
[----:B------:R-:W-:Y:S01]  /*0fc0*/  IADD3 R3, R25, R3, RZ ;  /* 0x0000000319037210 */ /* 0x000fe20007ffe0ff */
[----:B------:R-:W-:Y:S06]  /*0fd0*/  BRA `(.L_x_1877) ;  /* 0x0000000000e47947 */ /* 0x000fec0003800000 */
.L_x_1876:
[----:B------:R-:W1:Y:S01]  /*0fe0*/  LDC R13, c[0x0][0x278] ;  /* 0x00009e00ff0d7b82 */ /* 0x000e620000000800 */
[----:B------:R-:W-:Y:S01]  /*0ff0*/  LEA R11, R5, 0xffffff80, 0x7 ;  /* 0xffffff80050b7811 */ /* 0x000fe200078e38ff */
[----:B------:R-:W-:Y:S01]  /*1000*/  ULDC.64 UR6, c[0x0][0x248] ;  /* 0x0000920000067ab9 */ /* 0x000fe20000000a00 */
[----:B------:R-:W-:Y:S01]  /*1010*/  SHF.R.S32.HI R21, RZ, 0x1f, R17 ;  /* 0x0000001fff157819 */ /* 0x000fe20000011411 */
[----:B------:R-:W-:Y:S01]  /*1020*/  ULDC.64 UR8, c[0x0][0x230] ;  /* 0x00008c0000087ab9 */ /* 0x000fe20000000a00 */
[----:B------:R-:W-:Y:S02]  /*1030*/  SHF.R.S32.HI R10, RZ, 0x1f, R11 ;  /* 0x0000001fff0a7819 */ /* 0x000fe4000001140b */
[----:B------:R-:W-:-:S05]  /*1040*/  IADD3 R20, P1, R17, R11, RZ ;  /* 0x0000000b11147210 */ /* 0x000fca0007f3e0ff */
[----:B------:R-:W-:-:S04]  /*1050*/  IMAD.X R15, R21, 0x1, R10, P1 ;  /* 0x00000001150f7824 */ /* 0x000fc800008e060a */
[----:B------:R-:W-:-:S04]  /*1060*/  IMAD R15, R15, UR6, RZ ;  /* 0x000000060f0f7c24 */ /* 0x000fc8000f8e02ff */
[----:B------:R-:W-:Y:S01]  /*1070*/  IMAD R12, R20, UR7, R15 ;  /* 0x00000007140c7c24 */ /* 0x000fe2000f8e020f */
[----:B-----5:R-:W-:Y:S02]  /*1080*/  SHF.R.S32.HI R15, RZ, 0x1f, R0 ;  /* 0x0000001fff0f7819 */ /* 0x020fe40000011400 */
[----:B-1----:R-:W-:-:S04]  /*1090*/  IABS R3, R13 ;  /* 0x0000000d00037213 */ /* 0x002fc80000000000 */
[----:B------:R-:W1:Y:S08]  /*10a0*/  I2F.RP R8, R3 ;  /* 0x0000000300087306 */ /* 0x000e700000209400 */
[----:B-1----:R-:W1:Y:S02]  /*10b0*/  MUFU.RCP R6, R8 ;  /* 0x0000000800067308 */ /* 0x002e640000001000 */
[----:B-1----:R-:W-:Y:S01]  /*10c0*/  IADD3 R6, R6, 0xffffffe, RZ ;  /* 0x0ffffffe06067810 */ /* 0x002fe20007ffe0ff */
[----:B------:R-:W1:Y:S05]  /*10d0*/  LDC.64 R8, c[0x0][0x250] ;  /* 0x00009400ff087b82 */ /* 0x000e6a0000000a00 */
[----:B------:R-:W2:Y:S02]  /*10e0*/  F2I.FTZ.U32.TRUNC.NTZ R7, R6 ;  /* 0x0000000600077305 */ /* 0x000ea4000021f000 */
[----:B--2---:R-:W-:Y:S01]  /*10f0*/  IADD3 R2, RZ, -R7, RZ ;  /* 0x80000007ff027210 */ /* 0x004fe20007ffe0ff */
[----:B------:R-:W-:-:S04]  /*1100*/  IMAD.MOV.U32 R6, RZ, RZ, RZ ;  /* 0x000000ffff067224 */ /* 0x000fc800078e00ff */
[----:B------:R-:W-:Y:S01]  /*1110*/  IMAD R4, R2, R3, RZ ;  /* 0x0000000302047224 */ /* 0x000fe200078e02ff */
[----:B------:R-:W-:Y:S01]  /*1120*/  IABS R2, R14 ;  /* 0x0000000e00027213 */ /* 0x000fe20000000000 */
[----:B-1----:R-:W-:-:S04]  /*1130*/  IMAD.WIDE.U32 R22, R17, R8, RZ ;  /* 0x0000000811167225 */ /* 0x002fc800078e00ff */
[----:B------:R-:W-:Y:S01]  /*1140*/  IMAD.HI.U32 R7, R7, R4, R6 ;  /* 0x0000000407077227 */ /* 0x000fe200078e0006 */
[----:B------:R-:W-:-:S05]  /*1150*/  MOV R4, R2 ;  /* 0x0000000200047202 */ /* 0x000fca0000000f00 */
[----:B------:R-:W-:Y:S02]  /*1160*/  IMAD.HI.U32 R16, R7, R4, RZ ;  /* 0x0000000407107227 */ /* 0x000fe400078e00ff */
[----:B------:R-:W1:Y:S02]  /*1170*/  LDC.64 R6, c[0x0][0x260] ;  /* 0x00009800ff067b82 */ /* 0x000e640000000a00 */
[----:B------:R-:W-:-:S04]  /*1180*/  IMAD.MOV R2, RZ, RZ, -R16 ;  /* 0x000000ffff027224 */ /* 0x000fc800078e0a10 */
[----:B------:R-:W-:Y:S02]  /*1190*/  IMAD R2, R3, R2, R4 ;  /* 0x0000000203027224 */ /* 0x000fe400078e0204 */
[----:B------:R-:W-:Y:S02]  /*11a0*/  IMAD R4, R21, R8, RZ ;  /* 0x0000000815047224 */ /* 0x000fe400078e02ff */
[----:B------:R-:W-:Y:S01]  /*11b0*/  IMAD.WIDE.U32 R20, R20, UR6, RZ ;  /* 0x0000000614147c25 */ /* 0x000fe2000f8e00ff */
[----:B------:R-:W-:-:S03]  /*11c0*/  ISETP.GT.U32.AND P0, PT, R3, R2, PT ;  /* 0x000000020300720c */ /* 0x000fc60003f04070 */
[----:B------:R-:W-:Y:S02]  /*11d0*/  IMAD R4, R17, R9, R4 ;  /* 0x0000000911047224 */ /* 0x000fe400078e0204 */
[----:B------:R-:W-:Y:S02]  /*11e0*/  IMAD.IADD R21, R21, 0x1, R12 ;  /* 0x0000000115157824 */ /* 0x000fe400078e020c */
[----:B------:R-:W-:Y:S01]  /*11f0*/  IMAD R9, R15, UR8, RZ ;  /* 0x000000080f097c24 */ /* 0x000fe2000f8e02ff */
[----:B------:R-:W-:Y:S01]  /*1200*/  IADD3 R23, R23, R4, RZ ;  /* 0x0000000417177210 */ /* 0x000fe20007ffe0ff */
[----:B------:R-:W-:-:S04]  /*1210*/  IMAD.WIDE.U32 R20, R0, UR8, R20 ;  /* 0x0000000800147c25 */ /* 0x000fc8000f8e0014 */
[-C--:B------:R-:W-:Y:S01]  /*1220*/  @!P0 IADD3 R2, R2, -R3.reuse, RZ ;  /* 0x8000000302028210 */ /* 0x080fe20007ffe0ff */
[----:B------:R-:W-:Y:S01]  /*1230*/  IMAD R9, R0, UR9, R9 ;  /* 0x0000000900097c24 */ /* 0x000fe2000f8e0209 */
[----:B------:R-:W-:Y:S02]  /*1240*/  @!P0 IADD3 R16, R16, 0x1, RZ ;  /* 0x0000000110108810 */ /* 0x000fe40007ffe0ff */
[----:B------:R-:W-:Y:S01]  /*1250*/  ISETP.GE.U32.AND P2, PT, R2, R3, PT ;  /* 0x000000030200720c */ /* 0x000fe20003f46070 */
[----:B------:R-:W-:Y:S01]  /*1260*/  IMAD.IADD R21, R21, 0x1, R9 ;  /* 0x0000000115157824 */ /* 0x000fe200078e0209 */
[----:B------:R-:W-:Y:S02]  /*1270*/  LOP3.LUT R2, R14, R13, RZ, 0x3c, !PT ;  /* 0x0000000d0e027212 */ /* 0x000fe400078e3cff */
[----:B------:R-:W-:Y:S02]  /*1280*/  ISETP.NE.AND P0, PT, R13, RZ, PT ;  /* 0x000000ff0d00720c */ /* 0x000fe40003f05270 */
[----:B------:R-:W-:-:S02]  /*1290*/  ISETP.GE.AND P1, PT, R2, RZ, PT ;  /* 0x000000ff0200720c */ /* 0x000fc40003f26270 */
[----:B------:R-:W2:Y:S05]  /*12a0*/  LDC.64 R2, c[0x0][0x238] ;  /* 0x00008e00ff027b82 */ /* 0x000eaa0000000a00 */
[----:B------:R-:W-:-:S06]  /*12b0*/  @P2 IADD3 R16, R16, 0x1, RZ ;  /* 0x0000000110102810 */ /* 0x000fcc0007ffe0ff */
[----:B------:R-:W-:Y:S02]  /*12c0*/  @!P1 IADD3 R16, -R16, RZ, RZ ;  /* 0x000000ff10109210 */ /* 0x000fe40007ffe1ff */
[----:B------:R-:W-:-:S04]  /*12d0*/  @!P0 LOP3.LUT R16, RZ, R13, RZ, 0x33, !PT ;  /* 0x0000000dff108212 */ /* 0x000fc800078e33ff */
[----:B------:R-:W-:Y:S01]  /*12e0*/  SHF.R.S32.HI R13, RZ, 0x1f, R16 ;  /* 0x0000001fff0d7819 */ /* 0x000fe20000011410 */
[----:B-1----:R-:W-:-:S04]  /*12f0*/  IMAD.WIDE.U32 R24, R16, R6, R20 ;  /* 0x0000000610187225 */ /* 0x002fc800078e0014 */
[----:B------:R-:W-:Y:S02]  /*1300*/  IMAD R4, R13, R6, RZ ;  /* 0x000000060d047224 */ /* 0x000fe400078e02ff */
[-C--:B--2---:R-:W-:Y:S02]  /*1310*/  IMAD R15, R15, R2.reuse, RZ ;  /* 0x000000020f0f7224 */ /* 0x084fe400078e02ff */
[----:B------:R-:W-:-:S04]  /*1320*/  IMAD.WIDE.U32 R28, R0, R2, R22 ;  /* 0x00000002001c7225 */ /* 0x000fc800078e0016 */
[----:B------:R-:W-:Y:S02]  /*1330*/  IMAD R3, R0, R3, R15 ;  /* 0x0000000300037224 */ /* 0x000fe400078e020f */
[----:B------:R-:W-:-:S03]  /*1340*/  IMAD R7, R16, R7, R4 ;  /* 0x0000000710077224 */ /* 0x000fc600078e0204 */
[----:B------:R-:W-:Y:S02]  /*1350*/  IADD3 R4, R29, R3, RZ ;  /* 0x000000031d047210 */ /* 0x000fe40007ffe0ff */
[----:B------:R-:W-:-:S07]  /*1360*/  IADD3 R3, R25, R7, RZ ;  /* 0x0000000719037210 */ /* 0x000fce0007ffe0ff */
.L_x_1877:
[----:B------:R-:W-:Y:S01]  /*1370*/  SHF.R.S32.HI R127, RZ, 0x1f, R126 ;  /* 0x0000001fff7f7819 */ /* 0x000fe2000001147e */
[----:B------:R-:W-:Y:S01]  /*1380*/  ULDC.64 UR4, c[0x0][0x228] ;  /* 0x00008a0000047ab9 */ /* 0x000fe20000000a00 */
[----:B------:R-:W-:Y:S01]  /*1390*/  SHF.R.S32.HI R20, RZ, 0x1f, R167 ;  /* 0x0000001fff147819 */ /* 0x000fe200000114a7 */
[----:B------:R-:W-:Y:S01]  /*13a0*/  ULDC.64 UR10, c[0x0][0x268] ;  /* 0x00009a00000a7ab9 */ /* 0x000fe20000000a00 */
[-C--:B------:R-:W-:Y:S01]  /*13b0*/  LEA.HI R2, R127, R126.reuse, RZ, 0x3 ;  /* 0x0000007e7f027211 */ /* 0x080fe200078f18ff */
[----:B------:R-:W-:Y:S01]  /*13c0*/  IMAD R13, R13, UR10, RZ ;  /* 0x0000000a0d0d7c24 */ /* 0x000fe2000f8e02ff */
[CC--:B------:R-:W-:Y:S01]  /*13d0*/  LEA.HI R7, R127.reuse, R126.reuse, RZ, 0x4 ;  /* 0x0000007e7f077211 */ /* 0x0c0fe200078f20ff */
[----:B------:R-:W-:Y:S01]  /*13e0*/  IMAD R20, R20, UR4, RZ ;  /* 0x0000000414147c24 */ /* 0x000fe2000f8e02ff */
[----:B------:R-:W-:Y:S01]  /*13f0*/  SHF.R.S32.HI R17, RZ, 0x3, R2 ;  /* 0x00000003ff117819 */ /* 0x000fe20000011402 */
[----:B------:R-:W-:Y:S01]  /*1400*/  IMAD R8, R16, UR11, R13 ;  /* 0x0000000b10087c24 */ /* 0x000fe2000f8e020d */
[----:B------:R-:W-:Y:S01]  /*1410*/  LEA.HI R163, R127, R126, RZ, 0x2 ;  /* 0x0000007e7fa37211 */ /* 0x000fe200078f10ff */
[----:B------:R-:W-:Y:S01]  /*1420*/  IMAD R20, R167, UR5, R20 ;  /* 0x00000005a7147c24 */ /* 0x000fe2000f8e0214 */
[----:B------:R-:W-:Y:S01]  /*1430*/  LEA.HI R0, R2, R17, RZ, 0x1 ;  /* 0x0000001102007211 */ /* 0x000fe200078f08ff */
[----:B------:R-:W1:Y:S01]  /*1440*/  S2UR UR12, SR_CgaCtaId ;  /* 0x00000000000c79c3 */ /* 0x000e620000008800 */
[----:B------:R-:W-:Y:S01]  /*1450*/  SHF.R.S32.HI R6, RZ, 0x4, R7 ;  /* 0x00000004ff067819 */ /* 0x000fe20000011407 */
[----:B------:R-:W-:Y:S01]  /*1460*/  USHF.L.U32 UR19, UR6, 0x6, URZ ;  /* 0x0000000606137899 */ /* 0x000fe2000800063f */
[----:B------:R-:W-:Y:S01]  /*1470*/  LOP3.LUT R0, R0, 0xfffffffe, RZ, 0xc0, !PT ;  /* 0xfffffffe00007812 */ /* 0x000fe200078ec0ff */
[----:B------:R-:W-:Y:S01]  /*1480*/  USHF.L.U64.HI UR18, UR6, 0x6, UR7 ;  /* 0x0000000606127899 */ /* 0x000fe20008010207 */
[----:B------:R-:W-:-:S02]  /*1490*/  LOP3.LUT R15, R163, 0xfffffffc, RZ, 0xc0, !PT ;  /* 0xfffffffca30f7812 */ /* 0x000fc400078ec0ff */
[----:B------:R-:W-:Y:S01]  /*14a0*/  SHF.R.S32.HI R22, RZ, 0x2, R163 ;  /* 0x00000002ff167819 */ /* 0x000fe200000114a3 */
[----:B------:R-:W-:Y:S01]  /*14b0*/  IMAD.IADD R165, R17, 0x1, -R0 ;  /* 0x0000000111a57824 */ /* 0x000fe200078e0a00 */
[C---:B------:R-:W-:Y:S01]  /*14c0*/  LEA.HI R9, R7.reuse, R6, RZ, 0x1 ;  /* 0x0000000607097211 */ /* 0x040fe200078f08ff */
[----:B------:R-:W-:Y:S01]  /*14d0*/  IMAD.IADD R26, R126, 0x1, -R15 ;  /* 0x000000017e1a7824 */ /* 0x000fe200078e0a0f */
[----:B------:R-:W-:Y:S01]  /*14e0*/  LOP3.LUT R7, R7, 0xfffffff0, RZ, 0xc0, !PT ;  /* 0xfffffff007077812 */ /* 0x000fe200078ec0ff */
[----:B------:R-:W-:Y:S01]  /*14f0*/  IMAD.SHL.U32 R17, R17, 0x40, RZ ;  /* 0x0000004011117824 */ /* 0x000fe200078e00ff */
[----:B------:R-:W-:Y:S01]  /*1500*/  LEA.HI R163, R163, R22, RZ, 0x1 ;  /* 0x00000016a3a37211 */ /* 0x000fe200078f08ff */
[----:B------:R-:W-:Y:S01]  /*1510*/  IMAD.SHL.U32 R26, R26, 0x8, RZ ;  /* 0x000000081a1a7824 */ /* 0x000fe200078e00ff */
[----:B------:R-:W-:Y:S01]  /*1520*/  LOP3.LUT R9, R9, 0xfffffffe, RZ, 0xc0, !PT ;  /* 0xfffffffe09097812 */ /* 0x000fe200078ec0ff */
[----:B------:R-:W-:Y:S01]  /*1530*/  IMAD.IADD R7, R126, 0x1, -R7 ;  /* 0x000000017e077824 */ /* 0x000fe200078e0a07 */
[----:B------:R-:W-:-:S02]  /*1540*/  LOP3.LUT R17, R17, 0xc0, RZ, 0xc0, !PT ;  /* 0x000000c011117812 */ /* 0x000fc400078ec0ff */
[----:B------:R-:W-:Y:S01]  /*1550*/  LEA.HI R127, R127, R126, RZ, 0x5 ;  /* 0x0000007e7f7f7211 */ /* 0x000fe200078f28ff */
[----:B------:R-:W-:Y:S01]  /*1560*/  IMAD.IADD R9, R6, 0x1, -R9 ;  /* 0x0000000106097824 */ /* 0x000fe200078e0a09 */
[----:B------:R-:W-:Y:S02]  /*1570*/  LOP3.LUT R163, R163, 0x7fffffe, RZ, 0xc0, !PT ;  /* 0x07fffffea3a37812 */ /* 0x000fe400078ec0ff */
[----:B------:R-:W-:Y:S02]  /*1580*/  LOP3.LUT R15, R17, 0x18, R26, 0xf8, !PT ;  /* 0x00000018110f7812 */ /* 0x000fe400078ef81a */
[----:B------:R-:W-:Y:S01]  /*1590*/  SHF.R.U32.HI R6, RZ, 0x3, R17 ;  /* 0x00000003ff067819 */ /* 0x000fe20000011611 */
[----:B------:R-:W-:Y:S01]  /*15a0*/  IMAD.IADD R163, R22, 0x1, -R163 ;  /* 0x0000000116a37824 */ /* 0x000fe200078e0aa3 */
[----:B------:R-:W-:Y:S02]  /*15b0*/  SHF.R.S32.HI R128, RZ, 0x5, R127 ;  /* 0x00000005ff807819 */ /* 0x000fe4000001147f */
[----:B------:R-:W-:-:S02]  /*15c0*/  LEA.HI R12, R7, R7, RZ, 0x1 ;  /* 0x00000007070c7211 */ /* 0x000fc400078f08ff */
[----:B------:R-:W-:Y:S01]  /*15d0*/  LOP3.LUT R6, R15, R6, RZ, 0x3c, !PT ;  /* 0x000000060f067212 */ /* 0x000fe200078e3cff */
[----:B------:R-:W-:Y:S01]  /*15e0*/  IMAD R163, R128, 0x8, R163 ;  /* 0x0000000880a37824 */ /* 0x000fe200078e02a3 */
[----:B------:R-:W-:Y:S01]  /*15f0*/  LOP3.LUT R124, R12, 0x7fffffe, RZ, 0xc0, !PT ;  /* 0x07fffffe0c7c7812 */ /* 0x000fe200078ec0ff */
[----:B------:R-:W-:Y:S01]  /*1600*/  IMAD R129, R128, 0x10, R129 ;  /* 0x0000001080817824 */ /* 0x000fe200078e0281 */
[----:B------:R-:W-:Y:S01]  /*1610*/  SHF.R.S32.HI R0, RZ, 0x1f, R7 ;  /* 0x0000001fff007819 */ /* 0x000fe20000011407 */
[----:B------:R-:W-:Y:S01]  /*1620*/  IMAD.U32 R163, R163, 0x20, R6 ;  /* 0x00000020a3a37824 */ /* 0x000fe200078e0006 */
[----:B------:R-:W-:Y:S01]  /*1630*/  SHF.R.S32.HI R27, RZ, 0x1f, R26 ;  /* 0x0000001fff1b7819 */ /* 0x000fe2000001141a */
[----:B------:R-:W-:Y:S01]  /*1640*/  IMAD.IADD R124, R7, 0x1, -R124 ;  /* 0x00000001077c7824 */ /* 0x000fe200078e0a7c */
[----:B------:R-:W-:Y:S02]  /*1650*/  LEA.HI R0, R0, R7, RZ, 0x3 ;  /* 0x0000000700007211 */ /* 0x000fe400078f18ff */
[----:B------:R-:W2:Y:S01]  /*1660*/  LDC.64 R6, c[0x0][0x240] ;  /* 0x00009000ff067b82 */ /* 0x000ea20000000a00 */
[----:B------:R-:W-:-:S02]  /*1670*/  IADD3 R24, P1, R26, R24, RZ ;  /* 0x000000181a187210 */ /* 0x000fc40007f3e0ff */
[----:B------:R-:W-:Y:S01]  /*1680*/  IADD3 R28, P0, R26, R28, RZ ;  /* 0x0000001c1a1c7210 */ /* 0x000fe20007f1e0ff */
[----:B------:R-:W-:Y:S01]  /*1690*/  IMAD.SHL.U32 R0, R0, 0x20, RZ ;  /* 0x0000002000007824 */ /* 0x000fe200078e00ff */
[----:B------:R-:W-:Y:S01]  /*16a0*/  SHF.R.S32.HI R13, RZ, 0x1, R12 ;  /* 0x00000001ff0d7819 */ /* 0x000fe2000001140c */
[C---:B------:R-:W-:Y:S01]  /*16b0*/  IMAD.X R25, R27.reuse, 0x1, R3, P1 ;  /* 0x000000011b197824 */ /* 0x040fe200008e0603 */
[----:B------:R-:W-:Y:S01]  /*16c0*/  SHF.R.S32.HI R3, RZ, 0x1f, R14 ;  /* 0x0000001fff037819 */ /* 0x000fe2000001140e */
[----:B------:R-:W-:Y:S01]  /*16d0*/  IMAD.X R29, R27, 0x1, R4, P0 ;  /* 0x000000011b1d7824 */ /* 0x000fe200000e0604 */
[----:B------:R-:W-:Y:S01]  /*16e0*/  SHF.R.S32.HI R23, RZ, 0x1f, R22 ;  /* 0x0000001fff177819 */ /* 0x000fe20000011416 */
[----:B------:R-:W-:Y:S01]  /*16f0*/  IMAD.WIDE.U32 R26, R167, UR4, R26 ;  /* 0x00000004a71a7c25 */ /* 0x000fe2000f8e001a */
[----:B------:R-:W-:Y:S01]  /*1700*/  ULDC.64 UR4, c[0x0][0x258] ;  /* 0x0000960000047ab9 */ /* 0x000fe20000000a00 */
[----:B------:R-:W-:Y:S02]  /*1710*/  SHF.R.S32.HI R12, RZ, 0x1f, R12 ;  /* 0x0000001fff0c7819 */ /* 0x000fe4000001140c */
[----:B------:R-:W-:Y:S01]  /*1720*/  IMAD R3, R3, UR4, RZ ;  /* 0x0000000403037c24 */ /* 0x000fe2000f8e02ff */
[----:B------:R-:W-:Y:S01]  /*1730*/  IADD3 R11, P0, R22, R11, RZ ;  /* 0x0000000b160b7210 */ /* 0x000fe20007f1e0ff */
[----:B------:R-:W-:Y:S01]  /*1740*/  IMAD.IADD R21, R27, 0x1, R20 ;  /* 0x000000011b157824 */ /* 0x000fe200078e0214 */
[----:B------:R-:W-:Y:S01]  /*1750*/  LEA.HI R12, R12, R13, RZ, 0x2 ;  /* 0x0000000d0c0c7211 */ /* 0x000fe200078f10ff */
[----:B------:R-:W-:Y:S01]  /*1760*/  IMAD.MOV.U32 R20, RZ, RZ, R26 ;  /* 0x000000ffff147224 */ /* 0x000fe200078e001a */
[----:B------:R-:W-:Y:S01]  /*1770*/  LOP3.LUT R15, R2, 0xfffffff8, RZ, 0xc0, !PT ;  /* 0xfffffff8020f7812 */ /* 0x000fe200078ec0ff */
[----:B------:R-:W-:Y:S01]  /*1780*/  IMAD R4, R14, UR5, R3 ;  /* 0x000000050e047c24 */ /* 0x000fe2000f8e0203 */
[----:B------:R-:W-:Y:S01]  /*1790*/  SHF.R.S32.HI R175, RZ, 0x1f, R127 ;  /* 0x0000001fffaf7819 */ /* 0x000fe2000001147f */
[----:B------:R-:W-:-:S02]  /*17a0*/  IMAD R3, R23, UR6, RZ ;  /* 0x0000000617037c24 */ /* 0x000fc4000f8e02ff */
[----:B------:R-:W-:Y:S01]  /*17b0*/  IMAD.WIDE.U32 R20, R14, UR4, R20 ;  /* 0x000000040e147c25 */ /* 0x000fe2000f8e0014 */
[----:B------:R-:W-:Y:S01]  /*17c0*/  LOP3.LUT R14, R12, 0xfffffffc, RZ, 0xc0, !PT ;  /* 0xfffffffc0c0e7812 */ /* 0x000fe200078ec0ff */
[----:B------:R-:W-:Y:S01]  /*17d0*/  ULDC.64 UR4, c[0x0][0x218] ;  /* 0x0000860000047ab9 */ /* 0x000fe20000000a00 */
[----:B------:R-:W-:Y:S01]  /*17e0*/  LEA.HI R175, R175, R128, RZ, 0x2 ;  /* 0x00000080afaf7211 */ /* 0x000fe200078f10ff */
[----:B------:R-:W-:-:S03]  /*17f0*/  IMAD.WIDE R18, R19, 0x40, R22 ;  /* 0x0000004013127825 */ /* 0x000fc600078e0216 */
[----:B------:R-:W-:Y:S01]  /*1800*/  LOP3.LUT R175, R175, 0xfffffffc, RZ, 0xc0, !PT ;  /* 0xfffffffcafaf7812 */ /* 0x000fe200078ec0ff */
        /* <DEDUP_REMOVED lines=20> */
[----:B------:R-:W-:-:S02]  /*1950*/  IMAD.IADD R17, R17, 0x1, R8 ;  /* 0x0000000111117824 */ /* 0x000fc400078e0208 */
[----:B------:R-:W-:Y:S01]  /*1960*/  IMAD R4, R10, UR10, RZ ;  /* 0x0000000a0a047c24 */ /* 0x000fe2000f8e02ff */
[C---:B------:R-:W-:Y:S01]  /*1970*/  LEA R10, P0, R6.reuse, R12, 0x6 ;  /* 0x0000000c060a7211 */ /* 0x040fe200078030ff */
[----:B------:R-:W-:Y:S01]  /*1980*/  IMAD.WIDE.U32 R16, R11, UR10, R16 ;  /* 0x0000000a0b107c25 */ /* 0x000fe2000f8e0010 */
[----:B------:R-:W-:Y:S01]  /*1990*/  LEA R163, R163, UR5, 0x1 ;  /* 0x00000005a3a37c11 */ /* 0x000fe2000f8e08ff */
[----:B------:R-:W-:Y:S01]  /*19a0*/  ULDC.64 UR12, c[0x0][0x220] ;  /* 0x00008800000c7ab9 */ /* 0x000fe20000000a00 */
[----:B------:R-:W-:Y:S01]  /*19b0*/  UIADD3 UR4, UR5, 0x3000, URZ ;  /* 0x0000300005047890 */ /* 0x000fe2000fffe03f */
[----:B------:R-:W-:Y:S01]  /*19c0*/  IMAD R4, R11, UR11, R4 ;  /* 0x0000000b0b047c24 */ /* 0x000fe2000f8e0204 */
[----:B------:R-:W-:Y:S01]  /*19d0*/  LEA.HI.X R11, R6, R13, R7, 0x6, P0 ;  /* 0x0000000d060b7211 */ /* 0x000fe200000f3407 */
[----:B------:R-:W-:Y:S01]  /*19e0*/  IMAD.IADD R164, R126, 0x1, -R15 ;  /* 0x000000017ea47824 */ /* 0x000fe200078e0a0f */
[----:B------:R-:W-:Y:S01]  /*19f0*/  IADD3 R14, P0, R170, UR19, RZ ;  /* 0x00000013aa0e7c10 */ /* 0x000fe2000ff1e0ff */
[----:B------:R-:W-:Y:S01]  /*1a00*/  @!PT LDS RZ, [RZ] ;  /* 0x00000000fffff984 */ /* 0x000fe20000000800 */
[----:B------:R-:W-:Y:S01]  /*1a10*/  @!PT LDS RZ, [RZ] ;  /* 0x00000000fffff984 */ /* 0x000fe20000000800 */
[----:B------:R-:W-:Y:S01]  /*1a20*/  @!PT LDS RZ, [RZ] ;  /* 0x00000000fffff984 */ /* 0x000fe20000000800 */
[----:B------:R-:W-:Y:S01]  /*1a30*/  LDGSTS.E.BYPASS.LTC128B.128 [R163], desc[UR16][R12.64] ;  /* 0x000000000ca37fae */ /* 0x000fe2000b901d50 */
[----:B------:R-:W-:Y:S01]  /*1a40*/  IMAD.SHL.U32 R7, R165, 0x8, RZ ;  /* 0x00000008a5077824 */ /* 0x000fe200078e00ff */
[----:B------:R-:W-:Y:S01]  /*1a50*/  USHF.L.U64.HI UR11, UR10, 0x6, UR11 ;  /* 0x000000060a0b7899 */ /* 0x000fe2000801020b */
[----:B------:R-:W-:Y:S01]  /*1a60*/  IADD3.X R15, R171, UR18, RZ, P0, !PT ;  /* 0x00000012ab0f7c10 */ /* 0x000fe200087fe4ff */
[----:B------:R-:W-:Y:S01]  /*1a70*/  LDGSTS.E.BYPASS.LTC128B.128 [R163+0x1000], desc[UR16][R12.64+0x40] ;  /* 0x010000400ca37fae */ /* 0x000fe2000b901d50 */
[----:B------:R-:W-:Y:S01]  /*1a80*/  IADD3 R20, P0, R14, UR19, RZ ;  /* 0x000000130e147c10 */ /* 0x000fe2000ff1e0ff */
[----:B------:R-:W-:Y:S01]  /*1a90*/  IMAD.IADD R175, R128, 0x1, -R175 ;  /* 0x0000000180af7824 */ /* 0x000fe200078e0aaf */
[----:B------:R-:W-:Y:S01]  /*1aa0*/  LEA.HI R2, R164, R164, RZ, 0x1 ;  /* 0x000000a4a4027211 */ /* 0x000fe200078f08ff */
[----:B------:R1:W-:Y:S01]  /*1ab0*/  LDGSTS.E.BYPASS.LTC128B.128 [R163+0x2000], desc[UR16][R12.64+0x80] ;  /* 0x020000800ca37fae */ /* 0x0003e2000b901d50 */
[----:B------:R-:W-:-:S02]  /*1ac0*/  IADD3.X R21, R15, UR18, RZ, P0, !PT ;  /* 0x000000120f157c10 */ /* 0x000fc400087fe4ff */
[----:B------:R-:W-:Y:S01]  /*1ad0*/  IADD3 R18, P0, R20, UR19, RZ ;  /* 0x0000001314127c10 */ /* 0x000fe2000ff1e0ff */
[----:B------:R-:W-:Y:S01]  /*1ae0*/  LDGSTS.E.BYPASS.LTC128B.128 [R163+0x800], desc[UR16][R10.64] ;  /* 0x008000000aa37fae */ /* 0x000fe2000b901d50 */
[----:B------:R-:W-:Y:S02]  /*1af0*/  SHF.R.S32.HI R166, RZ, 0x1, R2 ;  /* 0x00000001ffa67819 */ /* 0x000fe40000011402 */
[----:B------:R-:W-:Y:S01]  /*1b00*/  IADD3.X R19, R21, UR18, RZ, P0, !PT ;  /* 0x0000001215137c10 */ /* 0x000fe200087fe4ff */
[----:B------:R-:W-:Y:S01]  /*1b10*/  LDGSTS.E.BYPASS.LTC128B.128 [R163+0x1800], desc[UR16][R10.64+0x40] ;  /* 0x018000400aa37fae */ /* 0x000fe2000b901d50 */
[----:B------:R-:W-:Y:S01]  /*1b20*/  LEA R172, P0, R16, UR12, 0x1 ;  /* 0x0000000c10ac7c11 */ /* 0x000fe2000f8008ff */
[----:B------:R-:W-:Y:S01]  /*1b30*/  IMAD.SHL.U32 R6, R166, 0x40, RZ ;  /* 0x00000040a6067824 */ /* 0x000fe200078e00ff */
[----:B------:R-:W-:Y:S01]  /*1b40*/  USHF.L.U32 UR12, UR10, 0x6, URZ ;  /* 0x000000060a0c7899 */ /* 0x000fe2000800063f */
[----:B------:R2:W-:Y:S03]  /*1b50*/  LDGSTS.E.BYPASS.LTC128B.128 [R163+0x2800], desc[UR16][R10.64+0x80] ;  /* 0x028000800aa37fae */ /* 0x0005e6000b901d50 */
[----:B------:R-:W-:Y:S01]  /*1b60*/  LOP3.LUT R6, R6, 0xc0, RZ, 0xc0, !PT ;  /* 0x000000c006067812 */ /* 0x000fe200078ec0ff */
[----:B------:R-:W-:Y:S03]  /*1b70*/  LDGSTS.E.BYPASS.LTC128B.128 [R163+0x3000], desc[UR16][R170.64] ;  /* 0x03000000aaa37fae */ /* 0x000fe6000b901d50 */
[----:B------:R-:W-:Y:S01]  /*1b80*/  LOP3.LUT R7, R6, 0x8, R7, 0xf8, !PT ;  /* 0x0000000806077812 */ /* 0x000fe200078ef807 */
[----:B------:R-:W-:Y:S04]  /*1b90*/  LDGSTS.E.BYPASS.LTC128B.128 [R163+0x5000], desc[UR16][R170.64+0x40] ;  /* 0x05000040aaa37fae */ /* 0x000fe8000b901d50 */
[----:B------:R-:W-:Y:S01]  /*1ba0*/  LDGSTS.E.BYPASS.LTC128B.128 [R163+0x7000], desc[UR16][R170.64+0x80] ;  /* 0x07000080aaa37fae */ /* 0x000fe2000b901d50 */
[----:B-1----:R-:W-:-:S03]  /*1bb0*/  LOP3.LUT R13, R2, 0xfffffffe, RZ, 0xc0, !PT ;  /* 0xfffffffe020d7812 */ /* 0x002fc600078ec0ff */
[----:B------:R-:W-:Y:S01]  /*1bc0*/  LDGSTS.E.BYPASS.LTC128B.128 [R163+0x3800], desc[UR16][R14.64] ;  /* 0x038000000ea37fae */ /* 0x000fe2000b901d50 */
[----:B------:R-:W-:Y:S01]  /*1bd0*/  SHF.R.U32.HI R2, RZ, 0x3, R6 ;  /* 0x00000003ff027819 */ /* 0x000fe20000011606 */
[----:B------:R-:W-:Y:S02]  /*1be0*/  IMAD.SHL.U32 R6, R9, 0x8, RZ ;  /* 0x0000000809067824 */ /* 0x000fe400078e00ff */
[----:B------:R-:W-:Y:S01]  /*1bf0*/  LDGSTS.E.BYPASS.LTC128B.128 [R163+0x5800], desc[UR16][R14.64+0x40] ;  /* 0x058000400ea37fae */ /* 0x000fe2000b901d50 */
[----:B------:R-:W-:Y:S01]  /*1c00*/  LOP3.LUT R2, R7, R2, RZ, 0x3c, !PT ;  /* 0x0000000207027212 */ /* 0x000fe200078e3cff */
[----:B------:R-:W-:Y:S02]  /*1c10*/  IMAD.IADD R164, R164, 0x1, -R13 ;  /* 0x00000001a4a47824 */ /* 0x000fe400078e0a0d */
[----:B------:R-:W-:Y:S02]  /*1c20*/  LDGSTS.E.BYPASS.LTC128B.128 [R163+0x7800], desc[UR16][R14.64+0x80] ;  /* 0x078000800ea37fae */ /* 0x000fe4000b901d50 */
[----:B------:R-:W-:-:S02]  /*1c30*/  IMAD R9, R9, 0x8, R164 ;  /* 0x0000000809097824 */ /* 0x000fc400078e02a4 */
[----:B------:R-:W-:Y:S01]  /*1c40*/  LDGSTS.E.BYPASS.LTC128B.128 [R163+0x4000], desc[UR16][R20.64] ;  /* 0x0400000014a37fae */ /* 0x000fe2000b901d50 */
[----:B--2---:R-:W-:Y:S02]  /*1c50*/  IMAD.IADD R11, R17, 0x1, R4 ;  /* 0x00000001110b7824 */ /* 0x004fe400078e0204 */
[----:B------:R-:W-:Y:S01]  /*1c60*/  IMAD.SHL.U32 R4, R3, 0x40, RZ ;  /* 0x0000004003047824 */ /* 0x000fe200078e00ff */
[----:B------:R-:W-:Y:S02]  /*1c70*/  LDGSTS.E.BYPASS.LTC128B.128 [R163+0x6000], desc[UR16][R20.64+0x40] ;  /* 0x0600004014a37fae */ /* 0x000fe4000b901d50 */
[----:B------:R-:W-:Y:S02]  /*1c80*/  LEA.HI.X R173, R16, UR13, R11, 0x1, P0 ;  /* 0x0000000d10ad7c11 */ /* 0x000fe400080f0c0b */
[----:B------:R-:W-:Y:S01]  /*1c90*/  LDGSTS.E.BYPASS.LTC128B.128 [R163+0x8000], desc[UR16][R20.64+0x80] ;  /* 0x0800008014a37fae */ /* 0x000fe2000b901d50 */
[----:B------:R-:W-:Y:S01]  /*1ca0*/  LOP3.LUT R7, R4, 0xc0, RZ, 0xc0, !PT ;  /* 0x000000c004077812 */ /* 0x000fe200078ec0ff */
[----:B------:R-:W-:Y:S01]  /*1cb0*/  IMAD.MOV.U32 R4, RZ, RZ, 0x20 ;  /* 0x00000020ff047424 */ /* 0x000fe200078e00ff */
[----:B------:R-:W-:Y:S01]  /*1cc0*/  IADD3 R8, P0, R172, UR12, RZ ;  /* 0x0000000cac087c10 */ /* 0x000fe2000ff1e0ff */
[----:B------:R-:W-:Y:S01]  /*1cd0*/  LDGSTS.E.BYPASS.LTC128B.128 [R163+0x4800], desc[UR16][R18.64] ;  /* 0x0480000012a37fae */ /* 0x000fe2000b901d50 */
[----:B------:R-:W-:-:S02]  /*1ce0*/  LOP3.LUT R6, R7, 0x8, R6, 0xf8, !PT ;  /* 0x0000000807067812 */ /* 0x000fc400078ef806 */
[----:B------:R-:W-:Y:S01]  /*1cf0*/  SHF.R.U32.HI R11, RZ, 0x3, R7 ;  /* 0x00000003ff0b7819 */ /* 0x000fe20000011607 */
[----:B------:R-:W-:Y:S01]  /*1d00*/  LDGSTS.E.BYPASS.LTC128B.128 [R163+0x6800], desc[UR16][R18.64+0x40] ;  /* 0x0680004012a37fae */ /* 0x000fe2000b901d50 */
[----:B------:R-:W-:Y:S01]  /*1d10*/  LOP3.LUT R7, R0, 0xffffff00, RZ, 0xc0, !PT ;  /* 0xffffff0000077812 */ /* 0x000fe200078ec0ff */
[----:B------:R-:W-:Y:S01]  /*1d20*/  IMAD.U32 R0, R9, 0x20, R2 ;  /* 0x0000002009007824 */ /* 0x000fe200078e0002 */
[----:B------:R-:W-:Y:S01]  /*1d30*/  IADD3.X R9, R173, UR11, RZ, P0, !PT ;  /* 0x0000000bad097c10 */ /* 0x000fe200087fe4ff */
[----:B------:R1:W-:Y:S01]  /*1d40*/  LDGSTS.E.BYPASS.LTC128B.128 [R163+0x8800], desc[UR16][R18.64+0x80] ;  /* 0x0880008012a37fae */ /* 0x0003e2000b901d50 */
[----:B------:R-:W-:Y:S01]  /*1d50*/  IADD3 R12, P0, R8, UR12, RZ ;  /* 0x0000000c080c7c10 */ /* 0x000fe2000ff1e0ff */
[----:B------:R-:W-:Y:S01]  /*1d60*/  IMAD R161, R128, 0x200, R7 ;  /* 0x0000020080a17824 */ /* 0x000fe200078e0207 */
[----:B------:R-:W-:Y:S01]  /*1d70*/  LOP3.LUT R2, R6, R11, RZ, 0x3c, !PT ;  /* 0x0000000b06027212 */ /* 0x000fe200078e3cff */
[----:B------:R-:W0:Y:S01]  /*1d80*/  LDGDEPBAR ;  /* 0x00000000000079af */ /* 0x000e220000000000 */
[----:B------:R-:W-:Y:S01]  /*1d90*/  IADD3.X R13, R9, UR11, RZ, P0, !PT ;  /* 0x0000000b090d7c10 */ /* 0x000fe200087fe4ff */
[----:B------:R-:W-:Y:S01]  /*1da0*/  IMAD R161, R124, 0x20, R161 ;  /* 0x000000207ca17824 */ /* 0x000fe200078e02a1 */
[----:B------:R-:W-:-:S02]  /*1db0*/  IADD3 R10, P0, R12, UR12, RZ ;  /* 0x0000000c0c0a7c10 */ /* 0x000fc4000ff1e0ff */
[----:B------:R-:W-:Y:S01]  /*1dc0*/  LEA R6, R0, UR5, 0x1 ;  /* 0x0000000500067c11 */ /* 0x000fe2000f8e08ff */
[----:B------:R-:W-:Y:S01]  /*1dd0*/  IMAD.IADD R161, R2, 0x1, R161 ;  /* 0x0000000102a17824 */ /* 0x000fe200078e02a1 */
[----:B------:R-:W-:Y:S02]  /*1de0*/  IADD3.X R11, R13, UR11, RZ, P0, !PT ;  /* 0x0000000b0d0b7c10 */ /* 0x000fe400087fe4ff */
[----:B------:R-:W-:Y:S02]  /*1df0*/  LOP3.LUT P0, RZ, R166, 0x2, RZ, 0xc0, !PT ;  /* 0x00000002a6ff7812 */ /* 0x000fe4000780c0ff */
[----:B------:R-:W-:Y:S02]  /*1e00*/  LEA R161, R161, UR5, 0x1 ;  /* 0x00000005a1a17c11 */ /* 0x000fe4000f8e08ff */
[C---:B------:R-:W-:Y:S02]  /*1e10*/  SEL R3, R4.reuse, 0xffffffe0, !P0 ;  /* 0xffffffe004037807 */ /* 0x040fe40004000000 */
[----:B------:R-:W-:-:S02]  /*1e20*/  SEL R4, R4, 0xffffffe0, !P1 ;  /* 0xffffffe004047807 */ /* 0x000fc40004800000 */
[----:B------:R-:W-:-:S03]  /*1e30*/  LEA R160, R0, UR4, 0x1 ;  /* 0x0000000400a07c11 */ /* 0x000fc6000f8e08ff */
[----:B------:R-:W-:Y:S02]  /*1e40*/  IMAD.IADD R159, R161, 0x1, R4 ;  /* 0x00000001a19f7824 */ /* 0x000fe400078e0204 */
[----:B------:R-:W-:Y:S01]  /*1e50*/  IMAD.IADD R158, R160, 0x1, R3 ;  /* 0x00000001a09e7824 */ /* 0x000fe200078e0203 */
[----:B------:R-:W-:Y:S01]  /*1e60*/  LOP3.LUT R3, R127, 0xffffffe0, RZ, 0xc0, !PT ;  /* 0xffffffe07f037812 */ /* 0x000fe200078ec0ff */
[----:B------:R-:W-:-:S04]  /*1e70*/  DEPBAR.LE SB0, 0x0 ;  /* 0x000080000000791a */ /* 0x000fc80000000000 */
[----:B------:R-:W-:Y:S01]  /*1e80*/  BAR.SYNC.DEFER_BLOCKING 0x0 ;  /* 0x0000000000007b1d */ /* 0x000fe20000010000 */
[----:B------:R-:W-:-:S05]  /*1e90*/  IMAD.IADD R3, R126, 0x1, -R3 ;  /* 0x000000017e037824 */ /* 0x000fca00078e0a03 */
[----:B------:R-:W-:-:S04]  /*1ea0*/  SHF.R.S32.HI R174, RZ, 0x1f, R3 ;  /* 0x0000001fffae7819 */ /* 0x000fc80000011403 */
[----:B------:R-:W-:Y:S01]  /*1eb0*/  LEA.HI R174, R174, R3, RZ, 0x2 ;  /* 0x00000003aeae7211 */ /* 0x000fe200078f10ff */
[----:B------:R-:W-:-:S03]  /*1ec0*/  IMAD.SHL.U32 R3, R126, 0x2, RZ ;  /* 0x000000027e037824 */ /* 0x000fc600078e00ff */
[----:B------:R-:W-:Y:S01]  /*1ed0*/  SHF.R.S32.HI R174, RZ, 0x2, R174 ;  /* 0x00000002ffae7819 */ /* 0x000fe200000114ae */
        /* <DEDUP_REMOVED lines=18> */
[----:B-1----:R-:W1:Y:S04]  /*2000*/  LDSM.16.M88.4 R16, [R6+0x3800] ;  /* 0x003800000610783b */ /* 0x002e680000000200 */
[----:B------:R-:W5:Y:S04]  /*2010*/  LDSM.16.M88.4 R84, [R6+0x4000] ;  /* 0x004000000654783b */ /* 0x000f680000000200 */
[----:B------:R-:W5:Y:S04]  /*2020*/  LDSM.16.M88.4 R76, [R6+0x4400] ;  /* 0x00440000064c783b */ /* 0x000f680000000200 */
[----:B------:R-:W5:Y:S04]  /*2030*/  LDSM.16.M88.4 R68, [R6+0x4800] ;  /* 0x004800000644783b */ /* 0x000f680000000200 */
[----:B------:R-:W-:Y:S04]  /*2040*/  LDSM.16.M88.4 R104, [R159] ;  /* 0x000000009f68783b */ /* 0x000fe80000000200 */
[----:B------:R-:W5:Y:S04]  /*2050*/  LDSM.16.M88.4 R52, [R158] ;  /* 0x000000009e34783b */ /* 0x000f680000000200 */
[----:B------:R-:W5:Y:S04]  /*2060*/  LDSM.16.M88.4 R28, [R158+0x400] ;  /* 0x000400009e1c783b */ /* 0x000f680000000200 */
[----:B------:R-:W5:Y:S04]  /*2070*/  LDSM.16.M88.4 R24, [R158+0x800] ;  /* 0x000800009e18783b */ /* 0x000f680000000200 */
[----:B------:R-:W5:Y:S01]  /*2080*/  LDSM.16.M88.4 R92, [R6+0x3c00] ;  /* 0x003c0000065c783b */ /* 0x000f620000000200 */
[C---:B---3--:R-:W-:Y:S03]  /*2090*/  HMMA.16816.F32.BF16 R48, R60.reuse, R44, RZ ;  /* 0x0000002c3c30723c */ /* 0x048fe600000418ff */
[----:B--2---:R-:W2:Y:S03]  /*20a0*/  LDSM.16.M88.4 R8, [R158+0x1000] ;  /* 0x001000009e08783b */ /* 0x004ea60000000200 */
[C---:B----4-:R-:W-:Y:S01]  /*20b0*/  HMMA.16816.F32.BF16 R40, R60.reuse, R36, RZ ;  /* 0x000000243c28723c */ /* 0x050fe200000418ff */
[----:B------:R-:W3:Y:S04]  /*20c0*/  LDSM.16.M88.4 R100, [R6+0x4c00] ;  /* 0x004c00000664783b */ /* 0x000ee80000000200 */
[----:B------:R-:W4:Y:S01]  /*20d0*/  LDSM.16.M88.4 R56, [R158+0x1400] ;  /* 0x001400009e38783b */ /* 0x000f220000000200 */
[C---:B------:R-:W-:Y:S03]  /*20e0*/  HMMA.16816.F32.BF16 R44, R60.reuse, R46, RZ ;  /* 0x0000002e3c2c723c */ /* 0x040fe600000418ff */
[----:B------:R-:W4:Y:S03]  /*20f0*/  LDSM.16.M88.4 R20, [R158+0x1800] ;  /* 0x001800009e14783b */ /* 0x000f260000000200 */
[C---:B------:R-:W-:Y:S01]  /*2100*/  HMMA.16816.F32.BF16 R36, R60.reuse, R38, RZ ;  /* 0x000000263c24723c */ /* 0x040fe200000418ff */
[----:B------:R-:W4:Y:S04]  /*2110*/  LDSM.16.M88.4 R96, [R158+0xc00] ;  /* 0x000c00009e60783b */ /* 0x000f280000000200 */
[----:B------:R-:W-:Y:S01]  /*2120*/  LDSM.16.M88.4 R108, [R158+0x1c00] ;  /* 0x001c00009e6c783b */ /* 0x000fe20000000200 */
[C---:B-1----:R-:W-:Y:S03]  /*2130*/  HMMA.16816.F32.BF16 R32, R60.reuse, R16, RZ ;  /* 0x000000103c20723c */ /* 0x042fe600000418ff */
[----:B------:R-:W-:Y:S03]  /*2140*/  LDSM.16.M88.4 R120, [R6+0x6c00] ;  /* 0x006c00000678783b */ /* 0x000fe60000000200 */
[C---:B------:R-:W-:Y:S01]  /*2150*/  HMMA.16816.F32.BF16 R16, R60.reuse, R18, RZ ;  /* 0x000000123c10723c */ /* 0x040fe200000418ff */
[----:B------:R-:W-:Y:S04]  /*2160*/  LDSM.16.M88.4 R112, [R159+0x1000] ;  /* 0x001000009f70783b */ /* 0x000fe80000000200 */
[----:B------:R-:W-:Y:S01]  /*2170*/  LDSM.16.M88.4 R116, [R158+0x2c00] ;  /* 0x002c00009e74783b */ /* 0x000fe20000000200 */
[C---:B-----5:R-:W-:Y:S03]  /*2180*/  HMMA.16816.F32.BF16 R88, R60.reuse, R84, RZ ;  /* 0x000000543c58723c */ /* 0x060fe600000418ff */
[----:B------:R-:W0:Y:S03]  /*2190*/  LDGDEPBAR ;  /* 0x00000000000079af */ /* 0x000e260000000000 */
[C---:B------:R-:W-:Y:S06]  /*21a0*/  HMMA.16816.F32.BF16 R84, R60.reuse, R86, RZ ;  /* 0x000000563c54723c */ /* 0x040fec00000418ff */
[C---:B------:R-:W-:Y:S06]  /*21b0*/  HMMA.16816.F32.BF16 R80, R60.reuse, R76, RZ ;  /* 0x0000004c3c50723c */ /* 0x040fec00000418ff */
[C---:B------:R-:W-:Y:S06]  /*21c0*/  HMMA.16816.F32.BF16 R72, R60.reuse, R68, RZ ;  /* 0x000000443c48723c */ /* 0x040fec00000418ff */
[C---:B------:R-:W-:Y:S06]  /*21d0*/  HMMA.16816.F32.BF16 R76, R60.reuse, R78, RZ ;  /* 0x0000004e3c4c723c */ /* 0x040fec00000418ff */
[----:B------:R-:W-:Y:S06]  /*21e0*/  HMMA.16816.F32.BF16 R68, R60, R70, RZ ;  /* 0x000000463c44723c */ /* 0x000fec00000418ff */
[C---:B------:R-:W-:Y:S06]  /*21f0*/  HMMA.16816.F32.BF16 R48, R104.reuse, R52, R48 ;  /* 0x000000346830723c */ /* 0x040fec0000041830 */
[C---:B------:R-:W-:Y:S01]  /*2200*/  HMMA.16816.F32.BF16 R44, R104.reuse, R54, R44 ;  /* 0x00000036682c723c */ /* 0x040fe2000004182c */
[----:B------:R-:W-:Y:S05]  /*2210*/  LDSM.16.M88.4 R52, [R161+0x1000] ;  /* 0x00100000a134783b */ /* 0x000fea0000000200 */
[C---:B------:R-:W-:Y:S06]  /*2220*/  HMMA.16816.F32.BF16 R40, R104.reuse, R28, R40 ;  /* 0x0000001c6828723c */ /* 0x040fec0000041828 */
[C---:B------:R-:W-:Y:S01]  /*2230*/  HMMA.16816.F32.BF16 R36, R104.reuse, R30, R36 ;  /* 0x0000001e6824723c */ /* 0x040fe20000041824 */
[----:B------:R-:W1:Y:S05]  /*2240*/  LDSM.16.M88.4 R28, [R6+0x5000] ;  /* 0x00500000061c783b */ /* 0x000e6a0000000200 */
[C---:B------:R-:W-:Y:S06]  /*2250*/  HMMA.16816.F32.BF16 R32, R104.reuse, R24, R32 ;  /* 0x000000186820723c */ /* 0x040fec0000041820 */
[----:B------:R-:W-:Y:S01]  /*2260*/  HMMA.16816.F32.BF16 R16, R104, R26, R16 ;  /* 0x0000001a6810723c */ /* 0x000fe20000041810 */
[----:B------:R-:W5:Y:S05]  /*2270*/  LDSM.16.M88.4 R24, [R6+0x5400] ;  /* 0x005400000618783b */ /* 0x000f6a0000000200 */
[C---:B------:R-:W-:Y:S06]  /*2280*/  HMMA.16816.F32.BF16 R12, R60.reuse, R92, RZ ;  /* 0x0000005c3c0c723c */ /* 0x040fec00000418ff */
[----:B------:R-:W-:Y:S06]  /*2290*/  HMMA.16816.F32.BF16 R92, R60, R94, RZ ;  /* 0x0000005e3c5c723c */ /* 0x000fec00000418ff */
[C---:B--2---:R-:W-:Y:S06]  /*22a0*/  HMMA.16816.F32.BF16 R88, R104.reuse, R8, R88 ;  /* 0x000000086858723c */ /* 0x044fec0000041858 */
[----:B------:R-:W-:Y:S01]  /*22b0*/  HMMA.16816.F32.BF16 R84, R104, R10, R84 ;  /* 0x0000000a6854723c */ /* 0x000fe20000041854 */
[----:B------:R-:W2:Y:S05]  /*22c0*/  LDSM.16.M88.4 R8, [R6+0x5800] ;  /* 0x005800000608783b */ /* 0x000eaa0000000200 */
[----:B---3--:R-:W-:Y:S06]  /*22d0*/  HMMA.16816.F32.BF16 R64, R60, R100, RZ ;  /* 0x000000643c40723c */ /* 0x008fec00000418ff */
[C---:B----4-:R-:W-:Y:S06]  /*22e0*/  HMMA.16816.F32.BF16 R80, R104.reuse, R56, R80 ;  /* 0x000000386850723c */ /* 0x050fec0000041850 */
[C---:B------:R-:W-:Y:S01]  /*22f0*/  HMMA.16816.F32.BF16 R76, R104.reuse, R58, R76 ;  /* 0x0000003a684c723c */ /* 0x040fe2000004184c */
[----:B------:R-:W3:Y:S05]  /*2300*/  LDSM.16.M88.4 R56, [R6+0x6400] ;  /* 0x006400000638783b */ /* 0x000eea0000000200 */
[C---:B------:R-:W-:Y:S06]  /*2310*/  HMMA.16816.F32.BF16 R72, R104.reuse, R20, R72 ;  /* 0x000000146848723c */ /* 0x040fec0000041848 */
[----:B------:R-:W-:Y:S01]  /*2320*/  HMMA.16816.F32.BF16 R68, R104, R22, R68 ;  /* 0x000000166844723c */ /* 0x000fe20000041844 */
[----:B------:R-:W4:Y:S05]  /*2330*/  LDSM.16.M88.4 R20, [R6+0x6800] ;  /* 0x006800000614783b */ /* 0x000f2a0000000200 */
[----:B------:R-:W-:Y:S01]  /*2340*/  HMMA.16816.F32.BF16 R60, R60, R102, RZ ;  /* 0x000000663c3c723c */ /* 0x000fe200000418ff */
[----:B------:R-:W4:Y:S05]  /*2350*/  LDSM.16.M88.4 R100, [R6+0x5c00] ;  /* 0x005c00000664783b */ /* 0x000f2a0000000200 */
[C---:B------:R-:W-:Y:S06]  /*2360*/  HMMA.16816.F32.BF16 R12, R104.reuse, R96, R12 ;  /* 0x00000060680c723c */ /* 0x040fec000004180c */
[----:B------:R-:W-:Y:S01]  /*2370*/  HMMA.16816.F32.BF16 R92, R104, R98, R92 ;  /* 0x00000062685c723c */ /* 0x000fe2000004185c */
[----:B------:R-:W4:Y:S05]  /*2380*/  LDSM.16.M88.4 R96, [R6+0x6000] ;  /* 0x006000000660783b */ /* 0x000f2a0000000200 */
[C---:B-1----:R-:W-:Y:S06]  /*2390*/  HMMA.16816.F32.BF16 R48, R52.reuse, R28, R48 ;  /* 0x0000001c3430723c */ /* 0x042fec0000041830 */
[C---:B------:R-:W-:Y:S01]  /*23a0*/  HMMA.16816.F32.BF16 R44, R52.reuse, R30, R44 ;  /* 0x0000001e342c723c */ /* 0x040fe2000004182c */
[----:B------:R-:W1:Y:S05]  /*23b0*/  LDSM.16.M88.4 R28, [R158+0x2000] ;  /* 0x002000009e1c783b */ /* 0x000e6a0000000200 */
[C---:B-----5:R-:W-:Y:S06]  /*23c0*/  HMMA.16816.F32.BF16 R40, R52.reuse, R24, R40 ;  /* 0x000000183428723c */ /* 0x060fec0000041828 */
[----:B------:R-:W-:Y:S01]  /*23d0*/  HMMA.16816.F32.BF16 R36, R52, R26, R36 ;  /* 0x0000001a3424723c */ /* 0x000fe20000041824 */
[----:B------:R-:W5:Y:S05]  /*23e0*/  LDSM.16.M88.4 R24, [R158+0x2400] ;  /* 0x002400009e18783b */ /* 0x000f6a0000000200 */
[C---:B------:R-:W-:Y:S06]  /*23f0*/  HMMA.16816.F32.BF16 R64, R104.reuse, R108, R64 ;  /* 0x0000006c6840723c */ /* 0x040fec0000041840 */
[----:B------:R-:W-:Y:S01]  /*2400*/  HMMA.16816.F32.BF16 R60, R104, R110, R60 ;  /* 0x0000006e683c723c */ /* 0x000fe2000004183c */
[----:B------:R-:W-:Y:S04]  /*2410*/  LDSM.16.M88.4 R108, [R158+0x3000] ;  /* 0x003000009e6c783b */ /* 0x000fe80000000200 */
[----:B------:R-:W-:Y:S01]  /*2420*/  LDSM.16.M88.4 R104, [R158+0x3400] ;  /* 0x003400009e68783b */ /* 0x000fe20000000200 */
[C---:B--2---:R-:W-:Y:S06]  /*2430*/  HMMA.16816.F32.BF16 R32, R52.reuse, R8, R32 ;  /* 0x000000083420723c */ /* 0x044fec0000041820 */
[C---:B------:R-:W-:Y:S01]  /*2440*/  HMMA.16816.F32.BF16 R16, R52.reuse, R10, R16 ;  /* 0x0000000a3410723c */ /* 0x040fe20000041810 */
[----:B------:R-:W2:Y:S05]  /*2450*/  LDSM.16.M88.4 R8, [R158+0x2800] ;  /* 0x002800009e08783b */ /* 0x000eaa0000000200 */
[C---:B---3--:R-:W-:Y:S06]  /*2460*/  HMMA.16816.F32.BF16 R80, R52.reuse, R56, R80 ;  /* 0x000000383450723c */ /* 0x048fec0000041850 */
[C---:B------:R-:W-:Y:S01]  /*2470*/  HMMA.16816.F32.BF16 R76, R52.reuse, R58, R76 ;  /* 0x0000003a344c723c */ /* 0x040fe2000004184c */
[----:B------:R-:W-:Y:S05]  /*2480*/  LDSM.16.M88.4 R56, [R6+0x7000] ;  /* 0x007000000638783b */ /* 0x000fea0000000200 */
[C---:B----4-:R-:W-:Y:S06]  /*2490*/  HMMA.16816.F32.BF16 R72, R52.reuse, R20, R72 ;  /* 0x000000143448723c */ /* 0x050fec0000041848 */
[C---:B------:R-:W-:Y:S01]  /*24a0*/  HMMA.16816.F32.BF16 R68, R52.reuse, R22, R68 ;  /* 0x000000163444723c */ /* 0x040fe20000041844 */
[----:B------:R-:W3:Y:S05]  /*24b0*/  LDSM.16.M88.4 R20, [R161+0x2000] ;  /* 0x00200000a114783b */ /* 0x000eea0000000200 */
[C---:B------:R-:W-:Y:S06]  /*24c0*/  HMMA.16816.F32.BF16 R12, R52.reuse, R100, R12 ;  /* 0x00000064340c723c */ /* 0x040fec000004180c */
[C---:B------:R-:W-:Y:S01]  /*24d0*/  HMMA.16816.F32.BF16 R92, R52.reuse, R102, R92 ;  /* 0x00000066345c723c */ /* 0x040fe2000004185c */
[----:B------:R-:W-:Y:S05]  /*24e0*/  LDSM.16.M88.4 R100, [R158+0x3800] ;  /* 0x003800009e64783b */ /* 0x000fea0000000200 */
[C---:B------:R-:W-:Y:S06]  /*24f0*/  HMMA.16816.F32.BF16 R88, R52.reuse, R96, R88 ;  /* 0x000000603458723c */ /* 0x040fec0000041858 */
[C---:B------:R-:W-:Y:S01]  /*2500*/  HMMA.16816.F32.BF16 R84, R52.reuse, R98, R84 ;  /* 0x000000623454723c */ /* 0x040fe20000041854 */
[----:B------:R-:W-:Y:S05]  /*2510*/  LDSM.16.M88.4 R96, [R158+0x3c00] ;  /* 0x003c00009e60783b */ /* 0x000fea0000000200 */
[C---:B------:R-:W-:Y:S06]  /*2520*/  HMMA.16816.F32.BF16 R64, R52.reuse, R120, R64 ;  /* 0x000000783440723c */ /* 0x040fec0000041840 */
[----:B------:R-:W-:Y:S01]  /*2530*/  HMMA.16816.F32.BF16 R60, R52, R122, R60 ;  /* 0x0000007a343c723c */ /* 0x000fe2000004183c */
[----:B------:R-:W4:Y:S05]  /*2540*/  LDSM.16.M88.4 R52, [R6+0x7400] ;  /* 0x007400000634783b */ /* 0x000f2a0000000200 */
[C---:B-1----:R-:W-:Y:S06]  /*2550*/  HMMA.16816.F32.BF16 R48, R112.reuse, R28, R48 ;  /* 0x0000001c7030723c */ /* 0x042fec0000041830 */
[C---:B------:R-:W-:Y:S01]  /*2560*/  HMMA.16816.F32.BF16 R44, R112.reuse, R30, R44 ;  /* 0x0000001e702c723c */ /* 0x040fe2000004182c */
[----:B------:R-:W-:Y:S05]  /*2570*/  LDSM.16.M88.4 R28, [R158+0x4000] ;  /* 0x004000009e1c783b */ /* 0x000fea0000000200 */
[C---:B-----5:R-:W-:Y:S06]  /*2580*/  HMMA.16816.F32.BF16 R40, R112.reuse, R24, R40 ;  /* 0x000000187028723c */ /* 0x060fec0000041828 */
        /* <DEDUP_REMOVED lines=11> */
[----:B-1----:R-:W-:Y:S06]  /*2640*/  HMMA.16816.F32.BF16 R32, R20, R24, R32 ;  /* 0x000000181420723c */ /* 0x002fec0000041820 */
[----:B------:R-:W-:Y:S01]  /*2650*/  HMMA.16816.F32.BF16 R64, R112, R96, R64 ;  /* 0x000000607040723c */ /* 0x000fe20000041840 */
[----:B------:R-:W-:Y:S01]  /*2660*/  VIADD R25, R5, 0xffffffff ;  /* 0xffffffff05197836 */ /* 0x000fe20000000000 */
[----:B------:R-:W-:-:S03]  /*2670*/  IADD3 R24, R129, 0x1, R174 ;  /* 0x0000000181187810 */ /* 0x000fc60007ffe0ae */
[----:B------:R-:W-:Y:S01]  /*2680*/  IMAD.SHL.U32 R0, R25, 0x80, RZ ;  /* 0x0000008019007824 */ /* 0x000fe200078e00ff */
[C---:B------:R-:W-:Y:S01]  /*2690*/  HMMA.16816.F32.BF16 R60, R112.reuse, R98, R60 ;  /* 0x00000062703c723c */ /* 0x040fe2000004183c */
[----:B------:R-:W1:Y:S01]  /*26a0*/  LDSM.16.M88.4 R96, [R158+0x4800] ;  /* 0x004800009e60783b */ /* 0x000e620000000200 */
[----:B------:R-:W-:Y:S02]  /*26b0*/  IADD3 R24, R125, -UR15, R24 ;  /* 0x8000000f7d187c10 */ /* 0x000fe4000fffe018 */
[----:B------:R-:W-:Y:S02]  /*26c0*/  LOP3.LUT R3, R0, 0x6, R3, 0xf8, !PT ;  /* 0x0000000600037812 */ /* 0x000fe400078ef803 */
[----:B------:R-:W-:Y:S01]  /*26d0*/  HMMA.16816.F32.BF16 R12, R112, R116, R12 ;  /* 0x00000074700c723c */ /* 0x000fe2000004180c */
[----:B------:R-:W-:Y:S01]  /*26e0*/  VIADD R24, R24, UR14 ;  /* 0x0000000e18187c36 */ /* 0x000fe20008000000 */
[----:B------:R-:W-:Y:S02]  /*26f0*/  ISETP.GT.AND P0, PT, R25, R162, PT ;  /* 0x000000a21900720c */ /* 0x000fe40003f04270 */
[----:B------:R-:W-:-:S02]  /*2700*/  LOP3.LUT R25, R3, 0x8, RZ, 0xfc, !PT ;  /* 0x0000000803197812 */ /* 0x000fc400078efcff */
[----:B------:R-:W-:Y:S06]  /*2710*/  HMMA.16816.F32.BF16 R92, R112, R118, R92 ;  /* 0x00000076705c723c */ /* 0x000fec000004185c */
[C---:B--2---:R-:W-:Y:S06]  /*2720*/  HMMA.16816.F32.BF16 R48, R8.reuse, R28, R48 ;  /* 0x0000001c0830723c */ /* 0x044fec0000041830 */
[----:B------:R-:W-:Y:S01]  /*2730*/  HMMA.16816.F32.BF16 R56, R8, R30, R56 ;  /* 0x0000001e0838723c */ /* 0x000fe20000041838 */
[----:B------:R-:W2:Y:S05]  /*2740*/  LDSM.16.M88.4 R28, [R6+0x8000] ;  /* 0x00800000061c783b */ /* 0x000eaa0000000200 */
[C---:B------:R-:W-:Y:S06]  /*2750*/  HMMA.16816.F32.BF16 R72, R112.reuse, R100, R72 ;  /* 0x000000647048723c */ /* 0x040fec0000041848 */
[----:B------:R-:W-:Y:S01]  /*2760*/  HMMA.16816.F32.BF16 R68, R112, R102, R68 ;  /* 0x000000667044723c */ /* 0x000fe20000041844 */
[----:B------:R-:W-:Y:S01]  /*2770*/  VIADDMNMX R100, R24, 0x8, R125, PT ;  /* 0x0000000818647846 */ /* 0x000fe2000380017d */
[----:B------:R-:W-:Y:S01]  /*2780*/  IMAD R101, R124, 0x20, R7 ;  /* 0x000000207c657824 */ /* 0x000fe200078e0207 */
[----:B------:R-:W-:-:S02]  /*2790*/  LOP3.LUT R7, R3, 0x1, RZ, 0xfc, !PT ;  /* 0x0000000103077812 */ /* 0x000fc400078efcff */
[-C--:B------:R-:W-:Y:S01]  /*27a0*/  ISETP.GE.AND P5, PT, R25, R100.reuse, PT ;  /* 0x000000641900720c */ /* 0x080fe20003fa6270 */
[----:B------:R-:W-:Y:S01]  /*27b0*/  HMMA.16816.F32.BF16 R16, R20, R26, R16 ;  /* 0x0000001a1410723c */ /* 0x000fe20000041810 */
[----:B------:R-:W-:Y:S02]  /*27c0*/  VIMNMX R102, R24, R125, PT ;  /* 0x0000007d18667248 */ /* 0x000fe40003fe0100 */
[----:B------:R-:W-:Y:S02]  /*27d0*/  ISETP.GE.AND P4, PT, R7, R100, PT ;  /* 0x000000640700720c */ /* 0x000fe40003f86270 */
[-C--:B------:R-:W-:Y:S01]  /*27e0*/  ISETP.GE.AND P3, PT, R25, R102.reuse, PT ;  /* 0x000000661900720c */ /* 0x080fe20003f66270 */
[----:B------:R-:W-:Y:S01]  /*27f0*/  HMMA.16816.F32.BF16 R88, R112, R108, R88 ;  /* 0x0000006c7058723c */ /* 0x000fe20000041858 */
[----:B------:R-:W5:Y:S01]  /*2800*/  LDSM.16.M88.4 R24, [R158+0x4c00] ;  /* 0x004c00009e18783b */ /* 0x000f620000000200 */
[----:B------:R-:W-:Y:S02]  /*2810*/  ISETP.GE.AND P1, PT, R7, R102, PT ;  /* 0x000000660700720c */ /* 0x000fe40003f26270 */
[----:B------:R-:W-:-:S02]  /*2820*/  FSEL R103, R58, -INF , !P5 ;  /* 0xff8000003a677808 */ /* 0x000fc40006800000 */
[----:B---3--:R-:W-:Y:S01]  /*2830*/  HMMA.16816.F32.BF16 R40, R8, R44, R40 ;  /* 0x0000002c0828723c */ /* 0x008fe20000041828 */
[----:B------:R-:W-:Y:S02]  /*2840*/  FSEL R108, R49, -INF , !P1 ;  /* 0xff800000316c7808 */ /* 0x000fe40004800000 */
[----:B------:R-:W-:Y:S02]  /*2850*/  LOP3.LUT R7, R3, 0x10, RZ, 0xfc, !PT ;  /* 0x0000001003077812 */ /* 0x000fe400078efcff */
[----:B------:R-:W-:Y:S01]  /*2860*/  FSEL R49, R51, -INF , !P4 ;  /* 0xff80000033317808 */ /* 0x000fe20006000000 */
[C---:B----4-:R-:W-:Y:S01]  /*2870*/  HMMA.16816.F32.BF16 R12, R20.reuse, R52, R12 ;  /* 0x00000034140c723c */ /* 0x050fe2000004180c */
[----:B------:R-:W-:Y:S02]  /*2880*/  LOP3.LUT R45, R3, 0x9, RZ, 0xfc, !PT ;  /* 0x00000009032d7812 */ /* 0x000fe400078efcff */
[-C--:B------:R-:W-:Y:S02]  /*2890*/  ISETP.GE.AND P4, PT, R7, R102.reuse, PT ;  /* 0x000000660700720c */ /* 0x080fe40003f86270 */
[C---:B------:R-:W-:Y:S01]  /*28a0*/  ISETP.GE.AND P2, PT, R45.reuse, R102, PT ;  /* 0x000000662d00720c */ /* 0x040fe20003f46270 */
[----:B------:R-:W-:Y:S01]  /*28b0*/  HMMA.16816.F32.BF16 R92, R20, R54, R92 ;  /* 0x00000036145c723c */ /* 0x000fe2000004185c */
[----:B------:R-:W3:Y:S01]  /*28c0*/  LDSM.16.M88.4 R52, [R158+0x5000] ;  /* 0x005000009e34783b */ /* 0x000ee20000000200 */
[----:B------:R-:W-:-:S02]  /*28d0*/  ISETP.GE.AND P1, PT, R45, R100, PT ;  /* 0x000000642d00720c */ /* 0x000fc40003f26270 */
[----:B------:R-:W-:Y:S02]  /*28e0*/  LOP3.LUT R45, R3, 0x11, RZ, 0xfc, !PT ;  /* 0x00000011032d7812 */ /* 0x000fe400078efcff */
[----:B------:R-:W-:Y:S01]  /*28f0*/  HMMA.16816.F32.BF16 R36, R8, R46, R36 ;  /* 0x0000002e0824723c */ /* 0x000fe20000041824 */
[----:B------:R-:W-:Y:S02]  /*2900*/  FSEL R58, R57, -INF , !P2 ;  /* 0xff800000393a7808 */ /* 0x000fe40005000000 */
[C---:B------:R-:W-:Y:S02]  /*2910*/  ISETP.GE.AND P5, PT, R45.reuse, R102, PT ;  /* 0x000000662d00720c */ /* 0x040fe40003fa6270 */
[----:B------:R-:W-:Y:S01]  /*2920*/  ISETP.GE.AND P2, PT, R45, R100, PT ;  /* 0x000000642d00720c */ /* 0x000fe20003f46270 */
[----:B------:R-:W-:Y:S01]  /*2930*/  HMMA.16816.F32.BF16 R84, R112, R110, R84 ;  /* 0x0000006e7054723c */ /* 0x000fe20000041854 */
[----:B------:R-:W4:Y:S01]  /*2940*/  LDSM.16.M88.4 R44, [R6+0x8400] ;  /* 0x00840000062c783b */ /* 0x000f220000000200 */
[----:B------:R-:W-:-:S02]  /*2950*/  LOP3.LUT R57, R3, 0x19, RZ, 0xfc, !PT ;  /* 0x0000001903397812 */ /* 0x000fc400078efcff */
[----:B------:R-:W-:Y:S02]  /*2960*/  FSEL R43, R43, -INF , !P2 ;  /* 0xff8000002b2b7808 */ /* 0x000fe40005000000 */
[----:B-1----:R-:W-:Y:S01]  /*2970*/  HMMA.16816.F32.BF16 R32, R8, R96, R32 ;  /* 0x000000600820723c */ /* 0x002fe20000041820 */
[----:B------:R-:W-:Y:S02]  /*2980*/  FSEL R110, R56, -INF , !P3 ;  /* 0xff800000386e7808 */ /* 0x000fe40005800000 */
[----:B------:R-:W-:Y:S02]  /*2990*/  ISETP.GE.AND P3, PT, R7, R100, PT ;  /* 0x000000640700720c */ /* 0x000fe40003f66270 */
[----:B------:R-:W-:Y:S01]  /*29a0*/  LOP3.LUT R7, R3, 0x18, RZ, 0xfc, !PT ;  /* 0x0000001803077812 */ /* 0x000fe200078efcff */
[----:B--2---:R-:W-:Y:S01]  /*29b0*/  HMMA.16816.F32.BF16 R88, R20, R28, R88 ;  /* 0x0000001c1458723c */ /* 0x004fe20000041858 */
[----:B------:R-:W-:Y:S02]  /*29c0*/  FSEL R97, R59, -INF , !P1 ;  /* 0xff8000003b617808 */ /* 0x000fe40004800000 */
[----:B------:R-:W-:-:S02]  /*29d0*/  FSEL R51, R42, -INF , !P3 ;  /* 0xff8000002a337808 */ /* 0x000fc40005800000 */
[----:B------:R-:W-:Y:S01]  /*29e0*/  FSEL R96, R41, -INF , !P5 ;  /* 0xff80000029607808 */ /* 0x000fe20006800000 */
[----:B------:R-:W-:Y:S01]  /*29f0*/  HMMA.16816.F32.BF16 R16, R8, R98, R16 ;  /* 0x000000620810723c */ /* 0x000fe20000041810 */
[-C--:B------:R-:W-:Y:S02]  /*2a00*/  ISETP.GE.AND P1, PT, R7, R102.reuse, PT ;  /* 0x000000660700720c */ /* 0x080fe40003f26270 */
[C---:B------:R-:W-:Y:S02]  /*2a10*/  ISETP.GE.AND P3, PT, R57.reuse, R102, PT ;  /* 0x000000663900720c */ /* 0x040fe40003f66270 */
[----:B------:R-:W-:Y:S01]  /*2a20*/  ISETP.GE.AND P5, PT, R57, R100, PT ;  /* 0x000000643900720c */ /* 0x000fe20003fa6270 */
[----:B------:R-:W-:Y:S01]  /*2a30*/  HMMA.16816.F32.BF16 R80, R112, R104, R80 ;  /* 0x000000687050723c */ /* 0x000fe20000041850 */
[----:B------:R-:W-:-:S05]  /*2a40*/  LOP3.LUT R57, R3, 0x21, RZ, 0xfc, !PT ;  /* 0x0000002103397812 */ /* 0x000fca00078efcff */
[----:B------:R-:W-:Y:S01]  /*2a50*/  HMMA.16816.F32.BF16 R76, R112, R106, R76 ;  /* 0x0000006a704c723c */ /* 0x000fe2000004184c */
[----:B------:R-:W-:Y:S02]  /*2a60*/  FSEL R104, R37, -INF , !P3 ;  /* 0xff80000025687808 */ /* 0x000fe40005800000 */
[----:B------:R-:W-:Y:S02]  /*2a70*/  FSEL R105, R39, -INF , !P5 ;  /* 0xff80000027697808 */ /* 0x000fe40006800000 */
[-C--:B------:R-:W-:Y:S01]  /*2a80*/  ISETP.GE.AND P3, PT, R57, R100.reuse, PT ;  /* 0x000000643900720c */ /* 0x080fe20003f66270 */
[----:B-----5:R-:W-:Y:S01]  /*2a90*/  HMMA.16816.F32.BF16 R12, R8, R24, R12 ;  /* 0x00000018080c723c */ /* 0x020fe2000004180c */
[----:B------:R-:W-:Y:S02]  /*2aa0*/  FSEL R112, R40, -INF , !P4 ;  /* 0xff80000028707808 */ /* 0x000fe40006000000 */
[----:B------:R-:W-:Y:S02]  /*2ab0*/  ISETP.GE.AND P4, PT, R7, R100, PT ;  /* 0x000000640700720c */ /* 0x000fe40003f86270 */
[----:B------:R-:W-:Y:S01]  /*2ac0*/  LOP3.LUT R7, R3, 0x20, RZ, 0xfc, !PT ;  /* 0x0000002003077812 */ /* 0x000fe200078efcff */
[----:B------:R-:W-:Y:S01]  /*2ad0*/  HMMA.16816.F32.BF16 R84, R20, R30, R84 ;  /* 0x0000001e1454723c */ /* 0x000fe20000041854 */
[----:B------:R-:W-:Y:S01]  /*2ae0*/  FSEL R106, R36, -INF , !P1 ;  /* 0xff800000246a7808 */ /* 0x000fe20004800000 */
[----:B------:R-:W1:Y:S01]  /*2af0*/  LDSM.16.M88.4 R28, [R158+0x5400] ;  /* 0x005400009e1c783b */ /* 0x000e620000000200 */
[----:B------:R-:W-:-:S02]  /*2b00*/  FSEL R41, R38, -INF , !P4 ;  /* 0xff80000026297808 */ /* 0x000fc40006000000 */
[C---:B------:R-:W-:Y:S01]  /*2b10*/  ISETP.GE.AND P2, PT, R7.reuse, R102, PT ;  /* 0x000000660700720c */ /* 0x040fe20003f46270 */
[----:B------:R-:W2:Y:S01]  /*2b20*/  LDSM.16.M88.4 R36, [R6+0x8800] ;  /* 0x008800000624783b */ /* 0x000ea20000000200 */
[----:B------:R-:W-:Y:S01]  /*2b30*/  ISETP.GE.AND P1, PT, R7, R100, PT ;  /* 0x000000640700720c */ /* 0x000fe20003f26270 */
[C---:B------:R-:W-:Y:S01]  /*2b40*/  HMMA.16816.F32.BF16 R92, R8.reuse, R26, R92 ;  /* 0x0000001a085c723c */ /* 0x040fe2000004185c */
[----:B------:R-:W-:Y:S02]  /*2b50*/  ISETP.GE.AND P4, PT, R57, R102, PT ;  /* 0x000000663900720c */ /* 0x000fe40003f86270 */
[C---:B------:R-:W-:Y:S02]  /*2b60*/  LOP3.LUT R7, R3.reuse, 0x28, RZ, 0xfc, !PT ;  /* 0x0000002803077812 */ /* 0x040fe400078efcff */
[----:B------:R-:W-:Y:S01]  /*2b70*/  LOP3.LUT R25, R3, 0x29, RZ, 0xfc, !PT ;  /* 0x0000002903197812 */ /* 0x000fe200078efcff */
[----:B---3--:R-:W-:Y:S01]  /*2b80*/  HMMA.16816.F32.BF16 R88, R8, R52, R88 ;  /* 0x000000340858723c */ /* 0x008fe20000041858 */
[----:B------:R-:W-:-:S02]  /*2b90*/  FSEL R40, R32, -INF , !P2 ;  /* 0xff80000020287808 */ /* 0x000fc40005000000 */
[----:B------:R-:W-:Y:S02]  /*2ba0*/  FSEL R141, R34, -INF , !P1 ;  /* 0xff800000228d7808 */ /* 0x000fe40004800000 */
[----:B------:R-:W-:Y:S01]  /*2bb0*/  FSEL R136, R33, -INF , !P4 ;  /* 0xff80000021887808 */ /* 0x000fe20006000000 */
[C---:B----4-:R-:W-:Y:S01]  /*2bc0*/  HMMA.16816.F32.BF16 R80, R20.reuse, R44, R80 ;  /* 0x0000002c1450723c */ /* 0x050fe20000041850 */
[C---:B------:R-:W-:Y:S02]  /*2bd0*/  ISETP.GE.AND P5, PT, R7.reuse, R102, PT ;  /* 0x000000660700720c */ /* 0x040fe40003fa6270 */
[----:B------:R-:W-:Y:S02]  /*2be0*/  ISETP.GE.AND P2, PT, R7, R100, PT ;  /* 0x000000640700720c */ /* 0x000fe40003f46270 */
[C---:B------:R-:W-:Y:S01]  /*2bf0*/  ISETP.GE.AND P1, PT, R25.reuse, R102, PT ;  /* 0x000000661900720c */ /* 0x040fe20003f26270 */
[----:B------:R-:W-:Y:S01]  /*2c00*/  HMMA.16816.F32.BF16 R76, R20, R46, R76 ;  /* 0x0000002e144c723c */ /* 0x000fe2000004184c */
[----:B------:R-:W-:-:S02]  /*2c10*/  ISETP.GE.AND P4, PT, R25, R100, PT ;  /* 0x000000641900720c */ /* 0x000fc40003f86270 */
[----:B------:R-:W-:Y:S02]  /*2c20*/  FSEL R42, R16, -INF , !P5 ;  /* 0xff800000102a7808 */ /* 0x000fe40006800000 */
[----:B------:R-:W-:Y:S01]  /*2c30*/  FSEL R33, R18, -INF , !P2 ;  /* 0xff80000012217808 */ /* 0x000fe20005000000 */
[----:B------:R-:W-:Y:S01]  /*2c40*/  HMMA.16816.F32.BF16 R84, R8, R54, R84 ;  /* 0x000000360854723c */ /* 0x000fe20000041854 */
[----:B------:R-:W-:Y:S02]  /*2c50*/  FSEL R138, R17, -INF , !P1 ;  /* 0xff800000118a7808 */ /* 0x000fe40004800000 */
[----:B------:R-:W-:Y:S02]  /*2c60*/  FSEL R143, R19, -INF , !P4 ;  /* 0xff800000138f7808 */ /* 0x000fe40006000000 */
[----:B------:R-:W3:Y:S01]  /*2c70*/  LDSM.16.M88.4 R16, [R6+0x8c00] ;  /* 0x008c00000610783b */ /* 0x000ee20000000200 */
[----:B------:R-:W-:Y:S02]  /*2c80*/  LOP3.LUT R7, R3, 0x30, RZ, 0xfc, !PT ;  /* 0x0000003003077812 */ /* 0x000fe400078efcff */
[----:B------:R-:W-:-:S02]  /*2c90*/  FSEL R35, R35, -INF , !P3 ;  /* 0xff80000023237808 */ /* 0x000fc40005800000 */
[C---:B------:R-:W-:Y:S02]  /*2ca0*/  ISETP.GE.AND P3, PT, R7.reuse, R102, PT ;  /* 0x000000660700720c */ /* 0x040fe40003f66270 */
[----:B------:R-:W-:Y:S01]  /*2cb0*/  ISETP.GE.AND P5, PT, R7, R100, PT ;  /* 0x000000640700720c */ /* 0x000fe20003fa6270 */
[----:B-1----:R-:W-:Y:S01]  /*2cc0*/  HMMA.16816.F32.BF16 R80, R8, R28, R80 ;  /* 0x0000001c0850723c */ /* 0x002fe20000041850 */
[C---:B------:R-:W-:Y:S02]  /*2cd0*/  LOP3.LUT R25, R3.reuse, 0x31, RZ, 0xfc, !PT ;  /* 0x0000003103197812 */ /* 0x040fe400078efcff */
[----:B------:R-:W-:Y:S02]  /*2ce0*/  LOP3.LUT R7, R3, 0x38, RZ, 0xfc, !PT ;  /* 0x0000003803077812 */ /* 0x000fe400078efcff */
[----:B------:R-:W-:Y:S01]  /*2cf0*/  FSEL R32, R12, -INF , !P3 ;  /* 0xff8000000c207808 */ /* 0x000fe20005800000 */
[----:B--2---:R-:W-:Y:S01]  /*2d00*/  HMMA.16816.F32.BF16 R72, R20, R36, R72 ;  /* 0x000000241448723c */ /* 0x004fe20000041848 */
[----:B------:R-:W-:-:S02]  /*2d10*/  ISETP.GE.AND P2, PT, R25, R102, PT ;  /* 0x000000661900720c */ /* 0x000fc40003f46270 */
[C---:B------:R-:W-:Y:S02]  /*2d20*/  ISETP.GE.AND P4, PT, R7.reuse, R102, PT ;  /* 0x000000660700720c */ /* 0x040fe40003f86270 */
[-C--:B------:R-:W-:Y:S01]  /*2d30*/  ISETP.GE.AND P3, PT, R7, R100.reuse, PT ;  /* 0x000000640700720c */ /* 0x080fe20003f66270 */
[----:B------:R-:W-:Y:S01]  /*2d40*/  HMMA.16816.F32.BF16 R68, R20, R38, R68 ;  /* 0x000000261444723c */ /* 0x000fe20000041844 */
[----:B------:R-:W-:Y:S02]  /*2d50*/  ISETP.GE.AND P1, PT, R25, R100, PT ;  /* 0x000000641900720c */ /* 0x000fe40003f26270 */
[C---:B------:R-:W-:Y:S01]  /*2d60*/  LOP3.LUT R7, R3.reuse, 0x39, RZ, 0xfc, !PT ;  /* 0x0000003903077812 */ /* 0x040fe200078efcff */
[----:B------:R-:W1:Y:S01]  /*2d70*/  LDSM.16.M88.4 R24, [R158+0x5800] ;  /* 0x005800009e18783b */ /* 0x000e620000000200 */
[----:B------:R-:W-:Y:S01]  /*2d80*/  LOP3.LUT R45, R3, 0x40, RZ, 0xfc, !PT ;  /* 0x00000040032d7812 */ /* 0x000fe200078efcff */
[----:B------:R-:W-:Y:S01]  /*2d90*/  HMMA.16816.F32.BF16 R76, R8, R30, R76 ;  /* 0x0000001e084c723c */ /* 0x000fe2000004184c */
[----:B------:R-:W-:-:S02]  /*2da0*/  FSEL R127, R14, -INF , !P5 ;  /* 0xff8000000e7f7808 */ /* 0x000fc40006800000 */
[----:B------:R-:W-:Y:S02]  /*2db0*/  FSEL R34, R13, -INF , !P2 ;  /* 0xff8000000d227808 */ /* 0x000fe40005000000 */
[C---:B------:R-:W-:Y:S02]  /*2dc0*/  ISETP.GE.AND P5, PT, R7.reuse, R102, PT ;  /* 0x000000660700720c */ /* 0x040fe40003fa6270 */
[----:B------:R-:W-:Y:S02]  /*2dd0*/  ISETP.GE.AND P2, PT, R7, R100, PT ;  /* 0x000000640700720c */ /* 0x000fe40003f46270 */
[----:B------:R-:W-:Y:S02]  /*2de0*/  FSEL R7, R15, -INF , !P1 ;  /* 0xff8000000f077808 */ /* 0x000fe40004800000 */
[----:B------:R-:W-:Y:S02]  /*2df0*/  ISETP.GE.AND P1, PT, R45, R102, PT ;  /* 0x000000662d00720c */ /* 0x000fe40003f26270 */
[C---:B------:R-:W-:Y:S01]  /*2e00*/  LOP3.LUT R15, R3.reuse, 0x41, RZ, 0xfc, !PT ;  /* 0x00000041030f7812 */ /* 0x040fe200078efcff */
[----:B---3--:R-:W-:Y:S01]  /*2e10*/  HMMA.16816.F32.BF16 R64, R20, R16, R64 ;  /* 0x000000101440723c */ /* 0x008fe20000041840 */
[----:B------:R-:W-:-:S02]  /*2e20*/  LOP3.LUT R13, R3, 0x48, RZ, 0xfc, !PT ;  /* 0x00000048030d7812 */ /* 0x000fc400078efcff */
[----:B------:R-:W-:Y:S02]  /*2e30*/  FSEL R129, R94, -INF , !P3 ;  /* 0xff8000005e817808 */ /* 0x000fe40005800000 */
[----:B------:R-:W-:Y:S01]  /*2e40*/  FSEL R134, R93, -INF , !P5 ;  /* 0xff8000005d867808 */ /* 0x000fe20006800000 */
[----:B------:R-:W-:Y:S01]  /*2e50*/  HMMA.16816.F32.BF16 R60, R20, R18, R60 ;  /* 0x00000012143c723c */ /* 0x000fe2000004183c */
[----:B------:R-:W-:Y:S02]  /*2e60*/  FSEL R139, R95, -INF , !P2 ;  /* 0xff8000005f8b7808 */ /* 0x000fe40005000000 */
[----:B------:R-:W-:Y:S02]  /*2e70*/  FSEL R118, R88, -INF , !P1 ;  /* 0xff80000058767808 */ /* 0x000fe40004800000 */
[C---:B------:R-:W-:Y:S02]  /*2e80*/  ISETP.GE.AND P3, PT, R15.reuse, R102, PT ;  /* 0x000000660f00720c */ /* 0x040fe40003f66270 */
[----:B------:R-:W-:-:S02]  /*2e90*/  ISETP.GE.AND P5, PT, R15, R100, PT ;  /* 0x000000640f00720c */ /* 0x000fc40003fa6270 */
[C---:B------:R-:W-:Y:S02]  /*2ea0*/  ISETP.GE.AND P2, PT, R13.reuse, R102, PT ;  /* 0x000000660d00720c */ /* 0x040fe40003f46270 */
[----:B------:R-:W-:Y:S02]  /*2eb0*/  ISETP.GE.AND P1, PT, R13, R100, PT ;  /* 0x000000640d00720c */ /* 0x000fe40003f26270 */
[----:B------:R-:W2:Y:S01]  /*2ec0*/  LDSM.16.M88.4 R12, [R158+0x5c00] ;  /* 0x005c00009e0c783b */ /* 0x000ea20000000200 */
[----:B------:R-:W-:Y:S01]  /*2ed0*/  FSEL R6, R92, -INF , !P4 ;  /* 0xff8000005c067808 */ /* 0x000fe20006000000 */
[----:B------:R-:W-:-:S04]  /*2ee0*/  DEPBAR.LE SB0, 0x0 ;  /* 0x000080000000791a */ /* 0x000fc80000000000 */
[----:B------:R-:W-:Y:S01]  /*2ef0*/  ISETP.GE.AND P4, PT, R45, R100, PT ;  /* 0x000000642d00720c */ /* 0x000fe20003f86270 */
[C---:B-1----:R-:W-:Y:S01]  /*2f00*/  HMMA.16816.F32.BF16 R72, R8.reuse, R24, R72 ;  /* 0x000000180848723c */ /* 0x042fe20000041848 */
[----:B------:R-:W-:Y:S02]  /*2f10*/  LOP3.LUT R29, R3, 0x49, RZ, 0xfc, !PT ;  /* 0x00000049031d7812 */ /* 0x000fe400078efcff */
[----:B------:R-:W-:Y:S02]  /*2f20*/  FSEL R131, R90, -INF , !P4 ;  /* 0xff8000005a837808 */ /* 0x000fe40006000000 */
[----:B------:R-:W-:Y:S01]  /*2f30*/  FSEL R132, R89, -INF , !P3 ;  /* 0xff80000059847808 */ /* 0x000fe20005800000 */
[----:B------:R-:W-:Y:S01]  /*2f40*/  HMMA.16816.F32.BF16 R68, R8, R26, R68 ;  /* 0x0000001a0844723c */ /* 0x000fe20000041844 */
[C---:B------:R-:W-:Y:S02]  /*2f50*/  ISETP.GE.AND P4, PT, R29.reuse, R102, PT ;  /* 0x000000661d00720c */ /* 0x040fe40003f86270 */
[----:B------:R-:W-:-:S02]  /*2f60*/  ISETP.GE.AND P3, PT, R29, R100, PT ;  /* 0x000000641d00720c */ /* 0x000fc40003f66270 */
[----:B------:R-:W-:Y:S02]  /*2f70*/  LOP3.LUT R29, R3, 0x50, RZ, 0xfc, !PT ;  /* 0x00000050031d7812 */ /* 0x000fe400078efcff */
[----:B------:R-:W-:Y:S02]  /*2f80*/  FSEL R133, R91, -INF , !P5 ;  /* 0xff8000005b857808 */ /* 0x000fe40006800000 */
[----:B------:R-:W-:Y:S02]  /*2f90*/  FSEL R120, R84, -INF , !P2 ;  /* 0xff80000054787808 */ /* 0x000fe40005000000 */
[C---:B------:R-:W-:Y:S02]  /*2fa0*/  ISETP.GE.AND P5, PT, R29.reuse, R102, PT ;  /* 0x000000661d00720c */ /* 0x040fe40003fa6270 */
[----:B------:R-:W-:Y:S02]  /*2fb0*/  ISETP.GE.AND P2, PT, R29, R100, PT ;  /* 0x000000641d00720c */ /* 0x000fe40003f46270 */
[----:B------:R-:W-:-:S02]  /*2fc0*/  LOP3.LUT R31, R3, 0x51, RZ, 0xfc, !PT ;  /* 0x00000051031f7812 */ /* 0x000fc400078efcff */
[C---:B------:R-:W-:Y:S02]  /*2fd0*/  LOP3.LUT R17, R3.reuse, 0x58, RZ, 0xfc, !PT ;  /* 0x0000005803117812 */ /* 0x040fe400078efcff */
[----:B------:R-:W-:Y:S02]  /*2fe0*/  LOP3.LUT R25, R3, 0x59, RZ, 0xfc, !PT ;  /* 0x0000005903197812 */ /* 0x000fe400078efcff */
[----:B------:R-:W-:Y:S02]  /*2ff0*/  FSEL R130, R85, -INF , !P4 ;  /* 0xff80000055827808 */ /* 0x000fe40006000000 */
[----:B------:R-:W-:Y:S02]  /*3000*/  FSEL R135, R87, -INF , !P3 ;  /* 0xff80000057877808 */ /* 0x000fe40005800000 */
[----:B------:R-:W-:Y:S02]  /*3010*/  FSEL R126, R80, -INF , !P5 ;  /* 0xff800000507e7808 */ /* 0x000fe40006800000 */
[----:B------:R-:W-:Y:S01]  /*3020*/  FSEL R125, R82, -INF , !P2 ;  /* 0xff800000527d7808 */ /* 0x000fe20005000000 */
[----:B------:R-:W-:Y:S01]  /*3030*/  BAR.SYNC.DEFER_BLOCKING 0x0 ;  /* 0x0000000000007b1d */ /* 0x000fe20000010000 */
[----:B------:R-:W-:-:S02]  /*3040*/  ISETP.GE.AND P4, PT, R31, R100, PT ;  /* 0x000000641f00720c */ /* 0x000fc40003f86270 */
[C---:B------:R-:W-:Y:S02]  /*3050*/  ISETP.GE.AND P3, PT, R17.reuse, R102, PT ;  /* 0x000000661100720c */ /* 0x040fe40003f66270 */
[----:B------:R-:W-:Y:S02]  /*3060*/  ISETP.GE.AND P5, PT, R17, R100, PT ;  /* 0x000000641100720c */ /* 0x000fe40003fa6270 */
[----:B------:R-:W-:Y:S02]  /*3070*/  ISETP.GE.AND P2, PT, R25, R102, PT ;  /* 0x000000661900720c */ /* 0x000fe40003f46270 */
[C---:B------:R-:W-:Y:S02]  /*3080*/  LOP3.LUT R17, R3.reuse, 0x60, RZ, 0xfc, !PT ;  /* 0x0000006003117812 */ /* 0x040fe400078efcff */
[----:B------:R-:W-:Y:S02]  /*3090*/  LOP3.LUT R19, R3, 0x61, RZ, 0xfc, !PT ;  /* 0x0000006103137812 */ /* 0x000fe400078efcff */
        /* <DEDUP_REMOVED lines=8> */
[C---:B--2---:R-:W-:Y:S01]  /*3120*/  HMMA.16816.F32.BF16 R16, R8.reuse, R12, R64 ;  /* 0x0000000c0810723c */ /* 0x044fe20000041840 */
[----:B------:R-:W-:Y:S02]  /*3130*/  FSEL R137, R86, -INF , !P1 ;  /* 0xff80000056897808 */ /* 0x000fe40004800000 */
[----:B------:R-:W-:Y:S02]  /*3140*/  ISETP.GE.AND P1, PT, R31, R102, PT ;  /* 0x000000661f00720c */ /* 0x000fe40003f26270 */
[----:B------:R-:W-:Y:S01]  /*3150*/  LOP3.LUT R21, R3, 0x68, RZ, 0xfc, !PT ;  /* 0x0000006803157812 */ /* 0x000fe200078efcff */
[----:B------:R-:W-:Y:S01]  /*3160*/  HMMA.16816.F32.BF16 R8, R8, R14, R60 ;  /* 0x0000000e0808723c */ /* 0x000fe2000004183c */
[----:B------:R-:W-:Y:S02]  /*3170*/  FSEL R128, R81, -INF , !P1 ;  /* 0xff80000051807808 */ /* 0x000fe40004800000 */
[----:B------:R-:W-:-:S02]  /*3180*/  ISETP.GE.AND P1, PT, R25, R100, PT ;  /* 0x000000641900720c */ /* 0x000fc40003f26270 */
[----:B------:R-:W-:Y:S02]  /*3190*/  FSEL R116, R72, -INF , !P4 ;  /* 0xff80000048747808 */ /* 0x000fe40006000000 */
[----:B------:R-:W-:Y:S02]  /*31a0*/  FSEL R27, R79, -INF , !P1 ;  /* 0xff8000004f1b7808 */ /* 0x000fe40004800000 */
[C---:B------:R-:W-:Y:S02]  /*31b0*/  ISETP.GE.AND P1, PT, R21.reuse, R102, PT ;  /* 0x000000661500720c */ /* 0x040fe40003f26270 */
[----:B------:R-:W-:Y:S02]  /*31c0*/  ISETP.GE.AND P4, PT, R21, R100, PT ;  /* 0x000000641500720c */ /* 0x000fe40003f86270 */
[C---:B------:R-:W-:Y:S02]  /*31d0*/  LOP3.LUT R21, R3.reuse, 0x69, RZ, 0xfc, !PT ;  /* 0x0000006903157812 */ /* 0x040fe400078efcff */
[----:B------:R-:W-:-:S02]  /*31e0*/  LOP3.LUT R13, R3, 0x70, RZ, 0xfc, !PT ;  /* 0x00000070030d7812 */ /* 0x000fc400078efcff */
[----:B------:R-:W-:Y:S02]  /*31f0*/  FSEL R25, R74, -INF , !P3 ;  /* 0xff8000004a197808 */ /* 0x000fe40005800000 */
[----:B------:R-:W-:Y:S02]  /*3200*/  FSEL R67, R75, -INF , !P2 ;  /* 0xff8000004b437808 */ /* 0x000fe40005000000 */
[----:B------:R-:W-:Y:S02]  /*3210*/  FSEL R24, R68, -INF , !P1 ;  /* 0xff80000044187808 */ /* 0x000fe40004800000 */
[-C--:B------:R-:W-:Y:S02]  /*3220*/  ISETP.GE.AND P3, PT, R21, R102.reuse, PT ;  /* 0x000000661500720c */ /* 0x080fe40003f66270 */
[C---:B------:R-:W-:Y:S02]  /*3230*/  ISETP.GE.AND P2, PT, R13.reuse, R102, PT ;  /* 0x000000660d00720c */ /* 0x040fe40003f46270 */
[----:B------:R-:W-:-:S02]  /*3240*/  ISETP.GE.AND P1, PT, R13, R100, PT ;  /* 0x000000640d00720c */ /* 0x000fc40003f26270 */
[----:B------:R-:W-:Y:S02]  /*3250*/  LOP3.LUT R13, R3, 0x71, RZ, 0xfc, !PT ;  /* 0x00000071030d7812 */ /* 0x000fe400078efcff */
[----:B------:R-:W-:Y:S02]  /*3260*/  FSEL R66, R73, -INF , !P5 ;  /* 0xff80000049427808 */ /* 0x000fe40006800000 */
[----:B------:R-:W-:Y:S02]  /*3270*/  FSEL R119, R70, -INF , !P4 ;  /* 0xff80000046777808 */ /* 0x000fe40006000000 */
[----:B------:R-:W-:Y:S02]  /*3280*/  FSEL R26, R69, -INF , !P3 ;  /* 0xff800000451a7808 */ /* 0x000fe40005800000 */
[----:B------:R-:W-:Y:S02]  /*3290*/  FSEL R63, R18, -INF , !P1 ;  /* 0xff800000123f7808 */ /* 0x000fe40004800000 */
[----:B------:R-:W-:-:S02]  /*32a0*/  ISETP.GE.AND P5, PT, R21, R100, PT ;  /* 0x000000641500720c */ /* 0x000fc40003fa6270 */
[C---:B------:R-:W-:Y:S02]  /*32b0*/  ISETP.GE.AND P4, PT, R13.reuse, R102, PT ;  /* 0x000000660d00720c */ /* 0x040fe40003f86270 */
[----:B------:R-:W-:Y:S02]  /*32c0*/  ISETP.GE.AND P3, PT, R13, R100, PT ;  /* 0x000000640d00720c */ /* 0x000fe40003f66270 */
[C---:B------:R-:W-:Y:S02]  /*32d0*/  ISETP.GE.AND P1, PT, R3.reuse, R102, PT ;  /* 0x000000660300720c */ /* 0x040fe40003f26270 */
[C---:B------:R-:W-:Y:S02]  /*32e0*/  LOP3.LUT R15, R3.reuse, 0x78, RZ, 0xfc, !PT ;  /* 0x00000078030f7812 */ /* 0x040fe400078efcff */
[----:B------:R-:W-:Y:S02]  /*32f0*/  LOP3.LUT R13, R3, 0x79, RZ, 0xfc, !PT ;  /* 0x00000079030d7812 */ /* 0x000fe400078efcff */
[----:B------:R-:W-:-:S02]  /*3300*/  FSEL R117, R71, -INF , !P5 ;  /* 0xff80000047757808 */ /* 0x000fc40006800000 */
[----:B------:R-:W-:Y:S02]  /*3310*/  FSEL R31, R16, -INF , !P2 ;  /* 0xff800000101f7808 */ /* 0x000fe40005000000 */
[----:B------:R-:W-:Y:S02]  /*3320*/  FSEL R30, R17, -INF , !P4 ;  /* 0xff800000111e7808 */ /* 0x000fe40006000000 */
[----:B------:R-:W-:Y:S02]  /*3330*/  FSEL R62, R19, -INF , !P3 ;  /* 0xff800000133e7808 */ /* 0x000fe40005800000 */
[----:B------:R-:W-:Y:S02]  /*3340*/  FSEL R48, R48, -INF , !P1 ;  /* 0xff80000030307808 */ /* 0x000fe40004800000 */
[C---:B------:R-:W-:Y:S02]  /*3350*/  ISETP.GE.AND P5, PT, R15.reuse, R102, PT ;  /* 0x000000660f00720c */ /* 0x040fe40003fa6270 */
[----:B------:R-:W-:-:S02]  /*3360*/  ISETP.GE.AND P2, PT, R15, R100, PT ;  /* 0x000000640f00720c */ /* 0x000fc40003f46270 */
[----:B------:R-:W-:Y:S02]  /*3370*/  ISETP.GE.AND P4, PT, R13, R102, PT ;  /* 0x000000660d00720c */ /* 0x000fe40003f86270 */
[-C--:B------:R-:W-:Y:S01]  /*3380*/  ISETP.GE.AND P3, PT, R3, R100.reuse, PT ;  /* 0x000000640300720c */ /* 0x080fe20003f66270 */
[----:B------:R-:W-:Y:S01]  /*3390*/  IMAD.IADD R3, R2, 0x1, R101 ;  /* 0x0000000102037824 */ /* 0x000fe200078e0265 */
[----:B------:R-:W-:Y:S02]  /*33a0*/  ISETP.GE.AND P1, PT, R13, R100, PT ;  /* 0x000000640d00720c */ /* 0x000fe40003f26270 */
[----:B------:R-:W-:Y:S02]  /*33b0*/  FSEL R13, R50, -INF , !P3 ;  /* 0xff800000320d7808 */ /* 0x000fe40005800000 */
[----:B------:R-:W-:Y:S02]  /*33c0*/  FSEL R29, R8, -INF , !P5 ;  /* 0xff800000081d7808 */ /* 0x000fe40006800000 */
[----:B------:R-:W-:-:S02]  /*33d0*/  FSEL R61, R10, -INF , !P2 ;  /* 0xff8000000a3d7808 */ /* 0x000fc40005000000 */
[----:B------:R-:W-:Y:S02]  /*33e0*/  FSEL R28, R9, -INF , !P4 ;  /* 0xff800000091c7808 */ /* 0x000fe40006000000 */
[----:B------:R-:W-:Y:S01]  /*33f0*/  FSEL R60, R11, -INF , !P1 ;  /* 0xff8000000b3c7808 */ /* 0x000fe20004800000 */
[----:B------:R-:W-:Y:S06]  /*3400*/  @!P0 BRA `(.L_x_1878) ;  /* 0x00000004005c8947 */ /* 0x000fec0003800000 */
[----:B------:R-:W-:Y:S05]  /*3410*/  @P6 BRA `(.L_x_1879) ;  /* 0x0000000000e86947 */ /* 0x000fea0003800000 */
[----:B------:R-:W1:Y:S01]  /*3420*/  LDC R9, c[0x0][0x380] ;  /* 0x0000e000ff097b82 */ /* 0x000e620000000800 */
[----:B------:R-:W-:Y:S01]  /*3430*/  VIADD R14, R0, 0xffffff80 ;  /* 0xffffff80000e7836 */ /* 0x000fe20000000000 */
[----:B------:R-:W-:-:S04]  /*3440*/  IABS R10, R0 ;  /* 0x00000000000a7213 */ /* 0x000fc80000000000 */
        /* <DEDUP_REMOVED lines=55> */
.L_x_1879:
[----:B------:R-:W-:-:S04]  /*37c0*/  ULEA UR6, -UR6, URZ, 0x7 ;  /* 0x0000003f06067291 */ /* 0x000fc8000f8e393f */
[----:B------:R-:W-:Y:S02]  /*37d0*/  USHF.R.S32.HI UR4, URZ, 0x1f, UR6 ;  /* 0x0000001f3f047899 */ /* 0x000fe40008011406 */
[----:B------:R-:W-:-:S04]  /*37e0*/  MOV R0, UR6 ;  /* 0x0000000600007c02 */ /* 0x000fc80008000f00 */
[----:B------:R-:W-:-:S07]  /*37f0*/  MOV R9, UR4 ;  /* 0x0000000400097c02 */ /* 0x000fce0008000f00 */
.L_x_1880:
        /* <DEDUP_REMOVED lines=24> */
.L_x_1878:
[----:B-1----:R-:W-:Y:S01]  /*3980*/  FMNMX.FTZ R9, R48, R108, !PT ;  /* 0x0000006c30097209 */ /* 0x002fe20007810000 */
        /* <DEDUP_REMOVED lines=55> */
[----:B------:R-:W-:Y:S02]  /*3d00*/  LEA R157, R3, UR5, 0x1 ;  /* 0x00000005039d7c11 */ /* 0x000fe4000f8e08ff */
[----:B------:R-:W-:Y:S02]  /*3d10*/  FMNMX.FTZ R0, R30, R9, !PT ;  /* 0x000000091e007209 */ /* 0x000fe40007810000 */
[----:B------:R-:W-:Y:S01]  /*3d20*/  IADD3 R156, R4, R157, RZ ;  /* 0x0000009d049c7210 */ /* 0x000fe20007ffe0ff */
[----:B------:R-:W-:Y:S01]  /*3d30*/  LDSM.16.MT88.4 R68, [R157+0x9000] ;  /* 0x009000009d44783b */ /* 0x000fe20000004200 */
[----:B------:R-:W-:-:S03]  /*3d40*/  FMNMX.FTZ R9, R29, R0, !PT ;  /* 0x000000001d097209 */ /* 0x000fc60007810000 */
[----:B------:R-:W-:Y:S01]  /*3d50*/  LDSM.16.MT88.4 R76, [R156+0x9000] ;  /* 0x009000009c4c783b */ /* 0x000fe20000004200 */
[----:B------:R-:W-:Y:S02]  /*3d60*/  FMNMX.FTZ R0, R28, R9, !PT ;  /* 0x000000091c007209 */ /* 0x000fe40007810000 */
[----:B------:R-:W-:Y:S01]  /*3d70*/  FMNMX.FTZ R9, R63, R2, !PT ;  /* 0x000000023f097209 */ /* 0x000fe20007810000 */
[----:B------:R-:W-:Y:S03]  /*3d80*/  LDSM.16.MT88.4 R88, [R156+0xb000] ;  /* 0x00b000009c58783b */ /* 0x000fe60000004200 */
[----:B------:R-:W-:Y:S01]  /*3d90*/  FMNMX.FTZ R2, R62, R9, !PT ;  /* 0x000000093e027209 */ /* 0x000fe20007810000 */
[----:B------:R-:W1:Y:S03]  /*3da0*/  SHFL.BFLY PT, R11, R0, 0x2, 0x1f ;  /* 0x0c401f00000b7f89 */ /* 0x000e6600000e0000 */
[----:B------:R-:W-:Y:S01]  /*3db0*/  FMNMX.FTZ R9, R61, R2, !PT ;  /* 0x000000023d097209 */ /* 0x000fe20007810000 */
[----:B------:R-:W-:Y:S03]  /*3dc0*/  LDSM.16.MT88.4 R16, [R157+0x9400] ;  /* 0x009400009d10783b */ /* 0x000fe60000004200 */
[----:B------:R-:W-:Y:S01]  /*3dd0*/  FMNMX.FTZ R8, R60, R9, !PT ;  /* 0x000000093c087209 */ /* 0x000fe20007810000 */
[----:B------:R-:W-:Y:S04]  /*3de0*/  LDSM.16.MT88.4 R20, [R157+0xb400] ;  /* 0x00b400009d14783b */ /* 0x000fe80000004200 */
[----:B------:R-:W2:Y:S01]  /*3df0*/  SHFL.BFLY PT, R9, R8, 0x2, 0x1f ;  /* 0x0c401f0008097f89 */ /* 0x000ea200000e0000 */
[----:B-1----:R-:W-:-:S05]  /*3e00*/  FMNMX.FTZ R11, R0, R11, !PT ;  /* 0x0000000b000b7209 */ /* 0x002fca0007810000 */
[----:B------:R-:W1:Y:S01]  /*3e10*/  SHFL.BFLY PT, R2, R11, 0x1, 0x1f ;  /* 0x0c201f000b027f89 */ /* 0x000e6200000e0000 */
[----:B--2---:R-:W-:-:S05]  /*3e20*/  FMNMX.FTZ R9, R8, R9, !PT ;  /* 0x0000000908097209 */ /* 0x004fca0007810000 */
[----:B------:R-:W2:Y:S01]  /*3e30*/  SHFL.BFLY PT, R0, R9, 0x1, 0x1f ;  /* 0x0c201f0009007f89 */ /* 0x000ea200000e0000 */
[----:B-1----:R-:W-:-:S04]  /*3e40*/  FMNMX.FTZ R2, R11, R2, !PT ;  /* 0x000000020b027209 */ /* 0x002fc80007810000 */
[C---:B------:R-:W-:Y:S01]  /*3e50*/  FSETP.NEU.FTZ.AND P1, PT, R2.reuse, -INF , PT ;  /* 0xff8000000200780b */ /* 0x040fe20003f3d000 */
[----:B------:R-:W-:-:S05]  /*3e60*/  FMUL.FTZ R65, R2, UR4 ;  /* 0x0000000402417c20 */ /* 0x000fca0008410000 */
[----:B------:R-:W-:Y:S02]  /*3e70*/  FSEL R65, R65, RZ, P1 ;  /* 0x000000ff41417208 */ /* 0x000fe40000800000 */
[----:B--2---:R-:W-:Y:S02]  /*3e80*/  FMNMX.FTZ R0, R9, R0, !PT ;  /* 0x0000000009007209 */ /* 0x004fe40007810000 */
[----:B------:R-:W-:Y:S01]  /*3e90*/  LDSM.16.MT88.4 R8, [R156+0xd000] ;  /* 0x00d000009c08783b */ /* 0x000fe20000004200 */
[--C-:B------:R-:W-:Y:S01]  /*3ea0*/  FFMA.FTZ R53, R58, UR4, -R65.reuse ;  /* 0x000000043a357c23 */ /* 0x100fe20008010841 */
[C---:B------:R-:W-:Y:S01]  /*3eb0*/  FSETP.NEU.FTZ.AND P1, PT, R0.reuse, -INF , PT ;  /* 0xff8000000000780b */ /* 0x040fe20003f3d000 */
[----:B------:R-:W-:Y:S01]  /*3ec0*/  FMUL.FTZ R64, R0, UR4 ;  /* 0x0000000400407c20 */ /* 0x000fe20008410000 */
[--C-:B------:R-:W-:Y:S01]  /*3ed0*/  FFMA.FTZ R57, R48, UR4, -R65.reuse ;  /* 0x0000000430397c23 */ /* 0x100fe20008010841 */
[--C-:B------:R-:W-:Y:S01]  /*3ee0*/  FFMA.FTZ R56, R108, UR4, -R65.reuse ;  /* 0x000000046c387c23 */ /* 0x100fe20008010841 */
[--C-:B------:R-:W-:Y:S01]  /*3ef0*/  FFMA.FTZ R54, R110, UR4, -R65.reuse ;  /* 0x000000046e367c23 */ /* 0x100fe20008010841 */
[----:B------:R-:W-:Y:S01]  /*3f00*/  MUFU.EX2 R53, R53 ;  /* 0x0000003500357308 */ /* 0x000fe20000000800 */
[----:B------:R-:W-:Y:S01]  /*3f10*/  FSEL R64, R64, RZ, P1 ;  /* 0x000000ff40407208 */ /* 0x000fe20000800000 */
[----:B------:R-:W1:Y:S01]  /*3f20*/  LDSM.16.MT88.4 R108, [R157+0xb000] ;  /* 0x00b000009d6c783b */ /* 0x000e620000004200 */
        /* <DEDUP_REMOVED lines=9> */
[----:B------:R-:W2:Y:S01]  /*3fc0*/  LDSM.16.MT88.4 R96, [R157+0xd000] ;  /* 0x00d000009d60783b */ /* 0x000ea20000004200 */
[--C-:B------:R-:W-:Y:S01]  /*3fd0*/  FFMA.FTZ R51, R51, UR4, -R64.reuse ;  /* 0x0000000433337c23 */ /* 0x100fe20008010840 */
[--C-:B------:R-:W-:Y:S01]  /*3fe0*/  FFMA.FTZ R46, R43, UR4, -R64.reuse ;  /* 0x000000042b2e7c23 */ /* 0x100fe20008010840 */
[--C-:B------:R-:W-:Y:S01]  /*3ff0*/  FFMA.FTZ R47, R41, UR4, -R64.reuse ;  /* 0x00000004292f7c23 */ /* 0x100fe20008010840 */
[----:B------:R-:W3:Y:S01]  /*4000*/  LDSM.16.MT88.4 R12, [R156+0x9400] ;  /* 0x009400009c0c783b */ /* 0x000ee20000004200 */
        /* <DEDUP_REMOVED lines=19> */
[----:B----4-:R-:W-:Y:S01]  /*4140*/  F2FP.BF16.F32.PACK_AB R100, R56, R57 ;  /* 0x000000393864723e */ /* 0x010fe200000010ff */
[--C-:B------:R-:W-:Y:S01]  /*4150*/  FFMA.FTZ R3, R139, UR4, -R64.reuse ;  /* 0x000000048b037c23 */ /* 0x100fe20008010840 */
[--C-:B------:R-:W-:Y:S01]  /*4160*/  FFMA.FTZ R127, R132, UR4, -R65.reuse ;  /* 0x00000004847f7c23 */ /* 0x100fe20008010841 */
[--C-:B------:R-:W-:Y:S01]  /*4170*/  FFMA.FTZ R129, R120, UR4, -R65.reuse ;  /* 0x0000000478817c23 */ /* 0x100fe20008010841 */
[--C-:B------:R-:W-:Y:S01]  /*4180*/  FFMA.FTZ R120, R130, UR4, -R65.reuse ;  /* 0x0000000482787c23 */ /* 0x100fe20008010841 */
[--C-:B------:R-:W-:Y:S01]  /*4190*/  FFMA.FTZ R132, R133, UR4, -R64.reuse ;  /* 0x0000000485847c23 */ /* 0x100fe20008010840 */
[--C-:B------:R-:W-:Y:S01]  /*41a0*/  FFMA.FTZ R118, R118, UR4, -R65.reuse ;  /* 0x0000000476767c23 */ /* 0x100fe20008010841 */
[----:B------:R-:W4:Y:S01]  /*41b0*/  MUFU.EX2 R58, R58 ;  /* 0x0000003a003a7308 */ /* 0x000f220000000800 */
[----:B-----5:R-:W-:Y:S01]  /*41c0*/  F2FP.BF16.F32.PACK_AB R102, R53, R54 ;  /* 0x000000363566723e */ /* 0x020fe200000010ff */
        /* <DEDUP_REMOVED lines=21> */
[----:B------:R-:W-:Y:S01]  /*4320*/  FFMA.FTZ R67, R117, UR4, -R64 ;  /* 0x0000000475437c23 */ /* 0x000fe20008010840 */
[----:B------:R-:W-:Y:S01]  /*4330*/  MUFU.EX2 R52, R52 ;  /* 0x0000003400347308 */ /* 0x000fe20000000800 */
[----:B------:R-:W-:Y:S01]  /*4340*/  FADD.FTZ R58, R59, R58 ;  /* 0x0000003a3b3a7221 */ /* 0x000fe20000010000 */
[--C-:B------:R-:W-:Y:S01]  /*4350*/  FFMA.FTZ R119, R31, UR4, -R65.reuse ;  /* 0x000000041f777c23 */ /* 0x100fe20008010841 */
[--C-:B------:R-:W-:Y:S01]  /*4360*/  FFMA.FTZ R138, R30, UR4, -R65.reuse ;  /* 0x000000041e8a7c23 */ /* 0x100fe20008010841 */
[--C-:B------:R-:W-:Y:S01]  /*4370*/  FFMA.FTZ R117, R29, UR4, -R65.reuse ;  /* 0x000000041d757c23 */ /* 0x100fe20008010841 */
[----:B------:R-:W-:Y:S01]  /*4380*/  FFMA.FTZ R140, R28, UR4, -R65 ;  /* 0x000000041c8c7c23 */ /* 0x000fe20008010841 */
[----:B------:R-:W-:Y:S01]  /*4390*/  LDSM.16.MT88.4 R24, [R157+0xa800] ;  /* 0x00a800009d18783b */ /* 0x000fe20000004200 */
[----:B------:R-:W-:Y:S01]  /*43a0*/  FFMA.FTZ R63, R63, UR4, -R64 ;  /* 0x000000043f3f7c23 */ /* 0x000fe20008010840 */
[----:B------:R-:W4:Y:S01]  /*43b0*/  MUFU.EX2 R49, R49 ;  /* 0x0000003100317308 */ /* 0x000f220000000800 */
[----:B-----5:R-:W-:Y:S01]  /*43c0*/  F2FP.BF16.F32.PACK_AB R103, R50, R55 ;  /* 0x000000373267723e */ /* 0x020fe200000010ff */
[----:B------:R-:W-:Y:S01]  /*43d0*/  FADD.FTZ R55, R55, R58 ;  /* 0x0000003a37377221 */ /* 0x000fe20000010000 */
[----:B------:R-:W-:Y:S01]  /*43e0*/  LDSM.16.MT88.4 R28, [R156+0xe800] ;  /* 0x00e800009c1c783b */ /* 0x000fe20000004200 */
[--C-:B------:R-:W-:Y:S01]  /*43f0*/  FFMA.FTZ R178, R60, UR4, -R64.reuse ;  /* 0x000000043cb27c23 */ /* 0x100fe20008010840 */
[--C-:B------:R-:W-:Y:S01]  /*4400*/  FFMA.FTZ R62, R62, UR4, -R64.reuse ;  /* 0x000000043e3e7c23 */ /* 0x100fe20008010840 */
[----:B------:R-:W-:Y:S01]  /*4410*/  FADD.FTZ R50, R50, R55 ;  /* 0x0000003732327221 */ /* 0x000fe20000010000 */
[----:B------:R-:W-:Y:S01]  /*4420*/  FFMA.FTZ R61, R61, UR4, -R64 ;  /* 0x000000043d3d7c23 */ /* 0x000fe20008010840 */
[C---:B------:R-:W-:Y:S01]  /*4430*/  HMMA.16816.F32.BF16 R72, R100.reuse, R76, RZ ;  /* 0x0000004c6448723c */ /* 0x040fe200000418ff */
[----:B------:R-:W-:Y:S05]  /*4440*/  MUFU.EX2 R48, R48 ;  /* 0x0000003000307308 */ /* 0x000fea0000000800 */
[C---:B------:R-:W-:Y:S03]  /*4450*/  HMMA.16816.F32.BF16 R76, R100.reuse, R78, RZ ;  /* 0x0000004e644c723c */ /* 0x040fe600000418ff */
[----:B------:R-:W-:Y:S03]  /*4460*/  MUFU.EX2 R45, R45 ;  /* 0x0000002d002d7308 */ /* 0x000fe60000000800 */
[C---:B------:R-:W-:Y:S05]  /*4470*/  HMMA.16816.F32.BF16 R112, R100.reuse, R68, RZ ;  /* 0x000000446470723c */ /* 0x040fea00000418ff */
[----:B------:R-:W-:Y:S01]  /*4480*/  MUFU.EX2 R51, R51 ;  /* 0x0000003300337308 */ /* 0x000fe20000000800 */
[C---:B------:R-:W-:Y:S06]  /*4490*/  HMMA.16816.F32.BF16 R68, R100.reuse, R70, RZ ;  /* 0x000000466444723c */ /* 0x040fec00000418ff */
[C---:B-1----:R-:W-:Y:S01]  /*44a0*/  HMMA.16816.F32.BF16 R80, R100.reuse, R108, RZ ;  /* 0x0000006c6450723c */ /* 0x042fe200000418ff */
[----:B------:R-:W1:Y:S05]  /*44b0*/  MUFU.EX2 R46, R46 ;  /* 0x0000002e002e7308 */ /* 0x000e6a0000000800 */
[C---:B------:R-:W-:Y:S03]  /*44c0*/  HMMA.16816.F32.BF16 R84, R100.reuse, R88, RZ ;  /* 0x000000586454723c */ /* 0x040fe600000418ff */
[----:B------:R-:W-:Y:S03]  /*44d0*/  MUFU.EX2 R47, R47 ;  /* 0x0000002f002f7308 */ /* 0x000fe60000000800 */
[C---:B--2---:R-:W-:Y:S05]  /*44e0*/  HMMA.16816.F32.BF16 R92, R100.reuse, R96, RZ ;  /* 0x00000060645c723c */ /* 0x044fea00000418ff */
[----:B------:R-:W2:Y:S01]  /*44f0*/  MUFU.EX2 R44, R44 ;  /* 0x0000002c002c7308 */ /* 0x000ea20000000800 */
[C---:B------:R-:W-:Y:S06]  /*4500*/  HMMA.16816.F32.BF16 R108, R100.reuse, R110, RZ ;  /* 0x0000006e646c723c */ /* 0x040fec00000418ff */
[C---:B------:R-:W-:Y:S01]  /*4510*/  HMMA.16816.F32.BF16 R88, R100.reuse, R90, RZ ;  /* 0x0000005a6458723c */ /* 0x040fe200000418ff */
[----:B------:R-:W-:Y:S05]  /*4520*/  MUFU.EX2 R43, R43 ;  /* 0x0000002b002b7308 */ /* 0x000fea0000000800 */
[C---:B------:R-:W-:Y:S03]  /*4530*/  HMMA.16816.F32.BF16 R96, R100.reuse, R98, RZ ;  /* 0x000000626460723c */ /* 0x040fe600000418ff */
[----:B------:R-:W5:Y:S03]  /*4540*/  MUFU.EX2 R40, R40 ;  /* 0x0000002800287308 */ /* 0x000f660000000800 */
[C---:B------:R-:W-:Y:S05]  /*4550*/  HMMA.16816.F32.BF16 R104, R100.reuse, R8, RZ ;  /* 0x000000086468723c */ /* 0x040fea00000418ff */
[----:B------:R-:W-:Y:S01]  /*4560*/  MUFU.EX2 R41, R41 ;  /* 0x0000002900297308 */ /* 0x000fe20000000800 */
[----:B------:R-:W-:Y:S01]  /*4570*/  HMMA.16816.F32.BF16 R100, R100, R10, RZ ;  /* 0x0000000a6464723c */ /* 0x000fe200000418ff */
[----:B----4-:R-:W-:-:S02]  /*4580*/  F2FP.BF16.F32.PACK_AB R8, R49, R52 ;  /* 0x000000343108723e */ /* 0x010fc400000010ff */
[----:B-1----:R-:W-:Y:S01]  /*4590*/  F2FP.BF16.F32.PACK_AB R9, R46, R51 ;  /* 0x000000332e09723e */ /* 0x002fe200000010ff */
[----:B------:R-:W-:-:S03]  /*45a0*/  FADD.FTZ R51, R51, R50 ;  /* 0x0000003233337221 */ /* 0x000fc60000010000 */
[----:B------:R-:W-:Y:S01]  /*45b0*/  F2FP.BF16.F32.PACK_AB R10, R45, R48 ;  /* 0x000000302d0a723e */ /* 0x000fe200000010ff */
[----:B------:R-:W-:Y:S01]  /*45c0*/  MUFU.EX2 R36, R36 ;  /* 0x0000002400247308 */ /* 0x000fe20000000800 */
[----:B--2---:R-:W-:Y:S01]  /*45d0*/  F2FP.BF16.F32.PACK_AB R11, R44, R47 ;  /* 0x0000002f2c0b723e */ /* 0x004fe200000010ff */
[----:B------:R-:W-:-:S04]  /*45e0*/  FADD.FTZ R46, R46, R51 ;  /* 0x000000332e2e7221 */ /* 0x000fc80000010000 */
[----:B------:R-:W-:Y:S02]  /*45f0*/  FADD.FTZ R47, R47, R46 ;  /* 0x0000002e2f2f7221 */ /* 0x000fe40000010000 */
[----:B---3--:R-:W-:Y:S01]  /*4600*/  HMMA.16816.F32.BF16 R72, R8, R12, R72 ;  /* 0x0000000c0848723c */ /* 0x008fe20000041848 */
        /* <DEDUP_REMOVED lines=12> */
[----:B------:R-:W5:Y:S02]  /*46d0*/  LDSM.16.MT88.4 R20, [R156+0xd400] ;  /* 0x00d400009c14783b */ /* 0x000f640000004200 */
[----:B------:R-:W-:Y:S08]  /*46e0*/  MUFU.EX2 R37, R37 ;  /* 0x0000002500257308 */ /* 0x000ff00000000800 */
[----:B------:R-:W4:Y:S01]  /*46f0*/  MUFU.EX2 R32, R32 ;  /* 0x0000002000207308 */ /* 0x000f220000000800 */
        /* <DEDUP_REMOVED lines=8> */
[----:B------:R-:W-:Y:S04]  /*4780*/  MUFU.EX2 R34, R34 ;  /* 0x0000002200227308 */ /* 0x000fe80000000800 */
[C---:B-----5:R-:W-:Y:S04]  /*4790*/  HMMA.16816.F32.BF16 R104, R8.reuse, R20, R104 ;  /* 0x000000140868723c */ /* 0x060fe80000041868 */
[----:B------:R-:W5:Y:S02]  /*47a0*/  MUFU.EX2 R7, R7 ;  /* 0x0000000700077308 */ /* 0x000f640000000800 */
[----:B------:R-:W-:Y:S01]  /*47b0*/  HMMA.16816.F32.BF16 R100, R8, R22, R100 ;  /* 0x000000160864723c */ /* 0x000fe20000041864 */
[----:B------:R-:W5:Y:S05]  /*47c0*/  LDSM.16.MT88.4 R20, [R157+0xb800] ;  /* 0x00b800009d14783b */ /* 0x000f6a0000004200 */
[----:B------:R-:W-:Y:S01]  /*47d0*/  MUFU.EX2 R6, R6 ;  /* 0x0000000600067308 */ /* 0x000fe20000000800 */
[----:B------:R-:W-:-:S02]  /*47e0*/  F2FP.BF16.F32.PACK_AB R8, R40, R43 ;  /* 0x0000002b2808723e */ /* 0x000fc400000010ff */
[----:B--2---:R-:W-:Y:S01]  /*47f0*/  F2FP.BF16.F32.PACK_AB R9, R39, R42 ;  /* 0x0000002a2709723e */ /* 0x004fe200000010ff */
[----:B------:R-:W-:Y:S01]  /*4800*/  FADD.FTZ R42, R42, R47 ;  /* 0x0000002f2a2a7221 */ /* 0x000fe20000010000 */
[----:B------:R-:W-:Y:S02]  /*4810*/  F2FP.BF16.F32.PACK_AB R10, R36, R41 ;  /* 0x00000029240a723e */ /* 0x000fe400000010ff */
[----:B----4-:R-:W-:Y:S01]  /*4820*/  F2FP.BF16.F32.PACK_AB R11, R35, R38 ;  /* 0x00000026230b723e */ /* 0x010fe200000010ff */
[----:B------:R-:W2:Y:S01]  /*4830*/  MUFU.EX2 R3, R3 ;  /* 0x0000000300037308 */ /* 0x000ea20000000800 */
[----:B------:R-:W-:-:S04]  /*4840*/  FADD.FTZ R39, R39, R42 ;  /* 0x0000002a27277221 */ /* 0x000fc80000010000 */
[----:B------:R-:W-:Y:S01]  /*4850*/  FADD.FTZ R38, R38, R39 ;  /* 0x0000002726267221 */ /* 0x000fe20000010000 */
[----:B-1----:R-:W-:Y:S02]  /*4860*/  HMMA.16816.F32.BF16 R72, R8, R12, R72 ;  /* 0x0000000c0848723c */ /* 0x002fe40000041848 */
[----:B------:R-:W-:Y:S01]  /*4870*/  MUFU.EX2 R118, R118 ;  /* 0x0000007600767308 */ /* 0x000fe20000000800 */
[----:B------:R-:W-:-:S03]  /*4880*/  FADD.FTZ R35, R35, R38 ;  /* 0x0000002623237221 */ /* 0x000fc60000010000 */
[C---:B------:R-:W-:Y:S01]  /*4890*/  HMMA.16816.F32.BF16 R76, R8.reuse, R14, R76 ;  /* 0x0000000e084c723c */ /* 0x040fe2000004184c */
[----:B------:R-:W1:Y:S03]  /*48a0*/  LDSM.16.MT88.4 R12, [R157+0xd800] ;  /* 0x00d800009d0c783b */ /* 0x000e660000004200 */
[----:B------:R-:W4:Y:S02]  /*48b0*/  MUFU.EX2 R127, R127 ;  /* 0x0000007f007f7308 */ /* 0x000f240000000800 */
[C---:B---3--:R-:W-:Y:S06]  /*48c0*/  HMMA.16816.F32.BF16 R112, R8.reuse, R16, R112 ;  /* 0x000000100870723c */ /* 0x048fec0000041870 */
[C---:B------:R-:W-:Y:S01]  /*48d0*/  HMMA.16816.F32.BF16 R68, R8.reuse, R18, R68 ;  /* 0x000000120844723c */ /* 0x040fe20000041844 */
[----:B------:R-:W3:Y:S01]  /*48e0*/  LDSM.16.MT88.4 R16, [R156+0xb800] ;  /* 0x00b800009c10783b */ /* 0x000ee20000004200 */
[----:B------:R-:W-:Y:S04]  /*48f0*/  MUFU.EX2 R129, R129 ;  /* 0x0000008100817308 */ /* 0x000fe80000000800 */
[C---:B-----5:R-:W-:Y:S04]  /*4900*/  HMMA.16816.F32.BF16 R80, R8.reuse, R20, R80 ;  /* 0x000000140850723c */ /* 0x060fe80000041850 */
[----:B------:R-:W-:Y:S02]  /*4910*/  MUFU.EX2 R120, R120 ;  /* 0x0000007800787308 */ /* 0x000fe40000000800 */
[C---:B------:R-:W-:Y:S01]  /*4920*/  HMMA.16816.F32.BF16 R108, R8.reuse, R22, R108 ;  /* 0x00000016086c723c */ /* 0x040fe2000004186c */
[----:B------:R-:W5:Y:S05]  /*4930*/  LDSM.16.MT88.4 R20, [R156+0xd800] ;  /* 0x00d800009c14783b */ /* 0x000f6a0000004200 */
[----:B------:R-:W-:Y:S08]  /*4940*/  MUFU.EX2 R131, R131 ;  /* 0x0000008300837308 */ /* 0x000ff00000000800 */
[----:B------:R-:W4:Y:S01]  /*4950*/  MUFU.EX2 R132, R132 ;  /* 0x0000008400847308 */ /* 0x000f220000000800 */
[C---:B-1----:R-:W-:Y:S07]  /*4960*/  HMMA.16816.F32.BF16 R92, R8.reuse, R12, R92 ;  /* 0x0000000c085c723c */ /* 0x042fee000004185c */
[----:B------:R-:W-:Y:S01]  /*4970*/  MUFU.EX2 R133, R133 ;  /* 0x0000008500857308 */ /* 0x000fe20000000800 */
[C---:B------:R-:W-:Y:S01]  /*4980*/  HMMA.16816.F32.BF16 R96, R8.reuse, R14, R96 ;  /* 0x0000000e0860723c */ /* 0x040fe20000041860 */
[----:B------:R-:W1:Y:S05]  /*4990*/  LDSM.16.MT88.4 R12, [R156+0x9c00] ;  /* 0x009c00009c0c783b */ /* 0x000e6a0000004200 */
[C---:B---3--:R-:W-:Y:S01]  /*49a0*/  HMMA.16816.F32.BF16 R84, R8.reuse, R16, R84 ;  /* 0x000000100854723c */ /* 0x048fe20000041854 */
[----:B------:R-:W3:Y:S05]  /*49b0*/  MUFU.EX2 R130, R130 ;  /* 0x0000008200827308 */ /* 0x000eea0000000800 */
[C---:B------:R-:W-:Y:S01]  /*49c0*/  HMMA.16816.F32.BF16 R88, R8.reuse, R18, R88 ;  /* 0x000000120858723c */ /* 0x040fe20000041858 */
[----:B------:R-:W4:Y:S02]  /*49d0*/  LDSM.16.MT88.4 R16, [R157+0x9c00] ;  /* 0x009c00009d10783b */ /* 0x000f240000004200 */
[----:B------:R-:W-:Y:S03]  /*49e0*/  MUFU.EX2 R126, R126 ;  /* 0x0000007e007e7308 */ /* 0x000fe60000000800 */
[C---:B-----5:R-:W-:Y:S05]  /*49f0*/  HMMA.16816.F32.BF16 R104, R8.reuse, R20, R104 ;  /* 0x000000140868723c */ /* 0x060fea0000041868 */
[----:B------:R-:W5:Y:S01]  /*4a00*/  MUFU.EX2 R135, R135 ;  /* 0x0000008700877308 */ /* 0x000f620000000800 */
[----:B------:R-:W-:Y:S01]  /*4a10*/  HMMA.16816.F32.BF16 R100, R8, R22, R100 ;  /* 0x000000160864723c */ /* 0x000fe20000041864 */
[----:B------:R-:W3:Y:S06]  /*4a20*/  LDSM.16.MT88.4 R20, [R157+0xbc00] ;  /* 0x00bc00009d14783b */ /* 0x000eec0000004200 */
[----:B------:R-:W-:Y:S01]  /*4a30*/  F2FP.BF16.F32.PACK_AB R8, R32, R37 ;  /* 0x000000252008723e */ /* 0x000fe200000010ff */
[----:B------:R-:W-:Y:S01]  /*4a40*/  MUFU.EX2 R137, R137 ;  /* 0x0000008900897308 */ /* 0x000fe20000000800 */
[----:B------:R-:W-:Y:S01]  /*4a50*/  F2FP.BF16.F32.PACK_AB R9, R7, R34 ;  /* 0x000000220709723e */ /* 0x000fe200000010ff */
[----:B------:R-:W-:Y:S01]  /*4a60*/  FADD.FTZ R34, R34, R35 ;  /* 0x0000002322227221 */ /* 0x000fe20000010000 */
[----:B------:R-:W-:-:S02]  /*4a70*/  F2FP.BF16.F32.PACK_AB R10, R4, R33 ;  /* 0x00000021040a723e */ /* 0x000fc400000010ff */
[----:B--2---:R-:W-:Y:S01]  /*4a80*/  F2FP.BF16.F32.PACK_AB R11, R3, R6 ;  /* 0x00000006030b723e */ /* 0x004fe200000010ff */
[----:B------:R-:W-:Y:S02]  /*4a90*/  FADD.FTZ R7, R7, R34 ;  /* 0x0000002207077221 */ /* 0x000fe40000010000 */
[----:B------:R-:W-:Y:S02]  /*4aa0*/  MUFU.EX2 R122, R122 ;  /* 0x0000007a007a7308 */ /* 0x000fe40000000800 */
[----:B------:R-:W-:Y:S02]  /*4ab0*/  FADD.FTZ R6, R6, R7 ;  /* 0x0000000706067221 */ /* 0x000fe40000010000 */
[C---:B-1----:R-:W-:Y:S02]  /*4ac0*/  HMMA.16816.F32.BF16 R72, R8.reuse, R12, R72 ;  /* 0x0000000c0848723c */ /* 0x042fe40000041848 */
[----:B------:R-:W-:Y:S02]  /*4ad0*/  FADD.FTZ R6, R3, R6 ;  /* 0x0000000603067221 */ /* 0x000fe40000010000 */
[----:B------:R-:W-:Y:S02]  /*4ae0*/  MUFU.EX2 R124, R124 ;  /* 0x0000007c007c7308 */ /* 0x000fe40000000800 */
[C---:B------:R-:W-:Y:S01]  /*4af0*/  HMMA.16816.F32.BF16 R76, R8.reuse, R14, R76 ;  /* 0x0000000e084c723c */ /* 0x040fe2000004184c */
[----:B------:R-:W1:Y:S05]  /*4b00*/  LDSM.16.MT88.4 R12, [R157+0xdc00] ;  /* 0x00dc00009d0c783b */ /* 0x000e6a0000004200 */
[C---:B----4-:R-:W-:Y:S01]  /*4b10*/  HMMA.16816.F32.BF16 R112, R8.reuse, R16, R112 ;  /* 0x000000100870723c */ /* 0x050fe20000041870 */
[----:B------:R-:W2:Y:S05]  /*4b20*/  MUFU.EX2 R123, R123 ;  /* 0x0000007b007b7308 */ /* 0x000eaa0000000800 */
[C---:B------:R-:W-:Y:S01]  /*4b30*/  HMMA.16816.F32.BF16 R68, R8.reuse, R18, R68 ;  /* 0x000000120844723c */ /* 0x040fe20000041844 */
[----:B------:R-:W4:Y:S02]  /*4b40*/  LDSM.16.MT88.4 R16, [R156+0xbc00] ;  /* 0x00bc00009c10783b */ /* 0x000f240000004200 */
[----:B------:R-:W-:Y:S03]  /*4b50*/  MUFU.EX2 R128, R128 ;  /* 0x0000008000807308 */ /* 0x000fe60000000800 */
[C---:B---3--:R-:W-:Y:S05]  /*4b60*/  HMMA.16816.F32.BF16 R80, R8.reuse, R20, R80 ;  /* 0x000000140850723c */ /* 0x048fea0000041850 */
[----:B------:R-:W3:Y:S01]  /*4b70*/  MUFU.EX2 R121, R121 ;  /* 0x0000007900797308 */ /* 0x000ee20000000800 */
[C---:B------:R-:W-:Y:S01]  /*4b80*/  HMMA.16816.F32.BF16 R108, R8.reuse, R22, R108 ;  /* 0x00000016086c723c */ /* 0x040fe2000004186c */
[----:B------:R-:W5:Y:S06]  /*4b90*/  LDSM.16.MT88.4 R20, [R156+0xdc00] ;  /* 0x00dc00009c14783b */ /* 0x000f6c0000004200 */
[----:B------:R-:W-:Y:S08]  /*4ba0*/  MUFU.EX2 R116, R116 ;  /* 0x0000007400747308 */ /* 0x000ff00000000800 */
[----:B------:R-:W3:Y:S01]  /*4bb0*/  MUFU.EX2 R125, R125 ;  /* 0x0000007d007d7308 */ /* 0x000ee20000000800 */
[C---:B-1----:R-:W-:Y:S06]  /*4bc0*/  HMMA.16816.F32.BF16 R92, R8.reuse, R12, R92 ;  /* 0x0000000c085c723c */ /* 0x042fec000004185c */
[C---:B------:R-:W-:Y:S01]  /*4bd0*/  HMMA.16816.F32.BF16 R96, R8.reuse, R14, R96 ;  /* 0x0000000e0860723c */ /* 0x040fe20000041860 */
[----:B------:R-:W1:Y:S01]  /*4be0*/  LDSM.16.MT88.4 R12, [R156+0xa000] ;  /* 0x00a000009c0c783b */ /* 0x000e620000004200 */
[----:B------:R-:W-:Y:S04]  /*4bf0*/  MUFU.EX2 R139, R139 ;  /* 0x0000008b008b7308 */ /* 0x000fe80000000800 */
[C---:B----4-:R-:W-:Y:S04]  /*4c00*/  HMMA.16816.F32.BF16 R84, R8.reuse, R16, R84 ;  /* 0x000000100854723c */ /* 0x050fe80000041854 */
[----:B------:R-:W-:Y:S02]  /*4c10*/  MUFU.EX2 R66, R66 ;  /* 0x0000004200427308 */ /* 0x000fe40000000800 */
[C---:B------:R-:W-:Y:S01]  /*4c20*/  HMMA.16816.F32.BF16 R88, R8.reuse, R18, R88 ;  /* 0x000000120858723c */ /* 0x040fe20000041858 */
[----:B------:R-:W4:Y:S05]  /*4c30*/  LDSM.16.MT88.4 R16, [R157+0xa000] ;  /* 0x00a000009d10783b */ /* 0x000f2a0000004200 */
[C---:B-----5:R-:W-:Y:S01]  /*4c40*/  HMMA.16816.F32.BF16 R104, R8.reuse, R20, R104 ;  /* 0x000000140868723c */ /* 0x060fe20000041868 */
[----:B------:R-:W-:Y:S05]  /*4c50*/  MUFU.EX2 R134, R134 ;  /* 0x0000008600867308 */ /* 0x000fea0000000800 */
[----:B------:R-:W-:Y:S01]  /*4c60*/  HMMA.16816.F32.BF16 R100, R8, R22, R100 ;  /* 0x000000160864723c */ /* 0x000fe20000041864 */
[----:B------:R-:W5:Y:S02]  /*4c70*/  LDSM.16.MT88.4 R20, [R157+0xc000] ;  /* 0x00c000009d14783b */ /* 0x000f640000004200 */
[----:B------:R-:W3:Y:S04]  /*4c80*/  MUFU.EX2 R141, R141 ;  /* 0x0000008d008d7308 */ /* 0x000ee80000000800 */
[----:B------:R-:W-:-:S02]  /*4c90*/  F2FP.BF16.F32.PACK_AB R8, R127, R118 ;  /* 0x000000767f08723e */ /* 0x000fc400000010ff */
[----:B------:R-:W-:Y:S01]  /*4ca0*/  F2FP.BF16.F32.PACK_AB R9, R132, R131 ;  /* 0x000000838409723e */ /* 0x000fe200000010ff */
[----:B------:R-:W-:Y:S01]  /*4cb0*/  FADD.FTZ R131, R131, R6 ;  /* 0x0000000683837221 */ /* 0x000fe20000010000 */
[----:B------:R-:W-:Y:S01]  /*4cc0*/  F2FP.BF16.F32.PACK_AB R10, R120, R129 ;  /* 0x00000081780a723e */ /* 0x000fe200000010ff */
[----:B------:R-:W-:Y:S01]  /*4cd0*/  MUFU.EX2 R136, R136 ;  /* 0x0000008800887308 */ /* 0x000fe20000000800 */
[----:B------:R-:W-:Y:S01]  /*4ce0*/  F2FP.BF16.F32.PACK_AB R11, R130, R133 ;  /* 0x00000085820b723e */ /* 0x000fe200000010ff */
[----:B------:R-:W-:-:S04]  /*4cf0*/  FADD.FTZ R132, R132, R131 ;  /* 0x0000008384847221 */ /* 0x000fc80000010000 */
[----:B------:R-:W-:Y:S02]  /*4d00*/  FADD.FTZ R133, R133, R132 ;  /* 0x0000008485857221 */ /* 0x000fe40000010000 */
[----:B-1----:R-:W-:Y:S01]  /*4d10*/  HMMA.16816.F32.BF16 R72, R8, R12, R72 ;  /* 0x0000000c0848723c */ /* 0x002fe20000041848 */
[----:B------:R-:W1:Y:S01]  /*4d20*/  MUFU.EX2 R67, R67 ;  /* 0x0000004300437308 */ /* 0x000e620000000800 */
[----:B------:R-:W-:-:S04]  /*4d30*/  FADD.FTZ R133, R130, R133 ;  /* 0x0000008582857221 */ /* 0x000fc80000010000 */
[C---:B------:R-:W-:Y:S01]  /*4d40*/  HMMA.16816.F32.BF16 R76, R8.reuse, R14, R76 ;  /* 0x0000000e084c723c */ /* 0x040fe2000004184c */
[----:B------:R-:W2:Y:S02]  /*4d50*/  LDSM.16.MT88.4 R12, [R157+0xe000] ;  /* 0x00e000009d0c783b */ /* 0x000ea40000004200 */
[----:B------:R-:W-:Y:S03]  /*4d60*/  MUFU.EX2 R65, R119 ;  /* 0x0000007700417308 */ /* 0x000fe60000000800 */
[C---:B----4-:R-:W-:Y:S05]  /*4d70*/  HMMA.16816.F32.BF16 R112, R8.reuse, R16, R112 ;  /* 0x000000100870723c */ /* 0x050fea0000041870 */
[----:B------:R-:W4:Y:S01]  /*4d80*/  MUFU.EX2 R138, R138 ;  /* 0x0000008a008a7308 */ /* 0x000f220000000800 */
[C---:B------:R-:W-:Y:S01]  /*4d90*/  HMMA.16816.F32.BF16 R68, R8.reuse, R18, R68 ;  /* 0x000000120844723c */ /* 0x040fe20000041844 */
[----:B------:R-:W3:Y:S05]  /*4da0*/  LDSM.16.MT88.4 R16, [R156+0xc000] ;  /* 0x00c000009c10783b */ /* 0x000eea0000004200 */
[C---:B-----5:R-:W-:Y:S01]  /*4db0*/  HMMA.16816.F32.BF16 R80, R8.reuse, R20, R80 ;  /* 0x000000140850723c */ /* 0x060fe20000041850 */
[----:B------:R-:W-:Y:S05]  /*4dc0*/  MUFU.EX2 R117, R117 ;  /* 0x0000007500757308 */ /* 0x000fea0000000800 */
[C---:B------:R-:W-:Y:S01]  /*4dd0*/  HMMA.16816.F32.BF16 R108, R8.reuse, R22, R108 ;  /* 0x00000016086c723c */ /* 0x040fe2000004186c */
[----:B------:R-:W5:Y:S02]  /*4de0*/  LDSM.16.MT88.4 R20, [R156+0xe000] ;  /* 0x00e000009c14783b */ /* 0x000f640000004200 */
[----:B------:R-:W-:Y:S08]  /*4df0*/  MUFU.EX2 R140, R140 ;  /* 0x0000008c008c7308 */ /* 0x000ff00000000800 */
[----:B------:R-:W-:Y:S01]  /*4e00*/  MUFU.EX2 R63, R63 ;  /* 0x0000003f003f7308 */ /* 0x000fe20000000800 */
[C---:B--2---:R-:W-:Y:S07]  /*4e10*/  HMMA.16816.F32.BF16 R92, R8.reuse, R12, R92 ;  /* 0x0000000c085c723c */ /* 0x044fee000004185c */
[----:B------:R-:W2:Y:S01]  /*4e20*/  MUFU.EX2 R60, R62 ;  /* 0x0000003e003c7308 */ /* 0x000ea20000000800 */
[C---:B------:R-:W-:Y:S01]  /*4e30*/  HMMA.16816.F32.BF16 R96, R8.reuse, R14, R96 ;  /* 0x0000000e0860723c */ /* 0x040fe20000041860 */
[----:B------:R-:W1:Y:S06]  /*4e40*/  LDSM.16.MT88.4 R12, [R157+0xa400] ;  /* 0x00a400009d0c783b */ /* 0x000e6c0000004200 */
[----:B------:R-:W-:Y:S01]  /*4e50*/  MUFU.EX2 R178, R178 ;  /* 0x000000b200b27308 */ /* 0x000fe20000000800 */
[C---:B---3--:R-:W-:Y:S06]  /*4e60*/  HMMA.16816.F32.BF16 R84, R8.reuse, R16, R84 ;  /* 0x000000100854723c */ /* 0x048fec0000041854 */
[C---:B------:R-:W-:Y:S01]  /*4e70*/  HMMA.16816.F32.BF16 R88, R8.reuse, R18, R88 ;  /* 0x000000120858723c */ /* 0x040fe20000041858 */
[----:B------:R-:W3:Y:S05]  /*4e80*/  LDSM.16.MT88.4 R16, [R156+0xa400] ;  /* 0x00a400009c10783b */ /* 0x000eea0000004200 */
[C---:B-----5:R-:W-:Y:S06]  /*4e90*/  HMMA.16816.F32.BF16 R104, R8.reuse, R20, R104 ;  /* 0x000000140868723c */ /* 0x060fec0000041868 */
[----:B------:R-:W-:Y:S01]  /*4ea0*/  HMMA.16816.F32.BF16 R100, R8, R22, R100 ;  /* 0x000000160864723c */ /* 0x000fe20000041864 */
[----:B------:R-:W5:Y:S06]  /*4eb0*/  LDSM.16.MT88.4 R20, [R157+0xc400] ;  /* 0x00c400009d14783b */ /* 0x000f6c0000004200 */
[----:B------:R-:W-:-:S02]  /*4ec0*/  F2FP.BF16.F32.PACK_AB R8, R135, R126 ;  /* 0x0000007e8708723e */ /* 0x000fc400000010ff */
[----:B------:R-:W-:Y:S01]  /*4ed0*/  F2FP.BF16.F32.PACK_AB R9, R123, R124 ;  /* 0x0000007c7b09723e */ /* 0x000fe200000010ff */
[----:B------:R-:W-:Y:S01]  /*4ee0*/  FADD.FTZ R124, R124, R133 ;  /* 0x000000857c7c7221 */ /* 0x000fe20000010000 */
[----:B------:R-:W-:Y:S02]  /*4ef0*/  F2FP.BF16.F32.PACK_AB R10, R122, R137 ;  /* 0x000000897a0a723e */ /* 0x000fe400000010ff */
[----:B------:R-:W-:Y:S01]  /*4f00*/  F2FP.BF16.F32.PACK_AB R11, R121, R128 ;  /* 0x00000080790b723e */ /* 0x000fe200000010ff */
[----:B------:R-:W-:-:S04]  /*4f10*/  FADD.FTZ R123, R123, R124 ;  /* 0x0000007c7b7b7221 */ /* 0x000fc80000010000 */
[----:B------:R-:W-:Y:S02]  /*4f20*/  FADD.FTZ R128, R128, R123 ;  /* 0x0000007b80807221 */ /* 0x000fe40000010000 */
[----:B-1----:R-:W-:Y:S02]  /*4f30*/  HMMA.16816.F32.BF16 R112, R8, R12, R112 ;  /* 0x0000000c0870723c */ /* 0x002fe40000041870 */
[----:B------:R-:W-:-:S04]  /*4f40*/  FADD.FTZ R121, R121, R128 ;  /* 0x0000008079797221 */ /* 0x000fc80000010000 */
[C---:B------:R-:W-:Y:S01]  /*4f50*/  HMMA.16816.F32.BF16 R68, R8.reuse, R14, R68 ;  /* 0x0000000e0844723c */ /* 0x040fe20000041844 */
[----:B------:R-:W1:Y:S05]  /*4f60*/  LDSM.16.MT88.4 R12, [R156+0xc400] ;  /* 0x00c400009c0c783b */ /* 0x000e6a0000004200 */
[C---:B---3--:R-:W-:Y:S06]  /*4f70*/  HMMA.16816.F32.BF16 R72, R8.reuse, R16, R72 ;  /* 0x000000100848723c */ /* 0x048fec0000041848 */
[C---:B------:R-:W-:Y:S01]  /*4f80*/  HMMA.16816.F32.BF16 R76, R8.reuse, R18, R76 ;  /* 0x00000012084c723c */ /* 0x040fe2000004184c */
[----:B------:R-:W3:Y:S05]  /*4f90*/  LDSM.16.MT88.4 R16, [R157+0xe400] ;  /* 0x00e400009d10783b */ /* 0x000eea0000004200 */
[C---:B-----5:R-:W-:Y:S06]  /*4fa0*/  HMMA.16816.F32.BF16 R80, R8.reuse, R20, R80 ;  /* 0x000000140850723c */ /* 0x060fec0000041850 */
[C---:B------:R-:W-:Y:S01]  /*4fb0*/  HMMA.16816.F32.BF16 R108, R8.reuse, R22, R108 ;  /* 0x00000016086c723c */ /* 0x040fe2000004186c */
[----:B------:R-:W-:Y:S05]  /*4fc0*/  LDSM.16.MT88.4 R20, [R157+0xc800] ;  /* 0x00c800009d14783b */ /* 0x000fea0000004200 */
        /* <DEDUP_REMOVED lines=8> */
[----:B------:R-:W1:Y:S01]  /*5050*/  LDSM.16.MT88.4 R8, [R156+0xa800] ;  /* 0x00a800009c08783b */ /* 0x000e620000004200 */
[----:B------:R-:W-:-:S02]  /*5060*/  F2FP.BF16.F32.PACK_AB R12, R125, R116 ;  /* 0x000000747d0c723e */ /* 0x000fc400000010ff */
[----:B------:R-:W-:Y:S01]  /*5070*/  F2FP.BF16.F32.PACK_AB R13, R141, R134 ;  /* 0x000000868d0d723e */ /* 0x000fe200000010ff */
[----:B------:R-:W-:Y:S02]  /*5080*/  FADD.FTZ R134, R134, R121 ;  /* 0x0000007986867221 */ /* 0x000fe40000010000 */
[----:B------:R-:W-:Y:S02]  /*5090*/  F2FP.BF16.F32.PACK_AB R14, R66, R139 ;  /* 0x0000008b420e723e */ /* 0x000fe400000010ff */
[----:B------:R-:W-:Y:S01]  /*50a0*/  F2FP.BF16.F32.PACK_AB R15, R67, R136 ;  /* 0x00000088430f723e */ /* 0x000fe200000010ff */
[----:B------:R-:W-:-:S04]  /*50b0*/  FADD.FTZ R141, R141, R134 ;  /* 0x000000868d8d7221 */ /* 0x000fc80000010000 */
[----:B------:R-:W-:Y:S02]  /*50c0*/  FADD.FTZ R136, R136, R141 ;  /* 0x0000008d88887221 */ /* 0x000fe40000010000 */
[----:B---3--:R-:W-:Y:S02]  /*50d0*/  HMMA.16816.F32.BF16 R84, R12, R16, R84 ;  /* 0x000000100c54723c */ /* 0x008fe40000041854 */
[----:B------:R-:W-:-:S04]  /*50e0*/  FADD.FTZ R136, R67, R136 ;  /* 0x0000008843887221 */ /* 0x000fc80000010000 */
[C---:B------:R-:W-:Y:S01]  /*50f0*/  HMMA.16816.F32.BF16 R80, R12.reuse, R20, R80 ;  /* 0x000000140c50723c */ /* 0x040fe20000041850 */
[----:B------:R-:W-:Y:S02]  /*5100*/  FADD.FTZ R17, R57, R56 ;  /* 0x0000003839117221 */ /* 0x000fe40000010000 */
[----:B------:R-:W3:Y:S02]  /*5110*/  MUFU.EX2 R57, R61 ;  /* 0x0000003d00397308 */ /* 0x000ee40000000800 */
[----:B------:R-:W-:Y:S01]  /*5120*/  FADD.FTZ R54, R54, R17 ;  /* 0x0000001136367221 */ /* 0x000fe20000010000 */
[----:B------:R-:W-:Y:S01]  /*5130*/  HMMA.16816.F32.BF16 R108, R12, R22, R108 ;  /* 0x000000160c6c723c */ /* 0x000fe2000004186c */
[----:B------:R-:W-:Y:S02]  /*5140*/  LDSM.16.MT88.4 R20, [R156+0xac00] ;  /* 0x00ac00009c14783b */ /* 0x000fe40000004200 */
[----:B------:R-:W-:-:S03]  /*5150*/  FADD.FTZ R53, R53, R54 ;  /* 0x0000003635357221 */ /* 0x000fc60000010000 */
[C---:B------:R-:W-:Y:S01]  /*5160*/  HMMA.16816.F32.BF16 R88, R12.reuse, R18, R88 ;  /* 0x000000120c58723c */ /* 0x040fe20000041858 */
[----:B------:R-:W-:Y:S01]  /*5170*/  FADD.FTZ R52, R52, R53 ;  /* 0x0000003534347221 */ /* 0x000fe20000010000 */
[----:B------:R-:W-:Y:S03]  /*5180*/  LDSM.16.MT88.4 R16, [R157+0xcc00] ;  /* 0x00cc00009d10783b */ /* 0x000fe60000004200 */
[----:B------:R-:W-:Y:S01]  /*5190*/  FADD.FTZ R49, R49, R52 ;  /* 0x0000003431317221 */ /* 0x000fe20000010000 */
[----:B------:R-:W-:Y:S03]  /*51a0*/  HMMA.16816.F32.BF16 R112, R12, R24, R112 ;  /* 0x000000180c70723c */ /* 0x000fe60000041870 */
[----:B------:R-:W-:-:S03]  /*51b0*/  FADD.FTZ R48, R48, R49 ;  /* 0x0000003130307221 */ /* 0x000fc60000010000 */
[----:B-1----:R-:W-:Y:S01]  /*51c0*/  HMMA.16816.F32.BF16 R72, R12, R8, R72 ;  /* 0x000000080c48723c */ /* 0x002fe20000041848 */
[----:B------:R-:W-:-:S04]  /*51d0*/  FADD.FTZ R48, R45, R48 ;  /* 0x000000302d307221 */ /* 0x000fc80000010000 */
[----:B------:R-:W-:Y:S01]  /*51e0*/  FADD.FTZ R43, R43, R48 ;  /* 0x000000302b2b7221 */ /* 0x000fe20000010000 */
[----:B------:R-:W-:Y:S01]  /*51f0*/  HMMA.16816.F32.BF16 R76, R12, R10, R76 ;  /* 0x0000000a0c4c723c */ /* 0x000fe2000004184c */
[----:B------:R-:W1:Y:S02]  /*5200*/  LDSM.16.MT88.4 R8, [R157+0xe800] ;  /* 0x00e800009d08783b */ /* 0x000e640000004200 */
[----:B------:R-:W-:-:S03]  /*5210*/  FADD.FTZ R40, R40, R43 ;  /* 0x0000002b28287221 */ /* 0x000fc60000010000 */
[C---:B------:R-:W-:Y:S01]  /*5220*/  HMMA.16816.F32.BF16 R68, R12.reuse, R26, R68 ;  /* 0x0000001a0c44723c */ /* 0x040fe20000041844 */
[----:B------:R-:W-:Y:S01]  /*5230*/  FADD.FTZ R41, R41, R40 ;  /* 0x0000002829297221 */ /* 0x000fe20000010000 */
[----:B------:R-:W5:Y:S03]  /*5240*/  LDSM.16.MT88.4 R24, [R157+0xac00] ;  /* 0x00ac00009d18783b */ /* 0x000f660000004200 */
[----:B------:R-:W-:Y:S01]  /*5250*/  FADD.FTZ R36, R36, R41 ;  /* 0x0000002924247221 */ /* 0x000fe20000010000 */
[----:B------:R-:W-:Y:S03]  /*5260*/  HMMA.16816.F32.BF16 R104, R12, R28, R104 ;  /* 0x0000001c0c68723c */ /* 0x000fe60000041868 */
[----:B------:R-:W-:-:S03]  /*5270*/  FADD.FTZ R37, R37, R36 ;  /* 0x0000002425257221 */ /* 0x000fc60000010000 */
[----:B------:R-:W-:Y:S01]  /*5280*/  HMMA.16816.F32.BF16 R100, R12, R30, R100 ;  /* 0x0000001e0c64723c */ /* 0x000fe20000041864 */
[----:B------:R-:W-:-:S04]  /*5290*/  FADD.FTZ R32, R32, R37 ;  /* 0x0000002520207221 */ /* 0x000fc80000010000 */
[----:B------:R-:W-:-:S04]  /*52a0*/  FADD.FTZ R33, R33, R32 ;  /* 0x0000002021217221 */ /* 0x000fc80000010000 */
[----:B------:R-:W-:-:S04]  /*52b0*/  FADD.FTZ R33, R4, R33 ;  /* 0x0000002104217221 */ /* 0x000fc80000010000 */
[----:B------:R-:W-:-:S04]  /*52c0*/  FADD.FTZ R118, R118, R33 ;  /* 0x0000002176767221 */ /* 0x000fc80000010000 */
[----:B------:R-:W-:-:S04]  /*52d0*/  FADD.FTZ R118, R127, R118 ;  /* 0x000000767f767221 */ /* 0x000fc80000010000 */
[----:B------:R-:W-:Y:S01]  /*52e0*/  FADD.FTZ R129, R129, R118 ;  /* 0x0000007681817221 */ /* 0x000fe20000010000 */
[----:B-1----:R-:W-:Y:S03]  /*52f0*/  HMMA.16816.F32.BF16 R92, R12, R8, R92 ;  /* 0x000000080c5c723c */ /* 0x002fe6000004185c */
[----:B------:R-:W-:-:S03]  /*5300*/  FADD.FTZ R129, R120, R129 ;  /* 0x0000008178817221 */ /* 0x000fc60000010000 */
[----:B------:R-:W-:Y:S01]  /*5310*/  HMMA.16816.F32.BF16 R96, R12, R10, R96 ;  /* 0x0000000a0c60723c */ /* 0x000fe20000041860 */
[----:B----4-:R-:W-:Y:S01]  /*5320*/  F2FP.BF16.F32.PACK_AB R8, R138, R65 ;  /* 0x000000418a08723e */ /* 0x010fe200000010ff */
[----:B------:R-:W-:Y:S01]  /*5330*/  FADD.FTZ R126, R126, R129 ;  /* 0x000000817e7e7221 */ /* 0x000fe20000010000 */
[----:B--2---:R-:W-:Y:S01]  /*5340*/  F2FP.BF16.F32.PACK_AB R9, R60, R63 ;  /* 0x0000003f3c09723e */ /* 0x004fe200000010ff */
[----:B------:R-:W1:Y:S01]  /*5350*/  LDSM.16.MT88.4 R12, [R156+0xcc00] ;  /* 0x00cc00009c0c783b */ /* 0x000e620000004200 */
[----:B------:R-:W-:Y:S01]  /*5360*/  FADD.FTZ R63, R63, R136 ;  /* 0x000000883f3f7221 */ /* 0x000fe20000010000 */
[----:B------:R-:W-:Y:S01]  /*5370*/  FADD.FTZ R126, R135, R126 ;  /* 0x0000007e877e7221 */ /* 0x000fe20000010000 */
[----:B------:R-:W-:Y:S02]  /*5380*/  F2FP.BF16.F32.PACK_AB R10, R140, R117 ;  /* 0x000000758c0a723e */ /* 0x000fe400000010ff */
[----:B---3--:R-:W-:Y:S01]  /*5390*/  F2FP.BF16.F32.PACK_AB R11, R178, R57 ;  /* 0x00000039b20b723e */ /* 0x008fe200000010ff */
        /* <DEDUP_REMOVED lines=8> */
[----:B------:R-:W2:Y:S01]  /*5420*/  LDSM.16.MT88.4 R20, [R157+0xec00] ;  /* 0x00ec00009d14783b */ /* 0x000ea20000004200 */
[----:B------:R-:W-:-:S04]  /*5430*/  FADD.FTZ R116, R125, R116 ;  /* 0x000000747d747221 */ /* 0x000fc80000010000 */
[----:B------:R-:W-:Y:S01]  /*5440*/  HMMA.16816.F32.BF16 R80, R8, R16, R80 ;  /* 0x000000100850723c */ /* 0x000fe20000041850 */
        /* <DEDUP_REMOVED lines=10> */
[C---:B-1----:R-:W-:Y:S06]  /*54f0*/  HMMA.16816.F32.BF16 R84, R8.reuse, R12, R84 ;  /* 0x0000000c0854723c */ /* 0x042fec0000041854 */
[C---:B------:R-:W-:Y:S06]  /*5500*/  HMMA.16816.F32.BF16 R88, R8.reuse, R14, R88 ;  /* 0x0000000e0858723c */ /* 0x040fec0000041858 */
[C---:B--2---:R-:W-:Y:S06]  /*5510*/  HMMA.16816.F32.BF16 R92, R8.reuse, R20, R92 ;  /* 0x00000014085c723c */ /* 0x044fec000004185c */
[C---:B------:R-:W-:Y:S06]  /*5520*/  HMMA.16816.F32.BF16 R96, R8.reuse, R22, R96 ;  /* 0x000000160860723c */ /* 0x040fec0000041860 */
[C---:B---3--:R-:W-:Y:S06]  /*5530*/  HMMA.16816.F32.BF16 R104, R8.reuse, R16, R104 ;  /* 0x000000100868723c */ /* 0x048fec0000041868 */
        /* <DEDUP_REMOVED lines=12> */
.L_x_1885:
        /* <DEDUP_REMOVED lines=66> */
.L_x_1882:
        /* <DEDUP_REMOVED lines=14> */
[----:B------:R-:W-:Y:S02]  /*5b00*/  IADD3.X R119, R183, UR11, RZ, P0, !PT ;  /* 0x0000000bb7777c10 */ /* 0x000fe400087fe4ff */
[----:B------:R-:W-:Y:S01]  /*5b10*/  ISETP.GT.AND P0, PT, R179, R162, PT ;  /* 0x000000a2b300720c */ /* 0x000fe20003f04270 */
        /* <DEDUP_REMOVED lines=17> */
[----:B------:R-:W1:Y:S01]  /*5c30*/  LDSM.16.M88.4 R152, [R160+0x1c00] ;  /* 0x001c0000a098783b */ /* 0x000e620000000200 */
[C---:B--2---:R-:W-:Y:S06]  /*5c40*/  HMMA.16816.F32.BF16 R4, R120.reuse, R124, RZ ;  /* 0x0000007c7804723c */ /* 0x044fec00000418ff */
[C---:B------:R-:W-:Y:S01]  /*5c50*/  HMMA.16816.F32.BF16 R8, R120.reuse, R126, RZ ;  /* 0x0000007e7808723c */ /* 0x040fe200000418ff */
[----:B------:R-:W-:Y:S05]  /*5c60*/  LDSM.16.M88.4 R124, [R159] ;  /* 0x000000009f7c783b */ /* 0x000fea0000000200 */
[C---:B---3--:R-:W-:Y:S06]  /*5c70*/  HMMA.16816.F32.BF16 R12, R120.reuse, R128, RZ ;  /* 0x00000080780c723c */ /* 0x048fec00000418ff */
[C---:B------:R-:W-:Y:S01]  /*5c80*/  HMMA.16816.F32.BF16 R16, R120.reuse, R130, RZ ;  /* 0x000000827810723c */ /* 0x040fe200000418ff */
[----:B------:R-:W2:Y:S05]  /*5c90*/  LDSM.16.M88.4 R128, [R158] ;  /* 0x000000009e80783b */ /* 0x000eaa0000000200 */
[C---:B----4-:R-:W-:Y:S06]  /*5ca0*/  HMMA.16816.F32.BF16 R20, R120.reuse, R132, RZ ;  /* 0x000000847814723c */ /* 0x050fec00000418ff */
[C---:B------:R-:W-:Y:S01]  /*5cb0*/  HMMA.16816.F32.BF16 R24, R120.reuse, R134, RZ ;  /* 0x000000867818723c */ /* 0x040fe200000418ff */
[----:B------:R-:W3:Y:S05]  /*5cc0*/  LDSM.16.M88.4 R132, [R158+0x400] ;  /* 0x000400009e84783b */ /* 0x000eea0000000200 */
[C---:B-----5:R-:W-:Y:S06]  /*5cd0*/  HMMA.16816.F32.BF16 R28, R120.reuse, R136, RZ ;  /* 0x00000088781c723c */ /* 0x060fec00000418ff */
[C---:B------:R-:W-:Y:S01]  /*5ce0*/  HMMA.16816.F32.BF16 R32, R120.reuse, R138, RZ ;  /* 0x0000008a7820723c */ /* 0x040fe200000418ff */
[----:B------:R-:W4:Y:S05]  /*5cf0*/  LDSM.16.M88.4 R136, [R158+0x800] ;  /* 0x000800009e88783b */ /* 0x000f2a0000000200 */
        /* <DEDUP_REMOVED lines=27> */
[C---:B----4-:R-:W-:Y:S06]  /*5eb0*/  HMMA.16816.F32.BF16 R52, R124.reuse, R136, R52 ;  /* 0x000000887c34723c */ /* 0x050fec0000041834 */
[C---:B------:R-:W-:Y:S01]  /*5ec0*/  HMMA.16816.F32.BF16 R56, R124.reuse, R138, R56 ;  /* 0x0000008a7c38723c */ /* 0x040fe20000041838 */
[----:B------:R-:W3:Y:S05]  /*5ed0*/  LDSM.16.M88.4 R136, [R160+0x2400] ;  /* 0x00240000a088783b */ /* 0x000eea0000000200 */
[C---:B-1----:R-:W-:Y:S06]  /*5ee0*/  HMMA.16816.F32.BF16 R60, R124.reuse, R120, R60 ;  /* 0x000000787c3c723c */ /* 0x042fec000004183c */
[----:B------:R-:W-:Y:S01]  /*5ef0*/  HMMA.16816.F32.BF16 R64, R124, R122, R64 ;  /* 0x0000007a7c40723c */ /* 0x000fe20000041840 */
[----:B------:R-:W1:Y:S04]  /*5f00*/  LDSM.16.M88.4 R120, [R160+0x2800] ;  /* 0x00280000a078783b */ /* 0x000e680000000200 */
[----:B------:R-:W4:Y:S01]  /*5f10*/  LDSM.16.M88.4 R124, [R160+0x2c00] ;  /* 0x002c0000a07c783b */ /* 0x000f220000000200 */
[C---:B--2---:R-:W-:Y:S06]  /*5f20*/  HMMA.16816.F32.BF16 R4, R128.reuse, R132, R4 ;  /* 0x000000848004723c */ /* 0x044fec0000041804 */
        /* <DEDUP_REMOVED lines=8> */
[C---:B----4-:R-:W-:Y:S06]  /*5fb0*/  HMMA.16816.F32.BF16 R28, R128.reuse, R124, R28 ;  /* 0x0000007c801c723c */ /* 0x050fec000004181c */
[C---:B------:R-:W-:Y:S01]  /*5fc0*/  HMMA.16816.F32.BF16 R32, R128.reuse, R126, R32 ;  /* 0x0000007e8020723c */ /* 0x040fe20000041820 */
[----:B------:R-:W2:Y:S05]  /*5fd0*/  LDSM.16.M88.4 R124, [R160+0x3c00] ;  /* 0x003c0000a07c783b */ /* 0x000eaa0000000200 */
        /* <DEDUP_REMOVED lines=8> */
[----:B------:R-:W3:Y:S05]  /*6060*/  LDSM.16.M88.4 R136, [R158+0x2400] ;  /* 0x002400009e88783b */ /* 0x000eea0000000200 */
[C---:B--2---:R-:W-:Y:S06]  /*6070*/  HMMA.16816.F32.BF16 R60, R128.reuse, R124, R60 ;  /* 0x0000007c803c723c */ /* 0x044fec000004183c */
[----:B------:R-:W-:Y:S01]  /*6080*/  HMMA.16816.F32.BF16 R64, R128, R126, R64 ;  /* 0x0000007e8040723c */ /* 0x000fe20000041840 */
[----:B------:R-:W2:Y:S04]  /*6090*/  LDSM.16.M88.4 R124, [R158+0x2800] ;  /* 0x002800009e7c783b */ /* 0x000ea80000000200 */
[----:B------:R-:W4:Y:S01]  /*60a0*/  LDSM.16.M88.4 R128, [R158+0x2c00] ;  /* 0x002c00009e80783b */ /* 0x000f220000000200 */
[C---:B-1----:R-:W-:Y:S06]  /*60b0*/  HMMA.16816.F32.BF16 R4, R120.reuse, R132, R4 ;  /* 0x000000847804723c */ /* 0x042fec0000041804 */
[C---:B------:R-:W-:Y:S01]  /*60c0*/  HMMA.16816.F32.BF16 R8, R120.reuse, R134, R8 ;  /* 0x000000867808723c */ /* 0x040fe20000041808 */
[----:B------:R-:W-:Y:S05]  /*60d0*/  LDSM.16.M88.4 R132, [R158+0x3400] ;  /* 0x003400009e84783b */ /* 0x000fea0000000200 */
[C---:B---3--:R-:W-:Y:S06]  /*60e0*/  HMMA.16816.F32.BF16 R12, R120.reuse, R136, R12 ;  /* 0x00000088780c723c */ /* 0x048fec000004180c */
[C---:B------:R-:W-:Y:S01]  /*60f0*/  HMMA.16816.F32.BF16 R16, R120.reuse, R138, R16 ;  /* 0x0000008a7810723c */ /* 0x040fe20000041810 */
[----:B------:R-:W-:Y:S05]  /*6100*/  LDSM.16.M88.4 R136, [R158+0x3800] ;  /* 0x003800009e88783b */ /* 0x000fea0000000200 */
[C---:B--2---:R-:W-:Y:S06]  /*6110*/  HMMA.16816.F32.BF16 R20, R120.reuse, R124, R20 ;  /* 0x0000007c7814723c */ /* 0x044fec0000041814 */
        /* <DEDUP_REMOVED lines=54> */
[----:B------:R-:W2:Y:S01]  /*6480*/  LDSM.16.M88.4 R128, [R158+0x5c00] ;  /* 0x005c00009e80783b */ /* 0x000ea20000000200 */
[----:B------:R-:W-:Y:S04]  /*6490*/  DEPBAR.LE SB0, 0x0 ;  /* 0x000080000000791a */ /* 0x000fe80000000000 */
[----:B------:R-:W-:Y:S01]  /*64a0*/  BAR.SYNC.DEFER_BLOCKING 0x0 ;  /* 0x0000000000007b1d */ /* 0x000fe20000010000 */
[C---:B-1----:R-:W-:Y:S06]  /*64b0*/  HMMA.16816.F32.BF16 R36, R120.reuse, R124, R36 ;  /* 0x0000007c7824723c */ /* 0x042fec0000041824 */
[C---:B------:R-:W-:Y:S06]  /*64c0*/  HMMA.16816.F32.BF16 R40, R120.reuse, R126, R40 ;  /* 0x0000007e7828723c */ /* 0x040fec0000041828 */
        /* <DEDUP_REMOVED lines=75> */
.L_x_1884:
        /* <DEDUP_REMOVED lines=24> */
.L_x_1883:
        /* <DEDUP_REMOVED lines=127> */
[----:B------:R-:W-:Y:S01]  /*72f0*/  FMUL.FTZ R79, R3, R79 ;  /* 0x0000004f034f7220 */ /* 0x000fe20000410000 */
[----:B------:R-:W-:Y:S01]  /*7300*/  FFMA.FTZ R118, R13, UR4, -R132 ;  /* 0x000000040d767c23 */ /* 0x000fe20008010884 */
        /* <DEDUP_REMOVED lines=11> */
[----:B------:R-:W-:Y:S03]  /*73c0*/  LDSM.16.MT88.4 R108, [R156+0xd000] ;  /* 0x00d000009c6c783b */ /* 0x000fe60000004200 */
        /* <DEDUP_REMOVED lines=20> */
[----:B------:R-:W-:Y:S01]  /*7510*/  FMUL.FTZ R101, R116, R101 ;  /* 0x0000006574657220 */ /* 0x000fe20000410000 */
[C---:B------:R-:W-:Y:S01]  /*7520*/  FMUL.FTZ R102, R3.reuse, R102 ;  /* 0x0000006603667220 */ /* 0x040fe20000410000 */
[----:B------:R-:W-:Y:S01]  /*7530*/  FMUL.FTZ R103, R3, R103 ;  /* 0x0000006703677220 */ /* 0x000fe20000410000 */
[--C-:B------:R-:W-:Y:S03]  /*7540*/  FFMA.FTZ R151, R43, UR4, -R119.reuse ;  /* 0x000000042b977c23 */ /* 0x100fe60008010877 */
[----:B------:R-:W3:Y:S01]  /*7550*/  MUFU.EX2 R6, R6 ;  /* 0x0000000600067308 */ /* 0x000ee20000000800 */
[----:B--2---:R-:W-:Y:S01]  /*7560*/  F2FP.BF16.F32.PACK_AB R114, R5, R138 ;  /* 0x0000008a0572723e */ /* 0x004fe200000010ff */
[----:B------:R-:W-:Y:S01]  /*7570*/  LDSM.16.MT88.4 R40, [R156+0xc400] ;  /* 0x00c400009c28783b */ /* 0x000fe20000004200 */
[----:B------:R-:W-:Y:S01]  /*7580*/  FFMA.FTZ R140, R3, R178, R140 ;  /* 0x000000b2038c7223 */ /* 0x000fe2000001008c */
[----:B------:R-:W-:Y:S01]  /*7590*/  FFMA.FTZ R60, R60, UR4, -R132 ;  /* 0x000000043c3c7c23 */ /* 0x000fe20008010884 */
[----:B------:R-:W-:Y:S01]  /*75a0*/  FFMA.FTZ R66, R66, UR4, -R119 ;  /* 0x0000000442427c23 */ /* 0x000fe20008010877 */
[----:B------:R-:W-:Y:S01]  /*75b0*/  FFMA.FTZ R141, R116, R181, R141 ;  /* 0x000000b5748d7223 */ /* 0x000fe2000001008d */
[----:B------:R-:W-:Y:S03]  /*75c0*/  FADD.FTZ R140, R136, R140 ;  /* 0x0000008c888c7221 */ /* 0x000fe60000010000 */
[----:B------:R-:W-:Y:S01]  /*75d0*/  MUFU.EX2 R7, R7 ;  /* 0x0000000700077308 */ /* 0x000fe20000000800 */
[----:B------:R-:W-:Y:S01]  /*75e0*/  ISETP.GT.AND P0, PT, R179, R162, PT ;  /* 0x000000a2b300720c */ /* 0x000fe20003f04270 */
[----:B------:R-:W-:Y:S01]  /*75f0*/  FADD.FTZ R141, R137, R141 ;  /* 0x0000008d898d7221 */ /* 0x000fe20000010000 */
[----:B------:R-:W-:Y:S03]  /*7600*/  MOV R117, R2 ;  /* 0x0000000200757202 */ /* 0x000fe60000000f00 */
[----:B------:R-:W-:Y:S04]  /*7610*/  FADD.FTZ R138, R138, R141 ;  /* 0x0000008d8a8a7221 */ /* 0x000fe80000010000 */
[----:B------:R-:W2:Y:S01]  /*7620*/  MUFU.EX2 R118, R118 ;  /* 0x0000007600767308 */ /* 0x000ea20000000800 */
[----:B---3--:R-:W-:Y:S01]  /*7630*/  F2FP.BF16.F32.PACK_AB R115, R6, R133 ;  /* 0x000000850673723e */ /* 0x008fe200000010ff */
[----:B------:R-:W-:Y:S01]  /*7640*/  FADD.FTZ R138, R5, R138 ;  /* 0x0000008a058a7221 */ /* 0x000fe20000010000 */
[----:B------:R-:W-:Y:S05]  /*7650*/  FADD.FTZ R133, R133, R140 ;  /* 0x0000008c85857221 */ /* 0x000fea0000010000 */
[C---:B------:R-:W-:Y:S02]  /*7660*/  HMMA.16816.F32.BF16 R8, R112.reuse, R120, R8 ;  /* 0x000000787008723c */ /* 0x040fe40000041808 */
[----:B------:R-:W-:Y:S04]  /*7670*/  MUFU.EX2 R139, R139 ;  /* 0x0000008b008b7308 */ /* 0x000fe80000000800 */
[C---:B------:R-:W-:Y:S01]  /*7680*/  HMMA.16816.F32.BF16 R68, R112.reuse, R122, R68 ;  /* 0x0000007a7044723c */ /* 0x040fe20000041844 */
[----:B------:R-:W3:Y:S05]  /*7690*/  LDSM.16.MT88.4 R120, [R156+0xb000] ;  /* 0x00b000009c78783b */ /* 0x000eea0000004200 */
[----:B------:R-:W-:Y:S01]  /*76a0*/  MUFU.EX2 R144, R144 ;  /* 0x0000009000907308 */ /* 0x000fe20000000800 */
[C---:B-1----:R-:W-:Y:S09]  /*76b0*/  HMMA.16816.F32.BF16 R72, R112.reuse, R124, R72 ;  /* 0x0000007c7048723c */ /* 0x042ff20000041848 */
[----:B------:R-:W-:Y:S01]  /*76c0*/  MUFU.EX2 R143, R143 ;  /* 0x0000008f008f7308 */ /* 0x000fe20000000800 */
[C---:B------:R-:W-:Y:S01]  /*76d0*/  HMMA.16816.F32.BF16 R76, R112.reuse, R126, R76 ;  /* 0x0000007e704c723c */ /* 0x040fe2000004184c */
[----:B------:R-:W1:Y:S05]  /*76e0*/  LDSM.16.MT88.4 R124, [R157+0xd000] ;  /* 0x00d000009d7c783b */ /* 0x000e6a0000004200 */
[C---:B------:R-:W-:Y:S03]  /*76f0*/  HMMA.16816.F32.BF16 R80, R112.reuse, R128, R80 ;  /* 0x000000807050723c */ /* 0x040fe60000041850 */
[----:B------:R4:W-:Y:S03]  /*7700*/  MUFU.EX2 R128, R135 ;  /* 0x0000008700807308 */ /* 0x0009e60000000800 */
[C---:B------:R-:W-:Y:S07]  /*7710*/  HMMA.16816.F32.BF16 R12, R112.reuse, R130, R12 ;  /* 0x00000082700c723c */ /* 0x040fee000004180c */
[----:B------:R-:W5:Y:S01]  /*7720*/  MUFU.EX2 R129, R134 ;  /* 0x0000008600817308 */ /* 0x000f620000000800 */
[--C-:B------:R-:W-:Y:S03]  /*7730*/  FFMA.FTZ R130, R16, UR4, -R132.reuse ;  /* 0x0000000410827c23 */ /* 0x100fe60008010884 */
[----:B------:R-:W-:Y:S01]  /*7740*/  FMUL.FTZ R16, R116, R104 ;  /* 0x0000006874107220 */ /* 0x000fe20000410000 */
[----:B--2---:R-:W-:Y:S01]  /*7750*/  F2FP.BF16.F32.PACK_AB R104, R118, R7 ;  /* 0x000000077668723e */ /* 0x004fe200000010ff */
[--C-:B------:R-:W-:Y:S01]  /*7760*/  FFMA.FTZ R131, R17, UR4, -R132.reuse ;  /* 0x0000000411837c23 */ /* 0x100fe20008010884 */
[----:B------:R-:W-:Y:S03]  /*7770*/  FMUL.FTZ R17, R116, R105 ;  /* 0x0000006974117220 */ /* 0x000fe60000410000 */
[----:B------:R-:W-:Y:S01]  /*7780*/  MUFU.EX2 R130, R130 ;  /* 0x0000008200827308 */ /* 0x000fe20000000800 */
[--C-:B----4-:R-:W-:Y:S01]  /*7790*/  FFMA.FTZ R135, R19, UR4, -R119.reuse ;  /* 0x0000000413877c23 */ /* 0x110fe20008010877 */
[----:B------:R-:W-:Y:S01]  /*77a0*/  FMUL.FTZ R19, R3, R107 ;  /* 0x0000006b03137220 */ /* 0x000fe20000410000 */
[C---:B---3--:R-:W-:Y:S03]  /*77b0*/  HMMA.16816.F32.BF16 R84, R112.reuse, R120, R84 ;  /* 0x000000787054723c */ /* 0x048fe60000041854 */
[----:B-----5:R-:W-:Y:S01]  /*77c0*/  F2FP.BF16.F32.PACK_AB R105, R129, R128 ;  /* 0x000000808169723e */ /* 0x020fe200000010ff */
[--C-:B------:R-:W-:Y:S01]  /*77d0*/  FFMA.FTZ R134, R18, UR4, -R119.reuse ;  /* 0x0000000412867c23 */ /* 0x100fe20008010877 */
[----:B------:R-:W-:Y:S01]  /*77e0*/  FMUL.FTZ R18, R3, R106 ;  /* 0x0000006a03127220 */ /* 0x000fe20000410000 */
[C---:B------:R-:W-:Y:S01]  /*77f0*/  HMMA.16816.F32.BF16 R88, R112.reuse, R122, R88 ;  /* 0x0000007a7058723c */ /* 0x040fe20000041858 */
[----:B------:R-:W2:Y:S01]  /*7800*/  LDSM.16.MT88.4 R120, [R157+0x9400] ;  /* 0x009400009d78783b */ /* 0x000ea20000004200 */
[----:B------:R-:W3:Y:S03]  /*7810*/  MUFU.EX2 R131, R131 ;  /* 0x0000008300837308 */ /* 0x000ee60000000800 */
[--C-:B------:R-:W-:Y:S01]  /*7820*/  FFMA.FTZ R3, R44, UR4, -R132.reuse ;  /* 0x000000042c037c23 */ /* 0x100fe20008010884 */
[C---:B-1----:R-:W-:Y:S06]  /*7830*/  HMMA.16816.F32.BF16 R92, R112.reuse, R124, R92 ;  /* 0x0000007c705c723c */ /* 0x042fec000004185c */
[----:B------:R-:W-:Y:S01]  /*7840*/  MUFU.EX2 R134, R134 ;  /* 0x0000008600867308 */ /* 0x000fe20000000800 */
[--C-:B------:R-:W-:Y:S01]  /*7850*/  FFMA.FTZ R44, R45, UR4, -R132.reuse ;  /* 0x000000042d2c7c23 */ /* 0x100fe20008010884 */
[C---:B------:R-:W-:Y:S01]  /*7860*/  HMMA.16816.F32.BF16 R96, R112.reuse, R126, R96 ;  /* 0x0000007e7060723c */ /* 0x040fe20000041860 */
[----:B------:R-:W1:Y:S02]  /*7870*/  LDSM.16.MT88.4 R124, [R156+0x9400] ;  /* 0x009400009c7c783b */ /* 0x000e640000004200 */
[--C-:B------:R-:W-:Y:S03]  /*7880*/  FFMA.FTZ R45, R46, UR4, -R119.reuse ;  /* 0x000000042e2d7c23 */ /* 0x100fe60008010877 */
[C---:B------:R-:W-:Y:S02]  /*7890*/  HMMA.16816.F32.BF16 R16, R112.reuse, R108, R16 ;  /* 0x0000006c7010723c */ /* 0x040fe40000041810 */
[----:B------:R-:W4:Y:S03]  /*78a0*/  MUFU.EX2 R135, R135 ;  /* 0x0000008700877308 */ /* 0x000f260000000800 */
[----:B---3--:R-:W-:Y:S01]  /*78b0*/  F2FP.BF16.F32.PACK_AB R106, R131, R130 ;  /* 0x00000082836a723e */ /* 0x008fe200000010ff */
[----:B------:R-:W-:Y:S01]  /*78c0*/  HMMA.16816.F32.BF16 R100, R112, R110, R100 ;  /* 0x0000006e7064723c */ /* 0x000fe20000041864 */
[----:B------:R-:W3:Y:S05]  /*78d0*/  LDSM.16.MT88.4 R108, [R157+0xb400] ;  /* 0x00b400009d6c783b */ /* 0x000eea0000004200 */
[----:B------:R-:W-:Y:S01]  /*78e0*/  MUFU.EX2 R142, R142 ;  /* 0x0000008e008e7308 */ /* 0x000fe20000000800 */
[--C-:B------:R-:W-:Y:S01]  /*78f0*/  FFMA.FTZ R46, R47, UR4, -R119.reuse ;  /* 0x000000042f2e7c23 */ /* 0x100fe20008010877 */
[--C-:B------:R-:W-:Y:S03]  /*7900*/  FFMA.FTZ R47, R48, UR4, -R132.reuse ;  /* 0x00000004302f7c23 */ /* 0x100fe60008010884 */
[--C-:B------:R-:W-:Y:S01]  /*7910*/  FFMA.FTZ R48, R49, UR4, -R132.reuse ;  /* 0x0000000431307c23 */ /* 0x100fe20008010884 */
[--C-:B------:R-:W-:Y:S01]  /*7920*/  FFMA.FTZ R49, R50, UR4, -R119.reuse ;  /* 0x0000000432317c23 */ /* 0x100fe20008010877 */
[----:B------:R-:W5:Y:S03]  /*7930*/  LDSM.16.MT88.4 R112, [R156+0xb400] ;  /* 0x00b400009c70783b */ /* 0x000f660000004200 */
        /* <DEDUP_REMOVED lines=8> */
[C---:B--2---:R-:W-:Y:S02]  /*79c0*/  HMMA.16816.F32.BF16 R8, R104.reuse, R120, R8 ;  /* 0x000000786808723c */ /* 0x044fe40000041808 */
[----:B------:R-:W-:Y:S03]  /*79d0*/  MUFU.EX2 R51, R51 ;  /* 0x0000003300337308 */ /* 0x000fe60000000800 */
[--C-:B------:R-:W-:Y:S01]  /*79e0*/  FFMA.FTZ R56, R57, UR4, -R132.reuse ;  /* 0x0000000439387c23 */ /* 0x100fe20008010884 */
[C---:B------:R-:W-:Y:S01]  /*79f0*/  HMMA.16816.F32.BF16 R68, R104.reuse, R122, R68 ;  /* 0x0000007a6844723c */ /* 0x040fe20000041844 */
[----:B------:R-:W2:Y:S05]  /*7a00*/  LDSM.16.MT88.4 R120, [R157+0xd400] ;  /* 0x00d400009d78783b */ /* 0x000eaa0000004200 */
[----:B------:R-:W-:Y:S01]  /*7a10*/  MUFU.EX2 R52, R52 ;  /* 0x0000003400347308 */ /* 0x000fe20000000800 */
[--C-:B------:R-:W-:Y:S01]  /*7a20*/  FFMA.FTZ R57, R58, UR4, -R119.reuse ;  /* 0x000000043a397c23 */ /* 0x100fe20008010877 */
[C---:B-1----:R-:W-:Y:S08]  /*7a30*/  HMMA.16816.F32.BF16 R72, R104.reuse, R124, R72 ;  /* 0x0000007c6848723c */ /* 0x042ff00000041848 */
[----:B------:R-:W-:Y:S01]  /*7a40*/  MUFU.EX2 R53, R53 ;  /* 0x0000003500357308 */ /* 0x000fe20000000800 */
[C---:B------:R-:W-:Y:S03]  /*7a50*/  HMMA.16816.F32.BF16 R76, R104.reuse, R126, R76 ;  /* 0x0000007e684c723c */ /* 0x040fe6000004184c */
[--C-:B------:R-:W-:Y:S03]  /*7a60*/  FFMA.FTZ R124, R21, UR4, -R132.reuse ;  /* 0x00000004157c7c23 */ /* 0x100fe60008010884 */
[C---:B---3--:R-:W-:Y:S03]  /*7a70*/  HMMA.16816.F32.BF16 R80, R104.reuse, R108, R80 ;  /* 0x0000006c6850723c */ /* 0x048fe60000041850 */
[----:B------:R-:W-:Y:S02]  /*7a80*/  MUFU.EX2 R54, R54 ;  /* 0x0000003600367308 */ /* 0x000fe40000000800 */
[--C-:B------:R-:W-:Y:S01]  /*7a90*/  FFMA.FTZ R127, R20, UR4, -R132.reuse ;  /* 0x00000004147f7c23 */ /* 0x100fe20008010884 */
[C---:B------:R-:W-:Y:S01]  /*7aa0*/  HMMA.16816.F32.BF16 R12, R104.reuse, R110, R12 ;  /* 0x0000006e680c723c */ /* 0x040fe2000004180c */
[----:B------:R-:W1:Y:S06]  /*7ab0*/  LDSM.16.MT88.4 R108, [R156+0xd400] ;  /* 0x00d400009c6c783b */ /* 0x000e6c0000004200 */
[----:B------:R-:W-:Y:S01]  /*7ac0*/  MUFU.EX2 R55, R55 ;  /* 0x0000003700377308 */ /* 0x000fe20000000800 */
[--C-:B------:R-:W-:Y:S01]  /*7ad0*/  FFMA.FTZ R125, R22, UR4, -R119.reuse ;  /* 0x00000004167d7c23 */ /* 0x100fe20008010877 */
[C---:B-----5:R-:W-:Y:S08]  /*7ae0*/  HMMA.16816.F32.BF16 R84, R104.reuse, R112, R84 ;  /* 0x000000706854723c */ /* 0x060ff00000041854 */
[----:B------:R-:W-:Y:S01]  /*7af0*/  MUFU.EX2 R56, R56 ;  /* 0x0000003800387308 */ /* 0x000fe20000000800 */
[C---:B------:R-:W-:Y:S01]  /*7b00*/  HMMA.16816.F32.BF16 R88, R104.reuse, R114, R88 ;  /* 0x000000726858723c */ /* 0x040fe20000041858 */
[----:B------:R-:W3:Y:S02]  /*7b10*/  LDSM.16.MT88.4 R112, [R157+0x9800] ;  /* 0x009800009d70783b */ /* 0x000ee40000004200 */
[--C-:B------:R-:W-:Y:S03]  /*7b20*/  FFMA.FTZ R126, R23, UR4, -R119.reuse ;  /* 0x00000004177e7c23 */ /* 0x100fe60008010877 */
[C---:B--2---:R-:W-:Y:S03]  /*7b30*/  HMMA.16816.F32.BF16 R92, R104.reuse, R120, R92 ;  /* 0x00000078685c723c */ /* 0x044fe6000004185c */
[----:B------:R-:W-:Y:S02]  /*7b40*/  MUFU.EX2 R57, R57 ;  /* 0x0000003900397308 */ /* 0x000fe40000000800 */
[--C-:B------:R-:W-:Y:S01]  /*7b50*/  FFMA.FTZ R58, R59, UR4, -R119.reuse ;  /* 0x000000043b3a7c23 */ /* 0x100fe20008010877 */
[C---:B------:R-:W-:Y:S07]  /*7b60*/  HMMA.16816.F32.BF16 R96, R104.reuse, R122, R96 ;  /* 0x0000007a6860723c */ /* 0x040fee0000041860 */
[----:B------:R-:W-:Y:S01]  /*7b70*/  MUFU.EX2 R127, R127 ;  /* 0x0000007f007f7308 */ /* 0x000fe20000000800 */
[--C-:B------:R-:W-:Y:S03]  /*7b80*/  FFMA.FTZ R120, R25, UR4, -R132.reuse ;  /* 0x0000000419787c23 */ /* 0x100fe60008010884 */
[--C-:B------:R-:W-:Y:S01]  /*7b90*/  FFMA.FTZ R121, R26, UR4, -R119.reuse ;  /* 0x000000041a797c23 */ /* 0x100fe20008010877 */
[--C-:B------:R-:W-:Y:S01]  /*7ba0*/  FFMA.FTZ R122, R27, UR4, -R119.reuse ;  /* 0x000000041b7a7c23 */ /* 0x100fe20008010877 */
[----:B------:R-:W-:Y:S01]  /*7bb0*/  FFMA.FTZ R123, R28, UR4, -R132 ;  /* 0x000000041c7b7c23 */ /* 0x000fe20008010884 */
[----:B------:R-:W2:Y:S03]  /*7bc0*/  LDSM.16.MT88.4 R24, [R156+0x9800] ;  /* 0x009800009c18783b */ /* 0x000ea60000004200 */
[----:B------:R-:W4:Y:S01]  /*7bd0*/  MUFU.EX2 R124, R124 ;  /* 0x0000007c007c7308 */ /* 0x000f220000000800 */
[--C-:B------:R-:W-:Y:S01]  /*7be0*/  FFMA.FTZ R59, R62, UR4, -R119.reuse ;  /* 0x000000043e3b7c23 */ /* 0x100fe20008010877 */
[----:B------:R-:W-:Y:S01]  /*7bf0*/  FADD.FTZ R7, R7, R138 ;  /* 0x0000008a07077221 */ /* 0x000fe20000010000 */
[C---:B-1----:R-:W-:Y:S02]  /*7c00*/  HMMA.16816.F32.BF16 R16, R104.reuse, R108, R16 ;  /* 0x0000006c6810723c */ /* 0x042fe40000041810 */
[----:B------:R-:W-:Y:S05]  /*7c10*/  LDSM.16.MT88.4 R28, [R157+0x9c00] ;  /* 0x009c00009d1c783b */ /* 0x000fea0000004200 */
[----:B------:R-:W-:Y:S01]  /*7c20*/  MUFU.EX2 R125, R125 ;  /* 0x0000007d007d7308 */ /* 0x000fe20000000800 */
[----:B------:R-:W-:Y:S02]  /*7c30*/  HMMA.16816.F32.BF16 R100, R104, R110, R100 ;  /* 0x0000006e6864723c */ /* 0x000fe40000041864 */
[----:B------:R-:W1:Y:S07]  /*7c40*/  LDSM.16.MT88.4 R104, [R157+0xb800] ;  /* 0x00b800009d68783b */ /* 0x000e6e0000004200 */
[----:B------:R-:W5:Y:S02]  /*7c50*/  MUFU.EX2 R126, R126 ;  /* 0x0000007e007e7308 */ /* 0x000f640000000800 */
[----:B----4-:R-:W-:Y:S01]  /*7c60*/  F2FP.BF16.F32.PACK_AB R20, R124, R127 ;  /* 0x0000007f7c14723e */ /* 0x010fe200000010ff */
[----:B------:R-:W4:Y:S07]  /*7c70*/  LDSM.16.MT88.4 R108, [R156+0xb800] ;  /* 0x00b800009c6c783b */ /* 0x000f2e0000004200 */
[----:B------:R-:W3:Y:S10]  /*7c80*/  MUFU.EX2 R120, R120 ;  /* 0x0000007800787308 */ /* 0x000ef40000000800 */
[----:B------:R-:W-:Y:S01]  /*7c90*/  MUFU.EX2 R121, R121 ;  /* 0x0000007900797308 */ /* 0x000fe20000000800 */
[----:B-----5:R-:W-:Y:S09]  /*7ca0*/  F2FP.BF16.F32.PACK_AB R21, R126, R125 ;  /* 0x0000007d7e15723e */ /* 0x020ff200000010ff */
[----:B------:R-:W5:Y:S01]  /*7cb0*/  MUFU.EX2 R122, R122 ;  /* 0x0000007a007a7308 */ /* 0x000f620000000800 */
[----:B---3--:R-:W-:Y:S09]  /*7cc0*/  F2FP.BF16.F32.PACK_AB R22, R120, R139 ;  /* 0x0000008b7816723e */ /* 0x008ff200000010ff */
[----:B------:R-:W3:Y:S10]  /*7cd0*/  MUFU.EX2 R123, R123 ;  /* 0x0000007b007b7308 */ /* 0x000ef40000000800 */
[----:B------:R-:W3:Y:S01]  /*7ce0*/  MUFU.EX2 R146, R146 ;  /* 0x0000009200927308 */ /* 0x000ee20000000800 */
[----:B-----5:R-:W-:Y:S07]  /*7cf0*/  F2FP.BF16.F32.PACK_AB R23, R122, R121 ;  /* 0x000000797a17723e */ /* 0x020fee00000010ff */
[C---:B------:R-:W-:Y:S02]  /*7d00*/  HMMA.16816.F32.BF16 R8, R20.reuse, R112, R8 ;  /* 0x000000701408723c */ /* 0x040fe40000041808 */
[----:B------:R-:W-:Y:S04]  /*7d10*/  MUFU.EX2 R58, R58 ;  /* 0x0000003a003a7308 */ /* 0x000fe80000000800 */
[C---:B------:R-:W-:Y:S06]  /*7d20*/  HMMA.16816.F32.BF16 R68, R20.reuse, R114, R68 ;  /* 0x000000721444723c */ /* 0x040fec0000041844 */
[----:B------:R-:W-:Y:S01]  /*7d30*/  MUFU.EX2 R147, R147 ;  /* 0x0000009300937308 */ /* 0x000fe20000000800 */
[C---:B--2---:R-:W-:Y:S09]  /*7d40*/  HMMA.16816.F32.BF16 R72, R20.reuse, R24, R72 ;  /* 0x000000181448723c */ /* 0x044ff20000041848 */
[----:B------:R-:W-:Y:S01]  /*7d50*/  MUFU.EX2 R148, R148 ;  /* 0x0000009400947308 */ /* 0x000fe20000000800 */
[C---:B------:R-:W-:Y:S01]  /*7d60*/  HMMA.16816.F32.BF16 R76, R20.reuse, R26, R76 ;  /* 0x0000001a144c723c */ /* 0x040fe2000004184c */
[----:B------:R-:W2:Y:S05]  /*7d70*/  LDSM.16.MT88.4 R24, [R157+0xd800] ;  /* 0x00d800009d18783b */ /* 0x000eaa0000004200 */
[C---:B-1----:R-:W-:Y:S03]  /*7d80*/  HMMA.16816.F32.BF16 R80, R20.reuse, R104, R80 ;  /* 0x000000681450723c */ /* 0x042fe60000041850 */
[----:B------:R-:W-:Y:S03]  /*7d90*/  MUFU.EX2 R149, R149 ;  /* 0x0000009500957308 */ /* 0x000fe60000000800 */
[C---:B------:R-:W-:Y:S01]  /*7da0*/  HMMA.16816.F32.BF16 R12, R20.reuse, R106, R12 ;  /* 0x0000006a140c723c */ /* 0x040fe2000004180c */
[----:B------:R-:W1:Y:S06]  /*7db0*/  LDSM.16.MT88.4 R104, [R156+0xd800] ;  /* 0x00d800009c68783b */ /* 0x000e6c0000004200 */
[----:B------:R-:W-:Y:S01]  /*7dc0*/  MUFU.EX2 R150, R150 ;  /* 0x0000009600967308 */ /* 0x000fe20000000800 */
[C---:B----4-:R-:W-:Y:S09]  /*7dd0*/  HMMA.16816.F32.BF16 R84, R20.reuse, R108, R84 ;  /* 0x0000006c1454723c */ /* 0x050ff20000041854 */
[----:B------:R-:W-:Y:S01]  /*7de0*/  MUFU.EX2 R152, R152 ;  /* 0x0000009800987308 */ /* 0x000fe20000000800 */
[C---:B------:R-:W-:Y:S03]  /*7df0*/  HMMA.16816.F32.BF16 R88, R20.reuse, R110, R88 ;  /* 0x0000006e1458723c */ /* 0x040fe60000041858 */
[--C-:B------:R-:W-:Y:S02]  /*7e00*/  FFMA.FTZ R108, R35, UR4, -R119.reuse ;  /* 0x00000004236c7c23 */ /* 0x100fe40008010877 */
[----:B------:R-:W-:Y:S04]  /*7e10*/  LDSM.16.MT88.4 R32, [R157+0xbc00] ;  /* 0x00bc00009d20783b */ /* 0x000fe80000004200 */
[----:B------:R-:W-:Y:S10]  /*7e20*/  MUFU.EX2 R151, R151 ;  /* 0x0000009700977308 */ /* 0x000ff40000000800 */
[----:B------:R-:W-:Y:S01]  /*7e30*/  MUFU.EX2 R3, R3 ;  /* 0x0000000300037308 */ /* 0x000fe20000000800 */
[C---:B--2---:R-:W-:Y:S06]  /*7e40*/  HMMA.16816.F32.BF16 R92, R20.reuse, R24, R92 ;  /* 0x00000018145c723c */ /* 0x044fec000004185c */
[C---:B------:R-:W-:Y:S01]  /*7e50*/  HMMA.16816.F32.BF16 R96, R20.reuse, R26, R96 ;  /* 0x0000001a1460723c */ /* 0x040fe20000041860 */
[----:B------:R-:W2:Y:S02]  /*7e60*/  LDSM.16.MT88.4 R24, [R156+0x9c00] ;  /* 0x009c00009c18783b */ /* 0x000ea40000004200 */
[----:B------:R-:W-:Y:S03]  /*7e70*/  MUFU.EX2 R44, R44 ;  /* 0x0000002c002c7308 */ /* 0x000fe60000000800 */
[C---:B-1----:R-:W-:Y:S07]  /*7e80*/  HMMA.16816.F32.BF16 R16, R20.reuse, R104, R16 ;  /* 0x000000681410723c */ /* 0x042fee0000041810 */
[----:B------:R-:W1:Y:S01]  /*7e90*/  MUFU.EX2 R104, R108 ;  /* 0x0000006c00687308 */ /* 0x000e620000000800 */
[----:B------:R-:W-:Y:S03]  /*7ea0*/  HMMA.16816.F32.BF16 R100, R20, R106, R100 ;  /* 0x0000006a1464723c */ /* 0x000fe60000041864 */
[--C-:B------:R-:W-:Y:S06]  /*7eb0*/  FFMA.FTZ R105, R36, UR4, -R132.reuse ;  /* 0x0000000424697c23 */ /* 0x100fec0008010884 */
[----:B------:R-:W-:Y:S02]  /*7ec0*/  MUFU.EX2 R45, R45 ;  /* 0x0000002d002d7308 */ /* 0x000fe40000000800 */
[----:B---3--:R-:W-:Y:S01]  /*7ed0*/  F2FP.BF16.F32.PACK_AB R20, R144, R123 ;  /* 0x0000007b9014723e */ /* 0x008fe200000010ff */
[--C-:B------:R-:W-:Y:S01]  /*7ee0*/  FFMA.FTZ R106, R37, UR4, -R132.reuse ;  /* 0x00000004256a7c23 */ /* 0x100fe20008010884 */
[----:B------:R-:W-:Y:S01]  /*7ef0*/  F2FP.BF16.F32.PACK_AB R21, R142, R143 ;  /* 0x0000008f8e15723e */ /* 0x000fe200000010ff */
[----:B------:R-:W-:Y:S01]  /*7f00*/  FFMA.FTZ R107, R39, UR4, -R119 ;  /* 0x00000004276b7c23 */ /* 0x000fe20008010877 */
[----:B------:R-:W-:Y:S01]  /*7f10*/  F2FP.BF16.F32.PACK_AB R22, R146, R145 ;  /* 0x000000919216723e */ /* 0x000fe200000010ff */
[----:B------:R-:W-:Y:S01]  /*7f20*/  LDSM.16.MT88.4 R36, [R157+0xc000] ;  /* 0x00c000009d24783b */ /* 0x000fe20000004200 */
[----:B-1----:R-:W-:Y:S01]  /*7f30*/  F2FP.BF16.F32.PACK_AB R23, R104, R147 ;  /* 0x000000936817723e */ /* 0x002fe200000010ff */
[--C-:B------:R-:W-:Y:S01]  /*7f40*/  FFMA.FTZ R108, R61, UR4, -R132.reuse ;  /* 0x000000043d6c7c23 */ /* 0x100fe20008010884 */
[----:B------:R-:W-:Y:S01]  /*7f50*/  MUFU.EX2 R105, R105 ;  /* 0x0000006900697308 */ /* 0x000fe20000000800 */
[--C-:B------:R-:W-:Y:S01]  /*7f60*/  FFMA.FTZ R61, R64, UR4, -R132.reuse ;  /* 0x00000004403d7c23 */ /* 0x100fe20008010884 */
[----:B------:R-:W-:Y:S01]  /*7f70*/  FFMA.FTZ R132, R65, UR4, -R132 ;  /* 0x0000000441847c23 */ /* 0x000fe20008010884 */
[----:B------:R-:W-:Y:S02]  /*7f80*/  FADD.FTZ R65, R6, R133 ;  /* 0x0000008506417221 */ /* 0x000fe40000010000 */
[C---:B------:R-:W-:Y:S05]  /*7f90*/  HMMA.16816.F32.BF16 R8, R20.reuse, R28, R8 ;  /* 0x0000001c1408723c */ /* 0x040fea0000041808 */
[----:B------:R1:W-:Y:S01]  /*7fa0*/  MUFU.EX2 R5, R108 ;  /* 0x0000006c00057308 */ /* 0x0003e20000000800 */
[----:B------:R-:W-:Y:S01]  /*7fb0*/  FADD.FTZ R128, R128, R65 ;  /* 0x0000004180807221 */ /* 0x000fe20000010000 */
[C---:B------:R-:W-:Y:S01]  /*7fc0*/  HMMA.16816.F32.BF16 R68, R20.reuse, R30, R68 ;  /* 0x0000001e1444723c */ /* 0x040fe20000041844 */
[----:B------:R-:W3:Y:S07]  /*7fd0*/  LDSM.16.MT88.4 R28, [R156+0xbc00] ;  /* 0x00bc00009c1c783b */ /* 0x000eee0000004200 */
[----:B------:R-:W4:Y:S01]  /*7fe0*/  MUFU.EX2 R106, R106 ;  /* 0x0000006a006a7308 */ /* 0x000f220000000800 */
[C---:B--2---:R-:W-:Y:S03]  /*7ff0*/  HMMA.16816.F32.BF16 R72, R20.reuse, R24, R72 ;  /* 0x000000181448723c */ /* 0x044fe60000041848 */
[----:B------:R-:W-:Y:S03]  /*8000*/  FADD.FTZ R129, R129, R128 ;  /* 0x0000008081817221 */ /* 0x000fe60000010000 */
[C---:B------:R-:W-:Y:S01]  /*8010*/  HMMA.16816.F32.BF16 R76, R20.reuse, R26, R76 ;  /* 0x0000001a144c723c */ /* 0x040fe2000004184c */
[----:B------:R-:W2:Y:S02]  /*8020*/  LDSM.16.MT88.4 R24, [R157+0xdc00] ;  /* 0x00dc00009d18783b */ /* 0x000ea40000004200 */
[----:B------:R-:W5:Y:S02]  /*8030*/  MUFU.EX2 R107, R107 ;  /* 0x0000006b006b7308 */ /* 0x000f640000000800 */
[----:B------:R-:W-:Y:S01]  /*8040*/  FADD.FTZ R134, R134, R129 ;  /* 0x0000008186867221 */ /* 0x000fe20000010000 */
[C---:B------:R-:W-:Y:S03]  /*8050*/  HMMA.16816.F32.BF16 R80, R20.reuse, R32, R80 ;  /* 0x000000201450723c */ /* 0x040fe60000041850 */
[----:B-1----:R-:W-:Y:S04]  /*8060*/  LDSM.16.MT88.4 R108, [R157+0xcc00] ;  /* 0x00cc00009d6c783b */ /* 0x002fe80000004200 */
[----:B------:R-:W1:Y:S01]  /*8070*/  MUFU.EX2 R46, R46 ;  /* 0x0000002e002e7308 */ /* 0x000e620000000800 */
[----:B------:R-:W-:Y:S01]  /*8080*/  FADD.FTZ R134, R135, R134 ;  /* 0x0000008687867221 */ /* 0x000fe20000010000 */
[C---:B------:R-:W-:Y:S02]  /*8090*/  HMMA.16816.F32.BF16 R12, R20.reuse, R34, R12 ;  /* 0x00000022140c723c */ /* 0x040fe4000004180c */
[----:B------:R-:W4:Y:S06]  /*80a0*/  LDSM.16.MT88.4 R32, [R156+0xdc00] ;  /* 0x00dc00009c20783b */ /* 0x000f2c0000004200 */
[----:B------:R-:W-:Y:S03]  /*80b0*/  MUFU.EX2 R47, R47 ;  /* 0x0000002f002f7308 */ /* 0x000fe60000000800 */
[----:B------:R-:W-:Y:S04]  /*80c0*/  FADD.FTZ R125, R125, R134 ;  /* 0x000000867d7d7221 */ /* 0x000fe80000010000 */
[----:B------:R-:W-:Y:S03]  /*80d0*/  FADD.FTZ R126, R126, R125 ;  /* 0x0000007d7e7e7221 */ /* 0x000fe60000010000 */
[----:B------:R-:W1:Y:S01]  /*80e0*/  MUFU.EX2 R48, R48 ;  /* 0x0000003000307308 */ /* 0x000e620000000800 */
[----:B------:R-:W-:Y:S01]  /*80f0*/  FADD.FTZ R121, R121, R126 ;  /* 0x0000007e79797221 */ /* 0x000fe20000010000 */
[C---:B---3--:R-:W-:Y:S03]  /*8100*/  HMMA.16816.F32.BF16 R84, R20.reuse, R28, R84 ;  /* 0x0000001c1454723c */ /* 0x048fe60000041854 */
[----:B------:R-:W-:Y:S05]  /*8110*/  FADD.FTZ R122, R122, R121 ;  /* 0x000000797a7a7221 */ /* 0x000fea0000010000 */
[----:B------:R-:W-:Y:S01]  /*8120*/  MUFU.EX2 R49, R49 ;  /* 0x0000003100317308 */ /* 0x000fe20000000800 */
[C---:B------:R-:W-:Y:S01]  /*8130*/  HMMA.16816.F32.BF16 R88, R20.reuse, R30, R88 ;  /* 0x0000001e1458723c */ /* 0x040fe20000041858 */
[----:B------:R-:W3:Y:S02]  /*8140*/  LDSM.16.MT88.4 R28, [R157+0xa000] ;  /* 0x00a000009d1c783b */ /* 0x000ee40000004200 */
[----:B------:R-:W-:Y:S03]  /*8150*/  FADD.FTZ R143, R143, R122 ;  /* 0x0000007a8f8f7221 */ /* 0x000fe60000010000 */
[C---:B--2---:R-:W-:Y:S03]  /*8160*/  HMMA.16816.F32.BF16 R92, R20.reuse, R24, R92 ;  /* 0x00000018145c723c */ /* 0x044fe6000004185c */
[----:B------:R-:W2:Y:S02]  /*8170*/  MUFU.EX2 R50, R50 ;  /* 0x0000003200327308 */ /* 0x000ea40000000800 */
[----:B------:R-:W-:Y:S01]  /*8180*/  FADD.FTZ R142, R142, R143 ;  /* 0x0000008f8e8e7221 */ /* 0x000fe20000010000 */
[C---:B------:R-:W-:Y:S01]  /*8190*/  HMMA.16816.F32.BF16 R96, R20.reuse, R26, R96 ;  /* 0x0000001a1460723c */ /* 0x040fe20000041860 */
[----:B------:R-:W1:Y:S06]  /*81a0*/  LDSM.16.MT88.4 R24, [R156+0xa000] ;  /* 0x00a000009c18783b */ /* 0x000e6c0000004200 */
[----:B------:R5:W2:Y:S01]  /*81b0*/  MUFU.EX2 R6, R60 ;  /* 0x0000003c00067308 */ /* 0x000aa20000000800 */
[----:B------:R-:W-:Y:S01]  /*81c0*/  FADD.FTZ R147, R147, R142 ;  /* 0x0000008e93937221 */ /* 0x000fe20000010000 */
[C---:B----4-:R-:W-:Y:S08]  /*81d0*/  HMMA.16816.F32.BF16 R16, R20.reuse, R32, R16 ;  /* 0x000000201410723c */ /* 0x050ff00000041810 */
[----:B------:R-:W-:Y:S03]  /*81e0*/  MUFU.EX2 R59, R59 ;  /* 0x0000003b003b7308 */ /* 0x000fe60000000800 */
[----:B------:R-:W-:Y:S01]  /*81f0*/  FADD.FTZ R147, R104, R147 ;  /* 0x0000009368937221 */ /* 0x000fe20000010000 */
[----:B------:R-:W-:Y:S01]  /*8200*/  HMMA.16816.F32.BF16 R100, R20, R34, R100 ;  /* 0x000000221464723c */ /* 0x000fe20000041864 */
[----:B------:R-:W4:Y:S05]  /*8210*/  LDSM.16.MT88.4 R32, [R156+0xc000] ;  /* 0x00c000009c20783b */ /* 0x000f2a0000004200 */
[----:B------:R-:W-:Y:S01]  /*8220*/  MUFU.EX2 R61, R61 ;  /* 0x0000003d003d7308 */ /* 0x000fe20000000800 */
[--C-:B-----5:R-:W-:Y:S01]  /*8230*/  FFMA.FTZ R60, R63, UR4, -R119.reuse ;  /* 0x000000043f3c7c23 */ /* 0x120fe20008010877 */
[----:B------:R-:W-:Y:S03]  /*8240*/  FFMA.FTZ R119, R67, UR4, -R119 ;  /* 0x0000000443777c23 */ /* 0x000fe60008010877 */
[----:B------:R-:W-:Y:S02]  /*8250*/  F2FP.BF16.F32.PACK_AB R20, R106, R105 ;  /* 0x000000696a14723e */ /* 0x000fe400000010ff */
[----:B------:R-:W-:Y:S03]  /*8260*/  F2FP.BF16.F32.PACK_AB R21, R107, R148 ;  /* 0x000000946b15723e */ /* 0x000fe600000010ff */
[----:B------:R-:W-:Y:S01]  /*8270*/  MUFU.EX2 R60, R60 ;  /* 0x0000003c003c7308 */ /* 0x000fe20000000800 */
[----:B------:R-:W-:Y:S01]  /*8280*/  F2FP.BF16.F32.PACK_AB R22, R150, R149 ;  /* 0x000000959616723e */ /* 0x000fe200000010ff */
[----:B------:R-:W-:Y:S01]  /*8290*/  FADD.FTZ R148, R148, R147 ;  /* 0x0000009394947221 */ /* 0x000fe20000010000 */
[----:B------:R-:W-:Y:S03]  /*82a0*/  F2FP.BF16.F32.PACK_AB R23, R151, R152 ;  /* 0x000000989717723e */ /* 0x000fe600000010ff */
[----:B------:R-:W-:Y:S04]  /*82b0*/  FADD.FTZ R107, R107, R148 ;  /* 0x000000946b6b7221 */ /* 0x000fe80000010000 */
[----:B------:R-:W5:Y:S01]  /*82c0*/  MUFU.EX2 R132, R132 ;  /* 0x0000008400847308 */ /* 0x000f620000000800 */
[C---:B---3--:R-:W-:Y:S03]  /*82d0*/  HMMA.16816.F32.BF16 R8, R20.reuse, R28, R8 ;  /* 0x0000001c1408723c */ /* 0x048fe60000041808 */
[----:B------:R-:W-:Y:S03]  /*82e0*/  FADD.FTZ R152, R152, R107 ;  /* 0x0000006b98987221 */ /* 0x000fe60000010000 */
[C---:B------:R-:W-:Y:S01]  /*82f0*/  HMMA.16816.F32.BF16 R68, R20.reuse, R30, R68 ;  /* 0x0000001e1444723c */ /* 0x040fe20000041844 */
[----:B------:R-:W3:Y:S02]  /*8300*/  LDSM.16.MT88.4 R28, [R157+0xe000] ;  /* 0x00e000009d1c783b */ /* 0x000ee40000004200 */
[----:B------:R-:W-:Y:S02]  /*8310*/  MUFU.EX2 R178, R119 ;  /* 0x0000007700b27308 */ /* 0x000fe40000000800 */
[----:B------:R-:W-:Y:S01]  /*8320*/  FADD.FTZ R152, R151, R152 ;  /* 0x0000009897987221 */ /* 0x000fe20000010000 */
[C---:B-1----:R-:W-:Y:S06]  /*8330*/  HMMA.16816.F32.BF16 R72, R20.reuse, R24, R72 ;  /* 0x000000181448723c */ /* 0x042fec0000041848 */
[C---:B------:R-:W-:Y:S01]  /*8340*/  HMMA.16816.F32.BF16 R76, R20.reuse, R26, R76 ;  /* 0x0000001a144c723c */ /* 0x040fe2000004184c */
[----:B------:R-:W1:Y:S05]  /*8350*/  LDSM.16.MT88.4 R24, [R156+0xe000] ;  /* 0x00e000009c18783b */ /* 0x000e6a0000004200 */
[C---:B------:R-:W-:Y:S06]  /*8360*/  HMMA.16816.F32.BF16 R80, R20.reuse, R36, R80 ;  /* 0x000000241450723c */ /* 0x040fec0000041850 */
[C---:B------:R-:W-:Y:S01]  /*8370*/  HMMA.16816.F32.BF16 R12, R20.reuse, R38, R12 ;  /* 0x00000026140c723c */ /* 0x040fe2000004180c */
[----:B------:R-:W-:Y:S05]  /*8380*/  LDSM.16.MT88.4 R36, [R156+0xa400] ;  /* 0x00a400009c24783b */ /* 0x000fea0000004200 */
[C---:B----4-:R-:W-:Y:S06]  /*8390*/  HMMA.16816.F32.BF16 R84, R20.reuse, R32, R84 ;  /* 0x000000201454723c */ /* 0x050fec0000041854 */
[C---:B------:R-:W-:Y:S01]  /*83a0*/  HMMA.16816.F32.BF16 R88, R20.reuse, R34, R88 ;  /* 0x000000221458723c */ /* 0x040fe20000041858 */
[----:B------:R-:W4:Y:S05]  /*83b0*/  LDSM.16.MT88.4 R32, [R157+0xa400] ;  /* 0x00a400009d20783b */ /* 0x000f2a0000004200 */
[C---:B---3--:R-:W-:Y:S06]  /*83c0*/  HMMA.16816.F32.BF16 R92, R20.reuse, R28, R92 ;  /* 0x0000001c145c723c */ /* 0x048fec000004185c */
[C---:B------:R-:W-:Y:S01]  /*83d0*/  HMMA.16816.F32.BF16 R96, R20.reuse, R30, R96 ;  /* 0x0000001e1460723c */ /* 0x040fe20000041860 */
[----:B------:R-:W3:Y:S05]  /*83e0*/  LDSM.16.MT88.4 R28, [R157+0xc400] ;  /* 0x00c400009d1c783b */ /* 0x000eea0000004200 */
[C---:B-1----:R-:W-:Y:S06]  /*83f0*/  HMMA.16816.F32.BF16 R16, R20.reuse, R24, R16 ;  /* 0x000000181410723c */ /* 0x042fec0000041810 */
[----:B------:R-:W-:Y:S01]  /*8400*/  HMMA.16816.F32.BF16 R100, R20, R26, R100 ;  /* 0x0000001a1464723c */ /* 0x000fe20000041864 */
[----:B------:R-:W1:Y:S06]  /*8410*/  LDSM.16.MT88.4 R24, [R157+0xe400] ;  /* 0x00e400009d18783b */ /* 0x000e6c0000004200 */
[----:B------:R-:W-:Y:S04]  /*8420*/  F2FP.BF16.F32.PACK_AB R20, R44, R3 ;  /* 0x000000032c14723e */ /* 0x000fe800000010ff */
[----:B------:R-:W-:Y:S01]  /*8430*/  F2FP.BF16.F32.PACK_AB R21, R46, R45 ;  /* 0x0000002d2e15723e */ /* 0x000fe200000010ff */
[----:B------:R-:W-:Y:S01]  /*8440*/  FADD.FTZ R45, R45, R152 ;  /* 0x000000982d2d7221 */ /* 0x000fe20000010000 */
[----:B------:R-:W-:Y:S02]  /*8450*/  F2FP.BF16.F32.PACK_AB R22, R48, R47 ;  /* 0x0000002f3016723e */ /* 0x000fe400000010ff */
[----:B--2---:R-:W-:Y:S01]  /*8460*/  F2FP.BF16.F32.PACK_AB R23, R50, R49 ;  /* 0x000000313217723e */ /* 0x004fe200000010ff */
[----:B------:R-:W-:Y:S04]  /*8470*/  FADD.FTZ R46, R46, R45 ;  /* 0x0000002d2e2e7221 */ /* 0x000fe80000010000 */
[----:B------:R-:W-:Y:S02]  /*8480*/  FADD.FTZ R49, R49, R46 ;  /* 0x0000002e31317221 */ /* 0x000fe40000010000 */
[C---:B----4-:R-:W-:Y:S03]  /*8490*/  HMMA.16816.F32.BF16 R8, R20.reuse, R32, R8 ;  /* 0x000000201408723c */ /* 0x050fe60000041808 */
[----:B------:R-:W-:Y:S03]  /*84a0*/  FADD.FTZ R50, R50, R49 ;  /* 0x0000003132327221 */ /* 0x000fe60000010000 */
[C---:B------:R-:W-:Y:S01]  /*84b0*/  HMMA.16816.F32.BF16 R68, R20.reuse, R34, R68 ;  /* 0x000000221444723c */ /* 0x040fe20000041844 */
[----:B------:R-:W2:Y:S05]  /*84c0*/  LDSM.16.MT88.4 R32, [R156+0xe400] ;  /* 0x00e400009c20783b */ /* 0x000eaa0000004200 */
        /* <DEDUP_REMOVED lines=12> */
[C---:B--2---:R-:W-:Y:S06]  /*8590*/  HMMA.16816.F32.BF16 R16, R20.reuse, R32, R16 ;  /* 0x000000201410723c */ /* 0x044fec0000041810 */
[----:B------:R-:W-:Y:S01]  /*85a0*/  HMMA.16816.F32.BF16 R100, R20, R34, R100 ;  /* 0x000000221464723c */ /* 0x000fe20000041864 */
[----:B------:R-:W2:Y:S06]  /*85b0*/  LDSM.16.MT88.4 R32, [R157+0xe800] ;  /* 0x00e800009d20783b */ /* 0x000eac0000004200 */
[----:B------:R-:W-:Y:S04]  /*85c0*/  F2FP.BF16.F32.PACK_AB R20, R52, R51 ;  /* 0x000000333414723e */ /* 0x000fe800000010ff */
[----:B------:R-:W-:Y:S01]  /*85d0*/  F2FP.BF16.F32.PACK_AB R21, R54, R53 ;  /* 0x000000353615723e */ /* 0x000fe200000010ff */
[----:B------:R-:W-:Y:S01]  /*85e0*/  FADD.FTZ R53, R53, R50 ;  /* 0x0000003235357221 */ /* 0x000fe20000010000 */
[----:B------:R-:W-:Y:S02]  /*85f0*/  F2FP.BF16.F32.PACK_AB R22, R56, R55 ;  /* 0x000000373816723e */ /* 0x000fe400000010ff */
[----:B------:R-:W-:Y:S01]  /*8600*/  F2FP.BF16.F32.PACK_AB R23, R58, R57 ;  /* 0x000000393a17723e */ /* 0x000fe200000010ff */
[----:B------:R-:W-:Y:S04]  /*8610*/  FADD.FTZ R54, R54, R53 ;  /* 0x0000003536367221 */ /* 0x000fe80000010000 */
[----:B------:R-:W-:Y:S02]  /*8620*/  FADD.FTZ R57, R57, R54 ;  /* 0x0000003639397221 */ /* 0x000fe40000010000 */
[C---:B---3--:R-:W-:Y:S03]  /*8630*/  HMMA.16816.F32.BF16 R8, R20.reuse, R28, R8 ;  /* 0x0000001c1408723c */ /* 0x048fe60000041808 */
[----:B------:R-:W-:Y:S03]  /*8640*/  FADD.FTZ R58, R58, R57 ;  /* 0x000000393a3a7221 */ /* 0x000fe60000010000 */
[C---:B------:R-:W-:Y:S01]  /*8650*/  HMMA.16816.F32.BF16 R68, R20.reuse, R30, R68 ;  /* 0x0000001e1444723c */ /* 0x040fe20000041844 */
[----:B------:R-:W3:Y:S05]  /*8660*/  LDSM.16.MT88.4 R28, [R156+0xe800] ;  /* 0x00e800009c1c783b */ /* 0x000eea0000004200 */
[C---:B------:R-:W-:Y:S06]  /*8670*/  HMMA.16816.F32.BF16 R72, R20.reuse, R36, R72 ;  /* 0x000000241448723c */ /* 0x040fec0000041848 */
[C---:B------:R-:W-:Y:S01]  /*8680*/  HMMA.16816.F32.BF16 R76, R20.reuse, R38, R76 ;  /* 0x00000026144c723c */ /* 0x040fe2000004184c */
[----:B------:R-:W4:Y:S05]  /*8690*/  LDSM.16.MT88.4 R36, [R157+0xac00] ;  /* 0x00ac00009d24783b */ /* 0x000f2a0000004200 */
[C---:B-1----:R-:W-:Y:S06]  /*86a0*/  HMMA.16816.F32.BF16 R80, R20.reuse, R24, R80 ;  /* 0x000000181450723c */ /* 0x042fec0000041850 */
[C---:B------:R-:W-:Y:S05]  /*86b0*/  HMMA.16816.F32.BF16 R12, R20.reuse, R26, R12 ;  /* 0x0000001a140c723c */ /* 0x040fea000004180c */
[----:B------:R-:W-:Y:S01]  /*86c0*/  F2FP.BF16.F32.PACK_AB R24, R5, R6 ;  /* 0x000000060518723e */ /* 0x000fe200000010ff */
[C---:B------:R-:W-:Y:S05]  /*86d0*/  HMMA.16816.F32.BF16 R84, R20.reuse, R40, R84 ;  /* 0x000000281454723c */ /* 0x040fea0000041854 */
[----:B-----5:R-:W-:Y:S01]  /*86e0*/  F2FP.BF16.F32.PACK_AB R26, R132, R61 ;  /* 0x0000003d841a723e */ /* 0x020fe200000010ff */
[C---:B------:R-:W-:Y:S01]  /*86f0*/  HMMA.16816.F32.BF16 R88, R20.reuse, R42, R88 ;  /* 0x0000002a1458723c */ /* 0x040fe20000041858 */
[----:B------:R-:W1:Y:S04]  /*8700*/  LDSM.16.MT88.4 R40, [R156+0xac00] ;  /* 0x00ac00009c28783b */ /* 0x000e680000004200 */
[----:B------:R-:W-:Y:S01]  /*8710*/  FADD.FTZ R25, R118, R7 ;  /* 0x0000000776197221 */ /* 0x000fe20000010000 */
[C---:B--2---:R-:W-:Y:S01]  /*8720*/  HMMA.16816.F32.BF16 R92, R20.reuse, R32, R92 ;  /* 0x00000020145c723c */ /* 0x044fe2000004185c */
[----:B------:R-:W2:Y:S04]  /*8730*/  MUFU.EX2 R7, R66 ;  /* 0x0000004200077308 */ /* 0x000ea80000000800 */
[----:B------:R-:W-:Y:S01]  /*8740*/  FADD.FTZ R130, R130, R25 ;  /* 0x0000001982827221 */ /* 0x000fe20000010000 */
[C---:B------:R-:W-:Y:S05]  /*8750*/  HMMA.16816.F32.BF16 R96, R20.reuse, R34, R96 ;  /* 0x000000221460723c */ /* 0x040fea0000041860 */
[----:B------:R-:W-:Y:S01]  /*8760*/  F2FP.BF16.F32.PACK_AB R25, R60, R59 ;  /* 0x0000003b3c19723e */ /* 0x000fe200000010ff */
[C---:B---3--:R-:W-:Y:S05]  /*8770*/  HMMA.16816.F32.BF16 R16, R20.reuse, R28, R16 ;  /* 0x0000001c1410723c */ /* 0x048fea0000041810 */
[----:B------:R-:W-:Y:S01]  /*8780*/  FADD.FTZ R130, R131, R130 ;  /* 0x0000008283827221 */ /* 0x000fe20000010000 */
[----:B------:R-:W-:Y:S01]  /*8790*/  HMMA.16816.F32.BF16 R100, R20, R30, R100 ;  /* 0x0000001e1464723c */ /* 0x000fe20000041864 */
[----:B------:R-:W3:Y:S04]  /*87a0*/  LDSM.16.MT88.4 R20, [R156+0xcc00] ;  /* 0x00cc00009c14783b */ /* 0x000ee80000004200 */
[----:B------:R-:W-:Y:S01]  /*87b0*/  FADD.FTZ R127, R127, R130 ;  /* 0x000000827f7f7221 */ /* 0x000fe20000010000 */
[----:B--2---:R-:W-:Y:S01]  /*87c0*/  F2FP.BF16.F32.PACK_AB R27, R178, R7 ;  /* 0x00000007b21b723e */ /* 0x004fe200000010ff */
[----:B------:R-:W-:Y:S02]  /*87d0*/  FADD.FTZ R59, R59, R58 ;  /* 0x0000003a3b3b7221 */ /* 0x000fe40000010000 */
[----:B------:R-:W-:Y:S02]  /*87e0*/  LDSM.16.MT88.4 R28, [R156+0xec00] ;  /* 0x00ec00009c1c783b */ /* 0x000fe40000004200 */
[----:B------:R-:W-:Y:S01]  /*87f0*/  FADD.FTZ R124, R124, R127 ;  /* 0x0000007f7c7c7221 */ /* 0x000fe20000010000 */
[----:B------:R-:W-:Y:S01]  /*8800*/  FADD.FTZ R60, R60, R59 ;  /* 0x0000003b3c3c7221 */ /* 0x000fe20000010000 */
[C---:B----4-:R-:W-:Y:S04]  /*8810*/  HMMA.16816.F32.BF16 R112, R24.reuse, R36, R8 ;  /* 0x000000241870723c */ /* 0x050fe80000041808 */
[----:B------:R-:W2:Y:S01]  /*8820*/  LDSM.16.MT88.4 R8, [R157+0xec00] ;  /* 0x00ec00009d08783b */ /* 0x000ea20000004200 */
        /* <DEDUP_REMOVED lines=21> */
[----:B------:R-:W-:Y:S05]  /*8980*/  HMMA.16816.F32.BF16 R100, R24, R30, R100 ;  /* 0x0000001e1864723c */ /* 0x000fea0000041864 */
[----:B------:R-:W-:Y:S01]  /*8990*/  FADD.FTZ R44, R44, R3 ;  /* 0x000000032c2c7221 */ /* 0x000fe20000010000 */
[----:B------:R-:W-:Y:S01]  /*89a0*/  IADD3 R3, R179, -0x1, RZ ;  /* 0xffffffffb3037810 */ /* 0x000fe20007ffe0ff */
[----:B------:R-:W-:Y:S04]  /*89b0*/  FADD.FTZ R7, R7, R60 ;  /* 0x0000003c07077221 */ /* 0x000fe80000010000 */
[----:B------:R-:W-:Y:S01]  /*89c0*/  FADD.FTZ R47, R47, R44 ;  /* 0x0000002c2f2f7221 */ /* 0x000fe20000010000 */
[----:B------:R-:W-:Y:S01]  /*89d0*/  MOV R179, R3 ;  /* 0x0000000300b37202 */ /* 0x000fe20000000f00 */
[----:B------:R-:W-:Y:S01]  /*89e0*/  FADD.FTZ R178, R178, R7 ;  /* 0x00000007b2b27221 */ /* 0x000fe20000010000 */
[----:B------:R-:W-:Y:S01]  /*89f0*/  MOV R3, R0 ;  /* 0x0000000000037202 */ /* 0x000fe20000000f00 */
[----:B------:R-:W-:Y:S04]  /*8a00*/  FADD.FTZ R48, R48, R47 ;  /* 0x0000002f30307221 */ /* 0x000fe80000010000 */
[----:B------:R-:W-:Y:S04]  /*8a10*/  FADD.FTZ R51, R51, R48 ;  /* 0x0000003033337221 */ /* 0x000fe80000010000 */
        /* <DEDUP_REMOVED lines=8> */
.L_x_1881:
[----:B------:R-:W1:Y:S01]  /*8aa0*/  SHFL.BFLY PT, R3, R178, 0x2, 0x1f ;  /* 0x0c401f00b2037f89 */ /* 0x000e6200000e0000 */
[----:B------:R-:W2:Y:S01]  /*8ab0*/  S2UR UR5, SR_CgaCtaId ;  /* 0x00000000000579c3 */ /* 0x000ea20000008800 */
[----:B------:R-:W-:Y:S01]  /*8ac0*/  MOV R9, 0x3f800000 ;  /* 0x3f80000000097802 */ /* 0x000fe20000000f00 */
[----:B------:R-:W-:Y:S01]  /*8ad0*/  UMOV UR4, 0x400 ;  /* 0x0000040000047882 */ /* 0x000fe20000000000 */
[----:B------:R-:W3:Y:S01]  /*8ae0*/  SHFL.BFLY PT, R8, R181, 0x2, 0x1f ;  /* 0x0c401f00b5087f89 */ /* 0x000ee200000e0000 */
[----:B------:R-:W-:Y:S01]  /*8af0*/  SHF.L.U32 R166, R166, 0x3, RZ ;  /* 0x00000003a6a67819 */ /* 0x000fe200000006ff */
[----:B------:R-:W-:Y:S01]  /*8b00*/  BSSY B0, `(.L_x_1886) ;  /* 0x00000bd000007945 */ /* 0x000fe20003800000 */
[----:B------:R-:W-:Y:S01]  /*8b10*/  IADD3 R66, -R167, RZ, RZ ;  /* 0x000000ffa7427210 */ /* 0x000fe20007ffe1ff */
[----:B------:R-:W4:Y:S01]  /*8b20*/  S2R R5, SR_TID.X ;  /* 0x0000000000057919 */ /* 0x000f220000002100 */
[----:B------:R-:W-:Y:S01]  /*8b30*/  IMAD R175, R175, 0x10, R174 ;  /* 0x00000010afaf7824 */ /* 0x000fe200078e02ae */
[----:B------:R-:W-:Y:S06]  /*8b40*/  BAR.SYNC.DEFER_BLOCKING 0x0 ;  /* 0x0000000000007b1d */ /* 0x000fec0000010000 */
[----:B------:R-:W5:Y:S01]  /*8b50*/  S2R R60, SR_CTAID.X ;  /* 0x00000000003c7919 */ /* 0x000f620000002500 */
[----:B-1----:R-:W-:Y:S01]  /*8b60*/  FADD.FTZ R3, R3, R178 ;  /* 0x000000b203037221 */ /* 0x002fe20000010000 */
[----:B--2---:R-:W-:Y:S01]  /*8b70*/  ULEA UR5, UR5, UR4, 0x18 ;  /* 0x0000000405057291 */ /* 0x004fe2000f8ec03f */
[----:B------:R-:W1:Y:S01]  /*8b80*/  S2UR UR4, SR_CTAID.Z ;  /* 0x00000000000479c3 */ /* 0x000e620000002700 */
[----:B---3--:R-:W-:-:S02]  /*8b90*/  FADD.FTZ R8, R8, R181 ;  /* 0x000000b508087221 */ /* 0x008fc40000010000 */
[----:B------:R-:W2:Y:S04]  /*8ba0*/  SHFL.BFLY PT, R6, R3, 0x1, 0x1f ;  /* 0x0c201f0003067f89 */ /* 0x000ea800000e0000 */
[----:B------:R-:W3:Y:S01]  /*8bb0*/  SHFL.BFLY PT, R7, R8, 0x1, 0x1f ;  /* 0x0c201f0008077f89 */ /* 0x000ee200000e0000 */
[----:B----4-:R-:W-:-:S04]  /*8bc0*/  SHF.R.S32.HI R4, RZ, 0x1f, R5 ;  /* 0x0000001fff047819 */ /* 0x010fc80000011405 */
[CC--:B------:R-:W-:Y:S02]  /*8bd0*/  LEA.HI R11, R4.reuse, R5.reuse, RZ, 0x2 ;  /* 0x00000005040b7211 */ /* 0x0c0fe400078f10ff */
[----:B------:R-:W-:Y:S02]  /*8be0*/  LEA.HI R12, R4, R5, RZ, 0x6 ;  /* 0x00000005040c7211 */ /* 0x000fe400078f30ff */
[----:B------:R-:W-:Y:S02]  /*8bf0*/  LOP3.LUT R10, R11, 0xfffffffc, RZ, 0xc0, !PT ;  /* 0xfffffffc0b0a7812 */ /* 0x000fe400078ec0ff */
[----:B------:R-:W-:Y:S02]  /*8c00*/  SHF.R.S32.HI R11, RZ, 0x2, R11 ;  /* 0x00000002ff0b7819 */ /* 0x000fe4000001140b */
[----:B------:R-:W-:Y:S01]  /*8c10*/  SHF.L.U32 R12, R12, 0x2, RZ ;  /* 0x000000020c0c7819 */ /* 0x000fe200000006ff */
[----:B--2---:R-:W-:Y:S01]  /*8c20*/  FADD.FTZ R6, R3, R6 ;  /* 0x0000000603067221 */ /* 0x004fe20000010000 */
[----:B------:R-:W-:-:S02]  /*8c30*/  SHF.R.S32.HI R14, RZ, 0x1f, R11 ;  /* 0x0000001fff0e7819 */ /* 0x000fc4000001140b */
[----:B------:R-:W-:Y:S01]  /*8c40*/  LEA.HI R3, R4, R5, RZ, 0x5 ;  /* 0x0000000504037211 */ /* 0x000fe200078f28ff */
[----:B---3--:R-:W-:Y:S01]  /*8c50*/  FADD.FTZ R7, R8, R7 ;  /* 0x0000000708077221 */ /* 0x008fe20000010000 */
[----:B------:R-:W-:Y:S02]  /*8c60*/  LEA.HI R14, R14, R11, RZ, 0x3 ;  /* 0x0000000b0e0e7211 */ /* 0x000fe400078f18ff */
[----:B------:R-:W-:Y:S02]  /*8c70*/  LOP3.LUT R12, R12, 0x3fffff00, RZ, 0xc0, !PT ;  /* 0x3fffff000c0c7812 */ /* 0x000fe400078ec0ff */
[----:B------:R-:W-:Y:S02]  /*8c80*/  LOP3.LUT R14, R14, 0xfffffff8, RZ, 0xc0, !PT ;  /* 0xfffffff80e0e7812 */ /* 0x000fe400078ec0ff */
[----:B------:R-:W-:Y:S02]  /*8c90*/  SHF.R.S32.HI R13, RZ, 0x5, R3 ;  /* 0x00000005ff0d7819 */ /* 0x000fe40000011403 */
[----:B------:R-:W-:-:S02]  /*8ca0*/  IADD3 R10, -R10, R5, RZ ;  /* 0x000000050a0a7210 */ /* 0x000fc40007ffe1ff */
[----:B------:R-:W-:Y:S02]  /*8cb0*/  LEA R165, R165, R12, 0x5 ;  /* 0x0000000ca5a57211 */ /* 0x000fe400078e28ff */
[----:B------:R-:W-:Y:S02]  /*8cc0*/  FSETP.NE.FTZ.AND P3, PT, R7, RZ, PT ;  /* 0x000000ff0700720b */ /* 0x000fe40003f75000 */
[----:B------:R-:W-:Y:S02]  /*8cd0*/  LEA.HI R12, R4, R5, RZ, 0x4 ;  /* 0x00000005040c7211 */ /* 0x000fe400078f20ff */
[----:B------:R-:W-:Y:S02]  /*8ce0*/  IADD3 R11, R11, -R14, RZ ;  /* 0x8000000e0b0b7210 */ /* 0x000fe40007ffe0ff */
[----:B------:R-:W-:Y:S02]  /*8cf0*/  LEA R10, R13, R10, 0x8 ;  /* 0x0000000a0d0a7211 */ /* 0x000fe400078e40ff */
[----:B------:R-:W-:-:S02]  /*8d00*/  SHF.R.S32.HI R12, RZ, 0x4, R12 ;  /* 0x00000004ff0c7819 */ /* 0x000fc4000001140c */
[----:B------:R-:W-:Y:S02]  /*8d10*/  LEA.HI R13, R11, R11, RZ, 0x1 ;  /* 0x0000000b0b0d7211 */ /* 0x000fe400078f08ff */
[----:B------:R-:W-:Y:S01]  /*8d20*/  FSETP.NE.FTZ.AND P2, PT, R6, RZ, PT ;  /* 0x000000ff0600720b */ /* 0x000fe20003f55000 */
[----:B------:R-:W2:Y:S01]  /*8d30*/  @P3 MUFU.RCP R9, R7 ;  /* 0x0000000700093308 */ /* 0x000ea20000001000 */
[----:B------:R-:W-:Y:S01]  /*8d40*/  SHF.L.U32 R12, R12, 0x6, RZ ;  /* 0x000000060c0c7819 */ /* 0x000fe200000006ff */
[----:B------:R-:W3:Y:S01]  /*8d50*/  @P3 LDC R61, c[0x0][0x2e8] ;  /* 0x0000ba00ff3d3b82 */ /* 0x000ee20000000800 */
[----:B------:R-:W-:Y:S02]  /*8d60*/  LOP3.LUT R14, R13, 0x1fffffe, RZ, 0xc0, !PT ;  /* 0x01fffffe0d0e7812 */ /* 0x000fe400078ec0ff */
[----:B------:R-:W-:Y:S02]  /*8d70*/  SHF.R.S32.HI R13, RZ, 0x1, R13 ;  /* 0x00000001ff0d7819 */ /* 0x000fe4000001140d */
[----:B------:R-:W-:Y:S01]  /*8d80*/  LOP3.LUT R15, R12, 0xc0, RZ, 0xc0, !PT ;  /* 0x000000c00c0f7812 */ /* 0x000fe200078ec0ff */
[----:B------:R-:W-:Y:S01]  /*8d90*/  @P3 MUFU.LG2 R7, R7 ;  /* 0x0000000700073308 */ /* 0x000fe20000000c00 */
[----:B------:R-:W-:-:S02]  /*8da0*/  SHF.L.U32 R12, R13, 0x6, RZ ;  /* 0x000000060d0c7819 */ /* 0x000fc400000006ff */
[----:B------:R-:W-:Y:S01]  /*8db0*/  MOV R8, 0x3f800000 ;  /* 0x3f80000000087802 */ /* 0x000fe20000000f00 */
[----:B------:R-:W4:Y:S01]  /*8dc0*/  @P2 LDC R63, c[0x0][0x2e8] ;  /* 0x0000ba00ff3f2b82 */ /* 0x000f220000000800 */
[----:B------:R-:W-:Y:S02]  /*8dd0*/  IADD3 R11, R11, -R14, RZ ;  /* 0x8000000e0b0b7210 */ /* 0x000fe40007ffe0ff */
[----:B------:R-:W-:Y:S02]  /*8de0*/  LOP3.LUT R16, R12, 0xc0, RZ, 0xc0, !PT ;  /* 0x000000c00c107812 */ /* 0x000fe400078ec0ff */
[----:B------:R-:W-:Y:S01]  /*8df0*/  LEA R10, R11, R10, 0x4 ;  /* 0x0000000a0b0a7211 */ /* 0x000fe200078e20ff */
[----:B------:R-:W5:Y:S01]  /*8e00*/  @P2 MUFU.RCP R8, R6 ;  /* 0x0000000600082308 */ /* 0x000f620000001000 */
[----:B------:R-:W-:Y:S01]  /*8e10*/  LOP3.LUT R12, R13, 0x1, RZ, 0xc0, !PT ;  /* 0x000000010d0c7812 */ /* 0x000fe200078ec0ff */
[----:B--2---:R-:W-:Y:S01]  /*8e20*/  FMUL.FTZ R112, R9, R112 ;  /* 0x0000007009707220 */ /* 0x004fe20000410000 */
[----:B------:R-:W-:Y:S01]  /*8e30*/  LOP3.LUT R11, R15, 0x18, R166, 0xf8, !PT ;  /* 0x000000180f0b7812 */ /* 0x000fe200078ef8a6 */
[C---:B------:R-:W-:Y:S01]  /*8e40*/  FMUL.FTZ R113, R9.reuse, R113 ;  /* 0x0000007109717220 */ /* 0x040fe20000410000 */
[----:B------:R-:W-:Y:S01]  /*8e50*/  SHF.R.U32.HI R14, RZ, 0x3, R15 ;  /* 0x00000003ff0e7819 */ /* 0x000fe2000001160f */
[C---:B------:R-:W-:Y:S01]  /*8e60*/  FMUL.FTZ R68, R9.reuse, R68 ;  /* 0x0000004409447220 */ /* 0x040fe20000410000 */
[----:B------:R-:W-:Y:S01]  /*8e70*/  LEA.HI R15, R16, R16, RZ, 0x1d ;  /* 0x00000010100f7211 */ /* 0x000fe200078fe8ff */
[C---:B------:R-:W-:Y:S01]  /*8e80*/  FMUL.FTZ R69, R9.reuse, R69 ;  /* 0x0000004509457220 */ /* 0x040fe20000410000 */
[----:B------:R-:W-:Y:S01]  /*8e90*/  ISETP.NE.U32.AND P1, PT, R12, 0x1, PT ;  /* 0x000000010c00780c */ /* 0x000fe20003f25070 */
[C---:B------:R-:W-:Y:S01]  /*8ea0*/  FMUL.FTZ R72, R9.reuse, R72 ;  /* 0x0000004809487220 */ /* 0x040fe20000410000 */
[----:B------:R-:W-:Y:S01]  /*8eb0*/  FMUL.FTZ R73, R9, R73 ;  /* 0x0000004909497220 */ /* 0x000fe20000410000 */
[----:B------:R-:W-:-:S02]  /*8ec0*/  IMAD.U32 R10, R10, 0x2, R15 ;  /* 0x000000020a0a7824 */ /* 0x000fc400078e000f */
        /* <DEDUP_REMOVED lines=19> */
[----:B-----5:R-:W-:Y:S01]  /*9000*/  FMUL.FTZ R115, R8, R115 ;  /* 0x0000007308737220 */ /* 0x020fe20000410000 */
[----:B------:R-:W-:Y:S01]  /*9010*/  LEA R12, R10, UR5, 0x2 ;  /* 0x000000050a0c7c11 */ /* 0x000fe2000f8e10ff */
[C---:B------:R-:W-:Y:S01]  /*9020*/  FMUL.FTZ R114, R8.reuse, R114 ;  /* 0x0000007208727220 */ /* 0x040fe20000410000 */
[----:B------:R-:W-:Y:S01]  /*9030*/  MOV R9, 0x40 ;  /* 0x0000004000097802 */ /* 0x000fe20000000f00 */
[----:B------:R-:W-:Y:S01]  /*9040*/  FMUL.FTZ R71, R8, R71 ;  /* 0x0000004708477220 */ /* 0x000fe20000410000 */
[----:B------:R-:W-:Y:S01]  /*9050*/  IADD3 R13, R12, -0x20, RZ ;  /* 0xffffffe00c0d7810 */ /* 0x000fe20007ffe0ff */
[C---:B------:R-:W-:Y:S01]  /*9060*/  FMUL.FTZ R70, R8.reuse, R70 ;  /* 0x0000004608467220 */ /* 0x040fe20000410000 */
[----:B------:R-:W-:Y:S01]  /*9070*/  SEL R9, R9, 0xffffffc0, !P0 ;  /* 0xffffffc009097807 */ /* 0x000fe20004000000 */
[----:B------:R-:W-:Y:S01]  /*9080*/  FMUL.FTZ R75, R8, R75 ;  /* 0x0000004b084b7220 */ /* 0x000fe20000410000 */
[----:B------:R-:W-:Y:S01]  /*9090*/  @P1 IADD3 R13, R12, 0x20, RZ ;  /* 0x000000200c0d1810 */ /* 0x000fe20007ffe0ff */
[C---:B------:R-:W-:Y:S01]  /*90a0*/  FMUL.FTZ R74, R8.reuse, R74 ;  /* 0x0000004a084a7220 */ /* 0x040fe20000410000 */
[----:B------:R-:W-:Y:S01]  /*90b0*/  LOP3.LUT R11, R11, R14, RZ, 0x3c, !PT ;  /* 0x0000000e0b0b7212 */ /* 0x000fe200078e3cff */
[----:B------:R-:W-:Y:S01]  /*90c0*/  FMUL.FTZ R79, R8, R79 ;  /* 0x0000004f084f7220 */ /* 0x000fe20000410000 */
[----:B------:R-:W-:Y:S01]  /*90d0*/  IADD3 R14, R12, R9, RZ ;  /* 0x000000090c0e7210 */ /* 0x000fe20007ffe0ff */
[C---:B------:R-:W-:Y:S01]  /*90e0*/  FMUL.FTZ R78, R8.reuse, R78 ;  /* 0x0000004e084e7220 */ /* 0x040fe20000410000 */
[----:B------:R-:W-:Y:S01]  /*90f0*/  IADD3 R15, R9, R13, RZ ;  /* 0x0000000d090f7210 */ /* 0x000fe20007ffe0ff */
[C---:B------:R-:W-:Y:S01]  /*9100*/  FMUL.FTZ R83, R8.reuse, R83 ;  /* 0x0000005308537220 */ /* 0x040fe20000410000 */
[C---:B------:R-:W-:Y:S01]  /*9110*/  FMUL.FTZ R82, R8.reuse, R82 ;  /* 0x0000005208527220 */ /* 0x040fe20000410000 */
[C---:B------:R-:W-:Y:S01]  /*9120*/  FMUL.FTZ R111, R8.reuse, R111 ;  /* 0x0000006f086f7220 */ /* 0x040fe20000410000 */
[----:B------:R-:W-:Y:S01]  /*9130*/  FMUL.FTZ R110, R8, R110 ;  /* 0x0000006e086e7220 */ /* 0x000fe20000410000 */
[----:B------:R-:W-:Y:S01]  /*9140*/  STS.64 [R12], R112 ;  /* 0x000000700c007388 */ /* 0x000fe20000000a00 */
[----:B------:R-:W-:Y:S01]  /*9150*/  LEA R164, R164, R165, 0x2 ;  /* 0x000000a5a4a47211 */ /* 0x000fe200078e10ff */
[C---:B------:R-:W-:Y:S01]  /*9160*/  FMUL.FTZ R87, R8.reuse, R87 ;  /* 0x0000005708577220 */ /* 0x040fe20000410000 */
[C---:B------:R-:W-:Y:S01]  /*9170*/  FMUL.FTZ R86, R8.reuse, R86 ;  /* 0x0000005608567220 */ /* 0x040fe20000410000 */
[----:B------:R-:W-:Y:S01]  /*9180*/  STS.64 [R12+0x400], R114 ;  /* 0x000400720c007388 */ /* 0x000fe20000000a00 */
[C---:B------:R-:W-:Y:S01]  /*9190*/  FMUL.FTZ R91, R8.reuse, R91 ;  /* 0x0000005b085b7220 */ /* 0x040fe20000410000 */
[C---:B------:R-:W-:Y:S01]  /*91a0*/  FMUL.FTZ R90, R8.reuse, R90 ;  /* 0x0000005a085a7220 */ /* 0x040fe20000410000 */
[C---:B------:R-:W-:Y:S01]  /*91b0*/  FMUL.FTZ R95, R8.reuse, R95 ;  /* 0x0000005f085f7220 */ /* 0x040fe20000410000 */
[----:B------:R-:W-:Y:S01]  /*91c0*/  STS.64 [R13], R68 ;  /* 0x000000440d007388 */ /* 0x000fe20000000a00 */
[C---:B------:R-:W-:Y:S01]  /*91d0*/  FMUL.FTZ R94, R8.reuse, R94 ;  /* 0x0000005e085e7220 */ /* 0x040fe20000410000 */
[C---:B------:R-:W-:Y:S01]  /*91e0*/  FMUL.FTZ R99, R8.reuse, R99 ;  /* 0x0000006308637220 */ /* 0x040fe20000410000 */
[C---:B------:R-:W-:Y:S01]  /*91f0*/  FMUL.FTZ R98, R8.reuse, R98 ;  /* 0x0000006208627220 */ /* 0x040fe20000410000 */
[----:B------:R-:W-:Y:S01]  /*9200*/  STS.64 [R13+0x400], R70 ;  /* 0x000400460d007388 */ /* 0x000fe20000000a00 */
[C---:B------:R-:W-:Y:S01]  /*9210*/  FMUL.FTZ R107, R8.reuse, R107 ;  /* 0x0000006b086b7220 */ /* 0x040fe20000410000 */
[----:B------:R-:W-:Y:S01]  /*9220*/  FMUL.FTZ R106, R8, R106 ;  /* 0x0000006a086a7220 */ /* 0x000fe20000410000 */
[----:B------:R-:W-:Y:S01]  /*9230*/  IADD3 R11, R164, R11, RZ ;  /* 0x0000000ba40b7210 */ /* 0x000fe20007ffe0ff */
[----:B------:R-:W-:Y:S01]  /*9240*/  STS.64 [R14], R72 ;  /* 0x000000480e007388 */ /* 0x000fe20000000a00 */
[C---:B------:R-:W-:Y:S01]  /*9250*/  FMUL.FTZ R103, R8.reuse, R103 ;  /* 0x0000006708677220 */ /* 0x040fe20000410000 */
[----:B------:R-:W-:Y:S01]  /*9260*/  FMUL.FTZ R102, R8, R102 ;  /* 0x0000006608667220 */ /* 0x000fe20000410000 */
[----:B------:R-:W-:Y:S01]  /*9270*/  LEA R65, R11, UR5, 0x2 ;  /* 0x000000050b417c11 */ /* 0x000fe2000f8e10ff */
[----:B------:R-:W-:Y:S01]  /*9280*/  STS.64 [R14+0x400], R74 ;  /* 0x0004004a0e007388 */ /* 0x000fe20000000a00 */
[----:B------:R-:W2:Y:S01]  /*9290*/  LDC.64 R8, c[0x0][0x2c0] ;  /* 0x0000b000ff087b82 */ /* 0x000ea20000000a00 */
[----:B------:R-:W5:Y:S01]  /*92a0*/  @P2 MUFU.LG2 R6, R6 ;  /* 0x0000000600062308 */ /* 0x000f620000000c00 */
[----:B------:R-:W-:Y:S01]  /*92b0*/  LOP3.LUT R62, R3, 0xffffffe0, RZ, 0xc0, !PT ;  /* 0xffffffe0033e7812 */ /* 0x000fe200078ec0ff */
[----:B------:R-:W-:Y:S01]  /*92c0*/  STS.64 [R15], R76 ;  /* 0x0000004c0f007388 */ /* 0x000fe20000000a00 */
[----:B------:R-:W-:-:S02]  /*92d0*/  LEA.HI R4, R4, R5, RZ, 0x3 ;  /* 0x0000000504047211 */ /* 0x000fc400078f18ff */
[-C--:B------:R-:W-:Y:S01]  /*92e0*/  IADD3 R62, -R62, R5.reuse, RZ ;  /* 0x000000053e3e7210 */ /* 0x080fe20007ffe1ff */
[----:B------:R-:W-:Y:S01]  /*92f0*/  STS.64 [R15+0x400], R78 ;  /* 0x0004004e0f007388 */ /* 0x000fe20000000a00 */
[----:B------:R-:W1:Y:S01]  /*9300*/  LDC R11, c[0x0][0x270] ;  /* 0x00009c00ff0b7b82 */ /* 0x000e620000000800 */
[----:B------:R-:W-:Y:S01]  /*9310*/  LOP3.LUT R64, R4, 0xfffffff8, RZ, 0xc0, !PT ;  /* 0xfffffff804407812 */ /* 0x000fe200078ec0ff */
[----:B------:R-:W2:Y:S01]  /*9320*/  S2R R10, SR_CTAID.Y ;  /* 0x00000000000a7919 */ /* 0x000ea20000002600 */
[----:B------:R-:W-:Y:S02]  /*9330*/  LOP3.LUT P0, RZ, R62, 0x3, RZ, 0xc0, !PT ;  /* 0x000000033eff7812 */ /* 0x000fe4000780c0ff */
[----:B------:R-:W-:Y:S01]  /*9340*/  IADD3 R64, -R64, R5, RZ ;  /* 0x0000000540407210 */ /* 0x000fe20007ffe1ff */
[----:B------:R-:W-:Y:S01]  /*9350*/  STS.64 [R12+0x2000], R80 ;  /* 0x002000500c007388 */ /* 0x000fe20000000a00 */
[----:B------:R-:W-:Y:S01]  /*9360*/  MOV R3, 0xff800000 ;  /* 0xff80000000037802 */ /* 0x000fe20000000f00 */
[----:B-----5:R-:W-:-:S02]  /*9370*/  @P2 FMUL.FTZ R5, R6, 0.69314718246459960938 ;  /* 0x3f31721806052820 */ /* 0x020fc40000410000 */
[----:B------:R-:W-:Y:S01]  /*9380*/  STS.64 [R12+0x2400], R82 ;  /* 0x002400520c007388 */ /* 0x000fe20000000a00 */
[----:B------:R-:W-:Y:S02]  /*9390*/  SHF.L.U32 R6, R60, 0x6, RZ ;  /* 0x000000063c067819 */ /* 0x000fe400000006ff */
[----:B------:R-:W-:Y:S01]  /*93a0*/  SHF.L.U32 R64, R64, 0x2, RZ ;  /* 0x0000000240407819 */ /* 0x000fe200000006ff */
[----:B------:R-:W-:Y:S01]  /*93b0*/  STS.64 [R13+0x2000], R108 ;  /* 0x0020006c0d007388 */ /* 0x000fe20000000a00 */
[----:B------:R-:W-:-:S03]  /*93c0*/  SHF.R.S32.HI R4, RZ, 0x3, R4 ;  /* 0x00000003ff047819 */ /* 0x000fc60000011404 */
[----:B------:R-:W-:Y:S04]  /*93d0*/  STS.64 [R13+0x2400], R110 ;  /* 0x0024006e0d007388 */ /* 0x000fe80000000a00 */
[----:B------:R-:W-:Y:S01]  /*93e0*/  STS.64 [R14+0x2000], R84 ;  /* 0x002000540e007388 */ /* 0x000fe20000000a00 */
[----:B-1----:R-:W-:-:S03]  /*93f0*/  IMAD R66, R11, R66, UR4 ;  /* 0x000000040b427e24 */ /* 0x002fc6000f8e0242 */
[----:B------:R-:W-:Y:S04]  /*9400*/  STS.64 [R14+0x2400], R86 ;  /* 0x002400560e007388 */ /* 0x000fe80000000a00 */
[----:B------:R-:W-:Y:S04]  /*9410*/  STS.64 [R15+0x2000], R88 ;  /* 0x002000580f007388 */ /* 0x000fe80000000a00 */
[----:B------:R-:W-:Y:S01]  /*9420*/  STS.64 [R15+0x2400], R90 ;  /* 0x0024005a0f007388 */ /* 0x000fe20000000a00 */
[----:B--2---:R-:W-:-:S03]  /*9430*/  IMAD R8, R10, R8, R167 ;  /* 0x000000080a087224 */ /* 0x004fc600078e02a7 */
[----:B------:R-:W-:Y:S01]  /*9440*/  STS.64 [R12+0x4000], R92 ;  /* 0x0040005c0c007388 */ /* 0x000fe20000000a00 */
[----:B------:R-:W-:-:S03]  /*9450*/  IMAD R8, R8, R11, R66 ;  /* 0x0000000b08087224 */ /* 0x000fc600078e0242 */
[----:B------:R-:W-:Y:S01]  /*9460*/  STS.64 [R12+0x4400], R94 ;  /* 0x0044005e0c007388 */ /* 0x000fe20000000a00 */
[----:B------:R-:W-:-:S03]  /*9470*/  IMAD R6, R8, R9, R6 ;  /* 0x0000000908067224 */ /* 0x000fc600078e0206 */
[----:B------:R-:W-:Y:S04]  /*9480*/  STS.64 [R13+0x4000], R96 ;  /* 0x004000600d007388 */ /* 0x000fe80000000a00 */
[----:B------:R-:W-:Y:S04]  /*9490*/  STS.64 [R13+0x4400], R98 ;  /* 0x004400620d007388 */ /* 0x000fe80000000a00 */
[----:B------:R-:W-:Y:S04]  /*94a0*/  STS.64 [R14+0x4000], R104 ;  /* 0x004000680e007388 */ /* 0x000fe80000000a00 */
[----:B------:R-:W-:Y:S04]  /*94b0*/  STS.64 [R14+0x4400], R106 ;  /* 0x0044006a0e007388 */ /* 0x000fe80000000a00 */
[----:B------:R-:W-:Y:S04]  /*94c0*/  STS.64 [R15+0x4000], R100 ;  /* 0x004000640f007388 */ /* 0x000fe80000000a00 */
[----:B------:R-:W-:Y:S01]  /*94d0*/  STS.64 [R15+0x4400], R102 ;  /* 0x004400660f007388 */ /* 0x000fe20000000a00 */
[----:B------:R-:W-:Y:S06]  /*94e0*/  BAR.SYNC.DEFER_BLOCKING 0x0 ;  /* 0x0000000000007b1d */ /* 0x000fec0000010000 */
[----:B------:R-:W1:Y:S04]  /*94f0*/  LDS.128 R56, [R65] ;  /* 0x0000000041387984 */ /* 0x000e680000000c00 */
[----:B------:R-:W2:Y:S04]  /*9500*/  LDS.128 R52, [R65+0x800] ;  /* 0x0008000041347984 */ /* 0x000ea80000000c00 */
[----:B------:R-:W1:Y:S04]  /*9510*/  LDS.128 R48, [R65+0x1000] ;  /* 0x0010000041307984 */ /* 0x000e680000000c00 */
        /* <DEDUP_REMOVED lines=8> */
[----:B------:R5:W1:Y:S02]  /*95a0*/  LDS.128 R12, [R65+0x5800] ;  /* 0x00580000410c7984 */ /* 0x000a640000000c00 */
[----:B-----5:R-:W-:-:S04]  /*95b0*/  @P3 FMUL.FTZ R65, R7, 0.69314718246459960938 ;  /* 0x3f31721807413820 */ /* 0x020fc80000410000 */
[----:B---3--:R-:W-:Y:S01]  /*95c0*/  @P3 FFMA.FTZ R3, R2, R61, R65 ;  /* 0x0000003d02033223 */ /* 0x008fe20000010041 */
[----:B------:R-:W-:Y:S01]  /*95d0*/  MOV R2, 0xff800000 ;  /* 0xff80000000027802 */ /* 0x000fe20000000f00 */
[----:B----4-:R-:W-:Y:S01]  /*95e0*/  @P2 FFMA.FTZ R2, R0, R63, R5 ;  /* 0x0000003f00022223 */ /* 0x010fe20000010005 */
[----:B------:R-:W-:Y:S01]  /*95f0*/  SHF.R.S32.HI R65, RZ, 0x1f, R64 ;  /* 0x0000001fff417819 */ /* 0x000fe20000011440 */
[----:B--2---:R-:W-:Y:S06]  /*9600*/  @P0 BRA `(.L_x_1887) ;  /* 0x0000000000300947 */ /* 0x004fec0003800000 */
[----:B------:R-:W-:Y:S01]  /*9610*/  IMAD R60, R60, -0x40, R9 ;  /* 0xffffffc03c3c7824 */ /* 0x000fe200078e0209 */
[----:B------:R-:W-:Y:S01]  /*9620*/  SHF.R.S32.HI R5, RZ, 0x1f, R175 ;  /* 0x0000001fff057819 */ /* 0x000fe200000114af */
[C---:B------:R-:W-:Y:S01]  /*9630*/  VIADD R7, R175.reuse, 0x8 ;  /* 0x00000008af077836 */ /* 0x040fe20000000000 */
[C---:B------:R-:W-:Y:S01]  /*9640*/  IADD3 R0, P0, R6.reuse, R175, RZ ;  /* 0x000000af06007210 */ /* 0x040fe20007f1e0ff */
[----:B------:R-:W-:Y:S01]  /*9650*/  ULDC.64 UR4, c[0x0][0x2b8] ;  /* 0x0000ae0000047ab9 */ /* 0x000fe20000000a00 */
[-C--:B------:R-:W-:Y:S02]  /*9660*/  ISETP.GE.AND P2, PT, R175, R60.reuse, PT ;  /* 0x0000003caf00720c */ /* 0x080fe40003f46270 */
[----:B------:R-:W-:Y:S02]  /*9670*/  ISETP.GE.AND P1, PT, R7, R60, PT ;  /* 0x0000003c0700720c */ /* 0x000fe40003f26270 */
[----:B------:R-:W-:Y:S02]  /*9680*/  LEA.HI.X.SX32 R5, R6, R5, 0x1, P0 ;  /* 0x0000000506057211 */ /* 0x000fe400000f0eff */
[----:B------:R-:W-:-:S04]  /*9690*/  LEA R8, P0, R0, UR4, 0x2 ;  /* 0x0000000400087c11 */ /* 0x000fc8000f8010ff */
[----:B------:R-:W-:-:S05]  /*96a0*/  LEA.HI.X R9, R0, UR5, R5, 0x2, P0 ;  /* 0x0000000500097c11 */ /* 0x000fca00080f1405 */
[----:B------:R2:W-:Y:S04]  /*96b0*/  @!P2 STG.E desc[UR16][R8.64], R3 ;  /* 0x000000030800a986 */ /* 0x0005e8000c101910 */
[----:B------:R2:W-:Y:S02]  /*96c0*/  @!P1 STG.E desc[UR16][R8.64+0x20], R2 ;  /* 0x0000200208009986 */ /* 0x0005e4000c101910 */
.L_x_1887:
[----:B------:R-:W-:Y:S05]  /*96d0*/  BSYNC B0 ;  /* 0x0000000000007941 */ /* 0x000fea0003800000 */
.L_x_1886:
[----:B------:R-:W-:Y:S01]  /*96e0*/  ULDC UR4, c[0x0][0x2dc] ;  /* 0x0000b70000047ab9 */ /* 0x000fe20000000800 */
[----:B------:R-:W-:-:S04]  /*96f0*/  IMAD.WIDE R4, R4, 0x60, R64 ;  /* 0x0000006004047825 */ /* 0x000fc800078e0240 */
[----:B------:R-:W-:Y:S01]  /*9700*/  IMAD R6, R6, UR4, RZ ;  /* 0x0000000406067c24 */ /* 0x000fe2000f8e02ff */
[----:B------:R-:W-:-:S04]  /*9710*/  ULDC.64 UR4, c[0x0][0x288] ;  /* 0x0000a20000047ab9 */ /* 0x000fc80000000a00 */
[----:B------:R-:W-:-:S04]  /*9720*/  IADD3 R0, P0, R6, R4, RZ ;  /* 0x0000000406007210 */ /* 0x000fc80007f1e0ff */
[----:B--2---:R-:W-:Y:S02]  /*9730*/  LEA.HI.X.SX32 R3, R6, R5, 0x1, P0 ;  /* 0x0000000506037211 */ /* 0x004fe400000f0eff */
[----:B------:R-:W-:-:S04]  /*9740*/  LEA R2, P0, R0, UR4, 0x2 ;  /* 0x0000000400027c11 */ /* 0x000fc8000f8010ff */
[----:B------:R-:W-:-:S05]  /*9750*/  LEA.HI.X R3, R0, UR5, R3, 0x2, P0 ;  /* 0x0000000500037c11 */ /* 0x000fca00080f1403 */
[----:B-1----:R-:W-:Y:S04]  /*9760*/  STG.E.128 desc[UR16][R2.64], R56 ;  /* 0x0000003802007986 */ /* 0x002fe8000c101d10 */
[----:B------:R-:W-:Y:S04]  /*9770*/  STG.E.128 desc[UR16][R2.64+0x1800], R52 ;  /* 0x0018003402007986 */ /* 0x000fe8000c101d10 */
        /* <DEDUP_REMOVED lines=9> */
[----:B------:R-:W-:Y:S01]  /*9810*/  STG.E.128 desc[UR16][R2.64+0x4900], R12 ;  /* 0x0049000c02007986 */ /* 0x000fe2000c101d10 */
[----:B------:R-:W-:Y:S05]  /*9820*/  EXIT ;  /* 0x000000000000794d */ /* 0x000fea0003800000 */
.L_x_1888:
        /* <DEDUP_REMOVED lines=13> */
.L_x_6454:


//--------------------- .text._ZN5flash24flash_fwd_splitkv_kernelI23Flash_fwd_kernel_traitsILi96ELi64ELi128ELi4ELb0ELb0EN7cutlass10bfloat16_tE19Flash_kernel_traitsILi96ELi64ELi128ELi4ES3_EELb1ELb0ELb0ELb1ELb1ELb1ELb1ELb0EEEvNS_16Flash_fwd_paramsE --------------------------
	.section	.text._ZN5flash24flash_fwd_splitkv_kernelI23Flash_fwd_kernel_traitsILi96ELi64ELi128ELi4ELb0ELb0EN7cutlass10bfloat16_tE19Flash_kernel_traitsILi96ELi64ELi128ELi4ES3_EELb1ELb0ELb0ELb1ELb1ELb1ELb1ELb0EEEvNS_16Flash_fwd_paramsE,"ax",@progbits
	.align	128
        .global         _ZN5flash24flash_fwd_splitkv_kernelI23Flash_fwd_kernel_traitsILi96ELi64ELi128ELi4ELb0ELb0EN7cutlass10bfloat16_tE19Flash_kernel_traitsILi96ELi64ELi128ELi4ES3_EELb1ELb0ELb0ELb1ELb1ELb1ELb1ELb0EEEvNS_16Flash_fwd_paramsE
        .type           _ZN5flash24flash_fwd_splitkv_kernelI23Flash_fwd_kernel_traitsILi96ELi64ELi128ELi4ELb0ELb0EN7cutlass10bfloat16_tE19Flash_kernel_traitsILi96ELi64ELi128ELi4ES3_EELb1ELb0ELb0ELb1ELb1ELb1ELb1ELb0EEEvNS_16Flash_fwd_paramsE,@function
        .size           _ZN5flash24flash_fwd_splitkv_kernelI23Flash_fwd_kernel_traitsILi96ELi64ELi128ELi4ELb0ELb0EN7cutlass10bfloat16_tE19Flash_kernel_traitsILi96ELi64ELi128ELi4ES3_EELb1ELb0ELb0ELb1ELb1ELb1ELb1ELb0EEEvNS_16Flash_fwd_paramsE,(.L_x_6455 - _ZN5flash24flash_fwd_splitkv_kernelI23Flash_fwd_kernel_traitsILi96ELi64ELi128ELi4ELb0ELb0EN7cutlass10bfloat16_tE19Flash_kernel_traitsILi96ELi64ELi128ELi4ES3_EELb1ELb0ELb0ELb1ELb1ELb1ELb1ELb0EEEvNS_16Flash_fwd_paramsE)
        .other          _ZN5flash24flash_fwd_splitkv_kernelI23Flash_fwd_kernel_traitsILi96ELi64ELi128ELi4ELb0ELb0EN7cutlass10bfloat16_tE19Flash_kernel_traitsILi96ELi64ELi128ELi4ES3_EELb1ELb0ELb0ELb1ELb1ELb1ELb1ELb0EEEvNS_16Flash_fwd_paramsE,@"STO_CUDA_ENTRY STV_DEFAULT"
_ZN5flash24flash_fwd_splitkv_kernelI23Flash_fwd_kernel_traitsILi96ELi64ELi128ELi4ELb0ELb0EN7cutlass10bfloat16_tE19Flash_kernel_traitsILi96ELi64ELi128ELi4ES3_EELb1ELb0ELb0ELb1ELb1ELb1ELb1ELb0EEEvNS_16Flash_fwd_paramsE:
.text._ZN5flash24flash_fwd_splitkv_kernelI23Flash_fwd_kernel_traitsILi96ELi64ELi128ELi4ELb0ELb0EN7cutlass10bfloat16_tE19Flash_kernel_traitsILi96ELi64ELi128ELi4ES3_EELb1ELb0ELb0ELb1ELb1ELb1ELb1ELb0EEEvNS_16Flash_fwd_paramsE:
        /* <DEDUP_REMOVED lines=46> */
[----:B-1----:R-:W1:Y:S01]  /*02e0*/  LDC R2, c[0x0][0x2c8] ;  /* 0x0000b200ff027b82 */ /* 0x002e620000000800 */
[----:B--2---:R-:W-:-:S04]  /*02f0*/  IABS R8, R6 ;  /* 0x0000000600087213 */ /* 0x004fc80000000000 */
[----:B------:R-:W2:Y:S01]  /*0300*/  I2F.RP R7, R8 ;  /* 0x0000000800077306 */ /* 0x000ea20000209400 */
[----:B-1----:R-:W-:-:S05]  /*0310*/  VIADD R2, R2, 0x7f ;  /* 0x0000007f02027836 */ /* 0x002fca0000000000 */
[----:B------:R-:W-:-:S04]  /*0320*/  SHF.R.S32.HI R11, RZ, 0x1f, R2 ;  /* 0x0000001fff0b7819 */ /* 0x000fc80000011402 */
[----:B------:R-:W-:Y:S01]  /*0330*/  LEA.HI R11, R11, R2, RZ, 0x7 ;  /* 0x000000020b0b7211 */ /* 0x000fe200078f38ff */
[----:B--2---:R-:W1:Y:S01]  /*0340*/  MUFU.RCP R4, R7 ;  /* 0x0000000700047308 */ /* 0x004e620000001000 */
[-C--:B------:R-:W-:Y:S02]  /*0350*/  IABS R2, R6.reuse ;  /* 0x0000000600027213 */ /* 0x080fe40000000000 */
[----:B------:R-:W-:-:S03]  /*0360*/  LEA.HI.SX32 R11, R11, R6, 0x19 ;  /* 0x000000060b0b7211 */ /* 0x000fc600078fcaff */
[----:B------:R-:W-:Y:S02]  /*0370*/  IMAD.MOV R2, RZ, RZ, -R2 ;  /* 0x000000ffff027224 */ /* 0x000fe400078e0a02 */
[----:B------:R-:W-:-:S05]  /*0380*/  VIADD R11, R11, 0xffffffff ;  /* 0xffffffff0b0b7836 */ /* 0x000fca0000000000 */
[----:B------:R-:W-:Y:S02]  /*0390*/  IABS R9, R11 ;  /* 0x0000000b00097213 */ /* 0x000fe40000000000 */
[----:B------:R-:W-:Y:S01]  /*03a0*/  LOP3.LUT R11, R11, R6, RZ, 0x3c, !PT ;  /* 0x000000060b0b7212 */ /* 0x000fe200078e3cff */
[----:B-1----:R-:W-:-:S04]  /*03b0*/  VIADD R4, R4, 0xffffffe ;  /* 0x0ffffffe04047836 */ /* 0x002fc80000000000 */
[----:B------:R-:W1:Y:S02]  /*03c0*/  F2I.FTZ.U32.TRUNC.NTZ R5, R4 ;  /* 0x0000000400057305 */ /* 0x000e64000021f000 */
[----:B-1----:R-:W-:Y:S02]  /*03d0*/  IMAD.MOV R3, RZ, RZ, -R5 ;  /* 0x000000ffff037224 */ /* 0x002fe400078e0a05 */
[----:B------:R-:W-:Y:S02]  /*03e0*/  IMAD.MOV.U32 R4, RZ, RZ, RZ ;  /* 0x000000ffff047224 */ /* 0x000fe400078e00ff */
[----:B------:R-:W-:-:S04]  /*03f0*/  IMAD R12, R3, R8, RZ ;  /* 0x00000008030c7224 */ /* 0x000fc800078e02ff */
[----:B------:R-:W-:Y:S02]  /*0400*/  IMAD.HI.U32 R12, R5, R12, R4 ;  /* 0x0000000c050c7227 */ /* 0x000fe400078e0004 */
[----:B------:R-:W1:Y:S04]  /*0410*/  @!P0 LDC.64 R4, c[0x0][0x318] ;  /* 0x0000c600ff048b82 */ /* 0x000e680000000a00 */
[----:B------:R-:W-:-:S04]  /*0420*/  IMAD.HI.U32 R7, R12, R9, RZ ;  /* 0x000000090c077227 */ /* 0x000fc800078e00ff */
[----:B------:R-:W-:Y:S02]  /*0430*/  IMAD R9, R7, R2, R9 ;  /* 0x0000000207097224 */ /* 0x000fe400078e0209 */
[----:B------:R-:W2:Y:S03]  /*0440*/  @!P0 LDC.64 R2, c[0x0][0x2c8] ;  /* 0x0000b200ff028b82 */ /* 0x000ea60000000a00 */
[----:B------:R-:W-:Y:S02]  /*0450*/  ISETP.GT.U32.AND P2, PT, R8, R9, PT ;  /* 0x000000090800720c */ /* 0x000fe40003f44070 */
[----:B-1----:R-:W-:Y:S02]  /*0460*/  @!P0 ISETP.NE.U32.AND P1, PT, R4, RZ, PT ;  /* 0x000000ff0400820c */ /* 0x002fe40003f25070 */
[----:B------:R-:W1:Y:S09]  /*0470*/  S2R R4, SR_CTAID.Y ;  /* 0x0000000000047919 */ /* 0x000e720000002600 */
[----:B------:R-:W-:Y:S01]  /*0480*/  @!P2 IMAD.IADD R9, R9, 0x1, -R8 ;  /* 0x000000010909a824 */ /* 0x000fe200078e0a08 */
[----:B------:R-:W-:Y:S01]  /*0490*/  @!P0 ISETP.NE.AND.EX P1, PT, R5, RZ, PT, P1 ;  /* 0x000000ff0500820c */ /* 0x000fe20003f25310 */
[----:B------:R-:W-:-:S03]  /*04a0*/  @!P2 VIADD R7, R7, 0x1 ;  /* 0x000000010707a836 */ /* 0x000fc60000000000 */
[----:B------:R-:W-:Y:S02]  /*04b0*/  ISETP.GE.U32.AND P3, PT, R9, R8, PT ;  /* 0x000000080900720c */ /* 0x000fe40003f66070 */
[----:B--2---:R-:W-:Y:S02]  /*04c0*/  @!P0 SEL R3, R3, RZ, P1 ;  /* 0x000000ff03038207 */ /* 0x004fe40000800000 */
        /* <DEDUP_REMOVED lines=31> */
[----:B-1----:R-:W-:-:S04]  /*06c0*/  IMAD R3, R4, R3, R165 ;  /* 0x0000000304037224 */ /* 0x002fc800078e02a5 */
[----:B------:R-:W-:Y:S01]  /*06d0*/  IMAD R4, R3, R0, R13 ;  /* 0x0000000003047224 */ /* 0x000fe200078e020d */
[----:B------:R-:W-:-:S03]  /*06e0*/  SHF.R.S32.HI R0, RZ, 0x3, R2 ;  /* 0x00000003ff007819 */ /* 0x000fc60000011402 */
[----:B------:R-:W-:Y:S01]  /*06f0*/  IMAD R5, R4, UR15, R137 ;  /* 0x0000000f04057c24 */ /* 0x000fe2000f8e0289 */
[----:B------:R-:W-:Y:S01]  /*0700*/  IADD3 R137, -R137, UR15, RZ ;  /* 0x0000000f89897c10 */ /* 0x000fe2000fffe1ff */
[C---:B------:R-:W-:Y:S02]  /*0710*/  VIADD R4, R0.reuse, 0x20 ;  /* 0x0000002000047836 */ /* 0x040fe40000000000 */
[C---:B------:R-:W-:Y:S01]  /*0720*/  VIADD R6, R0.reuse, 0x10 ;  /* 0x0000001000067836 */ /* 0x040fe20000000000 */
[----:B------:R-:W-:Y:S01]  /*0730*/  SHF.R.S32.HI R7, RZ, 0x1f, R5 ;  /* 0x0000001fff077819 */ /* 0x000fe20000011405 */
[C---:B------:R-:W-:Y:S01]  /*0740*/  IMAD R2, R5.reuse, UR4, RZ ;  /* 0x0000000405027c24 */ /* 0x040fe2000f8e02ff */
[----:B------:R-:W-:Y:S01]  /*0750*/  IADD3 R5, P0, R5, R0, RZ ;  /* 0x0000000005057210 */ /* 0x000fe20007f1e0ff */
[----:B------:R-:W-:Y:S01]  /*0760*/  IMAD.WIDE R8, R0, 0x60, R8 ;  /* 0x0000006000087825 */ /* 0x000fe200078e0208 */
[-C--:B------:R-:W-:Y:S01]  /*0770*/  ISETP.GE.OR P2, PT, R4, R137.reuse, P5 ;  /* 0x000000890400720c */ /* 0x080fe20002f46670 */
[----:B------:R-:W-:Y:S01]  /*0780*/  ULDC.64 UR4, c[0x0][0x2b8] ;  /* 0x0000ae0000047ab9 */ /* 0x000fe20000000a00 */
[----:B------:R-:W-:-:S02]  /*0790*/  ISETP.GE.OR P3, PT, R6, R137, P5 ;  /* 0x000000890600720c */ /* 0x000fc40002f66670 */
[C---:B------:R-:W-:Y:S02]  /*07a0*/  ISETP.GE.OR P4, PT, R0.reuse, R137, P5 ;  /* 0x000000890000720c */ /* 0x040fe40002f86670 */
[C---:B------:R-:W-:Y:S01]  /*07b0*/  LEA.HI.X.SX32 R4, R0.reuse, R7, 0x1, P0 ;  /* 0x0000000700047211 */ /* 0x040fe200000f0eff */
[----:B------:R-:W-:Y:S01]  /*07c0*/  VIADD R0, R0, 0x30 ;  /* 0x0000003000007836 */ /* 0x000fe20000000000 */
[----:B------:R-:W-:Y:S02]  /*07d0*/  IADD3 R3, P1, R2, R8, RZ ;  /* 0x0000000802037210 */ /* 0x000fe40007f3e0ff */
[----:B------:R-:W-:Y:S02]  /*07e0*/  LEA R6, P0, R5, UR4, 0x2 ;  /* 0x0000000405067c11 */ /* 0x000fe4000f8010ff */
[----:B------:R-:W-:Y:S02]  /*07f0*/  ISETP.GE.OR P5, PT, R0, R137, P5 ;  /* 0x000000890000720c */ /* 0x000fe40002fa6670 */
[----:B------:R-:W-:-:S02]  /*0800*/  LEA.HI.X.SX32 R2, R2, R9, 0x1, P1 ;  /* 0x0000000902027211 */ /* 0x000fc400008f0eff */
        /* <DEDUP_REMOVED lines=25> */
.L_x_1889:
        /* <DEDUP_REMOVED lines=22> */
.L_x_1890:
        /* <DEDUP_REMOVED lines=32> */
[----:B------:R-:W2:Y:S01]  /*0d00*/  LDG.E R26, desc[UR16][R26.64] ;  /* 0x000000101a1a7981 */ /* 0x000ea2000c1e1900 */
        /* <DEDUP_REMOVED lines=28> */
[----:B------:R-:W-:Y:S02]  /*0ed0*/  SHF.R.S32.HI R15, RZ, 0x1f, R14 ;  /* 0x0000001fff0f7819 */ /* 0x000fe4000001140e */
[----:B--2---:R-:W-:Y:S01]  /*0ee0*/  SHF.R.S32.HI R3, RZ, 0x1f, R26 ;  /* 0x0000001fff037819 */ /* 0x004fe2000001141a */
        /* <DEDUP_REMOVED lines=9> */
[----:B------:R-:W-:-:S03]  /*0f80*/  IADD3 R3, R27, R3, RZ ;  /* 0x000000031b037210 */ /* 0x000fc60007ffe0ff */
[----:B------:R-:W-:Y:S02]  /*0f90*/  IMAD.IADD R23, R23, 0x1, R5 ;  /* 0x0000000117177824 */ /* 0x000fe400078e0205 */
[----:B------:R-:W-:Y:S02]  /*0fa0*/  IMAD R5, R15, UR10, RZ ;  /* 0x0000000a0f057c24 */ /* 0x000fe4000f8e02ff */
[----:B------:R-:W-:-:S04]  /*0fb0*/  IMAD.WIDE.U32 R22, R14, UR10, R22 ;  /* 0x0000000a0e167c25 */ /* 0x000fc8000f8e0016 */
[----:B------:R-:W-:-:S05]  /*0fc0*/  IMAD R2, R14, UR11, R5 ;  /* 0x0000000b0e027c24 */ /* 0x000fca000f8e0205 */
[----:B------:R-:W-:Y:S01]  /*0fd0*/  IADD3 R2, R23, R2, RZ ;  /* 0x0000000217027210 */ /* 0x000fe20007ffe0ff */
[----:B------:R-:W-:Y:S06]  /*0fe0*/  BRA `(.L_x_1892) ;  /* 0x0000000000e47947 */ /* 0x000fec0003800000 */
.L_x_1891:
[----:B------:R-:W1:Y:S01]  /*0ff0*/  LDC R6, c[0x0][0x278] ;  /* 0x00009e00ff067b82 */ /* 0x000e620000000800 */
[----:B------:R-:W-:Y:S01]  /*1000*/  LEA R7, R129, 0xffffff80, 0x7 ;  /* 0xffffff8081077811 */ /* 0x000fe200078e38ff */
[----:B------:R-:W-:Y:S01]  /*1010*/  ULDC.64 UR6, c[0x0][0x248] ;  /* 0x0000920000067ab9 */ /* 0x000fe20000000a00 */
[----:B------:R-:W-:Y:S02]  /*1020*/  ULDC.64 UR8, c[0x0][0x230] ;  /* 0x00008c0000087ab9 */ /* 0x000fe40000000a00 */
[----:B------:R-:W-:-:S03]  /*1030*/  IADD3 R20, P1, R19, R7, RZ ;  /* 0x0000000713147210 */ /* 0x000fc60007f3e0ff */
[----:B------:R-:W2:Y:S01]  /*1040*/  LDC.64 R10, c[0x0][0x250] ;  /* 0x00009400ff0a7b82 */ /* 0x000ea20000000a00 */
        /* <DEDUP_REMOVED lines=20> */
[----:B--2---:R-:W-:-:S02]  /*1190*/  IMAD R8, R8, R10, RZ ;  /* 0x0000000a08087224 */ /* 0x004fc400078e02ff */
[C---:B------:R-:W-:Y:S01]  /*11a0*/  IMAD R12, R20.reuse, UR7, R15 ;  /* 0x00000007140c7c24 */ /* 0x040fe2000f8e020f */
[----:B-----5:R-:W-:Y:S01]  /*11b0*/  SHF.R.S32.HI R15, RZ, 0x1f, R0 ;  /* 0x0000001fff0f7819 */ /* 0x020fe20000011400 */
[----:B------:R-:W-:-:S04]  /*11c0*/  IMAD.WIDE.U32 R20, R20, UR6, RZ ;  /* 0x0000000614147c25 */ /* 0x000fc8000f8e00ff */
[----:B------:R-:W-:Y:S02]  /*11d0*/  IMAD R8, R19, R11, R8 ;  /* 0x0000000b13087224 */ /* 0x000fe400078e0208 */
[----:B------:R-:W-:Y:S02]  /*11e0*/  IMAD.IADD R21, R21, 0x1, R12 ;  /* 0x0000000115157824 */ /* 0x000fe400078e020c */
[-C--:B------:R-:W-:Y:S01]  /*11f0*/  @!P0 IADD3 R2, R2, -R3.reuse, RZ ;  /* 0x8000000302028210 */ /* 0x080fe20007ffe0ff */
[----:B------:R-:W-:Y:S01]  /*1200*/  IMAD R11, R15, UR8, RZ ;  /* 0x000000080f0b7c24 */ /* 0x000fe2000f8e02ff */
[----:B------:R-:W-:Y:S01]  /*1210*/  @!P0 IADD3 R14, R14, 0x1, RZ ;  /* 0x000000010e0e8810 */ /* 0x000fe20007ffe0ff */
[----:B------:R-:W-:Y:S01]  /*1220*/  IMAD.WIDE.U32 R18, R19, R10, RZ ;  /* 0x0000000a13127225 */ /* 0x000fe200078e00ff */
[----:B------:R-:W-:Y:S02]  /*1230*/  ISETP.GE.U32.AND P2, PT, R2, R3, PT ;  /* 0x000000030200720c */ /* 0x000fe40003f46070 */
[----:B------:R-:W-:Y:S01]  /*1240*/  LOP3.LUT R2, R13, R6, RZ, 0x3c, !PT ;  /* 0x000000060d027212 */ /* 0x000fe200078e3cff */
[----:B------:R-:W-:Y:S01]  /*1250*/  IMAD R11, R0, UR9, R11 ;  /* 0x00000009000b7c24 */ /* 0x000fe2000f8e020b */
[----:B------:R-:W-:Y:S01]  /*1260*/  ISETP.NE.AND P0, PT, R6, RZ, PT ;  /* 0x000000ff0600720c */ /* 0x000fe20003f05270 */
[----:B------:R-:W-:Y:S01]  /*1270*/  IMAD.WIDE.U32 R20, R0, UR8, R20 ;  /* 0x0000000800147c25 */ /* 0x000fe2000f8e0014 */
[----:B------:R-:W-:-:S02]  /*1280*/  ISETP.GE.AND P1, PT, R2, RZ, PT ;  /* 0x000000ff0200720c */ /* 0x000fc40003f26270 */
[----:B------:R-:W2:Y:S01]  /*1290*/  LDC.64 R2, c[0x0][0x238] ;  /* 0x00008e00ff027b82 */ /* 0x000ea20000000a00 */
[----:B------:R-:W-:Y:S01]  /*12a0*/  IADD3 R19, R19, R8, RZ ;  /* 0x0000000813137210 */ /* 0x000fe20007ffe0ff */
[----:B------:R-:W-:-:S03]  /*12b0*/  IMAD.IADD R21, R21, 0x1, R11 ;  /* 0x0000000115157824 */ /* 0x000fc600078e020b */
[----:B------:R-:W-:-:S06]  /*12c0*/  @P2 IADD3 R14, R14, 0x1, RZ ;  /* 0x000000010e0e2810 */ /* 0x000fcc0007ffe0ff */
[----:B------:R-:W-:Y:S02]  /*12d0*/  @!P1 IADD3 R14, -R14, RZ, RZ ;  /* 0x000000ff0e0e9210 */ /* 0x000fe40007ffe1ff */
[----:B------:R-:W-:-:S05]  /*12e0*/  @!P0 LOP3.LUT R14, RZ, R6, RZ, 0x33, !PT ;  /* 0x00000006ff0e8212 */ /* 0x000fca00078e33ff */
[----:B-1----:R-:W-:-:S04]  /*12f0*/  IMAD.WIDE.U32 R22, R14, R4, R20 ;  /* 0x000000040e167225 */ /* 0x002fc800078e0014 */
[-C--:B--2---:R-:W-:Y:S01]  /*1300*/  IMAD R6, R15, R2.reuse, RZ ;  /* 0x000000020f067224 */ /* 0x084fe200078e02ff */
[----:B------:R-:W-:Y:S01]  /*1310*/  SHF.R.S32.HI R15, RZ, 0x1f, R14 ;  /* 0x0000001fff0f7819 */ /* 0x000fe2000001140e */
[----:B------:R-:W-:-:S04]  /*1320*/  IMAD.WIDE.U32 R26, R0, R2, R18 ;  /* 0x00000002001a7225 */ /* 0x000fc800078e0012 */
[----:B------:R-:W-:Y:S02]  /*1330*/  IMAD R3, R0, R3, R6 ;  /* 0x0000000300037224 */ /* 0x000fe400078e0206 */
[----:B------:R-:W-:-:S03]  /*1340*/  IMAD R6, R15, R4, RZ ;  /* 0x000000040f067224 */ /* 0x000fc600078e02ff */
[----:B------:R-:W-:Y:S01]  /*1350*/  IADD3 R3, R27, R3, RZ ;  /* 0x000000031b037210 */ /* 0x000fe20007ffe0ff */
[----:B------:R-:W-:-:S05]  /*1360*/  IMAD R5, R14, R5, R6 ;  /* 0x000000050e057224 */ /* 0x000fca00078e0206 */
[----:B------:R-:W-:-:S07]  /*1370*/  IADD3 R2, R23, R5, RZ ;  /* 0x0000000517027210 */ /* 0x000fce0007ffe0ff */
.L_x_1892:
[----:B------:R-:W-:Y:S01]  /*1380*/  SHF.R.S32.HI R135, RZ, 0x1f, R130 ;  /* 0x0000001fff877819 */ /* 0x000fe20000011482 */
[----:B------:R-:W-:Y:S01]  /*1390*/  ULDC.64 UR4, c[0x0][0x228] ;  /* 0x00008a0000047ab9 */ /* 0x000fe20000000a00 */
[----:B------:R-:W-:Y:S01]  /*13a0*/  SHF.R.S32.HI R18, RZ, 0x1f, R165 ;  /* 0x0000001fff127819 */ /* 0x000fe200000114a5 */
[----:B------:R-:W1:Y:S01]  /*13b0*/  S2UR UR12, SR_CgaCtaId ;  /* 0x00000000000c79c3 */ /* 0x000e620000008800 */
[CC--:B------:R-:W-:Y:S01]  /*13c0*/  LEA.HI R6, R135.reuse, R130.reuse, RZ, 0x3 ;  /* 0x0000008287067211 */ /* 0x0c0fe200078f18ff */
[----:B------:R-:W-:Y:S01]  /*13d0*/  ULDC.64 UR10, c[0x0][0x268] ;  /* 0x00009a00000a7ab9 */ /* 0x000fe20000000a00 */
[-C--:B------:R-:W-:Y:S01]  /*13e0*/  LEA.HI R161, R135, R130.reuse, RZ, 0x2 ;  /* 0x0000008287a17211 */ /* 0x080fe200078f10ff */
[----:B------:R-:W-:Y:S01]  /*13f0*/  IMAD R18, R18, UR4, RZ ;  /* 0x0000000412127c24 */ /* 0x000fe2000f8e02ff */
[----:B------:R-:W-:Y:S01]  /*1400*/  SHF.R.S32.HI R11, RZ, 0x3, R6 ;  /* 0x00000003ff0b7819 */ /* 0x000fe20000011406 */
[----:B------:R-:W-:Y:S01]  /*1410*/  IMAD R15, R15, UR10, RZ ;  /* 0x0000000a0f0f7c24 */ /* 0x000fe2000f8e02ff */
[----:B------:R-:W-:Y:S01]  /*1420*/  LEA.HI R19, R135, R130, RZ, 0x4 ;  /* 0x0000008287137211 */ /* 0x000fe200078f20ff */
[----:B------:R-:W-:Y:S01]  /*1430*/  IMAD R18, R165, UR5, R18 ;  /* 0x00000005a5127c24 */ /* 0x000fe2000f8e0212 */
[----:B------:R-:W-:Y:S01]  /*1440*/  LEA.HI R0, R6, R11, RZ, 0x1 ;  /* 0x0000000b06007211 */ /* 0x000fe200078f08ff */
[----:B------:R-:W-:Y:S01]  /*1450*/  IMAD R8, R14, UR11, R15 ;  /* 0x0000000b0e087c24 */ /* 0x000fe2000f8e020f */
[----:B------:R-:W-:Y:S01]  /*1460*/  SHF.R.S32.HI R4, RZ, 0x4, R19 ;  /* 0x00000004ff047819 */ /* 0x000fe20000011413 */
[----:B------:R-:W-:Y:S01]  /*1470*/  USHF.L.U32 UR19, UR6, 0x6, URZ ;  /* 0x0000000606137899 */ /* 0x000fe2000800063f */
[----:B------:R-:W-:Y:S01]  /*1480*/  LOP3.LUT R0, R0, 0xfffffffe, RZ, 0xc0, !PT ;  /* 0xfffffffe00007812 */ /* 0x000fe200078ec0ff */
[----:B------:R-:W-:Y:S01]  /*1490*/  USHF.L.U64.HI UR18, UR6, 0x6, UR7 ;  /* 0x0000000606127899 */ /* 0x000fe20008010207 */
[----:B------:R-:W-:-:S02]  /*14a0*/  LOP3.LUT R23, R161, 0xfffffffc, RZ, 0xc0, !PT ;  /* 0xfffffffca1177812 */ /* 0x000fc400078ec0ff */
[----:B------:R-:W-:Y:S01]  /*14b0*/  LEA.HI R5, R19, R4, RZ, 0x1 ;  /* 0x0000000413057211 */ /* 0x000fe200078f08ff */
[----:B------:R-:W-:Y:S01]  /*14c0*/  IMAD.IADD R163, R11, 0x1, -R0 ;  /* 0x000000010ba37824 */ /* 0x000fe200078e0a00 */
[----:B------:R-:W-:Y:S01]  /*14d0*/  SHF.R.S32.HI R20, RZ, 0x2, R161 ;  /* 0x00000002ff147819 */ /* 0x000fe200000114a1 */
        /* <DEDUP_REMOVED lines=11> */
[--C-:B------:R-:W-:Y:S02]  /*1590*/  LOP3.LUT R23, R11, 0x18, R24.reuse, 0xf8, !PT ;  /* 0x000000180b177812 */ /* 0x100fe400078ef818 */
[----:B------:R-:W-:Y:S01]  /*15a0*/  SHF.R.U32.HI R4, RZ, 0x3, R11 ;  /* 0x00000003ff047819 */ /* 0x000fe2000001160b */
[----:B------:R-:W-:Y:S01]  /*15b0*/  IMAD.IADD R161, R20, 0x1, -R161 ;  /* 0x0000000114a17824 */ /* 0x000fe200078e0aa1 */
[----:B------:R-:W-:Y:S02]  /*15c0*/  IADD3 R26, P0, R24, R26, RZ ;  /* 0x0000001a181a7210 */ /* 0x000fe40007f1e0ff */
[----:B------:R-:W-:-:S02]  /*15d0*/  SHF.R.S32.HI R25, RZ, 0x1f, R24 ;  /* 0x0000001fff197819 */ /* 0x000fc40000011418 */
[----:B------:R-:W-:Y:S02]  /*15e0*/  IADD3 R22, P1, R24, R22, RZ ;  /* 0x0000001618167210 */ /* 0x000fe40007f3e0ff */
[----:B------:R-:W-:Y:S01]  /*15f0*/  SHF.R.S32.HI R134, RZ, 0x5, R135 ;  /* 0x00000005ff867819 */ /* 0x000fe20000011487 */
[----:B------:R-:W-:Y:S01]  /*1600*/  IMAD.X R27, R25, 0x1, R3, P0 ;  /* 0x00000001191b7824 */ /* 0x000fe200000e0603 */
[----:B------:R-:W-:Y:S01]  /*1610*/  LOP3.LUT R4, R23, R4, RZ, 0x3c, !PT ;  /* 0x0000000417047212 */ /* 0x000fe200078e3cff */
[----:B------:R-:W-:Y:S01]  /*1620*/  IMAD.X R23, R25, 0x1, R2, P1 ;  /* 0x0000000119177824 */ /* 0x000fe200008e0602 */
[-C--:B------:R-:W-:Y:S01]  /*1630*/  LEA.HI R11, R19, R19.reuse, RZ, 0x1 ;  /* 0x00000013130b7211 */ /* 0x080fe200078f08ff */
[----:B------:R-:W2:Y:S01]  /*1640*/  LDC.64 R2, c[0x0][0x240] ;  /* 0x00009000ff027b82 */ /* 0x000ea20000000a00 */
[----:B------:R-:W-:Y:S01]  /*1650*/  IMAD R161, R134, 0x8, R161 ;  /* 0x0000000886a17824 */ /* 0x000fe200078e02a1 */
[----:B------:R-:W-:Y:S01]  /*1660*/  SHF.R.S32.HI R0, RZ, 0x1f, R19 ;  /* 0x0000001fff007819 */ /* 0x000fe20000011413 */
[----:B------:R-:W-:Y:S01]  /*1670*/  IMAD.WIDE.U32 R24, R165, UR4, R24 ;  /* 0x00000004a5187c25 */ /* 0x000fe2000f8e0018 */
[----:B------:R-:W-:Y:S01]  /*1680*/  LOP3.LUT R132, R11, 0x7fffffe, RZ, 0xc0, !PT ;  /* 0x07fffffe0b847812 */ /* 0x000fe200078ec0ff */
[----:B------:R-:W-:Y:S01]  /*1690*/  ULDC.64 UR4, c[0x0][0x258] ;  /* 0x0000960000047ab9 */ /* 0x000fe20000000a00 */
[----:B------:R-:W-:Y:S01]  /*16a0*/  SHF.R.S32.HI R12, RZ, 0x1, R11 ;  /* 0x00000001ff0c7819 */ /* 0x000fe2000001140b */
[----:B------:R-:W-:Y:S01]  /*16b0*/  IMAD.U32 R161, R161, 0x20, R4 ;  /* 0x00000020a1a17824 */ /* 0x000fe200078e0004 */
[----:B------:R-:W-:Y:S01]  /*16c0*/  SHF.R.S32.HI R4, RZ, 0x1f, R13 ;  /* 0x0000001fff047819 */ /* 0x000fe2000001140d */
[----:B------:R-:W-:Y:S01]  /*16d0*/  IMAD.IADD R132, R19, 0x1, -R132 ;  /* 0x0000000113847824 */ /* 0x000fe200078e0a84 */
[----:B------:R-:W-:Y:S01]  /*16e0*/  SHF.R.S32.HI R21, RZ, 0x1f, R20 ;  /* 0x0000001fff157819 */ /* 0x000fe20000011414 */
[----:B------:R-:W-:Y:S01]  /*16f0*/  IMAD.WIDE.U32 R22, R20, UR6, R22 ;  /* 0x0000000614167c25 */ /* 0x000fe2000f8e0016 */
[----:B------:R-:W-:-:S02]  /*1700*/  LEA.HI R0, R0, R19, RZ, 0x3 ;  /* 0x0000001300007211 */ /* 0x000fc400078f18ff */
[----:B------:R-:W-:Y:S01]  /*1710*/  SHF.R.S32.HI R11, RZ, 0x1f, R11 ;  /* 0x0000001fff0b7819 */ /* 0x000fe2000001140b */
[----:B------:R-:W-:Y:S01]  /*1720*/  IMAD R4, R4, UR4, RZ ;  /* 0x0000000404047c24 */ /* 0x000fe2000f8e02ff */
[----:B------:R-:W-:Y:S01]  /*1730*/  IADD3 R10, P0, R20, R7, RZ ;  /* 0x00000007140a7210 */ /* 0x000fe20007f1e0ff */
[----:B------:R-:W-:Y:S01]  /*1740*/  IMAD.IADD R19, R25, 0x1, R18 ;  /* 0x0000000119137824 */ /* 0x000fe200078e0212 */
[----:B------:R-:W-:Y:S01]  /*1750*/  LEA.HI R11, R11, R12, RZ, 0x2 ;  /* 0x0000000c0b0b7211 */ /* 0x000fe200078f10ff */
[----:B------:R-:W-:Y:S02]  /*1760*/  IMAD.MOV.U32 R18, RZ, RZ, R24 ;  /* 0x000000ffff127224 */ /* 0x000fe400078e0018 */
[----:B------:R-:W-:Y:S02]  /*1770*/  IMAD R7, R13, UR5, R4 ;  /* 0x000000050d077c24 */ /* 0x000fe4000f8e0204 */
[----:B------:R-:W-:Y:S02]  /*1780*/  IMAD R4, R21, UR6, RZ ;  /* 0x0000000615047c24 */ /* 0x000fe4000f8e02ff */
[----:B------:R-:W-:Y:S01]  /*1790*/  IMAD.WIDE.U32 R18, R13, UR4, R18 ;  /* 0x000000040d127c25 */ /* 0x000fe2000f8e0012 */
[----:B------:R-:W-:Y:S01]  /*17a0*/  LOP3.LUT R13, R11, 0xfffffffc, RZ, 0xc0, !PT ;  /* 0xfffffffc0b0d7812 */ /* 0x000fe200078ec0ff */
[----:B------:R-:W-:-:S02]  /*17b0*/  ULDC.64 UR4, c[0x0][0x218] ;  /* 0x0000860000047ab9 */ /* 0x000fc40000000a00 */
[----:B------:R-:W-:-:S04]  /*17c0*/  IMAD.WIDE R16, R17, 0x40, R20 ;  /* 0x0000004011107825 */ /* 0x000fc800078e0214 */
[----:B------:R-:W-:Y:S02]  /*17d0*/  IMAD R11, R20, UR7, R4 ;  /* 0x00000007140b7c24 */ /* 0x000fe4000f8e0204 */
[----:B------:R-:W-:Y:S02]  /*17e0*/  IMAD.IADD R19, R19, 0x1, R7 ;  /* 0x0000000113137824 */ /* 0x000fe400078e0207 */
[----:B--2---:R-:W-:Y:S02]  /*17f0*/  IMAD R7, R17, R2, RZ ;  /* 0x0000000211077224 */ /* 0x004fe400078e02ff */
[----:B------:R-:W-:Y:S01]  /*1800*/  IMAD.X R9, R21, 0x1, R9, P0 ;  /* 0x0000000115097824 */ /* 0x000fe200000e0609 */
[----:B------:R-:W-:Y:S01]  /*1810*/  LEA R168, P0, R22, UR4, 0x1 ;  /* 0x0000000416a87c11 */ /* 0x000fe2000f8008ff */
[----:B------:R-:W-:Y:S02]  /*1820*/  IMAD.IADD R11, R23, 0x1, R11 ;  /* 0x00000001170b7824 */ /* 0x000fe400078e020b */
[----:B------:R-:W-:-:S02]  /*1830*/  IMAD R7, R16, R3, R7 ;  /* 0x0000000310077224 */ /* 0x000fc400078e0207 */
[----:B------:R-:W-:Y:S01]  /*1840*/  IMAD.WIDE.U32 R14, R14, UR10, R26 ;  /* 0x0000000a0e0e7c25 */ /* 0x000fe2000f8e001a */
[----:B------:R-:W-:Y:S01]  /*1850*/  LEA.HI.X R169, R22, UR5, R11, 0x1, P0 ;  /* 0x0000000516a97c11 */ /* 0x000fe200080f0c0b */
[----:B------:R-:W-:Y:S01]  /*1860*/  ULDC.64 UR4, c[0x0][0x210] ;  /* 0x0000840000047ab9 */ /* 0x000fe20000000a00 */
[----:B------:R-:W-:Y:S01]  /*1870*/  ULDC.64 UR10, c[0x0][0x250] ;  /* 0x00009400000a7ab9 */ /* 0x000fe20000000a00 */
[----:B------:R-:W-:-:S04]  /*1880*/  IMAD.WIDE.U32 R16, R16, R2, R18 ;  /* 0x0000000210107225 */ /* 0x000fc800078e0012 */
[----:B------:R-:W-:Y:S01]  /*1890*/  IMAD.IADD R15, R15, 0x1, R8 ;  /* 0x000000010f0f7824 */ /* 0x000fe200078e0208 */
[----:B------:R-:W-:Y:S01]  /*18a0*/  LEA R8, P0, R16, UR4, 0x1 ;  /* 0x0000000410087c11 */ /* 0x000fe2000f8008ff */
[----:B------:R-:W-:Y:S01]  /*18b0*/  IMAD.IADD R7, R17, 0x1, R7 ;  /* 0x0000000111077824 */ /* 0x000fe200078e0207 */
[----:B------:R-:W-:Y:S01]  /*18c0*/  UMOV UR4, 0x400 ;  /* 0x0000040000047882 */ /* 0x000fe20000000000 */
[----:B------:R-:W-:Y:S02]  /*18d0*/  IMAD R11, R9, UR10, RZ ;  /* 0x0000000a090b7c24 */ /* 0x000fe4000f8e02ff */
[----:B------:R-:W-:Y:S01]  /*18e0*/  IMAD.IADD R4, R12, 0x1, -R13 ;  /* 0x000000010c047824 */ /* 0x000fe200078e0a0d */
[----:B------:R-:W-:Y:S01]  /*18f0*/  LEA.HI.X R9, R16, UR5, R7, 0x1, P0 ;  /* 0x0000000510097c11 */ /* 0x000fe200080f0c07 */
[----:B-1----:R-:W-:Y:S01]  /*1900*/  ULEA UR5, UR12, UR4, 0x18 ;  /* 0x000000040c057291 */ /* 0x002fe2000f8ec03f */
[----:B------:R-:W-:Y:S01]  /*1910*/  LEA R12, P0, R2, R8, 0x6 ;  /* 0x00000008020c7211 */ /* 0x000fe200078030ff */
[C---:B------:R-:W-:Y:S01]  /*1920*/  IMAD R7, R10.reuse, UR11, R11 ;  /* 0x0000000b0a077c24 */ /* 0x040fe2000f8e020b */
[----:B------:R-:W-:Y:S01]  /*1930*/  ULDC.64 UR12, c[0x0][0x220] ;  /* 0x00008800000c7ab9 */ /* 0x000fe20000000a00 */
[----:B------:R-:W-:Y:S01]  /*1940*/  IMAD.WIDE.U32 R10, R10, UR10, R14 ;  /* 0x0000000a0a0a7c25 */ /* 0x000fe2000f8e000e */
[----:B------:R-:W-:Y:S01]  /*1950*/  LOP3.LUT R15, R6, 0xfffffff8, RZ, 0xc0, !PT ;  /* 0xfffffff8060f7812 */ /* 0x000fe200078ec0ff */
[----:B------:R-:W-:Y:S01]  /*1960*/  USHF.L.U64.HI UR11, UR10, 0x6, UR11 ;  /* 0x000000060a0b7899 */ /* 0x000fe2000801020b */
[----:B------:R-:W-:Y:S01]  /*1970*/  LEA.HI.X R13, R2, R9, R3, 0x6, P0 ;  /* 0x00000009020d7211 */ /* 0x000fe200000f3403 */
[----:B------:R-:W-:Y:S01]  /*1980*/  IMAD.SHL.U32 R3, R163, 0x8, RZ ;  /* 0x00000008a3037824 */ /* 0x000fe200078e00ff */
[----:B------:R-:W-:Y:S01]  /*1990*/  LEA R161, R161, UR5, 0x1 ;  /* 0x00000005a1a17c11 */ /* 0x000fe2000f8e08ff */
[----:B------:R-:W-:Y:S01]  /*19a0*/  IMAD.IADD R162, R130, 0x1, -R15 ;  /* 0x0000000182a27824 */ /* 0x000fe200078e0a0f */
[----:B------:R-:W-:Y:S01]  /*19b0*/  IADD3 R14, P0, R168, UR19, RZ ;  /* 0x00000013a80e7c10 */ /* 0x000fe2000ff1e0ff */
[----:B------:R-:W-:Y:S01]  /*19c0*/  IMAD.IADD R7, R11, 0x1, R7 ;  /* 0x000000010b077824 */ /* 0x000fe200078e0207 */
[----:B------:R-:W-:Y:S01]  /*19d0*/  UIADD3 UR4, UR5, 0x3000, URZ ;  /* 0x0000300005047890 */ /* 0x000fe2000fffe03f */
[----:B------:R-:W-:Y:S01]  /*19e0*/  @!PT LDS RZ, [RZ] ;  /* 0x00000000fffff984 */ /* 0x000fe20000000800 */
[----:B------:R-:W-:Y:S01]  /*19f0*/  @!PT LDS RZ, [RZ] ;  /* 0x00000000fffff984 */ /* 0x000fe20000000800 */
[----:B------:R-:W-:Y:S01]  /*1a00*/  @!PT LDS RZ, [RZ] ;  /* 0x00000000fffff984 */ /* 0x000fe20000000800 */
[----:B------:R-:W-:Y:S01]  /*1a10*/  LDGSTS.E.BYPASS.LTC128B.128 [R161], desc[UR16][R8.64] ;  /* 0x0000000008a17fae */ /* 0x000fe2000b901d50 */
[----:B------:R-:W-:Y:S01]  /*1a20*/  IADD3.X R15, R169, UR18, RZ, P0, !PT ;  /* 0x00000012a90f7c10 */ /* 0x000fe200087fe4ff */
[----:B------:R-:W-:Y:S01]  /*1a30*/  IMAD.SHL.U32 R0, R0, 0x20, RZ ;  /* 0x0000002000007824 */ /* 0x000fe200078e00ff */
[----:B------:R-:W-:Y:S01]  /*1a40*/  IADD3 R18, P0, R14, UR19, RZ ;  /* 0x000000130e127c10 */ /* 0x000fe2000ff1e0ff */
[----:B------:R-:W-:Y:S01]  /*1a50*/  LDGSTS.E.BYPASS.LTC128B.128 [R161+0x1000], desc[UR16][R8.64+0x40] ;  /* 0x0100004008a17fae */ /* 0x000fe2000b901d50 */
[----:B------:R-:W-:Y:S01]  /*1a60*/  LEA.HI R2, R162, R162, RZ, 0x1 ;  /* 0x000000a2a2027211 */ /* 0x000fe200078f08ff */
[----:B------:R-:W-:Y:S01]  /*1a70*/  IMAD R137, R134, 0x10, R137 ;  /* 0x0000001086897824 */ /* 0x000fe200078e0289 */
[----:B------:R-:W-:Y:S01]  /*1a80*/  IADD3.X R19, R15, UR18, RZ, P0, !PT ;  /* 0x000000120f137c10 */ /* 0x000fe200087fe4ff */
[----:B------:R1:W-:Y:S01]  /*1a90*/  LDGSTS.E.BYPASS.LTC128B.128 [R161+0x2000], desc[UR16][R8.64+0x80] ;  /* 0x0200008008a17fae */ /* 0x0003e2000b901d50 */
[----:B------:R-:W-:-:S02]  /*1aa0*/  IADD3 R16, P0, R18, UR19, RZ ;  /* 0x0000001312107c10 */ /* 0x000fc4000ff1e0ff */
[----:B------:R-:W-:Y:S01]  /*1ab0*/  SHF.R.S32.HI R164, RZ, 0x1, R2 ;  /* 0x00000001ffa47819 */ /* 0x000fe20000011402 */
[----:B------:R-:W-:Y:S01]  /*1ac0*/  LDGSTS.E.BYPASS.LTC128B.128 [R161+0x800], desc[UR16][R12.64] ;  /* 0x008000000ca17fae */ /* 0x000fe2000b901d50 */
[----:B------:R-:W-:Y:S02]  /*1ad0*/  IADD3.X R17, R19, UR18, RZ, P0, !PT ;  /* 0x0000001213117c10 */ /* 0x000fe400087fe4ff */
[----:B------:R-:W-:Y:S01]  /*1ae0*/  LEA R170, P0, R10, UR12, 0x1 ;  /* 0x0000000c0aaa7c11 */ /* 0x000fe2000f8008ff */
[----:B------:R-:W-:Y:S01]  /*1af0*/  LDGSTS.E.BYPASS.LTC128B.128 [R161+0x1800], desc[UR16][R12.64+0x40] ;  /* 0x018000400ca17fae */ /* 0x000fe2000b901d50 */
[----:B------:R-:W-:Y:S01]  /*1b00*/  IMAD.SHL.U32 R6, R164, 0x40, RZ ;  /* 0x00000040a4067824 */ /* 0x000fe200078e00ff */
[----:B------:R-:W-:Y:S01]  /*1b10*/  USHF.L.U32 UR12, UR10, 0x6, URZ ;  /* 0x000000060a0c7899 */ /* 0x000fe2000800063f */
[----:B------:R-:W-:Y:S01]  /*1b20*/  LEA.HI.X R171, R10, UR13, R7, 0x1, P0 ;  /* 0x0000000d0aab7c11 */ /* 0x000fe200080f0c07 */
[----:B------:R-:W-:Y:S01]  /*1b30*/  LDGSTS.E.BYPASS.LTC128B.128 [R161+0x2800], desc[UR16][R12.64+0x80] ;  /* 0x028000800ca17fae */ /* 0x000fe2000b901d50 */
[----:B------:R-:W-:-:S02]  /*1b40*/  LOP3.LUT R131, R0, 0xffffff00, RZ, 0xc0, !PT ;  /* 0xffffff0000837812 */ /* 0x000fc400078ec0ff */
[----:B------:R-:W-:Y:S01]  /*1b50*/  LOP3.LUT R6, R6, 0xc0, RZ, 0xc0, !PT ;  /* 0x000000c006067812 */ /* 0x000fe200078ec0ff */
[----:B------:R-:W-:Y:S01]  /*1b60*/  LDGSTS.E.BYPASS.LTC128B.128 [R161+0x3000], desc[UR16][R168.64] ;  /* 0x03000000a8a17fae */ /* 0x000fe2000b901d50 */
[----:B------:R-:W-:Y:S01]  /*1b70*/  LOP3.LUT P1, RZ, R4, 0x2, RZ, 0xc0, !PT ;  /* 0x0000000204ff7812 */ /* 0x000fe2000782c0ff */
[----:B------:R-:W-:Y:S01]  /*1b80*/  IMAD R159, R134, 0x200, R131 ;  /* 0x00000200869f7824 */ /* 0x000fe200078e0283 */
[----:B------:R-:W-:Y:S01]  /*1b90*/  LOP3.LUT R3, R6, 0x8, R3, 0xf8, !PT ;  /* 0x0000000806037812 */ /* 0x000fe200078ef803 */
[----:B------:R-:W-:Y:S02]  /*1ba0*/  LDGSTS.E.BYPASS.LTC128B.128 [R161+0x5000], desc[UR16][R168.64+0x40] ;  /* 0x05000040a8a17fae */ /* 0x000fe4000b901d50 */
[----:B------:R-:W-:Y:S02]  /*1bb0*/  IMAD R159, R132, 0x20, R159 ;  /* 0x00000020849f7824 */ /* 0x000fe400078e029f */
[----:B------:R-:W-:Y:S01]  /*1bc0*/  LDGSTS.E.BYPASS.LTC128B.128 [R161+0x7000], desc[UR16][R168.64+0x80] ;  /* 0x07000080a8a17fae */ /* 0x000fe2000b901d50 */
[----:B-1----:R-:W-:-:S03]  /*1bd0*/  LOP3.LUT R9, R2, 0xfffffffe, RZ, 0xc0, !PT ;  /* 0xfffffffe02097812 */ /* 0x002fc600078ec0ff */
[----:B------:R-:W-:Y:S01]  /*1be0*/  LDGSTS.E.BYPASS.LTC128B.128 [R161+0x3800], desc[UR16][R14.64] ;  /* 0x038000000ea17fae */ /* 0x000fe2000b901d50 */
[----:B------:R-:W-:Y:S01]  /*1bf0*/  SHF.R.U32.HI R2, RZ, 0x3, R6 ;  /* 0x00000003ff027819 */ /* 0x000fe20000011606 */
[----:B------:R-:W-:Y:S01]  /*1c00*/  IMAD.SHL.U32 R6, R5, 0x8, RZ ;  /* 0x0000000805067824 */ /* 0x000fe200078e00ff */
[----:B------:R-:W-:Y:S01]  /*1c10*/  IADD3 R8, P0, R170, UR12, RZ ;  /* 0x0000000caa087c10 */ /* 0x000fe2000ff1e0ff */
[----:B------:R-:W-:Y:S01]  /*1c20*/  LDGSTS.E.BYPASS.LTC128B.128 [R161+0x5800], desc[UR16][R14.64+0x40] ;  /* 0x058000400ea17fae */ /* 0x000fe2000b901d50 */
[----:B------:R-:W-:Y:S01]  /*1c30*/  LOP3.LUT R2, R3, R2, RZ, 0x3c, !PT ;  /* 0x0000000203027212 */ /* 0x000fe200078e3cff */
[----:B------:R-:W-:Y:S02]  /*1c40*/  IMAD.SHL.U32 R3, R4, 0x40, RZ ;  /* 0x0000004004037824 */ /* 0x000fe400078e00ff */
[----:B------:R-:W-:Y:S01]  /*1c50*/  LDGSTS.E.BYPASS.LTC128B.128 [R161+0x7800], desc[UR16][R14.64+0x80] ;  /* 0x078000800ea17fae */ /* 0x000fe2000b901d50 */
[----:B------:R-:W-:Y:S01]  /*1c60*/  IMAD.IADD R162, R162, 0x1, -R9 ;  /* 0x00000001a2a27824 */ /* 0x000fe200078e0a09 */
[----:B------:R-:W-:-:S02]  /*1c70*/  IADD3.X R9, R171, UR11, RZ, P0, !PT ;  /* 0x0000000bab097c10 */ /* 0x000fc400087fe4ff */
[----:B------:R-:W-:Y:S01]  /*1c80*/  LDGSTS.E.BYPASS.LTC128B.128 [R161+0x4000], desc[UR16][R18.64] ;  /* 0x0400000012a17fae */ /* 0x000fe2000b901d50 */
[----:B------:R-:W-:Y:S01]  /*1c90*/  LOP3.LUT R3, R3, 0xc0, RZ, 0xc0, !PT ;  /* 0x000000c003037812 */ /* 0x000fe200078ec0ff */
[----:B------:R-:W-:Y:S01]  /*1ca0*/  IMAD R5, R5, 0x8, R162 ;  /* 0x0000000805057824 */ /* 0x000fe200078e02a2 */
[----:B------:R-:W-:Y:S01]  /*1cb0*/  IADD3 R10, P0, R8, UR12, RZ ;  /* 0x0000000c080a7c10 */ /* 0x000fe2000ff1e0ff */
[----:B------:R-:W-:Y:S01]  /*1cc0*/  LDGSTS.E.BYPASS.LTC128B.128 [R161+0x6000], desc[UR16][R18.64+0x40] ;  /* 0x0600004012a17fae */ /* 0x000fe2000b901d50 */
[----:B------:R-:W-:Y:S01]  /*1cd0*/  LOP3.LUT R6, R3, 0x8, R6, 0xf8, !PT ;  /* 0x0000000803067812 */ /* 0x000fe200078ef806 */
[----:B------:R-:W-:Y:S01]  /*1ce0*/  IMAD.U32 R0, R5, 0x20, R2 ;  /* 0x0000002005007824 */ /* 0x000fe200078e0002 */
[----:B------:R-:W-:Y:S01]  /*1cf0*/  SHF.R.U32.HI R3, RZ, 0x3, R3 ;  /* 0x00000003ff037819 */ /* 0x000fe20000011603 */
[----:B------:R-:W-:Y:S01]  /*1d00*/  LDGSTS.E.BYPASS.LTC128B.128 [R161+0x8000], desc[UR16][R18.64+0x80] ;  /* 0x0800008012a17fae */ /* 0x000fe2000b901d50 */
[----:B------:R-:W-:Y:S02]  /*1d10*/  IADD3.X R11, R9, UR11, RZ, P0, !PT ;  /* 0x0000000b090b7c10 */ /* 0x000fe400087fe4ff */
[----:B------:R-:W-:Y:S01]  /*1d20*/  LOP3.LUT R2, R6, R3, RZ, 0x3c, !PT ;  /* 0x0000000306027212 */ /* 0x000fe200078e3cff */
[----:B------:R-:W-:Y:S01]  /*1d30*/  LDGSTS.E.BYPASS.LTC128B.128 [R161+0x4800], desc[UR16][R16.64] ;  /* 0x0480000010a17fae */ /* 0x000fe2000b901d50 */
[----:B------:R-:W-:Y:S01]  /*1d40*/  IADD3 R6, P0, R10, UR12, RZ ;  /* 0x0000000c0a067c10 */ /* 0x000fe2000ff1e0ff */
[----:B------:R-:W-:Y:S01]  /*1d50*/  IMAD.MOV.U32 R3, RZ, RZ, 0x20 ;  /* 0x00000020ff037424 */ /* 0x000fe200078e00ff */
[----:B------:R-:W-:Y:S01]  /*1d60*/  LEA R128, R0, UR5, 0x1 ;  /* 0x0000000500807c11 */ /* 0x000fe2000f8e08ff */
[----:B------:R-:W-:Y:S01]  /*1d70*/  LDGSTS.E.BYPASS.LTC128B.128 [R161+0x6800], desc[UR16][R16.64+0x40] ;  /* 0x0680004010a17fae */ /* 0x000fe2000b901d50 */
[----:B------:R-:W-:Y:S01]  /*1d80*/  IMAD.IADD R159, R2, 0x1, R159 ;  /* 0x00000001029f7824 */ /* 0x000fe200078e029f */
[----:B------:R-:W-:-:S02]  /*1d90*/  IADD3.X R7, R11, UR11, RZ, P0, !PT ;  /* 0x0000000b0b077c10 */ /* 0x000fc400087fe4ff */
[----:B------:R1:W-:Y:S01]  /*1da0*/  LDGSTS.E.BYPASS.LTC128B.128 [R161+0x8800], desc[UR16][R16.64+0x80] ;  /* 0x0880008010a17fae */ /* 0x0003e2000b901d50 */
[----:B------:R-:W-:Y:S02]  /*1db0*/  LOP3.LUT P0, RZ, R164, 0x2, RZ, 0xc0, !PT ;  /* 0x00000002a4ff7812 */ /* 0x000fe4000780c0ff */
[----:B------:R-:W-:Y:S01]  /*1dc0*/  LEA R159, R159, UR5, 0x1 ;  /* 0x000000059f9f7c11 */ /* 0x000fe2000f8e08ff */
[----:B------:R-:W0:Y:S01]  /*1dd0*/  LDGDEPBAR ;  /* 0x00000000000079af */ /* 0x000e220000000000 */
[C---:B------:R-:W-:Y:S02]  /*1de0*/  SEL R5, R3.reuse, 0xffffffe0, !P0 ;  /* 0xffffffe003057807 */ /* 0x040fe40004000000 */
[----:B------:R-:W-:Y:S02]  /*1df0*/  SEL R3, R3, 0xffffffe0, !P1 ;  /* 0xffffffe003037807 */ /* 0x000fe40004800000 */
[----:B------:R-:W-:Y:S01]  /*1e00*/  LEA R158, R0, UR4, 0x1 ;  /* 0x00000004009e7c11 */ /* 0x000fe2000f8e08ff */
[----:B------:R-:W-:-:S02]  /*1e10*/  ULDC UR4, c[0x0][0x39c] ;  /* 0x0000e70000047ab9 */ /* 0x000fc40000000800 */
        /* <DEDUP_REMOVED lines=21> */
[----:B------:R-:W-:Y:S04]  /*1f70*/  LDSM.16.M88.4 R116, [R157] ;  /* 0x000000009d74783b */ /* 0x000fe80000000200 */
[----:B------:R-:W-:Y:S04]  /*1f80*/  LDSM.16.M88.4 R40, [R156] ;  /* 0x000000009c28783b */ /* 0x000fe80000000200 */
[----:B------:R-:W5:Y:S04]  /*1f90*/  LDSM.16.M88.4 R52, [R128+0x3400] ;  /* 0x003400008034783b */ /* 0x000f680000000200 */
[----:B-1----:R-:W-:Y:S04]  /*1fa0*/  LDSM.16.M88.4 R16, [R159+0x1000] ;  /* 0x001000009f10783b */ /* 0x002fe80000000200 */
[----:B------:R-:W-:Y:S04]  /*1fb0*/  LDSM.16.M88.4 R20, [R128+0x5000] ;  /* 0x005000008014783b */ /* 0x000fe80000000200 */
[----:B------:R-:W1:Y:S04]  /*1fc0*/  LDSM.16.M88.4 R44, [R128+0x3800] ;  /* 0x00380000802c783b */ /* 0x000e680000000200 */
[----:B------:R-:W1:Y:S04]  /*1fd0*/  LDSM.16.M88.4 R92, [R128+0x3c00] ;  /* 0x003c0000805c783b */ /* 0x000e680000000200 */
[----:B------:R-:W1:Y:S04]  /*1fe0*/  LDSM.16.M88.4 R84, [R128+0x4000] ;  /* 0x004000008054783b */ /* 0x000e680000000200 */
[----:B------:R-:W1:Y:S01]  /*1ff0*/  LDSM.16.M88.4 R76, [R128+0x4400] ;  /* 0x00440000804c783b */ /* 0x000e620000000200 */
[C---:B----4-:R-:W-:Y:S03]  /*2000*/  HMMA.16816.F32.BF16 R28, R60.reuse, R24, RZ ;  /* 0x000000183c1c723c */ /* 0x050fe600000418ff */
[----:B------:R-:W4:Y:S04]  /*2010*/  LDSM.16.M88.4 R68, [R128+0x4800] ;  /* 0x004800008044783b */ /* 0x000f280000000200 */
[----:B------:R-:W4:Y:S01]  /*2020*/  LDSM.16.M88.4 R32, [R128+0x4c00] ;  /* 0x004c00008020783b */ /* 0x000f220000000200 */
[C---:B------:R-:W-:Y:S03]  /*2030*/  HMMA.16816.F32.BF16 R24, R60.reuse, R26, RZ ;  /* 0x0000001a3c18723c */ /* 0x040fe600000418ff */
[----:B--2---:R-:W2:Y:S03]  /*2040*/  LDSM.16.M88.4 R8, [R156+0x400] ;  /* 0x000400009c08783b */ /* 0x004ea60000000200 */
[C---:B-----5:R-:W-:Y:S01]  /*2050*/  HMMA.16816.F32.BF16 R36, R60.reuse, R52, RZ ;  /* 0x000000343c24723c */ /* 0x060fe200000418ff */
[----:B------:R-:W-:Y:S04]  /*2060*/  LDSM.16.M88.4 R12, [R157+0x1000] ;  /* 0x001000009d0c783b */ /* 0x000fe80000000200 */
[----:B------:R-:W5:Y:S01]  /*2070*/  LDSM.16.M88.4 R56, [R156+0x2000] ;  /* 0x002000009c38783b */ /* 0x000f620000000200 */
[----:B------:R-:W-:Y:S03]  /*2080*/  HMMA.16816.F32.BF16 R52, R60, R54, RZ ;  /* 0x000000363c34723c */ /* 0x000fe600000418ff */
[----:B---3--:R-:W3:Y:S03]  /*2090*/  LDSM.16.M88.4 R4, [R156+0x800] ;  /* 0x000800009c04783b */ /* 0x008ee60000000200 */
[C---:B------:R-:W-:Y:S01]  /*20a0*/  HMMA.16816.F32.BF16 R28, R116.reuse, R40, R28 ;  /* 0x00000028741c723c */ /* 0x040fe2000004181c */
[----:B------:R-:W3:Y:S04]  /*20b0*/  LDSM.16.M88.4 R124, [R128+0x5400] ;  /* 0x00540000807c783b */ /* 0x000ee80000000200 */
[----:B------:R-:W-:Y:S01]  /*20c0*/  LDSM.16.M88.4 R108, [R156+0x1000] ;  /* 0x001000009c6c783b */ /* 0x000fe20000000200 */
[----:B------:R-:W-:Y:S03]  /*20d0*/  HMMA.16816.F32.BF16 R24, R116, R42, R24 ;  /* 0x0000002a7418723c */ /* 0x000fe60000041818 */
[----:B------:R-:W-:Y:S03]  /*20e0*/  LDSM.16.M88.4 R112, [R156+0xc00] ;  /* 0x000c00009c70783b */ /* 0x000fe60000000200 */
[C---:B-1----:R-:W-:Y:S01]  /*20f0*/  HMMA.16816.F32.BF16 R48, R60.reuse, R44, RZ ;  /* 0x0000002c3c30723c */ /* 0x042fe200000418ff */
[----:B------:R-:W-:Y:S04]  /*2100*/  LDSM.16.M88.4 R40, [R156+0x2400] ;  /* 0x002400009c28783b */ /* 0x000fe80000000200 */
[----:B------:R-:W-:Y:S01]  /*2110*/  LDSM.16.M88.4 R104, [R156+0x1400] ;  /* 0x001400009c68783b */ /* 0x000fe20000000200 */
[----:B------:R-:W-:Y:S03]  /*2120*/  HMMA.16816.F32.BF16 R96, R60, R92, RZ ;  /* 0x0000005c3c60723c */ /* 0x000fe600000418ff */
[----:B------:R-:W-:Y:S03]  /*2130*/  LDSM.16.M88.4 R100, [R156+0x1800] ;  /* 0x001800009c64783b */ /* 0x000fe60000000200 */
[C---:B------:R-:W-:Y:S01]  /*2140*/  HMMA.16816.F32.BF16 R28, R16.reuse, R20, R28 ;  /* 0x00000014101c723c */ /* 0x040fe2000004181c */
[----:B------:R-:W0:Y:S05]  /*2150*/  LDGDEPBAR ;  /* 0x00000000000079af */ /* 0x000e2a0000000000 */
[----:B------:R-:W-:Y:S01]  /*2160*/  HMMA.16816.F32.BF16 R24, R16, R22, R24 ;  /* 0x000000161018723c */ /* 0x000fe20000041818 */
[----:B------:R-:W-:Y:S05]  /*2170*/  LDSM.16.M88.4 R20, [R156+0x4000] ;  /* 0x004000009c14783b */ /* 0x000fea0000000200 */
[C---:B------:R-:W-:Y:S06]  /*2180*/  HMMA.16816.F32.BF16 R88, R60.reuse, R84, RZ ;  /* 0x000000543c58723c */ /* 0x040fec00000418ff */
[C---:B------:R-:W-:Y:S06]  /*2190*/  HMMA.16816.F32.BF16 R80, R60.reuse, R76, RZ ;  /* 0x0000004c3c50723c */ /* 0x040fec00000418ff */
[C---:B----4-:R-:W-:Y:S06]  /*21a0*/  HMMA.16816.F32.BF16 R72, R60.reuse, R68, RZ ;  /* 0x000000443c48723c */ /* 0x050fec00000418ff */
[C---:B------:R-:W-:Y:S06]  /*21b0*/  HMMA.16816.F32.BF16 R44, R60.reuse, R46, RZ ;  /* 0x0000002e3c2c723c */ /* 0x040fec00000418ff */
[C---:B------:R-:W-:Y:S06]  /*21c0*/  HMMA.16816.F32.BF16 R92, R60.reuse, R94, RZ ;  /* 0x0000005e3c5c723c */ /* 0x040fec00000418ff */
[C---:B------:R-:W-:Y:S06]  /*21d0*/  HMMA.16816.F32.BF16 R84, R60.reuse, R86, RZ ;  /* 0x000000563c54723c */ /* 0x040fec00000418ff */
[C---:B------:R-:W-:Y:S06]  /*21e0*/  HMMA.16816.F32.BF16 R76, R60.reuse, R78, RZ ;  /* 0x0000004e3c4c723c */ /* 0x040fec00000418ff */
[C---:B------:R-:W-:Y:S06]  /*21f0*/  HMMA.16816.F32.BF16 R68, R60.reuse, R70, RZ ;  /* 0x000000463c44723c */ /* 0x040fec00000418ff */
[C---:B------:R-:W-:Y:S06]  /*2200*/  HMMA.16816.F32.BF16 R64, R60.reuse, R32, RZ ;  /* 0x000000203c40723c */ /* 0x040fec00000418ff */
[----:B------:R-:W-:Y:S01]  /*2210*/  HMMA.16816.F32.BF16 R60, R60, R34, RZ ;  /* 0x000000223c3c723c */ /* 0x000fe200000418ff */
[----:B------:R-:W-:Y:S05]  /*2220*/  LDSM.16.M88.4 R32, [R128+0x7000] ;  /* 0x007000008020783b */ /* 0x000fea0000000200 */
[C---:B--2---:R-:W-:Y:S06]  /*2230*/  HMMA.16816.F32.BF16 R36, R116.reuse, R8, R36 ;  /* 0x000000087424723c */ /* 0x044fec0000041824 */
[----:B------:R-:W-:Y:S01]  /*2240*/  HMMA.16816.F32.BF16 R52, R116, R10, R52 ;  /* 0x0000000a7434723c */ /* 0x000fe20000041834 */
[----:B------:R-:W1:Y:S05]  /*2250*/  LDSM.16.M88.4 R8, [R159+0x2000] ;  /* 0x002000009f08783b */ /* 0x000e6a0000000200 */
[C---:B-----5:R-:W-:Y:S06]  /*2260*/  HMMA.16816.F32.BF16 R28, R12.reuse, R56, R28 ;  /* 0x000000380c1c723c */ /* 0x060fec000004181c */
[----:B------:R-:W-:Y:S01]  /*2270*/  HMMA.16816.F32.BF16 R24, R12, R58, R24 ;  /* 0x0000003a0c18723c */ /* 0x000fe20000041818 */
[----:B------:R-:W2:Y:S05]  /*2280*/  LDSM.16.M88.4 R56, [R128+0x5800] ;  /* 0x005800008038783b */ /* 0x000eaa0000000200 */
[C---:B---3--:R-:W-:Y:S06]  /*2290*/  HMMA.16816.F32.BF16 R48, R116.reuse, R4, R48 ;  /* 0x000000047430723c */ /* 0x048fec0000041830 */
[----:B------:R-:W-:Y:S01]  /*22a0*/  HMMA.16816.F32.BF16 R44, R116, R6, R44 ;  /* 0x00000006742c723c */ /* 0x000fe2000004182c */
[----:B------:R-:W3:Y:S05]  /*22b0*/  LDSM.16.M88.4 R4, [R157+0x2000] ;  /* 0x002000009d04783b */ /* 0x000eea0000000200 */
[C---:B------:R-:W-:Y:S06]  /*22c0*/  HMMA.16816.F32.BF16 R36, R16.reuse, R124, R36 ;  /* 0x0000007c1024723c */ /* 0x040fec0000041824 */
[----:B------:R-:W-:Y:S06]  /*22d0*/  HMMA.16816.F32.BF16 R52, R16, R126, R52 ;  /* 0x0000007e1034723c */ /* 0x000fec0000041834 */
[C---:B-1----:R-:W-:Y:S06]  /*22e0*/  HMMA.16816.F32.BF16 R28, R8.reuse, R32, R28 ;  /* 0x00000020081c723c */ /* 0x042fec000004181c */
[----:B------:R-:W-:Y:S01]  /*22f0*/  HMMA.16816.F32.BF16 R24, R8, R34, R24 ;  /* 0x000000220818723c */ /* 0x000fe20000041818 */
[----:B------:R-:W1:Y:S05]  /*2300*/  LDSM.16.M88.4 R32, [R156+0x2800] ;  /* 0x002800009c20783b */ /* 0x000e6a0000000200 */
[----:B--2---:R-:W-:Y:S06]  /*2310*/  HMMA.16816.F32.BF16 R48, R16, R56, R48 ;  /* 0x000000381030723c */ /* 0x004fec0000041830 */
[----:B------:R-:W-:Y:S06]  /*2320*/  HMMA.16816.F32.BF16 R88, R116, R108, R88 ;  /* 0x0000006c7458723c */ /* 0x000fec0000041858 */
[C---:B---3--:R-:W-:Y:S06]  /*2330*/  HMMA.16816.F32.BF16 R28, R4.reuse, R20, R28 ;  /* 0x00000014041c723c */ /* 0x048fec000004181c */
[----:B------:R-:W-:Y:S01]  /*2340*/  HMMA.16816.F32.BF16 R24, R4, R22, R24 ;  /* 0x000000160418723c */ /* 0x000fe20000041818 */
[----:B------:R-:W2:Y:S05]  /*2350*/  LDSM.16.M88.4 R20, [R128+0x7800] ;  /* 0x007800008014783b */ /* 0x000eaa0000000200 */
[----:B------:R-:W-:Y:S01]  /*2360*/  HMMA.16816.F32.BF16 R84, R116, R110, R84 ;  /* 0x0000006e7454723c */ /* 0x000fe20000041854 */
[----:B------:R-:W3:Y:S05]  /*2370*/  LDSM.16.M88.4 R108, [R128+0x5c00] ;  /* 0x005c0000806c783b */ /* 0x000eea0000000200 */
[----:B------:R-:W-:Y:S06]  /*2380*/  HMMA.16816.F32.BF16 R44, R16, R58, R44 ;  /* 0x0000003a102c723c */ /* 0x000fec000004182c */
[----:B------:R-:W-:Y:S01]  /*2390*/  HMMA.16816.F32.BF16 R120, R116, R112, R96 ;  /* 0x000000707478723c */ /* 0x000fe20000041860 */
[----:B------:R-:W4:Y:S01]  /*23a0*/  LDSM.16.M88.4 R96, [R128+0x7400] ;  /* 0x007400008060783b */ /* 0x000f220000000200 */
[----:B------:R-:W-:Y:S01]  /*23b0*/  FMUL.FTZ R0, R28, UR4 ;  /* 0x000000041c007c20 */ /* 0x000fe20008410000 */
[----:B------:R-:W-:Y:S01]  /*23c0*/  FMUL.FTZ R57, R29, UR4 ;  /* 0x000000041d397c20 */ /* 0x000fe20008410000 */
[----:B------:R-:W-:Y:S01]  /*23d0*/  FMUL.FTZ R56, R30, UR4 ;  /* 0x000000041e387c20 */ /* 0x000fe20008410000 */
[----:B------:R-:W-:Y:S01]  /*23e0*/  FMUL.FTZ R58, R31, UR4 ;  /* 0x000000041f3a7c20 */ /* 0x000fe20008410000 */
[----:B-1----:R-:W-:Y:S01]  /*23f0*/  HMMA.16816.F32.BF16 R48, R12, R32, R48 ;  /* 0x000000200c30723c */ /* 0x002fe20000041830 */
[----:B------:R-:W-:Y:S01]  /*2400*/  LDSM.16.M88.4 R28, [R156+0x2c00] ;  /* 0x002c00009c1c783b */ /* 0x000fe20000000200 */
[----:B------:R-:W-:Y:S01]  /*2410*/  FMUL.FTZ R24, R24, UR4 ;  /* 0x0000000418187c20 */ /* 0x000fe20008410000 */
[----:B------:R-:W1:Y:S03]  /*2420*/  MUFU.TANH R57, R57 ;  /* 0x0000003900397308 */ /* 0x000e660000002400 */
[----:B------:R-:W-:Y:S05]  /*2430*/  HMMA.16816.F32.BF16 R92, R116, R114, R92 ;  /* 0x00000072745c723c */ /* 0x000fea000004185c */
[----:B------:R5:W-:Y:S01]  /*2440*/  MUFU.TANH R59, R24 ;  /* 0x00000018003b7308 */ /* 0x000be20000002400 */
[C---:B------:R-:W-:Y:S06]  /*2450*/  HMMA.16816.F32.BF16 R36, R12.reuse, R40, R36 ;  /* 0x000000280c24723c */ /* 0x040fec0000041824 */
[C---:B------:R-:W-:Y:S01]  /*2460*/  HMMA.16816.F32.BF16 R52, R12.reuse, R42, R52 ;  /* 0x0000002a0c34723c */ /* 0x040fe20000041834 */
[----:B------:R-:W1:Y:S01]  /*2470*/  LDSM.16.M88.4 R40, [R156+0x4800] ;  /* 0x004800009c28783b */ /* 0x000e620000000200 */
[----:B------:R-:W5:Y:S04]  /*2480*/  MUFU.TANH R58, R58 ;  /* 0x0000003a003a7308 */ /* 0x000f680000002400 */
[----:B------:R-:W-:Y:S01]  /*2490*/  HMMA.16816.F32.BF16 R44, R12, R34, R44 ;  /* 0x000000220c2c723c */ /* 0x000fe2000004182c */
[----:B------:R-:W5:Y:S03]  /*24a0*/  LDSM.16.M88.4 R32, [R128+0x6000] ;  /* 0x006000008020783b */ /* 0x000f660000000200 */
[----:B------:R-:W-:Y:S02]  /*24b0*/  MUFU.TANH R0, R0 ;  /* 0x0000000000007308 */ /* 0x000fe40000002400 */
[C---:B------:R-:W-:Y:S06]  /*24c0*/  HMMA.16816.F32.BF16 R80, R116.reuse, R104, R80 ;  /* 0x000000687450723c */ /* 0x040fec0000041850 */
[----:B------:R-:W-:Y:S01]  /*24d0*/  HMMA.16816.F32.BF16 R76, R116, R106, R76 ;  /* 0x0000006a744c723c */ /* 0x000fe2000004184c */
[----:B------:R-:W5:Y:S01]  /*24e0*/  LDSM.16.M88.4 R104, [R156+0x4400] ;  /* 0x004400009c68783b */ /* 0x000f620000000200 */
[----:B------:R-:W-:Y:S04]  /*24f0*/  MUFU.TANH R56, R56 ;  /* 0x0000003800387308 */ /* 0x000fe80000002400 */
[----:B--2---:R-:W-:Y:S06]  /*2500*/  HMMA.16816.F32.BF16 R48, R8, R20, R48 ;  /* 0x000000140830723c */ /* 0x004fec0000041830 */
[C---:B---3--:R-:W-:Y:S06]  /*2510*/  HMMA.16816.F32.BF16 R120, R16.reuse, R108, R120 ;  /* 0x0000006c1078723c */ /* 0x048fec0000041878 */
[----:B------:R-:W-:Y:S06]  /*2520*/  HMMA.16816.F32.BF16 R92, R16, R110, R92 ;  /* 0x0000006e105c723c */ /* 0x000fec000004185c */
[C---:B------:R-:W-:Y:S01]  /*2530*/  HMMA.16816.F32.BF16 R44, R8.reuse, R22, R44 ;  /* 0x00000016082c723c */ /* 0x040fe2000004182c */
[----:B------:R-:W2:Y:S05]  /*2540*/  LDSM.16.M88.4 R20, [R156+0x3000] ;  /* 0x003000009c14783b */ /* 0x000eaa0000000200 */
[----:B----4-:R-:W-:Y:S06]  /*2550*/  HMMA.16816.F32.BF16 R36, R8, R96, R36 ;  /* 0x000000600824723c */ /* 0x010fec0000041824 */
[----:B-1----:R-:W-:Y:S01]  /*2560*/  HMMA.16816.F32.BF16 R48, R4, R40, R48 ;  /* 0x000000280430723c */ /* 0x002fe20000041830 */
[----:B------:R-:W-:Y:S01]  /*2570*/  FMUL.FTZ R96, R25, UR4 ;  /* 0x0000000419607c20 */ /* 0x000fe20008410000 */
[----:B------:R-:W-:-:S04]  /*2580*/  FMUL.FTZ R97, R26, UR4 ;  /* 0x000000041a617c20 */ /* 0x000fc80008410000 */
[----:B------:R-:W-:Y:S01]  /*2590*/  HMMA.16816.F32.BF16 R52, R8, R98, R52 ;  /* 0x000000620834723c */ /* 0x000fe20000041834 */
[----:B------:R-:W-:Y:S05]  /*25a0*/  MUFU.TANH R96, R96 ;  /* 0x0000006000607308 */ /* 0x000fea0000002400 */
[C---:B------:R-:W-:Y:S01]  /*25b0*/  HMMA.16816.F32.BF16 R120, R12.reuse, R28, R120 ;  /* 0x0000001c0c78723c */ /* 0x040fe20000041878 */
[----:B------:R-:W-:Y:S02]  /*25c0*/  FMUL.FTZ R98, R27, UR4 ;  /* 0x000000041b627c20 */ /* 0x000fe40008410000 */
[----:B-----5:R-:W-:Y:S01]  /*25d0*/  LDSM.16.M88.4 R24, [R128+0x7c00] ;  /* 0x007c00008018783b */ /* 0x020fe20000000200 */
[----:B------:R-:W1:Y:S02]  /*25e0*/  MUFU.TANH R97, R97 ;  /* 0x0000006100617308 */ /* 0x000e640000002400 */
[----:B------:R-:W-:Y:S01]  /*25f0*/  HMMA.16816.F32.BF16 R92, R12, R30, R92 ;  /* 0x0000001e0c5c723c */ /* 0x000fe2000004185c */
[----:B------:R-:W3:Y:S05]  /*2600*/  LDSM.16.M88.4 R28, [R128+0x6400] ;  /* 0x00640000801c783b */ /* 0x000eea0000000200 */
[----:B------:R-:W-:Y:S01]  /*2610*/  HMMA.16816.F32.BF16 R88, R16, R32, R88 ;  /* 0x000000201058723c */ /* 0x000fe20000041858 */
[----:B------:R-:W-:Y:S01]  /*2620*/  FMUL.FTZ R48, R48, UR4 ;  /* 0x0000000430307c20 */ /* 0x000fe20008410000 */
[----:B------:R-:W4:Y:S04]  /*2630*/  MUFU.TANH R98, R98 ;  /* 0x0000006200627308 */ /* 0x000f280000002400 */
[C---:B------:R-:W-:Y:S01]  /*2640*/  HMMA.16816.F32.BF16 R44, R4.reuse, R42, R44 ;  /* 0x0000002a042c723c */ /* 0x040fe2000004182c */
[----:B------:R-:W5:Y:S05]  /*2650*/  LDSM.16.M88.4 R40, [R128+0x8000] ;  /* 0x008000008028783b */ /* 0x000f6a0000000200 */
[C---:B------:R-:W-:Y:S01]  /*2660*/  HMMA.16816.F32.BF16 R36, R4.reuse, R104, R36 ;  /* 0x000000680424723c */ /* 0x040fe20000041824 */
[----:B------:R1:W-:Y:S05]  /*2670*/  MUFU.TANH R105, R48 ;  /* 0x0000003000697308 */ /* 0x0003ea0000002400 */
[----:B------:R-:W-:Y:S06]  /*2680*/  HMMA.16816.F32.BF16 R52, R4, R106, R52 ;  /* 0x0000006a0434723c */ /* 0x000fec0000041834 */
[----:B------:R-:W-:Y:S01]  /*2690*/  HMMA.16816.F32.BF16 R68, R116, R102, R68 ;  /* 0x000000667444723c */ /* 0x000fe20000041844 */
[----:B------:R-:W-:-:S05]  /*26a0*/  FMUL.FTZ R106, R51, UR4 ;  /* 0x00000004336a7c20 */ /* 0x000fca0008410000 */
[----:B------:R-:W-:Y:S01]  /*26b0*/  HMMA.16816.F32.BF16 R84, R16, R34, R84 ;  /* 0x000000221054723c */ /* 0x000fe20000041854 */
[----:B------:R-:W-:Y:S01]  /*26c0*/  FMUL.FTZ R102, R49, UR4 ;  /* 0x0000000431667c20 */ /* 0x000fe20008410000 */
[----:B------:R-:W-:Y:S01]  /*26d0*/  FMUL.FTZ R103, R50, UR4 ;  /* 0x0000000432677c20 */ /* 0x000fe20008410000 */
[----:B------:R-:W-:Y:S01]  /*26e0*/  LDSM.16.M88.4 R32, [R156+0x5000] ;  /* 0x005000009c20783b */ /* 0x000fe20000000200 */
[----:B------:R-:W-:Y:S01]  /*26f0*/  FMUL.FTZ R44, R44, UR4 ;  /* 0x000000042c2c7c20 */ /* 0x000fe20008410000 */
[----:B------:R-:W-:Y:S01]  /*2700*/  FMUL.FTZ R45, R45, UR4 ;  /* 0x000000042d2d7c20 */ /* 0x000fe20008410000 */
[----:B--2---:R-:W-:Y:S01]  /*2710*/  HMMA.16816.F32.BF16 R88, R12, R20, R88 ;  /* 0x000000140c58723c */ /* 0x004fe20000041858 */
[----:B-1----:R-:W1:Y:S01]  /*2720*/  LDSM.16.M88.4 R48, [R156+0x3400] ;  /* 0x003400009c30783b */ /* 0x002e620000000200 */
[----:B------:R-:W-:Y:S01]  /*2730*/  FMUL.FTZ R36, R36, UR4 ;  /* 0x0000000424247c20 */ /* 0x000fe20008410000 */
[----:B------:R-:W-:Y:S01]  /*2740*/  FMUL.FTZ R37, R37, UR4 ;  /* 0x0000000425257c20 */ /* 0x000fe20008410000 */
[----:B------:R-:W-:Y:S01]  /*2750*/  FMUL.FTZ R104, R39, UR4 ;  /* 0x0000000427687c20 */ /* 0x000fe20008410000 */
[----:B------:R-:W-:Y:S01]  /*2760*/  FMUL.FTZ R46, R46, UR4 ;  /* 0x000000042e2e7c20 */ /* 0x000fe20008410000 */
[----:B------:R-:W-:Y:S01]  /*2770*/  HMMA.16816.F32.BF16 R72, R116, R100, R72 ;  /* 0x000000647448723c */ /* 0x000fe20000041848 */
[----:B------:R-:W2:Y:S01]  /*2780*/  MUFU.TANH R99, R36 ;  /* 0x0000002400637308 */ /* 0x000ea20000002400 */
[----:B------:R-:W-:Y:S01]  /*2790*/  FMUL.FTZ R47, R47, UR4 ;  /* 0x000000042f2f7c20 */ /* 0x000fe20008410000 */
[----:B------:R-:W-:Y:S01]  /*27a0*/  FMUL.FTZ R53, R53, UR4 ;  /* 0x0000000435357c20 */ /* 0x000fe20008410000 */
[----:B------:R-:W-:Y:S01]  /*27b0*/  FMUL.FTZ R54, R54, UR4 ;  /* 0x0000000436367c20 */ /* 0x000fe20008410000 */
[----:B------:R-:W-:Y:S01]  /*27c0*/  FMUL.FTZ R52, R52, UR4 ;  /* 0x0000000434347c20 */ /* 0x000fe20008410000 */
[----:B---3--:R-:W-:Y:S01]  /*27d0*/  HMMA.16816.F32.BF16 R80, R16, R28, R80 ;  /* 0x0000001c1050723c */ /* 0x008fe20000041850 */
[----:B------:R-:W-:Y:S01]  /*27e0*/  FMUL.FTZ R101, R38, UR4 ;  /* 0x0000000426657c20 */ /* 0x000fe20008410000 */
[----:B------:R-:W-:Y:S01]  /*27f0*/  FMUL.FTZ R55, R55, UR4 ;  /* 0x0000000437377c20 */ /* 0x000fe20008410000 */
[----:B------:R3:W-:Y:S03]  /*2800*/  MUFU.TANH R100, R37 ;  /* 0x0000002500647308 */ /* 0x0007e60000002400 */
[----:B------:R-:W-:Y:S01]  /*2810*/  HMMA.16816.F32.BF16 R84, R12, R22, R84 ;  /* 0x000000160c54723c */ /* 0x000fe20000041854 */
[----:B------:R-:W4:Y:S04]  /*2820*/  LDSM.16.M88.4 R20, [R128+0x8400] ;  /* 0x008400008014783b */ /* 0x000f280000000200 */
[----:B------:R-:W-:Y:S01]  /*2830*/  MUFU.TANH R107, R44 ;  /* 0x0000002c006b7308 */ /* 0x000fe20000002400 */
[C---:B-----5:R-:W-:Y:S06]  /*2840*/  HMMA.16816.F32.BF16 R88, R8.reuse, R40, R88 ;  /* 0x000000280858723c */ /* 0x060fec0000041858 */
[C---:B------:R-:W-:Y:S01]  /*2850*/  HMMA.16816.F32.BF16 R92, R8.reuse, R26, R92 ;  /* 0x0000001a085c723c */ /* 0x040fe2000004185c */
[----:B------:R-:W-:Y:S01]  /*2860*/  MUFU.TANH R139, R45 ;  /* 0x0000002d008b7308 */ /* 0x000fe20000002400 */
[----:B---3--:R-:W3:Y:S04]  /*2870*/  LDSM.16.M88.4 R36, [R156+0x4c00] ;  /* 0x004c00009c24783b */ /* 0x008ee80000000200 */
[----:B------:R-:W-:Y:S01]  /*2880*/  HMMA.16816.F32.BF16 R120, R8, R24, R120 ;  /* 0x000000180878723c */ /* 0x000fe20000041878 */
[----:B------:R-:W5:Y:S02]  /*2890*/  LDSM.16.M88.4 R24, [R156+0x1c00] ;  /* 0x001c00009c18783b */ /* 0x000f640000000200 */
[----:B------:R-:W-:Y:S03]  /*28a0*/  MUFU.TANH R108, R46 ;  /* 0x0000002e006c7308 */ /* 0x000fe60000002400 */
[----:B-1----:R-:W-:Y:S05]  /*28b0*/  HMMA.16816.F32.BF16 R80, R12, R48, R80 ;  /* 0x000000300c50723c */ /* 0x002fea0000041850 */
[----:B------:R1:W-:Y:S01]  /*28c0*/  MUFU.TANH R142, R47 ;  /* 0x0000002f008e7308 */ /* 0x0003e20000002400 */
[----:B------:R-:W-:Y:S01]  /*28d0*/  HMMA.16816.F32.BF16 R88, R4, R32, R88 ;  /* 0x000000200458723c */ /* 0x000fe20000041858 */
[----:B------:R-:W-:-:S05]  /*28e0*/  IMAD R49, R132, 0x20, R131 ;  /* 0x0000002084317824 */ /* 0x000fca00078e0283 */
[----:B------:R-:W-:Y:S01]  /*28f0*/  HMMA.16816.F32.BF16 R76, R16, R30, R76 ;  /* 0x0000001e104c723c */ /* 0x000fe2000004184c */
[----:B------:R-:W-:Y:S01]  /*2900*/  LOP3.LUT R33, R135, 0xffffffe0, RZ, 0xc0, !PT ;  /* 0xffffffe087217812 */ /* 0x000fe200078ec0ff */
[----:B------:R-:W2:Y:S01]  /*2910*/  LDSM.16.M88.4 R28, [R156+0x5400] ;  /* 0x005400009c1c783b */ /* 0x000ea20000000200 */
[----:B------:R-:W-:Y:S01]  /*2920*/  SHF.R.S32.HI R135, RZ, 0x1f, R135 ;  /* 0x0000001fff877819 */ /* 0x000fe20000011487 */
[----:B------:R-:W2:Y:S02]  /*2930*/  MUFU.TANH R101, R101 ;  /* 0x0000006500657308 */ /* 0x000ea40000002400 */
[C---:B------:R-:W-:Y:S01]  /*2940*/  IMAD.IADD R172, R130.reuse, 0x1, -R33 ;  /* 0x0000000182ac7824 */ /* 0x040fe200078e0a21 */
[----:B------:R-:W-:Y:S01]  /*2950*/  HMMA.16816.F32.BF16 R84, R8, R42, R84 ;  /* 0x0000002a0854723c */ /* 0x000fe20000041854 */
[----:B------:R-:W-:Y:S01]  /*2960*/  IMAD.SHL.U32 R130, R130, 0x2, RZ ;  /* 0x0000000282827824 */ /* 0x000fe200078e00ff */
[----:B------:R-:W-:Y:S01]  /*2970*/  LDSM.16.M88.4 R40, [R156+0x3c00] ;  /* 0x003c00009c28783b */ /* 0x000fe20000000200 */
[----:B------:R-:W-:-:S02]  /*2980*/  LEA.HI R135, R135, R134, RZ, 0x2 ;  /* 0x0000008687877211 */ /* 0x000fc400078f10ff */
[----:B------:R-:W2:Y:S01]  /*2990*/  MUFU.TANH R104, R104 ;  /* 0x0000006800687308 */ /* 0x000ea20000002400 */
[----:B----4-:R-:W-:Y:S01]  /*29a0*/  HMMA.16816.F32.BF16 R80, R8, R20, R80 ;  /* 0x000000140850723c */ /* 0x010fe20000041850 */
[----:B-1----:R-:W-:Y:S01]  /*29b0*/  LDSM.16.M88.4 R44, [R128+0x8c00] ;  /* 0x008c0000802c783b */ /* 0x002fe20000000200 */
[----:B------:R-:W-:-:S03]  /*29c0*/  LOP3.LUT R173, R135, 0xfffffffc, RZ, 0xc0, !PT ;  /* 0xfffffffc87ad7812 */ /* 0x000fc600078ec0ff */
[----:B------:R-:W-:Y:S01]  /*29d0*/  FMUL.FTZ R88, R88, UR4 ;  /* 0x0000000458587c20 */ /* 0x000fe20008410000 */
[----:B---3--:R-:W-:Y:S01]  /*29e0*/  HMMA.16816.F32.BF16 R92, R4, R38, R92 ;  /* 0x00000026045c723c */ /* 0x008fe2000004185c */
[----:B------:R-:W-:Y:S01]  /*29f0*/  SHF.R.S32.HI R21, RZ, 0x1f, R172 ;  /* 0x0000001fff157819 */ /* 0x000fe200000114ac */
[----:B------:R-:W-:Y:S01]  /*2a00*/  FMUL.FTZ R89, R89, UR4 ;  /* 0x0000000459597c20 */ /* 0x000fe20008410000 */
[----:B------:R-:W-:Y:S01]  /*2a10*/  FMUL.FTZ R140, R90, UR4 ;  /* 0x000000045a8c7c20 */ /* 0x000fe20008410000 */
[----:B------:R-:W-:Y:S01]  /*2a20*/  MUFU.TANH R53, R53 ;  /* 0x0000003500357308 */ /* 0x000fe20000002400 */
[----:B------:R-:W-:Y:S01]  /*2a30*/  LEA.HI R172, R21, R172, RZ, 0x2 ;  /* 0x000000ac15ac7211 */ /* 0x000fe200078f10ff */
[----:B------:R-:W-:Y:S01]  /*2a40*/  HMMA.16816.F32.BF16 R76, R12, R50, R76 ;  /* 0x000000320c4c723c */ /* 0x000fe2000004184c */
[----:B------:R-:W-:Y:S02]  /*2a50*/  IMAD.IADD R173, R134, 0x1, -R173 ;  /* 0x0000000186ad7824 */ /* 0x000fe400078e0aad */
[----:B------:R-:W-:Y:S01]  /*2a60*/  FMUL.FTZ R91, R91, UR4 ;  /* 0x000000045b5b7c20 */ /* 0x000fe20008410000 */
[----:B------:R-:W-:-:S02]  /*2a70*/  SHF.R.S32.HI R172, RZ, 0x2, R172 ;  /* 0x00000002ffac7819 */ /* 0x000fc400000114ac */
[C---:B-----5:R-:W-:Y:S01]  /*2a80*/  HMMA.16816.F32.BF16 R64, R116.reuse, R24, R64 ;  /* 0x000000187440723c */ /* 0x060fe20000041840 */
[----:B------:R-:W-:Y:S01]  /*2a90*/  VIADD R51, R129, 0xffffffff ;  /* 0xffffffff81337836 */ /* 0x000fe20000000000 */
[----:B------:R-:W1:Y:S04]  /*2aa0*/  MUFU.TANH R54, R54 ;  /* 0x0000003600367308 */ /* 0x000e680000002400 */
[----:B------:R-:W-:Y:S01]  /*2ab0*/  HMMA.16816.F32.BF16 R60, R116, R26, R60 ;  /* 0x0000001a743c723c */ /* 0x000fe2000004183c */
[C---:B------:R-:W-:Y:S01]  /*2ac0*/  ISETP.GT.AND P0, PT, R51.reuse, R160, PT ;  /* 0x000000a03300720c */ /* 0x040fe20003f04270 */
[----:B------:R-:W-:Y:S01]  /*2ad0*/  IMAD.SHL.U32 R51, R51, 0x80, RZ ;  /* 0x0000008033337824 */ /* 0x000fe200078e00ff */
[----:B------:R-:W3:Y:S01]  /*2ae0*/  LDSM.16.M88.4 R24, [R128+0x6800] ;  /* 0x006800008018783b */ /* 0x000ee20000000200 */
[----:B------:R4:W-:Y:S02]  /*2af0*/  MUFU.TANH R117, R88 ;  /* 0x0000005800757308 */ /* 0x0009e40000002400 */
[----:B------:R-:W-:Y:S01]  /*2b00*/  FMUL.FTZ R95, R95, UR4 ;  /* 0x000000045f5f7c20 */ /* 0x000fe20008410000 */
[----:B------:R-:W-:Y:S01]  /*2b10*/  HMMA.16816.F32.BF16 R84, R4, R34, R84 ;  /* 0x000000220454723c */ /* 0x000fe20000041854 */
[----:B------:R-:W5:Y:S01]  /*2b20*/  LDSM.16.M88.4 R32, [R156+0x3800] ;  /* 0x003800009c20783b */ /* 0x000f620000000200 */
[----:B------:R-:W-:Y:S01]  /*2b30*/  FMUL.FTZ R92, R92, UR4 ;  /* 0x000000045c5c7c20 */ /* 0x000fe20008410000 */
[----:B------:R-:W-:Y:S01]  /*2b40*/  FMUL.FTZ R93, R93, UR4 ;  /* 0x000000045d5d7c20 */ /* 0x000fe20008410000 */
[----:B------:R-:W-:Y:S01]  /*2b50*/  FMUL.FTZ R94, R94, UR4 ;  /* 0x000000045e5e7c20 */ /* 0x000fe20008410000 */
[----:B------:R-:W-:Y:S01]  /*2b60*/  MUFU.TANH R124, R95 ;  /* 0x0000005f007c7308 */ /* 0x000fe20000002400 */
[----:B------:R-:W-:Y:S01]  /*2b70*/  HMMA.16816.F32.BF16 R76, R8, R22, R76 ;  /* 0x00000016084c723c */ /* 0x000fe2000004184c */
[----:B------:R-:W-:-:S05]  /*2b80*/  IMAD.IADD R118, R2, 0x1, R49 ;  /* 0x0000000102767824 */ /* 0x000fca00078e0231 */
[C---:B------:R-:W-:Y:S01]  /*2b90*/  HMMA.16816.F32.BF16 R120, R4.reuse, R36, R120 ;  /* 0x000000240478723c */ /* 0x040fe20000041878 */
[----:B------:R1:W-:Y:S01]  /*2ba0*/  MUFU.TANH R95, R89 ;  /* 0x00000059005f7308 */ /* 0x0003e20000002400 */
[----:B----4-:R-:W-:Y:S01]  /*2bb0*/  IADD3 R88, R137, 0x1, R172 ;  /* 0x0000000189587810 */ /* 0x010fe20007ffe0ac */
[----:B------:R-:W-:Y:S03]  /*2bc0*/  LDSM.16.M88.4 R36, [R128+0x8800] ;  /* 0x008800008024783b */ /* 0x000fe60000000200 */
[----:B------:R-:W-:Y:S01]  /*2bd0*/  IADD3 R88, R133, -UR15, R88 ;  /* 0x8000000f85587c10 */ /* 0x000fe2000fffe058 */
[----:B--2---:R-:W-:Y:S02]  /*2be0*/  HMMA.16816.F32.BF16 R80, R4, R28, R80 ;  /* 0x0000001c0450723c */ /* 0x004fe40000041850 */
[----:B------:R-:W2:Y:S02]  /*2bf0*/  MUFU.TANH R52, R52 ;  /* 0x0000003400347308 */ /* 0x000ea40000002400 */
[----:B------:R-:W-:-:S02]  /*2c00*/  VIADD R88, R88, UR14 ;  /* 0x0000000e58587c36 */ /* 0x000fc40008000000 */
[----:B------:R-:W-:Y:S01]  /*2c10*/  FMUL.FTZ R84, R84, UR4 ;  /* 0x0000000454547c20 */ /* 0x000fe20008410000 */
[----:B------:R-:W-:Y:S01]  /*2c20*/  FMUL.FTZ R85, R85, UR4 ;  /* 0x0000000455557c20 */ /* 0x000fe20008410000 */
[----:B------:R-:W-:Y:S01]  /*2c30*/  FMUL.FTZ R134, R86, UR4 ;  /* 0x0000000456867c20 */ /* 0x000fe20008410000 */
[----:B------:R-:W-:Y:S01]  /*2c40*/  FMUL.FTZ R138, R87, UR4 ;  /* 0x00000004578a7c20 */ /* 0x000fe20008410000 */
[C---:B------:R-:W-:Y:S01]  /*2c50*/  VIMNMX R90, R88.reuse, R133, PT ;  /* 0x00000085585a7248 */ /* 0x040fe20003fe0100 */
[----:B------:R4:W-:Y:S01]  /*2c60*/  MUFU.TANH R125, R84 ;  /* 0x00000054007d7308 */ /* 0x0009e20000002400 */
[----:B-1----:R-:W-:Y:S01]  /*2c70*/  LOP3.LUT R89, R51, 0x6, R130, 0xf8, !PT ;  /* 0x0000000633597812 */ /* 0x002fe200078ef882 */
[----:B------:R-:W-:Y:S01]  /*2c80*/  HMMA.16816.F32.BF16 R76, R4, R30, R76 ;  /* 0x0000001e044c723c */ /* 0x000fe2000004184c */
[----:B------:R-:W-:Y:S02]  /*2c90*/  VIADDMNMX R88, R88, 0x8, R133, PT ;  /* 0x0000000858587846 */ /* 0x000fe40003800185 */
[----:B------:R-:W-:-:S02]  /*2ca0*/  LOP3.LUT R21, R89, 0x1, RZ, 0xfc, !PT ;  /* 0x0000000159157812 */ /* 0x000fc400078efcff */
[----:B------:R-:W-:Y:S01]  /*2cb0*/  LOP3.LUT R29, R89, 0x11, RZ, 0xfc, !PT ;  /* 0x00000011591d7812 */ /* 0x000fe200078efcff */
[C---:B---3--:R-:W-:Y:S01]  /*2cc0*/  HMMA.16816.F32.BF16 R72, R16.reuse, R24, R72 ;  /* 0x000000181048723c */ /* 0x048fe20000041848 */
[C---:B------:R-:W-:Y:S01]  /*2cd0*/  ISETP.GE.AND P5, PT, R21.reuse, R90, PT ;  /* 0x0000005a1500720c */ /* 0x040fe20003fa6270 */
[----:B------:R1:W-:Y:S01]  /*2ce0*/  MUFU.TANH R119, R85 ;  /* 0x0000005500777308 */ /* 0x0003e20000002400 */
[----:B------:R-:W-:Y:S01]  /*2cf0*/  ISETP.GE.AND P4, PT, R21, R88, PT ;  /* 0x000000581500720c */ /* 0x000fe20003f86270 */
[----:B------:R-:W-:Y:S01]  /*2d00*/  FMUL.FTZ R110, R121, UR4 ;  /* 0x00000004796e7c20 */ /* 0x000fe20008410000 */
[----:B------:R-:W3:Y:S01]  /*2d10*/  LDSM.16.M88.4 R20, [R128+0x6c00] ;  /* 0x006c00008014783b */ /* 0x000ee20000000200 */
[----:B------:R-:W-:Y:S01]  /*2d20*/  HMMA.16816.F32.BF16 R68, R16, R26, R68 ;  /* 0x0000001a1044723c */ /* 0x000fe20000041844 */
[----:B------:R-:W-:Y:S01]  /*2d30*/  LOP3.LUT R25, R89, 0x8, RZ, 0xfc, !PT ;  /* 0x0000000859197812 */ /* 0x000fe200078efcff */
[----:B------:R-:W-:Y:S01]  /*2d40*/  FMUL.FTZ R80, R80, UR4 ;  /* 0x0000000450507c20 */ /* 0x000fe20008410000 */
[----:B------:R-:W-:Y:S01]  /*2d50*/  FSEL R57, R57, -INF , !P5 ;  /* 0xff80000039397808 */ /* 0x000fe20006800000 */
[----:B------:R-:W2:Y:S01]  /*2d60*/  MUFU.TANH R55, R55 ;  /* 0x0000003700377308 */ /* 0x000ea20000002400 */
[----:B------:R-:W-:Y:S01]  /*2d70*/  ISETP.GE.AND P3, PT, R25, R90, PT ;  /* 0x0000005a1900720c */ /* 0x000fe20003f66270 */
[----:B------:R-:W-:Y:S01]  /*2d80*/  FMUL.FTZ R81, R81, UR4 ;  /* 0x0000000451517c20 */ /* 0x000fe20008410000 */
[----:B------:R-:W-:Y:S01]  /*2d90*/  ISETP.GE.AND P1, PT, R25, R88, PT ;  /* 0x000000581900720c */ /* 0x000fe20003f26270 */
[----:B------:R-:W-:Y:S01]  /*2da0*/  FMUL.FTZ R82, R82, UR4 ;  /* 0x0000000452527c20 */ /* 0x000fe20008410000 */
[----:B------:R-:W-:Y:S01]  /*2db0*/  LOP3.LUT R25, R89, 0x9, RZ, 0xfc, !PT ;  /* 0x0000000959197812 */ /* 0x000fe200078efcff */
[----:B------:R-:W-:Y:S01]  /*2dc0*/  FMUL.FTZ R48, R123, UR4 ;  /* 0x000000047b307c20 */ /* 0x000fe20008410000 */
[----:B----4-:R-:W-:Y:S01]  /*2dd0*/  FSEL R84, R58, -INF , !P4 ;  /* 0xff8000003a547808 */ /* 0x010fe20006000000 */
[----:B------:R-:W-:Y:S01]  /*2de0*/  MUFU.TANH R102, R102 ;  /* 0x0000006600667308 */ /* 0x000fe20000002400 */
[C---:B------:R-:W-:Y:S01]  /*2df0*/  ISETP.GE.AND P2, PT, R25.reuse, R90, PT ;  /* 0x0000005a1900720c */ /* 0x040fe20003f46270 */
[----:B------:R-:W-:Y:S01]  /*2e00*/  FMUL.FTZ R109, R120, UR4 ;  /* 0x00000004786d7c20 */ /* 0x000fe20008410000 */
[----:B------:R-:W-:Y:S01]  /*2e10*/  ISETP.GE.AND P5, PT, R25, R88, PT ;  /* 0x000000581900720c */ /* 0x000fe20003fa6270 */
[----:B------:R-:W-:Y:S01]  /*2e20*/  FMUL.FTZ R111, R122, UR4 ;  /* 0x000000047a6f7c20 */ /* 0x000fe20008410000 */
[----:B------:R-:W-:Y:S01]  /*2e30*/  LOP3.LUT R25, R89, 0x10, RZ, 0xfc, !PT ;  /* 0x0000001059197812 */ /* 0x000fe200078efcff */
[C---:B-----5:R-:W-:Y:S01]  /*2e40*/  HMMA.16816.F32.BF16 R72, R12.reuse, R32, R72 ;  /* 0x000000200c48723c */ /* 0x060fe20000041848 */
[----:B-1----:R-:W-:Y:S01]  /*2e50*/  FSEL R85, R59, -INF , !P3 ;  /* 0xff8000003b557808 */ /* 0x002fe20005800000 */
[----:B------:R-:W1:Y:S01]  /*2e60*/  MUFU.TANH R103, R103 ;  /* 0x0000006700677308 */ /* 0x000e620000002400 */
[C---:B------:R-:W-:Y:S01]  /*2e70*/  ISETP.GE.AND P4, PT, R25.reuse, R90, PT ;  /* 0x0000005a1900720c */ /* 0x040fe20003f86270 */
[----:B------:R-:W-:Y:S01]  /*2e80*/  FMUL.FTZ R76, R76, UR4 ;  /* 0x000000044c4c7c20 */ /* 0x000fe20008410000 */
[----:B------:R-:W-:Y:S01]  /*2e90*/  ISETP.GE.AND P3, PT, R25, R88, PT ;  /* 0x000000581900720c */ /* 0x000fe20003f66270 */
[----:B------:R-:W-:Y:S01]  /*2ea0*/  HMMA.16816.F32.BF16 R68, R12, R34, R68 ;  /* 0x000000220c44723c */ /* 0x000fe20000041844 */
[----:B------:R-:W4:Y:S01]  /*2eb0*/  LDSM.16.M88.4 R24, [R156+0x5800] ;  /* 0x005800009c18783b */ /* 0x000f220000000200 */
[----:B------:R-:W-:Y:S01]  /*2ec0*/  FSEL R86, R97, -INF , !P1 ;  /* 0xff80000061567808 */ /* 0x000fe20004800000 */
[----:B------:R-:W-:Y:S01]  /*2ed0*/  FMUL.FTZ R77, R77, UR4 ;  /* 0x000000044d4d7c20 */ /* 0x000fe20008410000 */
[----:B------:R-:W-:Y:S01]  /*2ee0*/  FSEL R87, R96, -INF , !P2 ;  /* 0xff80000060577808 */ /* 0x000fe20005000000 */
[----:B------:R5:W-:Y:S01]  /*2ef0*/  MUFU.TANH R136, R91 ;  /* 0x0000005b00887308 */ /* 0x000be20000002400 */
[C---:B------:R-:W-:Y:S01]  /*2f00*/  ISETP.GE.AND P1, PT, R29.reuse, R90, PT ;  /* 0x0000005a1d00720c */ /* 0x040fe20003f26270 */
[----:B------:R-:W-:Y:S01]  /*2f10*/  FMUL.FTZ R78, R78, UR4 ;  /* 0x000000044e4e7c20 */ /* 0x000fe20008410000 */
[----:B------:R-:W-:Y:S01]  /*2f20*/  ISETP.GE.AND P2, PT, R29, R88, PT ;  /* 0x000000581d00720c */ /* 0x000fe20003f46270 */
[----:B------:R-:W-:Y:S01]  /*2f30*/  FMUL.FTZ R79, R79, UR4 ;  /* 0x000000044f4f7c20 */ /* 0x000fe20008410000 */
[----:B------:R-:W-:-:S02]  /*2f40*/  LOP3.LUT R29, R89, 0x18, RZ, 0xfc, !PT ;  /* 0x00000018591d7812 */ /* 0x000fc400078efcff */
[----:B------:R-:W-:Y:S01]  /*2f50*/  FSEL R98, R98, -INF , !P5 ;  /* 0xff80000062627808 */ /* 0x000fe20006800000 */
[----:B------:R-:W1:Y:S01]  /*2f60*/  MUFU.TANH R106, R106 ;  /* 0x0000006a006a7308 */ /* 0x000e620000002400 */
[----:B------:R-:W-:Y:S01]  /*2f70*/  FSEL R99, R99, -INF , !P4 ;  /* 0xff80000063637808 */ /* 0x000fe20006000000 */
[C---:B---3--:R-:W-:Y:S01]  /*2f80*/  HMMA.16816.F32.BF16 R64, R16.reuse, R20, R64 ;  /* 0x000000141040723c */ /* 0x048fe20000041840 */
[C---:B------:R-:W-:Y:S02]  /*2f90*/  ISETP.GE.AND P5, PT, R29.reuse, R90, PT ;  /* 0x0000005a1d00720c */ /* 0x040fe40003fa6270 */
[----:B------:R-:W-:Y:S02]  /*2fa0*/  ISETP.GE.AND P4, PT, R29, R88, PT ;  /* 0x000000581d00720c */ /* 0x000fe40003f86270 */
[----:B------:R-:W-:Y:S01]  /*2fb0*/  LOP3.LUT R29, R89, 0x19, RZ, 0xfc, !PT ;  /* 0x00000019591d7812 */ /* 0x000fe200078efcff */
[----:B------:R-:W-:Y:S01]  /*2fc0*/  HMMA.16816.F32.BF16 R60, R16, R22, R60 ;  /* 0x00000016103c723c */ /* 0x000fe2000004183c */
[----:B------:R-:W3:Y:S01]  /*2fd0*/  LDSM.16.M88.4 R16, [R156+0x5c00] ;  /* 0x005c00009c10783b */ /* 0x000ee20000000200 */
[----:B------:R-:W-:Y:S01]  /*2fe0*/  FSEL R50, R101, -INF , !P3 ;  /* 0xff80000065327808 */ /* 0x000fe20005800000 */
[----:B------:R2:W-:Y:S01]  /*2ff0*/  MUFU.TANH R133, R80 ;  /* 0x0000005000857308 */ /* 0x0005e20000002400 */
[----:B-----5:R-:W-:Y:S01]  /*3000*/  FSEL R91, R100, -INF , !P1 ;  /* 0xff800000645b7808 */ /* 0x020fe20004800000 */
[----:B------:R-:W-:Y:S01]  /*3010*/  FMUL.FTZ R20, R83, UR4 ;  /* 0x0000000453147c20 */ /* 0x000fe20008410000 */
[----:B------:R-:W-:Y:S01]  /*3020*/  HMMA.16816.F32.BF16 R72, R8, R36, R72 ;  /* 0x000000240848723c */ /* 0x000fe20000041848 */
[----:B------:R-:W-:Y:S01]  /*3030*/  ISETP.GE.AND P3, PT, R29, R90, PT ;  /* 0x0000005a1d00720c */ /* 0x000fe20003f66270 */
[----:B------:R-:W-:-:S04]  /*3040*/  DEPBAR.LE SB0, 0x0 ;  /* 0x000080000000791a */ /* 0x000fc80000000000 */
[----:B------:R-:W-:Y:S01]  /*3050*/  HMMA.16816.F32.BF16 R68, R8, R38, R68 ;  /* 0x000000260844723c */ /* 0x000fe20000041844 */
[----:B------:R-:W-:Y:S01]  /*3060*/  ISETP.GE.AND P1, PT, R29, R88, PT ;  /* 0x000000581d00720c */ /* 0x000fe20003f26270 */
[----:B------:R5:W-:Y:S01]  /*3070*/  MUFU.TANH R127, R81 ;  /* 0x00000051007f7308 */ /* 0x000be20000002400 */
[C---:B------:R-:W-:Y:S02]  /*3080*/  LOP3.LUT R29, R89.reuse, 0x20, RZ, 0xfc, !PT ;  /* 0x00000020591d7812 */ /* 0x040fe400078efcff */
[----:B------:R-:W-:Y:S01]  /*3090*/  LOP3.LUT R21, R89, 0x21, RZ, 0xfc, !PT ;  /* 0x0000002159157812 */ /* 0x000fe200078efcff */
[C---:B------:R-:W-:Y:S01]  /*30a0*/  HMMA.16816.F32.BF16 R64, R12.reuse, R40, R64 ;  /* 0x000000280c40723c */ /* 0x040fe20000041840 */
[----:B------:R-:W-:Y:S02]  /*30b0*/  FSEL R36, R104, -INF , !P2 ;  /* 0xff80000068247808 */ /* 0x000fe40005000000 */
[----:B--2---:R-:W-:Y:S01]  /*30c0*/  FSEL R80, R54, -INF , !P4 ;  /* 0xff80000036507808 */ /* 0x004fe20006000000 */
[----:B------:R2:W-:Y:S01]  /*30d0*/  MUFU.TANH R132, R82 ;  /* 0x0000005200847308 */ /* 0x0005e20000002400 */
[----:B------:R-:W-:Y:S01]  /*30e0*/  FSEL R83, R53, -INF , !P3 ;  /* 0xff80000035537808 */ /* 0x000fe20005800000 */
[----:B------:R-:W-:Y:S01]  /*30f0*/  HMMA.16816.F32.BF16 R60, R12, R42, R60 ;  /* 0x0000002a0c3c723c */ /* 0x000fe2000004183c */
[----:B------:R-:W-:-:S02]  /*3100*/  ISETP.GE.AND P2, PT, R29, R90, PT ;  /* 0x0000005a1d00720c */ /* 0x000fc40003f46270 */
[C---:B------:R-:W-:Y:S02]  /*3110*/  ISETP.GE.AND P4, PT, R21.reuse, R90, PT ;  /* 0x0000005a1500720c */ /* 0x040fe40003f86270 */
[-C--:B------:R-:W-:Y:S01]  /*3120*/  ISETP.GE.AND P3, PT, R21, R88.reuse, PT ;  /* 0x000000581500720c */ /* 0x080fe20003f66270 */
[C---:B----4-:R-:W-:Y:S01]  /*3130*/  HMMA.16816.F32.BF16 R72, R4.reuse, R24, R72 ;  /* 0x000000180448723c */ /* 0x050fe20000041848 */
[----:B------:R-:W-:Y:S01]  /*3140*/  LOP3.LUT R21, R89, 0x28, RZ, 0xfc, !PT ;  /* 0x0000002859157812 */ /* 0x000fe200078efcff */
[----:B------:R-:W4:Y:S01]  /*3150*/  MUFU.TANH R110, R110 ;  /* 0x0000006e006e7308 */ /* 0x000f220000002400 */
[----:B-----5:R-:W-:Y:S02]  /*3160*/  FSEL R81, R52, -INF , !P5 ;  /* 0xff80000034517808 */ /* 0x020fe40006800000 */
[----:B------:R-:W-:Y:S01]  /*3170*/  FSEL R33, R105, -INF , !P2 ;  /* 0xff80000069217808 */ /* 0x000fe20005000000 */
[----:B------:R-:W-:Y:S01]  /*3180*/  HMMA.16816.F32.BF16 R68, R4, R26, R68 ;  /* 0x0000001a0444723c */ /* 0x000fe20000041844 */
[----:B------:R-:W-:-:S02]  /*3190*/  ISETP.GE.AND P5, PT, R29, R88, PT ;  /* 0x000000581d00720c */ /* 0x000fc40003fa6270 */
[----:B--2---:R-:W-:Y:S01]  /*31a0*/  FSEL R82, R55, -INF , !P1 ;  /* 0xff80000037527808 */ /* 0x004fe20004800000 */
[----:B------:R-:W2:Y:S01]  /*31b0*/  MUFU.TANH R48, R48 ;  /* 0x0000003000307308 */ /* 0x000ea20000002400 */
[C---:B------:R-:W-:Y:S01]  /*31c0*/  ISETP.GE.AND P1, PT, R21.reuse, R90, PT ;  /* 0x0000005a1500720c */ /* 0x040fe20003f26270 */
[C---:B------:R-:W-:Y:S01]  /*31d0*/  HMMA.16816.F32.BF16 R64, R8.reuse, R44, R64 ;  /* 0x0000002c0840723c */ /* 0x040fe20000041840 */
[----:B------:R-:W-:Y:S02]  /*31e0*/  ISETP.GE.AND P2, PT, R21, R88, PT ;  /* 0x000000581500720c */ /* 0x000fe40003f46270 */
[----:B------:R-:W-:Y:S02]  /*31f0*/  LOP3.LUT R21, R89, 0x29, RZ, 0xfc, !PT ;  /* 0x0000002959157812 */ /* 0x000fe400078efcff */
[----:B-1----:R-:W-:Y:S01]  /*3200*/  FSEL R32, R103, -INF , !P5 ;  /* 0xff80000067207808 */ /* 0x002fe20006800000 */
[----:B------:R-:W-:Y:S01]  /*3210*/  HMMA.16816.F32.BF16 R60, R8, R46, R60 ;  /* 0x0000002e083c723c */ /* 0x000fe2000004183c */
[----:B------:R-:W1:Y:S01]  /*3220*/  MUFU.TANH R109, R109 ;  /* 0x0000006d006d7308 */ /* 0x000e620000002400 */
[----:B------:R-:W-:-:S02]  /*3230*/  FSEL R137, R102, -INF , !P4 ;  /* 0xff80000066897808 */ /* 0x000fc40006000000 */
[C---:B------:R-:W-:Y:S02]  /*3240*/  ISETP.GE.AND P5, PT, R21.reuse, R90, PT ;  /* 0x0000005a1500720c */ /* 0x040fe40003fa6270 */
[----:B------:R-:W-:Y:S01]  /*3250*/  ISETP.GE.AND P4, PT, R21, R88, PT ;  /* 0x000000581500720c */ /* 0x000fe20003f86270 */
[----:B------:R-:W-:Y:S01]  /*3260*/  FMUL.FTZ R24, R74, UR4 ;  /* 0x000000044a187c20 */ /* 0x000fe20008410000 */
[----:B------:R-:W-:Y:S01]  /*3270*/  LOP3.LUT R21, R89, 0x30, RZ, 0xfc, !PT ;  /* 0x0000003059157812 */ /* 0x000fe200078efcff */
[----:B------:R-:W5:Y:S01]  /*3280*/  MUFU.TANH R111, R111 ;  /* 0x0000006f006f7308 */ /* 0x000f620000002400 */
[----:B------:R-:W-:Y:S01]  /*3290*/  FSEL R28, R106, -INF , !P3 ;  /* 0xff8000006a1c7808 */ /* 0x000fe20005800000 */
[----:B------:R-:W-:Y:S01]  /*32a0*/  FMUL.FTZ R72, R72, UR4 ;  /* 0x0000000448487c20 */ /* 0x000fe20008410000 */
[----:B------:R-:W-:Y:S01]  /*32b0*/  FSEL R37, R107, -INF , !P1 ;  /* 0xff8000006b257808 */ /* 0x000fe20004800000 */
[----:B------:R-:W-:Y:S01]  /*32c0*/  FMUL.FTZ R12, R68, UR4 ;  /* 0x00000004440c7c20 */ /* 0x000fe20008410000 */
[----:B------:R-:W-:Y:S01]  /*32d0*/  ISETP.GE.AND P3, PT, R21, R90, PT ;  /* 0x0000005a1500720c */ /* 0x000fe20003f66270 */
[----:B------:R-:W-:Y:S01]  /*32e0*/  FMUL.FTZ R75, R75, UR4 ;  /* 0x000000044b4b7c20 */ /* 0x000fe20008410000 */
[----:B------:R-:W-:Y:S01]  /*32f0*/  ISETP.GE.AND P1, PT, R21, R88, PT ;  /* 0x000000581500720c */ /* 0x000fe20003f26270 */
[----:B------:R-:W5:Y:S01]  /*3300*/  MUFU.TANH R92, R92 ;  /* 0x0000005c005c7308 */ /* 0x000f620000002400 */
[----:B------:R-:W-:Y:S01]  /*3310*/  LOP3.LUT R21, R89, 0x31, RZ, 0xfc, !PT ;  /* 0x0000003159157812 */ /* 0x000fe200078efcff */
[C---:B---3--:R-:W-:Y:S01]  /*3320*/  HMMA.16816.F32.BF16 R64, R4.reuse, R16, R64 ;  /* 0x000000100440723c */ /* 0x048fe20000041840 */
[----:B------:R-:W-:Y:S01]  /*3330*/  FSEL R38, R108, -INF , !P2 ;  /* 0xff8000006c267808 */ /* 0x000fe20005000000 */
[----:B------:R-:W-:Y:S01]  /*3340*/  FMUL.FTZ R8, R71, UR4 ;  /* 0x0000000447087c20 */ /* 0x000fe20008410000 */
[----:B------:R-:W-:Y:S01]  /*3350*/  FSEL R139, R139, -INF , !P5 ;  /* 0xff8000008b8b7808 */ /* 0x000fe20006800000 */
[----:B------:R-:W-:Y:S01]  /*3360*/  FMUL.FTZ R69, R69, UR4 ;  /* 0x0000000445457c20 */ /* 0x000fe20008410000 */
[C---:B------:R-:W-:Y:S01]  /*3370*/  ISETP.GE.AND P2, PT, R21.reuse, R90, PT ;  /* 0x0000005a1500720c */ /* 0x040fe20003f46270 */
[----:B------:R-:W-:Y:S01]  /*3380*/  MUFU.TANH R93, R93 ;  /* 0x0000005d005d7308 */ /* 0x000fe20000002400 */
[----:B------:R-:W-:Y:S01]  /*3390*/  ISETP.GE.AND P5, PT, R21, R88, PT ;  /* 0x000000581500720c */ /* 0x000fe20003fa6270 */
[----:B------:R-:W-:Y:S01]  /*33a0*/  HMMA.16816.F32.BF16 R4, R4, R18, R60 ;  /* 0x000000120404723c */ /* 0x000fe2000004183c */
[C---:B------:R-:W-:Y:S01]  /*33b0*/  LOP3.LUT R23, R89.reuse, 0x38, RZ, 0xfc, !PT ;  /* 0x0000003859177812 */ /* 0x040fe200078efcff */
[----:B------:R-:W-:Y:S01]  /*33c0*/  FMUL.FTZ R70, R70, UR4 ;  /* 0x0000000446467c20 */ /* 0x000fe20008410000 */
[----:B------:R-:W-:-:S02]  /*33d0*/  LOP3.LUT R27, R89, 0x39, RZ, 0xfc, !PT ;  /* 0x00000039591b7812 */ /* 0x000fc400078efcff */
[----:B------:R-:W-:Y:S01]  /*33e0*/  LOP3.LUT R25, R89, 0x40, RZ, 0xfc, !PT ;  /* 0x0000004059197812 */ /* 0x000fe200078efcff */
[----:B------:R-:W3:Y:S01]  /*33f0*/  MUFU.TANH R94, R94 ;  /* 0x0000005e005e7308 */ /* 0x000ee20000002400 */
[----:B------:R-:W-:Y:S02]  /*3400*/  FSEL R142, R142, -INF , !P4 ;  /* 0xff8000008e8e7808 */ /* 0x000fe40006000000 */
[----:B----4-:R-:W-:Y:S02]  /*3410*/  FSEL R31, R110, -INF , !P2 ;  /* 0xff8000006e1f7808 */ /* 0x010fe40005000000 */
[----:B--2---:R-:W-:Y:S02]  /*3420*/  FSEL R30, R48, -INF , !P5 ;  /* 0xff800000301e7808 */ /* 0x004fe40006800000 */
[----:B------:R-:W-:Y:S01]  /*3430*/  ISETP.GE.AND P4, PT, R23, R90, PT ;  /* 0x0000005a1700720c */ /* 0x000fe20003f86270 */
[----:B------:R-:W2:Y:S01]  /*3440*/  MUFU.TANH R140, R140 ;  /* 0x0000008c008c7308 */ /* 0x000ea20000002400 */
[----:B-1----:R-:W-:Y:S01]  /*3450*/  FSEL R35, R109, -INF , !P3 ;  /* 0xff8000006d237808 */ /* 0x002fe20005800000 */
[----:B------:R-:W-:Y:S01]  /*3460*/  FMUL.FTZ R26, R65, UR4 ;  /* 0x00000004411a7c20 */ /* 0x000fe20008410000 */
[----:B-----5:R-:W-:Y:S01]  /*3470*/  FSEL R34, R111, -INF , !P1 ;  /* 0xff8000006f227808 */ /* 0x020fe20004800000 */
[----:B------:R-:W-:Y:S01]  /*3480*/  FMUL.FTZ R62, R66, UR4 ;  /* 0x00000004423e7c20 */ /* 0x000fe20008410000 */
[----:B------:R-:W-:Y:S01]  /*3490*/  ISETP.GE.AND P2, PT, R27, R88, PT ;  /* 0x000000581b00720c */ /* 0x000fe20003f46270 */
[----:B------:R-:W-:Y:S01]  /*34a0*/  FMUL.FTZ R61, R67, UR4 ;  /* 0x00000004433d7c20 */ /* 0x000fe20008410000 */
[----:B------:R-:W-:Y:S01]  /*34b0*/  ISETP.GE.AND P5, PT, R25, R90, PT ;  /* 0x0000005a1900720c */ /* 0x000fe20003fa6270 */
[----:B------:R-:W1:Y:S01]  /*34c0*/  MUFU.TANH R134, R134 ;  /* 0x0000008600867308 */ /* 0x000e620000002400 */
[----:B------:R-:W-:Y:S01]  /*34d0*/  ISETP.GE.AND P3, PT, R23, R88, PT ;  /* 0x000000581700720c */ /* 0x000fe20003f66270 */
[----:B------:R-:W-:Y:S01]  /*34e0*/  FMUL.FTZ R23, R73, UR4 ;  /* 0x0000000449177c20 */ /* 0x000fe20008410000 */
[----:B------:R-:W-:Y:S01]  /*34f0*/  ISETP.GE.AND P1, PT, R27, R90, PT ;  /* 0x0000005a1b00720c */ /* 0x000fe20003f26270 */
[----:B------:R-:W-:Y:S01]  /*3500*/  FMUL.FTZ R27, R64, UR4 ;  /* 0x00000004401b7c20 */ /* 0x000fe20008410000 */
[C---:B------:R-:W-:Y:S01]  /*3510*/  LOP3.LUT R13, R89.reuse, 0x48, RZ, 0xfc, !PT ;  /* 0x00000048590d7812 */ /* 0x040fe200078efcff */
[----:B------:R-:W-:Y:S01]  /*3520*/  FMUL.FTZ R4, R4, UR4 ;  /* 0x0000000404047c20 */ /* 0x000fe20008410000 */
[----:B------:R-:W-:Y:S01]  /*3530*/  LOP3.LUT R15, R89, 0x41, RZ, 0xfc, !PT ;  /* 0x00000041590f7812 */ /* 0x000fe200078efcff */
[----:B------:R-:W4:Y:S01]  /*3540*/  MUFU.TANH R138, R138 ;  /* 0x0000008a008a7308 */ /* 0x000f220000002400 */
[----:B------:R-:W-:Y:S01]  /*3550*/  FSEL R29, R92, -INF , !P4 ;  /* 0xff8000005c1d7808 */ /* 0x000fe20006000000 */
[----:B------:R-:W-:Y:S01]  /*3560*/  FMUL.FTZ R6, R6, UR4 ;  /* 0x0000000406067c20 */ /* 0x000fe20008410000 */
[----:B------:R-:W-:Y:S01]  /*3570*/  FSEL R124, R124, -INF , !P2 ;  /* 0xff8000007c7c7808 */ /* 0x000fe20005000000 */
[----:B------:R-:W-:Y:S01]  /*3580*/  FMUL.FTZ R7, R7, UR4 ;  /* 0x0000000407077c20 */ /* 0x000fe20008410000 */
[----:B------:R-:W-:-:S02]  /*3590*/  FSEL R117, R117, -INF , !P5 ;  /* 0xff80000075757808 */ /* 0x000fc40006800000 */
[----:B------:R-:W-:Y:S01]  /*35a0*/  ISETP.GE.AND P4, PT, R25, R88, PT ;  /* 0x000000581900720c */ /* 0x000fe20003f86270 */
[----:B------:R-:W5:Y:S01]  /*35b0*/  MUFU.TANH R123, R76 ;  /* 0x0000004c007b7308 */ /* 0x000f620000002400 */
[----:B---3--:R-:W-:Y:S02]  /*35c0*/  FSEL R130, R94, -INF , !P3 ;  /* 0xff8000005e827808 */ /* 0x008fe40005800000 */
[----:B------:R-:W-:Y:S02]  /*35d0*/  FSEL R135, R93, -INF , !P1 ;  /* 0xff8000005d877808 */ /* 0x000fe40004800000 */
[C---:B------:R-:W-:Y:S02]  /*35e0*/  ISETP.GE.AND P2, PT, R13.reuse, R90, PT ;  /* 0x0000005a0d00720c */ /* 0x040fe40003f46270 */
[----:B------:R-:W-:Y:S01]  /*35f0*/  ISETP.GE.AND P5, PT, R13, R88, PT ;  /* 0x000000580d00720c */ /* 0x000fe20003fa6270 */
[----:B------:R-:W3:Y:S01]  /*3600*/  MUFU.TANH R20, R20 ;  /* 0x0000001400147308 */ /* 0x000ee20000002400 */
[----:B------:R-:W-:-:S02]  /*3610*/  ISETP.GE.AND P3, PT, R15, R90, PT ;  /* 0x0000005a0f00720c */ /* 0x000fc40003f66270 */
[----:B------:R-:W-:Y:S02]  /*3620*/  ISETP.GE.AND P1, PT, R15, R88, PT ;  /* 0x000000580f00720c */ /* 0x000fe40003f26270 */
[C---:B------:R-:W-:Y:S02]  /*3630*/  LOP3.LUT R13, R89.reuse, 0x49, RZ, 0xfc, !PT ;  /* 0x00000049590d7812 */ /* 0x040fe400078efcff */
[----:B------:R-:W-:Y:S01]  /*3640*/  LOP3.LUT R15, R89, 0x50, RZ, 0xfc, !PT ;  /* 0x00000050590f7812 */ /* 0x000fe200078efcff */
[----:B------:R-:W-:Y:S01]  /*3650*/  MUFU.TANH R121, R77 ;  /* 0x0000004d00797308 */ /* 0x000fe20000002400 */
[----:B--2---:R-:W-:Y:S02]  /*3660*/  FSEL R140, R140, -INF , !P4 ;  /* 0xff8000008c8c7808 */ /* 0x004fe40006000000 */
[----:B------:R-:W-:Y:S02]  /*3670*/  ISETP.GE.AND P4, PT, R13, R90, PT ;  /* 0x0000005a0d00720c */ /* 0x000fe40003f86270 */
[----:B------:R-:W-:-:S02]  /*3680*/  FSEL R131, R95, -INF , !P3 ;  /* 0xff8000005f837808 */ /* 0x000fc40005800000 */
[----:B------:R-:W-:Y:S01]  /*3690*/  FSEL R136, R136, -INF , !P1 ;  /* 0xff80000088887808 */ /* 0x000fe20004800000 */
[----:B------:R-:W2:Y:S01]  /*36a0*/  MUFU.TANH R126, R78 ;  /* 0x0000004e007e7308 */ /* 0x000ea20000002400 */
[----:B------:R-:W-:Y:S02]  /*36b0*/  ISETP.GE.AND P3, PT, R13, R88, PT ;  /* 0x000000580d00720c */ /* 0x000fe40003f66270 */
[----:B------:R-:W-:Y:S02]  /*36c0*/  ISETP.GE.AND P1, PT, R15, R90, PT ;  /* 0x0000005a0f00720c */ /* 0x000fe40003f26270 */
[C---:B------:R-:W-:Y:S02]  /*36d0*/  LOP3.LUT R9, R89.reuse, 0x51, RZ, 0xfc, !PT ;  /* 0x0000005159097812 */ /* 0x040fe400078efcff */
[----:B------:R-:W-:Y:S01]  /*36e0*/  LOP3.LUT R11, R89, 0x58, RZ, 0xfc, !PT ;  /* 0x00000058590b7812 */ /* 0x000fe200078efcff */
[----:B------:R-:W2:Y:S01]  /*36f0*/  MUFU.TANH R24, R24 ;  /* 0x0000001800187308 */ /* 0x000ea20000002400 */
[----:B------:R-:W-:-:S02]  /*3700*/  FSEL R125, R125, -INF , !P2 ;  /* 0xff8000007d7d7808 */ /* 0x000fc40005000000 */
[----:B-1----:R-:W-:Y:S02]  /*3710*/  FSEL R134, R134, -INF , !P5 ;  /* 0xff80000086867808 */ /* 0x002fe40006800000 */
[----:B------:R-:W-:Y:S02]  /*3720*/  FSEL R119, R119, -INF , !P4 ;  /* 0xff80000077777808 */ /* 0x000fe40006000000 */
[----:B------:R-:W-:Y:S01]  /*3730*/  ISETP.GE.AND P2, PT, R15, R88, PT ;  /* 0x000000580f00720c */ /* 0x000fe20003f46270 */
[----:B------:R-:W1:Y:S01]  /*3740*/  MUFU.TANH R22, R79 ;  /* 0x0000004f00167308 */ /* 0x000e620000002400 */
[C---:B------:R-:W-:Y:S02]  /*3750*/  ISETP.GE.AND P5, PT, R9.reuse, R90, PT ;  /* 0x0000005a0900720c */ /* 0x040fe40003fa6270 */
[----:B------:R-:W-:Y:S02]  /*3760*/  ISETP.GE.AND P4, PT, R9, R88, PT ;  /* 0x000000580900720c */ /* 0x000fe40003f86270 */
[----:B----4-:R-:W-:-:S02]  /*3770*/  FSEL R138, R138, -INF , !P3 ;  /* 0xff8000008a8a7808 */ /* 0x010fc40005800000 */
[----:B------:R-:W-:Y:S01]  /*3780*/  FSEL R133, R133, -INF , !P1 ;  /* 0xff80000085857808 */ /* 0x000fe20004800000 */
[----:B------:R-:W4:Y:S01]  /*3790*/  MUFU.TANH R23, R23 ;  /* 0x0000001700177308 */ /* 0x000f220000002400 */
[----:B------:R-:W-:Y:S02]  /*37a0*/  LOP3.LUT R9, R89, 0x59, RZ, 0xfc, !PT ;  /* 0x0000005959097812 */ /* 0x000fe400078efcff */
[C---:B------:R-:W-:Y:S02]  /*37b0*/  ISETP.GE.AND P3, PT, R11.reuse, R90, PT ;  /* 0x0000005a0b00720c */ /* 0x040fe40003f66270 */
[----:B------:R-:W-:Y:S02]  /*37c0*/  ISETP.GE.AND P1, PT, R11, R88, PT ;  /* 0x000000580b00720c */ /* 0x000fe40003f26270 */
[----:B------:R-:W-:Y:S01]  /*37d0*/  LOP3.LUT R11, R89, 0x60, RZ, 0xfc, !PT ;  /* 0x00000060590b7812 */ /* 0x000fe200078efcff */
[----:B------:R-:W4:Y:S01]  /*37e0*/  MUFU.TANH R21, R72 ;  /* 0x0000004800157308 */ /* 0x000f220000002400 */
[----:B------:R-:W-:-:S02]  /*37f0*/  FSEL R132, R132, -INF , !P2 ;  /* 0xff80000084847808 */ /* 0x000fc40005000000 */
[----:B------:R-:W-:Y:S02]  /*3800*/  FSEL R127, R127, -INF , !P5 ;  /* 0xff8000007f7f7808 */ /* 0x000fe40006800000 */
[C---:B------:R-:W-:Y:S02]  /*3810*/  ISETP.GE.AND P2, PT, R9.reuse, R90, PT ;  /* 0x0000005a0900720c */ /* 0x040fe40003f46270 */
[-C--:B------:R-:W-:Y:S01]  /*3820*/  ISETP.GE.AND P5, PT, R9, R88.reuse, PT ;  /* 0x000000580900720c */ /* 0x080fe20003fa6270 */
[----:B------:R-:W4:Y:S01]  /*3830*/  MUFU.TANH R122, R75 ;  /* 0x0000004b007a7308 */ /* 0x000f220000002400 */
[----:B-----5:R-:W-:Y:S02]  /*3840*/  FSEL R123, R123, -INF , !P3 ;  /* 0xff8000007b7b7808 */ /* 0x020fe40005800000 */
[----:B------:R-:W-:Y:S02]  /*3850*/  LOP3.LUT R9, R89, 0x61, RZ, 0xfc, !PT ;  /* 0x0000006159097812 */ /* 0x000fe400078efcff */
[----:B------:R-:W-:-:S02]  /*3860*/  ISETP.GE.AND P3, PT, R11, R88, PT ;  /* 0x000000580b00720c */ /* 0x000fc40003f66270 */
[----:B---3--:R-:W-:Y:S01]  /*3870*/  FSEL R128, R20, -INF , !P4 ;  /* 0xff80000014807808 */ /* 0x008fe20006000000 */
[----:B------:R-:W3:Y:S01]  /*3880*/  MUFU.TANH R12, R12 ;  /* 0x0000000c000c7308 */ /* 0x000ee20000002400 */
[----:B--2---:R-:W-:Y:S02]  /*3890*/  FSEL R126, R126, -INF , !P1 ;  /* 0xff8000007e7e7808 */ /* 0x004fe40004800000 */
[----:B------:R-:W-:Y:S02]  /*38a0*/  FSEL R121, R121, -INF , !P2 ;  /* 0xff80000079797808 */ /* 0x000fe40005000000 */
[-C--:B------:R-:W-:Y:S02]  /*38b0*/  ISETP.GE.AND P4, PT, R11, R90.reuse, PT ;  /* 0x0000005a0b00720c */ /* 0x080fe40003f86270 */
[C---:B------:R-:W-:Y:S01]  /*38c0*/  ISETP.GE.AND P1, PT, R9.reuse, R90, PT ;  /* 0x0000005a0900720c */ /* 0x040fe20003f26270 */
[----:B------:R-:W-:Y:S01]  /*38d0*/  MUFU.TANH R13, R69 ;  /* 0x00000045000d7308 */ /* 0x000fe20000002400 */
[----:B------:R-:W-:-:S02]  /*38e0*/  ISETP.GE.AND P2, PT, R9, R88, PT ;  /* 0x000000580900720c */ /* 0x000fc40003f46270 */
[----:B------:R-:W-:Y:S01]  /*38f0*/  FSEL R20, R24, -INF , !P3 ;  /* 0xff80000018147808 */ /* 0x000fe20005800000 */
[----:B------:R-:W-:Y:S01]  /*3900*/  FMUL.FTZ R24, R5, UR4 ;  /* 0x0000000405187c20 */ /* 0x000fe20008410000 */
[C---:B------:R-:W-:Y:S02]  /*3910*/  LOP3.LUT R11, R89.reuse, 0x68, RZ, 0xfc, !PT ;  /* 0x00000068590b7812 */ /* 0x040fe400078efcff */
[----:B------:R-:W-:Y:S01]  /*3920*/  LOP3.LUT R9, R89, 0x69, RZ, 0xfc, !PT ;  /* 0x0000006959097812 */ /* 0x000fe200078efcff */
[----:B------:R-:W2:Y:S01]  /*3930*/  MUFU.TANH R120, R70 ;  /* 0x0000004600787308 */ /* 0x000ea20000002400 */
[----:B-1----:R-:W-:Y:S02]  /*3940*/  FSEL R22, R22, -INF , !P5 ;  /* 0xff80000016167808 */ /* 0x002fe40006800000 */
[----:B----4-:R-:W-:Y:S02]  /*3950*/  FSEL R65, R23, -INF , !P1 ;  /* 0xff80000017417808 */ /* 0x010fe40004800000 */
[----:B------:R-:W-:-:S02]  /*3960*/  ISETP.GE.AND P5, PT, R11, R90, PT ;  /* 0x0000005a0b00720c */ /* 0x000fc40003fa6270 */
[C---:B------:R-:W-:Y:S01]  /*3970*/  ISETP.GE.AND P3, PT, R9.reuse, R90, PT ;  /* 0x0000005a0900720c */ /* 0x040fe20003f66270 */
[----:B------:R-:W1:Y:S01]  /*3980*/  MUFU.TANH R8, R8 ;  /* 0x0000000800087308 */ /* 0x000e620000002400 */
[----:B------:R-:W-:Y:S02]  /*3990*/  ISETP.GE.AND P1, PT, R9, R88, PT ;  /* 0x000000580900720c */ /* 0x000fe40003f26270 */
[----:B------:R-:W-:Y:S02]  /*39a0*/  LOP3.LUT R9, R89, 0x70, RZ, 0xfc, !PT ;  /* 0x0000007059097812 */ /* 0x000fe400078efcff */
[----:B------:R-:W-:Y:S02]  /*39b0*/  FSEL R67, R21, -INF , !P4 ;  /* 0xff80000015437808 */ /* 0x000fe40006000000 */
[----:B------:R-:W-:Y:S01]  /*39c0*/  FSEL R122, R122, -INF , !P2 ;  /* 0xff8000007a7a7808 */ /* 0x000fe20005000000 */
[----:B------:R-:W4:Y:S01]  /*39d0*/  MUFU.TANH R27, R27 ;  /* 0x0000001b001b7308 */ /* 0x000f220000002400 */
[----:B---3--:R-:W-:-:S02]  /*39e0*/  FSEL R23, R12, -INF , !P5 ;  /* 0xff8000000c177808 */ /* 0x008fc40006800000 */
[----:B------:R-:W-:Y:S02]  /*39f0*/  ISETP.GE.AND P4, PT, R11, R88, PT ;  /* 0x000000580b00720c */ /* 0x000fe40003f86270 */
[C---:B------:R-:W-:Y:S02]  /*3a00*/  ISETP.GE.AND P2, PT, R9.reuse, R90, PT ;  /* 0x0000005a0900720c */ /* 0x040fe40003f46270 */
[----:B------:R-:W-:Y:S01]  /*3a10*/  ISETP.GE.AND P5, PT, R9, R88, PT ;  /* 0x000000580900720c */ /* 0x000fe20003fa6270 */
[----:B------:R-:W3:Y:S01]  /*3a20*/  MUFU.TANH R26, R26 ;  /* 0x0000001a001a7308 */ /* 0x000ee20000002400 */
[C---:B------:R-:W-:Y:S02]  /*3a30*/  LOP3.LUT R9, R89.reuse, 0x71, RZ, 0xfc, !PT ;  /* 0x0000007159097812 */ /* 0x040fe400078efcff */
[----:B------:R-:W-:Y:S02]  /*3a40*/  LOP3.LUT R5, R89, 0x78, RZ, 0xfc, !PT ;  /* 0x0000007859057812 */ /* 0x000fe400078efcff */
[----:B--2---:R-:W-:-:S02]  /*3a50*/  FSEL R120, R120, -INF , !P4 ;  /* 0xff80000078787808 */ /* 0x004fc40006000000 */
[----:B------:R-:W-:Y:S01]  /*3a60*/  FSEL R21, R13, -INF , !P3 ;  /* 0xff8000000d157808 */ /* 0x000fe20005800000 */
[----:B------:R-:W2:Y:S01]  /*3a70*/  MUFU.TANH R62, R62 ;  /* 0x0000003e003e7308 */ /* 0x000ea20000002400 */
[----:B-1----:R-:W-:Y:S02]  /*3a80*/  FSEL R66, R8, -INF , !P1 ;  /* 0xff80000008427808 */ /* 0x002fe40004800000 */
[----:B----4-:R-:W-:Y:S02]  /*3a90*/  FSEL R27, R27, -INF , !P2 ;  /* 0xff8000001b1b7808 */ /* 0x010fe40005000000 */
[C---:B------:R-:W-:Y:S02]  /*3aa0*/  ISETP.GE.AND P4, PT, R9.reuse, R90, PT ;  /* 0x0000005a0900720c */ /* 0x040fe40003f86270 */
[----:B------:R-:W-:Y:S01]  /*3ab0*/  ISETP.GE.AND P3, PT, R9, R88, PT ;  /* 0x000000580900720c */ /* 0x000fe20003f66270 */
[----:B------:R-:W1:Y:S01]  /*3ac0*/  MUFU.TANH R61, R61 ;  /* 0x0000003d003d7308 */ /* 0x000e620000002400 */
[----:B------:R-:W-:-:S02]  /*3ad0*/  ISETP.GE.AND P1, PT, R5, R90, PT ;  /* 0x0000005a0500720c */ /* 0x000fc40003f26270 */
[----:B------:R-:W-:Y:S02]  /*3ae0*/  ISETP.GE.AND P2, PT, R5, R88, PT ;  /* 0x000000580500720c */ /* 0x000fe40003f46270 */
[C---:B------:R-:W-:Y:S02]  /*3af0*/  LOP3.LUT R5, R89.reuse, 0x79, RZ, 0xfc, !PT ;  /* 0x0000007959057812 */ /* 0x040fe400078efcff */
[----:B---3--:R-:W-:Y:S01]  /*3b00*/  FSEL R26, R26, -INF , !P4 ;  /* 0xff8000001a1a7808 */ /* 0x008fe20006000000 */
[----:B------:R-:W3:Y:S01]  /*3b10*/  MUFU.TANH R25, R4 ;  /* 0x0000000400197308 */ /* 0x000ee20000002400 */
[----:B--2---:R-:W-:Y:S01]  /*3b20*/  FSEL R62, R62, -INF , !P5 ;  /* 0xff8000003e3e7808 */ /* 0x004fe20006800000 */
[----:B------:R-:W-:Y:S01]  /*3b30*/  BAR.SYNC.DEFER_BLOCKING 0x0 ;  /* 0x0000000000007b1d */ /* 0x000fe20000010000 */
[-C--:B------:R-:W-:Y:S02]  /*3b40*/  ISETP.GE.AND P5, PT, R89, R90.reuse, PT ;  /* 0x0000005a5900720c */ /* 0x080fe40003fa6270 */
[----:B------:R-:W-:-:S03]  /*3b50*/  ISETP.GE.AND P4, PT, R5, R90, PT ;  /* 0x0000005a0500720c */ /* 0x000fc60003f86270 */
[----:B------:R-:W2:Y:S01]  /*3b60*/  MUFU.TANH R24, R24 ;  /* 0x0000001800187308 */ /* 0x000ea20000002400 */
[----:B-1----:R-:W-:Y:S02]  /*3b70*/  FSEL R61, R61, -INF , !P3 ;  /* 0xff8000003d3d7808 */ /* 0x002fe40005800000 */
[----:B------:R-:W-:-:S05]  /*3b80*/  ISETP.GE.AND P3, PT, R89, R88, PT ;  /* 0x000000585900720c */ /* 0x000fca0003f66270 */
[----:B------:R-:W1:Y:S01]  /*3b90*/  MUFU.TANH R60, R6 ;  /* 0x00000006003c7308 */ /* 0x000e620000002400 */
[----:B---3--:R-:W-:Y:S02]  /*3ba0*/  FSEL R25, R25, -INF , !P1 ;  /* 0xff80000019197808 */ /* 0x008fe40004800000 */
[----:B------:R-:W-:Y:S02]  /*3bb0*/  ISETP.GE.AND P1, PT, R5, R88, PT ;  /* 0x000000580500720c */ /* 0x000fe40003f26270 */
[----:B------:R-:W-:Y:S02]  /*3bc0*/  FSEL R5, R0, -INF , !P5 ;  /* 0xff80000000057808 */ /* 0x000fe40006800000 */
[----:B------:R-:W-:Y:S01]  /*3bd0*/  FSEL R4, R56, -INF , !P3 ;  /* 0xff80000038047808 */ /* 0x000fe20005800000 */
[----:B------:R-:W3:Y:S01]  /*3be0*/  MUFU.TANH R59, R7 ;  /* 0x00000007003b7308 */ /* 0x000ee20000002400 */
[----:B--2---:R-:W-:Y:S02]  /*3bf0*/  FSEL R24, R24, -INF , !P4 ;  /* 0xff80000018187808 */ /* 0x004fe40006000000 */
[----:B-1----:R-:W-:-:S02]  /*3c00*/  FSEL R60, R60, -INF , !P2 ;  /* 0xff8000003c3c7808 */ /* 0x002fc40005000000 */
[----:B---3--:R-:W-:Y:S01]  /*3c10*/  FSEL R59, R59, -INF , !P1 ;  /* 0xff8000003b3b7808 */ /* 0x008fe20004800000 */
        /* <DEDUP_REMOVED lines=60> */
.L_x_1894:
[----:B------:R-:W-:-:S04]  /*3fe0*/  ULEA UR6, -UR6, URZ, 0x7 ;  /* 0x0000003f06067291 */ /* 0x000fc8000f8e393f */
[----:B------:R-:W-:Y:S02]  /*3ff0*/  USHF.R.S32.HI UR4, URZ, 0x1f, UR6 ;  /* 0x0000001f3f047899 */ /* 0x000fe40008011406 */
[----:B------:R-:W-:-:S04]  /*4000*/  MOV R0, UR6 ;  /* 0x0000000600007c02 */ /* 0x000fc80008000f00 */
[----:B------:R-:W-:-:S07]  /*4010*/  MOV R7, UR4 ;  /* 0x0000000400077c02 */ /* 0x000fce0008000f00 */
.L_x_1895:
        /* <DEDUP_REMOVED lines=24> */
.L_x_1893:
        /* <DEDUP_REMOVED lines=77> */
[----:B-1----:R-:W-:-:S03]  /*4670*/  FMNMX.FTZ R2, R9, R2, !PT ;  /* 0x0000000209027209 */ /* 0x002fc60007810000 */
[----:B------:R-:W-:Y:S01]  /*4680*/  LDSM.16.MT88.4 R8, [R116+0x9400] ;  /* 0x009400007408783b */ /* 0x000fe20000004200 */
[----:B--2---:R-:W-:Y:S01]  /*4690*/  FMNMX.FTZ R0, R7, R0, !PT ;  /* 0x0000000007007209 */ /* 0x004fe20007810000 */
[C---:B------:R-:W-:Y:S01]  /*46a0*/  FMUL.FTZ R64, R2.reuse, UR4 ;  /* 0x0000000402407c20 */ /* 0x040fe20008410000 */
[----:B------:R-:W-:-:S03]  /*46b0*/  FSETP.NEU.FTZ.AND P1, PT, R2, -INF , PT ;  /* 0xff8000000200780b */ /* 0x000fc60003f3d000 */
[----:B------:R-:W-:Y:S01]  /*46c0*/  FMUL.FTZ R63, R0, UR4 ;  /* 0x00000004003f7c20 */ /* 0x000fe20008410000 */
        /* <DEDUP_REMOVED lines=12> */
[----:B------:R-:W1:Y:S01]  /*4790*/  LDSM.16.MT88.4 R84, [R116+0xb000] ;  /* 0x00b000007454783b */ /* 0x000e620000004200 */
        /* <DEDUP_REMOVED lines=59> */
[----:B------:R-:W-:Y:S01]  /*4b50*/  FADD.FTZ R56, R56, R55 ;  /* 0x0000003738387221 */ /* 0x000fe20000010000 */
[----:B------:R-:W-:Y:S01]  /*4b60*/  FADD.FTZ R57, R58, R57 ;  /* 0x000000393a397221 */ /* 0x000fe20000010000 */
[--C-:B------:R-:W-:Y:S01]  /*4b70*/  FFMA.FTZ R141, R27, UR4, -R64.reuse ;  /* 0x000000041b8d7c23 */ /* 0x100fe20008010840 */
[----:B------:R-:W-:Y:S01]  /*4b80*/  FFMA.FTZ R139, R26, UR4, -R64 ;  /* 0x000000041a8b7c23 */ /* 0x000fe20008010840 */
[----:B------:R-:W-:Y:S01]  /*4b90*/  FADD.FTZ R53, R53, R56 ;  /* 0x0000003835357221 */ /* 0x000fe20000010000 */
[----:B------:R-:W-:Y:S01]  /*4ba0*/  MUFU.EX2 R51, R51 ;  /* 0x0000003300337308 */ /* 0x000fe20000000800 */
[--C-:B------:R-:W-:Y:S01]  /*4bb0*/  FFMA.FTZ R120, R25, UR4, -R64.reuse ;  /* 0x0000000419787c23 */ /* 0x100fe20008010840 */
[----:B------:R-:W-:Y:S01]  /*4bc0*/  FFMA.FTZ R179, R24, UR4, -R64 ;  /* 0x0000000418b37c23 */ /* 0x000fe20008010840 */
[----:B------:R-:W-:Y:S01]  /*4bd0*/  FADD.FTZ R52, R52, R53 ;  /* 0x0000003534347221 */ /* 0x000fe20000010000 */
[----:B------:R-:W-:Y:S01]  /*4be0*/  LDSM.16.MT88.4 R20, [R118+0xa800] ;  /* 0x00a800007614783b */ /* 0x000fe20000004200 */
[--C-:B------:R-:W-:Y:S01]  /*4bf0*/  FFMA.FTZ R62, R62, UR4, -R63.reuse ;  /* 0x000000043e3e7c23 */ /* 0x100fe2000801083f */
[--C-:B------:R-:W-:Y:S01]  /*4c00*/  FFMA.FTZ R176, R59, UR4, -R63.reuse ;  /* 0x000000043bb07c23 */ /* 0x100fe2000801083f */
[----:B------:R-:W-:Y:S01]  /*4c10*/  FFMA.FTZ R61, R61, UR4, -R63 ;  /* 0x000000043d3d7c23 */ /* 0x000fe2000801083f */
[----:B------:R-:W3:Y:S01]  /*4c20*/  MUFU.EX2 R48, R48 ;  /* 0x0000003000307308 */ /* 0x000ee20000000800 */
[----:B----4-:R-:W-:Y:S01]  /*4c30*/  F2FP.BF16.F32.PACK_AB R71, R49, R54 ;  /* 0x000000363147723e */ /* 0x010fe200000010ff */
[----:B------:R-:W-:Y:S01]  /*4c40*/  FADD.FTZ R54, R54, R57 ;  /* 0x0000003936367221 */ /* 0x000fe20000010000 */
[----:B------:R-:W-:Y:S01]  /*4c50*/  LDSM.16.MT88.4 R24, [R116+0xe800] ;  /* 0x00e800007418783b */ /* 0x000fe20000004200 */
[----:B------:R-:W-:-:S02]  /*4c60*/  FFMA.FTZ R60, R60, UR4, -R63 ;  /* 0x000000043c3c7c23 */ /* 0x000fc4000801083f */
[----:B------:R-:W-:Y:S02]  /*4c70*/  FADD.FTZ R49, R49, R54 ;  /* 0x0000003631317221 */ /* 0x000fe40000010000 */
        /* <DEDUP_REMOVED lines=11> */
[C---:B------:R-:W-:Y:S05]  /*4d30*/  HMMA.16816.F32.BF16 R108, R68.reuse, R110, RZ ;  /* 0x0000006e446c723c */ /* 0x040fea00000418ff */
[----:B------:R-:W4:Y:S01]  /*4d40*/  MUFU.EX2 R43, R43 ;  /* 0x0000002b002b7308 */ /* 0x000f220000000800 */
        /* <DEDUP_REMOVED lines=10> */
[----:B-1----:R-:W-:Y:S01]  /*4df0*/  F2FP.BF16.F32.PACK_AB R5, R45, R50 ;  /* 0x000000322d05723e */ /* 0x002fe200000010ff */
[----:B------:R-:W-:-:S02]  /*4e00*/  FADD.FTZ R50, R50, R49 ;  /* 0x0000003132327221 */ /* 0x000fc40000010000 */
[----:B------:R-:W-:Y:S01]  /*4e10*/  FADD.FTZ R48, R48, R51 ;  /* 0x0000003330307221 */ /* 0x000fe20000010000 */
[----:B------:R-:W-:Y:S01]  /*4e20*/  F2FP.BF16.F32.PACK_AB R6, R44, R47 ;  /* 0x0000002f2c06723e */ /* 0x000fe200000010ff */
[----:B------:R-:W-:Y:S01]  /*4e30*/  MUFU.EX2 R36, R36 ;  /* 0x0000002400247308 */ /* 0x000fe20000000800 */
[----:B----4-:R-:W-:Y:S01]  /*4e40*/  F2FP.BF16.F32.PACK_AB R7, R43, R46 ;  /* 0x0000002e2b07723e */ /* 0x010fe200000010ff */
        /* <DEDUP_REMOVED lines=34> */
[----:B------:R-:W-:Y:S01]  /*5070*/  F2FP.BF16.F32.PACK_AB R4, R40, R41 ;  /* 0x000000292804723e */ /* 0x000fe200000010ff */
[----:B------:R-:W-:Y:S01]  /*5080*/  FADD.FTZ R41, R41, R44 ;  /* 0x0000002c29297221 */ /* 0x000fe20000010000 */
[----:B--2---:R-:W-:Y:S01]  /*5090*/  F2FP.BF16.F32.PACK_AB R5, R37, R42 ;  /* 0x0000002a2505723e */ /* 0x004fe200000010ff */
[----:B------:R-:W-:Y:S01]  /*50a0*/  FADD.FTZ R42, R42, R43 ;  /* 0x0000002b2a2a7221 */ /* 0x000fe20000010000 */
[----:B------:R-:W-:Y:S01]  /*50b0*/  F2FP.BF16.F32.PACK_AB R6, R36, R39 ;  /* 0x000000272406723e */ /* 0x000fe200000010ff */
[----:B------:R-:W-:Y:S01]  /*50c0*/  FADD.FTZ R40, R40, R41 ;  /* 0x0000002928287221 */ /* 0x000fe20000010000 */
[----:B----4-:R-:W-:Y:S01]  /*50d0*/  F2FP.BF16.F32.PACK_AB R7, R33, R38 ;  /* 0x000000262107723e */ /* 0x010fe200000010ff */
[----:B------:R-:W2:Y:S01]  /*50e0*/  MUFU.EX2 R3, R3 ;  /* 0x0000000300037308 */ /* 0x000ea20000000800 */
[----:B------:R-:W-:Y:S01]  /*50f0*/  FADD.FTZ R37, R37, R42 ;  /* 0x0000002a25257221 */ /* 0x000fe20000010000 */
[----:B------:R-:W-:-:S03]  /*5100*/  FADD.FTZ R39, R39, R40 ;  /* 0x0000002827277221 */ /* 0x000fc60000010000 */
[----:B------:R-:W-:Y:S01]  /*5110*/  FADD.FTZ R38, R38, R37 ;  /* 0x0000002526267221 */ /* 0x000fe20000010000 */
[----:B-1----:R-:W-:Y:S01]  /*5120*/  HMMA.16816.F32.BF16 R104, R4, R8, R104 ;  /* 0x000000080468723c */ /* 0x002fe20000041868 */
[----:B------:R-:W-:Y:S01]  /*5130*/  FADD.FTZ R36, R36, R39 ;  /* 0x0000002724247221 */ /* 0x000fe20000010000 */
        /* <DEDUP_REMOVED lines=32> */
[----:B------:R-:W-:Y:S01]  /*5340*/  F2FP.BF16.F32.PACK_AB R6, R28, R31 ;  /* 0x0000001f1c06723e */ /* 0x000fe200000010ff */
[----:B------:R-:W-:Y:S01]  /*5350*/  FADD.FTZ R34, R34, R33 ;  /* 0x0000002122227221 */ /* 0x000fe20000010000 */
[----:B--2---:R-:W-:Y:S01]  /*5360*/  F2FP.BF16.F32.PACK_AB R7, R3, R30 ;  /* 0x0000001e0307723e */ /* 0x004fe200000010ff */
        /* <DEDUP_REMOVED lines=35> */
[----:B------:R-:W-:Y:S01]  /*55a0*/  F2FP.BF16.F32.PACK_AB R4, R124, R117 ;  /* 0x000000757c04723e */ /* 0x000fe200000010ff */
        /* <DEDUP_REMOVED lines=10> */
[----:B-1----:R-:W-:Y:S01]  /*5650*/  HMMA.16816.F32.BF16 R104, R4, R8, R104 ;  /* 0x000000080468723c */ /* 0x002fe20000041868 */
[----:B------:R-:W1:Y:S01]  /*5660*/  MUFU.EX2 R66, R66 ;  /* 0x0000004200427308 */ /* 0x000e620000000800 */
[----:B------:R-:W-:Y:S01]  /*5670*/  FADD.FTZ R130, R119, R130 ;  /* 0x0000008277827221 */ /* 0x000fe20000010000 */
[----:B------:R-:W-:-:S03]  /*5680*/  FADD.FTZ R134, R125, R134 ;  /* 0x000000867d867221 */ /* 0x000fc60000010000 */
        /* <DEDUP_REMOVED lines=20> */
[----:B------:R-:W3:Y:S01]  /*57d0*/  LDSM.16.MT88.4 R12, [R116+0xa400] ;  /* 0x00a40000740c783b */ /* 0x000ee20000004200 */
[----:B------:R-:W2:Y:S04]  /*57e0*/  MUFU.EX2 R176, R176 ;  /* 0x000000b000b07308 */ /* 0x000ea80000000800 */
[C---:B-----5:R-:W-:Y:S06]  /*57f0*/  HMMA.16816.F32.BF16 R72, R4.reuse, R16, R72 ;  /* 0x000000100448723c */ /* 0x060fec0000041848 */
[----:B------:R-:W-:Y:S01]  /*5800*/  HMMA.16816.F32.BF16 R68, R4, R18, R68 ;  /* 0x000000120444723c */ /* 0x000fe20000041844 */
[----:B------:R-:W5:Y:S06]  /*5810*/  LDSM.16.MT88.4 R16, [R118+0xc400] ;  /* 0x00c400007610783b */ /* 0x000f6c0000004200 */
[----:B------:R-:W-:Y:S01]  /*5820*/  F2FP.BF16.F32.PACK_AB R4, R138, R133 ;  /* 0x000000858a04723e */ /* 0x000fe200000010ff */
[----:B------:R-:W-:Y:S01]  /*5830*/  FADD.FTZ R133, R133, R130 ;  /* 0x0000008285857221 */ /* 0x000fe20000010000 */
[----:B------:R-:W-:Y:S01]  /*5840*/  F2FP.BF16.F32.PACK_AB R5, R128, R123 ;  /* 0x0000007b8005723e */ /* 0x000fe200000010ff */
[----:B------:R-:W-:Y:S01]  /*5850*/  FADD.FTZ R123, R123, R134 ;  /* 0x000000867b7b7221 */ /* 0x000fe20000010000 */
[----:B------:R-:W-:Y:S01]  /*5860*/  F2FP.BF16.F32.PACK_AB R6, R121, R140 ;  /* 0x0000008c7906723e */ /* 0x000fe200000010ff */
[----:B------:R-:W-:Y:S01]  /*5870*/  FADD.FTZ R133, R138, R133 ;  /* 0x000000858a857221 */ /* 0x000fe20000010000 */
[----:B------:R-:W-:Y:S01]  /*5880*/  F2FP.BF16.F32.PACK_AB R7, R126, R127 ;  /* 0x0000007f7e07723e */ /* 0x000fe200000010ff */
[----:B------:R-:W-:-:S02]  /*5890*/  FADD.FTZ R128, R128, R123 ;  /* 0x0000007b80807221 */ /* 0x000fc40000010000 */
[----:B------:R-:W-:Y:S02]  /*58a0*/  FADD.FTZ R140, R140, R133 ;  /* 0x000000858c8c7221 */ /* 0x000fe40000010000 */
[----:B------:R-:W-:Y:S02]  /*58b0*/  FADD.FTZ R127, R127, R128 ;  /* 0x000000807f7f7221 */ /* 0x000fe40000010000 */
[----:B-1----:R-:W-:Y:S01]  /*58c0*/  HMMA.16816.F32.BF16 R112, R4, R8, R112 ;  /* 0x000000080470723c */ /* 0x002fe20000041870 */
[----:B------:R-:W-:Y:S01]  /*58d0*/  FADD.FTZ R140, R121, R140 ;  /* 0x0000008c798c7221 */ /* 0x000fe20000010000 */
        /* <DEDUP_REMOVED lines=18> */
[----:B------:R-:W-:Y:S01]  /*5a00*/  F2FP.BF16.F32.PACK_AB R8, R132, R67 ;  /* 0x000000438408723e */ /* 0x000fe200000010ff */
[----:B------:R-:W-:Y:S01]  /*5a10*/  FADD.FTZ R67, R67, R140 ;  /* 0x0000008c43437221 */ /* 0x000fe20000010000 */
[----:B------:R-:W-:Y:S01]  /*5a20*/  F2FP.BF16.F32.PACK_AB R9, R122, R135 ;  /* 0x000000877a09723e */ /* 0x000fe200000010ff */
[----:B------:R-:W-:-:S02]  /*5a30*/  FADD.FTZ R135, R135, R126 ;  /* 0x0000007e87877221 */ /* 0x000fc40000010000 */
[----:B------:R-:W-:Y:S01]  /*5a40*/  F2FP.BF16.F32.PACK_AB R10, R65, R142 ;  /* 0x0000008e410a723e */ /* 0x000fe200000010ff */
[----:B------:R-:W-:Y:S01]  /*5a50*/  FADD.FTZ R67, R132, R67 ;  /* 0x0000004384437221 */ /* 0x000fe20000010000 */
[----:B------:R-:W-:Y:S01]  /*5a60*/  F2FP.BF16.F32.PACK_AB R11, R66, R137 ;  /* 0x00000089420b723e */ /* 0x000fe200000010ff */
[----:B------:R-:W-:Y:S02]  /*5a70*/  FADD.FTZ R122, R122, R135 ;  /* 0x000000877a7a7221 */ /* 0x000fe40000010000 */
[----:B------:R-:W-:Y:S02]  /*5a80*/  FADD.FTZ R142, R142, R67 ;  /* 0x000000438e8e7221 */ /* 0x000fe40000010000 */
[----:B------:R-:W-:Y:S02]  /*5a90*/  FADD.FTZ R137, R137, R122 ;  /* 0x0000007a89897221 */ /* 0x000fe40000010000 */
[----:B------:R-:W-:Y:S01]  /*5aa0*/  HMMA.16816.F32.BF16 R96, R8, R16, R96 ;  /* 0x000000100860723c */ /* 0x000fe20000041860 */
[----:B------:R-:W-:Y:S01]  /*5ab0*/  FADD.FTZ R65, R65, R142 ;  /* 0x0000008e41417221 */ /* 0x000fe20000010000 */
[----:B------:R-:W-:-:S04]  /*5ac0*/  FADD.FTZ R137, R66, R137 ;  /* 0x0000008942897221 */ /* 0x000fc80000010000 */
[C---:B------:R-:W-:Y:S01]  /*5ad0*/  HMMA.16816.F32.BF16 R92, R8.reuse, R18, R92 ;  /* 0x00000012085c723c */ /* 0x040fe2000004185c */
[----:B------:R-:W-:Y:S05]  /*5ae0*/  LDSM.16.MT88.4 R16, [R116+0xac00] ;  /* 0x00ac00007410783b */ /* 0x000fea0000004200 */
[C---:B---3--:R-:W-:Y:S06]  /*5af0*/  HMMA.16816.F32.BF16 R88, R8.reuse, R12, R88 ;  /* 0x0000000c0858723c */ /* 0x048fec0000041858 */
[C---:B------:R-:W-:Y:S01]  /*5b00*/  HMMA.16816.F32.BF16 R84, R8.reuse, R14, R84 ;  /* 0x0000000e0854723c */ /* 0x040fe20000041854 */
[----:B------:R-:W-:Y:S05]  /*5b10*/  LDSM.16.MT88.4 R12, [R118+0xcc00] ;  /* 0x00cc0000760c783b */ /* 0x000fea0000004200 */
[C---:B------:R-:W-:Y:S06]  /*5b20*/  HMMA.16816.F32.BF16 R112, R8.reuse, R20, R112 ;  /* 0x000000140870723c */ /* 0x040fec0000041870 */
[C---:B-1----:R-:W-:Y:S06]  /*5b30*/  HMMA.16816.F32.BF16 R104, R8.reuse, R4, R104 ;  /* 0x000000040868723c */ /* 0x042fec0000041868 */
[C---:B------:R-:W-:Y:S01]  /*5b40*/  HMMA.16816.F32.BF16 R100, R8.reuse, R6, R100 ;  /* 0x000000060864723c */ /* 0x040fe20000041864 */
[----:B------:R-:W1:Y:S05]  /*5b50*/  LDSM.16.MT88.4 R4, [R118+0xe800] ;  /* 0x00e800007604783b */ /* 0x000e6a0000004200 */
[C---:B------:R-:W-:Y:S01]  /*5b60*/  HMMA.16816.F32.BF16 R108, R8.reuse, R22, R108 ;  /* 0x00000016086c723c */ /* 0x040fe2000004186c */
[----:B------:R-:W3:Y:S05]  /*5b70*/  LDSM.16.MT88.4 R20, [R118+0xac00] ;  /* 0x00ac00007614783b */ /* 0x000eea0000004200 */
[C---:B------:R-:W-:Y:S06]  /*5b80*/  HMMA.16816.F32.BF16 R72, R8.reuse, R24, R72 ;  /* 0x000000180848723c */ /* 0x040fec0000041848 */
[C---:B------:R-:W-:Y:S06]  /*5b90*/  HMMA.16816.F32.BF16 R68, R8.reuse, R26, R68 ;  /* 0x0000001a0844723c */ /* 0x040fec0000041844 */
[C---:B-1----:R-:W-:Y:S06]  /*5ba0*/  HMMA.16816.F32.BF16 R80, R8.reuse, R4, R80 ;  /* 0x000000040850723c */ /* 0x042fec0000041850 */
[----:B------:R-:W-:Y:S01]  /*5bb0*/  HMMA.16816.F32.BF16 R76, R8, R6, R76 ;  /* 0x00000006084c723c */ /* 0x000fe2000004184c */
[----:B----4-:R-:W-:Y:S01]  /*5bc0*/  F2FP.BF16.F32.PACK_AB R4, R139, R64 ;  /* 0x000000408b04723e */ /* 0x010fe200000010ff */
[----:B------:R-:W1:Y:S01]  /*5bd0*/  LDSM.16.MT88.4 R8, [R116+0xcc00] ;  /* 0x00cc00007408783b */ /* 0x000e620000004200 */
[----:B--2---:R-:W-:Y:S01]  /*5be0*/  F2FP.BF16.F32.PACK_AB R5, R59, R62 ;  /* 0x0000003e3b05723e */ /* 0x004fe200000010ff */
[----:B------:R-:W-:Y:S01]  /*5bf0*/  FADD.FTZ R64, R64, R65 ;  /* 0x0000004140407221 */ /* 0x000fe20000010000 */
        /* <DEDUP_REMOVED lines=11> */
[----:B------:R-:W2:Y:S05]  /*5cb0*/  LDSM.16.MT88.4 R16, [R118+0xec00] ;  /* 0x00ec00007610783b */ /* 0x000eaa0000004200 */
[C---:B------:R-:W-:Y:S06]  /*5cc0*/  HMMA.16816.F32.BF16 R96, R4.reuse, R12, R96 ;  /* 0x0000000c0460723c */ /* 0x040fec0000041860 */
[C---:B------:R-:W-:Y:S01]  /*5cd0*/  HMMA.16816.F32.BF16 R92, R4.reuse, R14, R92 ;  /* 0x0000000e045c723c */ /* 0x040fe2000004185c */
[----:B------:R-:W4:Y:S05]  /*5ce0*/  LDSM.16.MT88.4 R12, [R116+0xec00] ;  /* 0x00ec0000740c783b */ /* 0x000f2a0000004200 */
[C---:B---3--:R-:W-:Y:S06]  /*5cf0*/  HMMA.16816.F32.BF16 R112, R4.reuse, R20, R112 ;  /* 0x000000140470723c */ /* 0x048fec0000041870 */
[C---:B------:R-:W-:Y:S06]  /*5d00*/  HMMA.16816.F32.BF16 R108, R4.reuse, R22, R108 ;  /* 0x00000016046c723c */ /* 0x040fec000004186c */
[C---:B-1----:R-:W-:Y:S06]  /*5d10*/  HMMA.16816.F32.BF16 R88, R4.reuse, R8, R88 ;  /* 0x000000080458723c */ /* 0x042fec0000041858 */
[C---:B------:R-:W-:Y:S06]  /*5d20*/  HMMA.16816.F32.BF16 R84, R4.reuse, R10, R84 ;  /* 0x0000000a0454723c */ /* 0x040fec0000041854 */
[C---:B--2---:R-:W-:Y:S06]  /*5d30*/  HMMA.16816.F32.BF16 R80, R4.reuse, R16, R80 ;  /* 0x000000100450723c */ /* 0x044fec0000041850 */
[C---:B------:R-:W-:Y:S06]  /*5d40*/  HMMA.16816.F32.BF16 R76, R4.reuse, R18, R76 ;  /* 0x00000012044c723c */ /* 0x040fec000004184c */
[C---:B----4-:R-:W-:Y:S06]  /*5d50*/  HMMA.16816.F32.BF16 R72, R4.reuse, R12, R72 ;  /* 0x0000000c0448723c */ /* 0x050fec0000041848 */
        /* <DEDUP_REMOVED lines=13> */
.L_x_1900:
        /* <DEDUP_REMOVED lines=66> */
.L_x_1897:
[C---:B------:R-:W-:Y:S04]  /*6250*/  LEA R170, P0, R10.reuse, R170, 0x1 ;  /* 0x000000aa0aaa7211 */ /* 0x040fe800078008ff */
[----:B------:R-:W-:Y:S02]  /*6260*/  LEA.HI.X R171, R10, R171, R0, 0x1, P0 ;  /* 0x000000ab0aab7211 */ /* 0x000fe400000f0c00 */
[----:B------:R-:W-:Y:S03]  /*6270*/  IADD3 R66, P0, R170, UR12, RZ ;  /* 0x0000000caa427c10 */ /* 0x000fe6000ff1e0ff */
[----:B------:R-:W-:Y:S01]  /*6280*/  @!PT LDS RZ, [RZ] ;  /* 0x00000000fffff984 */ /* 0x000fe20000000800 */
[----:B------:R-:W-:Y:S01]  /*6290*/  @!PT LDS RZ, [RZ] ;  /* 0x00000000fffff984 */ /* 0x000fe20000000800 */
[----:B------:R-:W-:Y:S01]  /*62a0*/  @!PT LDS RZ, [RZ] ;  /* 0x00000000fffff984 */ /* 0x000fe20000000800 */
[----:B------:R-:W-:Y:S01]  /*62b0*/  LDGSTS.E.BYPASS.LTC128B.128 [R161+0x9000], desc[UR16][R170.64] ;  /* 0x09000000aaa17fae */ /* 0x000fe2000b901d50 */
[----:B------:R-:W-:Y:S02]  /*62c0*/  IADD3.X R67, R171, UR11, RZ, P0, !PT ;  /* 0x0000000bab437c10 */ /* 0x000fe400087fe4ff */
[----:B------:R-:W-:Y:S03]  /*62d0*/  IADD3 R64, P0, R66, UR12, RZ ;  /* 0x0000000c42407c10 */ /* 0x000fe6000ff1e0ff */
[----:B------:R-:W-:Y:S01]  /*62e0*/  LDGSTS.E.BYPASS.LTC128B.128 [R161+0xb000], desc[UR16][R170.64+0x40] ;  /* 0x0b000040aaa17fae */ /* 0x000fe2000b901d50 */
[----:B------:R-:W-:Y:S05]  /*62f0*/  IADD3.X R65, R67, UR11, RZ, P0, !PT ;  /* 0x0000000b43417c10 */ /* 0x000fea00087fe4ff */
[----:B------:R-:W-:Y:S01]  /*6300*/  LDGSTS.E.BYPASS.LTC128B.128 [R161+0xd000], desc[UR16][R170.64+0x80] ;  /* 0x0d000080aaa17fae */ /* 0x000fe2000b901d50 */
[----:B------:R-:W-:Y:S05]  /*6310*/  IADD3 R2, P0, R64, UR12, RZ ;  /* 0x0000000c40027c10 */ /* 0x000fea000ff1e0ff */
[----:B------:R-:W-:Y:S01]  /*6320*/  LDGSTS.E.BYPASS.LTC128B.128 [R161+0x9800], desc[UR16][R66.64] ;  /* 0x0980000042a17fae */ /* 0x000fe2000b901d50 */
[----:B------:R-:W-:Y:S02]  /*6330*/  IADD3.X R3, R65, UR11, RZ, P0, !PT ;  /* 0x0000000b41037c10 */ /* 0x000fe400087fe4ff */
[----:B------:R-:W-:Y:S03]  /*6340*/  ISETP.GT.AND P0, PT, R177, R160, PT ;  /* 0x000000a0b100720c */ /* 0x000fe60003f04270 */
[----:B------:R-:W-:Y:S06]  /*6350*/  LDGSTS.E.BYPASS.LTC128B.128 [R161+0xb800], desc[UR16][R66.64+0x40] ;  /* 0x0b80004042a17fae */ /* 0x000fec000b901d50 */
[----:B------:R-:W-:Y:S06]  /*6360*/  LDGSTS.E.BYPASS.LTC128B.128 [R161+0xd800], desc[UR16][R66.64+0x80] ;  /* 0x0d80008042a17fae */ /* 0x000fec000b901d50 */
[----:B------:R-:W-:Y:S06]  /*6370*/  LDGSTS.E.BYPASS.LTC128B.128 [R161+0xa000], desc[UR16][R64.64] ;  /* 0x0a00000040a17fae */ /* 0x000fec000b901d50 */
[----:B------:R-:W-:Y:S06]  /*6380*/  LDGSTS.E.BYPASS.LTC128B.128 [R161+0xc000], desc[UR16][R64.64+0x40] ;  /* 0x0c00004040a17fae */ /* 0x000fec000b901d50 */
[----:B------:R1:W-:Y:S06]  /*6390*/  LDGSTS.E.BYPASS.LTC128B.128 [R161+0xe000], desc[UR16][R64.64+0x80] ;  /* 0x0e00008040a17fae */ /* 0x0003ec000b901d50 */
[----:B------:R-:W-:Y:S06]  /*63a0*/  LDGSTS.E.BYPASS.LTC128B.128 [R161+0xa800], desc[UR16][R2.64] ;  /* 0x0a80000002a17fae */ /* 0x000fec000b901d50 */
[----:B------:R-:W-:Y:S06]  /*63b0*/  LDGSTS.E.BYPASS.LTC128B.128 [R161+0xc800], desc[UR16][R2.64+0x40] ;  /* 0x0c80004002a17fae */ /* 0x000fec000b901d50 */
[----:B------:R2:W-:Y:S06]  /*63c0*/  LDGSTS.E.BYPASS.LTC128B.128 [R161+0xe800], desc[UR16][R2.64+0x80] ;  /* 0x0e80008002a17fae */ /* 0x0005ec000b901d50 */
[----:B------:R-:W-:Y:S06]  /*63d0*/  LDSM.16.M88.4 R120, [R159] ;  /* 0x000000009f78783b */ /* 0x000fec0000000200 */
[----:B------:R-:W3:Y:S06]  /*63e0*/  LDSM.16.M88.4 R124, [R158] ;  /* 0x000000009e7c783b */ /* 0x000eec0000000200 */
[----:B------:R-:W4:Y:S06]  /*63f0*/  LDSM.16.M88.4 R128, [R158+0x400] ;  /* 0x000400009e80783b */ /* 0x000f2c0000000200 */
[----:B------:R-:W5:Y:S06]  /*6400*/  LDSM.16.M88.4 R132, [R158+0x800] ;  /* 0x000800009e84783b */ /* 0x000f6c0000000200 */
[----:B------:R-:W1:Y:S06]  /*6410*/  LDSM.16.M88.4 R136, [R158+0xc00] ;  /* 0x000c00009e88783b */ /* 0x000e6c0000000200 */
[----:B------:R-:W0:Y:S06]  /*6420*/  LDGDEPBAR ;  /* 0x00000000000079af */ /* 0x000e2c0000000000 */
[----:B------:R-:W2:Y:S06]  /*6430*/  LDSM.16.M88.4 R140, [R158+0x1000] ;  /* 0x001000009e8c783b */ /* 0x000eac0000000200 */
[----:B------:R-:W2:Y:S01]  /*6440*/  LDSM.16.M88.4 R144, [R158+0x1400] ;  /* 0x001400009e90783b */ /* 0x000ea20000000200 */
[C---:B---3--:R-:W-:Y:S05]  /*6450*/  HMMA.16816.F32.BF16 R4, R120.reuse, R124, RZ ;  /* 0x0000007c7804723c */ /* 0x048fea00000418ff */
[----:B------:R-:W3:Y:S01]  /*6460*/  LDSM.16.M88.4 R148, [R158+0x1800] ;  /* 0x001800009e94783b */ /* 0x000ee20000000200 */
[C---:B------:R-:W-:Y:S05]  /*6470*/  HMMA.16816.F32.BF16 R8, R120.reuse, R126, RZ ;  /* 0x0000007e7808723c */ /* 0x040fea00000418ff */
[----:B------:R-:W3:Y:S01]  /*6480*/  LDSM.16.M88.4 R152, [R158+0x1c00] ;  /* 0x001c00009e98783b */ /* 0x000ee20000000200 */
[C---:B----4-:R-:W-:Y:S05]  /*6490*/  HMMA.16816.F32.BF16 R12, R120.reuse, R128, RZ ;  /* 0x00000080780c723c */ /* 0x050fea00000418ff */
[----:B------:R-:W-:Y:S01]  /*64a0*/  LDSM.16.M88.4 R124, [R157] ;  /* 0x000000009d7c783b */ /* 0x000fe20000000200 */
[C---:B------:R-:W-:Y:S05]  /*64b0*/  HMMA.16816.F32.BF16 R16, R120.reuse, R130, RZ ;  /* 0x000000827810723c */ /* 0x040fea00000418ff */
[----:B------:R-:W4:Y:S01]  /*64c0*/  LDSM.16.M88.4 R128, [R156] ;  /* 0x000000009c80783b */ /* 0x000f220000000200 */
[C---:B-----5:R-:W-:Y:S06]  /*64d0*/  HMMA.16816.F32.BF16 R20, R120.reuse, R132, RZ ;  /* 0x000000847814723c */ /* 0x060fec00000418ff */
[C---:B------:R-:W-:Y:S01]  /*64e0*/  HMMA.16816.F32.BF16 R24, R120.reuse, R134, RZ ;  /* 0x000000867818723c */ /* 0x040fe200000418ff */
[----:B------:R-:W5:Y:S05]  /*64f0*/  LDSM.16.M88.4 R132, [R156+0x400] ;  /* 0x000400009c84783b */ /* 0x000f6a0000000200 */
[C---:B-1----:R-:W-:Y:S06]  /*6500*/  HMMA.16816.F32.BF16 R28, R120.reuse, R136, RZ ;  /* 0x00000088781c723c */ /* 0x042fec00000418ff */
[C---:B------:R-:W-:Y:S01]  /*6510*/  HMMA.16816.F32.BF16 R32, R120.reuse, R138, RZ ;  /* 0x0000008a7820723c */ /* 0x040fe200000418ff */
[----:B------:R-:W1:Y:S05]  /*6520*/  LDSM.16.M88.4 R136, [R156+0x800] ;  /* 0x000800009c88783b */ /* 0x000e6a0000000200 */
[C---:B--2---:R-:W-:Y:S06]  /*6530*/  HMMA.16816.F32.BF16 R36, R120.reuse, R140, RZ ;  /* 0x0000008c7824723c */ /* 0x044fec00000418ff */
[C---:B------:R-:W-:Y:S06]  /*6540*/  HMMA.16816.F32.BF16 R40, R120.reuse, R142, RZ ;  /* 0x0000008e7828723c */ /* 0x040fec00000418ff */
[C---:B------:R-:W-:Y:S06]  /*6550*/  HMMA.16816.F32.BF16 R44, R120.reuse, R144, RZ ;  /* 0x00000090782c723c */ /* 0x040fec00000418ff */
[C---:B------:R-:W-:Y:S06]  /*6560*/  HMMA.16816.F32.BF16 R48, R120.reuse, R146, RZ ;  /* 0x000000927830723c */ /* 0x040fec00000418ff */
[C---:B---3--:R-:W-:Y:S06]  /*6570*/  HMMA.16816.F32.BF16 R52, R120.reuse, R148, RZ ;  /* 0x000000947834723c */ /* 0x048fec00000418ff */
[C---:B------:R-:W-:Y:S06]  /*6580*/  HMMA.16816.F32.BF16 R56, R120.reuse, R150, RZ ;  /* 0x000000967838723c */ /* 0x040fec00000418ff */
[C---:B------:R-:W-:Y:S06]  /*6590*/  HMMA.16816.F32.BF16 R60, R120.reuse, R152, RZ ;  /* 0x00000098783c723c */ /* 0x040fec00000418ff */
[----:B------:R-:W-:Y:S01]  /*65a0*/  HMMA.16816.F32.BF16 R64, R120, R154, RZ ;  /* 0x0000009a7840723c */ /* 0x000fe200000418ff */
[----:B------:R-:W2:Y:S05]  /*65b0*/  LDSM.16.M88.4 R120, [R156+0xc00] ;  /* 0x000c00009c78783b */ /* 0x000eaa0000000200 */
[C---:B----4-:R-:W-:Y:S06]  /*65c0*/  HMMA.16816.F32.BF16 R4, R124.reuse, R128, R4 ;  /* 0x000000807c04723c */ /* 0x050fec0000041804 */
[C---:B------:R-:W-:Y:S01]  /*65d0*/  HMMA.16816.F32.BF16 R8, R124.reuse, R130, R8 ;  /* 0x000000827c08723c */ /* 0x040fe20000041808 */
[----:B------:R-:W3:Y:S05]  /*65e0*/  LDSM.16.M88.4 R128, [R156+0x1000] ;  /* 0x001000009c80783b */ /* 0x000eea0000000200 */
[C---:B-----5:R-:W-:Y:S06]  /*65f0*/  HMMA.16816.F32.BF16 R12, R124.reuse, R132, R12 ;  /* 0x000000847c0c723c */ /* 0x060fec000004180c */
[C---:B------:R-:W-:Y:S01]  /*6600*/  HMMA.16816.F32.BF16 R16, R124.reuse, R134, R16 ;  /* 0x000000867c10723c */ /* 0x040fe20000041810 */
        /* <DEDUP_REMOVED lines=13> */
[C---:B-1----:R-:W-:Y:S06]  /*66e0*/  HMMA.16816.F32.BF16 R52, R124.reuse, R136, R52 ;  /* 0x000000887c34723c */ /* 0x042fec0000041834 */
[C---:B------:R-:W-:Y:S01]  /*66f0*/  HMMA.16816.F32.BF16 R56, R124.reuse, R138, R56 ;  /* 0x0000008a7c38723c */ /* 0x040fe20000041838 */
[----:B------:R-:W1:Y:S05]  /*6700*/  LDSM.16.M88.4 R136, [R158+0x2400] ;  /* 0x002400009e88783b */ /* 0x000e6a0000000200 */
[C---:B--2---:R-:W-:Y:S06]  /*6710*/  HMMA.16816.F32.BF16 R60, R124.reuse, R120, R60 ;  /* 0x000000787c3c723c */ /* 0x044fec000004183c */
[----:B------:R-:W-:Y:S01]  /*6720*/  HMMA.16816.F32.BF16 R64, R124, R122, R64 ;  /* 0x0000007a7c40723c */ /* 0x000fe20000041840 */
[----:B------:R-:W2:Y:S06]  /*6730*/  LDSM.16.M88.4 R120, [R158+0x2800] ;  /* 0x002800009e78783b */ /* 0x000eac0000000200 */
[----:B------:R-:W4:Y:S01]  /*6740*/  LDSM.16.M88.4 R124, [R158+0x2c00] ;  /* 0x002c00009e7c783b */ /* 0x000f220000000200 */
[C---:B---3--:R-:W-:Y:S06]  /*6750*/  HMMA.16816.F32.BF16 R4, R128.reuse, R132, R4 ;  /* 0x000000848004723c */ /* 0x048fec0000041804 */
        /* <DEDUP_REMOVED lines=22> */
[----:B------:R-:W2:Y:S06]  /*68c0*/  LDSM.16.M88.4 R124, [R156+0x2800] ;  /* 0x002800009c7c783b */ /* 0x000eac0000000200 */
[----:B------:R-:W4:Y:S01]  /*68d0*/  LDSM.16.M88.4 R128, [R156+0x2c00] ;  /* 0x002c00009c80783b */ /* 0x000f220000000200 */
        /* <DEDUP_REMOVED lines=9> */
[C---:B----4-:R-:W-:Y:S06]  /*6970*/  HMMA.16816.F32.BF16 R28, R120.reuse, R128, R28 ;  /* 0x00000080781c723c */ /* 0x050fec000004181c */
        /* <DEDUP_REMOVED lines=14> */
[----:B------:R-:W4:Y:S01]  /*6a60*/  LDSM.16.M88.4 R128, [R158+0x4c00] ;  /* 0x004c00009e80783b */ /* 0x000f220000000200 */
        /* <DEDUP_REMOVED lines=20> */
[----:B------:R-:W2:Y:S05]  /*6bb0*/  LDSM.16.M88.4 R120, [R156+0x4400] ;  /* 0x004400009c78783b */ /* 0x000eaa0000000200 */
[C---:B----4-:R-:W-:Y:S06]  /*6bc0*/  HMMA.16816.F32.BF16 R60, R132.reuse, R128, R60 ;  /* 0x00000080843c723c */ /* 0x050fec000004183c */
[----:B------:R-:W-:Y:S01]  /*6bd0*/  HMMA.16816.F32.BF16 R64, R132, R130, R64 ;  /* 0x000000828440723c */ /* 0x000fe20000041840 */
[----:B------:R-:W3:Y:S05]  /*6be0*/  LDSM.16.M88.4 R128, [R156+0x4800] ;  /* 0x004800009c80783b */ /* 0x000eea0000000200 */
[C---:B-1----:R-:W-:Y:S06]  /*6bf0*/  HMMA.16816.F32.BF16 R4, R124.reuse, R136, R4 ;  /* 0x000000887c04723c */ /* 0x042fec0000041804 */
[C---:B------:R-:W-:Y:S06]  /*6c00*/  HMMA.16816.F32.BF16 R8, R124.reuse, R138, R8 ;  /* 0x0000008a7c08723c */ /* 0x040fec0000041808 */
[C---:B--2---:R-:W-:Y:S06]  /*6c10*/  HMMA.16816.F32.BF16 R12, R124.reuse, R120, R12 ;  /* 0x000000787c0c723c */ /* 0x044fec000004180c */
[C---:B------:R-:W-:Y:S01]  /*6c20*/  HMMA.16816.F32.BF16 R16, R124.reuse, R122, R16 ;  /* 0x0000007a7c10723c */ /* 0x040fe20000041810 */
[----:B------:R-:W1:Y:S05]  /*6c30*/  LDSM.16.M88.4 R120, [R156+0x4c00] ;  /* 0x004c00009c78783b */ /* 0x000e6a0000000200 */
[C---:B---3--:R-:W-:Y:S05]  /*6c40*/  HMMA.16816.F32.BF16 R20, R124.reuse, R128, R20 ;  /* 0x000000807c14723c */ /* 0x048fea0000041814 */
[----:B------:R-:W-:Y:S01]  /*6c50*/  FMUL.FTZ R235, R4, UR8 ;  /* 0x0000000804eb7c20 */ /* 0x000fe20008410000 */
[C---:B------:R-:W-:Y:S01]  /*6c60*/  HMMA.16816.F32.BF16 R24, R124.reuse, R130, R24 ;  /* 0x000000827c18723c */ /* 0x040fe20000041818 */
[----:B------:R-:W2:Y:S04]  /*6c70*/  LDSM.16.M88.4 R128, [R156+0x5000] ;  /* 0x005000009c80783b */ /* 0x000ea80000000200 */
[----:B------:R-:W3:Y:S01]  /*6c80*/  MUFU.TANH R235, R235 ;  /* 0x000000eb00eb7308 */ /* 0x000ee20000002400 */
[----:B------:R-:W-:Y:S01]  /*6c90*/  FMUL.FTZ R233, R5, UR8 ;  /* 0x0000000805e97c20 */ /* 0x000fe20008410000 */
[----:B------:R-:W-:Y:S01]  /*6ca0*/  FMUL.FTZ R234, R6, UR8 ;  /* 0x0000000806ea7c20 */ /* 0x000fe20008410000 */
[----:B------:R-:W-:Y:S03]  /*6cb0*/  FMUL.FTZ R238, R7, UR8 ;  /* 0x0000000807ee7c20 */ /* 0x000fe60008410000 */
[----:B------:R-:W-:Y:S01]  /*6cc0*/  FMUL.FTZ R239, R8, UR8 ;  /* 0x0000000808ef7c20 */ /* 0x000fe20008410000 */
[----:B------:R-:W-:Y:S03]  /*6cd0*/  FMUL.FTZ R237, R9, UR8 ;  /* 0x0000000809ed7c20 */ /* 0x000fe60008410000 */
[----:B------:R-:W4:Y:S01]  /*6ce0*/  MUFU.TANH R233, R233 ;  /* 0x000000e900e97308 */ /* 0x000f220000002400 */
[----:B------:R-:W-:Y:S01]  /*6cf0*/  FMUL.FTZ R236, R10, UR8 ;  /* 0x000000080aec7c20 */ /* 0x000fe20008410000 */
[----:B------:R-:W-:Y:S01]  /*6d00*/  FMUL.FTZ R240, R11, UR8 ;  /* 0x000000080bf07c20 */ /* 0x000fe20008410000 */
[----:B------:R-:W-:Y:S01]  /*6d10*/  FMUL.FTZ R229, R12, UR8 ;  /* 0x000000080ce57c20 */ /* 0x000fe20008410000 */
[----:B------:R-:W-:Y:S01]  /*6d20*/  FMUL.FTZ R231, R13, UR8 ;  /* 0x000000080de77c20 */ /* 0x000fe20008410000 */
[----:B------:R-:W-:Y:S01]  /*6d30*/  FMUL.FTZ R232, R14, UR8 ;  /* 0x000000080ee87c20 */ /* 0x000fe20008410000 */
[----:B------:R-:W-:Y:S01]  /*6d40*/  FMUL.FTZ R230, R15, UR8 ;  /* 0x000000080fe67c20 */ /* 0x000fe20008410000 */
[----:B------:R-:W-:Y:S03]  /*6d50*/  FMUL.FTZ R227, R16, UR8 ;  /* 0x0000000810e37c20 */ /* 0x000fe60008410000 */
[----:B------:R-:W2:Y:S01]  /*6d60*/  MUFU.TANH R234, R234 ;  /* 0x000000ea00ea7308 */ /* 0x000ea20000002400 */
[----:B------:R-:W-:Y:S01]  /*6d70*/  FMUL.FTZ R225, R17, UR8 ;  /* 0x0000000811e17c20 */ /* 0x000fe20008410000 */
[----:B------:R-:W-:Y:S01]  /*6d80*/  FMUL.FTZ R228, R18, UR8 ;  /* 0x0000000812e47c20 */ /* 0x000fe20008410000 */
[----:B------:R-:W-:Y:S01]  /*6d90*/  FMUL.FTZ R226, R19, UR8 ;  /* 0x0000000813e27c20 */ /* 0x000fe20008410000 */
[----:B------:R-:W-:Y:S01]  /*6da0*/  FMUL.FTZ R223, R20, UR8 ;  /* 0x0000000814df7c20 */ /* 0x000fe20008410000 */
[----:B------:R-:W-:Y:S01]  /*6db0*/  FMUL.FTZ R221, R21, UR8 ;  /* 0x0000000815dd7c20 */ /* 0x000fe20008410000 */
[----:B------:R-:W-:Y:S01]  /*6dc0*/  FMUL.FTZ R224, R22, UR8 ;  /* 0x0000000816e07c20 */ /* 0x000fe20008410000 */
[----:B------:R-:W-:Y:S03]  /*6dd0*/  FMUL.FTZ R222, R23, UR8 ;  /* 0x0000000817de7c20 */ /* 0x000fe60008410000 */
[----:B------:R-:W3:Y:S01]  /*6de0*/  MUFU.TANH R238, R238 ;  /* 0x000000ee00ee7308 */ /* 0x000ee20000002400 */
[C---:B-1----:R-:W-:Y:S03]  /*6df0*/  HMMA.16816.F32.BF16 R28, R124.reuse, R120, R28 ;  /* 0x000000787c1c723c */ /* 0x042fe6000004181c */
[----:B------:R-:W-:Y:S01]  /*6e00*/  FMUL.FTZ R219, R24, UR8 ;  /* 0x0000000818db7c20 */ /* 0x000fe20008410000 */
[----:B------:R-:W-:Y:S01]  /*6e10*/  FMUL.FTZ R217, R25, UR8 ;  /* 0x0000000819d97c20 */ /* 0x000fe20008410000 */
[----:B------:R-:W-:Y:S01]  /*6e20*/  FMUL.FTZ R220, R26, UR8 ;  /* 0x000000081adc7c20 */ /* 0x000fe20008410000 */
[C---:B------:R-:W-:Y:S03]  /*6e30*/  HMMA.16816.F32.BF16 R32, R124.reuse, R122, R32 ;  /* 0x0000007a7c20723c */ /* 0x040fe60000041820 */
[----:B------:R-:W1:Y:S01]  /*6e40*/  MUFU.TANH R239, R239 ;  /* 0x000000ef00ef7308 */ /* 0x000e620000002400 */
[----:B------:R-:W5:Y:S01]  /*6e50*/  LDSM.16.M88.4 R120, [R156+0x5400] ;  /* 0x005400009c78783b */ /* 0x000f620000000200 */
[----:B------:R-:W-:Y:S01]  /*6e60*/  FMUL.FTZ R218, R27, UR8 ;  /* 0x000000081bda7c20 */ /* 0x000fe20008410000 */
[C---:B--2---:R-:W-:Y:S07]  /*6e70*/  HMMA.16816.F32.BF16 R36, R124.reuse, R128, R36 ;  /* 0x000000807c24723c */ /* 0x044fee0000041824 */
[----:B------:R-:W2:Y:S01]  /*6e80*/  MUFU.TANH R237, R237 ;  /* 0x000000ed00ed7308 */ /* 0x000ea20000002400 */
[C---:B------:R-:W-:Y:S01]  /*6e90*/  HMMA.16816.F32.BF16 R40, R124.reuse, R130, R40 ;  /* 0x000000827c28723c */ /* 0x040fe20000041828 */
[----:B------:R-:W4:Y:S08]  /*6ea0*/  LDSM.16.M88.4 R128, [R156+0x5800] ;  /* 0x005800009c80783b */ /* 0x000f300000000200 */
        /* <DEDUP_REMOVED lines=45> */
[C---:B-----5:R-:W-:Y:S03]  /*7180*/  HMMA.16816.F32.BF16 R60, R124.reuse, R120, R60 ;  /* 0x000000787c3c723c */ /* 0x060fe6000004183c */
[----:B------:R-:W-:Y:S01]  /*7190*/  FMUL.FTZ R187, R56, UR8 ;  /* 0x0000000838bb7c20 */ /* 0x000fe20008410000 */
[----:B------:R-:W-:Y:S01]  /*71a0*/  FMUL.FTZ R185, R57, UR8 ;  /* 0x0000000839b97c20 */ /* 0x000fe20008410000 */
[----:B------:R-:W-:Y:S01]  /*71b0*/  FMUL.FTZ R188, R58, UR8 ;  /* 0x000000083abc7c20 */ /* 0x000fe20008410000 */
[----:B------:R-:W-:Y:S03]  /*71c0*/  HMMA.16816.F32.BF16 R64, R124, R122, R64 ;  /* 0x0000007a7c40723c */ /* 0x000fe60000041840 */
[----:B------:R-:W1:Y:S02]  /*71d0*/  MUFU.TANH R223, R223 ;  /* 0x000000df00df7308 */ /* 0x000e640000002400 */
[----:B------:R-:W-:Y:S08]  /*71e0*/  FMUL.FTZ R186, R59, UR8 ;  /* 0x000000083bba7c20 */ /* 0x000ff00008410000 */
[----:B------:R-:W1:Y:S10]  /*71f0*/  MUFU.TANH R221, R221 ;  /* 0x000000dd00dd7308 */ /* 0x000e740000002400 */
        /* <DEDUP_REMOVED lines=9> */
[----:B------:R-:W-:Y:S07]  /*7290*/  FMUL.FTZ R66, R66, UR8 ;  /* 0x0000000842427c20 */ /* 0x000fee0008410000 */
        /* <DEDUP_REMOVED lines=50> */
[----:B------:R-:W2:Y:S01]  /*75c0*/  LDC R0, c[0x0][0x380] ;  /* 0x0000e000ff007b82 */ /* 0x000ea20000000800 */
[----:B------:R-:W-:Y:S04]  /*75d0*/  SHF.L.U32 R5, R177, 0x7, RZ ;  /* 0x00000007b1057819 */ /* 0x000fe800000006ff */
[----:B------:R-:W-:Y:S01]  /*75e0*/  IABS R6, R5 ;  /* 0x0000000500067213 */ /* 0x000fe20000000000 */
[C---:B------:R-:W-:Y:S01]  /*75f0*/  VIADD R11, R5.reuse, 0xffffff80 ;  /* 0xffffff80050b7836 */ /* 0x040fe20000000000 */
[-C--:B--2---:R-:W-:Y:S02]  /*7600*/  IABS R2, R0.reuse ;  /* 0x0000000000027213 */ /* 0x084fe40000000000 */
[-C--:B------:R-:W-:Y:S02]  /*7610*/  LOP3.LUT R5, R5, R0.reuse, RZ, 0x3c, !PT ;  /* 0x0000000005057212 */ /* 0x080fe400078e3cff */
[----:B------:R-:W2:Y:S02]  /*7620*/  I2F.RP R10, R2 ;  /* 0x00000002000a7306 */ /* 0x000ea40000209400 */
[----:B------:R-:W-:Y:S08]  /*7630*/  ISETP.GE.AND P2, PT, R5, RZ, PT ;  /* 0x000000ff0500720c */ /* 0x000ff00003f46270 */
[----:B--2---:R-:W2:Y:S02]  /*7640*/  MUFU.RCP R4, R10 ;  /* 0x0000000a00047308 */ /* 0x004ea40000001000 */
[----:B--2---:R-:W-:Y:S01]  /*7650*/  VIADD R8, R4, 0xffffffe ;  /* 0x0ffffffe04087836 */ /* 0x004fe20000000000 */
[----:B------:R-:W-:Y:S02]  /*7660*/  IABS R4, R11 ;  /* 0x0000000b00047213 */ /* 0x000fe40000000000 */
[----:B------:R-:W-:Y:S05]  /*7670*/  LOP3.LUT R11, R11, R0, RZ, 0x3c, !PT ;  /* 0x000000000b0b7212 */ /* 0x000fea00078e3cff */
[----:B------:R-:W2:Y:S01]  /*7680*/  F2I.FTZ.U32.TRUNC.NTZ R9, R8 ;  /* 0x0000000800097305 */ /* 0x000ea2000021f000 */
[----:B------:R-:W-:Y:S01]  /*7690*/  ISETP.GE.AND P0, PT, R11, RZ, PT ;  /* 0x000000ff0b00720c */ /* 0x000fe20003f06270 */
[--C-:B--2---:R-:W-:Y:S02]  /*76a0*/  IMAD.MOV R7, RZ, RZ, -R9.reuse ;  /* 0x000000ffff077224 */ /* 0x104fe400078e0a09 */
        /* <DEDUP_REMOVED lines=19> */
[----:B------:R-:W2:Y:S09]  /*77e0*/  LDC R2, c[0x0][0x24c] ;  /* 0x00009300ff027b82 */ /* 0x000eb20000000800 */
        /* <DEDUP_REMOVED lines=11> */
[----:B------:R-:W3:Y:S01]  /*78a0*/  LDG.E R6, desc[UR16][R14.64] ;  /* 0x000000100e067981 */ /* 0x000ee2000c1e1900 */
[----:B------:R-:W4:Y:S01]  /*78b0*/  LDC.64 R4, c[0x0][0x230] ;  /* 0x00008c00ff047b82 */ /* 0x000f220000000a00 */
[----:B------:R-:W-:Y:S02]  /*78c0*/  IMAD R0, R9, R0, -0x80 ;  /* 0xffffff8009007424 */ /* 0x000fe400078e0200 */
[----:B------:R-:W3:Y:S02]  /*78d0*/  LDG.E R7, desc[UR16][R12.64] ;  /* 0x000000100c077981 */ /* 0x000ee4000c1e1900 */
[C---:B------:R-:W-:Y:S01]  /*78e0*/  IMAD.WIDE.U32 R10, R0.reuse, UR7, RZ ;  /* 0x00000007000a7c25 */ /* 0x040fe2000f8e00ff */
[----:B------:R-:W-:Y:S05]  /*78f0*/  SHF.R.S32.HI R9, RZ, 0x1f, R0 ;  /* 0x0000001fff097819 */ /* 0x000fea0000011400 */
[----:B------:R-:W-:Y:S04]  /*7900*/  IMAD R9, R9, UR7, RZ ;  /* 0x0000000709097c24 */ /* 0x000fe8000f8e02ff */
[----:B--2---:R-:W-:Y:S04]  /*7910*/  IMAD R9, R0, R2, R9 ;  /* 0x0000000200097224 */ /* 0x004fe800078e0209 */
[----:B------:R-:W-:Y:S01]  /*7920*/  IMAD.IADD R11, R11, 0x1, R9 ;  /* 0x000000010b0b7824 */ /* 0x000fe200078e0209 */
[----:B---3--:R-:W-:Y:S04]  /*7930*/  IADD3 R6, -R7, R6, RZ ;  /* 0x0000000607067210 */ /* 0x008fe80007ffe1ff */
[----:B------:R-:W-:Y:S01]  /*7940*/  SHF.R.S32.HI R7, RZ, 0x1f, R6 ;  /* 0x0000001fff077819 */ /* 0x000fe20000011406 */
[CC--:B----4-:R-:W-:Y:S04]  /*7950*/  IMAD.WIDE.U32 R10, R6.reuse, R4.reuse, R10 ;  /* 0x00000004060a7225 */ /* 0x0d0fe800078e000a */
[----:B------:R-:W-:Y:S04]  /*7960*/  IMAD R7, R7, R4, RZ ;  /* 0x0000000407077224 */ /* 0x000fe800078e02ff */
[----:B------:R-:W-:Y:S05]  /*7970*/  IMAD R7, R6, R5, R7 ;  /* 0x0000000506077224 */ /* 0x000fea00078e0207 */
[----:B------:R-:W-:Y:S07]  /*7980*/  IADD3 R7, R11, R7, RZ ;  /* 0x000000070b077210 */ /* 0x000fee0007ffe0ff */
.L_x_1899:
        /* <DEDUP_REMOVED lines=24> */
.L_x_1898:
[----:B------:R-:W-:Y:S01]  /*7b10*/  FMNMX.FTZ R0, R235, R119, !PT ;  /* 0x00000077eb007209 */ /* 0x000fe20007810000 */
[----:B------:R-:W-:Y:S01]  /*7b20*/  LDSM.16.MT88.4 R24, [R116+0x9000] ;  /* 0x009000007418783b */ /* 0x000fe20000004200 */
[----:B--2---:R-:W-:Y:S02]  /*7b30*/  FMNMX.FTZ R9, R234, R117, !PT ;  /* 0x00000075ea097209 */ /* 0x004fe40007810000 */
[----:B------:R-:W-:Y:S02]  /*7b40*/  FMNMX.FTZ R0, R233, R0, !PT ;  /* 0x00000000e9007209 */ /* 0x000fe40007810000 */
[----:B------:R-:W-:Y:S02]  /*7b50*/  FMNMX.FTZ R9, R238, R9, !PT ;  /* 0x00000009ee097209 */ /* 0x000fe40007810000 */
        /* <DEDUP_REMOVED lines=64> */
[----:B------:R-:W-:Y:S01]  /*7f60*/  FMNMX.FTZ R7, R3, R0, !PT ;  /* 0x0000000003077209 */ /* 0x000fe20007810000 */
[----:B------:R-:W-:Y:S08]  /*7f70*/  LDSM.16.MT88.4 R12, [R118+0x9000] ;  /* 0x00900000760c783b */ /* 0x000ff00000004200 */
[----:B------:R-:W1:Y:S08]  /*7f80*/  SHFL.BFLY PT, R9, R6, 0x2, 0x1f ;  /* 0x0c401f0006097f89 */ /* 0x000e7000000e0000 */
[----:B------:R-:W2:Y:S01]  /*7f90*/  SHFL.BFLY PT, R0, R7, 0x2, 0x1f ;  /* 0x0c401f0007007f89 */ /* 0x000ea200000e0000 */
[----:B-1----:R-:W-:Y:S02]  /*7fa0*/  FMNMX.FTZ R11, R6, R9, !PT ;  /* 0x00000009060b7209 */ /* 0x002fe40007810000 */
[----:B--2---:R-:W-:Y:S05]  /*7fb0*/  FMNMX.FTZ R5, R7, R0, !PT ;  /* 0x0000000007057209 */ /* 0x004fea0007810000 */
[----:B------:R-:W1:Y:S08]  /*7fc0*/  SHFL.BFLY PT, R2, R11, 0x1, 0x1f ;  /* 0x0c201f000b027f89 */ /* 0x000e7000000e0000 */
[----:B------:R-:W2:Y:S01]  /*7fd0*/  SHFL.BFLY PT, R0, R5, 0x1, 0x1f ;  /* 0x0c201f0005007f89 */ /* 0x000ea200000e0000 */
[----:B-1----:R-:W-:Y:S02]  /*7fe0*/  FMNMX.FTZ R2, R11, R2, !PT ;  /* 0x000000020b027209 */ /* 0x002fe40007810000 */
[----:B--2---:R-:W-:Y:S03]  /*7ff0*/  FMNMX.FTZ R0, R5, R0, !PT ;  /* 0x0000000005007209 */ /* 0x004fe60007810000 */
[C---:B------:R-:W-:Y:S01]  /*8000*/  FMUL.FTZ R120, R2.reuse, UR4 ;  /* 0x0000000402787c20 */ /* 0x040fe20008410000 */
[C---:B------:R-:W-:Y:S01]  /*8010*/  FSETP.NEU.FTZ.AND P0, PT, R2.reuse, -INF , PT ;  /* 0xff8000000200780b */ /* 0x040fe20003f1d000 */
[----:B------:R-:W-:Y:S01]  /*8020*/  FADD.FTZ R4, -R2, R119 ;  /* 0x0000007702047221 */ /* 0x000fe20000010100 */
[----:B------:R-:W-:Y:S01]  /*8030*/  MOV R119, R2 ;  /* 0x0000000200777202 */ /* 0x000fe20000000f00 */
[----:B------:R-:W-:Y:S01]  /*8040*/  FMUL.FTZ R55, R0, UR4 ;  /* 0x0000000400377c20 */ /* 0x000fe20008410000 */
        /* <DEDUP_REMOVED lines=56> */
[C---:B------:R-:W-:Y:S01]  /*83d0*/  FMUL.FTZ R38, R53.reuse, R82 ;  /* 0x0000005235267220 */ /* 0x040fe20000410000 */
[----:B------:R-:W-:Y:S01]  /*83e0*/  FMUL.FTZ R39, R53, R83 ;  /* 0x0000005335277220 */ /* 0x000fe20000410000 */
[--C-:B------:R-:W-:Y:S01]  /*83f0*/  FFMA.FTZ R91, R232, UR4, -R55.reuse ;  /* 0x00000004e85b7c23 */ /* 0x100fe20008010837 */
[--C-:B------:R-:W-:Y:S01]  /*8400*/  FFMA.FTZ R81, R225, UR4, -R120.reuse ;  /* 0x00000004e1517c23 */ /* 0x100fe20008010878 */
[--C-:B------:R-:W-:Y:S01]  /*8410*/  FFMA.FTZ R82, R228, UR4, -R55.reuse ;  /* 0x00000004e4527c23 */ /* 0x100fe20008010837 */
[--C-:B------:R-:W-:Y:S03]  /*8420*/  FFMA.FTZ R83, R226, UR4, -R55.reuse ;  /* 0x00000004e2537c23 */ /* 0x100fe60008010837 */
[----:B------:R-:W2:Y:S01]  /*8430*/  MUFU.EX2 R125, R125 ;  /* 0x0000007d007d7308 */ /* 0x000ea20000000800 */
[----:B-1----:R-:W-:Y:S01]  /*8440*/  F2FP.BF16.F32.PACK_AB R59, R117, R122 ;  /* 0x0000007a753b723e */ /* 0x002fe200000010ff */
[C---:B------:R-:W-:Y:S01]  /*8450*/  FMUL.FTZ R48, R54.reuse, R68 ;  /* 0x0000004436307220 */ /* 0x040fe20000410000 */
[----:B------:R-:W-:Y:S01]  /*8460*/  FMUL.FTZ R49, R54, R69 ;  /* 0x0000004536317220 */ /* 0x000fe20000410000 */
[C---:B------:R-:W-:Y:S01]  /*8470*/  FMUL.FTZ R50, R53.reuse, R70 ;  /* 0x0000004635327220 */ /* 0x040fe20000410000 */
[----:B------:R-:W-:Y:S01]  /*8480*/  FMUL.FTZ R51, R53, R71 ;  /* 0x0000004735337220 */ /* 0x000fe20000410000 */
[----:B------:R-:W-:Y:S01]  /*8490*/  LDSM.16.MT88.4 R108, [R118+0xac00] ;  /* 0x00ac0000766c783b */ /* 0x000fe20000004200 */
[--C-:B------:R-:W-:Y:S03]  /*84a0*/  FFMA.FTZ R90, R223, UR4, -R120.reuse ;  /* 0x00000004df5a7c23 */ /* 0x100fe60008010878 */
[----:B------:R-:W-:Y:S01]  /*84b0*/  MUFU.EX2 R128, R128 ;  /* 0x0000008000807308 */ /* 0x000fe20000000800 */
[--C-:B------:R-:W-:Y:S01]  /*84c0*/  FFMA.FTZ R96, R220, UR4, -R55.reuse ;  /* 0x00000004dc607c23 */ /* 0x100fe20008010837 */
[--C-:B------:R-:W-:Y:S01]  /*84d0*/  FFMA.FTZ R97, R219, UR4, -R120.reuse ;  /* 0x00000004db617c23 */ /* 0x100fe20008010878 */
[--C-:B------:R-:W-:Y:S01]  /*84e0*/  FFMA.FTZ R88, R217, UR4, -R120.reuse ;  /* 0x00000004d9587c23 */ /* 0x100fe20008010878 */
[--C-:B------:R-:W-:Y:S01]  /*84f0*/  FFMA.FTZ R99, R218, UR4, -R55.reuse ;  /* 0x00000004da637c23 */ /* 0x100fe20008010837 */
[--C-:B------:R-:W-:Y:S01]  /*8500*/  FFMA.FTZ R98, R215, UR4, -R120.reuse ;  /* 0x00000004d7627c23 */ /* 0x100fe20008010878 */
[----:B------:R-:W-:Y:S01]  /*8510*/  LDSM.16.MT88.4 R68, [R118+0xd400] ;  /* 0x00d400007644783b */ /* 0x000fe20000004200 */
[----:B------:R-:W-:Y:S03]  /*8520*/  FFMA.FTZ R136, R202, UR4, -R55 ;  /* 0x00000004ca887c23 */ /* 0x000fe60008010837 */
[----:B------:R-:W1:Y:S01]  /*8530*/  MUFU.EX2 R123, R123 ;  /* 0x0000007b007b7308 */ /* 0x000e620000000800 */
[----:B--2---:R-:W-:Y:S01]  /*8540*/  F2FP.BF16.F32.PACK_AB R56, R125, R129 ;  /* 0x000000817d38723e */ /* 0x004fe200000010ff */
[----:B------:R-:W-:Y:S01]  /*8550*/  FFMA.FTZ R129, R54, R179, R129 ;  /* 0x000000b336817223 */ /* 0x000fe20000010081 */
[--C-:B------:R-:W-:Y:S01]  /*8560*/  FFMA.FTZ R138, R200, UR4, -R55.reuse ;  /* 0x00000004c88a7c23 */ /* 0x100fe20008010837 */
[----:B------:R-:W-:Y:S01]  /*8570*/  FFMA.FTZ R141, R198, UR4, -R55 ;  /* 0x00000004c68d7c23 */ /* 0x000fe20008010837 */
[--C-:B------:R-:W-:Y:S01]  /*8580*/  FFMA.FTZ R140, R195, UR4, -R120.reuse ;  /* 0x00000004c38c7c23 */ /* 0x100fe20008010878 */
[----:B------:R-:W-:Y:S01]  /*8590*/  FADD.FTZ R129, R125, R129 ;  /* 0x000000817d817221 */ /* 0x000fe20000010000 */
        /* <DEDUP_REMOVED lines=10> */
[----:B-1----:R-:W-:Y:S01]  /*8640*/  F2FP.BF16.F32.PACK_AB R57, R123, R128 ;  /* 0x000000807b39723e */ /* 0x002fe200000010ff */
[----:B------:R-:W-:Y:S01]  /*8650*/  FFMA.FTZ R128, R53, R176, R128 ;  /* 0x000000b035807223 */ /* 0x000fe20000010080 */
[--C-:B------:R-:W-:Y:S01]  /*8660*/  FFMA.FTZ R149, R183, UR4, -R120.reuse ;  /* 0x00000004b7957c23 */ /* 0x100fe20008010878 */
[--C-:B------:R-:W-:Y:S01]  /*8670*/  FFMA.FTZ R148, R178, UR4, -R55.reuse ;  /* 0x00000004b2947c23 */ /* 0x100fe20008010837 */
[--C-:B------:R-:W-:Y:S01]  /*8680*/  FFMA.FTZ R52, R52, UR4, -R55.reuse ;  /* 0x0000000434347c23 */ /* 0x100fe20008010837 */
[----:B------:R-:W-:Y:S04]  /*8690*/  ISETP.GT.AND P0, PT, R177, R160, PT ;  /* 0x000000a0b100720c */ /* 0x000fe80003f04270 */
[----:B------:R-:W-:Y:S01]  /*86a0*/  MUFU.EX2 R91, R91 ;  /* 0x0000005b005b7308 */ /* 0x000fe20000000800 */
[----:B--2---:R-:W-:Y:S07]  /*86b0*/  F2FP.BF16.F32.PACK_AB R58, R121, R124 ;  /* 0x0000007c793a723e */ /* 0x004fee00000010ff */
[C---:B------:R-:W-:Y:S02]  /*86c0*/  HMMA.16816.F32.BF16 R4, R56.reuse, R12, R4 ;  /* 0x0000000c3804723c */ /* 0x040fe40000041804 */
[----:B------:R-:W-:Y:S04]  /*86d0*/  MUFU.EX2 R90, R90 ;  /* 0x0000005a005a7308 */ /* 0x000fe80000000800 */
[C---:B------:R-:W-:Y:S06]  /*86e0*/  HMMA.16816.F32.BF16 R8, R56.reuse, R14, R8 ;  /* 0x0000000e3808723c */ /* 0x040fec0000041808 */
[----:B------:R-:W-:Y:S01]  /*86f0*/  MUFU.EX2 R80, R227 ;  /* 0x000000e300507308 */ /* 0x000fe20000000800 */
[C---:B------:R-:W-:Y:S01]  /*8700*/  FMUL.FTZ R12, R54.reuse, R104 ;  /* 0x00000068360c7220 */ /* 0x040fe20000410000 */
[----:B------:R-:W-:Y:S03]  /*8710*/  FMUL.FTZ R13, R54, R105 ;  /* 0x00000069360d7220 */ /* 0x000fe60000410000 */
[C---:B------:R-:W-:Y:S01]  /*8720*/  FMUL.FTZ R14, R53.reuse, R106 ;  /* 0x0000006a350e7220 */ /* 0x040fe20000410000 */
[----:B------:R-:W-:Y:S04]  /*8730*/  FMUL.FTZ R15, R53, R107 ;  /* 0x0000006b350f7220 */ /* 0x000fe80000410000 */
[----:B------:R-:W-:Y:S01]  /*8740*/  MUFU.EX2 R96, R96 ;  /* 0x0000006000607308 */ /* 0x000fe20000000800 */
[--C-:B------:R-:W-:Y:S01]  /*8750*/  FFMA.FTZ R107, R214, UR4, -R55.reuse ;  /* 0x00000004d66b7c23 */ /* 0x100fe20008010837 */
[--C-:B------:R-:W-:Y:S01]  /*8760*/  FFMA.FTZ R104, R216, UR4, -R55.reuse ;  /* 0x00000004d8687c23 */ /* 0x100fe20008010837 */
[----:B------:R-:W-:Y:S01]  /*8770*/  FFMA.FTZ R105, R213, UR4, -R120 ;  /* 0x00000004d5697c23 */ /* 0x000fe20008010878 */
[C---:B------:R-:W-:Y:S03]  /*8780*/  HMMA.16816.F32.BF16 R12, R56.reuse, R24, R12 ;  /* 0x00000018380c723c */ /* 0x040fe6000004180c */
[----:B------:R-:W-:Y:S03]  /*8790*/  FFMA.FTZ R106, R212, UR4, -R55 ;  /* 0x00000004d46a7c23 */ /* 0x000fe60008010837 */
[----:B------:R-:W-:Y:S01]  /*87a0*/  MUFU.EX2 R131, R131 ;  /* 0x0000008300837308 */ /* 0x000fe20000000800 */
[C---:B------:R-:W-:Y:S04]  /*87b0*/  HMMA.16816.F32.BF16 R16, R56.reuse, R26, R16 ;  /* 0x0000001a3810723c */ /* 0x040fe80000041810 */
[C---:B------:R-:W-:Y:S02]  /*87c0*/  FMUL.FTZ R24, R54.reuse, R92 ;  /* 0x0000005c36187220 */ /* 0x040fe40000410000 */
[C---:B------:R-:W-:Y:S03]  /*87d0*/  HMMA.16816.F32.BF16 R20, R56.reuse, R32, R20 ;  /* 0x000000203814723c */ /* 0x040fe60000041814 */
[----:B------:R-:W-:Y:S02]  /*87e0*/  MUFU.EX2 R92, R229 ;  /* 0x000000e5005c7308 */ /* 0x000fe40000000800 */
[C---:B------:R-:W-:Y:S01]  /*87f0*/  FMUL.FTZ R27, R53.reuse, R95 ;  /* 0x0000005f351b7220 */ /* 0x040fe20000410000 */
[C---:B------:R-:W-:Y:S01]  /*8800*/  FMUL.FTZ R25, R54.reuse, R93 ;  /* 0x0000005d36197220 */ /* 0x040fe20000410000 */
[----:B------:R-:W-:Y:S01]  /*8810*/  FMUL.FTZ R26, R53, R94 ;  /* 0x0000005e351a7220 */ /* 0x000fe20000410000 */
[----:B------:R-:W-:Y:S05]  /*8820*/  FMUL.FTZ R32, R54, R84 ;  /* 0x0000005436207220 */ /* 0x000fea0000410000 */
[----:B------:R-:W-:Y:S01]  /*8830*/  MUFU.EX2 R135, R135 ;  /* 0x0000008700877308 */ /* 0x000fe20000000800 */
[----:B------:R-:W-:Y:S01]  /*8840*/  FADD.FTZ R93, R123, R128 ;  /* 0x000000807b5d7221 */ /* 0x000fe20000010000 */
[----:B------:R-:W-:Y:S01]  /*8850*/  FADD.FTZ R94, R124, R129 ;  /* 0x000000817c5e7221 */ /* 0x000fe20000010000 */
[----:B------:R-:W-:Y:S01]  /*8860*/  FMUL.FTZ R33, R54, R85 ;  /* 0x0000005536217220 */ /* 0x000fe20000410000 */
[C---:B------:R-:W-:Y:S06]  /*8870*/  HMMA.16816.F32.BF16 R24, R56.reuse, R34, R24 ;  /* 0x000000223818723c */ /* 0x040fec0000041818 */
[----:B------:R-:W1:Y:S01]  /*8880*/  MUFU.EX2 R84, R230 ;  /* 0x000000e600547308 */ /* 0x000e620000000800 */
[----:B------:R-:W-:Y:S01]  /*8890*/  FADD.FTZ R100, R122, R93 ;  /* 0x0000005d7a647221 */ /* 0x000fe20000010000 */
[----:B------:R-:W-:Y:S01]  /*88a0*/  FADD.FTZ R93, R121, R94 ;  /* 0x0000005e795d7221 */ /* 0x000fe20000010000 */
[C---:B------:R-:W-:Y:S03]  /*88b0*/  HMMA.16816.F32.BF16 R28, R56.reuse, R40, R28 ;  /* 0x00000028381c723c */ /* 0x040fe6000004181c */
[C---:B------:R-:W-:Y:S01]  /*88c0*/  FMUL.FTZ R34, R53.reuse, R86 ;  /* 0x0000005635227220 */ /* 0x040fe20000410000 */
[----:B------:R-:W-:Y:S03]  /*88d0*/  FMUL.FTZ R35, R53, R87 ;  /* 0x0000005735237220 */ /* 0x000fe60000410000 */
[C---:B------:R-:W-:Y:S01]  /*88e0*/  FMUL.FTZ R40, R54.reuse, R76 ;  /* 0x0000004c36287220 */ /* 0x040fe20000410000 */
[----:B------:R-:W-:Y:S01]  /*88f0*/  FMUL.FTZ R41, R54, R77 ;  /* 0x0000004d36297220 */ /* 0x000fe20000410000 */
[----:B------:R-:W2:Y:S02]  /*8900*/  MUFU.EX2 R81, R81 ;  /* 0x0000005100517308 */ /* 0x000ea40000000800 */
[----:B------:R-:W-:Y:S01]  /*8910*/  FADD.FTZ R94, R117, R100 ;  /* 0x00000064755e7221 */ /* 0x000fe20000010000 */
[--C-:B------:R-:W-:Y:S01]  /*8920*/  FFMA.FTZ R85, R221, UR4, -R120.reuse ;  /* 0x00000004dd557c23 */ /* 0x100fe20008010878 */
[C---:B------:R-:W-:Y:S01]  /*8930*/  HMMA.16816.F32.BF16 R32, R56.reuse, R42, R32 ;  /* 0x0000002a3820723c */ /* 0x040fe20000041820 */
[----:B------:R-:W-:Y:S02]  /*8940*/  LDSM.16.MT88.4 R100, [R116+0xac00] ;  /* 0x00ac00007464783b */ /* 0x000fe40000004200 */
[--C-:B------:R-:W-:Y:S03]  /*8950*/  FFMA.FTZ R86, R224, UR4, -R55.reuse ;  /* 0x00000004e0567c23 */ /* 0x100fe60008010837 */
[----:B------:R-:W-:Y:S01]  /*8960*/  MUFU.EX2 R82, R82 ;  /* 0x0000005200527308 */ /* 0x000fe20000000800 */
[--C-:B------:R-:W-:Y:S01]  /*8970*/  FFMA.FTZ R87, R222, UR4, -R55.reuse ;  /* 0x00000004de577c23 */ /* 0x100fe20008010837 */
[C---:B------:R-:W-:Y:S03]  /*8980*/  HMMA.16816.F32.BF16 R36, R56.reuse, R44, R36 ;  /* 0x0000002c3824723c */ /* 0x040fe60000041824 */
[C---:B------:R-:W-:Y:S01]  /*8990*/  FMUL.FTZ R42, R53.reuse, R78 ;  /* 0x0000004e352a7220 */ /* 0x040fe20000410000 */
[----:B------:R-:W-:Y:S03]  /*89a0*/  FMUL.FTZ R43, R53, R79 ;  /* 0x0000004f352b7220 */ /* 0x000fe60000410000 */
[C---:B------:R-:W-:Y:S01]  /*89b0*/  FMUL.FTZ R44, R54.reuse, R72 ;  /* 0x00000048362c7220 */ /* 0x040fe20000410000 */
[----:B------:R-:W3:Y:S01]  /*89c0*/  LDSM.16.MT88.4 R76, [R116+0x9400] ;  /* 0x00940000744c783b */ /* 0x000ee20000004200 */
[----:B------:R-:W-:Y:S02]  /*89d0*/  MUFU.EX2 R85, R85 ;  /* 0x0000005500557308 */ /* 0x000fe40000000800 */
[----:B------:R-:W-:Y:S01]  /*89e0*/  FMUL.FTZ R45, R54, R73 ;  /* 0x00000049362d7220 */ /* 0x000fe20000410000 */
[--C-:B------:R-:W-:Y:S01]  /*89f0*/  FFMA.FTZ R54, R197, UR4, -R120.reuse ;  /* 0x00000004c5367c23 */ /* 0x100fe20008010878 */
[C---:B------:R-:W-:Y:S03]  /*8a00*/  HMMA.16816.F32.BF16 R40, R56.reuse, R46, R40 ;  /* 0x0000002e3828723c */ /* 0x040fe60000041828 */
[--C-:B------:R-:W-:Y:S03]  /*8a10*/  FFMA.FTZ R123, R191, UR4, -R120.reuse ;  /* 0x00000004bf7b7c23 */ /* 0x100fe60008010878 */
[----:B------:R-:W4:Y:S01]  /*8a20*/  MUFU.EX2 R83, R83 ;  /* 0x0000005300537308 */ /* 0x000f220000000800 */
[--C-:B------:R-:W-:Y:S01]  /*8a30*/  FFMA.FTZ R124, R189, UR4, -R120.reuse ;  /* 0x00000004bd7c7c23 */ /* 0x100fe20008010878 */
[--C-:B------:R-:W-:Y:S03]  /*8a40*/  FFMA.FTZ R128, R190, UR4, -R55.reuse ;  /* 0x00000004be807c23 */ /* 0x100fe60008010837 */
[C---:B------:R-:W-:Y:S01]  /*8a50*/  FMUL.FTZ R46, R53.reuse, R74 ;  /* 0x0000004a352e7220 */ /* 0x040fe20000410000 */
[----:B------:R-:W-:Y:S02]  /*8a60*/  FMUL.FTZ R47, R53, R75 ;  /* 0x0000004b352f7220 */ /* 0x000fe40000410000 */
[----:B------:R-:W-:Y:S01]  /*8a70*/  LDSM.16.MT88.4 R72, [R118+0xc000] ;  /* 0x00c000007648783b */ /* 0x000fe20000004200 */
[--C-:B------:R-:W-:Y:S01]  /*8a80*/  FFMA.FTZ R53, R199, UR4, -R120.reuse ;  /* 0x00000004c7357c23 */ /* 0x100fe20008010878 */
[----:B------:R-:W-:Y:S01]  /*8a90*/  MUFU.EX2 R86, R86 ;  /* 0x0000005600567308 */ /* 0x000fe20000000800 */
[--C-:B------:R-:W-:Y:S01]  /*8aa0*/  FFMA.FTZ R129, R187, UR4, -R120.reuse ;  /* 0x00000004bb817c23 */ /* 0x100fe20008010878 */
[--C-:B------:R-:W-:Y:S01]  /*8ab0*/  FFMA.FTZ R122, R181, UR4, -R120.reuse ;  /* 0x00000004b57a7c23 */ /* 0x100fe20008010878 */
[C---:B------:R-:W-:Y:S03]  /*8ac0*/  HMMA.16816.F32.BF16 R44, R56.reuse, R60, R44 ;  /* 0x0000003c382c723c */ /* 0x040fe6000004182c */
[--C-:B------:R-:W-:Y:S01]  /*8ad0*/  FFMA.FTZ R121, R180, UR4, -R55.reuse ;  /* 0x00000004b4797c23 */ /* 0x100fe20008010837 */
[----:B------:R-:W-:Y:S03]  /*8ae0*/  FFMA.FTZ R120, R184, UR4, -R120 ;  /* 0x00000004b8787c23 */ /* 0x000fe60008010878 */
[----:B------:R-:W5:Y:S01]  /*8af0*/  MUFU.EX2 R87, R87 ;  /* 0x0000005700577308 */ /* 0x000f620000000800 */
[----:B------:R-:W-:Y:S01]  /*8b00*/  HMMA.16816.F32.BF16 R48, R56, R62, R48 ;  /* 0x0000003e3830723c */ /* 0x000fe20000041830 */
[----:B------:R-:W5:Y:S02]  /*8b10*/  LDSM.16.MT88.4 R60, [R118+0xb400] ;  /* 0x00b40000763c783b */ /* 0x000f640000004200 */
[----:B------:R-:W-:Y:S04]  /*8b20*/  FFMA.FTZ R55, R3, UR4, -R55 ;  /* 0x0000000403377c23 */ /* 0x000fe80008010837 */
[----:B-1----:R-:W-:Y:S02]  /*8b30*/  F2FP.BF16.F32.PACK_AB R57, R84, R91 ;  /* 0x0000005b5439723e */ /* 0x002fe400000010ff */
[----:B------:R-:W-:Y:S02]  /*8b40*/  MUFU.EX2 R97, R97 ;  /* 0x0000006100617308 */ /* 0x000fe40000000800 */
[----:B------:R-:W-:Y:S01]  /*8b50*/  F2FP.BF16.F32.PACK_AB R56, R89, R92 ;  /* 0x0000005c5938723e */ /* 0x000fe200000010ff */
[----:B------:R-:W-:Y:S01]  /*8b60*/  FADD.FTZ R92, R92, R93 ;  /* 0x0000005d5c5c7221 */ /* 0x000fe20000010000 */
[----:B--2---:R-:W-:Y:S01]  /*8b70*/  F2FP.BF16.F32.PACK_AB R58, R81, R80 ;  /* 0x00000050513a723e */ /* 0x004fe200000010ff */
[----:B------:R-:W-:Y:S01]  /*8b80*/  FADD.FTZ R91, R91, R94 ;  /* 0x0000005e5b5b7221 */ /* 0x000fe20000010000 */
[----:B----4-:R-:W-:Y:S01]  /*8b90*/  F2FP.BF16.F32.PACK_AB R59, R83, R82 ;  /* 0x00000052533b723e */ /* 0x010fe200000010ff */
[----:B------:R-:W-:Y:S03]  /*8ba0*/  FADD.FTZ R89, R89, R92 ;  /* 0x0000005c59597221 */ /* 0x000fe60000010000 */
[----:B------:R-:W1:Y:S01]  /*8bb0*/  MUFU.EX2 R88, R88 ;  /* 0x0000005800587308 */ /* 0x000e620000000800 */
[----:B------:R-:W-:Y:S01]  /*8bc0*/  LDSM.16.MT88.4 R92, [R118+0xcc00] ;  /* 0x00cc0000765c783b */ /* 0x000fe20000004200 */
[----:B------:R-:W-:Y:S01]  /*8bd0*/  FADD.FTZ R91, R84, R91 ;  /* 0x0000005b545b7221 */ /* 0x000fe20000010000 */
[----:B------:R-:W-:Y:S01]  /*8be0*/  FADD.FTZ R80, R80, R89 ;  /* 0x0000005950507221 */ /* 0x000fe20000010000 */
[C---:B------:R-:W-:Y:S06]  /*8bf0*/  HMMA.16816.F32.BF16 R4, R56.reuse, R64, R4 ;  /* 0x000000403804723c */ /* 0x040fec0000041804 */
[----:B------:R-:W2:Y:S01]  /*8c00*/  MUFU.EX2 R99, R99 ;  /* 0x0000006300637308 */ /* 0x000ea20000000800 */
[----:B------:R-:W-:Y:S01]  /*8c10*/  FADD.FTZ R82, R82, R91 ;  /* 0x0000005b52527221 */ /* 0x000fe20000010000 */
[----:B------:R-:W-:Y:S01]  /*8c20*/  FADD.FTZ R81, R81, R80 ;  /* 0x0000005051517221 */ /* 0x000fe20000010000 */
[C---:B------:R-:W-:Y:S01]  /*8c30*/  HMMA.16816.F32.BF16 R8, R56.reuse, R66, R8 ;  /* 0x000000423808723c */ /* 0x040fe20000041808 */
[----:B------:R-:W4:Y:S02]  /*8c40*/  LDSM.16.MT88.4 R64, [R116+0xb400] ;  /* 0x00b400007440783b */ /* 0x000f240000004200 */
[----:B------:R-:W-:Y:S03]  /*8c50*/  FADD.FTZ R83, R83, R82 ;  /* 0x0000005253537221 */ /* 0x000fe60000010000 */
[C---:B---3--:R-:W-:Y:S01]  /*8c60*/  HMMA.16816.F32.BF16 R12, R56.reuse, R76, R12 ;  /* 0x0000004c380c723c */ /* 0x048fe2000004180c */
[----:B------:R-:W-:Y:S05]  /*8c70*/  MUFU.EX2 R98, R98 ;  /* 0x0000006200627308 */ /* 0x000fea0000000800 */
[C---:B------:R-:W-:Y:S01]  /*8c80*/  HMMA.16816.F32.BF16 R16, R56.reuse, R78, R16 ;  /* 0x0000004e3810723c */ /* 0x040fe20000041810 */
[----:B------:R-:W-:Y:S04]  /*8c90*/  LDSM.16.MT88.4 R76, [R116+0xc400] ;  /* 0x00c40000744c783b */ /* 0x000fe80000004200 */
[----:B------:R-:W3:Y:S01]  /*8ca0*/  MUFU.EX2 R127, R127 ;  /* 0x0000007f007f7308 */ /* 0x000ee20000000800 */
[C---:B-----5:R-:W-:Y:S09]  /*8cb0*/  HMMA.16816.F32.BF16 R20, R56.reuse, R60, R20 ;  /* 0x0000003c3814723c */ /* 0x060ff20000041814 */
[----:B------:R-:W-:Y:S01]  /*8cc0*/  MUFU.EX2 R107, R107 ;  /* 0x0000006b006b7308 */ /* 0x000fe20000000800 */
[C---:B------:R-:W-:Y:S01]  /*8cd0*/  HMMA.16816.F32.BF16 R24, R56.reuse, R62, R24 ;  /* 0x0000003e3818723c */ /* 0x040fe20000041818 */
[----:B------:R-:W5:Y:S08]  /*8ce0*/  LDSM.16.MT88.4 R60, [R116+0xd400] ;  /* 0x00d40000743c783b */ /* 0x000f700000004200 */
[----:B------:R-:W3:Y:S10]  /*8cf0*/  MUFU.EX2 R104, R104 ;  /* 0x0000006800687308 */ /* 0x000ef40000000800 */
[----:B------:R-:W-:Y:S01]  /*8d00*/  MUFU.EX2 R105, R105 ;  /* 0x0000006900697308 */ /* 0x000fe20000000800 */
[C---:B----4-:R-:W-:Y:S06]  /*8d10*/  HMMA.16816.F32.BF16 R28, R56.reuse, R64, R28 ;  /* 0x00000040381c723c */ /* 0x050fec000004181c */
[C---:B------:R-:W-:Y:S01]  /*8d20*/  HMMA.16816.F32.BF16 R32, R56.reuse, R66, R32 ;  /* 0x000000423820723c */ /* 0x040fe20000041820 */
[----:B------:R-:W4:Y:S02]  /*8d30*/  LDSM.16.MT88.4 R64, [R118+0x9800] ;  /* 0x009800007640783b */ /* 0x000f240000004200 */
[----:B------:R-:W3:Y:S03]  /*8d40*/  MUFU.EX2 R126, R126 ;  /* 0x0000007e007e7308 */ /* 0x000ee60000000800 */
[C---:B------:R-:W-:Y:S07]  /*8d50*/  HMMA.16816.F32.BF16 R36, R56.reuse, R68, R36 ;  /* 0x000000443824723c */ /* 0x040fee0000041824 */
[----:B------:R-:W3:Y:S01]  /*8d60*/  MUFU.EX2 R106, R106 ;  /* 0x0000006a006a7308 */ /* 0x000ee20000000800 */
[C---:B------:R-:W-:Y:S01]  /*8d70*/  HMMA.16816.F32.BF16 R40, R56.reuse, R70, R40 ;  /* 0x000000463828723c */ /* 0x040fe20000041828 */
[----:B------:R-:W3:Y:S05]  /*8d80*/  LDSM.16.MT88.4 R68, [R116+0x9800] ;  /* 0x009800007444783b */ /* 0x000eea0000004200 */
[C---:B-----5:R-:W-:Y:S03]  /*8d90*/  HMMA.16816.F32.BF16 R44, R56.reuse, R60, R44 ;  /* 0x0000003c382c723c */ /* 0x060fe6000004182c */
[----:B------:R-:W-:Y:S03]  /*8da0*/  MUFU.EX2 R130, R130 ;  /* 0x0000008200827308 */ /* 0x000fe60000000800 */
[----:B------:R-:W-:Y:S01]  /*8db0*/  HMMA.16816.F32.BF16 R48, R56, R62, R48 ;  /* 0x0000003e3830723c */ /* 0x000fe20000041830 */
[----:B------:R-:W5:Y:S06]  /*8dc0*/  LDSM.16.MT88.4 R60, [R118+0xb800] ;  /* 0x00b80000763c783b */ /* 0x000f6c0000004200 */
[----:B------:R-:W5:Y:S01]  /*8dd0*/  MUFU.EX2 R133, R133 ;  /* 0x0000008500857308 */ /* 0x000f620000000800 */
[----:B------:R-:W-:Y:S03]  /*8de0*/  F2FP.BF16.F32.PACK_AB R56, R85, R90 ;  /* 0x0000005a5538723e */ /* 0x000fe600000010ff */
[----:B------:R-:W-:Y:S01]  /*8df0*/  FADD.FTZ R90, R90, R81 ;  /* 0x000000515a5a7221 */ /* 0x000fe20000010000 */
[----:B------:R-:W-:Y:S01]  /*8e00*/  F2FP.BF16.F32.PACK_AB R57, R87, R86 ;  /* 0x000000565739723e */ /* 0x000fe200000010ff */
[----:B------:R-:W-:Y:S01]  /*8e10*/  FADD.FTZ R86, R86, R83 ;  /* 0x0000005356567221 */ /* 0x000fe20000010000 */
[C---:B-1----:R-:W-:Y:S01]  /*8e20*/  F2FP.BF16.F32.PACK_AB R58, R88.reuse, R97 ;  /* 0x00000061583a723e */ /* 0x042fe200000010ff */
[----:B------:R-:W-:Y:S01]  /*8e30*/  FADD.FTZ R90, R85, R90 ;  /* 0x0000005a555a7221 */ /* 0x000fe20000010000 */
[----:B--2---:R-:W-:Y:S01]  /*8e40*/  F2FP.BF16.F32.PACK_AB R59, R99, R96 ;  /* 0x00000060633b723e */ /* 0x004fe200000010ff */
[----:B------:R-:W-:Y:S01]  /*8e50*/  FADD.FTZ R87, R87, R86 ;  /* 0x0000005657577221 */ /* 0x000fe20000010000 */
[----:B------:R-:W1:Y:S01]  /*8e60*/  MUFU.EX2 R132, R132 ;  /* 0x0000008400847308 */ /* 0x000e620000000800 */
[----:B------:R-:W-:Y:S04]  /*8e70*/  FADD.FTZ R97, R97, R90 ;  /* 0x0000005a61617221 */ /* 0x000fe80000010000 */
[C---:B----4-:R-:W-:Y:S05]  /*8e80*/  HMMA.16816.F32.BF16 R4, R56.reuse, R64, R4 ;  /* 0x000000403804723c */ /* 0x050fea0000041804 */
[----:B------:R-:W-:Y:S01]  /*8e90*/  MUFU.EX2 R134, R134 ;  /* 0x0000008600867308 */ /* 0x000fe20000000800 */
[----:B------:R-:W-:Y:S01]  /*8ea0*/  FADD.FTZ R97, R88, R97 ;  /* 0x0000006158617221 */ /* 0x000fe20000010000 */
[C---:B------:R-:W-:Y:S01]  /*8eb0*/  HMMA.16816.F32.BF16 R8, R56.reuse, R66, R8 ;  /* 0x000000423808723c */ /* 0x040fe20000041808 */
[----:B------:R-:W2:Y:S07]  /*8ec0*/  LDSM.16.MT88.4 R64, [R116+0xb800] ;  /* 0x00b800007440783b */ /* 0x000eae0000004200 */
[----:B------:R-:W4:Y:S01]  /*8ed0*/  MUFU.EX2 R137, R137 ;  /* 0x0000008900897308 */ /* 0x000f220000000800 */
[C---:B---3--:R-:W-:Y:S06]  /*8ee0*/  HMMA.16816.F32.BF16 R12, R56.reuse, R68, R12 ;  /* 0x00000044380c723c */ /* 0x048fec000004180c */
[C---:B------:R-:W-:Y:S01]  /*8ef0*/  HMMA.16816.F32.BF16 R16, R56.reuse, R70, R16 ;  /* 0x000000463810723c */ /* 0x040fe20000041810 */
[----:B------:R-:W3:Y:S02]  /*8f00*/  LDSM.16.MT88.4 R68, [R118+0xd800] ;  /* 0x00d800007644783b */ /* 0x000ee40000004200 */
[----:B------:R-:W-:Y:S03]  /*8f10*/  MUFU.EX2 R139, R139 ;  /* 0x0000008b008b7308 */ /* 0x000fe60000000800 */
[C---:B-----5:R-:W-:Y:S07]  /*8f20*/  HMMA.16816.F32.BF16 R20, R56.reuse, R60, R20 ;  /* 0x0000003c3814723c */ /* 0x060fee0000041814 */
[----:B------:R-:W5:Y:S01]  /*8f30*/  MUFU.EX2 R136, R136 ;  /* 0x0000008800887308 */ /* 0x000f620000000800 */
[C---:B------:R-:W-:Y:S01]  /*8f40*/  HMMA.16816.F32.BF16 R24, R56.reuse, R62, R24 ;  /* 0x0000003e3818723c */ /* 0x040fe20000041818 */
[----:B------:R-:W1:Y:S08]  /*8f50*/  LDSM.16.MT88.4 R60, [R116+0xd800] ;  /* 0x00d80000743c783b */ /* 0x000e700000004200 */
[----:B------:R-:W-:Y:S10]  /*8f60*/  MUFU.EX2 R53, R53 ;  /* 0x0000003500357308 */ /* 0x000ff40000000800 */
[----:B------:R-:W5:Y:S01]  /*8f70*/  MUFU.EX2 R54, R54 ;  /* 0x0000003600367308 */ /* 0x000f620000000800 */
[C---:B--2---:R-:W-:Y:S09]  /*8f80*/  HMMA.16816.F32.BF16 R28, R56.reuse, R64, R28 ;  /* 0x00000040381c723c */ /* 0x044ff2000004181c */
[----:B------:R-:W-:Y:S01]  /*8f90*/  MUFU.EX2 R138, R138 ;  /* 0x0000008a008a7308 */ /* 0x000fe20000000800 */
[C---:B------:R-:W-:Y:S01]  /*8fa0*/  HMMA.16816.F32.BF16 R32, R56.reuse, R66, R32 ;  /* 0x000000423820723c */ /* 0x040fe20000041820 */
[----:B------:R-:W2:Y:S05]  /*8fb0*/  LDSM.16.MT88.4 R64, [R118+0x9c00] ;  /* 0x009c00007640783b */ /* 0x000eaa0000004200 */
[C---:B---3--:R-:W-:Y:S03]  /*8fc0*/  HMMA.16816.F32.BF16 R36, R56.reuse, R68, R36 ;  /* 0x000000443824723c */ /* 0x048fe60000041824 */
[----:B------:R-:W3:Y:S03]  /*8fd0*/  MUFU.EX2 R141, R141 ;  /* 0x0000008d008d7308 */ /* 0x000ee60000000800 */
[C---:B------:R-:W-:Y:S01]  /*8fe0*/  HMMA.16816.F32.BF16 R40, R56.reuse, R70, R40 ;  /* 0x000000463828723c */ /* 0x040fe20000041828 */
[----:B------:R-:W4:Y:S06]  /*8ff0*/  LDSM.16.MT88.4 R68, [R116+0x9c00] ;  /* 0x009c00007444783b */ /* 0x000f2c0000004200 */
[----:B------:R-:W-:Y:S01]  /*9000*/  MUFU.EX2 R140, R140 ;  /* 0x0000008c008c7308 */ /* 0x000fe20000000800 */
[C---:B-1----:R-:W-:Y:S09]  /*9010*/  HMMA.16816.F32.BF16 R44, R56.reuse, R60, R44 ;  /* 0x0000003c382c723c */ /* 0x042ff2000004182c */
[----:B------:R-:W1:Y:S01]  /*9020*/  MUFU.EX2 R143, R143 ;  /* 0x0000008f008f7308 */ /* 0x000e620000000800 */
[----:B------:R-:W-:Y:S01]  /*9030*/  HMMA.16816.F32.BF16 R48, R56, R62, R48 ;  /* 0x0000003e3830723c */ /* 0x000fe20000041830 */
[----:B------:R-:W5:Y:S06]  /*9040*/  LDSM.16.MT88.4 R60, [R118+0xbc00] ;  /* 0x00bc0000763c783b */ /* 0x000f6c0000004200 */
[----:B------:R-:W-:Y:S02]  /*9050*/  F2FP.BF16.F32.PACK_AB R56, R127, R98 ;  /* 0x000000627f38723e */ /* 0x000fe400000010ff */
[----:B------:R-:W-:Y:S02]  /*9060*/  MUFU.EX2 R142, R142 ;  /* 0x0000008e008e7308 */ /* 0x000fe40000000800 */
[----:B------:R-:W-:Y:S02]  /*9070*/  F2FP.BF16.F32.PACK_AB R57, R104, R107 ;  /* 0x0000006b6839723e */ /* 0x000fe400000010ff */
[----:B------:R-:W-:Y:S02]  /*9080*/  F2FP.BF16.F32.PACK_AB R58, R126, R105 ;  /* 0x000000697e3a723e */ /* 0x000fe400000010ff */
[----:B------:R-:W-:Y:S04]  /*9090*/  F2FP.BF16.F32.PACK_AB R59, R131, R106 ;  /* 0x0000006a833b723e */ /* 0x000fe800000010ff */
[----:B------:R-:W1:Y:S03]  /*90a0*/  MUFU.EX2 R145, R145 ;  /* 0x0000009100917308 */ /* 0x000e660000000800 */
[C---:B--2---:R-:W-:Y:S07]  /*90b0*/  HMMA.16816.F32.BF16 R4, R56.reuse, R64, R4 ;  /* 0x000000403804723c */ /* 0x044fee0000041804 */
[----:B------:R-:W-:Y:S01]  /*90c0*/  MUFU.EX2 R123, R123 ;  /* 0x0000007b007b7308 */ /* 0x000fe20000000800 */
[C---:B------:R-:W-:Y:S01]  /*90d0*/  HMMA.16816.F32.BF16 R8, R56.reuse, R66, R8 ;  /* 0x000000423808723c */ /* 0x040fe20000041808 */
[----:B------:R-:W2:Y:S08]  /*90e0*/  LDSM.16.MT88.4 R64, [R116+0xbc00] ;  /* 0x00bc00007440783b */ /* 0x000eb00000004200 */
[----:B------:R-:W1:Y:S01]  /*90f0*/  MUFU.EX2 R124, R124 ;  /* 0x0000007c007c7308 */ /* 0x000e620000000800 */
[C---:B----4-:R-:W-:Y:S06]  /*9100*/  HMMA.16816.F32.BF16 R12, R56.reuse, R68, R12 ;  /* 0x00000044380c723c */ /* 0x050fec000004180c */
[C---:B------:R-:W-:Y:S01]  /*9110*/  HMMA.16816.F32.BF16 R16, R56.reuse, R70, R16 ;  /* 0x000000463810723c */ /* 0x040fe20000041810 */
[----:B------:R-:W4:Y:S02]  /*9120*/  LDSM.16.MT88.4 R68, [R118+0xdc00] ;  /* 0x00dc00007644783b */ /* 0x000f240000004200 */
[----:B------:R-:W-:Y:S03]  /*9130*/  MUFU.EX2 R125, R125 ;  /* 0x0000007d007d7308 */ /* 0x000fe60000000800 */
[C---:B-----5:R-:W-:Y:S07]  /*9140*/  HMMA.16816.F32.BF16 R20, R56.reuse, R60, R20 ;  /* 0x0000003c3814723c */ /* 0x060fee0000041814 */
[----:B------:R-:W5:Y:S01]  /*9150*/  MUFU.EX2 R128, R128 ;  /* 0x0000008000807308 */ /* 0x000f620000000800 */
[C---:B------:R-:W-:Y:S01]  /*9160*/  HMMA.16816.F32.BF16 R24, R56.reuse, R62, R24 ;  /* 0x0000003e3818723c */ /* 0x040fe20000041818 */
[----:B------:R-:W3:Y:S08]  /*9170*/  LDSM.16.MT88.4 R60, [R116+0xdc00] ;  /* 0x00dc0000743c783b */ /* 0x000ef00000004200 */
[----:B------:R-:W-:Y:S10]  /*9180*/  MUFU.EX2 R129, R129 ;  /* 0x0000008100817308 */ /* 0x000ff40000000800 */
[----:B------:R-:W5:Y:S01]  /*9190*/  MUFU.EX2 R144, R144 ;  /* 0x0000009000907308 */ /* 0x000f620000000800 */
[C---:B--2---:R-:W-:Y:S09]  /*91a0*/  HMMA.16816.F32.BF16 R28, R56.reuse, R64, R28 ;  /* 0x00000040381c723c */ /* 0x044ff2000004181c */
[----:B------:R-:W-:Y:S01]  /*91b0*/  MUFU.EX2 R146, R146 ;  /* 0x0000009200927308 */ /* 0x000fe20000000800 */
[C---:B------:R-:W-:Y:S01]  /*91c0*/  HMMA.16816.F32.BF16 R32, R56.reuse, R66, R32 ;  /* 0x000000423820723c */ /* 0x040fe20000041820 */
[----:B------:R-:W2:Y:S05]  /*91d0*/  LDSM.16.MT88.4 R64, [R118+0xa000] ;  /* 0x00a000007640783b */ /* 0x000eaa0000004200 */
[C---:B----4-:R-:W-:Y:S03]  /*91e0*/  HMMA.16816.F32.BF16 R36, R56.reuse, R68, R36 ;  /* 0x000000443824723c */ /* 0x050fe60000041824 */
[----:B------:R-:W4:Y:S03]  /*91f0*/  MUFU.EX2 R147, R147 ;  /* 0x0000009300937308 */ /* 0x000f260000000800 */
[C---:B------:R-:W-:Y:S01]  /*9200*/  HMMA.16816.F32.BF16 R40, R56.reuse, R70, R40 ;  /* 0x000000463828723c */ /* 0x040fe20000041828 */
[----:B------:R-:W1:Y:S06]  /*9210*/  LDSM.16.MT88.4 R68, [R116+0xa000] ;  /* 0x00a000007444783b */ /* 0x000e6c0000004200 */
[----:B------:R-:W-:Y:S01]  /*9220*/  MUFU.EX2 R122, R122 ;  /* 0x0000007a007a7308 */ /* 0x000fe20000000800 */
[C---:B---3--:R-:W-:Y:S09]  /*9230*/  HMMA.16816.F32.BF16 R44, R56.reuse, R60, R44 ;  /* 0x0000003c382c723c */ /* 0x048ff2000004182c */
[----:B------:R-:W3:Y:S01]  /*9240*/  MUFU.EX2 R117, R182 ;  /* 0x000000b600757308 */ /* 0x000ee20000000800 */
[----:B------:R-:W-:Y:S01]  /*9250*/  HMMA.16816.F32.BF16 R48, R56, R62, R48 ;  /* 0x0000003e3830723c */ /* 0x000fe20000041830 */
[----:B------:R-:W5:Y:S06]  /*9260*/  LDSM.16.MT88.4 R60, [R116+0xc000] ;  /* 0x00c00000743c783b */ /* 0x000f6c0000004200 */
[----:B------:R-:W-:Y:S02]  /*9270*/  F2FP.BF16.F32.PACK_AB R56, R133, R130 ;  /* 0x000000828538723e */ /* 0x000fe400000010ff */
[----:B------:R-:W-:Y:S02]  /*9280*/  MUFU.EX2 R121, R121 ;  /* 0x0000007900797308 */ /* 0x000fe40000000800 */
[----:B------:R-:W-:Y:S02]  /*9290*/  F2FP.BF16.F32.PACK_AB R57, R132, R135 ;  /* 0x000000878439723e */ /* 0x000fe400000010ff */
[----:B------:R-:W-:Y:S02]  /*92a0*/  F2FP.BF16.F32.PACK_AB R58, R137, R134 ;  /* 0x00000086893a723e */ /* 0x000fe400000010ff */
[----:B------:R-:W-:Y:S04]  /*92b0*/  F2FP.BF16.F32.PACK_AB R59, R136, R139 ;  /* 0x0000008b883b723e */ /* 0x000fe800000010ff */
[----:B------:R-:W3:Y:S03]  /*92c0*/  MUFU.EX2 R148, R148 ;  /* 0x0000009400947308 */ /* 0x000ee60000000800 */
[C---:B--2---:R-:W-:Y:S07]  /*92d0*/  HMMA.16816.F32.BF16 R4, R56.reuse, R64, R4 ;  /* 0x000000403804723c */ /* 0x044fee0000041804 */
[----:B------:R-:W-:Y:S01]  /*92e0*/  MUFU.EX2 R149, R149 ;  /* 0x0000009500957308 */ /* 0x000fe20000000800 */
[C---:B------:R-:W-:Y:S01]  /*92f0*/  HMMA.16816.F32.BF16 R8, R56.reuse, R66, R8 ;  /* 0x000000423808723c */ /* 0x040fe20000041808 */
[----:B------:R-:W2:Y:S08]  /*9300*/  LDSM.16.MT88.4 R64, [R118+0xe000] ;  /* 0x00e000007640783b */ /* 0x000eb00000004200 */
[----:B------:R-:W3:Y:S01]  /*9310*/  MUFU.EX2 R120, R120 ;  /* 0x0000007800787308 */ /* 0x000ee20000000800 */
[C---:B-1----:R-:W-:Y:S06]  /*9320*/  HMMA.16816.F32.BF16 R12, R56.reuse, R68, R12 ;  /* 0x00000044380c723c */ /* 0x042fec000004180c */
[C---:B------:R-:W-:Y:S01]  /*9330*/  HMMA.16816.F32.BF16 R16, R56.reuse, R70, R16 ;  /* 0x000000463810723c */ /* 0x040fe20000041810 */
[----:B------:R-:W1:Y:S02]  /*9340*/  LDSM.16.MT88.4 R68, [R116+0xe000] ;  /* 0x00e000007444783b */ /* 0x000e640000004200 */
[----:B------:R-:W-:Y:S03]  /*9350*/  MUFU.EX2 R52, R52 ;  /* 0x0000003400347308 */ /* 0x000fe60000000800 */
[C---:B------:R-:W-:Y:S07]  /*9360*/  HMMA.16816.F32.BF16 R20, R56.reuse, R72, R20 ;  /* 0x000000483814723c */ /* 0x040fee0000041814 */
[----:B------:R-:W3:Y:S01]  /*9370*/  MUFU.EX2 R55, R55 ;  /* 0x0000003700377308 */ /* 0x000ee20000000800 */
[C---:B------:R-:W-:Y:S01]  /*9380*/  HMMA.16816.F32.BF16 R24, R56.reuse, R74, R24 ;  /* 0x0000004a3818723c */ /* 0x040fe20000041818 */
[----:B------:R-:W-:Y:S05]  /*9390*/  LDSM.16.MT88.4 R72, [R116+0xa400] ;  /* 0x00a400007448783b */ /* 0x000fea0000004200 */
[C---:B-----5:R-:W-:Y:S06]  /*93a0*/  HMMA.16816.F32.BF16 R28, R56.reuse, R60, R28 ;  /* 0x0000003c381c723c */ /* 0x060fec000004181c */
[C---:B------:R-:W-:Y:S01]  /*93b0*/  HMMA.16816.F32.BF16 R32, R56.reuse, R62, R32 ;  /* 0x0000003e3820723c */ /* 0x040fe20000041820 */
[----:B------:R-:W5:Y:S05]  /*93c0*/  LDSM.16.MT88.4 R60, [R118+0xa400] ;  /* 0x00a40000763c783b */ /* 0x000f6a0000004200 */
[C---:B--2---:R-:W-:Y:S06]  /*93d0*/  HMMA.16816.F32.BF16 R36, R56.reuse, R64, R36 ;  /* 0x000000403824723c */ /* 0x044fec0000041824 */
[C---:B------:R-:W-:Y:S01]  /*93e0*/  HMMA.16816.F32.BF16 R40, R56.reuse, R66, R40 ;  /* 0x000000423828723c */ /* 0x040fe20000041828 */
[----:B------:R-:W2:Y:S05]  /*93f0*/  LDSM.16.MT88.4 R64, [R118+0xc400] ;  /* 0x00c400007640783b */ /* 0x000eaa0000004200 */
        /* <DEDUP_REMOVED lines=13> */
[C---:B--2---:R-:W-:Y:S06]  /*94d0*/  HMMA.16816.F32.BF16 R20, R56.reuse, R64, R20 ;  /* 0x000000403814723c */ /* 0x044fec0000041814 */
[C---:B------:R-:W-:Y:S01]  /*94e0*/  HMMA.16816.F32.BF16 R24, R56.reuse, R66, R24 ;  /* 0x000000423818723c */ /* 0x040fe20000041818 */
[----:B------:R-:W2:Y:S05]  /*94f0*/  LDSM.16.MT88.4 R64, [R118+0xa800] ;  /* 0x00a800007640783b */ /* 0x000eaa0000004200 */
        /* <DEDUP_REMOVED lines=10> */
[----:B------:R-:W-:Y:S02]  /*95a0*/  F2FP.BF16.F32.PACK_AB R57, R128, R125 ;  /* 0x0000007d8039723e */ /* 0x000fe400000010ff */
[----:B------:R-:W-:Y:S02]  /*95b0*/  F2FP.BF16.F32.PACK_AB R58, R144, R129 ;  /* 0x00000081903a723e */ /* 0x000fe400000010ff */
[----:B----4-:R-:W-:Y:S07]  /*95c0*/  F2FP.BF16.F32.PACK_AB R59, R147, R146 ;  /* 0x00000092933b723e */ /* 0x010fee00000010ff */
[C---:B--2---:R-:W-:Y:S06]  /*95d0*/  HMMA.16816.F32.BF16 R4, R56.reuse, R64, R4 ;  /* 0x000000403804723c */ /* 0x044fec0000041804 */
[C---:B------:R-:W-:Y:S01]  /*95e0*/  HMMA.16816.F32.BF16 R8, R56.reuse, R66, R8 ;  /* 0x000000423808723c */ /* 0x040fe20000041808 */
[----:B------:R-:W2:Y:S05]  /*95f0*/  LDSM.16.MT88.4 R64, [R116+0xe800] ;  /* 0x00e800007440783b */ /* 0x000eaa0000004200 */
[C---:B------:R-:W-:Y:S06]  /*9600*/  HMMA.16816.F32.BF16 R12, R56.reuse, R72, R12 ;  /* 0x00000048380c723c */ /* 0x040fec000004180c */
[C---:B------:R-:W-:Y:S06]  /*9610*/  HMMA.16816.F32.BF16 R16, R56.reuse, R74, R16 ;  /* 0x0000004a3810723c */ /* 0x040fec0000041810 */
[C---:B-1----:R-:W-:Y:S06]  /*9620*/  HMMA.16816.F32.BF16 R20, R56.reuse, R68, R20 ;  /* 0x000000443814723c */ /* 0x042fec0000041814 */
[C---:B------:R-:W-:Y:S05]  /*9630*/  HMMA.16816.F32.BF16 R24, R56.reuse, R70, R24 ;  /* 0x000000463818723c */ /* 0x040fea0000041818 */
[----:B---3--:R-:W-:Y:S01]  /*9640*/  F2FP.BF16.F32.PACK_AB R68, R117, R122 ;  /* 0x0000007a7544723e */ /* 0x008fe200000010ff */
[C---:B------:R-:W-:Y:S05]  /*9650*/  HMMA.16816.F32.BF16 R28, R56.reuse, R76, R28 ;  /* 0x0000004c381c723c */ /* 0x040fea000004181c */
[----:B------:R-:W-:Y:S01]  /*9660*/  F2FP.BF16.F32.PACK_AB R69, R148, R121 ;  /* 0x000000799445723e */ /* 0x000fe200000010ff */
[C---:B------:R-:W-:Y:S01]  /*9670*/  HMMA.16816.F32.BF16 R32, R56.reuse, R78, R32 ;  /* 0x0000004e3820723c */ /* 0x040fe20000041820 */
[----:B------:R-:W-:Y:S04]  /*9680*/  LDSM.16.MT88.4 R76, [R118+0xec00] ;  /* 0x00ec0000764c783b */ /* 0x000fe80000004200 */
[----:B------:R-:W-:Y:S01]  /*9690*/  F2FP.BF16.F32.PACK_AB R70, R120, R149 ;  /* 0x000000957846723e */ /* 0x000fe200000010ff */
[C---:B-----5:R-:W-:Y:S05]  /*96a0*/  HMMA.16816.F32.BF16 R36, R56.reuse, R60, R36 ;  /* 0x0000003c3824723c */ /* 0x060fea0000041824 */
[----:B------:R-:W-:Y:S01]  /*96b0*/  F2FP.BF16.F32.PACK_AB R71, R55, R52 ;  /* 0x000000343747723e */ /* 0x000fe200000010ff */
[C---:B------:R-:W-:Y:S06]  /*96c0*/  HMMA.16816.F32.BF16 R40, R56.reuse, R62, R40 ;  /* 0x0000003e3828723c */ /* 0x040fec0000041828 */
[C---:B--2---:R-:W-:Y:S06]  /*96d0*/  HMMA.16816.F32.BF16 R44, R56.reuse, R64, R44 ;  /* 0x00000040382c723c */ /* 0x044fec000004182c */
[----:B------:R-:W-:Y:S06]  /*96e0*/  HMMA.16816.F32.BF16 R48, R56, R66, R48 ;  /* 0x000000423830723c */ /* 0x000fec0000041830 */
[C---:B------:R-:W-:Y:S05]  /*96f0*/  HMMA.16816.F32.BF16 R112, R68.reuse, R108, R4 ;  /* 0x0000006c4470723c */ /* 0x040fea0000041804 */
[----:B------:R-:W-:Y:S01]  /*9700*/  FADD.FTZ R56, R96, R87 ;  /* 0x0000005760387221 */ /* 0x000fe20000010000 */
[C---:B------:R-:W-:Y:S01]  /*9710*/  HMMA.16816.F32.BF16 R108, R68.reuse, R110, R8 ;  /* 0x0000006e446c723c */ /* 0x040fe20000041808 */
[----:B------:R-:W1:Y:S04]  /*9720*/  LDSM.16.MT88.4 R84, [R116+0xcc00] ;  /* 0x00cc00007454783b */ /* 0x000e680000004200 */
[----:B------:R-:W-:Y:S01]  /*9730*/  FADD.FTZ R56, R99, R56 ;  /* 0x0000003863387221 */ /* 0x000fe20000010000 */
[----:B------:R-:W-:Y:S05]  /*9740*/  FADD.FTZ R4, R98, R97 ;  /* 0x0000006162047221 */ /* 0x000fea0000010000 */
[----:B------:R-:W-:Y:S01]  /*9750*/  FADD.FTZ R107, R107, R56 ;  /* 0x000000386b6b7221 */ /* 0x000fe20000010000 */
[----:B------:R-:W-:Y:S03]  /*9760*/  FADD.FTZ R4, R127, R4 ;  /* 0x000000047f047221 */ /* 0x000fe60000010000 */
[----:B------:R-:W-:Y:S01]  /*9770*/  FADD.FTZ R107, R104, R107 ;  /* 0x0000006b686b7221 */ /* 0x000fe20000010000 */
[----:B------:R-:W-:Y:S03]  /*9780*/  FADD.FTZ R3, R105, R4 ;  /* 0x0000000469037221 */ /* 0x000fe60000010000 */
[----:B------:R-:W-:Y:S01]  /*9790*/  FADD.FTZ R4, R106, R107 ;  /* 0x0000006b6a047221 */ /* 0x000fe20000010000 */
[----:B------:R-:W-:Y:S01]  /*97a0*/  FADD.FTZ R3, R126, R3 ;  /* 0x000000037e037221 */ /* 0x000fe20000010000 */
[C---:B------:R-:W-:Y:S03]  /*97b0*/  HMMA.16816.F32.BF16 R104, R68.reuse, R100, R12 ;  /* 0x000000644468723c */ /* 0x040fe6000004180c */
[----:B------:R-:W-:Y:S01]  /*97c0*/  FADD.FTZ R4, R131, R4 ;  /* 0x0000000483047221 */ /* 0x000fe20000010000 */
[----:B------:R-:W-:Y:S01]  /*97d0*/  FADD.FTZ R130, R130, R3 ;  /* 0x0000000382827221 */ /* 0x000fe20000010000 */
[----:B------:R-:W-:Y:S01]  /*97e0*/  IADD3 R3, R177, -0x1, RZ ;  /* 0xffffffffb1037810 */ /* 0x000fe20007ffe0ff */
[C---:B------:R-:W-:Y:S05]  /*97f0*/  HMMA.16816.F32.BF16 R100, R68.reuse, R102, R16 ;  /* 0x000000664464723c */ /* 0x040fea0000041810 */
[----:B------:R-:W-:Y:S01]  /*9800*/  FADD.FTZ R135, R135, R4 ;  /* 0x0000000487877221 */ /* 0x000fe20000010000 */
[C---:B------:R-:W-:Y:S01]  /*9810*/  HMMA.16816.F32.BF16 R96, R68.reuse, R92, R20 ;  /* 0x0000005c4460723c */ /* 0x040fe20000041814 */
[----:B------:R-:W2:Y:S04]  /*9820*/  LDSM.16.MT88.4 R4, [R116+0xec00] ;  /* 0x00ec00007404783b */ /* 0x000ea80000004200 */
[----:B------:R-:W-:Y:S01]  /*9830*/  FADD.FTZ R133, R133, R130 ;  /* 0x0000008285857221 */ /* 0x000fe20000010000 */
[C---:B------:R-:W-:Y:S05]  /*9840*/  HMMA.16816.F32.BF16 R92, R68.reuse, R94, R24 ;  /* 0x0000005e445c723c */ /* 0x040fea0000041818 */
[----:B------:R-:W-:Y:S01]  /*9850*/  FADD.FTZ R132, R132, R135 ;  /* 0x0000008784847221 */ /* 0x000fe20000010000 */
[C---:B-1----:R-:W-:Y:S05]  /*9860*/  HMMA.16816.F32.BF16 R88, R68.reuse, R84, R28 ;  /* 0x000000544458723c */ /* 0x042fea000004181c */
        /* <DEDUP_REMOVED lines=10> */
[----:B------:R-:W-:Y:S01]  /*9910*/  MOV R177, R3 ;  /* 0x0000000300b17202 */ /* 0x000fe20000000f00 */
[C---:B--2---:R-:W-:Y:S03]  /*9920*/  HMMA.16816.F32.BF16 R72, R68.reuse, R4, R44 ;  /* 0x000000044448723c */ /* 0x044fe6000004182c */
[----:B------:R-:W-:Y:S01]  /*9930*/  FADD.FTZ R141, R141, R138 ;  /* 0x0000008a8d8d7221 */ /* 0x000fe20000010000 */
[----:B------:R-:W-:Y:S02]  /*9940*/  FADD.FTZ R140, R140, R53 ;  /* 0x000000358c8c7221 */ /* 0x000fe40000010000 */
        /* <DEDUP_REMOVED lines=21> */
[----:B------:R-:W-:Y:S06]  /*9aa0*/  @P0 BRA `(.L_x_1900) ;  /* 0xffffffc000e00947 */ /* 0x000fec000383ffff */
.L_x_1896:
        /* <DEDUP_REMOVED lines=195> */
.L_x_1902:
[----:B------:R-:W-:Y:S05]  /*a6e0*/  BSYNC B0 ;  /* 0x0000000000007941 */ /* 0x000fea0003800000 */
.L_x_1901:
        /* <DEDUP_REMOVED lines=21> */
.L_x_1903:
        /* <DEDUP_REMOVED lines=12> */
.L_x_6455:


//--------------------- .text._ZN5flash24flash_fwd_splitkv_kernelI23Flash_fwd_kernel_traitsILi96ELi64ELi128ELi4ELb0ELb0EN7cutlass10bfloat16_tE19Flash_kernel_traitsILi96ELi64ELi128ELi4ES3_EELb1ELb0ELb0ELb0ELb1ELb0ELb0ELb0EEEvNS_16Flash_fwd_paramsE --------------------------
	.section	.text._ZN5flash24flash_fwd_splitkv_kernelI23Flash_fwd_kernel_traitsILi96ELi64ELi128ELi4ELb0ELb0EN7cutlass10bfloat16_tE19Flash_kernel_traitsILi96ELi64ELi128ELi4ES3_EELb1ELb0ELb0ELb0ELb1ELb0ELb0ELb0EEEvNS_16Flash_fwd_paramsE,"ax",@progbits
	.align	128
        .global         _ZN5flash24flash_fwd_splitkv_kernelI23Flash_fwd_kernel_traitsILi96ELi64ELi128ELi4ELb0ELb0EN7cutlass10bfloat16_tE19Flash_kernel_traitsILi96ELi64ELi128ELi4ES3_EELb1ELb0ELb0ELb0ELb1ELb0ELb0ELb0EEEvNS_16Flash_fwd_paramsE
        .type           _ZN5flash24flash_fwd_splitkv_kernelI23Flash_fwd_kernel_traitsILi96ELi64ELi128ELi4ELb0ELb0EN7cutlass10bfloat16_tE19Flash_kernel_traitsILi96ELi64ELi128ELi4ES3_EELb1ELb0ELb0ELb0ELb1ELb0ELb0ELb0EEEvNS_16Flash_fwd_paramsE,@function
        .size           _ZN5flash24flash_fwd_splitkv_kernelI23Flash_fwd_kernel_traitsILi96ELi64ELi128ELi4ELb0ELb0EN7cutlass10bfloat16_tE19Flash_kernel_traitsILi96ELi64ELi128ELi4ES3_EELb1ELb0ELb0ELb0ELb1ELb0ELb0ELb0EEEvNS_16Flash_fwd_paramsE,(.L_x_6456 - _ZN5flash24flash_fwd_splitkv_kernelI23Flash_fwd_kernel_traitsILi96ELi64ELi128ELi4ELb0ELb0EN7cutlass10bfloat16_tE19Flash_kernel_traitsILi96ELi64ELi128ELi4ES3_EELb1ELb0ELb0ELb0ELb1ELb0ELb0ELb0EEEvNS_16Flash_fwd_paramsE)
        .other          _ZN5flash24flash_fwd_splitkv_kernelI23Flash_fwd_kernel_traitsILi96ELi64ELi128ELi4ELb0ELb0EN7cutlass10bfloat16_tE19Flash_kernel_traitsILi96ELi64ELi128ELi4ES3_EELb1ELb0ELb0ELb0ELb1ELb0ELb0ELb0EEEvNS_16Flash_fwd_paramsE,@"STO_CUDA_ENTRY STV_DEFAULT"
_ZN5flash24flash_fwd_splitkv_kernelI23Flash_fwd_kernel_traitsILi96ELi64ELi128ELi4ELb0ELb0EN7cutlass10bfloat16_tE19Flash_kernel_traitsILi96ELi64ELi128ELi4ES3_EELb1ELb0ELb0ELb0ELb1ELb0ELb0ELb0EEEvNS_16Flash_fwd_paramsE:
.text._ZN5flash24flash_fwd_splitkv_kernelI23Flash_fwd_kernel_traitsILi96ELi64ELi128ELi4ELb0ELb0EN7cutlass10bfloat16_tE19Flash_kernel_traitsILi96ELi64ELi128ELi4ES3_EELb1ELb0ELb0ELb0ELb1ELb0ELb0ELb0EEEvNS_16Flash_fwd_paramsE:
        /* <DEDUP_REMOVED lines=10> */
[----:B---3--:R-:W-:-:S05]  /*00a0*/  ISETP.NE.U32.AND P1, PT, R2, RZ, PT ;  /* 0x000000ff0200720c */ /* 0x008fca0003f25070 */
[----:B------:R-:W3:Y:S01]  /*00b0*/  LDC.64 R8, c[0x0][0x2f8] ;  /* 0x0000be00ff087b82 */ /* 0x000ee20000000a00 */
[----:B------:R-:W-:Y:S01]  /*00c0*/  ISETP.NE.AND.EX P1, PT, R3, RZ, PT, P1 ;  /* 0x000000ff0300720c */ /* 0x000fe20003f25310 */
[----:B--2---:R-:W-:-:S06]  /*00d0*/  IMAD.WIDE R14, R11, 0x4, R6 ;  /* 0x000000040b0e7825 */ /* 0x004fcc00078e0206 */
[----:B------:R-:W2:Y:S01]  /*00e0*/  LDC.64 R2, c[0x0][0x2f8] ;  /* 0x0000be00ff027b82 */ /* 0x000ea20000000a00 */
[----:B------:R-:W4:Y:S04]  /*00f0*/  @P2 LDG.E R182, desc[UR10][R14.64] ;  /* 0x0000000a0eb62981 */ /* 0x000f28000c1e1900 */
[----:B------:R-:W4:Y:S03]  /*0100*/  @P2 LDG.E R5, desc[UR10][R14.64+0x4] ;  /* 0x0000040a0e052981 */ /* 0x000f26000c1e1900 */
[----:B------:R-:W1:Y:S01]  /*0110*/  @P1 LDC.64 R6, c[0x0][0x300] ;  /* 0x0000c000ff061b82 */ /* 0x000e620000000a00 */
[----:B------:R-:W-:Y:S02]  /*0120*/  IMAD.MOV.U32 R10, RZ, RZ, RZ ;  /* 0x000000ffff0a7224 */ /* 0x000fe400078e00ff */
[----:B-1----:R-:W-:-:S05]  /*0130*/  @P1 IMAD.WIDE R12, R11, 0x4, R6 ;  /* 0x000000040b0c1825 */ /* 0x002fca00078e0206 */
[----:B------:R1:W5:Y:S01]  /*0140*/  @P1 LDG.E R10, desc[UR10][R12.64] ;  /* 0x0000000a0c0a1981 */ /* 0x000362000c1e1900 */
[----:B------:R-:W-:Y:S02]  /*0150*/  ISETP.NE.AND P3, PT, R0, RZ, PT ;  /* 0x000000ff0000720c */ /* 0x000fe40003f65270 */
[----:B--2---:R-:W-:-:S04]  /*0160*/  ISETP.EQ.U32.AND P0, PT, R2, RZ, PT ;  /* 0x000000ff0200720c */ /* 0x004fc80003f02070 */
[----:B------:R-:W-:Y:S01]  /*0170*/  ISETP.EQ.OR.EX P0, PT, R3, RZ, !P3, P0 ;  /* 0x000000ff0300720c */ /* 0x000fe20005f02700 */
[----:B------:R-:W-:Y:S02]  /*0180*/  IMAD.MOV.U32 R17, RZ, RZ, -0x1 ;  /* 0xffffffffff117424 */ /* 0x000fe400078e00ff */
[----:B---3--:R-:W-:Y:S01]  /*0190*/  IMAD.WIDE R6, R11, 0x4, R8 ;  /* 0x000000040b067825 */ /* 0x008fe200078e0208 */
[----:B------:R-:W2:Y:S01]  /*01a0*/  S2R R31, SR_CTAID.X ;  /* 0x00000000001f7919 */ /* 0x000ea20000002500 */
[----:B------:R-:W3:Y:S08]  /*01b0*/  S2R R32, SR_CTAID.Z ;  /* 0x0000000000207919 */ /* 0x000ef00000002700 */
[----:B------:R1:W5:Y:S01]  /*01c0*/  @!P0 LDG.E R17, desc[UR10][R6.64] ;  /* 0x0000000a06118981 */ /* 0x000362000c1e1900 */
[----:B------:R-:W-:-:S04]  /*01d0*/  ISETP.NE.U32.AND P0, PT, R2, RZ, PT ;  /* 0x000000ff0200720c */ /* 0x000fc80003f05070 */
[----:B------:R-:W-:Y:S01]  /*01e0*/  ISETP.NE.AND.EX P0, PT, R3, RZ, PT, P0 ;  /* 0x000000ff0300720c */ /* 0x000fe20003f05300 */
[----:B----4-:R-:W-:-:S06]  /*01f0*/  @P2 IMAD.IADD R184, R5, 0x1, -R182 ;  /* 0x0000000105b82824 */ /* 0x010fcc00078e0ab6 */
[----:B------:R-:W4:Y:S06]  /*0200*/  @!P2 LDC R184, c[0x0][0x2c4] ;  /* 0x0000b100ffb8ab82 */ /* 0x000f2c0000000800 */
[----:B-123--:R-:W-:Y:S05]  /*0210*/  @!P0 BRA `(.L_x_1904) ;  /* 0x0000000000108947 */ /* 0x00efea0003800000 */
[----:B------:R-:W2:Y:S02]  /*0220*/  @P3 LDG.E R0, desc[UR10][R6.64+0x4] ;  /* 0x0000040a06003981 */ /* 0x000ea4000c1e1900 */
[----:B--2--5:R-:W-:-:S06]  /*0230*/  @P3 IADD3 R5, R0, -R17, RZ ;  /* 0x8000001100053210 */ /* 0x024fcc0007ffe0ff */
[----:B------:R2:W5:Y:S01]  /*0240*/  @!P3 LDG.E R5, desc[UR10][R6.64] ;  /* 0x0000000a0605b981 */ /* 0x000562000c1e1900 */
[----:B------:R-:W-:Y:S05]  /*0250*/  BRA `(.L_x_1905) ;  /* 0x0000000000047947 */ /* 0x000fea0003800000 */
.L_x_1904:
[----:B------:R-:W1:Y:S02]  /*0260*/  LDC R5, c[0x0][0x2c8] ;  /* 0x0000b200ff057b82 */ /* 0x000e640000000800 */
.L_x_1905:
[----:B------:R-:W3:Y:S02]  /*0270*/  LDC.64 R2, c[0x0][0x308] ;  /* 0x0000c200ff027b82 */ /* 0x000ee40000000a00 */
[----:B---3--:R-:W-:-:S04]  /*0280*/  ISETP.NE.U32.AND P1, PT, R2, RZ, PT ;  /* 0x000000ff0200720c */ /* 0x008fc80003f25070 */
[----:B------:R-:W-:-:S13]  /*0290*/  ISETP.NE.AND.EX P1, PT, R3, RZ, PT, P1 ;  /* 0x000000ff0300720c */ /* 0x000fda0003f25310 */
[----:B------:R-:W2:Y:S01]  /*02a0*/  @P1 LDC.64 R2, c[0x0][0x308] ;  /* 0x0000c200ff021b82 */ /* 0x000ea20000000a00 */
[----:B------:R-:W-:-:S07]  /*02b0*/  IMAD.SHL.U32 R127, R31, 0x40, RZ ;  /* 0x000000401f7f7824 */ /* 0x000fce00078e00ff */
[----:B------:R-:W3:Y:S01]  /*02c0*/  @!P1 LDC R0, c[0x0][0x2cc] ;  /* 0x0000b300ff009b82 */ /* 0x000ee20000000800 */
[----:B--2---:R-:W-:-:S07]  /*02d0*/  @P1 IMAD.WIDE R6, R11, 0x4, R2 ;  /* 0x000000040b061825 */ /* 0x004fce00078e0202 */
[----:B------:R-:W2:Y:S01]  /*02e0*/  @!P1 LDC.64 R2, c[0x0][0x318] ;  /* 0x0000c600ff029b82 */ /* 0x000ea20000000a00 */
[----:B------:R1:W5:Y:S01]  /*02f0*/  @P1 LDG.E R121, desc[UR10][R6.64] ;  /* 0x0000000a06791981 */ /* 0x000362000c1e1900 */
[----:B----4-:R-:W-:-:S13]  /*0300*/  ISETP.GT.AND P0, PT, R184, R127, PT ;  /* 0x0000007fb800720c */ /* 0x010fda0003f04270 */
[----:B---3--:R-:W-:Y:S05]  /*0310*/  @!P0 EXIT ;  /* 0x000000000000894d */ /* 0x008fea0003800000 */
[----:B------:R-:W3:Y:S01]  /*0320*/  LDC R128, c[0x0][0x398] ;  /* 0x0000e600ff807b82 */ /* 0x000ee20000000800 */
[----:B--2---:R-:W-:Y:S01]  /*0330*/  @!P1 ISETP.NE.U32.AND P0, PT, R2, RZ, PT ;  /* 0x000000ff0200920c */ /* 0x004fe20003f05070 */
[----:B-----5:R-:W-:Y:S01]  /*0340*/  @P1 IMAD.IADD R121, R121, 0x1, -R10 ;  /* 0x0000000179791824 */ /* 0x020fe200078e0a0a */
[----:B------:R-:W-:Y:S01]  /*0350*/  ULDC UR5, c[0x0][0x2c8] ;  /* 0x0000b20000057ab9 */ /* 0x000fe20000000800 */
[----:B------:R-:W2:Y:S01]  /*0360*/  S2R R124, SR_TID.X ;  /* 0x00000000007c7919 */ /* 0x000ea20000002100 */
        /* <DEDUP_REMOVED lines=10> */
[----:B---3--:R-:W-:Y:S02]  /*0410*/  IADD3 R3, R3, R128, R121 ;  /* 0x0000008003037210 */ /* 0x008fe40007ffe079 */
[----:B------:R-:W-:Y:S02]  /*0420*/  LEA.HI R2, R2, R5, RZ, 0x7 ;  /* 0x0000000502027211 */ /* 0x000fe400078f38ff */
[----:B------:R-:W-:Y:S02]  /*0430*/  SHF.R.S32.HI R0, RZ, 0x1f, R3 ;  /* 0x0000001fff007819 */ /* 0x000fe40000011403 */
[----:B------:R-:W-:Y:S02]  /*0440*/  SHF.R.S32.HI R2, RZ, 0x7, R2 ;  /* 0x00000007ff027819 */ /* 0x000fe40000011402 */
[----:B------:R-:W-:-:S04]  /*0450*/  LEA.HI R0, R0, R3, RZ, 0x7 ;  /* 0x0000000300007211 */ /* 0x000fc800078f38ff */
[----:B------:R-:W-:-:S04]  /*0460*/  SHF.R.S32.HI R3, RZ, 0x7, R0 ;  /* 0x00000007ff037819 */ /* 0x000fc80000011400 */
[----:B------:R-:W-:-:S04]  /*0470*/  VIMNMX3 R138, R2, UR4, R3, PT ;  /* 0x00000004028a7c0f */ /* 0x000fc8000b800103 */
[----:B------:R-:W-:-:S13]  /*0480*/  ISETP.GT.AND P0, PT, R138, RZ, PT ;  /* 0x000000ff8a00720c */ /* 0x000fda0003f04270 */
[----:B--2---:R-:W-:Y:S05]  /*0490*/  @P0 BRA `(.L_x_1906) ;  /* 0x00000004004c0947 */ /* 0x004fea0003800000 */
[----:B------:R-:W-:Y:S01]  /*04a0*/  ISETP.NE.AND P0, PT, R182, -0x1, PT ;  /* 0xffffffffb600780c */ /* 0x000fe20003f05270 */
[----:B------:R-:W1:Y:S01]  /*04b0*/  LDC.64 R4, c[0x0][0x298] ;  /* 0x0000a600ff047b82 */ /* 0x000e620000000a00 */
[----:B------:R-:W-:Y:S01]  /*04c0*/  SHF.R.S32.HI R9, RZ, 0x1f, R124 ;  /* 0x0000001fff097819 */ /* 0x000fe2000001147c */
[----:B------:R-:W-:Y:S01]  /*04d0*/  ULDC UR7, c[0x0][0x270] ;  /* 0x00009c0000077ab9 */ /* 0x000fe20000000800 */
[----:B------:R-:W-:Y:S01]  /*04e0*/  IADD3 R184, -R127, R184, RZ ;  /* 0x000000b87fb87210 */ /* 0x000fe20007ffe1ff */
[----:B------:R-:W-:Y:S01]  /*04f0*/  ULDC.64 UR4, c[0x0][0x2a0] ;  /* 0x0000a80000047ab9 */ /* 0x000fe20000000a00 */
[----:B------:R-:W-:Y:S01]  /*0500*/  LEA.HI R6, R9, R124, RZ, 0x2 ;  /* 0x0000007c09067211 */ /* 0x000fe200078f10ff */
[----:B------:R-:W-:Y:S01]  /*0510*/  ULDC UR6, c[0x0][0x2c4] ;  /* 0x0000b10000067ab9 */ /* 0x000fe20000000800 */
[----:B------:R-:W-:Y:S01]  /*0520*/  LOP3.LUT P4, RZ, R124, 0x3, RZ, 0xc0, !PT ;  /* 0x000000037cff7812 */ /* 0x000fe2000788c0ff */
[----:B------:R-:W-:Y:S04]  /*0530*/  BSSY B0, `(.L_x_1907) ;  /* 0x000002e000007945 */ /* 0x000fe80003800000 */
[----:B------:R-:W2:Y:S01]  /*0540*/  @!P0 LDC.64 R2, c[0x0][0x290] ;  /* 0x0000a400ff028b82 */ /* 0x000ea20000000a00 */
[----:B------:R-:W-:Y:S01]  /*0550*/  @!P0 SHF.R.S32.HI R7, RZ, 0x1f, R11 ;  /* 0x0000001fff078819 */ /* 0x000fe2000001140b */
[----:B-1----:R-:W-:-:S04]  /*0560*/  @P0 IMAD.WIDE.U32 R8, R182, R4, RZ ;  /* 0x00000004b6080225 */ /* 0x002fc800078e00ff */
[----:B------:R-:W-:Y:S01]  /*0570*/  @P0 IMAD R182, R182, R5, R9 ;  /* 0x00000005b6b60224 */ /* 0x000fe200078e0209 */
[----:B------:R-:W-:-:S04]  /*0580*/  SHF.R.S32.HI R9, RZ, 0x2, R6 ;  /* 0x00000002ff097819 */ /* 0x000fc80000011406 */
[CC--:B------:R-:W-:Y:S02]  /*0590*/  ISETP.GE.AND P1, PT, R9.reuse, R184.reuse, PT ;  /* 0x000000b80900720c */ /* 0x0c0fe40003f26270 */
[----:B------:R-:W-:Y:S01]  /*05a0*/  ISETP.GE.OR P3, PT, R9, R184, P4 ;  /* 0x000000b80900720c */ /* 0x000fe20002766670 */
[----:B--2---:R-:W-:Y:S01]  /*05b0*/  @!P0 IMAD R0, R7, R2, RZ ;  /* 0x0000000207008224 */ /* 0x004fe200078e02ff */
[----:B------:R-:W-:-:S03]  /*05c0*/  LOP3.LUT R7, R6, 0x1ffffffc, RZ, 0xc0, !PT ;  /* 0x1ffffffc06077812 */ /* 0x000fc600078ec0ff */
[C---:B------:R-:W-:Y:S02]  /*05d0*/  @!P0 IMAD R0, R11.reuse, R3, R0 ;  /* 0x000000030b008224 */ /* 0x040fe400078e0200 */
[----:B------:R-:W-:Y:S02]  /*05e0*/  IMAD.IADD R7, R124, 0x1, -R7 ;  /* 0x000000017c077824 */ /* 0x000fe400078e0a07 */
[----:B------:R-:W-:-:S04]  /*05f0*/  @!P0 IMAD.WIDE.U32 R2, R11, R2, RZ ;  /* 0x000000020b028225 */ /* 0x000fc800078e00ff */
[----:B------:R-:W-:Y:S01]  /*0600*/  IMAD.SHL.U32 R12, R7, 0x8, RZ ;  /* 0x00000008070c7824 */ /* 0x000fe200078e00ff */
[----:B------:R-:W-:Y:S01]  /*0610*/  @!P0 MOV R8, R2 ;  /* 0x0000000200088202 */ /* 0x000fe20000000f00 */
[----:B------:R-:W-:Y:S01]  /*0620*/  @!P0 IMAD.IADD R182, R3, 0x1, R0 ;  /* 0x0000000103b68824 */ /* 0x000fe200078e0200 */
[----:B------:R-:W-:Y:S01]  /*0630*/  SHF.R.S32.HI R3, RZ, 0x1f, R127 ;  /* 0x0000001fff037819 */ /* 0x000fe2000001147f */
[----:B------:R-:W-:Y:S01]  /*0640*/  IMAD R2, R11, UR7, R32 ;  /* 0x000000070b027c24 */ /* 0x000fe2000f8e0220 */
[----:B------:R-:W-:Y:S02]  /*0650*/  SHF.R.S32.HI R13, RZ, 0x1f, R12 ;  /* 0x0000001fff0d7819 */ /* 0x000fe4000001140c */
[----:B------:R-:W-:Y:S01]  /*0660*/  SHF.R.S32.HI R0, RZ, 0x1f, R32 ;  /* 0x0000001fff007819 */ /* 0x000fe20000011420 */
[-C--:B------:R-:W-:Y:S02]  /*0670*/  IMAD R10, R3, R4.reuse, RZ ;  /* 0x00000004030a7224 */ /* 0x080fe400078e02ff */
[----:B------:R-:W-:-:S04]  /*0680*/  IMAD.WIDE.U32 R12, R127, R4, R12 ;  /* 0x000000047f0c7225 */ /* 0x000fc800078e000c */
[----:B------:R-:W-:Y:S01]  /*0690*/  IMAD R3, R127, R5, R10 ;  /* 0x000000057f037224 */ /* 0x000fe200078e020a */
[----:B------:R-:W-:Y:S01]  /*06a0*/  IADD3 R10, P0, R8, R12, RZ ;  /* 0x0000000c080a7210 */ /* 0x000fe20007f1e0ff */
[----:B------:R-:W-:Y:S02]  /*06b0*/  IMAD R7, R0, UR4, RZ ;  /* 0x0000000400077c24 */ /* 0x000fe4000f8e02ff */
[----:B------:R-:W-:Y:S01]  /*06c0*/  IMAD R2, R2, UR6, R127 ;  /* 0x0000000602027c24 */ /* 0x000fe2000f8e027f */
[----:B------:R-:W-:Y:S01]  /*06d0*/  IADD3.X R11, R182, R13, R3, P0, !PT ;  /* 0x0000000db60b7210 */ /* 0x000fe200007fe403 */
[----:B------:R-:W-:Y:S01]  /*06e0*/  IMAD R13, R32, UR5, R7 ;  /* 0x00000005200d7c24 */ /* 0x000fe2000f8e0207 */
[----:B------:R-:W-:Y:S01]  /*06f0*/  SHF.R.S32.HI R7, RZ, 0x1f, R9 ;  /* 0x0000001fff077819 */ /* 0x000fe20000011409 */
[----:B------:R-:W-:Y:S01]  /*0700*/  VIADD R3, R9, 0x20 ;  /* 0x0000002009037836 */ /* 0x000fe20000000000 */
[----:B------:R-:W-:Y:S01]  /*0710*/  IADD3 R0, P0, R2, R9, RZ ;  /* 0x0000000902007210 */ /* 0x000fe20007f1e0ff */
[----:B------:R-:W-:-:S03]  /*0720*/  IMAD.WIDE.U32 R10, R32, UR4, R10 ;  /* 0x00000004200a7c25 */ /* 0x000fc6000f8e000a */
[----:B------:R-:W-:Y:S02]  /*0730*/  ISETP.GE.AND P2, PT, R3, R184, PT ;  /* 0x000000b80300720c */ /* 0x000fe40003f46270 */
[----:B------:R-:W-:Y:S01]  /*0740*/  IADD3 R13, R11, R13, RZ ;  /* 0x0000000d0b0d7210 */ /* 0x000fe20007ffe0ff */
[----:B------:R-:W-:Y:S10]  /*0750*/  @P1 BRA `(.L_x_1908) ;  /* 0x00000000002c1947 */ /* 0x000ff40003800000 */
[----:B------:R-:W-:Y:S01]  /*0760*/  MOV R12, R10 ;  /* 0x0000000a000c7202 */ /* 0x000fe20000000f00 */
[----:B------:R-:W-:Y:S01]  /*0770*/  IMAD R6, R7, R4, RZ ;  /* 0x0000000407067224 */ /* 0x000fe200078e02ff */
[----:B------:R-:W-:-:S03]  /*0780*/  ULDC.64 UR4, c[0x0][0x280] ;  /* 0x0000a00000047ab9 */ /* 0x000fc60000000a00 */
[----:B------:R-:W-:-:S04]  /*0790*/  IMAD.WIDE.U32 R14, R9, R4, R12 ;  /* 0x00000004090e7225 */ /* 0x000fc800078e000c */
[----:B------:R-:W-:Y:S01]  /*07a0*/  IMAD R6, R9, R5, R6 ;  /* 0x0000000509067224 */ /* 0x000fe200078e0206 */
[----:B------:R-:W-:-:S04]  /*07b0*/  LEA R16, P1, R14, UR4, 0x1 ;  /* 0x000000040e107c11 */ /* 0x000fc8000f8208ff */
[----:B------:R-:W-:-:S04]  /*07c0*/  IADD3 R6, R15, R6, RZ ;  /* 0x000000060f067210 */ /* 0x000fc80007ffe0ff */
[----:B------:R-:W-:-:S05]  /*07d0*/  LEA.HI.X R17, R14, UR5, R6, 0x1, P1 ;  /* 0x000000050e117c11 */ /* 0x000fca00088f0c06 */
[----:B------:R1:W-:Y:S04]  /*07e0*/  STG.E.128 desc[UR10][R16.64], RZ ;  /* 0x000000ff10007986 */ /* 0x0003e8000c101d0a */
[----:B------:R1:W-:Y:S04]  /*07f0*/  STG.E.128 desc[UR10][R16.64+0x40], RZ ;  /* 0x000040ff10007986 */ /* 0x0003e8000c101d0a */
[----:B------:R1:W-:Y:S02]  /*0800*/  STG.E.128 desc[UR10][R16.64+0x80], RZ ;  /* 0x000080ff10007986 */ /* 0x0003e4000c101d0a */
.L_x_1908:
[----:B------:R-:W-:Y:S05]  /*0810*/  BSYNC B0 ;  /* 0x0000000000007941 */ /* 0x000fea0003800000 */
.L_x_1907:
[----:B------:R-:W-:Y:S04]  /*0820*/  BSSY B0, `(.L_x_1909) ;  /* 0x000000f000007945 */ /* 0x000fe80003800000 */
[----:B------:R-:W-:Y:S05]  /*0830*/  @P2 BRA `(.L_x_1910) ;  /* 0x0000000000342947 */ /* 0x000fea0003800000 */
[----:B------:R-:W-:Y:S01]  /*0840*/  IADD3 R9, P1, R9, 0x20, RZ ;  /* 0x0000002009097810 */ /* 0x000fe20007f3e0ff */
[----:B------:R-:W-:-:S03]  /*0850*/  ULDC.64 UR4, c[0x0][0x280] ;  /* 0x0000a00000047ab9 */ /* 0x000fc60000000a00 */
[----:B------:R-:W-:-:S05]  /*0860*/  IADD3.X R11, RZ, R7, RZ, P1, !PT ;  /* 0x00000007ff0b7210 */ /* 0x000fca0000ffe4ff */
[----:B------:R-:W-:Y:S01]  /*0870*/  IMAD R6, R11, R4, RZ ;  /* 0x000000040b067224 */ /* 0x000fe200078e02ff */
[----:B------:R-:W-:-:S03]  /*0880*/  MOV R11, R13 ;  /* 0x0000000d000b7202 */ /* 0x000fc60000000f00 */
[C---:B------:R-:W-:Y:S02]  /*0890*/  IMAD R5, R9.reuse, R5, R6 ;  /* 0x0000000509057224 */ /* 0x040fe400078e0206 */
[----:B------:R-:W-:-:S03]  /*08a0*/  IMAD.WIDE.U32 R10, R9, R4, R10 ;  /* 0x00000004090a7225 */ /* 0x000fc600078e000a */
[----:B------:R-:W-:Y:S02]  /*08b0*/  LEA R4, P1, R10, UR4, 0x1 ;  /* 0x000000040a047c11 */ /* 0x000fe4000f8208ff */
[----:B------:R-:W-:-:S04]  /*08c0*/  IADD3 R5, R11, R5, RZ ;  /* 0x000000050b057210 */ /* 0x000fc80007ffe0ff */
[----:B------:R-:W-:-:S05]  /*08d0*/  LEA.HI.X R5, R10, UR5, R5, 0x1, P1 ;  /* 0x000000050a057c11 */ /* 0x000fca00088f0c05 */
[----:B------:R2:W-:Y:S04]  /*08e0*/  STG.E.128 desc[UR10][R4.64], RZ ;  /* 0x000000ff04007986 */ /* 0x0005e8000c101d0a */
[----:B------:R2:W-:Y:S04]  /*08f0*/  STG.E.128 desc[UR10][R4.64+0x40], RZ ;  /* 0x000040ff04007986 */ /* 0x0005e8000c101d0a */
[----:B------:R2:W-:Y:S02]  /*0900*/  STG.E.128 desc[UR10][R4.64+0x80], RZ ;  /* 0x000080ff04007986 */ /* 0x0005e4000c101d0a */
.L_x_1910:
[----:B------:R-:W-:Y:S05]  /*0910*/  BSYNC B0 ;  /* 0x0000000000007941 */ /* 0x000fea0003800000 */
.L_x_1909:
[----:B------:R-:W-:Y:S01]  /*0920*/  ISETP.GE.OR P4, PT, R3, R184, P4 ;  /* 0x000000b80300720c */ /* 0x000fe20002786670 */
[----:B------:R-:W-:Y:S01]  /*0930*/  ULDC.64 UR4, c[0x0][0x2b0] ;  /* 0x0000ac0000047ab9 */ /* 0x000fe20000000a00 */
[----:B------:R-:W-:Y:S01]  /*0940*/  LEA.HI.X.SX32 R7, R2, R7, 0x1, P0 ;  /* 0x0000000702077211 */ /* 0x000fe200000f0eff */
[----:B--2---:R-:W-:Y:S01]  /*0950*/  @!P3 IMAD.MOV.U32 R5, RZ, RZ, 0x7f800000 ;  /* 0x7f800000ff05b424 */ /* 0x004fe200078e00ff */
[----:B------:R-:W-:-:S04]  /*0960*/  LEA R2, P0, R0, UR4, 0x2 ;  /* 0x0000000400027c11 */ /* 0x000fc8000f8010ff */
[----:B------:R-:W-:-:S05]  /*0970*/  LEA.HI.X R3, R0, UR5, R7, 0x2, P0 ;  /* 0x0000000500037c11 */ /* 0x000fca00080f1407 */
[----:B------:R2:W-:Y:S01]  /*0980*/  @!P3 STG.E desc[UR10][R2.64], R5 ;  /* 0x000000050200b986 */ /* 0x0005e2000c10190a */
[----:B------:R-:W-:Y:S05]  /*0990*/  @P4 EXIT ;  /* 0x000000000000494d */ /* 0x000fea0003800000 */
[----:B--2---:R-:W-:-:S05]  /*09a0*/  MOV R5, 0x7f800000 ;  /* 0x7f80000000057802 */ /* 0x004fca0000000f00 */
[----:B------:R-:W-:Y:S01]  /*09b0*/  STG.E desc[UR10][R2.64+0x80], R5 ;  /* 0x0000800502007986 */ /* 0x000fe2000c10190a */
[----:B------:R-:W-:Y:S05]  /*09c0*/  EXIT ;  /* 0x000000000000794d */ /* 0x000fea0003800000 */
.L_x_1906:
        /* <DEDUP_REMOVED lines=14> */
[----:B------:R-:W-:-:S05]  /*0ab0*/  SHF.R.S32.HI R5, RZ, 0x1f, R11 ;  /* 0x0000001fff057819 */ /* 0x000fca000001140b */
[-C--:B-1----:R-:W-:Y:S02]  /*0ac0*/  IMAD R4, R5, R2.reuse, RZ ;  /* 0x0000000205047224 */ /* 0x082fe400078e02ff */
[----:B------:R-:W-:-:S04]  /*0ad0*/  IMAD.WIDE.U32 R6, R11, R2, RZ ;  /* 0x000000020b067225 */ /* 0x000fc800078e00ff */
[----:B------:R-:W-:Y:S01]  /*0ae0*/  IMAD R3, R11, R3, R4 ;  /* 0x000000030b037224 */ /* 0x000fe200078e0204 */
[----:B------:R-:W-:-:S03]  /*0af0*/  LEA R188, P0, R6, UR4, 0x2 ;  /* 0x0000000406bc7c11 */ /* 0x000fc6000f8010ff */
[----:B------:R-:W-:Y:S01]  /*0b00*/  IMAD.IADD R3, R7, 0x1, R3 ;  /* 0x0000000107037824 */ /* 0x000fe200078e0203 */
[----:B------:R-:W-:-:S04]  /*0b10*/  ISETP.NE.U32.AND P6, PT, R188, RZ, PT ;  /* 0x000000ffbc00720c */ /* 0x000fc80003fc5070 */
[----:B------:R-:W-:-:S04]  /*0b20*/  SHF.L.U64.HI R3, R6, 0x2, R3 ;  /* 0x0000000206037819 */ /* 0x000fc80000010203 */
[----:B------:R-:W-:-:S04]  /*0b30*/  IADD3.X R189, R3, UR5, RZ, P0, !PT ;  /* 0x0000000503bd7c10 */ /* 0x000fc800087fe4ff */
[----:B------:R-:W-:-:S13]  /*0b40*/  ISETP.NE.AND.EX P6, PT, R189, RZ, PT, P6 ;  /* 0x000000ffbd00720c */ /* 0x000fda0003fc5360 */
.L_x_1911:
[----:B------:R-:W-:Y:S05]  /*0b50*/  @!P6 BRA `(.L_x_1912) ;  /* 0x00000004003ce947 */ /* 0x000fea0003800000 */
[----:B------:R-:W1:Y:S01]  /*0b60*/  LDC R6, c[0x0][0x380] ;  /* 0x0000e000ff067b82 */ /* 0x000e620000000800 */
[----:B------:R-:W-:Y:S01]  /*0b70*/  LEA R7, R138, 0xffffff80, 0x7 ;  /* 0xffffff808a077811 */ /* 0x000fe200078e38ff */
[----:B------:R-:W-:-:S03]  /*0b80*/  ULDC.64 UR4, c[0x0][0x230] ;  /* 0x00008c0000047ab9 */ /* 0x000fc60000000a00 */
[----:B-----5:R-:W-:-:S03]  /*0b90*/  IABS R0, R7 ;  /* 0x0000000700007213 */ /* 0x020fc60000000000 */
        /* <DEDUP_REMOVED lines=27> */
[----:B--2---:R-:W-:-:S04]  /*0d50*/  IABS R2, R9 ;  /* 0x0000000900027213 */ /* 0x004fc80000000000 */
[----:B------:R-:W1:Y:S08]  /*0d60*/  I2F.RP R5, R2 ;  /* 0x0000000200057306 */ /* 0x000e700000209400 */
        /* <DEDUP_REMOVED lines=11> */
[----:B------:R-:W-:Y:S01]  /*0e20*/  IMAD R3, R2, R3, R4 ;  /* 0x0000000302037224 */ /* 0x000fe200078e0204 */
[----:B------:R-:W-:-:S04]  /*0e30*/  IADD3 R4, -R13, RZ, RZ ;  /* 0x000000ff0d047210 */ /* 0x000fc80007ffe1ff */
[----:B------:R-:W-:Y:S01]  /*0e40*/  ISETP.GT.U32.AND P1, PT, R2, R3, PT ;  /* 0x000000030200720c */ /* 0x000fe20003f24070 */
[----:B------:R-:W-:-:S12]  /*0e50*/  IMAD R7, R6, R4, R7 ;  /* 0x0000000406077224 */ /* 0x000fd800078e0207 */
[-C--:B------:R-:W-:Y:S01]  /*0e60*/  @!P1 IADD3 R3, R3, -R2.reuse, RZ ;  /* 0x8000000203039210 */ /* 0x080fe20007ffe0ff */
[----:B------:R-:W-:Y:S01]  /*0e70*/  @!P1 VIADD R15, R15, 0x1 ;  /* 0x000000010f0f9836 */ /* 0x000fe20000000000 */
[----:B------:R-:W-:Y:S02]  /*0e80*/  ISETP.NE.AND P1, PT, R9, RZ, PT ;  /* 0x000000ff0900720c */ /* 0x000fe40003f25270 */
[----:B------:R-:W-:Y:S02]  /*0e90*/  ISETP.GE.U32.AND P2, PT, R3, R2, PT ;  /* 0x000000020300720c */ /* 0x000fe40003f46070 */
[----:B------:R-:W-:-:S04]  /*0ea0*/  LOP3.LUT R2, R32, R9, RZ, 0x3c, !PT ;  /* 0x0000000920027212 */ /* 0x000fc800078e3cff */
[----:B------:R-:W-:Y:S02]  /*0eb0*/  ISETP.GE.AND P0, PT, R2, RZ, PT ;  /* 0x000000ff0200720c */ /* 0x000fe40003f06270 */
[----:B------:R-:W1:Y:S05]  /*0ec0*/  LDC.64 R2, c[0x0][0x238] ;  /* 0x00008e00ff027b82 */ /* 0x000e6a0000000a00 */
[----:B------:R-:W-:-:S06]  /*0ed0*/  @P2 VIADD R15, R15, 0x1 ;  /* 0x000000010f0f2836 */ /* 0x000fcc0000000000 */
[----:B------:R-:W-:Y:S02]  /*0ee0*/  @!P0 IADD3 R15, -R15, RZ, RZ ;  /* 0x000000ff0f0f8210 */ /* 0x000fe40007ffe1ff */
[----:B------:R-:W-:-:S04]  /*0ef0*/  @!P1 LOP3.LUT R15, RZ, R9, RZ, 0x33, !PT ;  /* 0x00000009ff0f9212 */ /* 0x000fc800078e33ff */
[----:B------:R-:W-:Y:S02]  /*0f00*/  SHF.R.S32.HI R19, RZ, 0x1f, R15 ;  /* 0x0000001fff137819 */ /* 0x000fe4000001140f */
[----:B----4-:R-:W-:Y:S01]  /*0f10*/  SHF.R.S32.HI R5, RZ, 0x1f, R0 ;  /* 0x0000001fff057819 */ /* 0x010fe20000011400 */
[----:B------:R-:W-:-:S04]  /*0f20*/  IMAD.WIDE.U32 R16, R0, UR4, RZ ;  /* 0x0000000400107c25 */ /* 0x000fc8000f8e00ff */
[C---:B------:R-:W-:Y:S02]  /*0f30*/  IMAD R13, R5.reuse, UR4, RZ ;  /* 0x00000004050d7c24 */ /* 0x040fe4000f8e02ff */
[----:B-1----:R-:W-:Y:S02]  /*0f40*/  IMAD R5, R5, R2, RZ ;  /* 0x0000000205057224 */ /* 0x002fe400078e02ff */
[C---:B------:R-:W-:Y:S01]  /*0f50*/  IMAD R4, R0.reuse, UR5, R13 ;  /* 0x0000000500047c24 */ /* 0x040fe2000f8e020d */
[----:B------:R-:W-:Y:S01]  /*0f60*/  SHF.R.S32.HI R13, RZ, 0x1f, R7 ;  /* 0x0000001fff0d7819 */ /* 0x000fe20000011407 */
[----:B------:R-:W-:Y:S01]  /*0f70*/  ULDC.64 UR4, c[0x0][0x260] ;  /* 0x0000980000047ab9 */ /* 0x000fe20000000a00 */
[----:B------:R-:W-:Y:S02]  /*0f80*/  IMAD R3, R0, R3, R5 ;  /* 0x0000000300037224 */ /* 0x000fe400078e0205 */
[----:B------:R-:W-:Y:S01]  /*0f90*/  IADD3 R17, R17, R4, RZ ;  /* 0x0000000411117210 */ /* 0x000fe20007ffe0ff */
[----:B---3--:R-:W-:-:S04]  /*0fa0*/  IMAD R4, R13, R132, RZ ;  /* 0x000000840d047224 */ /* 0x008fc800078e02ff */
[C---:B------:R-:W-:Y:S02]  /*0fb0*/  IMAD R4, R7.reuse, R133, R4 ;  /* 0x0000008507047224 */ /* 0x040fe400078e0204 */
[----:B------:R-:W-:-:S04]  /*0fc0*/  IMAD.WIDE.U32 R8, R7, R132, R16 ;  /* 0x0000008407087225 */ /* 0x000fc800078e0010 */
[----:B------:R-:W-:Y:S02]  /*0fd0*/  IMAD.IADD R9, R9, 0x1, R4 ;  /* 0x0000000109097824 */ /* 0x000fe400078e0204 */
[----:B------:R-:W-:Y:S02]  /*0fe0*/  IMAD R4, R19, UR4, RZ ;  /* 0x0000000413047c24 */ /* 0x000fe4000f8e02ff */
[----:B------:R-:W-:-:S04]  /*0ff0*/  IMAD.WIDE.U32 R16, R0, R2, RZ ;  /* 0x0000000200107225 */ /* 0x000fc800078e00ff */
[----:B------:R-:W-:Y:S01]  /*1000*/  IMAD R4, R15, UR5, R4 ;  /* 0x000000050f047c24 */ /* 0x000fe2000f8e0204 */
[----:B------:R-:W-:Y:S01]  /*1010*/  IADD3 R12, R17, R3, RZ ;  /* 0x00000003110c7210 */ /* 0x000fe20007ffe0ff */
[----:B------:R-:W-:-:S05]  /*1020*/  IMAD.WIDE.U32 R36, R15, UR4, R8 ;  /* 0x000000040f247c25 */ /* 0x000fca000f8e0008 */
[----:B------:R-:W-:Y:S01]  /*1030*/  IADD3 R6, R37, R4, RZ ;  /* 0x0000000425067210 */ /* 0x000fe20007ffe0ff */
[----:B------:R-:W-:Y:S06]  /*1040*/  BRA `(.L_x_1913) ;  /* 0x0000000400287947 */ /* 0x000fec0003800000 */
.L_x_1912:
[----:B------:R-:W1:Y:S01]  /*1050*/  LDC R19, c[0x0][0x278] ;  /* 0x00009e00ff137b82 */ /* 0x000e620000000800 */
[----:B------:R-:W-:-:S13]  /*1060*/  ISETP.NE.AND P3, PT, R17, -0x1, PT ;  /* 0xffffffff1100780c */ /* 0x000fda0003f65270 */
[----:B------:R-:W2:Y:S01]  /*1070*/  @P3 LDC.64 R132, c[0x0][0x248] ;  /* 0x00009200ff843b82 */ /* 0x000ea20000000a00 */
[----:B------:R-:W-:Y:S01]  /*1080*/  @P3 IMAD.IADD R20, R10, 0x1, R17 ;  /* 0x000000010a143824 */ /* 0x000fe200078e0211 */
[----:B-1----:R-:W-:-:S04]  /*1090*/  IABS R3, R19 ;  /* 0x0000001300037213 */ /* 0x002fc80000000000 */
[----:B------:R-:W1:Y:S01]  /*10a0*/  I2F.RP R5, R3 ;  /* 0x0000000300057306 */ /* 0x000e620000209400 */
[C---:B--2---:R-:W-:Y:S02]  /*10b0*/  @P3 IMAD R9, R20.reuse, R133, RZ ;  /* 0x0000008514093224 */ /* 0x044fe400078e02ff */
[----:B------:R-:W-:-:S05]  /*10c0*/  @P3 IMAD.WIDE.U32 R20, R20, R132, RZ ;  /* 0x0000008414143225 */ /* 0x000fca00078e00ff */
[----:B-1----:R-:W1:Y:S01]  /*10d0*/  MUFU.RCP R6, R5 ;  /* 0x0000000500067308 */ /* 0x002e620000001000 */
[----:B------:R-:W-:Y:S02]  /*10e0*/  @P3 IADD3 R9, R21, R9, RZ ;  /* 0x0000000915093210 */ /* 0x000fe40007ffe0ff */
[----:B------:R-:W-:Y:S01]  /*10f0*/  @P3 MOV R8, R20 ;  /* 0x0000001400083202 */ /* 0x000fe20000000f00 */
[----:B-1----:R-:W-:-:S04]  /*1100*/  VIADD R6, R6, 0xffffffe ;  /* 0x0ffffffe06067836 */ /* 0x002fc80000000000 */
[----:B------:R-:W1:Y:S02]  /*1110*/  F2I.FTZ.U32.TRUNC.NTZ R7, R6 ;  /* 0x0000000600077305 */ /* 0x000e64000021f000 */
[----:B-1----:R-:W-:Y:S01]  /*1120*/  IMAD.MOV R2, RZ, RZ, -R7 ;  /* 0x000000ffff027224 */ /* 0x002fe200078e0a07 */
[----:B------:R-:W-:-:S03]  /*1130*/  MOV R6, RZ ;  /* 0x000000ff00067202 */ /* 0x000fc60000000f00 */
[----:B------:R-:W-:Y:S01]  /*1140*/  IMAD R4, R2, R3, RZ ;  /* 0x0000000302047224 */ /* 0x000fe200078e02ff */
[----:B------:R-:W-:-:S03]  /*1150*/  IABS R2, R32 ;  /* 0x0000002000027213 */ /* 0x000fc60000000000 */
[----:B------:R-:W-:Y:S01]  /*1160*/  IMAD.HI.U32 R7, R7, R4, R6 ;  /* 0x0000000407077227 */ /* 0x000fe200078e0006 */
[----:B------:R-:W-:-:S03]  /*1170*/  LOP3.LUT R6, R32, R19, RZ, 0x3c, !PT ;  /* 0x0000001320067212 */ /* 0x000fc600078e3cff */
[----:B------:R-:W-:Y:S01]  /*1180*/  IMAD.MOV.U32 R4, RZ, RZ, R2 ;  /* 0x000000ffff047224 */ /* 0x000fe200078e0002 */
[----:B------:R-:W-:-:S03]  /*1190*/  ISETP.GE.AND P1, PT, R6, RZ, PT ;  /* 0x000000ff0600720c */ /* 0x000fc60003f26270 */
[----:B------:R-:W-:Y:S01]  /*11a0*/  IMAD.HI.U32 R15, R7, R4, RZ ;  /* 0x00000004070f7227 */ /* 0x000fe200078e00ff */
[----:B------:R-:W-:-:S03]  /*11b0*/  LEA R7, R138, 0xffffff80, 0x7 ;  /* 0xffffff808a077811 */ /* 0x000fc600078e38ff */
[----:B------:R-:W-:Y:S01]  /*11c0*/  IMAD.MOV R2, RZ, RZ, -R15 ;  /* 0x000000ffff027224 */ /* 0x000fe200078e0a0f */
[----:B------:R-:W-:-:S03]  /*11d0*/  SHF.R.S32.HI R13, RZ, 0x1f, R7 ;  /* 0x0000001fff0d7819 */ /* 0x000fc60000011407 */
[C---:B------:R-:W-:Y:S02]  /*11e0*/  IMAD R2, R3.reuse, R2, R4 ;  /* 0x0000000203027224 */ /* 0x040fe400078e0204 */
[----:B------:R-:W1:Y:S03]  /*11f0*/  @P3 LDC.64 R4, c[0x0][0x250] ;  /* 0x00009400ff043b82 */ /* 0x000e660000000a00 */
[----:B------:R-:W-:-:S13]  /*1200*/  ISETP.GT.U32.AND P0, PT, R3, R2, PT ;  /* 0x000000020300720c */ /* 0x000fda0003f04070 */
[-C--:B------:R-:W-:Y:S02]  /*1210*/  @!P0 IADD3 R2, R2, -R3.reuse, RZ ;  /* 0x8000000302028210 */ /* 0x080fe40007ffe0ff */
[----:B------:R-:W-:Y:S02]  /*1220*/  @!P0 IADD3 R15, R15, 0x1, RZ ;  /* 0x000000010f0f8810 */ /* 0x000fe40007ffe0ff */
[----:B------:R-:W-:Y:S02]  /*1230*/  ISETP.GE.U32.AND P2, PT, R2, R3, PT ;  /* 0x000000030200720c */ /* 0x000fe40003f46070 */
[----:B------:R-:W2:Y:S01]  /*1240*/  LDC.64 R2, c[0x0][0x260] ;  /* 0x00009800ff027b82 */ /* 0x000ea20000000a00 */
[----:B------:R-:W-:-:S10]  /*1250*/  ISETP.NE.AND P0, PT, R19, RZ, PT ;  /* 0x000000ff1300720c */ /* 0x000fd40003f05270 */
[----:B------:R-:W-:-:S04]  /*1260*/  @P2 VIADD R15, R15, 0x1 ;  /* 0x000000010f0f2836 */ /* 0x000fc80000000000 */
[----:B------:R-:W-:Y:S01]  /*1270*/  @!P1 IMAD.MOV R15, RZ, RZ, -R15 ;  /* 0x000000ffff0f9224 */ /* 0x000fe200078e0a0f */
[----:B------:R-:W-:Y:S06]  /*1280*/  @P3 BRA `(.L_x_1914) ;  /* 0x0000000000303947 */ /* 0x000fec0003800000 */
[----:B------:R-:W3:Y:S01]  /*1290*/  LDC.64 R132, c[0x0][0x248] ;  /* 0x00009200ff847b82 */ /* 0x000ee20000000a00 */
[----:B------:R-:W-:-:S07]  /*12a0*/  SHF.R.S32.HI R21, RZ, 0x1f, R10 ;  /* 0x0000001fff157819 */ /* 0x000fce000001140a */
[----:B------:R-:W4:Y:S01]  /*12b0*/  LDC.64 R8, c[0x0][0x230] ;  /* 0x00008c00ff087b82 */ /* 0x000f220000000a00 */
[-C--:B---3--:R-:W-:Y:S01]  /*12c0*/  IMAD R12, R21, R132.reuse, RZ ;  /* 0x00000084150c7224 */ /* 0x088fe200078e02ff */
[----:B-----5:R-:W-:Y:S01]  /*12d0*/  SHF.R.S32.HI R21, RZ, 0x1f, R0 ;  /* 0x0000001fff157819 */ /* 0x020fe20000011400 */
[----:B------:R-:W-:-:S04]  /*12e0*/  IMAD.WIDE.U32 R22, R10, R132, RZ ;  /* 0x000000840a167225 */ /* 0x000fc800078e00ff */
[----:B------:R-:W-:Y:S02]  /*12f0*/  IMAD R12, R10, R133, R12 ;  /* 0x000000850a0c7224 */ /* 0x000fe400078e020c */
[----:B----4-:R-:W-:-:S03]  /*1300*/  IMAD R6, R21, R8, RZ ;  /* 0x0000000815067224 */ /* 0x010fc600078e02ff */
[----:B------:R-:W-:Y:S01]  /*1310*/  IADD3 R23, R23, R12, RZ ;  /* 0x0000000c17177210 */ /* 0x000fe20007ffe0ff */
[C---:B------:R-:W-:Y:S02]  /*1320*/  IMAD R6, R0.reuse, R9, R6 ;  /* 0x0000000900067224 */ /* 0x040fe400078e0206 */
[----:B------:R-:W-:-:S05]  /*1330*/  IMAD.WIDE.U32 R8, R0, R8, R22 ;  /* 0x0000000800087225 */ /* 0x000fca00078e0016 */
[----:B------:R-:W-:-:S07]  /*1340*/  IADD3 R9, R9, R6, RZ ;  /* 0x0000000609097210 */ /* 0x000fce0007ffe0ff */
.L_x_1914:
[----:B------:R-:W-:Y:S01]  /*1350*/  IMAD R6, R13, R132, RZ ;  /* 0x000000840d067224 */ /* 0x000fe200078e02ff */
[----:B------:R-:W-:Y:S01]  /*1360*/  @!P0 LOP3.LUT R15, RZ, R19, RZ, 0x33, !PT ;  /* 0x00000013ff0f8212 */ /* 0x000fe200078e33ff */
[----:B------:R-:W-:Y:S01]  /*1370*/  IMAD.WIDE.U32 R8, R132, R7, R8 ;  /* 0x0000000784087225 */ /* 0x000fe200078e0008 */
[----:B------:R-:W-:Y:S02]  /*1380*/  @P3 IADD3 R12, R10, R17, RZ ;  /* 0x000000110a0c3210 */ /* 0x000fe40007ffe0ff */
[----:B------:R-:W-:Y:S01]  /*1390*/  SHF.R.S32.HI R19, RZ, 0x1f, R15 ;  /* 0x0000001fff137819 */ /* 0x000fe2000001140f */
[----:B------:R-:W-:Y:S02]  /*13a0*/  IMAD R21, R133, R7, R6 ;  /* 0x0000000785157224 */ /* 0x000fe400078e0206 */
[----:B-1----:R-:W-:-:S03]  /*13b0*/  @P3 IMAD.WIDE.U32 R16, R12, R4, RZ ;  /* 0x000000040c103225 */ /* 0x002fc600078e00ff */
        /* <DEDUP_REMOVED lines=19> */
.L_x_1913:
[----:B------:R-:W-:Y:S01]  /*14f0*/  VIADD R183, R138, 0xffffffff ;  /* 0xffffffff8ab77836 */ /* 0x000fe20000000000 */
[----:B------:R-:W-:Y:S01]  /*1500*/  SHF.R.S32.HI R23, RZ, 0x1f, R124 ;  /* 0x0000001fff177819 */ /* 0x000fe2000001147c */
[----:B------:R-:W-:Y:S01]  /*1510*/  IMAD.IADD R178, R184, 0x1, -R127 ;  /* 0x00000001b8b27824 */ /* 0x000fe200078e0a7f */
[----:B------:R-:W-:Y:S01]  /*1520*/  ISETP.NE.AND P0, PT, R182, -0x1, PT ;  /* 0xffffffffb600780c */ /* 0x000fe20003f05270 */
[----:B-----5:R-:W-:Y:S01]  /*1530*/  IMAD.SHL.U32 R0, R183, 0x80, RZ ;  /* 0x00000080b7007824 */ /* 0x020fe200078e00ff */
[CC--:B------:R-:W-:Y:S01]  /*1540*/  LEA.HI R9, R23.reuse, R124.reuse, RZ, 0x2 ;  /* 0x0000007c17097211 */ /* 0x0c0fe200078f10ff */
[----:B------:R-:W-:Y:S01]  /*1550*/  ULDC.64 UR4, c[0x0][0x258] ;  /* 0x0000960000047ab9 */ /* 0x000fe20000000a00 */
[----:B------:R-:W-:Y:S01]  /*1560*/  LEA.HI R20, R23, R124, RZ, 0x3 ;  /* 0x0000007c17147211 */ /* 0x000fe200078f18ff */
[----:B------:R-:W-:Y:S01]  /*1570*/  IMAD.IADD R18, R121, 0x1, -R0 ;  /* 0x0000000179127824 */ /* 0x000fe200078e0a00 */
[----:B------:R-:W-:Y:S01]  /*1580*/  SHF.R.S32.HI R26, RZ, 0x2, R9 ;  /* 0x00000002ff1a7819 */ /* 0x000fe20000011409 */
[----:B------:R-:W-:Y:S01]  /*1590*/  ULDC.64 UR6, c[0x0][0x268] ;  /* 0x00009a0000067ab9 */ /* 0x000fe20000000a00 */
[----:B------:R-:W-:Y:S01]  /*15a0*/  SHF.R.S32.HI R14, RZ, 0x3, R20 ;  /* 0x00000003ff0e7819 */ /* 0x000fe20000011414 */
[----:B------:R-:W1:Y:S01]  /*15b0*/  LDC.64 R136, c[0x0][0x250] ;  /* 0x00009400ff887b82 */ /* 0x000e620000000a00 */
[C---:B------:R-:W-:Y:S01]  /*15c0*/  ISETP.GE.AND P3, PT, R26.reuse, R18, PT ;  /* 0x000000121a00720c */ /* 0x040fe20003f66270 */
[C---:B------:R-:W-:Y:S01]  /*15d0*/  VIADD R21, R26.reuse, 0x20 ;  /* 0x000000201a157836 */ /* 0x040fe20000000000 */
[----:B------:R-:W-:Y:S01]  /*15e0*/  ISETP.GE.AND P1, PT, R26, R178, PT ;  /* 0x000000b21a00720c */ /* 0x000fe20003f26270 */
[----:B------:R-:W-:Y:S01]  /*15f0*/  ULDC.64 UR8, c[0x0][0x220] ;  /* 0x0000880000087ab9 */ /* 0x000fe20000000a00 */
[----:B------:R-:W-:-:S02]  /*1600*/  @!P0 SHF.R.S32.HI R17, RZ, 0x1f, R11 ;  /* 0x0000001fff118819 */ /* 0x000fc4000001140b */
[----:B------:R-:W-:Y:S01]  /*1610*/  ISETP.GE.AND P4, PT, R21, R178, PT ;  /* 0x000000b21500720c */ /* 0x000fe20003f86270 */
[----:B------:R-:W2:Y:S01]  /*1620*/  @!P0 LDC.64 R2, c[0x0][0x228] ;  /* 0x00008a00ff028b82 */ /* 0x000ea20000000a00 */
[-C--:B------:R-:W-:Y:S02]  /*1630*/  LEA.HI R129, R23, R124.reuse, RZ, 0x5 ;  /* 0x0000007c17817211 */ /* 0x080fe400078f28ff */
[--C-:B------:R-:W-:Y:S02]  /*1640*/  SHF.R.S32.HI R27, RZ, 0x1f, R26.reuse ;  /* 0x0000001fff1b7819 */ /* 0x100fe4000001141a */
[----:B------:R-:W-:Y:S01]  /*1650*/  SHF.R.S32.HI R130, RZ, 0x5, R129 ;  /* 0x00000005ff827819 */ /* 0x000fe20000011481 */
[----:B------:R-:W3:Y:S01]  /*1660*/  @!P3 S2R R25, SR_CgaCtaId ;  /* 0x000000000019b919 */ /* 0x000ee20000008800 */
[----:B------:R-:W-:Y:S01]  /*1670*/  @!P3 MOV R10, 0x400 ;  /* 0x00000400000ab802 */ /* 0x000fe20000000f00 */
[----:B------:R-:W4:Y:S01]  /*1680*/  @P0 LDC.64 R4, c[0x0][0x240] ;  /* 0x00009000ff040b82 */ /* 0x000f220000000a00 */
[----:B------:R-:W-:Y:S01]  /*1690*/  IMAD.WIDE R30, R31, 0x40, R26 ;  /* 0x000000401f1e7825 */ /* 0x000fe200078e021a */
[----:B------:R-:W-:-:S02]  /*16a0*/  LEA.HI R23, R23, R124, RZ, 0x4 ;  /* 0x0000007c17177211 */ /* 0x000fc400078f20ff */
[----:B------:R-:W1:Y:S01]  /*16b0*/  @!P4 S2R R29, SR_CgaCtaId ;  /* 0x00000000001dc919 */ /* 0x000e620000008800 */
[----:B------:R-:W-:Y:S01]  /*16c0*/  IMAD R22, R27, R132, RZ ;  /* 0x000000841b167224 */ /* 0x000fe200078e02ff */
[----:B------:R-:W-:Y:S01]  /*16d0*/  LOP3.LUT R129, R129, 0xffffffe0, RZ, 0xc0, !PT ;  /* 0xffffffe081817812 */ /* 0x000fe200078ec0ff */
[----:B------:R-:W-:Y:S02]  /*16e0*/  IMAD R127, R130, 0x10, R127 ;  /* 0x00000010827f7824 */ /* 0x000fe400078e027f */
[----:B------:R-:W-:Y:S02]  /*16f0*/  IMAD R22, R26, R133, R22 ;  /* 0x000000851a167224 */ /* 0x000fe400078e0216 */
[----:B--2---:R-:W-:Y:S01]  /*1700*/  @!P0 IMAD R8, R17, R2, RZ ;  /* 0x0000000211088224 */ /* 0x004fe200078e02ff */
[C---:B------:R-:W-:Y:S02]  /*1710*/  LOP3.LUT R17, R9.reuse, 0xfffffffc, RZ, 0xc0, !PT ;  /* 0xfffffffc09117812 */ /* 0x040fe400078ec0ff */
[----:B------:R-:W-:Y:S01]  /*1720*/  LEA.HI R9, R9, R26, RZ, 0x1 ;  /* 0x0000001a09097211 */ /* 0x000fe200078f08ff */
[----:B------:R-:W-:-:S02]  /*1730*/  @!P0 IMAD R3, R11, R3, R8 ;  /* 0x000000030b038224 */ /* 0x000fc400078e0208 */
[----:B------:R-:W-:Y:S02]  /*1740*/  IMAD.IADD R186, R124, 0x1, -R17 ;  /* 0x000000017cba7824 */ /* 0x000fe400078e0a11 */
[----:B----4-:R-:W-:-:S04]  /*1750*/  @P0 IMAD.WIDE.U32 R38, R182, R4, RZ ;  /* 0x00000004b6260225 */ /* 0x010fc800078e00ff */
[----:B------:R-:W-:Y:S01]  /*1760*/  @P0 IMAD R4, R182, R5, R39 ;  /* 0x00000005b6040224 */ /* 0x000fe200078e0227 */
[----:B------:R-:W-:Y:S01]  /*1770*/  SHF.R.S32.HI R5, RZ, 0x1f, R32 ;  /* 0x0000001fff057819 */ /* 0x000fe20000011420 */
[----:B------:R-:W-:Y:S01]  /*1780*/  IMAD.SHL.U32 R186, R186, 0x8, RZ ;  /* 0x00000008baba7824 */ /* 0x000fe200078e00ff */
[----:B---3--:R-:W-:Y:S01]  /*1790*/  @!P3 LEA R25, R25, R10, 0x18 ;  /* 0x0000000a1919b211 */ /* 0x008fe200078ec0ff */
[----:B------:R-:W-:-:S03]  /*17a0*/  @!P0 IMAD.WIDE.U32 R10, R11, R2, RZ ;  /* 0x000000020b0a8225 */ /* 0x000fc600078e00ff */
[----:B------:R-:W-:Y:S01]  /*17b0*/  IADD3 R36, P2, R186, R36, RZ ;  /* 0x00000024ba247210 */ /* 0x000fe20007f5e0ff */
[----:B------:R-:W-:Y:S02]  /*17c0*/  IMAD.SHL.U32 R2, R14, 0x40, RZ ;  /* 0x000000400e027824 */ /* 0x000fe400078e00ff */
[----:B------:R-:W-:Y:S02]  /*17d0*/  @!P0 IMAD.IADD R4, R11, 0x1, R3 ;  /* 0x000000010b048824 */ /* 0x000fe400078e0203 */
[----:B------:R-:W-:Y:S01]  /*17e0*/  IMAD R5, R5, UR4, RZ ;  /* 0x0000000405057c24 */ /* 0x000fe2000f8e02ff */
[----:B------:R-:W-:Y:S01]  /*17f0*/  LOP3.LUT R3, R2, 0xc0, RZ, 0xc0, !PT ;  /* 0x000000c002037812 */ /* 0x000fe200078ec0ff */
[----:B------:R-:W-:Y:S02]  /*1800*/  @!P0 IMAD.MOV.U32 R38, RZ, RZ, R10 ;  /* 0x000000ffff268224 */ /* 0x000fe400078e000a */
[----:B------:R-:W-:Y:S01]  /*1810*/  IMAD R34, R32, UR5, R5 ;  /* 0x0000000520227c24 */ /* 0x000fe2000f8e0205 */
[----:B------:R-:W-:Y:S01]  /*1820*/  LOP3.LUT R11, R3, 0x18, R186, 0xf8, !PT ;  /* 0x00000018030b7812 */ /* 0x000fe200078ef8ba */
[----:B------:R-:W-:Y:S01]  /*1830*/  UMOV UR5, 0x400 ;  /* 0x0000040000057882 */ /* 0x000fe20000000000 */
[----:B------:R-:W-:-:S02]  /*1840*/  SHF.R.U32.HI R2, RZ, 0x3, R3 ;  /* 0x00000003ff027819 */ /* 0x000fc40000011603 */
[----:B------:R-:W-:Y:S02]  /*1850*/  LOP3.LUT R5, R9, 0x7fffffe, RZ, 0xc0, !PT ;  /* 0x07fffffe09057812 */ /* 0x000fe400078ec0ff */
[----:B------:R-:W-:Y:S01]  /*1860*/  LOP3.LUT R2, R11, R2, RZ, 0x3c, !PT ;  /* 0x000000020b027212 */ /* 0x000fe200078e3cff */
[----:B------:R-:W2:Y:S01]  /*1870*/  @!P4 LDC.64 R8, c[0x0][0x240] ;  /* 0x00009000ff08cb82 */ /* 0x000ea20000000a00 */
[----:B------:R-:W-:Y:S01]  /*1880*/  SHF.R.S32.HI R3, RZ, 0x1f, R186 ;  /* 0x0000001fff037819 */ /* 0x000fe200000114ba */
[----:B------:R-:W-:Y:S01]  /*1890*/  IMAD.IADD R5, R26, 0x1, -R5 ;  /* 0x000000011a057824 */ /* 0x000fe200078e0a05 */
[----:B------:R-:W-:-:S03]  /*18a0*/  IADD3 R38, P0, R186, R38, RZ ;  /* 0x00000026ba267210 */ /* 0x000fc60007f1e0ff */
[C---:B------:R-:W-:Y:S01]  /*18b0*/  IMAD.X R37, R3.reuse, 0x1, R6, P2 ;  /* 0x0000000103257824 */ /* 0x040fe200010e0606 */
[----:B------:R-:W-:Y:S01]  /*18c0*/  IADD3 R122, P2, R26, R7, RZ ;  /* 0x000000071a7a7210 */ /* 0x000fe20007f5e0ff */
[----:B------:R-:W3:Y:S01]  /*18d0*/  @!P1 LDC.64 R10, c[0x0][0x240] ;  /* 0x00009000ff0a9b82 */ /* 0x000ee20000000a00 */
[----:B------:R-:W-:Y:S01]  /*18e0*/  IMAD.X R39, R3, 0x1, R4, P0 ;  /* 0x0000000103277824 */ /* 0x000fe200000e0604 */
[----:B------:R-:W-:Y:S01]  /*18f0*/  IADD3 R16, P0, R186, R16, RZ ;  /* 0x00000010ba107210 */ /* 0x000fe20007f1e0ff */
[----:B------:R-:W-:Y:S01]  /*1900*/  IMAD R5, R130, 0x8, R5 ;  /* 0x0000000882057824 */ /* 0x000fe200078e0205 */
[----:B------:R-:W-:Y:S01]  /*1910*/  @!P4 MOV R4, 0x400 ;  /* 0x000004000004c802 */ /* 0x000fe20000000f00 */
[----:B------:R-:W-:-:S03]  /*1920*/  IMAD.WIDE.U32 R32, R32, UR4, R38 ;  /* 0x0000000420207c25 */ /* 0x000fc6000f8e0026 */
[----:B------:R-:W4:Y:S01]  /*1930*/  @!P1 LDC.64 R6, c[0x0][0x210] ;  /* 0x00008400ff069b82 */ /* 0x000f220000000a00 */
[----:B------:R-:W-:Y:S01]  /*1940*/  IMAD.X R17, R3, 0x1, R12, P0 ;  /* 0x0000000103117824 */ /* 0x000fe200000e060c */
[----:B-1----:R-:W-:Y:S01]  /*1950*/  @!P4 LEA R29, R29, R4, 0x18 ;  /* 0x000000041d1dc211 */ /* 0x002fe200078ec0ff */
[----:B------:R-:W-:Y:S01]  /*1960*/  IMAD.U32 R12, R5, 0x20, R2 ;  /* 0x00000020050c7824 */ /* 0x000fe200078e0002 */
[----:B------:R-:W-:Y:S01]  /*1970*/  @!P4 IADD3 R24, P0, R30, 0x20, RZ ;  /* 0x000000201e18c810 */ /* 0x000fe20007f1e0ff */
[----:B------:R-:W-:Y:S01]  /*1980*/  IMAD.X R13, R27, 0x1, R13, P2 ;  /* 0x000000011b0d7824 */ /* 0x000fe200010e060d */
[----:B------:R-:W-:Y:S01]  /*1990*/  ISETP.GE.AND P2, PT, R21, R18, PT ;  /* 0x000000121500720c */ /* 0x000fe20003f46270 */
[----:B------:R-:W-:Y:S01]  /*19a0*/  IMAD.IADD R35, R33, 0x1, R34 ;  /* 0x0000000121237824 */ /* 0x000fe200078e0222 */
[----:B------:R-:W1:Y:S01]  /*19b0*/  @!P4 LDC.64 R4, c[0x0][0x210] ;  /* 0x00008400ff04cb82 */ /* 0x000e620000000a00 */
[----:B------:R-:W-:Y:S02]  /*19c0*/  @!P1 IMAD.MOV.U32 R34, RZ, RZ, R32 ;  /* 0x000000ffff229224 */ /* 0x000fe400078e0020 */
[----:B------:R-:W-:-:S02]  /*19d0*/  @!P4 IMAD.X R27, RZ, RZ, R31, P0 ;  /* 0x000000ffff1bc224 */ /* 0x000fc400000e061f */
[----:B------:R-:W-:Y:S02]  /*19e0*/  @!P4 IMAD.MOV.U32 R33, RZ, RZ, R35 ;  /* 0x000000ffff21c224 */ /* 0x000fe400078e0023 */
[----:B--2---:R-:W-:Y:S01]  /*19f0*/  @!P4 IMAD R27, R27, R8, RZ ;  /* 0x000000081b1bc224 */ /* 0x004fe200078e02ff */
[----:B------:R-:W2:Y:S01]  /*1a00*/  S2UR UR4, SR_CgaCtaId ;  /* 0x00000000000479c3 */ /* 0x000ea20000008800 */
[-C--:B---3--:R-:W-:Y:S02]  /*1a10*/  @!P1 IMAD R2, R31, R10.reuse, RZ ;  /* 0x0000000a1f029224 */ /* 0x088fe400078e02ff */
[----:B------:R-:W-:Y:S02]  /*1a20*/  @!P4 IMAD R9, R24, R9, R27 ;  /* 0x000000091809c224 */ /* 0x000fe400078e021b */
[C---:B------:R-:W-:Y:S02]  /*1a30*/  @!P1 IMAD R11, R30.reuse, R11, R2 ;  /* 0x0000000b1e0b9224 */ /* 0x040fe400078e0202 */
[----:B------:R-:W-:Y:S01]  /*1a40*/  @!P1 IMAD.WIDE.U32 R30, R30, R10, R34 ;  /* 0x0000000a1e1e9225 */ /* 0x000fe200078e0022 */
[----:B------:R-:W3:Y:S03]  /*1a50*/  @!P3 LDC.64 R2, c[0x0][0x218] ;  /* 0x00008600ff02bb82 */ /* 0x000ee60000000a00 */
[----:B------:R-:W-:Y:S01]  /*1a60*/  @!P4 IMAD.WIDE.U32 R32, R24, R8, R32 ;  /* 0x000000081820c225 */ /* 0x000fe200078e0020 */
[----:B----4-:R-:W-:-:S02]  /*1a70*/  @!P1 LEA R10, P5, R30, R6, 0x1 ;  /* 0x000000061e0a9211 */ /* 0x010fc400078a08ff */
[----:B------:R-:W4:Y:S01]  /*1a80*/  @!P2 S2R R6, SR_CgaCtaId ;  /* 0x000000000006a919 */ /* 0x000f220000008800 */
[----:B------:R-:W-:Y:S01]  /*1a90*/  @!P1 IMAD.IADD R11, R31, 0x1, R11 ;  /* 0x000000011f0b9824 */ /* 0x000fe200078e020b */
[----:B-1----:R-:W-:Y:S01]  /*1aa0*/  @!P4 LEA R34, P0, R32, R4, 0x1 ;  /* 0x000000042022c211 */ /* 0x002fe200078008ff */
[----:B------:R-:W-:Y:S02]  /*1ab0*/  @!P4 IMAD.IADD R8, R33, 0x1, R9 ;  /* 0x000000012108c824 */ /* 0x000fe400078e0209 */
[----:B------:R-:W-:Y:S01]  /*1ac0*/  IMAD.WIDE.U32 R36, R26, R132, R36 ;  /* 0x000000841a247225 */ /* 0x000fe200078e0024 */
[----:B------:R-:W-:Y:S02]  /*1ad0*/  @!P1 LEA.HI.X R11, R30, R7, R11, 0x1, P5 ;  /* 0x000000071e0b9211 */ /* 0x000fe400028f0c0b */
[----:B------:R-:W-:Y:S01]  /*1ae0*/  @!P4 LEA.HI.X R35, R32, R5, R8, 0x1, P0 ;  /* 0x000000052023c211 */ /* 0x000fe200000f0c08 */
[----:B------:R-:W-:Y:S01]  /*1af0*/  VIADD R7, R26, 0x40 ;  /* 0x000000401a077836 */ /* 0x000fe20000000000 */
[----:B--2---:R-:W-:Y:S01]  /*1b00*/  ULEA UR4, UR4, UR5, 0x18 ;  /* 0x0000000504047291 */ /* 0x004fe2000f8ec03f */
[----:B------:R-:W1:Y:S01]  /*1b10*/  @!P2 LDC.64 R4, c[0x0][0x218] ;  /* 0x00008600ff04ab82 */ /* 0x000e620000000a00 */
[----:B------:R-:W-:-:S02]  /*1b20*/  IMAD.MOV.U32 R139, RZ, RZ, R36 ;  /* 0x000000ffff8b7224 */ /* 0x000fc400078e0024 */
[-C--:B------:R-:W-:Y:S01]  /*1b30*/  ISETP.GE.AND P0, PT, R7, R18.reuse, PT ;  /* 0x000000120700720c */ /* 0x080fe20003f06270 */
[----:B------:R-:W-:Y:S01]  /*1b40*/  IMAD.IADD R140, R37, 0x1, R22 ;  /* 0x00000001258c7824 */ /* 0x000fe200078e0216 */
[C---:B------:R-:W-:Y:S01]  /*1b50*/  LEA R185, R12.reuse, UR4, 0x1 ;  /* 0x000000040cb97c11 */ /* 0x040fe2000f8e08ff */
[C---:B------:R-:W-:Y:S02]  /*1b60*/  @!P4 IMAD R29, R12.reuse, 0x2, R29 ;  /* 0x000000020c1dc824 */ /* 0x040fe400078e021d */
[----:B------:R-:W-:Y:S02]  /*1b70*/  @!P3 IMAD R22, R12, 0x2, R25 ;  /* 0x000000020c16b824 */ /* 0x000fe400078e0219 */
[----:B------:R-:W-:Y:S01]  /*1b80*/  @!PT LDS RZ, [RZ] ;  /* 0x00000000fffff984 */ /* 0x000fe20000000800 */
[----:B------:R-:W-:Y:S01]  /*1b90*/  @!PT LDS RZ, [RZ] ;  /* 0x00000000fffff984 */ /* 0x000fe20000000800 */
[----:B------:R-:W-:Y:S01]  /*1ba0*/  @!PT LDS RZ, [RZ] ;  /* 0x00000000fffff984 */ /* 0x000fe20000000800 */
[----:B------:R-:W-:Y:S01]  /*1bb0*/  @!P1 LDGSTS.E.BYPASS.LTC128B.128 [R185], desc[UR10][R10.64] ;  /* 0x000000000ab99fae */ /* 0x000fe2000b901d4a */
[----:B------:R-:W-:Y:S02]  /*1bc0*/  VIADD R9, R26, 0x60 ;  /* 0x000000601a097836 */ /* 0x000fe40000000000 */
[----:B------:R-:W-:Y:S01]  /*1bd0*/  IMAD.WIDE.U32 R16, R15, UR6, R16 ;  /* 0x000000060f107c25 */ /* 0x000fe2000f8e0010 */
[----:B------:R-:W-:Y:S02]  /*1be0*/  @!P1 LDGSTS.E.BYPASS.LTC128B.128 [R185+0x1000], desc[UR10][R10.64+0x40] ;  /* 0x010000400ab99fae */ /* 0x000fe4000b901d4a */
[----:B------:R-:W-:Y:S01]  /*1bf0*/  ISETP.GE.AND P5, PT, R9, R18, PT ;  /* 0x000000120900720c */ /* 0x000fe20003fa6270 */
[----:B------:R-:W-:Y:S01]  /*1c00*/  IMAD R13, R13, R136, RZ ;  /* 0x000000880d0d7224 */ /* 0x000fe200078e02ff */
[----:B------:R2:W-:Y:S01]  /*1c10*/  @!P1 LDGSTS.E.BYPASS.LTC128B.128 [R185+0x2000], desc[UR10][R10.64+0x80] ;  /* 0x020000800ab99fae */ /* 0x0005e2000b901d4a */
[----:B---3--:R-:W-:-:S02]  /*1c20*/  @!P3 LEA R30, P1, R139, R2, 0x1 ;  /* 0x000000028b1eb211 */ /* 0x008fc400078208ff */
[----:B------:R-:W-:Y:S01]  /*1c30*/  IMAD R13, R122, R137, R13 ;  /* 0x000000897a0d7224 */ /* 0x000fe200078e020d */
[----:B------:R-:W-:Y:S01]  /*1c40*/  @!P4 LDGSTS.E.BYPASS.LTC128B.128 [R29+0x800], desc[UR10][R34.64] ;  /* 0x00800000221dcfae */ /* 0x000fe2000b901d4a */
[----:B------:R-:W-:Y:S02]  /*1c50*/  @!P3 LEA.HI.X R31, R139, R3, R140, 0x1, P1 ;  /* 0x000000038b1fb211 */ /* 0x000fe400008f0c8c */
[----:B------:R-:W3:Y:S01]  /*1c60*/  @!P0 LDC.64 R2, c[0x0][0x218] ;  /* 0x00008600ff028b82 */ /* 0x000ee20000000a00 */
[----:B------:R-:W-:Y:S01]  /*1c70*/  @!P4 LDGSTS.E.BYPASS.LTC128B.128 [R29+0x1800], desc[UR10][R34.64+0x40] ;  /* 0x01800040221dcfae */ /* 0x000fe2000b901d4a */
[----:B------:R-:W-:-:S03]  /*1c80*/  @!P2 LEA R25, P1, R132, R139, 0x5 ;  /* 0x0000008b8419a211 */ /* 0x000fc600078228ff */
[----:B------:R-:W-:Y:S01]  /*1c90*/  @!P4 LDGSTS.E.BYPASS.LTC128B.128 [R29+0x2800], desc[UR10][R34.64+0x80] ;  /* 0x02800080221dcfae */ /* 0x000fe2000b901d4a */
[----:B------:R-:W-:Y:S02]  /*1ca0*/  @!P2 LEA.HI.X R8, R132, R140, R133, 0x5, P1 ;  /* 0x0000008c8408a211 */ /* 0x000fe400008f2c85 */
[C---:B-1----:R-:W-:Y:S01]  /*1cb0*/  @!P2 LEA R24, P1, R25.reuse, R4, 0x1 ;  /* 0x000000041918a211 */ /* 0x042fe200078208ff */
[----:B------:R-:W-:Y:S01]  /*1cc0*/  @!P3 LDGSTS.E.BYPASS.LTC128B.128 [R22+0x3000], desc[UR10][R30.64] ;  /* 0x030000001e16bfae */ /* 0x000fe2000b901d4a */
[----:B------:R-:W-:Y:S01]  /*1cd0*/  ISETP.GE.AND P4, PT, R26, R18, PT ;  /* 0x000000121a00720c */ /* 0x000fe20003f86270 */
[----:B------:R-:W-:Y:S01]  /*1ce0*/  IMAD.WIDE.U32 R26, R132, 0x40, RZ ;  /* 0x00000040841a7825 */ /* 0x000fe200078e00ff */
[----:B------:R-:W-:Y:S01]  /*1cf0*/  @!P2 LEA.HI.X R25, R25, R5, R8, 0x1, P1 ;  /* 0x000000051919a211 */ /* 0x000fe200008f0c08 */
[----:B------:R-:W-:Y:S01]  /*1d00*/  @!P3 LDGSTS.E.BYPASS.LTC128B.128 [R22+0x5000], desc[UR10][R30.64+0x40] ;  /* 0x050000401e16bfae */ /* 0x000fe2000b901d4a */
[----:B------:R-:W-:Y:S02]  /*1d10*/  SHF.R.S32.HI R8, RZ, 0x4, R23 ;  /* 0x00000004ff087819 */ /* 0x000fe40000011417 */
[----:B------:R-:W-:Y:S01]  /*1d20*/  @!P0 IADD3 R5, P1, R139, R26, RZ ;  /* 0x0000001a8b058210 */ /* 0x000fe20007f3e0ff */
[----:B------:R1:W-:Y:S01]  /*1d30*/  @!P3 LDGSTS.E.BYPASS.LTC128B.128 [R22+0x7000], desc[UR10][R30.64+0x80] ;  /* 0x070000801e16bfae */ /* 0x0003e2000b901d4a */
[----:B------:R-:W-:-:S02]  /*1d40*/  ISETP.GE.AND P3, PT, R21, R18, PT ;  /* 0x000000121500720c */ /* 0x000fc40003f66270 */
[----:B--2---:R-:W-:Y:S01]  /*1d50*/  @!P2 MOV R11, 0x400 ;  /* 0x00000400000ba802 */ /* 0x004fe20000000f00 */
[----:B------:R-:W2:Y:S03]  /*1d60*/  @!P5 S2R R4, SR_CgaCtaId ;  /* 0x000000000004d919 */ /* 0x000ea60000008800 */
[----:B----4-:R-:W-:Y:S01]  /*1d70*/  @!P2 LEA R21, R6, R11, 0x18 ;  /* 0x0000000b0615a211 */ /* 0x010fe200078ec0ff */
[----:B------:R-:W-:Y:S01]  /*1d80*/  IMAD.SHL.U32 R11, R133, 0x40, RZ ;  /* 0x00000040850b7824 */ /* 0x000fe200078e00ff */
[----:B------:R-:W4:Y:S03]  /*1d90*/  @!P0 S2R R6, SR_CgaCtaId ;  /* 0x0000000000068919 */ /* 0x000f260000008800 */
[----:B------:R-:W-:-:S05]  /*1da0*/  @!P2 IMAD R21, R12, 0x2, R21 ;  /* 0x000000020c15a824 */ /* 0x000fca00078e0215 */
[----:B------:R-:W-:Y:S04]  /*1db0*/  @!P2 LDGSTS.E.BYPASS.LTC128B.128 [R21+0x3800], desc[UR10][R24.64] ;  /* 0x038000001815afae */ /* 0x000fe8000b901d4a */
[----:B------:R-:W-:Y:S04]  /*1dc0*/  @!P2 LDGSTS.E.BYPASS.LTC128B.128 [R21+0x5800], desc[UR10][R24.64+0x40] ;  /* 0x058000401815afae */ /* 0x000fe8000b901d4a */
[----:B------:R2:W-:Y:S01]  /*1dd0*/  @!P2 LDGSTS.E.BYPASS.LTC128B.128 [R21+0x7800], desc[UR10][R24.64+0x80] ;  /* 0x078000801815afae */ /* 0x0005e2000b901d4a */
[----:B------:R-:W-:Y:S02]  /*1de0*/  ISETP.GE.AND P2, PT, R7, R18, PT ;  /* 0x000000120700720c */ /* 0x000fe40003f46270 */
[----:B------:R-:W-:-:S02]  /*1df0*/  LOP3.LUT R7, R20, 0xfffffff8, RZ, 0xc0, !PT ;  /* 0xfffffff814077812 */ /* 0x000fc400078ec0ff */
[----:B-1----:R-:W-:Y:S02]  /*1e00*/  @!P0 IADD3.X R22, R140, R27, R11, P1, !PT ;  /* 0x0000001b8c168210 */ /* 0x002fe40000ffe40b */
[----:B---3--:R-:W-:Y:S01]  /*1e10*/  @!P0 LEA R10, P1, R5, R2, 0x1 ;  /* 0x00000002050a8211 */ /* 0x008fe200078208ff */
[C---:B------:R-:W-:Y:S01]  /*1e20*/  IMAD.IADD R2, R124.reuse, 0x1, -R7 ;  /* 0x000000017c027824 */ /* 0x040fe200078e0a07 */
[C---:B------:R-:W-:Y:S02]  /*1e30*/  LOP3.LUT R27, R23.reuse, 0xfffffff0, RZ, 0xc0, !PT ;  /* 0xfffffff0171b7812 */ /* 0x040fe400078ec0ff */
[----:B------:R-:W-:Y:S02]  /*1e40*/  LEA.HI R23, R23, R8, RZ, 0x1 ;  /* 0x0000000817177211 */ /* 0x000fe400078f08ff */
[----:B------:R-:W-:Y:S01]  /*1e50*/  @!P0 LEA.HI.X R11, R5, R3, R22, 0x1, P1 ;  /* 0x00000003050b8211 */ /* 0x000fe200008f0c16 */
[----:B------:R-:W-:Y:S01]  /*1e60*/  IMAD.IADD R126, R124, 0x1, -R27 ;  /* 0x000000017c7e7824 */ /* 0x000fe200078e0a1b */
[----:B------:R-:W-:Y:S01]  /*1e70*/  LEA.HI R3, R2, R2, RZ, 0x1 ;  /* 0x0000000202037211 */ /* 0x000fe200078f08ff */
[----:B------:R-:W-:Y:S01]  /*1e80*/  @!P5 IMAD.MOV.U32 R22, RZ, RZ, R139 ;  /* 0x000000ffff16d224 */ /* 0x000fe200078e008b */
[----:B------:R-:W-:-:S02]  /*1e90*/  LOP3.LUT R23, R23, 0xfffffffe, RZ, 0xc0, !PT ;  /* 0xfffffffe17177812 */ /* 0x000fc400078ec0ff */
[----:B------:R-:W-:Y:S02]  /*1ea0*/  LOP3.LUT R7, R3, 0x7fffffe, RZ, 0xc0, !PT ;  /* 0x07fffffe03077812 */ /* 0x000fe400078ec0ff */
[----:B------:R-:W-:Y:S01]  /*1eb0*/  ISETP.GE.AND P1, PT, R9, R18, PT ;  /* 0x000000120900720c */ /* 0x000fe20003f26270 */
[----:B------:R-:W-:Y:S01]  /*1ec0*/  IMAD.IADD R9, R8, 0x1, -R23 ;  /* 0x0000000108097824 */ /* 0x000fe200078e0a17 */
[----:B------:R-:W-:Y:S01]  /*1ed0*/  SHF.R.S32.HI R5, RZ, 0x1f, R126 ;  /* 0x0000001fff057819 */ /* 0x000fe2000001147e */
[----:B------:R-:W-:Y:S01]  /*1ee0*/  IMAD.IADD R2, R2, 0x1, -R7 ;  /* 0x0000000102027824 */ /* 0x000fe200078e0a07 */
[----:B------:R-:W-:Y:S01]  /*1ef0*/  SHF.R.S32.HI R3, RZ, 0x1, R3 ;  /* 0x00000001ff037819 */ /* 0x000fe20000011403 */
[----:B------:R-:W-:Y:S01]  /*1f00*/  IMAD R18, R19, UR6, RZ ;  /* 0x0000000613127c24 */ /* 0x000fe2000f8e02ff */
[-C--:B--2---:R-:W-:Y:S02]  /*1f10*/  LEA.HI R25, R126, R126.reuse, RZ, 0x1 ;  /* 0x0000007e7e197211 */ /* 0x084fe400078f08ff */
[----:B------:R-:W-:Y:S01]  /*1f20*/  @!P0 MOV R21, 0x400 ;  /* 0x0000040000158802 */ /* 0x000fe20000000f00 */
[----:B------:R-:W-:Y:S01]  /*1f30*/  IMAD R18, R15, UR7, R18 ;  /* 0x000000070f127c24 */ /* 0x000fe2000f8e0212 */
[----:B------:R-:W-:Y:S01]  /*1f40*/  LOP3.LUT R23, R25, 0x7fffffe, RZ, 0xc0, !PT ;  /* 0x07fffffe19177812 */ /* 0x000fe200078ec0ff */
[----:B------:R-:W-:Y:S01]  /*1f50*/  IMAD.SHL.U32 R15, R14, 0x8, RZ ;  /* 0x000000080e0f7824 */ /* 0x000fe200078e00ff */
[----:B----4-:R-:W-:Y:S01]  /*1f60*/  @!P0 LEA R21, R6, R21, 0x18 ;  /* 0x0000001506158211 */ /* 0x010fe200078ec0ff */
[----:B------:R-:W-:Y:S01]  /*1f70*/  @!P5 IMAD R14, R133, 0x60, RZ ;  /* 0x00000060850ed824 */ /* 0x000fe200078e02ff */
[--C-:B------:R-:W-:Y:S01]  /*1f80*/  SHF.R.S32.HI R8, RZ, 0x1, R25.reuse ;  /* 0x00000001ff087819 */ /* 0x100fe20000011419 */
[----:B------:R-:W1:Y:S01]  /*1f90*/  @!P5 LDC.64 R6, c[0x0][0x218] ;  /* 0x00008600ff06db82 */ /* 0x000e620000000a00 */
[----:B------:R-:W-:Y:S01]  /*1fa0*/  SHF.R.S32.HI R25, RZ, 0x1f, R25 ;  /* 0x0000001fff197819 */ /* 0x000fe20000011419 */
[----:B------:R-:W-:Y:S01]  /*1fb0*/  @!P0 IMAD R21, R12, 0x2, R21 ;  /* 0x000000020c158824 */ /* 0x000fe200078e0215 */
[----:B------:R-:W-:Y:S01]  /*1fc0*/  LEA.HI R5, R5, R126, RZ, 0x3 ;  /* 0x0000007e05057211 */ /* 0x000fe200078f18ff */
[----:B------:R-:W-:Y:S01]  /*1fd0*/  IMAD.IADD R126, R126, 0x1, -R23 ;  /* 0x000000017e7e7824 */ /* 0x000fe200078e0a17 */
[----:B------:R-:W-:Y:S01]  /*1fe0*/  @!P5 MOV R23, 0x400 ;  /* 0x000004000017d802 */ /* 0x000fe20000000f00 */
[----:B------:R-:W-:Y:S01]  /*1ff0*/  IMAD.IADD R17, R17, 0x1, R18 ;  /* 0x0000000111117824 */ /* 0x000fe200078e0212 */
[----:B------:R-:W-:Y:S01]  /*2000*/  LEA.HI R20, R25, R8, RZ, 0x2 ;  /* 0x0000000819147211 */ /* 0x000fe200078f10ff */
[----:B------:R-:W-:Y:S01]  /*2010*/  @!P0 LDGSTS.E.BYPASS.LTC128B.128 [R21+0x4000], desc[UR10][R10.64] ;  /* 0x040000000a158fae */ /* 0x000fe2000b901d4a */
[----:B------:R-:W-:Y:S01]  /*2020*/  @!P5 LEA R19, R4, R23, 0x18 ;  /* 0x000000170413d211 */ /* 0x000fe200078ec0ff */
[----:B------:R-:W-:Y:S01]  /*2030*/  IMAD.WIDE.U32 R122, R122, R136, R16 ;  /* 0x000000887a7a7225 */ /* 0x000fe200078e0010 */
[----:B------:R-:W-:Y:S01]  /*2040*/  LOP3.LUT R23, R20, 0xfffffffc, RZ, 0xc0, !PT ;  /* 0xfffffffc14177812 */ /* 0x000fe200078ec0ff */
[----:B------:R-:W-:Y:S02]  /*2050*/  @!P0 LDGSTS.E.BYPASS.LTC128B.128 [R21+0x6000], desc[UR10][R10.64+0x40] ;  /* 0x060000400a158fae */ /* 0x000fe4000b901d4a */
[----:B------:R-:W-:-:S02]  /*2060*/  @!P5 IMAD R19, R12, 0x2, R19 ;  /* 0x000000020c13d824 */ /* 0x000fc400078e0213 */
[----:B------:R-:W-:Y:S01]  /*2070*/  IMAD.IADD R4, R8, 0x1, -R23 ;  /* 0x0000000108047824 */ /* 0x000fe200078e0a17 */
[----:B------:R2:W-:Y:S01]  /*2080*/  @!P0 LDGSTS.E.BYPASS.LTC128B.128 [R21+0x8000], desc[UR10][R10.64+0x80] ;  /* 0x080000800a158fae */ /* 0x0005e2000b901d4a */
[----:B------:R-:W-:Y:S02]  /*2090*/  @!P5 IMAD.MOV.U32 R23, RZ, RZ, R140 ;  /* 0x000000ffff17d224 */ /* 0x000fe400078e008c */
[----:B------:R-:W-:Y:S02]  /*20a0*/  IMAD.SHL.U32 R8, R3, 0x40, RZ ;  /* 0x0000004003087824 */ /* 0x000fe400078e00ff */
[----:B------:R-:W-:-:S03]  /*20b0*/  @!P5 IMAD.WIDE.U32 R22, R132, 0x60, R22 ;  /* 0x000000608416d825 */ /* 0x000fc600078e0016 */
[----:B------:R-:W-:Y:S01]  /*20c0*/  LOP3.LUT R8, R8, 0xc0, RZ, 0xc0, !PT ;  /* 0x000000c008087812 */ /* 0x000fe200078ec0ff */
[----:B------:R-:W-:Y:S01]  /*20d0*/  @!P5 IMAD.IADD R14, R23, 0x1, R14 ;  /* 0x00000001170ed824 */ /* 0x000fe200078e020e */
[----:B-1----:R-:W-:Y:S01]  /*20e0*/  @!P5 LEA R6, P0, R22, R6, 0x1 ;  /* 0x000000061606d211 */ /* 0x002fe200078008ff */
[----:B------:R-:W-:Y:S01]  /*20f0*/  IMAD.IADD R120, R123, 0x1, R13 ;  /* 0x000000017b787824 */ /* 0x000fe200078e020d */
[----:B------:R-:W-:Y:S01]  /*2100*/  LOP3.LUT R15, R8, 0x8, R15, 0xf8, !PT ;  /* 0x00000008080f7812 */ /* 0x000fe200078ef80f */
[----:B------:R-:W-:Y:S01]  /*2110*/  IMAD.SHL.U32 R125, R5, 0x20, RZ ;  /* 0x00000020057d7824 */ /* 0x000fe200078e00ff */
[----:B------:R-:W-:Y:S01]  /*2120*/  @!P5 LEA.HI.X R7, R22, R7, R14, 0x1, P0 ;  /* 0x000000071607d211 */ /* 0x000fe200000f0c0e */
[----:B------:R-:W-:Y:S01]  /*2130*/  IMAD.SHL.U32 R14, R4, 0x40, RZ ;  /* 0x00000040040e7824 */ /* 0x000fe200078e00ff */
[C---:B------:R-:W-:Y:S01]  /*2140*/  LEA R180, P0, R122.reuse, UR8, 0x1 ;  /* 0x000000087ab47c11 */ /* 0x040fe2000f8008ff */
[C---:B------:R-:W-:Y:S01]  /*2150*/  IMAD R13, R9.reuse, 0x8, R2 ;  /* 0x00000008090d7824 */ /* 0x040fe200078e0202 */
[----:B------:R-:W-:Y:S01]  /*2160*/  SHF.R.U32.HI R8, RZ, 0x3, R8 ;  /* 0x00000003ff087819 */ /* 0x000fe20000011608 */
[----:B------:R-:W-:Y:S01]  /*2170*/  @!P5 LDGSTS.E.BYPASS.LTC128B.128 [R19+0x4800], desc[UR10][R6.64] ;  /* 0x048000000613dfae */ /* 0x000fe2000b901d4a */
[----:B------:R-:W-:Y:S01]  /*2180*/  LEA.HI.X R179, R122, UR9, R120, 0x1, P0 ;  /* 0x000000097ab37c11 */ /* 0x000fe200080f0c78 */
[----:B------:R-:W-:Y:S01]  /*2190*/  IMAD.SHL.U32 R9, R9, 0x8, RZ ;  /* 0x0000000809097824 */ /* 0x000fe200078e00ff */
[----:B------:R-:W-:Y:S01]  /*21a0*/  LOP3.LUT R2, R14, 0xc0, RZ, 0xc0, !PT ;  /* 0x000000c00e027812 */ /* 0x000fe200078ec0ff */
[----:B------:R-:W-:Y:S01]  /*21b0*/  @!P5 LDGSTS.E.BYPASS.LTC128B.128 [R19+0x6800], desc[UR10][R6.64+0x40] ;  /* 0x068000400613dfae */ /* 0x000fe2000b901d4a */
[----:B------:R-:W-:Y:S01]  /*21c0*/  LOP3.LUT R125, R125, 0xffffff00, RZ, 0xc0, !PT ;  /* 0xffffff007d7d7812 */ /* 0x000fe200078ec0ff */
[----:B------:R-:W-:Y:S01]  /*21d0*/  @!P1 IMAD.MOV.U32 R181, RZ, RZ, R179 ;  /* 0x000000ffffb59224 */ /* 0x000fe200078e00b3 */
[----:B------:R-:W-:Y:S01]  /*21e0*/  LOP3.LUT R8, R15, R8, RZ, 0x3c, !PT ;  /* 0x000000080f087212 */ /* 0x000fe200078e3cff */
[----:B------:R1:W-:Y:S01]  /*21f0*/  @!P5 LDGSTS.E.BYPASS.LTC128B.128 [R19+0x8800], desc[UR10][R6.64+0x80] ;  /* 0x088000800613dfae */ /* 0x0003e2000b901d4a */
[C---:B--2---:R-:W-:Y:S01]  /*2200*/  IMAD.SHL.U32 R11, R136.reuse, 0x20, RZ ;  /* 0x00000020880b7824 */ /* 0x044fe200078e00ff */
[----:B------:R-:W-:Y:S01]  /*2210*/  SHF.L.U64.HI R10, R136, 0x5, R137 ;  /* 0x00000005880a7819 */ /* 0x000fe20000010289 */
[----:B------:R-:W-:Y:S01]  /*2220*/  IMAD R177, R130, 0x200, R125 ;  /* 0x0000020082b17824 */ /* 0x000fe200078e027d */
[----:B------:R-:W0:Y:S01]  /*2230*/  LDGDEPBAR ;  /* 0x00000000000079af */ /* 0x000e220000000000 */
[----:B------:R-:W-:Y:S01]  /*2240*/  LOP3.LUT R5, R2, 0x8, R9, 0xf8, !PT ;  /* 0x0000000802057812 */ /* 0x000fe200078ef809 */
[----:B------:R-:W-:Y:S01]  /*2250*/  IMAD.U32 R176, R13, 0x20, R8 ;  /* 0x000000200db07824 */ /* 0x000fe200078e0008 */
[-C--:B------:R-:W-:Y:S01]  /*2260*/  @!P3 LEA R14, P0, R11, R180.reuse, 0x1 ;  /* 0x000000b40b0eb211 */ /* 0x080fe200078008ff */
[C---:B------:R-:W-:Y:S01]  /*2270*/  IMAD R177, R126.reuse, 0x20, R177 ;  /* 0x000000207eb17824 */ /* 0x040fe200078e02b1 */
[----:B------:R-:W-:Y:S01]  /*2280*/  SHF.R.U32.HI R2, RZ, 0x3, R2 ;  /* 0x00000003ff027819 */ /* 0x000fe20000011602 */
[----:B------:R-:W-:Y:S01]  /*2290*/  @!P1 IMAD R12, R137, 0xc0, RZ ;  /* 0x000000c0890c9824 */ /* 0x000fe200078e02ff */
[----:B------:R-:W-:Y:S01]  /*22a0*/  @!P3 LEA.HI.X R15, R11, R179, R10, 0x1, P0 ;  /* 0x000000b30b0fb211 */ /* 0x000fe200000f0c0a */
[----:B------:R-:W-:Y:S01]  /*22b0*/  IMAD R125, R126, 0x20, R125 ;  /* 0x000000207e7d7824 */ /* 0x000fe200078e027d */
[----:B------:R-:W-:-:S02]  /*22c0*/  @!P2 LEA R8, P0, R136, R180, 0x7 ;  /* 0x000000b48808a211 */ /* 0x000fc400078038ff */
[----:B------:R-:W-:Y:S01]  /*22d0*/  LOP3.LUT R2, R5, R2, RZ, 0x3c, !PT ;  /* 0x0000000205027212 */ /* 0x000fe200078e3cff */
[----:B------:R-:W-:Y:S01]  /*22e0*/  IMAD.MOV.U32 R5, RZ, RZ, 0x10 ;  /* 0x00000010ff057424 */ /* 0x000fe200078e00ff */
[----:B------:R-:W-:Y:S02]  /*22f0*/  @!P2 LEA.HI.X R9, R136, R179, R137, 0x7, P0 ;  /* 0x000000b38809a211 */ /* 0x000fe400000f3c89 */
[----:B------:R-:W-:Y:S01]  /*2300*/  LEA R176, R176, UR4, 0x1 ;  /* 0x00000004b0b07c11 */ /* 0x000fe2000f8e08ff */
[----:B------:R-:W-:Y:S01]  /*2310*/  IMAD.IADD R177, R2, 0x1, R177 ;  /* 0x0000000102b17824 */ /* 0x000fe200078e02b1 */
[----:B------:R-:W-:-:S04]  /*2320*/  LOP3.LUT P0, RZ, R3, 0x2, RZ, 0xc0, !PT ;  /* 0x0000000203ff7812 */ /* 0x000fc8000780c0ff */
[----:B------:R-:W-:Y:S01]  /*2330*/  LEA R177, R177, UR4, 0x1 ;  /* 0x00000004b1b17c11 */ /* 0x000fe2000f8e08ff */
[----:B-1----:R-:W-:Y:S01]  /*2340*/  @!P1 IMAD.WIDE.U32 R6, R136, 0xc0, R180 ;  /* 0x000000c088069825 */ /* 0x002fe200078e00b4 */
[----:B------:R-:W-:-:S04]  /*2350*/  DEPBAR.LE SB0, 0x0 ;  /* 0x000080000000791a */ /* 0x000fc80000000000 */
[----:B------:R-:W-:Y:S01]  /*2360*/  BAR.SYNC.DEFER_BLOCKING 0x0 ;  /* 0x0000000000007b1d */ /* 0x000fe20000010000 */
[----:B------:R-:W-:Y:S02]  /*2370*/  @!P4 IMAD.MOV.U32 R181, RZ, RZ, R179 ;  /* 0x000000ffffb5c224 */ /* 0x000fe400078e00b3 */
[----:B------:R-:W-:-:S03]  /*2380*/  @!P1 IMAD.IADD R7, R7, 0x1, R12 ;  /* 0x0000000107079824 */ /* 0x000fc600078e020c */
[----:B------:R-:W-:Y:S04]  /*2390*/  @P4 STS [R185+0x9000], RZ ;  /* 0x009000ffb9004388 */ /* 0x000fe80000000800 */
[----:B------:R-:W-:Y:S04]  /*23a0*/  @P4 STS [R185+0x9004], RZ ;  /* 0x009004ffb9004388 */ /* 0x000fe80000000800 */
[----:B------:R-:W-:Y:S04]  /*23b0*/  @P4 STS.64 [R185+0x9008], RZ ;  /* 0x009008ffb9004388 */ /* 0x000fe80000000a00 */
[----:B------:R-:W-:Y:S04]  /*23c0*/  @P4 STS.128 [R185+0xb000], RZ ;  /* 0x00b000ffb9004388 */ /* 0x000fe80000000c00 */
[----:B------:R-:W-:Y:S04]  /*23d0*/  @P4 STS.128 [R185+0xd000], RZ ;  /* 0x00d000ffb9004388 */ /* 0x000fe80000000c00 */
[----:B------:R-:W-:Y:S01]  /*23e0*/  @!PT LDS RZ, [RZ] ;  /* 0x00000000fffff984 */ /* 0x000fe20000000800 */
[----:B------:R-:W-:Y:S01]  /*23f0*/  @!PT LDS RZ, [RZ] ;  /* 0x00000000fffff984 */ /* 0x000fe20000000800 */
[----:B------:R-:W-:Y:S01]  /*2400*/  @!PT LDS RZ, [RZ] ;  /* 0x00000000fffff984 */ /* 0x000fe20000000800 */
[----:B------:R-:W-:Y:S04]  /*2410*/  @!P4 LDGSTS.E.BYPASS.LTC128B.128 [R185+0x9000], desc[UR10][R180.64] ;  /* 0x09000000b4b9cfae */ /* 0x000fe8000b901d4a */
[----:B------:R-:W-:Y:S04]  /*2420*/  @!P4 LDGSTS.E.BYPASS.LTC128B.128 [R185+0xb000], desc[UR10][R180.64+0x40] ;  /* 0x0b000040b4b9cfae */ /* 0x000fe8000b901d4a */
[----:B------:R-:W-:Y:S04]  /*2430*/  @!P4 LDGSTS.E.BYPASS.LTC128B.128 [R185+0xd000], desc[UR10][R180.64+0x80] ;  /* 0x0d000080b4b9cfae */ /* 0x000fe8000b901d4a */
[----:B------:R-:W-:Y:S04]  /*2440*/  @P3 STS.128 [R185+0x9800], RZ ;  /* 0x009800ffb9003388 */ /* 0x000fe80000000c00 */
[----:B------:R-:W-:Y:S04]  /*2450*/  @P3 STS.128 [R185+0xb800], RZ ;  /* 0x00b800ffb9003388 */ /* 0x000fe80000000c00 */
[----:B------:R-:W-:Y:S04]  /*2460*/  @P3 STS.128 [R185+0xd800], RZ ;  /* 0x00d800ffb9003388 */ /* 0x000fe80000000c00 */
[----:B------:R-:W-:Y:S01]  /*2470*/  @!PT LDS RZ, [RZ] ;  /* 0x00000000fffff984 */ /* 0x000fe20000000800 */
[----:B------:R-:W-:Y:S01]  /*2480*/  @!PT LDS RZ, [RZ] ;  /* 0x00000000fffff984 */ /* 0x000fe20000000800 */
[----:B------:R-:W-:Y:S01]  /*2490*/  @!PT LDS RZ, [RZ] ;  /* 0x00000000fffff984 */ /* 0x000fe20000000800 */
[----:B------:R-:W-:Y:S04]  /*24a0*/  @!P3 LDGSTS.E.BYPASS.LTC128B.128 [R185+0x9800], desc[UR10][R14.64] ;  /* 0x098000000eb9bfae */ /* 0x000fe8000b901d4a */
[----:B------:R-:W-:Y:S04]  /*24b0*/  @!P3 LDGSTS.E.BYPASS.LTC128B.128 [R185+0xb800], desc[UR10][R14.64+0x40] ;  /* 0x0b8000400eb9bfae */ /* 0x000fe8000b901d4a */
[----:B------:R1:W-:Y:S04]  /*24c0*/  @!P3 LDGSTS.E.BYPASS.LTC128B.128 [R185+0xd800], desc[UR10][R14.64+0x80] ;  /* 0x0d8000800eb9bfae */ /* 0x0003e8000b901d4a */
        /* <DEDUP_REMOVED lines=17> */
[----:B------:R2:W-:Y:S01]  /*25e0*/  @!P1 LDGSTS.E.BYPASS.LTC128B.128 [R185+0xe800], desc[UR10][R6.64+0x80] ;  /* 0x0e80008006b99fae */ /* 0x0005e2000b901d4a */
[----:B------:R-:W-:-:S03]  /*25f0*/  LOP3.LUT P1, RZ, R4, 0x2, RZ, 0xc0, !PT ;  /* 0x0000000204ff7812 */ /* 0x000fc6000782c0ff */
[----:B------:R-:W-:Y:S01]  /*2600*/  LDSM.16.M88.4 R88, [R177] ;  /* 0x00000000b158783b */ /* 0x000fe20000000200 */
[C---:B------:R-:W-:Y:S02]  /*2610*/  SEL R3, R5.reuse, 0xfffffff0, !P1 ;  /* 0xfffffff005037807 */ /* 0x040fe40004800000 */
[----:B------:R-:W-:Y:S01]  /*2620*/  SEL R5, R5, 0xfffffff0, !P0 ;  /* 0xfffffff005057807 */ /* 0x000fe20004000000 */
[----:B------:R-:W3:Y:S01]  /*2630*/  LDSM.16.M88.4 R44, [R176+0x3400] ;  /* 0x00340000b02c783b */ /* 0x000ee20000000200 */
[----:B------:R-:W-:Y:S01]  /*2640*/  ISETP.GT.AND P1, PT, R138, 0x1, PT ;  /* 0x000000018a00780c */ /* 0x000fe20003f24270 */
[----:B------:R-:W-:Y:S02]  /*2650*/  IMAD R175, R3, 0x2, R177 ;  /* 0x0000000203af7824 */ /* 0x000fe400078e02b1 */
[----:B------:R-:W4:Y:S01]  /*2660*/  LDSM.16.M88.4 R36, [R176+0x3800] ;  /* 0x00380000b024783b */ /* 0x000f220000000200 */
[----:B------:R-:W-:-:S03]  /*2670*/  IMAD R173, R5, 0x2, R176 ;  /* 0x0000000205ad7824 */ /* 0x000fc600078e02b0 */
[----:B------:R-:W4:Y:S04]  /*2680*/  LDSM.16.M88.4 R28, [R176+0x3c00] ;  /* 0x003c0000b01c783b */ /* 0x000f280000000200 */
[----:B------:R-:W4:Y:S02]  /*2690*/  LDSM.16.M88.4 R52, [R176+0x3000] ;  /* 0x00300000b034783b */ /* 0x000f240000000200 */
[----:B------:R-:W3:Y:S02]  /*26a0*/  @!P1 LDC.64 R134, c[0x0][0x218] ;  /* 0x00008600ff869b82 */ /* 0x000ee40000000a00 */
[----:B-1----:R-:W1:Y:S04]  /*26b0*/  LDSM.16.M88.4 R12, [R176+0x4400] ;  /* 0x00440000b00c783b */ /* 0x002e680000000200 */
[----:B------:R-:W1:Y:S04]  /*26c0*/  LDSM.16.M88.4 R96, [R176+0x4800] ;  /* 0x00480000b060783b */ /* 0x000e680000000200 */
[----:B------:R-:W-:Y:S04]  /*26d0*/  LDSM.16.M88.4 R76, [R175] ;  /* 0x00000000af4c783b */ /* 0x000fe80000000200 */
[----:B------:R-:W1:Y:S04]  /*26e0*/  LDSM.16.M88.4 R68, [R173+0x3400] ;  /* 0x00340000ad44783b */ /* 0x000e680000000200 */
[----:B------:R-:W1:Y:S04]  /*26f0*/  LDSM.16.M88.4 R64, [R173+0x3800] ;  /* 0x00380000ad40783b */ /* 0x000e680000000200 */
[----:B--2---:R-:W2:Y:S01]  /*2700*/  LDSM.16.M88.4 R4, [R173+0x3c00] ;  /* 0x003c0000ad04783b */ /* 0x004ea20000000200 */
[----:B---3--:R-:W-:-:S03]  /*2710*/  @!P1 LEA R194, P0, R139, R134, 0x1 ;  /* 0x000000868bc29211 */ /* 0x008fc600078008ff */
[----:B------:R-:W3:Y:S01]  /*2720*/  LDSM.16.M88.4 R20, [R176+0x4000] ;  /* 0x00400000b014783b */ /* 0x000ee20000000200 */
[C---:B------:R-:W-:Y:S01]  /*2730*/  HMMA.16816.F32.BF16 R48, R88.reuse, R44, RZ ;  /* 0x0000002c5830723c */ /* 0x040fe200000418ff */
[----:B------:R-:W-:Y:S02]  /*2740*/  @!P1 LEA.HI.X R195, R139, R135, R140, 0x1, P0 ;  /* 0x000000878bc39211 */ /* 0x000fe400000f0c8c */
        /* <DEDUP_REMOVED lines=9> */
[C---:B------:R-:W-:Y:S03]  /*27e0*/  HMMA.16816.F32.BF16 R36, R88.reuse, R38, RZ ;  /* 0x000000265824723c */ /* 0x040fe600000418ff */
[----:B------:R-:W-:Y:S03]  /*27f0*/  LDSM.16.M88.4 R112, [R177+0x2000] ;  /* 0x00200000b170783b */ /* 0x000fe60000000200 */
[C---:B------:R-:W-:Y:S01]  /*2800*/  HMMA.16816.F32.BF16 R28, R88.reuse, R30, RZ ;  /* 0x0000001e581c723c */ /* 0x040fe200000418ff */
[----:B------:R-:W-:Y:S04]  /*2810*/  LDSM.16.M88.4 R108, [R176+0x8800] ;  /* 0x00880000b06c783b */ /* 0x000fe80000000200 */
[----:B------:R-:W-:Y:S01]  /*2820*/  LDSM.16.M88.4 R116, [R176+0x8000] ;  /* 0x00800000b074783b */ /* 0x000fe20000000200 */
[C---:B------:R-:W-:Y:S03]  /*2830*/  HMMA.16816.F32.BF16 R56, R88.reuse, R52, RZ ;  /* 0x000000345838723c */ /* 0x040fe600000418ff */
[----:B------:R-:W0:Y:S03]  /*2840*/  LDGDEPBAR ;  /* 0x00000000000079af */ /* 0x000e260000000000 */
[C---:B-1----:R-:W-:Y:S06]  /*2850*/  HMMA.16816.F32.BF16 R16, R88.reuse, R12, RZ ;  /* 0x0000000c5810723c */ /* 0x042fec00000418ff */
        /* <DEDUP_REMOVED lines=10> */
[C---:B--2---:R-:W-:Y:S06]  /*2900*/  HMMA.16816.F32.BF16 R32, R76.reuse, R4, R32 ;  /* 0x000000044c20723c */ /* 0x044fec0000041820 */
[----:B------:R-:W-:Y:S01]  /*2910*/  HMMA.16816.F32.BF16 R28, R76, R6, R28 ;  /* 0x000000064c1c723c */ /* 0x000fe2000004181c */
[----:B------:R-:W2:Y:S05]  /*2920*/  LDSM.16.M88.4 R4, [R176+0x5800] ;  /* 0x00580000b004783b */ /* 0x000eaa0000000200 */
[C---:B---3--:R-:W-:Y:S06]  /*2930*/  HMMA.16816.F32.BF16 R24, R88.reuse, R20, RZ ;  /* 0x000000145818723c */ /* 0x048fec00000418ff */
[C---:B------:R-:W-:Y:S06]  /*2940*/  HMMA.16816.F32.BF16 R20, R88.reuse, R22, RZ ;  /* 0x000000165814723c */ /* 0x040fec00000418ff */
[C---:B------:R-:W-:Y:S06]  /*2950*/  HMMA.16816.F32.BF16 R92, R88.reuse, R84, RZ ;  /* 0x00000054585c723c */ /* 0x040fec00000418ff */
[----:B------:R-:W-:Y:S01]  /*2960*/  HMMA.16816.F32.BF16 R88, R88, R86, RZ ;  /* 0x000000565858723c */ /* 0x000fe200000418ff */
        /* <DEDUP_REMOVED lines=9> */
[----:B------:R-:W4:Y:S05]  /*2a00*/  LDSM.16.M88.4 R60, [R176+0x6400] ;  /* 0x00640000b03c783b */ /* 0x000f2a0000000200 */
[C---:B------:R-:W-:Y:S06]  /*2a10*/  HMMA.16816.F32.BF16 R24, R76.reuse, R80, R24 ;  /* 0x000000504c18723c */ /* 0x040fec0000041818 */
[----:B------:R-:W-:Y:S01]  /*2a20*/  HMMA.16816.F32.BF16 R20, R76, R82, R20 ;  /* 0x000000524c14723c */ /* 0x000fe20000041814 */
[----:B------:R-:W4:Y:S05]  /*2a30*/  LDSM.16.M88.4 R80, [R176+0x5c00] ;  /* 0x005c0000b050783b */ /* 0x000f2a0000000200 */
[C---:B-1----:R-:W-:Y:S06]  /*2a40*/  HMMA.16816.F32.BF16 R48, R64.reuse, R68, R48 ;  /* 0x000000444030723c */ /* 0x042fec0000041830 */
[C---:B------:R-:W-:Y:S01]  /*2a50*/  HMMA.16816.F32.BF16 R44, R64.reuse, R70, R44 ;  /* 0x00000046402c723c */ /* 0x040fe2000004182c */
[----:B------:R-:W-:Y:S05]  /*2a60*/  LDSM.16.M88.4 R68, [R175+0x1000] ;  /* 0x00100000af44783b */ /* 0x000fea0000000200 */
[C---:B--2---:R-:W-:Y:S06]  /*2a70*/  HMMA.16816.F32.BF16 R40, R64.reuse, R4, R40 ;  /* 0x000000044028723c */ /* 0x044fec0000041828 */
[----:B------:R-:W-:Y:S01]  /*2a80*/  HMMA.16816.F32.BF16 R36, R64, R6, R36 ;  /* 0x000000064024723c */ /* 0x000fe20000041824 */
[----:B------:R-:W1:Y:S05]  /*2a90*/  LDSM.16.M88.4 R4, [R173+0x5000] ;  /* 0x00500000ad04783b */ /* 0x000e6a0000000200 */
[C---:B---3--:R-:W-:Y:S06]  /*2aa0*/  HMMA.16816.F32.BF16 R92, R76.reuse, R84, R92 ;  /* 0x000000544c5c723c */ /* 0x048fec000004185c */
[----:B------:R-:W-:Y:S01]  /*2ab0*/  HMMA.16816.F32.BF16 R88, R76, R86, R88 ;  /* 0x000000564c58723c */ /* 0x000fe20000041858 */
[----:B------:R-:W2:Y:S04]  /*2ac0*/  LDSM.16.M88.4 R76, [R176+0x6800] ;  /* 0x00680000b04c783b */ /* 0x000ea80000000200 */
[----:B------:R-:W-:Y:S01]  /*2ad0*/  LDSM.16.M88.4 R84, [R173+0x6000] ;  /* 0x00600000ad54783b */ /* 0x000fe20000000200 */
[C---:B----4-:R-:W-:Y:S06]  /*2ae0*/  HMMA.16816.F32.BF16 R56, R64.reuse, R72, R56 ;  /* 0x000000484038723c */ /* 0x050fec0000041838 */
        /* <DEDUP_REMOVED lines=8> */
[C---:B------:R-:W-:Y:S06]  /*2b70*/  HMMA.16816.F32.BF16 R32, R64.reuse, R80, R32 ;  /* 0x000000504020723c */ /* 0x040fec0000041820 */
[----:B------:R-:W-:Y:S01]  /*2b80*/  HMMA.16816.F32.BF16 R28, R64, R82, R28 ;  /* 0x00000052401c723c */ /* 0x000fe2000004181c */
[----:B------:R-:W-:Y:S05]  /*2b90*/  LDSM.16.M88.4 R80, [R173+0x6400] ;  /* 0x00640000ad50783b */ /* 0x000fea0000000200 */
[C---:B-1----:R-:W-:Y:S06]  /*2ba0*/  HMMA.16816.F32.BF16 R56, R68.reuse, R4, R56 ;  /* 0x000000044438723c */ /* 0x042fec0000041838 */
[----:B------:R-:W-:Y:S01]  /*2bb0*/  HMMA.16816.F32.BF16 R52, R68, R6, R52 ;  /* 0x000000064434723c */ /* 0x000fe20000041834 */
        /* <DEDUP_REMOVED lines=8> */
[----:B------:R-:W-:Y:S01]  /*2c40*/  HMMA.16816.F32.BF16 R28, R68, R62, R28 ;  /* 0x0000003e441c723c */ /* 0x000fe2000004181c */
[----:B------:R-:W4:Y:S05]  /*2c50*/  LDSM.16.M88.4 R60, [R176+0x7c00] ;  /* 0x007c0000b03c783b */ /* 0x000f2a0000000200 */
[C---:B------:R-:W-:Y:S06]  /*2c60*/  HMMA.16816.F32.BF16 R92, R64.reuse, R72, R92 ;  /* 0x00000048405c723c */ /* 0x040fec000004185c */
[----:B------:R-:W-:Y:S01]  /*2c70*/  HMMA.16816.F32.BF16 R88, R64, R74, R88 ;  /* 0x0000004a4058723c */ /* 0x000fe20000041858 */
[----:B------:R-:W4:Y:S04]  /*2c80*/  LDSM.16.M88.4 R72, [R173+0x6c00] ;  /* 0x006c0000ad48783b */ /* 0x000f280000000200 */
[----:B------:R-:W-:Y:S01]  /*2c90*/  LDSM.16.M88.4 R64, [R176+0x7000] ;  /* 0x00700000b040783b */ /* 0x000fe20000000200 */
[C---:B------:R-:W-:Y:S06]  /*2ca0*/  HMMA.16816.F32.BF16 R40, R68.reuse, R104, R40 ;  /* 0x000000684428723c */ /* 0x040fec0000041828 */
[----:B------:R-:W-:Y:S01]  /*2cb0*/  HMMA.16816.F32.BF16 R36, R68, R106, R36 ;  /* 0x0000006a4424723c */ /* 0x000fe20000041824 */
[----:B------:R-:W-:Y:S05]  /*2cc0*/  LDSM.16.M88.4 R104, [R176+0x8c00] ;  /* 0x008c0000b068783b */ /* 0x000fea0000000200 */
[C---:B-1----:R-:W-:Y:S06]  /*2cd0*/  HMMA.16816.F32.BF16 R48, R112.reuse, R4, R48 ;  /* 0x000000047030723c */ /* 0x042fec0000041830 */
[----:B------:R-:W-:Y:S01]  /*2ce0*/  HMMA.16816.F32.BF16 R44, R112, R6, R44 ;  /* 0x00000006702c723c */ /* 0x000fe2000004182c */
[----:B------:R-:W1:Y:S05]  /*2cf0*/  LDSM.16.M88.4 R4, [R176+0x8400] ;  /* 0x00840000b004783b */ /* 0x000e6a0000000200 */
[C---:B------:R-:W-:Y:S06]  /*2d00*/  HMMA.16816.F32.BF16 R16, R68.reuse, R80, R16 ;  /* 0x000000504410723c */ /* 0x040fec0000041810 */
[C---:B------:R-:W-:Y:S01]  /*2d10*/  HMMA.16816.F32.BF16 R12, R68.reuse, R82, R12 ;  /* 0x00000052440c723c */ /* 0x040fe2000004180c */
[----:B------:R-:W-:Y:S05]  /*2d20*/  LDSM.16.M88.4 R80, [R173+0x7400] ;  /* 0x00740000ad50783b */ /* 0x000fea0000000200 */
[----:B--2---:R-:W-:Y:S06]  /*2d30*/  HMMA.16816.F32.BF16 R100, R68, R76, R100 ;  /* 0x0000004c4464723c */ /* 0x004fec0000041864 */
[C---:B---3--:R-:W-:Y:S06]  /*2d40*/  HMMA.16816.F32.BF16 R40, R112.reuse, R8, R40 ;  /* 0x000000087028723c */ /* 0x048fec0000041828 */
[C---:B------:R-:W-:Y:S01]  /*2d50*/  HMMA.16816.F32.BF16 R36, R112.reuse, R10, R36 ;  /* 0x0000000a7024723c */ /* 0x040fe20000041824 */
[----:B------:R-:W-:Y:S05]  /*2d60*/  LDSM.16.M88.4 R8, [R175+0x2000] ;  /* 0x00200000af08783b */ /* 0x000fea0000000200 */
[C---:B----4-:R-:W-:Y:S06]  /*2d70*/  HMMA.16816.F32.BF16 R32, R112.reuse, R60, R32 ;  /* 0x0000003c7020723c */ /* 0x050fec0000041820 */
[----:B------:R-:W-:Y:S01]  /*2d80*/  HMMA.16816.F32.BF16 R28, R112, R62, R28 ;  /* 0x0000003e701c723c */ /* 0x000fe2000004181c */
[----:B------:R-:W2:Y:S05]  /*2d90*/  LDSM.16.M88.4 R60, [R173+0x8800] ;  /* 0x00880000ad3c783b */ /* 0x000eaa0000000200 */
[----:B------:R-:W-:Y:S06]  /*2da0*/  HMMA.16816.F32.BF16 R92, R68, R72, R92 ;  /* 0x00000048445c723c */ /* 0x000fec000004185c */
[C---:B-1----:R-:W-:Y:S06]  /*2db0*/  HMMA.16816.F32.BF16 R16, R112.reuse, R4, R16 ;  /* 0x000000047010723c */ /* 0x042fec0000041810 */
[C---:B------:R-:W-:Y:S01]  /*2dc0*/  HMMA.16816.F32.BF16 R12, R112.reuse, R6, R12 ;  /* 0x00000006700c723c */ /* 0x040fe2000004180c */
[----:B------:R-:W1:Y:S05]  /*2dd0*/  LDSM.16.M88.4 R4, [R173+0x8c00] ;  /* 0x008c0000ad04783b */ /* 0x000e6a0000000200 */
[----:B------:R-:W-:Y:S06]  /*2de0*/  HMMA.16816.F32.BF16 R100, R112, R108, R100 ;  /* 0x0000006c7064723c */ /* 0x000fec0000041864 */
[C---:B------:R-:W-:Y:S06]  /*2df0*/  HMMA.16816.F32.BF16 R24, R68.reuse, R84, R24 ;  /* 0x000000544418723c */ /* 0x040fec0000041818 */
[C---:B------:R-:W-:Y:S01]  /*2e00*/  HMMA.16816.F32.BF16 R20, R68.reuse, R86, R20 ;  /* 0x000000564414723c */ /* 0x040fe20000041814 */
[----:B------:R-:W3:Y:S05]  /*2e10*/  LDSM.16.M88.4 R84, [R173+0x7000] ;  /* 0x00700000ad54783b */ /* 0x000eea0000000200 */
[C---:B------:R-:W-:Y:S01]  /*2e20*/  HMMA.16816.F32.BF16 R96, R68.reuse, R78, R96 ;  /* 0x0000004e4460723c */ /* 0x040fe20000041860 */
[----:B------:R-:W4:Y:S05]  /*2e30*/  LDSM.16.M88.4 R76, [R173+0x7800] ;  /* 0x00780000ad4c783b */ /* 0x000f2a0000000200 */
[----:B------:R-:W-:Y:S01]  /*2e40*/  HMMA.16816.F32.BF16 R88, R68, R74, R88 ;  /* 0x0000004a4458723c */ /* 0x000fe20000041858 */
[----:B------:R-:W4:Y:S04]  /*2e50*/  LDSM.16.M88.4 R72, [R173+0x7c00] ;  /* 0x007c0000ad48783b */ /* 0x000f280000000200 */
[----:B------:R-:W4:Y:S01]  /*2e60*/  LDSM.16.M88.4 R68, [R173+0x8000] ;  /* 0x00800000ad44783b */ /* 0x000f220000000200 */
[C---:B------:R-:W-:Y:S06]  /*2e70*/  HMMA.16816.F32.BF16 R56, R112.reuse, R64, R56 ;  /* 0x000000407038723c */ /* 0x040fec0000041838 */
[----:B------:R-:W-:Y:S01]  /*2e80*/  HMMA.16816.F32.BF16 R52, R112, R66, R52 ;  /* 0x000000427034723c */ /* 0x000fe20000041834 */
[----:B------:R-:W4:Y:S01]  /*2e90*/  LDSM.16.M88.4 R64, [R173+0x8400] ;  /* 0x00840000ad40783b */ /* 0x000f220000000200 */
[----:B------:R-:W-:-:S04]  /*2ea0*/  DEPBAR.LE SB0, 0x0 ;  /* 0x000080000000791a */ /* 0x000fc80000000000 */
[----:B------:R-:W-:Y:S06]  /*2eb0*/  HMMA.16816.F32.BF16 R92, R112, R104, R92 ;  /* 0x00000068705c723c */ /* 0x000fec000004185c */
[----:B--2---:R-:W-:Y:S06]  /*2ec0*/  HMMA.16816.F32.BF16 R100, R8, R60, R100 ;  /* 0x0000003c0864723c */ /* 0x004fec0000041864 */
[----:B------:R-:W-:Y:S01]  /*2ed0*/  HMMA.16816.F32.BF16 R24, R112, R116, R24 ;  /* 0x000000747018723c */ /* 0x000fe20000041818 */
[----:B------:R-:W-:-:S05]  /*2ee0*/  IMAD.IADD R60, R124, 0x1, -R129 ;  /* 0x000000017c3c7824 */ /* 0x000fca00078e0a81 */
[----:B------:R-:W-:Y:S01]  /*2ef0*/  HMMA.16816.F32.BF16 R20, R112, R118, R20 ;  /* 0x000000767014723c */ /* 0x000fe20000041814 */
[----:B------:R-:W-:-:S04]  /*2f00*/  SHF.R.S32.HI R61, RZ, 0x1f, R60 ;  /* 0x0000001fff3d7819 */ /* 0x000fc8000001143c */
[----:B------:R-:W-:Y:S01]  /*2f10*/  LEA.HI R61, R61, R60, RZ, 0x2 ;  /* 0x0000003c3d3d7211 */ /* 0x000fe200078f10ff */
[----:B------:R-:W-:Y:S03]  /*2f20*/  HMMA.16816.F32.BF16 R96, R112, R110, R96 ;  /* 0x0000006e7060723c */ /* 0x000fe60000041860 */
[----:B------:R-:W-:-:S03]  /*2f30*/  SHF.R.S32.HI R190, RZ, 0x2, R61 ;  /* 0x00000002ffbe7819 */ /* 0x000fc6000001143d */
[----:B------:R-:W-:Y:S06]  /*2f40*/  HMMA.16816.F32.BF16 R88, R112, R106, R88 ;  /* 0x0000006a7058723c */ /* 0x000fec0000041858 */
[C---:B-1----:R-:W-:Y:S06]  /*2f50*/  HMMA.16816.F32.BF16 R92, R8.reuse, R4, R92 ;  /* 0x00000004085c723c */ /* 0x042fec000004185c */
[----:B---3--:R-:W-:Y:S01]  /*2f60*/  HMMA.16816.F32.BF16 R56, R8, R84, R56 ;  /* 0x000000540838723c */ /* 0x008fe20000041838 */
[----:B------:R-:W-:Y:S01]  /*2f70*/  IADD3 R5, R127, 0x1, R190 ;  /* 0x000000017f057810 */ /* 0x000fe20007ffe0be */
[----:B------:R-:W-:-:S03]  /*2f80*/  IMAD.IADD R4, R2, 0x1, R125 ;  /* 0x0000000102047824 */ /* 0x000fc600078e027d */
[----:B------:R-:W-:Y:S01]  /*2f90*/  IADD3 R5, R121, R5, -R184 ;  /* 0x0000000579057210 */ /* 0x000fe20007ffe8b8 */
[C---:B------:R-:W-:Y:S04]  /*2fa0*/  HMMA.16816.F32.BF16 R52, R8.reuse, R86, R52 ;  /* 0x000000560834723c */ /* 0x040fe80000041834 */
[----:B------:R-:W-:Y:S02]  /*2fb0*/  IMAD.IADD R128, R5, 0x1, R128 ;  /* 0x0000000105807824 */ /* 0x000fe400078e0280 */
[----:B------:R-:W-:Y:S01]  /*2fc0*/  IMAD.SHL.U32 R5, R124, 0x2, RZ ;  /* 0x000000027c057824 */ /* 0x000fe200078e00ff */
[----:B------:R-:W-:Y:S02]  /*2fd0*/  HMMA.16816.F32.BF16 R48, R8, R80, R48 ;  /* 0x000000500830723c */ /* 0x000fe40000041830 */
[----:B------:R-:W-:-:S02]  /*2fe0*/  VIMNMX R142, R128, R121, PT ;  /* 0x00000079808e7248 */ /* 0x000fc40003fe0100 */
[----:B------:R-:W-:Y:S02]  /*2ff0*/  VIADDMNMX R141, R128, 0x8, R121, PT ;  /* 0x00000008808d7846 */ /* 0x000fe40003800179 */
[----:B------:R-:W-:Y:S01]  /*3000*/  HMMA.16816.F32.BF16 R44, R8, R82, R44 ;  /* 0x00000052082c723c */ /* 0x000fe2000004182c */
[----:B------:R-:W-:-:S05]  /*3010*/  LOP3.LUT R5, R5, 0x6, RZ, 0xc0, !PT ;  /* 0x0000000605057812 */ /* 0x000fca00078ec0ff */
[C---:B----4-:R-:W-:Y:S06]  /*3020*/  HMMA.16816.F32.BF16 R40, R8.reuse, R76, R40 ;  /* 0x0000004c0828723c */ /* 0x050fec0000041828 */
        /* <DEDUP_REMOVED lines=20> */
[----:B------:R-:W1:Y:S02]  /*3170*/  I2F.RP R61, R2 ;  /* 0x00000002003d7306 */ /* 0x000e640000209400 */
[----:B------:R-:W-:-:S06]  /*3180*/  ISETP.GE.AND P0, PT, R60, RZ, PT ;  /* 0x000000ff3c00720c */ /* 0x000fcc0003f06270 */
        /* <DEDUP_REMOVED lines=23> */
[----:B------:R-:W-:-:S02]  /*3300*/  ISETP.NE.AND P1, PT, R7, RZ, PT ;  /* 0x000000ff0700720c */ /* 0x000fc40003f25270 */
[----:B------:R-:W-:-:S05]  /*3310*/  ISETP.GE.AND P2, PT, R2, RZ, PT ;  /* 0x000000ff0200720c */ /* 0x000fca0003f46270 */
[----:B------:R-:W-:Y:S02]  /*3320*/  @P4 IADD3 R10, R10, 0x1, RZ ;  /* 0x000000010a0a4810 */ /* 0x000fe40007ffe0ff */
[----:B------:R-:W-:Y:S02]  /*3330*/  @P5 VIADD R61, R61, 0x1 ;  /* 0x000000013d3d5836 */ /* 0x000fe40000000000 */
[----:B------:R-:W-:-:S04]  /*3340*/  @!P0 IADD3 R10, -R10, RZ, RZ ;  /* 0x000000ff0a0a8210 */ /* 0x000fc80007ffe1ff */
        /* <DEDUP_REMOVED lines=22> */
.L_x_1916:
[----:B------:R-:W-:-:S04]  /*34b0*/  LEA R2, -R132, RZ, 0x7 ;  /* 0x000000ff84027211 */ /* 0x000fc800078e39ff */
[----:B------:R-:W-:-:S07]  /*34c0*/  SHF.R.S32.HI R9, RZ, 0x1f, R2 ;  /* 0x0000001fff097819 */ /* 0x000fce0000011402 */
.L_x_1917:
[----:B------:R-:W1:Y:S01]  /*34d0*/  LDC.64 R134, c[0x0][0x218] ;  /* 0x00008600ff867b82 */ /* 0x000e620000000a00 */
[----:B------:R-:W-:Y:S01]  /*34e0*/  IADD3 R139, P0, R2, R139, RZ ;  /* 0x0000008b028b7210 */ /* 0x000fe20007f1e0ff */
[C---:B------:R-:W-:Y:S01]  /*34f0*/  IMAD.SHL.U32 R7, R132.reuse, 0x40, RZ ;  /* 0x0000004084077824 */ /* 0x040fe200078e00ff */
[----:B------:R-:W-:-:S03]  /*3500*/  SHF.L.U64.HI R2, R132, 0x6, R133 ;  /* 0x0000000684027819 */ /* 0x000fc60000010285 */
[----:B------:R-:W-:Y:S01]  /*3510*/  IMAD.X R140, R9, 0x1, R140, P0 ;  /* 0x00000001098c7824 */ /* 0x000fe200000e068c */
[----:B-1----:R-:W-:-:S04]  /*3520*/  LEA R194, P1, R139, R134, 0x1 ;  /* 0x000000868bc27211 */ /* 0x002fc800078208ff */
[----:B------:R-:W-:Y:S02]  /*3530*/  IADD3 R8, P0, R7, R194, RZ ;  /* 0x000000c207087210 */ /* 0x000fe40007f1e0ff */
[----:B------:R-:W-:Y:S02]  /*3540*/  LEA.HI.X R195, R139, R135, R140, 0x1, P1 ;  /* 0x000000878bc37211 */ /* 0x000fe400008f0c8c */
[----:B------:R-:W-:-:S03]  /*3550*/  IADD3 R6, P1, R7, R8, RZ ;  /* 0x0000000807067210 */ /* 0x000fc60007f3e0ff */
[C---:B------:R-:W-:Y:S01]  /*3560*/  IMAD.X R9, R2.reuse, 0x1, R195, P0 ;  /* 0x0000000102097824 */ /* 0x040fe200000e06c3 */
[----:B------:R-:W-:Y:S01]  /*3570*/  IADD3 R10, P0, R7, R6, RZ ;  /* 0x00000006070a7210 */ /* 0x000fe20007f1e0ff */
[----:B------:R-:W-:Y:S01]  /*3580*/  @!PT LDS RZ, [RZ] ;  /* 0x00000000fffff984 */ /* 0x000fe20000000800 */
[----:B------:R-:W-:Y:S01]  /*3590*/  @!PT LDS RZ, [RZ] ;  /* 0x00000000fffff984 */ /* 0x000fe20000000800 */
[----:B------:R-:W-:Y:S01]  /*35a0*/  @!PT LDS RZ, [RZ] ;  /* 0x00000000fffff984 */ /* 0x000fe20000000800 */
[----:B------:R1:W-:Y:S02]  /*35b0*/  LDGSTS.E.BYPASS.LTC128B.128 [R185+0x3000], desc[UR10][R194.64] ;  /* 0x03000000c2b97fae */ /* 0x0003e4000b901d4a */
[C---:B------:R-:W-:Y:S02]  /*35c0*/  IMAD.X R7, R2.reuse, 0x1, R9, P1 ;  /* 0x0000000102077824 */ /* 0x040fe400008e0609 */
[----:B------:R1:W-:Y:S02]  /*35d0*/  LDGSTS.E.BYPASS.LTC128B.128 [R185+0x5000], desc[UR10][R194.64+0x40] ;  /* 0x05000040c2b97fae */ /* 0x0003e4000b901d4a */
[----:B------:R-:W-:Y:S02]  /*35e0*/  IMAD.X R11, R2, 0x1, R7, P0 ;  /* 0x00000001020b7824 */ /* 0x000fe400000e0607 */
        /* <DEDUP_REMOVED lines=11> */
.L_x_1915:
[----:B------:R-:W-:Y:S01]  /*36a0*/  IMAD.IADD R0, R0, 0x1, R5 ;  /* 0x0000000100007824 */ /* 0x000fe200078e0205 */
[----:B------:R-:W-:Y:S01]  /*36b0*/  ULDC UR6, c[0x0][0x2ec] ;  /* 0x0000bb0000067ab9 */ /* 0x000fe20000000800 */
[----:B------:R-:W-:Y:S02]  /*36c0*/  LEA R174, R4, UR4, 0x1 ;  /* 0x0000000404ae7c11 */ /* 0x000fe4000f8e08ff */
[C---:B------:R-:W-:Y:S02]  /*36d0*/  VIADD R2, R0.reuse, 0x8 ;  /* 0x0000000800027836 */ /* 0x040fe40000000000 */
[----:B------:R-:W-:Y:S01]  /*36e0*/  VIADD R5, R0, 0x1 ;  /* 0x0000000100057836 */ /* 0x000fe20000000000 */
[----:B------:R-:W-:Y:S01]  /*36f0*/  LDSM.16.MT88.4 R80, [R174+0xb000] ;  /* 0x00b00000ae50783b */ /* 0x000fe20000004200 */
[----:B------:R-:W-:Y:S01]  /*3700*/  IMAD R172, R3, 0x2, R174 ;  /* 0x0000000203ac7824 */ /* 0x000fe200078e02ae */
[CC--:B------:R-:W-:Y:S02]  /*3710*/  ISETP.GE.AND P2, PT, R2.reuse, R142.reuse, PT ;  /* 0x0000008e0200720c */ /* 0x0c0fe40003f46270 */
[-C--:B------:R-:W-:Y:S01]  /*3720*/  ISETP.GE.AND P1, PT, R2, R141.reuse, PT ;  /* 0x0000008d0200720c */ /* 0x080fe20003f26270 */
[C---:B------:R-:W-:Y:S01]  /*3730*/  VIADD R2, R0.reuse, 0x10 ;  /* 0x0000001000027836 */ /* 0x040fe20000000000 */
[C---:B------:R-:W-:Y:S01]  /*3740*/  ISETP.GE.AND P0, PT, R5.reuse, R142, PT ;  /* 0x0000008e0500720c */ /* 0x040fe20003f06270 */
[----:B------:R-:W-:Y:S01]  /*3750*/  LDSM.16.MT88.4 R68, [R174+0x9000] ;  /* 0x00900000ae44783b */ /* 0x000fe20000004200 */
[----:B------:R-:W-:Y:S01]  /*3760*/  ISETP.GE.AND P5, PT, R5, R141, PT ;  /* 0x0000008d0500720c */ /* 0x000fe20003fa6270 */
[----:B------:R-:W-:Y:S01]  /*3770*/  VIADD R5, R0, 0x9 ;  /* 0x0000000900057836 */ /* 0x000fe20000000000 */
[----:B-1----:R-:W-:-:S02]  /*3780*/  FSEL R9, R52, -INF , !P2 ;  /* 0xff80000034097808 */ /* 0x002fc40005000000 */
[----:B------:R-:W-:Y:S02]  /*3790*/  FSEL R76, R54, -INF , !P1 ;  /* 0xff800000364c7808 */ /* 0x000fe40004800000 */
[CC--:B------:R-:W-:Y:S02]  /*37a0*/  ISETP.GE.AND P2, PT, R2.reuse, R142.reuse, PT ;  /* 0x0000008e0200720c */ /* 0x0c0fe40003f46270 */
[-C--:B------:R-:W-:Y:S01]  /*37b0*/  ISETP.GE.AND P1, PT, R2, R141.reuse, PT ;  /* 0x0000008d0200720c */ /* 0x080fe20003f26270 */
[C---:B------:R-:W-:Y:S01]  /*37c0*/  VIADD R2, R0.reuse, 0x18 ;  /* 0x0000001800027836 */ /* 0x040fe20000000000 */
[C---:B------:R-:W-:Y:S02]  /*37d0*/  ISETP.GE.AND P4, PT, R5.reuse, R142, PT ;  /* 0x0000008e0500720c */ /* 0x040fe40003f86270 */
[----:B------:R-:W-:Y:S01]  /*37e0*/  ISETP.GE.AND P3, PT, R5, R141, PT ;  /* 0x0000008d0500720c */ /* 0x000fe20003f66270 */
[----:B------:R-:W-:Y:S01]  /*37f0*/  VIADD R5, R0, 0x11 ;  /* 0x0000001100057836 */ /* 0x000fe20000000000 */
[----:B------:R-:W-:-:S02]  /*3800*/  FSEL R11, R48, -INF , !P2 ;  /* 0xff800000300b7808 */ /* 0x000fc40005000000 */
        /* <DEDUP_REMOVED lines=8> */
[----:B------:R-:W-:Y:S01]  /*3890*/  VIADD R5, R0, 0x19 ;  /* 0x0000001900057836 */ /* 0x000fe20000000000 */
[----:B------:R-:W-:Y:S01]  /*38a0*/  FSEL R7, R44, -INF , !P2 ;  /* 0xff8000002c077808 */ /* 0x000fe20005000000 */
[----:B------:R-:W-:Y:S01]  /*38b0*/  VIADD R44, R0, 0x21 ;  /* 0x00000021002c7836 */ /* 0x000fe20000000000 */
[----:B------:R-:W-:Y:S02]  /*38c0*/  FSEL R72, R46, -INF , !P1 ;  /* 0xff8000002e487808 */ /* 0x000fe40004800000 */
[----:B------:R-:W-:Y:S02]  /*38d0*/  FSEL R49, R49, -INF , !P4 ;  /* 0xff80000031317808 */ /* 0x000fe40006000000 */
[CC--:B------:R-:W-:Y:S02]  /*38e0*/  ISETP.GE.AND P2, PT, R2.reuse, R142.reuse, PT ;  /* 0x0000008e0200720c */ /* 0x0c0fe40003f46270 */
[----:B------:R-:W-:Y:S01]  /*38f0*/  ISETP.GE.AND P1, PT, R2, R141, PT ;  /* 0x0000008d0200720c */ /* 0x000fe20003f26270 */
[----:B------:R-:W-:Y:S01]  /*3900*/  VIADD R2, R0, 0x28 ;  /* 0x0000002800027836 */ /* 0x000fe20000000000 */
[----:B------:R-:W-:-:S02]  /*3910*/  ISETP.GE.AND P4, PT, R5, R142, PT ;  /* 0x0000008e0500720c */ /* 0x000fc40003f86270 */
[----:B------:R-:W-:Y:S02]  /*3920*/  FSEL R10, R51, -INF , !P3 ;  /* 0xff800000330a7808 */ /* 0x000fe40005800000 */
[----:B------:R-:W-:Y:S02]  /*3930*/  ISETP.GE.AND P3, PT, R5, R141, PT ;  /* 0x0000008d0500720c */ /* 0x000fe40003f66270 */
[----:B------:R-:W-:Y:S02]  /*3940*/  FSEL R5, R45, -INF , !P4 ;  /* 0xff8000002d057808 */ /* 0x000fe40006000000 */
[----:B------:R-:W-:Y:S01]  /*3950*/  FSEL R55, R40, -INF , !P2 ;  /* 0xff80000028377808 */ /* 0x000fe20005000000 */
[----:B------:R-:W-:Y:S01]  /*3960*/  VIADD R40, R0, 0x29 ;  /* 0x0000002900287836 */ /* 0x000fe20000000000 */
[-C--:B------:R-:W-:Y:S02]  /*3970*/  ISETP.GE.AND P4, PT, R44, R142.reuse, PT ;  /* 0x0000008e2c00720c */ /* 0x080fe40003f86270 */
[----:B------:R-:W-:-:S02]  /*3980*/  ISETP.GE.AND P2, PT, R2, R142, PT ;  /* 0x0000008e0200720c */ /* 0x000fc40003f46270 */
[----:B------:R-:W-:Y:S02]  /*3990*/  FSEL R6, R47, -INF , !P3 ;  /* 0xff8000002f067808 */ /* 0x000fe40005800000 */
[----:B------:R-:W-:Y:S02]  /*39a0*/  ISETP.GE.AND P3, PT, R44, R141, PT ;  /* 0x0000008d2c00720c */ /* 0x000fe40003f66270 */
[----:B------:R-:W-:Y:S02]  /*39b0*/  FSEL R131, R41, -INF , !P4 ;  /* 0xff80000029837808 */ /* 0x000fe40006000000 */
[----:B------:R-:W-:Y:S01]  /*39c0*/  FSEL R143, R36, -INF , !P2 ;  /* 0xff800000248f7808 */ /* 0x000fe20005000000 */
[----:B------:R-:W-:Y:S01]  /*39d0*/  VIADD R36, R0, 0x31 ;  /* 0x0000003100247836 */ /* 0x000fe20000000000 */
[----:B------:R-:W-:Y:S02]  /*39e0*/  FSEL R64, R42, -INF , !P1 ;  /* 0xff8000002a407808 */ /* 0x000fe40004800000 */
[----:B------:R-:W-:-:S02]  /*39f0*/  ISETP.GE.AND P4, PT, R40, R142, PT ;  /* 0x0000008e2800720c */ /* 0x000fc40003f86270 */
[-C--:B------:R-:W-:Y:S01]  /*3a00*/  ISETP.GE.AND P1, PT, R2, R141.reuse, PT ;  /* 0x0000008d0200720c */ /* 0x080fe20003f26270 */
[----:B------:R-:W-:Y:S01]  /*3a10*/  VIADD R2, R0, 0x30 ;  /* 0x0000003000027836 */ /* 0x000fe20000000000 */
[----:B------:R-:W-:Y:S02]  /*3a20*/  FSEL R66, R43, -INF , !P3 ;  /* 0xff8000002b427808 */ /* 0x000fe40005800000 */
[----:B------:R-:W-:Y:S02]  /*3a30*/  ISETP.GE.AND P3, PT, R40, R141, PT ;  /* 0x0000008d2800720c */ /* 0x000fe40003f66270 */
[----:B------:R-:W-:Y:S02]  /*3a40*/  FSEL R145, R37, -INF , !P4 ;  /* 0xff80000025917808 */ /* 0x000fe40006000000 */
[----:B------:R-:W-:Y:S02]  /*3a50*/  ISETP.GE.AND P4, PT, R36, R142, PT ;  /* 0x0000008e2400720c */ /* 0x000fe40003f86270 */
[----:B------:R-:W-:-:S02]  /*3a60*/  FSEL R162, R38, -INF , !P1 ;  /* 0xff80000026a27808 */ /* 0x000fc40004800000 */
[CC--:B------:R-:W-:Y:S02]  /*3a70*/  ISETP.GE.AND P2, PT, R2.reuse, R142.reuse, PT ;  /* 0x0000008e0200720c */ /* 0x0c0fe40003f46270 */
[-C--:B------:R-:W-:Y:S01]  /*3a80*/  ISETP.GE.AND P1, PT, R2, R141.reuse, PT ;  /* 0x0000008d0200720c */ /* 0x080fe20003f26270 */
[----:B------:R-:W-:Y:S01]  /*3a90*/  VIADD R2, R0, 0x38 ;  /* 0x0000003800027836 */ /* 0x000fe20000000000 */
[----:B------:R-:W-:Y:S02]  /*3aa0*/  FSEL R62, R39, -INF , !P3 ;  /* 0xff800000273e7808 */ /* 0x000fe40005800000 */
[----:B------:R-:W-:Y:S02]  /*3ab0*/  ISETP.GE.AND P3, PT, R36, R141, PT ;  /* 0x0000008d2400720c */ /* 0x000fe40003f66270 */
[----:B------:R-:W-:Y:S02]  /*3ac0*/  FSEL R51, R33, -INF , !P4 ;  /* 0xff80000021337808 */ /* 0x000fe40006000000 */
[----:B------:R-:W-:-:S02]  /*3ad0*/  ISETP.GE.AND P4, PT, R0, R142, PT ;  /* 0x0000008e0000720c */ /* 0x000fc40003f86270 */
[----:B------:R-:W-:Y:S01]  /*3ae0*/  FSEL R45, R32, -INF , !P2 ;  /* 0xff800000202d7808 */ /* 0x000fe20005000000 */
[----:B------:R-:W-:Y:S01]  /*3af0*/  VIADD R32, R0, 0x40 ;  /* 0x0000004000207836 */ /* 0x000fe20000000000 */
[----:B------:R-:W-:Y:S02]  /*3b00*/  ISETP.GE.AND P2, PT, R2, R142, PT ;  /* 0x0000008e0200720c */ /* 0x000fe40003f46270 */
[----:B------:R-:W-:Y:S02]  /*3b10*/  FSEL R158, R35, -INF , !P3 ;  /* 0xff800000239e7808 */ /* 0x000fe40005800000 */
[----:B------:R-:W-:Y:S02]  /*3b20*/  FSEL R60, R34, -INF , !P1 ;  /* 0xff800000223c7808 */ /* 0x000fe40004800000 */
[----:B------:R-:W-:Y:S02]  /*3b30*/  FSEL R33, R57, -INF , !P0 ;  /* 0xff80000039217808 */ /* 0x000fe40004000000 */
[----:B------:R-:W-:-:S02]  /*3b40*/  FSEL R35, R56, -INF , !P4 ;  /* 0xff80000038237808 */ /* 0x000fc40006000000 */
[----:B------:R-:W-:Y:S01]  /*3b50*/  ISETP.GE.AND P1, PT, R2, R141, PT ;  /* 0x0000008d0200720c */ /* 0x000fe20003f26270 */
[----:B------:R-:W-:Y:S01]  /*3b60*/  VIADD R2, R0, 0x39 ;  /* 0x0000003900027836 */ /* 0x000fe20000000000 */
[----:B------:R-:W-:Y:S02]  /*3b70*/  FSEL R53, R28, -INF , !P2 ;  /* 0xff8000001c357808 */ /* 0x000fe40005000000 */
[----:B------:R-:W-:Y:S02]  /*3b80*/  FMNMX.FTZ R28, R35, R33, !PT ;  /* 0x00000021231c7209 */ /* 0x000fe40007810000 */
[C---:B------:R-:W-:Y:S02]  /*3b90*/  ISETP.GE.AND P3, PT, R2.reuse, R142, PT ;  /* 0x0000008e0200720c */ /* 0x040fe40003f66270 */
[----:B------:R-:W-:Y:S01]  /*3ba0*/  ISETP.GE.AND P0, PT, R2, R141, PT ;  /* 0x0000008d0200720c */ /* 0x000fe20003f06270 */
[----:B------:R-:W-:Y:S01]  /*3bb0*/  VIADD R2, R0, 0x41 ;  /* 0x0000004100027836 */ /* 0x000fe20000000000 */
[----:B------:R-:W-:-:S02]  /*3bc0*/  FMNMX.FTZ R28, R9, R28, !PT ;  /* 0x0000001c091c7209 */ /* 0x000fc40007810000 */
[----:B------:R-:W-:Y:S02]  /*3bd0*/  FSEL R160, R30, -INF , !P1 ;  /* 0xff8000001ea07808 */ /* 0x000fe40004800000 */
[----:B------:R-:W-:Y:S01]  /*3be0*/  FSEL R129, R29, -INF , !P3 ;  /* 0xff8000001d817808 */ /* 0x000fe20005800000 */
[----:B------:R-:W-:Y:S01]  /*3bf0*/  VIADD R29, R0, 0x48 ;  /* 0x00000048001d7836 */ /* 0x000fe20000000000 */
[----:B------:R-:W-:Y:S02]  /*3c00*/  FMNMX.FTZ R28, R65, R28, !PT ;  /* 0x0000001c411c7209 */ /* 0x000fe40007810000 */
[C---:B------:R-:W-:Y:S02]  /*3c10*/  ISETP.GE.AND P1, PT, R2.reuse, R142, PT ;  /* 0x0000008e0200720c */ /* 0x040fe40003f26270 */
[-C--:B------:R-:W-:Y:S01]  /*3c20*/  ISETP.GE.AND P3, PT, R2, R141.reuse, PT ;  /* 0x0000008d0200720c */ /* 0x080fe20003f66270 */
[----:B------:R-:W-:Y:S01]  /*3c30*/  VIADD R2, R0, 0x49 ;  /* 0x0000004900027836 */ /* 0x000fe20000000000 */
[----:B------:R-:W-:-:S02]  /*3c40*/  ISETP.GE.AND P4, PT, R32, R141, PT ;  /* 0x0000008d2000720c */ /* 0x000fc40003f86270 */
[----:B------:R-:W-:Y:S02]  /*3c50*/  FMNMX.FTZ R28, R11, R28, !PT ;  /* 0x0000001c0b1c7209 */ /* 0x000fe40007810000 */
        /* <DEDUP_REMOVED lines=11> */
[----:B------:R-:W-:Y:S02]  /*3d10*/  FMNMX.FTZ R25, R58, R28, !PT ;  /* 0x0000001c3a197209 */ /* 0x000fe40007810000 */
[----:B------:R-:W-:Y:S02]  /*3d20*/  FMNMX.FTZ R2, R131, R2, !PT ;  /* 0x0000000283027209 */ /* 0x000fe40007810000 */
[----:B------:R-:W-:Y:S02]  /*3d30*/  FMNMX.FTZ R25, R76, R25, !PT ;  /* 0x000000194c197209 */ /* 0x000fe40007810000 */
[----:B------:R-:W-:Y:S02]  /*3d40*/  FMNMX.FTZ R2, R143, R2, !PT ;  /* 0x000000028f027209 */ /* 0x000fe40007810000 */
[----:B------:R-:W-:Y:S02]  /*3d50*/  FSEL R127, R21, -INF , !P4 ;  /* 0xff800000157f7808 */ /* 0x000fe40006000000 */
[----:B------:R-:W-:-:S02]  /*3d60*/  FMNMX.FTZ R21, R74, R25, !PT ;  /* 0x000000194a157209 */ /* 0x000fc40007810000 */
[----:B------:R-:W-:Y:S02]  /*3d70*/  FSEL R156, R31, -INF , !P0 ;  /* 0xff8000001f9c7808 */ /* 0x000fe40004000000 */
[----:B------:R-:W-:Y:S02]  /*3d80*/  FMNMX.FTZ R2, R145, R2, !PT ;  /* 0x0000000291027209 */ /* 0x000fe40007810000 */
[-C--:B------:R-:W-:Y:S02]  /*3d90*/  ISETP.GE.AND P2, PT, R32, R142.reuse, PT ;  /* 0x0000008e2000720c */ /* 0x080fe40003f46270 */
[----:B------:R-:W-:Y:S02]  /*3da0*/  ISETP.GE.AND P0, PT, R29, R142, PT ;  /* 0x0000008e1d00720c */ /* 0x000fe40003f06270 */
[----:B------:R-:W-:Y:S02]  /*3db0*/  FMNMX.FTZ R21, R8, R21, !PT ;  /* 0x0000001508157209 */ /* 0x000fe40007810000 */
[----:B------:R-:W-:-:S02]  /*3dc0*/  FMNMX.FTZ R2, R45, R2, !PT ;  /* 0x000000022d027209 */ /* 0x000fc40007810000 */
[----:B------:R-:W-:Y:S01]  /*3dd0*/  FSEL R119, R24, -INF , !P2 ;  /* 0xff80000018777808 */ /* 0x000fe20005000000 */
[----:B------:R-:W-:Y:S01]  /*3de0*/  VIADD R24, R0, 0x50 ;  /* 0x0000005000187836 */ /* 0x000fe20000000000 */
[----:B------:R-:W-:Y:S01]  /*3df0*/  FSEL R125, R20, -INF , !P0 ;  /* 0xff800000147d7808 */ /* 0x000fe20004000000 */
[C---:B------:R-:W-:Y:S01]  /*3e00*/  VIADD R20, R0.reuse, 0x51 ;  /* 0x0000005100147836 */ /* 0x040fe20000000000 */
[----:B------:R-:W-:Y:S01]  /*3e10*/  ISETP.GE.AND P2, PT, R29, R141, PT ;  /* 0x0000008d1d00720c */ /* 0x000fe20003f46270 */
[----:B------:R-:W-:Y:S01]  /*3e20*/  VIADD R29, R0, 0x61 ;  /* 0x00000061001d7836 */ /* 0x000fe20000000000 */
[----:B------:R-:W-:Y:S02]  /*3e30*/  FMNMX.FTZ R21, R10, R21, !PT ;  /* 0x000000150a157209 */ /* 0x000fe40007810000 */
[----:B------:R-:W-:Y:S02]  /*3e40*/  FMNMX.FTZ R2, R51, R2, !PT ;  /* 0x0000000233027209 */ /* 0x000fe40007810000 */
[----:B------:R-:W-:-:S02]  /*3e50*/  FSEL R154, R22, -INF , !P2 ;  /* 0xff800000169a7808 */ /* 0x000fc40005000000 */
[----:B------:R-:W-:Y:S02]  /*3e60*/  FMNMX.FTZ R21, R72, R21, !PT ;  /* 0x0000001548157209 */ /* 0x000fe40007810000 */
        /* <DEDUP_REMOVED lines=8> */
[CC--:B------:R-:W-:Y:S02]  /*3ef0*/  ISETP.GE.AND P4, PT, R20.reuse, R142.reuse, PT ;  /* 0x0000008e1400720c */ /* 0x0c0fe40003f86270 */
[-C--:B------:R-:W-:Y:S01]  /*3f00*/  ISETP.GE.AND P1, PT, R20, R141.reuse, PT ;  /* 0x0000008d1400720c */ /* 0x080fe20003f26270 */
[----:B------:R-:W-:Y:S01]  /*3f10*/  VIADD R20, R0, 0x59 ;  /* 0x0000005900147836 */ /* 0x000fe20000000000 */
[C---:B------:R-:W-:Y:S02]  /*3f20*/  ISETP.GE.AND P3, PT, R24.reuse, R142, PT ;  /* 0x0000008e1800720c */ /* 0x040fe40003f66270 */
[----:B------:R-:W-:-:S02]  /*3f30*/  ISETP.GE.AND P0, PT, R24, R141, PT ;  /* 0x0000008d1800720c */ /* 0x000fc40003f06270 */
[----:B------:R-:W-:Y:S02]  /*3f40*/  FMNMX.FTZ R21, R64, R21, !PT ;  /* 0x0000001540157209 */ /* 0x000fe40007810000 */
[----:B------:R-:W-:Y:S02]  /*3f50*/  FMNMX.FTZ R2, R119, R2, !PT ;  /* 0x0000000277027209 */ /* 0x000fe40007810000 */
[----:B------:R-:W-:Y:S01]  /*3f60*/  FSEL R57, R16, -INF , !P3 ;  /* 0xff80000010397808 */ /* 0x000fe20005800000 */
[----:B------:R-:W-:Y:S01]  /*3f70*/  VIADD R16, R0, 0x60 ;  /* 0x0000006000107836 */ /* 0x000fe20000000000 */
[----:B------:R-:W-:Y:S01]  /*3f80*/  FSEL R116, R18, -INF , !P0 ;  /* 0xff80000012747808 */ /* 0x000fe20004000000 */
[----:B------:R-:W-:Y:S01]  /*3f90*/  VIADD R18, R0, 0x69 ;  /* 0x0000006900127836 */ /* 0x000fe20000000000 */
[----:B------:R-:W-:Y:S02]  /*3fa0*/  FMNMX.FTZ R21, R66, R21, !PT ;  /* 0x0000001542157209 */ /* 0x000fe40007810000 */
[----:B------:R-:W-:-:S02]  /*3fb0*/  ISETP.GE.AND P3, PT, R20, R142, PT ;  /* 0x0000008e1400720c */ /* 0x000fc40003f66270 */
[----:B------:R-:W-:Y:S02]  /*3fc0*/  ISETP.GE.AND P0, PT, R20, R141, PT ;  /* 0x0000008d1400720c */ /* 0x000fe40003f06270 */
[----:B------:R-:W-:Y:S01]  /*3fd0*/  FMNMX.FTZ R20, R121, R2, !PT ;  /* 0x0000000279147209 */ /* 0x000fe20007810000 */
[----:B------:R-:W-:Y:S01]  /*3fe0*/  VIADD R2, R0, 0x78 ;  /* 0x0000007800027836 */ /* 0x000fe20000000000 */
[----:B------:R-:W-:Y:S02]  /*3ff0*/  FMNMX.FTZ R21, R162, R21, !PT ;  /* 0x00000015a2157209 */ /* 0x000fe40007810000 */
[----:B------:R-:W-:Y:S02]  /*4000*/  FMNMX.FTZ R20, R125, R20, !PT ;  /* 0x000000147d147209 */ /* 0x000fe40007810000 */
[----:B------:R-:W-:Y:S02]  /*4010*/  FMNMX.FTZ R21, R62, R21, !PT ;  /* 0x000000153e157209 */ /* 0x000fe40007810000 */
[----:B------:R-:W-:-:S02]  /*4020*/  FMNMX.FTZ R20, R127, R20, !PT ;  /* 0x000000147f147209 */ /* 0x000fc40007810000 */
[----:B------:R-:W-:Y:S02]  /*4030*/  FMNMX.FTZ R21, R60, R21, !PT ;  /* 0x000000153c157209 */ /* 0x000fe40007810000 */
[----:B------:R-:W-:Y:S01]  /*4040*/  FSEL R59, R17, -INF , !P5 ;  /* 0xff800000113b7808 */ /* 0x000fe20006800000 */
[----:B------:R-:W-:Y:S01]  /*4050*/  VIADD R17, R0, 0x70 ;  /* 0x0000007000117836 */ /* 0x000fe20000000000 */
[----:B------:R-:W-:Y:S02]  /*4060*/  FMNMX.FTZ R20, R57, R20, !PT ;  /* 0x0000001439147209 */ /* 0x000fe40007810000 */
[----:B------:R-:W-:Y:S02]  /*4070*/  FMNMX.FTZ R21, R158, R21, !PT ;  /* 0x000000159e157209 */ /* 0x000fe40007810000 */
[----:B------:R-:W-:Y:S02]  /*4080*/  FSEL R61, R12, -INF , !P4 ;  /* 0xff8000000c3d7808 */ /* 0x000fe40006000000 */
[----:B------:R-:W-:-:S02]  /*4090*/  FMNMX.FTZ R12, R59, R20, !PT ;  /* 0x000000143b0c7209 */ /* 0x000fc40007810000 */
[----:B------:R-:W-:Y:S02]  /*40a0*/  FSEL R63, R13, -INF , !P3 ;  /* 0xff8000000d3f7808 */ /* 0x000fe40005800000 */
[----:B------:R-:W-:Y:S02]  /*40b0*/  FMNMX.FTZ R13, R160, R21, !PT ;  /* 0x00000015a00d7209 */ /* 0x000fe40007810000 */
[----:B------:R-:W-:Y:S02]  /*40c0*/  ISETP.GE.AND P5, PT, R16, R142, PT ;  /* 0x0000008e1000720c */ /* 0x000fe40003fa6270 */
[----:B------:R-:W-:Y:S02]  /*40d0*/  FMNMX.FTZ R12, R61, R12, !PT ;  /* 0x0000000c3d0c7209 */ /* 0x000fe40007810000 */
[----:B------:R-:W-:Y:S01]  /*40e0*/  FSEL R124, R19, -INF , !P2 ;  /* 0xff800000137c7808 */ /* 0x000fe20005000000 */
[----:B------:R-:W-:Y:S01]  /*40f0*/  VIADD R19, R0, 0x68 ;  /* 0x0000006800137836 */ /* 0x000fe20000000000 */
        /* <DEDUP_REMOVED lines=12> */
[----:B------:R-:W-:Y:S01]  /*41c0*/  ISETP.GE.AND P2, PT, R16, R141, PT ;  /* 0x0000008d1000720c */ /* 0x000fe20003f46270 */
[----:B------:R-:W-:Y:S01]  /*41d0*/  VIADD R16, R0, 0x71 ;  /* 0x0000007100107836 */ /* 0x000fe20000000000 */
[----:B------:R-:W-:Y:S01]  /*41e0*/  FMNMX.FTZ R13, R154, R13, !PT ;  /* 0x0000000d9a0d7209 */ /* 0x000fe20007810000 */
[----:B------:R-:W-:Y:S01]  /*41f0*/  VIADD R0, R0, 0x79 ;  /* 0x0000007900007836 */ /* 0x000fe20000000000 */
[----:B------:R-:W-:-:S02]  /*4200*/  ISETP.GE.AND P4, PT, R17, R142, PT ;  /* 0x0000008e1100720c */ /* 0x000fc40003f86270 */
[----:B------:R-:W-:Y:S02]  /*4210*/  FSEL R27, R97, -INF , !P5 ;  /* 0xff800000611b7808 */ /* 0x000fe40006800000 */
[----:B------:R-:W-:Y:S02]  /*4220*/  FMNMX.FTZ R12, R25, R12, !PT ;  /* 0x0000000c190c7209 */ /* 0x000fe40007810000 */
[----:B------:R-:W-:Y:S02]  /*4230*/  FMNMX.FTZ R13, R148, R13, !PT ;  /* 0x0000000d940d7209 */ /* 0x000fe40007810000 */
[----:B------:R-:W-:Y:S02]  /*4240*/  ISETP.GE.AND P3, PT, R16, R142, PT ;  /* 0x0000008e1000720c */ /* 0x000fe40003f66270 */
[----:B------:R-:W-:Y:S02]  /*4250*/  FSEL R20, R92, -INF , !P4 ;  /* 0xff8000005c147808 */ /* 0x000fe40006000000 */
[----:B------:R-:W-:-:S02]  /*4260*/  FMNMX.FTZ R31, R27, R12, !PT ;  /* 0x0000000c1b1f7209 */ /* 0x000fc40007810000 */
        /* <DEDUP_REMOVED lines=9> */
[----:B------:R-:W-:Y:S02]  /*4300*/  FSEL R118, R15, -INF , !P0 ;  /* 0xff8000000f767808 */ /* 0x000fe40004000000 */
[----:B------:R-:W-:Y:S02]  /*4310*/  FMNMX.FTZ R13, R130, R13, !PT ;  /* 0x0000000d820d7209 */ /* 0x000fe40007810000 */
[----:B------:R-:W-:-:S02]  /*4320*/  FSEL R26, R89, -INF , !P4 ;  /* 0xff800000591a7808 */ /* 0x000fc40006000000 */
[----:B------:R-:W-:Y:S02]  /*4330*/  FMNMX.FTZ R31, R24, R31, !PT ;  /* 0x0000001f181f7209 */ /* 0x000fe40007810000 */
[----:B------:R-:W-:Y:S02]  /*4340*/  ISETP.GE.AND P0, PT, R29, R141, PT ;  /* 0x0000008d1d00720c */ /* 0x000fe40003f06270 */
[----:B------:R-:W-:Y:S02]  /*4350*/  FSEL R40, R102, -INF , !P2 ;  /* 0xff80000066287808 */ /* 0x000fe40005000000 */
[----:B------:R-:W-:Y:S02]  /*4360*/  FMNMX.FTZ R13, R118, R13, !PT ;  /* 0x0000000d760d7209 */ /* 0x000fe40007810000 */
[----:B------:R-:W-:Y:S02]  /*4370*/  FMNMX.FTZ R12, R26, R31, !PT ;  /* 0x0000001f1a0c7209 */ /* 0x000fe40007810000 */
[----:B------:R-:W-:-:S02]  /*4380*/  ISETP.GE.AND P1, PT, R19, R141, PT ;  /* 0x0000008d1300720c */ /* 0x000fc40003f26270 */
[----:B------:R-:W-:Y:S02]  /*4390*/  FSEL R52, R103, -INF , !P0 ;  /* 0xff80000067347808 */ /* 0x000fe40004000000 */
[----:B------:R-:W-:Y:S02]  /*43a0*/  FMNMX.FTZ R15, R40, R13, !PT ;  /* 0x0000000d280f7209 */ /* 0x000fe40007810000 */
[----:B------:R-:W1:Y:S01]  /*43b0*/  SHFL.BFLY PT, R13, R12, 0x2, 0x1f ;  /* 0x0c401f000c0d7f89 */ /* 0x000e6200000e0000 */
[----:B------:R-:W-:Y:S02]  /*43c0*/  ISETP.GE.AND P0, PT, R18, R141, PT ;  /* 0x0000008d1200720c */ /* 0x000fe40003f06270 */
[----:B------:R-:W-:Y:S02]  /*43d0*/  FSEL R54, R98, -INF , !P1 ;  /* 0xff80000062367808 */ /* 0x000fe40004800000 */
[----:B------:R-:W-:Y:S02]  /*43e0*/  FMNMX.FTZ R15, R52, R15, !PT ;  /* 0x0000000f340f7209 */ /* 0x000fe40007810000 */
[----:B------:R-:W-:-:S02]  /*43f0*/  ISETP.GE.AND P1, PT, R17, R141, PT ;  /* 0x0000008d1100720c */ /* 0x000fc40003f26270 */
[----:B------:R-:W-:Y:S02]  /*4400*/  FSEL R38, R99, -INF , !P0 ;  /* 0xff80000063267808 */ /* 0x000fe40004000000 */
[----:B------:R-:W-:Y:S01]  /*4410*/  FMNMX.FTZ R15, R54, R15, !PT ;  /* 0x0000000f360f7209 */ /* 0x000fe20007810000 */
[----:B------:R-:W-:Y:S01]  /*4420*/  LDSM.16.MT88.4 R96, [R174+0xd000] ;  /* 0x00d00000ae60783b */ /* 0x000fe20000004200 */
[----:B------:R-:W-:Y:S02]  /*4430*/  ISETP.GE.AND P0, PT, R16, R141, PT ;  /* 0x0000008d1000720c */ /* 0x000fe40003f06270 */
[----:B------:R-:W-:Y:S02]  /*4440*/  FSEL R39, R94, -INF , !P1 ;  /* 0xff8000005e277808 */ /* 0x000fe40004800000 */
[----:B------:R-:W-:Y:S02]  /*4450*/  FMNMX.FTZ R14, R38, R15, !PT ;  /* 0x0000000f260e7209 */ /* 0x000fe40007810000 */
[----:B------:R-:W-:-:S02]  /*4460*/  ISETP.GE.AND P1, PT, R2, R141, PT ;  /* 0x0000008d0200720c */ /* 0x000fc40003f26270 */
[----:B------:R-:W-:Y:S02]  /*4470*/  FSEL R50, R95, -INF , !P0 ;  /* 0xff8000005f327808 */ /* 0x000fe40004000000 */
[----:B------:R-:W-:Y:S02]  /*4480*/  FMNMX.FTZ R15, R39, R14, !PT ;  /* 0x0000000e270f7209 */ /* 0x000fe40007810000 */
[----:B------:R-:W-:Y:S02]  /*4490*/  ISETP.GE.AND P0, PT, R0, R141, PT ;  /* 0x0000008d0000720c */ /* 0x000fe40003f06270 */
[----:B------:R-:W-:Y:S02]  /*44a0*/  FSEL R48, R90, -INF , !P1 ;  /* 0xff8000005a307808 */ /* 0x000fe40004800000 */
[----:B------:R-:W-:Y:S02]  /*44b0*/  FMNMX.FTZ R15, R50, R15, !PT ;  /* 0x0000000f320f7209 */ /* 0x000fe40007810000 */
[----:B------:R-:W-:-:S02]  /*44c0*/  FSEL R46, R91, -INF , !P0 ;  /* 0xff8000005b2e7808 */ /* 0x000fc40004000000 */
[----:B------:R-:W-:Y:S01]  /*44d0*/  FMNMX.FTZ R17, R48, R15, !PT ;  /* 0x0000000f30117209 */ /* 0x000fe20007810000 */
[----:B------:R-:W-:Y:S01]  /*44e0*/  LDSM.16.MT88.4 R88, [R172+0xb000] ;  /* 0x00b00000ac58783b */ /* 0x000fe20000004200 */
[----:B-1----:R-:W-:Y:S02]  /*44f0*/  FMNMX.FTZ R15, R12, R13, !PT ;  /* 0x0000000d0c0f7209 */ /* 0x002fe40007810000 */
[----:B------:R-:W-:Y:S02]  /*4500*/  FMNMX.FTZ R12, R46, R17, !PT ;  /* 0x000000112e0c7209 */ /* 0x000fe40007810000 */
[----:B------:R-:W-:Y:S04]  /*4510*/  LDSM.16.MT88.4 R16, [R174+0x9400] ;  /* 0x00940000ae10783b */ /* 0x000fe80000004200 */
[----:B------:R-:W1:Y:S04]  /*4520*/  SHFL.BFLY PT, R13, R12, 0x2, 0x1f ;  /* 0x0c401f000c0d7f89 */ /* 0x000e6800000e0000 */
[----:B------:R-:W2:Y:S01]  /*4530*/  SHFL.BFLY PT, R2, R15, 0x1, 0x1f ;  /* 0x0c201f000f027f89 */ /* 0x000ea200000e0000 */
[----:B-1----:R-:W-:-:S02]  /*4540*/  FMNMX.FTZ R13, R12, R13, !PT ;  /* 0x0000000d0c0d7209 */ /* 0x002fc40007810000 */
        /* <DEDUP_REMOVED lines=21> */
[----:B------:R-:W1:Y:S01]  /*46a0*/  MUFU.EX2 R117, R117 ;  /* 0x0000007500757308 */ /* 0x000e620000000800 */
[--C-:B------:R-:W-:Y:S01]  /*46b0*/  FFMA.FTZ R51, R129, UR6, -R44.reuse ;  /* 0x0000000681337c23 */ /* 0x100fe2000801082c */
[--C-:B------:R-:W-:Y:S01]  /*46c0*/  FFMA.FTZ R121, R121, UR6, -R44.reuse ;  /* 0x0000000679797c23 */ /* 0x100fe2000801082c */
[--C-:B------:R-:W-:Y:S01]  /*46d0*/  FFMA.FTZ R59, R59, UR6, -R44.reuse ;  /* 0x000000063b3b7c23 */ /* 0x100fe2000801082c */
[----:B------:R-:W-:Y:S01]  /*46e0*/  FSEL R41, R41, RZ, P0 ;  /* 0x000000ff29297208 */ /* 0x000fe20000000000 */
[----:B------:R-:W-:Y:S01]  /*46f0*/  FFMA.FTZ R193, R26, UR6, -R44 ;  /* 0x000000061ac17c23 */ /* 0x000fe2000801082c */
[----:B------:R-:W-:-:S02]  /*4700*/  ISETP.GE.AND P0, PT, R138, 0x2, PT ;  /* 0x000000028a00780c */ /* 0x000fc40003f06270 */
        /* <DEDUP_REMOVED lines=9> */
[----:B------:R-:W-:Y:S01]  /*47a0*/  LDSM.16.MT88.4 R8, [R174+0xb400] ;  /* 0x00b40000ae08783b */ /* 0x000fe20000004200 */
[----:B-1----:R-:W-:Y:S01]  /*47b0*/  F2FP.BF16.F32.PACK_AB R104, R117, R146 ;  /* 0x000000927568723e */ /* 0x002fe200000010ff */
[--C-:B------:R-:W-:Y:S01]  /*47c0*/  FFMA.FTZ R36, R72, UR6, -R41.reuse ;  /* 0x0000000648247c23 */ /* 0x100fe20008010829 */
[--C-:B------:R-:W-:Y:S01]  /*47d0*/  FFMA.FTZ R33, R6, UR6, -R41.reuse ;  /* 0x0000000606217c23 */ /* 0x100fe20008010829 */
[----:B------:R-:W1:Y:S01]  /*47e0*/  LDSM.16.MT88.4 R76, [R172+0x9000] ;  /* 0x00900000ac4c783b */ /* 0x000e620000004200 */
        /* <DEDUP_REMOVED lines=31> */
[----:B------:R-:W-:Y:S01]  /*49e0*/  FADD.FTZ R117, R146, R117 ;  /* 0x0000007592757221 */ /* 0x000fe20000010000 */
[----:B------:R-:W-:Y:S01]  /*49f0*/  FADD.FTZ R67, R128, R67 ;  /* 0x0000004380437221 */ /* 0x000fe20000010000 */
[----:B------:R-:W-:Y:S01]  /*4a00*/  FFMA.FTZ R129, R40, UR6, -R41 ;  /* 0x0000000628817c23 */ /* 0x000fe20008010829 */
[----:B------:R-:W-:Y:S01]  /*4a10*/  MUFU.EX2 R43, R43 ;  /* 0x0000002b002b7308 */ /* 0x000fe20000000800 */
[----:B------:R-:W-:Y:S01]  /*4a20*/  FADD.FTZ R126, R126, R117 ;  /* 0x000000757e7e7221 */ /* 0x000fe20000010000 */
[--C-:B------:R-:W-:Y:S01]  /*4a30*/  FFMA.FTZ R124, R21, UR6, -R44.reuse ;  /* 0x00000006157c7c23 */ /* 0x100fe2000801082c */
[----:B------:R-:W-:Y:S01]  /*4a40*/  FFMA.FTZ R118, R25, UR6, -R44 ;  /* 0x0000000619767c23 */ /* 0x000fe2000801082c */
[--C-:B------:R-:W-:Y:S01]  /*4a50*/  FFMA.FTZ R40, R52, UR6, -R41.reuse ;  /* 0x0000000634287c23 */ /* 0x100fe20008010829 */
[----:B------:R-:W-:Y:S01]  /*4a60*/  FADD.FTZ R126, R65, R126 ;  /* 0x0000007e417e7221 */ /* 0x000fe20000010000 */
[--C-:B------:R-:W-:Y:S01]  /*4a70*/  FFMA.FTZ R65, R27, UR6, -R44.reuse ;  /* 0x000000061b417c23 */ /* 0x100fe2000801082c */
[----:B------:R-:W-:Y:S01]  /*4a80*/  FFMA.FTZ R117, R54, UR6, -R41 ;  /* 0x0000000636757c23 */ /* 0x000fe20008010829 */
[----:B------:R-:W3:Y:S01]  /*4a90*/  MUFU.EX2 R42, R42 ;  /* 0x0000002a002a7308 */ /* 0x000ee20000000800 */
[----:B--2---:R-:W-:Y:S01]  /*4aa0*/  F2FP.BF16.F32.PACK_AB R107, R49, R144 ;  /* 0x00000090316b723e */ /* 0x004fe200000010ff */
[----:B------:R-:W-:Y:S01]  /*4ab0*/  FADD.FTZ R144, R144, R67 ;  /* 0x0000004390907221 */ /* 0x000fe20000010000 */
[--C-:B------:R-:W-:Y:S01]  /*4ac0*/  FFMA.FTZ R67, R23, UR6, -R44.reuse ;  /* 0x0000000617437c23 */ /* 0x100fe2000801082c */
[----:B------:R-:W-:Y:S01]  /*4ad0*/  FFMA.FTZ R38, R38, UR6, -R41 ;  /* 0x0000000626267c23 */ /* 0x000fe20008010829 */
[--C-:B------:R-:W-:Y:S01]  /*4ae0*/  FFMA.FTZ R54, R20, UR6, -R44.reuse ;  /* 0x0000000614367c23 */ /* 0x100fe2000801082c */
[----:B------:R-:W-:-:S02]  /*4af0*/  FFMA.FTZ R52, R22, UR6, -R44 ;  /* 0x0000000616347c23 */ /* 0x000fc4000801082c */
[C---:B------:R-:W-:Y:S01]  /*4b00*/  HMMA.16816.F32.BF16 R108, R104.reuse, R80, RZ ;  /* 0x00000050686c723c */ /* 0x040fe200000418ff */
[----:B------:R-:W-:Y:S01]  /*4b10*/  MUFU.EX2 R58, R58 ;  /* 0x0000003a003a7308 */ /* 0x000fe20000000800 */
[----:B------:R-:W-:Y:S04]  /*4b20*/  LDSM.16.MT88.4 R20, [R174+0xc800] ;  /* 0x00c80000ae14783b */ /* 0x000fe80000004200 */
[C---:B------:R-:W-:Y:S03]  /*4b30*/  HMMA.16816.F32.BF16 R80, R104.reuse, R82, RZ ;  /* 0x000000526850723c */ /* 0x040fe600000418ff */
[----:B------:R-:W2:Y:S01]  /*4b40*/  MUFU.EX2 R37, R37 ;  /* 0x0000002500257308 */ /* 0x000ea20000000800 */
[----:B---3--:R-:W-:Y:S01]  /*4b50*/  F2FP.BF16.F32.PACK_AB R4, R42, R43 ;  /* 0x0000002b2a04723e */ /* 0x008fe200000010ff */
[----:B------:R-:W-:Y:S01]  /*4b60*/  FADD.FTZ R43, R43, R126 ;  /* 0x0000007e2b2b7221 */ /* 0x000fe20000010000 */
[C---:B------:R-:W-:Y:S05]  /*4b70*/  HMMA.16816.F32.BF16 R112, R104.reuse, R68, RZ ;  /* 0x000000446870723c */ /* 0x040fea00000418ff */
[----:B------:R-:W-:Y:S01]  /*4b80*/  MUFU.EX2 R56, R56 ;  /* 0x0000003800387308 */ /* 0x000fe20000000800 */
[C---:B-1----:R-:W-:Y:S06]  /*4b90*/  HMMA.16816.F32.BF16 R72, R104.reuse, R76, RZ ;  /* 0x0000004c6848723c */ /* 0x042fec00000418ff */
[----:B------:R-:W-:Y:S01]  /*4ba0*/  HMMA.16816.F32.BF16 R84, R104, R88, RZ ;  /* 0x000000586854723c */ /* 0x000fe200000418ff */
        /* <DEDUP_REMOVED lines=20> */
[----:B------:R-:W4:Y:S01]  /*4cf0*/  LDSM.16.MT88.4 R12, [R174+0xd400] ;  /* 0x00d40000ae0c783b */ /* 0x000f220000004200 */
[----:B------:R-:W-:Y:S04]  /*4d00*/  MUFU.EX2 R32, R32 ;  /* 0x0000002000207308 */ /* 0x000fe80000000800 */
[C---:B------:R-:W-:Y:S04]  /*4d10*/  HMMA.16816.F32.BF16 R112, R4.reuse, R16, R112 ;  /* 0x000000100470723c */ /* 0x040fe80000041870 */
[----:B------:R-:W5:Y:S02]  /*4d20*/  MUFU.EX2 R29, R29 ;  /* 0x0000001d001d7308 */ /* 0x000f640000000800 */
[----:B------:R-:W-:Y:S01]  /*4d30*/  HMMA.16816.F32.BF16 R68, R4, R18, R68 ;  /* 0x000000120444723c */ /* 0x000fe20000041844 */
[----:B------:R-:W1:Y:S05]  /*4d40*/  LDSM.16.MT88.4 R16, [R172+0xb400] ;  /* 0x00b40000ac10783b */ /* 0x000e6a0000004200 */
[----:B------:R-:W-:Y:S08]  /*4d50*/  MUFU.EX2 R30, R30 ;  /* 0x0000001e001e7308 */ /* 0x000ff00000000800 */
[----:B------:R-:W5:Y:S01]  /*4d60*/  MUFU.EX2 R3, R3 ;  /* 0x0000000300037308 */ /* 0x000f620000000800 */
[C---:B--2---:R-:W-:Y:S07]  /*4d70*/  HMMA.16816.F32.BF16 R100, R104.reuse, R8, RZ ;  /* 0x000000086864723c */ /* 0x044fee00000418ff */
[----:B------:R-:W-:Y:S01]  /*4d80*/  MUFU.EX2 R66, R66 ;  /* 0x0000004200427308 */ /* 0x000fe20000000800 */
[----:B------:R-:W-:Y:S01]  /*4d90*/  HMMA.16816.F32.BF16 R104, R104, R10, RZ ;  /* 0x0000000a6868723c */ /* 0x000fe200000418ff */
[----:B------:R-:W2:Y:S05]  /*4da0*/  LDSM.16.MT88.4 R8, [R172+0xd400] ;  /* 0x00d40000ac08783b */ /* 0x000eaa0000004200 */
[C---:B----4-:R-:W-:Y:S01]  /*4db0*/  HMMA.16816.F32.BF16 R92, R4.reuse, R12, R92 ;  /* 0x0000000c045c723c */ /* 0x050fe2000004185c */
[----:B------:R-:W4:Y:S05]  /*4dc0*/  MUFU.EX2 R55, R55 ;  /* 0x0000003700377308 */ /* 0x000f2a0000000800 */
[C---:B------:R-:W-:Y:S01]  /*4dd0*/  HMMA.16816.F32.BF16 R96, R4.reuse, R14, R96 ;  /* 0x0000000e0460723c */ /* 0x040fe20000041860 */
[----:B------:R-:W4:Y:S02]  /*4de0*/  LDSM.16.MT88.4 R12, [R174+0x9800] ;  /* 0x00980000ae0c783b */ /* 0x000f240000004200 */
        /* <DEDUP_REMOVED lines=14> */
[----:B-----5:R-:W-:Y:S02]  /*4ed0*/  F2FP.BF16.F32.PACK_AB R5, R29, R32 ;  /* 0x000000201d05723e */ /* 0x020fe400000010ff */
[----:B------:R-:W-:-:S05]  /*4ee0*/  F2FP.BF16.F32.PACK_AB R7, R3, R30 ;  /* 0x0000001e0307723e */ /* 0x000fca00000010ff */
[----:B------:R-:W-:Y:S02]  /*4ef0*/  MUFU.EX2 R158, R158 ;  /* 0x0000009e009e7308 */ /* 0x000fe40000000800 */
[C---:B----4-:R-:W-:Y:S06]  /*4f00*/  HMMA.16816.F32.BF16 R112, R4.reuse, R12, R112 ;  /* 0x0000000c0470723c */ /* 0x050fec0000041870 */
        /* <DEDUP_REMOVED lines=17> */
[----:B------:R-:W1:Y:S01]  /*5020*/  MUFU.EX2 R59, R59 ;  /* 0x0000003b003b7308 */ /* 0x000e620000000800 */
[C---:B------:R-:W-:Y:S01]  /*5030*/  HMMA.16816.F32.BF16 R88, R4.reuse, R10, R88 ;  /* 0x0000000a0458723c */ /* 0x040fe20000041858 */
[----:B------:R-:W3:Y:S06]  /*5040*/  LDSM.16.MT88.4 R8, [R172+0xd800] ;  /* 0x00d80000ac08783b */ /* 0x000eec0000004200 */
[----:B------:R-:W-:Y:S08]  /*5050*/  MUFU.EX2 R148, R148 ;  /* 0x0000009400947308 */ /* 0x000ff00000000800 */
[----:B------:R-:W1:Y:S01]  /*5060*/  MUFU.EX2 R57, R57 ;  /* 0x0000003900397308 */ /* 0x000e620000000800 */
[C---:B----4-:R-:W-:Y:S07]  /*5070*/  HMMA.16816.F32.BF16 R92, R4.reuse, R12, R92 ;  /* 0x0000000c045c723c */ /* 0x050fee000004185c */
[----:B------:R-:W-:Y:S01]  /*5080*/  MUFU.EX2 R154, R154 ;  /* 0x0000009a009a7308 */ /* 0x000fe20000000800 */
[C---:B------:R-:W-:Y:S01]  /*5090*/  HMMA.16816.F32.BF16 R96, R4.reuse, R14, R96 ;  /* 0x0000000e0460723c */ /* 0x040fe20000041860 */
[----:B------:R-:W4:Y:S06]  /*50a0*/  LDSM.16.MT88.4 R12, [R174+0x9c00] ;  /* 0x009c0000ae0c783b */ /* 0x000f2c0000004200 */
[----:B------:R-:W1:Y:S08]  /*50b0*/  MUFU.EX2 R63, R63 ;  /* 0x0000003f003f7308 */ /* 0x000e700000000800 */
[----:B------:R-:W-:Y:S01]  /*50c0*/  MUFU.EX2 R116, R116 ;  /* 0x0000007400747308 */ /* 0x000fe20000000800 */
[C---:B---3--:R-:W-:Y:S07]  /*50d0*/  HMMA.16816.F32.BF16 R100, R4.reuse, R8, R100 ;  /* 0x000000080464723c */ /* 0x048fee0000041864 */
[----:B------:R-:W3:Y:S01]  /*50e0*/  MUFU.EX2 R61, R61 ;  /* 0x0000003d003d7308 */ /* 0x000ee20000000800 */
[----:B------:R-:W-:Y:S01]  /*50f0*/  HMMA.16816.F32.BF16 R104, R4, R10, R104 ;  /* 0x0000000a0468723c */ /* 0x000fe20000041868 */
[----:B------:R-:W5:Y:S06]  /*5100*/  LDSM.16.MT88.4 R8, [R172+0x9c00] ;  /* 0x009c0000ac08783b */ /* 0x000f6c0000004200 */
[----:B------:R-:W-:Y:S01]  /*5110*/  F2FP.BF16.F32.PACK_AB R4, R55, R66 ;  /* 0x000000423704723e */ /* 0x000fe200000010ff */
[----:B------:R-:W-:Y:S01]  /*5120*/  MUFU.EX2 R124, R124 ;  /* 0x0000007c007c7308 */ /* 0x000fe20000000800 */
[----:B------:R-:W-:-:S02]  /*5130*/  F2FP.BF16.F32.PACK_AB R6, R51, R62 ;  /* 0x0000003e3306723e */ /* 0x000fc400000010ff */
[----:B------:R-:W-:Y:S02]  /*5140*/  F2FP.BF16.F32.PACK_AB R5, R53, R64 ;  /* 0x000000403505723e */ /* 0x000fe400000010ff */
[----:B------:R-:W-:-:S03]  /*5150*/  F2FP.BF16.F32.PACK_AB R7, R45, R60 ;  /* 0x0000003c2d07723e */ /* 0x000fc600000010ff */
[----:B------:R-:W3:Y:S04]  /*5160*/  MUFU.EX2 R67, R67 ;  /* 0x0000004300437308 */ /* 0x000ee80000000800 */
[C---:B----4-:R-:W-:Y:S04]  /*5170*/  HMMA.16816.F32.BF16 R112, R4.reuse, R12, R112 ;  /* 0x0000000c0470723c */ /* 0x050fe80000041870 */
[----:B------:R-:W-:Y:S02]  /*5180*/  MUFU.EX2 R118, R118 ;  /* 0x0000007600767308 */ /* 0x000fe40000000800 */
[C---:B------:R-:W-:Y:S01]  /*5190*/  HMMA.16816.F32.BF16 R68, R4.reuse, R14, R68 ;  /* 0x0000000e0444723c */ /* 0x040fe20000041844 */
[----:B------:R-:W4:Y:S05]  /*51a0*/  LDSM.16.MT88.4 R12, [R174+0xbc00] ;  /* 0x00bc0000ae0c783b */ /* 0x000f2a0000004200 */
[----:B------:R-:W3:Y:S08]  /*51b0*/  MUFU.EX2 R65, R65 ;  /* 0x0000004100417308 */ /* 0x000ef00000000800 */
[----:B------:R-:W-:Y:S01]  /*51c0*/  MUFU.EX2 R129, R129 ;  /* 0x0000008100817308 */ /* 0x000fe20000000800 */
[C---:B-----5:R-:W-:Y:S06]  /*51d0*/  HMMA.16816.F32.BF16 R72, R4.reuse, R8, R72 ;  /* 0x000000080448723c */ /* 0x060fec0000041848 */
[C---:B------:R-:W-:Y:S01]  /*51e0*/  HMMA.16816.F32.BF16 R76, R4.reuse, R10, R76 ;  /* 0x0000000a044c723c */ /* 0x040fe2000004184c */
[----:B------:R-:W5:Y:S01]  /*51f0*/  LDSM.16.MT88.4 R8, [R172+0xbc00] ;  /* 0x00bc0000ac08783b */ /* 0x000f620000004200 */
[----:B------:R-:W3:Y:S08]  /*5200*/  MUFU.EX2 R40, R40 ;  /* 0x0000002800287308 */ /* 0x000ef00000000800 */
[----:B------:R-:W-:Y:S08]  /*5210*/  MUFU.EX2 R117, R117 ;  /* 0x0000007500757308 */ /* 0x000ff00000000800 */
[----:B------:R-:W3:Y:S01]  /*5220*/  MUFU.EX2 R38, R38 ;  /* 0x0000002600267308 */ /* 0x000ee20000000800 */
[C---:B----4-:R-:W-:Y:S06]  /*5230*/  HMMA.16816.F32.BF16 R108, R4.reuse, R12, R108 ;  /* 0x0000000c046c723c */ /* 0x050fec000004186c */
[C---:B------:R-:W-:Y:S01]  /*5240*/  HMMA.16816.F32.BF16 R80, R4.reuse, R14, R80 ;  /* 0x0000000e0450723c */ /* 0x040fe20000041850 */
[----:B------:R-:W4:Y:S01]  /*5250*/  LDSM.16.MT88.4 R12, [R174+0xdc00] ;  /* 0x00dc0000ae0c783b */ /* 0x000f220000004200 */
[----:B------:R-:W-:Y:S04]  /*5260*/  MUFU.EX2 R193, R193 ;  /* 0x000000c100c17308 */ /* 0x000fe80000000800 */
[C---:B-----5:R-:W-:Y:S06]  /*5270*/  HMMA.16816.F32.BF16 R84, R4.reuse, R8, R84 ;  /* 0x000000080454723c */ /* 0x060fec0000041854 */
[C---:B------:R-:W-:Y:S01]  /*5280*/  HMMA.16816.F32.BF16 R88, R4.reuse, R10, R88 ;  /* 0x0000000a0458723c */ /* 0x040fe20000041858 */
[----:B------:R-:W5:Y:S05]  /*5290*/  LDSM.16.MT88.4 R8, [R172+0xdc00] ;  /* 0x00dc0000ac08783b */ /* 0x000f6a0000004200 */
[C---:B----4-:R-:W-:Y:S06]  /*52a0*/  HMMA.16816.F32.BF16 R92, R4.reuse, R12, R92 ;  /* 0x0000000c045c723c */ /* 0x050fec000004185c */
[C---:B------:R-:W-:Y:S01]  /*52b0*/  HMMA.16816.F32.BF16 R96, R4.reuse, R14, R96 ;  /* 0x0000000e0460723c */ /* 0x040fe20000041860 */
[----:B------:R-:W4:Y:S05]  /*52c0*/  LDSM.16.MT88.4 R12, [R174+0xa000] ;  /* 0x00a00000ae0c783b */ /* 0x000f2a0000004200 */
[C---:B-----5:R-:W-:Y:S06]  /*52d0*/  HMMA.16816.F32.BF16 R100, R4.reuse, R8, R100 ;  /* 0x000000080464723c */ /* 0x060fec0000041864 */
[----:B------:R-:W-:Y:S01]  /*52e0*/  HMMA.16816.F32.BF16 R104, R4, R10, R104 ;  /* 0x0000000a0468723c */ /* 0x000fe20000041868 */
[----:B------:R-:W5:Y:S06]  /*52f0*/  LDSM.16.MT88.4 R8, [R172+0xa000] ;  /* 0x00a00000ac08783b */ /* 0x000f6c0000004200 */
[----:B------:R-:W-:-:S02]  /*5300*/  F2FP.BF16.F32.PACK_AB R4, R121, R158 ;  /* 0x0000009e7904723e */ /* 0x000fc400000010ff */
[----:B--2---:R-:W-:Y:S02]  /*5310*/  F2FP.BF16.F32.PACK_AB R6, R119, R156 ;  /* 0x0000009c7706723e */ /* 0x004fe400000010ff */
[----:B------:R-:W-:Y:S02]  /*5320*/  F2FP.BF16.F32.PACK_AB R5, R127, R160 ;  /* 0x000000a07f05723e */ /* 0x000fe400000010ff */
[----:B------:R-:W-:-:S07]  /*5330*/  F2FP.BF16.F32.PACK_AB R7, R125, R150 ;  /* 0x000000967d07723e */ /* 0x000fce00000010ff */
[C---:B----4-:R-:W-:Y:S06]  /*5340*/  HMMA.16816.F32.BF16 R112, R4.reuse, R12, R112 ;  /* 0x0000000c0470723c */ /* 0x050fec0000041870 */
[C---:B------:R-:W-:Y:S01]  /*5350*/  HMMA.16816.F32.BF16 R68, R4.reuse, R14, R68 ;  /* 0x0000000e0444723c */ /* 0x040fe20000041844 */
[----:B------:R-:W2:Y:S05]  /*5360*/  LDSM.16.MT88.4 R12, [R174+0xc000] ;  /* 0x00c00000ae0c783b */ /* 0x000eaa0000004200 */
[C---:B-----5:R-:W-:Y:S06]  /*5370*/  HMMA.16816.F32.BF16 R72, R4.reuse, R8, R72 ;  /* 0x000000080448723c */ /* 0x060fec0000041848 */
[C---:B------:R-:W-:Y:S01]  /*5380*/  HMMA.16816.F32.BF16 R76, R4.reuse, R10, R76 ;  /* 0x0000000a044c723c */ /* 0x040fe2000004184c */
[----:B------:R-:W4:Y:S05]  /*5390*/  LDSM.16.MT88.4 R8, [R172+0xc000] ;  /* 0x00c00000ac08783b */ /* 0x000f2a0000004200 */
[C---:B--2---:R-:W-:Y:S06]  /*53a0*/  HMMA.16816.F32.BF16 R108, R4.reuse, R12, R108 ;  /* 0x0000000c046c723c */ /* 0x044fec000004186c */
[C---:B------:R-:W-:Y:S01]  /*53b0*/  HMMA.16816.F32.BF16 R80, R4.reuse, R14, R80 ;  /* 0x0000000e0450723c */ /* 0x040fe20000041850 */
[----:B------:R-:W2:Y:S05]  /*53c0*/  LDSM.16.MT88.4 R12, [R174+0xe000] ;  /* 0x00e00000ae0c783b */ /* 0x000eaa0000004200 */
        /* <DEDUP_REMOVED lines=9> */
[----:B-1----:R-:W-:-:S02]  /*5460*/  F2FP.BF16.F32.PACK_AB R4, R59, R152 ;  /* 0x000000983b04723e */ /* 0x002fc400000010ff */
[----:B------:R-:W-:Y:S02]  /*5470*/  F2FP.BF16.F32.PACK_AB R6, R57, R148 ;  /* 0x000000943906723e */ /* 0x000fe400000010ff */
[----:B------:R-:W-:Y:S02]  /*5480*/  F2FP.BF16.F32.PACK_AB R5, R63, R154 ;  /* 0x0000009a3f05723e */ /* 0x000fe400000010ff */
[----:B---3--:R-:W-:-:S07]  /*5490*/  F2FP.BF16.F32.PACK_AB R7, R61, R116 ;  /* 0x000000743d07723e */ /* 0x008fce00000010ff */
[C---:B--2---:R-:W-:Y:S06]  /*54a0*/  HMMA.16816.F32.BF16 R72, R4.reuse, R12, R72 ;  /* 0x0000000c0448723c */ /* 0x044fec0000041848 */
[C---:B------:R-:W-:Y:S01]  /*54b0*/  HMMA.16816.F32.BF16 R76, R4.reuse, R14, R76 ;  /* 0x0000000e044c723c */ /* 0x040fe2000004184c */
[----:B------:R-:W1:Y:S05]  /*54c0*/  LDSM.16.MT88.4 R12, [R172+0xe400] ;  /* 0x00e40000ac0c783b */ /* 0x000e6a0000004200 */
[C---:B------:R-:W-:Y:S06]  /*54d0*/  HMMA.16816.F32.BF16 R112, R4.reuse, R16, R112 ;  /* 0x000000100470723c */ /* 0x040fec0000041870 */
[C---:B------:R-:W-:Y:S01]  /*54e0*/  HMMA.16816.F32.BF16 R68, R4.reuse, R18, R68 ;  /* 0x000000120444723c */ /* 0x040fe20000041844 */
[----:B------:R-:W2:Y:S05]  /*54f0*/  LDSM.16.MT88.4 R16, [R172+0xc400] ;  /* 0x00c40000ac10783b */ /* 0x000eaa0000004200 */
[C---:B----4-:R-:W-:Y:S06]  /*5500*/  HMMA.16816.F32.BF16 R108, R4.reuse, R8, R108 ;  /* 0x00000008046c723c */ /* 0x050fec000004186c */
[C---:B------:R-:W-:Y:S01]  /*5510*/  HMMA.16816.F32.BF16 R80, R4.reuse, R10, R80 ;  /* 0x0000000a0450723c */ /* 0x040fe20000041850 */
[----:B------:R-:W3:Y:S05]  /*5520*/  LDSM.16.MT88.4 R8, [R174+0xe400] ;  /* 0x00e40000ae08783b */ /* 0x000eea0000004200 */
[C---:B-1----:R-:W-:Y:S06]  /*5530*/  HMMA.16816.F32.BF16 R100, R4.reuse, R12, R100 ;  /* 0x0000000c0464723c */ /* 0x042fec0000041864 */
[----:B------:R-:W-:Y:S01]  /*5540*/  HMMA.16816.F32.BF16 R104, R4, R14, R104 ;  /* 0x0000000e0468723c */ /* 0x000fe20000041868 */
[----:B------:R-:W-:Y:S01]  /*5550*/  FADD.FTZ R13, R49, R144 ;  /* 0x00000090310d7221 */ /* 0x000fe20000010000 */
[----:B------:R-:W-:-:S02]  /*5560*/  FFMA.FTZ R49, R24, UR6, -R44 ;  /* 0x0000000618317c23 */ /* 0x000fc4000801082c */
[----:B------:R-:W1:Y:S01]  /*5570*/  LDSM.16.MT88.4 R24, [R172+0xa800] ;  /* 0x00a80000ac18783b */ /* 0x000e620000004200 */
[----:B------:R-:W-:Y:S01]  /*5580*/  FADD.FTZ R56, R56, R13 ;  /* 0x0000000d38387221 */ /* 0x000fe20000010000 */
[C---:B--2---:R-:W-:Y:S01]  /*5590*/  HMMA.16816.F32.BF16 R84, R4.reuse, R16, R84 ;  /* 0x000000100454723c */ /* 0x044fe20000041854 */
[----:B------:R-:W-:Y:S01]  /*55a0*/  FADD.FTZ R13, R42, R43 ;  /* 0x0000002b2a0d7221 */ /* 0x000fe20000010000 */
[--C-:B------:R-:W-:Y:S01]  /*55b0*/  FFMA.FTZ R43, R39, UR6, -R41.reuse ;  /* 0x00000006272b7c23 */ /* 0x100fe20008010829 */
[----:B------:R-:W-:Y:S01]  /*55c0*/  FADD.FTZ R47, R47, R56 ;  /* 0x000000382f2f7221 */ /* 0x000fe20000010000 */
[----:B------:R-:W-:Y:S01]  /*55d0*/  FFMA.FTZ R42, R50, UR6, -R41 ;  /* 0x00000006322a7c23 */ /* 0x000fe20008010829 */
[----:B------:R-:W-:Y:S01]  /*55e0*/  FADD.FTZ R58, R58, R13 ;  /* 0x0000000d3a3a7221 */ /* 0x000fe20000010000 */
[C---:B------:R-:W-:Y:S01]  /*55f0*/  HMMA.16816.F32.BF16 R88, R4.reuse, R18, R88 ;  /* 0x000000120458723c */ /* 0x040fe20000041858 */
[----:B------:R-:W2:Y:S01]  /*5600*/  LDSM.16.MT88.4 R12, [R172+0xc800] ;  /* 0x00c80000ac0c783b */ /* 0x000ea20000004200 */
[----:B------:R-:W-:Y:S01]  /*5610*/  FADD.FTZ R36, R36, R47 ;  /* 0x0000002f24247221 */ /* 0x000fe20000010000 */
[----:B------:R-:W-:Y:S01]  /*5620*/  FADD.FTZ R58, R37, R58 ;  /* 0x0000003a253a7221 */ /* 0x000fe20000010000 */
[--C-:B------:R-:W-:Y:S01]  /*5630*/  FFMA.FTZ R39, R48, UR6, -R41.reuse ;  /* 0x0000000630277c23 */ /* 0x100fe20008010829 */
[----:B------:R-:W-:Y:S01]  /*5640*/  LDSM.16.MT88.4 R16, [R172+0xe800] ;  /* 0x00e80000ac10783b */ /* 0x000fe20000004200 */
[C---:B---3--:R-:W-:Y:S01]  /*5650*/  HMMA.16816.F32.BF16 R92, R4.reuse, R8, R92 ;  /* 0x00000008045c723c */ /* 0x048fe2000004185c */
[----:B------:R-:W-:Y:S01]  /*5660*/  FADD.FTZ R33, R33, R36 ;  /* 0x0000002421217221 */ /* 0x000fe20000010000 */
[----:B------:R-:W-:Y:S01]  /*5670*/  FADD.FTZ R35, R35, R58 ;  /* 0x0000003a23237221 */ /* 0x000fe20000010000 */
[----:B------:R-:W-:Y:S01]  /*5680*/  FFMA.FTZ R41, R46, UR6, -R41 ;  /* 0x000000062e297c23 */ /* 0x000fe20008010829 */
[----:B------:R-:W-:Y:S01]  /*5690*/  MUFU.EX2 R42, R42 ;  /* 0x0000002a002a7308 */ /* 0x000fe20000000800 */
[----:B------:R-:W-:Y:S01]  /*56a0*/  FADD.FTZ R32, R32, R33 ;  /* 0x0000002120207221 */ /* 0x000fe20000010000 */
[----:B------:R-:W-:Y:S01]  /*56b0*/  HMMA.16816.F32.BF16 R96, R4, R10, R96 ;  /* 0x0000000a0460723c */ /* 0x000fe20000041860 */
[----:B------:R-:W3:Y:S01]  /*56c0*/  LDSM.16.MT88.4 R8, [R174+0xa800] ;  /* 0x00a80000ae08783b */ /* 0x000ee20000004200 */
[----:B------:R-:W-:Y:S01]  /*56d0*/  FADD.FTZ R34, R34, R35 ;  /* 0x0000002322227221 */ /* 0x000fe20000010000 */
[----:B------:R-:W-:-:S03]  /*56e0*/  FADD.FTZ R29, R29, R32 ;  /* 0x000000201d1d7221 */ /* 0x000fc60000010000 */
[----:B------:R-:W-:Y:S01]  /*56f0*/  FADD.FTZ R31, R31, R34 ;  /* 0x000000221f1f7221 */ /* 0x000fe20000010000 */
[----:B------:R-:W-:Y:S01]  /*5700*/  F2FP.BF16.F32.PACK_AB R4, R67, R124 ;  /* 0x0000007c4304723e */ /* 0x000fe200000010ff */
[----:B------:R-:W-:Y:S01]  /*5710*/  FADD.FTZ R30, R30, R29 ;  /* 0x0000001d1e1e7221 */ /* 0x000fe20000010000 */
[----:B------:R-:W-:Y:S01]  /*5720*/  F2FP.BF16.F32.PACK_AB R6, R65, R118 ;  /* 0x000000764106723e */ /* 0x000fe200000010ff */
[----:B------:R-:W-:Y:S01]  /*5730*/  FADD.FTZ R31, R28, R31 ;  /* 0x0000001f1c1f7221 */ /* 0x000fe20000010000 */
[----:B------:R-:W-:Y:S01]  /*5740*/  F2FP.BF16.F32.PACK_AB R5, R40, R129 ;  /* 0x000000812805723e */ /* 0x000fe200000010ff */
[----:B------:R-:W-:Y:S01]  /*5750*/  FADD.FTZ R3, R3, R30 ;  /* 0x0000001e03037221 */ /* 0x000fe20000010000 */
[----:B------:R-:W-:Y:S01]  /*5760*/  F2FP.BF16.F32.PACK_AB R7, R38, R117 ;  /* 0x000000752607723e */ /* 0x000fe200000010ff */
[----:B------:R-:W-:Y:S01]  /*5770*/  FADD.FTZ R66, R66, R31 ;  /* 0x0000001f42427221 */ /* 0x000fe20000010000 */
[----:B------:R-:W-:Y:S01]  /*5780*/  MUFU.EX2 R39, R39 ;  /* 0x0000002700277308 */ /* 0x000fe20000000800 */
[----:B------:R-:W-:-:S02]  /*5790*/  FADD.FTZ R64, R64, R3 ;  /* 0x0000000340407221 */ /* 0x000fc40000010000 */
[----:B------:R-:W-:Y:S02]  /*57a0*/  FADD.FTZ R55, R55, R66 ;  /* 0x0000004237377221 */ /* 0x000fe40000010000 */
[----:B------:R-:W-:Y:S01]  /*57b0*/  FADD.FTZ R53, R53, R64 ;  /* 0x0000004035357221 */ /* 0x000fe20000010000 */
[C---:B-1----:R-:W-:Y:S01]  /*57c0*/  HMMA.16816.F32.BF16 R72, R4.reuse, R24, R72 ;  /* 0x000000180448723c */ /* 0x042fe20000041848 */
[----:B------:R-:W-:Y:S01]  /*57d0*/  FADD.FTZ R62, R62, R55 ;  /* 0x000000373e3e7221 */ /* 0x000fe20000010000 */
[----:B------:R-:W-:Y:S01]  /*57e0*/  MUFU.EX2 R25, R54 ;  /* 0x0000003600197308 */ /* 0x000fe20000000800 */
[----:B------:R-:W-:Y:S02]  /*57f0*/  FADD.FTZ R60, R60, R53 ;  /* 0x000000353c3c7221 */ /* 0x000fe40000010000 */
[----:B------:R-:W-:Y:S01]  /*5800*/  FADD.FTZ R51, R51, R62 ;  /* 0x0000003e33337221 */ /* 0x000fe20000010000 */
[----:B------:R-:W-:Y:S01]  /*5810*/  HMMA.16816.F32.BF16 R76, R4, R26, R76 ;  /* 0x0000001a044c723c */ /* 0x000fe2000004184c */
[----:B------:R-:W-:-:S02]  /*5820*/  FADD.FTZ R45, R45, R60 ;  /* 0x0000003c2d2d7221 */ /* 0x000fc40000010000 */
[----:B------:R-:W-:Y:S01]  /*5830*/  FADD.FTZ R158, R158, R51 ;  /* 0x000000339e9e7221 */ /* 0x000fe20000010000 */
[----:B------:R-:W1:Y:S01]  /*5840*/  MUFU.EX2 R24, R52 ;  /* 0x0000003400187308 */ /* 0x000e620000000800 */
[----:B------:R-:W-:Y:S01]  /*5850*/  FADD.FTZ R160, R160, R45 ;  /* 0x0000002da0a07221 */ /* 0x000fe20000010000 */
[C---:B--2---:R-:W-:Y:S01]  /*5860*/  HMMA.16816.F32.BF16 R84, R4.reuse, R12, R84 ;  /* 0x0000000c0454723c */ /* 0x044fe20000041854 */
[----:B------:R-:W-:Y:S02]  /*5870*/  FADD.FTZ R121, R121, R158 ;  /* 0x0000009e79797221 */ /* 0x000fe40000010000 */
[----:B------:R-:W-:Y:S02]  /*5880*/  FADD.FTZ R127, R127, R160 ;  /* 0x000000a07f7f7221 */ /* 0x000fe40000010000 */
[----:B------:R-:W-:Y:S01]  /*5890*/  FADD.FTZ R156, R156, R121 ;  /* 0x000000799c9c7221 */ /* 0x000fe20000010000 */
[----:B------:R-:W-:Y:S01]  /*58a0*/  HMMA.16816.F32.BF16 R88, R4, R14, R88 ;  /* 0x0000000e0458723c */ /* 0x000fe20000041858 */
[----:B------:R-:W-:Y:S01]  /*58b0*/  LDSM.16.MT88.4 R12, [R172+0xac00] ;  /* 0x00ac0000ac0c783b */ /* 0x000fe20000004200 */
[----:B------:R-:W2:Y:S01]  /*58c0*/  MUFU.EX2 R26, R49 ;  /* 0x00000031001a7308 */ /* 0x000ea20000000800 */
[----:B------:R-:W-:Y:S01]  /*58d0*/  FADD.FTZ R150, R150, R127 ;  /* 0x0000007f96967221 */ /* 0x000fe20000010000 */
[----:B------:R-:W-:-:S02]  /*58e0*/  FADD.FTZ R119, R119, R156 ;  /* 0x0000009c77777221 */ /* 0x000fc40000010000 */
[C---:B---3--:R-:W-:Y:S01]  /*58f0*/  HMMA.16816.F32.BF16 R112, R4.reuse, R8, R112 ;  /* 0x000000080470723c */ /* 0x048fe20000041870 */
[----:B------:R-:W-:Y:S01]  /*5900*/  FADD.FTZ R125, R125, R150 ;  /* 0x000000967d7d7221 */ /* 0x000fe20000010000 */
[----:B------:R-:W-:Y:S02]  /*5910*/  FADD.FTZ R152, R152, R119 ;  /* 0x0000007798987221 */ /* 0x000fe40000010000 */
[----:B------:R-:W3:Y:S01]  /*5920*/  MUFU.EX2 R27, R43 ;  /* 0x0000002b001b7308 */ /* 0x000ee20000000800 */
[----:B------:R-:W-:Y:S01]  /*5930*/  FADD.FTZ R154, R154, R125 ;  /* 0x0000007d9a9a7221 */ /* 0x000fe20000010000 */
[----:B------:R-:W-:Y:S01]  /*5940*/  HMMA.16816.F32.BF16 R68, R4, R10, R68 ;  /* 0x0000000a0444723c */ /* 0x000fe20000041844 */
[----:B------:R-:W4:Y:S01]  /*5950*/  LDSM.16.MT88.4 R8, [R174+0xe800] ;  /* 0x00e80000ae08783b */ /* 0x000f220000004200 */
[----:B------:R-:W-:Y:S01]  /*5960*/  FADD.FTZ R59, R59, R152 ;  /* 0x000000983b3b7221 */ /* 0x000fe20000010000 */
[----:B------:R-:W-:-:S03]  /*5970*/  FADD.FTZ R63, R63, R154 ;  /* 0x0000009a3f3f7221 */ /* 0x000fc60000010000 */
[----:B------:R-:W-:Y:S01]  /*5980*/  HMMA.16816.F32.BF16 R108, R4, R20, R108 ;  /* 0x00000014046c723c */ /* 0x000fe2000004186c */
[----:B------:R-:W5:Y:S01]  /*5990*/  MUFU.EX2 R196, R41 ;  /* 0x0000002900c47308 */ /* 0x000f620000000800 */
[----:B------:R-:W-:Y:S01]  /*59a0*/  FADD.FTZ R148, R148, R59 ;  /* 0x0000003b94947221 */ /* 0x000fe20000010000 */
[----:B------:R-:W-:-:S03]  /*59b0*/  FADD.FTZ R116, R116, R63 ;  /* 0x0000003f74747221 */ /* 0x000fc60000010000 */
[----:B------:R-:W-:Y:S01]  /*59c0*/  HMMA.16816.F32.BF16 R80, R4, R22, R80 ;  /* 0x000000160450723c */ /* 0x000fe20000041850 */
[----:B------:R-:W5:Y:S01]  /*59d0*/  LDSM.16.MT88.4 R20, [R174+0xac00] ;  /* 0x00ac0000ae14783b */ /* 0x000f620000004200 */
[----:B------:R-:W-:Y:S01]  /*59e0*/  FADD.FTZ R57, R57, R148 ;  /* 0x0000009439397221 */ /* 0x000fe20000010000 */
[----:B------:R-:W-:-:S03]  /*59f0*/  FADD.FTZ R116, R61, R116 ;  /* 0x000000743d747221 */ /* 0x000fc60000010000 */
[----:B------:R-:W-:Y:S01]  /*5a00*/  HMMA.16816.F32.BF16 R100, R4, R16, R100 ;  /* 0x000000100464723c */ /* 0x000fe20000041864 */
[----:B------:R-:W-:Y:S01]  /*5a10*/  FADD.FTZ R124, R124, R57 ;  /* 0x000000397c7c7221 */ /* 0x000fe20000010000 */
[----:B------:R-:W-:-:S03]  /*5a20*/  FADD.FTZ R129, R129, R116 ;  /* 0x0000007481817221 */ /* 0x000fc60000010000 */
[----:B------:R-:W-:Y:S01]  /*5a30*/  FADD.FTZ R67, R67, R124 ;  /* 0x0000007c43437221 */ /* 0x000fe20000010000 */
[----:B------:R-:W-:Y:S01]  /*5a40*/  HMMA.16816.F32.BF16 R104, R4, R18, R104 ;  /* 0x000000120468723c */ /* 0x000fe20000041868 */
[----:B------:R-:W-:Y:S01]  /*5a50*/  LDSM.16.MT88.4 R16, [R172+0xcc00] ;  /* 0x00cc0000ac10783b */ /* 0x000fe20000004200 */
[----:B------:R-:W-:Y:S01]  /*5a60*/  FADD.FTZ R40, R40, R129 ;  /* 0x0000008128287221 */ /* 0x000fe20000010000 */
[----:B------:R-:W-:-:S03]  /*5a70*/  FADD.FTZ R118, R118, R67 ;  /* 0x0000004376767221 */ /* 0x000fc60000010000 */
[----:B------:R-:W-:Y:S01]  /*5a80*/  FADD.FTZ R117, R117, R40 ;  /* 0x0000002875757221 */ /* 0x000fe20000010000 */
[----:B------:R-:W-:-:S03]  /*5a90*/  FADD.FTZ R118, R65, R118 ;  /* 0x0000007641767221 */ /* 0x000fc60000010000 */
[----:B------:R-:W-:Y:S01]  /*5aa0*/  FADD.FTZ R38, R38, R117 ;  /* 0x0000007526267221 */ /* 0x000fe20000010000 */
[C---:B----4-:R-:W-:Y:S06]  /*5ab0*/  HMMA.16816.F32.BF16 R92, R4.reuse, R8, R92 ;  /* 0x00000008045c723c */ /* 0x050fec000004185c */
[----:B------:R-:W-:Y:S01]  /*5ac0*/  HMMA.16816.F32.BF16 R96, R4, R10, R96 ;  /* 0x0000000a0460723c */ /* 0x000fe20000041860 */
[----:B------:R-:W4:Y:S06]  /*5ad0*/  LDSM.16.MT88.4 R8, [R174+0xcc00] ;  /* 0x00cc0000ae08783b */ /* 0x000f2c0000004200 */
[----:B-1----:R-:W-:Y:S01]  /*5ae0*/  F2FP.BF16.F32.PACK_AB R4, R24, R25 ;  /* 0x000000191804723e */ /* 0x002fe200000010ff */
[----:B------:R-:W-:Y:S01]  /*5af0*/  FADD.FTZ R25, R25, R118 ;  /* 0x0000007619197221 */ /* 0x000fe20000010000 */
[----:B--2---:R-:W-:-:S02]  /*5b00*/  F2FP.BF16.F32.PACK_AB R6, R193, R26 ;  /* 0x0000001ac106723e */ /* 0x004fc400000010ff */
[----:B---3--:R-:W-:Y:S01]  /*5b10*/  F2FP.BF16.F32.PACK_AB R5, R42, R27 ;  /* 0x0000001b2a05723e */ /* 0x008fe200000010ff */
[----:B------:R-:W-:Y:S01]  /*5b20*/  FADD.FTZ R27, R27, R38 ;  /* 0x000000261b1b7221 */ /* 0x000fe20000010000 */
[----:B-----5:R-:W-:Y:S01]  /*5b30*/  F2FP.BF16.F32.PACK_AB R7, R196, R39 ;  /* 0x00000027c407723e */ /* 0x020fe200000010ff */
[----:B------:R-:W-:Y:S02]  /*5b40*/  FADD.FTZ R25, R24, R25 ;  /* 0x0000001918197221 */ /* 0x000fe40000010000 */
[----:B------:R-:W-:Y:S02]  /*5b50*/  FADD.FTZ R42, R42, R27 ;  /* 0x0000001b2a2a7221 */ /* 0x000fe40000010000 */
[----:B------:R-:W-:Y:S02]  /*5b60*/  FADD.FTZ R26, R26, R25 ;  /* 0x000000191a1a7221 */ /* 0x000fe40000010000 */
[----:B------:R-:W-:Y:S01]  /*5b70*/  HMMA.16816.F32.BF16 R72, R4, R12, R72 ;  /* 0x0000000c0448723c */ /* 0x000fe20000041848 */
[----:B------:R-:W-:Y:S01]  /*5b80*/  FADD.FTZ R39, R39, R42 ;  /* 0x0000002a27277221 */ /* 0x000fe20000010000 */
[----:B------:R-:W-:-:S03]  /*5b90*/  FADD.FTZ R193, R193, R26 ;  /* 0x0000001ac1c17221 */ /* 0x000fc60000010000 */
[----:B------:R-:W-:Y:S01]  /*5ba0*/  FADD.FTZ R196, R196, R39 ;  /* 0x00000027c4c47221 */ /* 0x000fe20000010000 */
[C---:B------:R-:W-:Y:S01]  /*5bb0*/  HMMA.16816.F32.BF16 R76, R4.reuse, R14, R76 ;  /* 0x0000000e044c723c */ /* 0x040fe2000004184c */
[----:B------:R-:W1:Y:S05]  /*5bc0*/  LDSM.16.MT88.4 R12, [R174+0xec00] ;  /* 0x00ec0000ae0c783b */ /* 0x000e6a0000004200 */
[C---:B------:R-:W-:Y:S06]  /*5bd0*/  HMMA.16816.F32.BF16 R112, R4.reuse, R20, R112 ;  /* 0x000000140470723c */ /* 0x040fec0000041870 */
[C---:B------:R-:W-:Y:S06]  /*5be0*/  HMMA.16816.F32.BF16 R68, R4.reuse, R22, R68 ;  /* 0x000000160444723c */ /* 0x040fec0000041844 */
[C---:B----4-:R-:W-:Y:S06]  /*5bf0*/  HMMA.16816.F32.BF16 R108, R4.reuse, R8, R108 ;  /* 0x00000008046c723c */ /* 0x050fec000004186c */
[C---:B------:R-:W-:Y:S01]  /*5c00*/  HMMA.16816.F32.BF16 R80, R4.reuse, R10, R80 ;  /* 0x0000000a0450723c */ /* 0x040fe20000041850 */
[----:B------:R-:W2:Y:S05]  /*5c10*/  LDSM.16.MT88.4 R8, [R172+0xec00] ;  /* 0x00ec0000ac08783b */ /* 0x000eaa0000004200 */
[C---:B------:R-:W-:Y:S06]  /*5c20*/  HMMA.16816.F32.BF16 R84, R4.reuse, R16, R84 ;  /* 0x000000100454723c */ /* 0x040fec0000041854 */
[C---:B------:R-:W-:Y:S06]  /*5c30*/  HMMA.16816.F32.BF16 R88, R4.reuse, R18, R88 ;  /* 0x000000120458723c */ /* 0x040fec0000041858 */
[C---:B-1----:R-:W-:Y:S06]  /*5c40*/  HMMA.16816.F32.BF16 R92, R4.reuse, R12, R92 ;  /* 0x0000000c045c723c */ /* 0x042fec000004185c */
        /* <DEDUP_REMOVED lines=10> */
[----:B------:R-:W-:-:S04]  /*5cf0*/  SHF.L.U32 R6, R183, 0x7, RZ ;  /* 0x00000007b7067819 */ /* 0x000fc800000006ff */
[----:B------:R-:W-:Y:S01]  /*5d00*/  IABS R7, R6 ;  /* 0x0000000600077213 */ /* 0x000fe20000000000 */
[----:B------:R-:W-:-:S05]  /*5d10*/  VIADD R12, R6, 0x80 ;  /* 0x00000080060c7836 */ /* 0x000fca0000000000 */
[----:B------:R-:W-:Y:S02]  /*5d20*/  IABS R8, R12 ;  /* 0x0000000c00087213 */ /* 0x000fe40000000000 */
[-C--:B-1----:R-:W-:Y:S02]  /*5d30*/  IABS R4, R3.reuse ;  /* 0x0000000300047213 */ /* 0x082fe40000000000 */
[-C--:B------:R-:W-:Y:S02]  /*5d40*/  LOP3.LUT R12, R12, R3.reuse, RZ, 0x3c, !PT ;  /* 0x000000030c0c7212 */ /* 0x080fe400078e3cff */
[----:B------:R-:W1:Y:S01]  /*5d50*/  I2F.RP R9, R4 ;  /* 0x0000000400097306 */ /* 0x000e620000209400 */
[----:B------:R-:W-:Y:S02]  /*5d60*/  LOP3.LUT R6, R6, R3, RZ, 0x3c, !PT ;  /* 0x0000000306067212 */ /* 0x000fe400078e3cff */
[----:B------:R-:W-:Y:S02]  /*5d70*/  ISETP.GE.AND P2, PT, R12, RZ, PT ;  /* 0x000000ff0c00720c */ /* 0x000fe40003f46270 */
[----:B------:R-:W-:-:S03]  /*5d80*/  ISETP.GE.AND P0, PT, R6, RZ, PT ;  /* 0x000000ff0600720c */ /* 0x000fc60003f06270 */
        /* <DEDUP_REMOVED lines=11> */
[C---:B------:R-:W-:Y:S01]  /*5e40*/  IMAD R9, R4.reuse, R9, R8 ;  /* 0x0000000904097224 */ /* 0x040fe200078e0208 */
[----:B------:R-:W-:Y:S01]  /*5e50*/  LOP3.LUT R8, RZ, R3, RZ, 0x33, !PT ;  /* 0x00000003ff087212 */ /* 0x000fe200078e33ff */
        /* <DEDUP_REMOVED lines=29> */
[----:B------:R-:W-:-:S05]  /*6030*/  SHF.R.S32.HI R7, RZ, 0x1f, R6 ;  /* 0x0000001fff077819 */ /* 0x000fca0000011406 */
[----:B-1----:R-:W-:-:S04]  /*6040*/  IMAD R7, R7, R4, RZ ;  /* 0x0000000407077224 */ /* 0x002fc800078e02ff */
[C---:B------:R-:W-:Y:S02]  /*6050*/  IMAD R5, R6.reuse, R5, R7 ;  /* 0x0000000506057224 */ /* 0x040fe400078e0207 */
[----:B------:R-:W-:-:S04]  /*6060*/  IMAD.WIDE.U32 R6, R6, R4, R8 ;  /* 0x0000000406067225 */ /* 0x000fc800078e0008 */
[----:B------:R-:W-:Y:S01]  /*6070*/  IMAD.MOV.U32 R4, RZ, RZ, R6 ;  /* 0x000000ffff047224 */ /* 0x000fe200078e0006 */
[----:B------:R-:W-:Y:S01]  /*6080*/  IADD3 R3, R7, R5, RZ ;  /* 0x0000000507037210 */ /* 0x000fe20007ffe0ff */
[----:B------:R-:W-:Y:S06]  /*6090*/  BRA `(.L_x_1920) ;  /* 0x0000000000087947 */ /* 0x000fec0003800000 */
.L_x_1919:
[----:B------:R-:W-:-:S04]  /*60a0*/  LEA R4, -R136, RZ, 0x7 ;  /* 0x000000ff88047211 */ /* 0x000fc800078e39ff */
[----:B------:R-:W-:-:S07]  /*60b0*/  SHF.R.S32.HI R3, RZ, 0x1f, R4 ;  /* 0x0000001fff037819 */ /* 0x000fce0000011404 */
.L_x_1920:
[----:B------:R-:W-:Y:S02]  /*60c0*/  IADD3 R6, P0, R4, R122, RZ ;  /* 0x0000007a04067210 */ /* 0x000fe40007f1e0ff */
[----:B------:R-:W-:Y:S02]  /*60d0*/  LEA R7, P1, R136, R4, 0x5 ;  /* 0x0000000488077211 */ /* 0x000fe400078228ff */
[----:B------:R-:W-:Y:S01]  /*60e0*/  LEA R180, P3, R4, R180, 0x1 ;  /* 0x000000b404b47211 */ /* 0x000fe200078608ff */
[--C-:B------:R-:W-:Y:S01]  /*60f0*/  IMAD.X R5, R3, 0x1, R120.reuse, P0 ;  /* 0x0000000103057824 */ /* 0x100fe200000e0678 */
[----:B------:R-:W-:Y:S02]  /*6100*/  IADD3 R122, P0, R7, R122, RZ ;  /* 0x0000007a077a7210 */ /* 0x000fe40007f1e0ff */
[----:B------:R-:W-:Y:S02]  /*6110*/  LEA.HI.X R7, R136, R3, R137, 0x5, P1 ;  /* 0x0000000388077211 */ /* 0x000fe400008f2c89 */
[----:B------:R-:W-:Y:S01]  /*6120*/  LEA.HI.X R179, R4, R179, R3, 0x1, P3 ;  /* 0x000000b304b37211 */ /* 0x000fe200018f0c03 */
[----:B------:R-:W-:Y:S01]  /*6130*/  IMAD.SHL.U32 R3, R136, 0x40, RZ ;  /* 0x0000004088037824 */ /* 0x000fe200078e00ff */
[----:B------:R-:W-:Y:S01]  /*6140*/  LEA R8, P2, R6, UR8, 0x1 ;  /* 0x0000000806087c11 */ /* 0x000fe2000f8408ff */
[----:B------:R-:W-:Y:S01]  /*6150*/  IMAD.X R7, R7, 0x1, R120, P0 ;  /* 0x0000000107077824 */ /* 0x000fe200000e0678 */
[----:B------:R-:W-:Y:S01]  /*6160*/  LEA R10, P0, R122, UR8, 0x1 ;  /* 0x000000087a0a7c11 */ /* 0x000fe2000f8008ff */
[----:B------:R-:W-:Y:S01]  /*6170*/  IMAD.MOV.U32 R181, RZ, RZ, R179 ;  /* 0x000000ffffb57224 */ /* 0x000fe200078e00b3 */
[----:B------:R-:W-:-:S02]  /*6180*/  LEA.HI.X R9, R6, UR9, R5, 0x1, P2 ;  /* 0x0000000906097c11 */ /* 0x000fc400090f0c05 */
[----:B------:R-:W-:Y:S02]  /*6190*/  SHF.L.U64.HI R4, R136, 0x6, R137 ;  /* 0x0000000688047819 */ /* 0x000fe40000010289 */
[----:B------:R-:W-:Y:S01]  /*61a0*/  IADD3 R6, P1, R3, R180, RZ ;  /* 0x000000b403067210 */ /* 0x000fe20007f3e0ff */
[----:B------:R-:W-:Y:S01]  /*61b0*/  @!PT LDS RZ, [RZ] ;  /* 0x00000000fffff984 */ /* 0x000fe20000000800 */
[----:B------:R-:W-:Y:S01]  /*61c0*/  @!PT LDS RZ, [RZ] ;  /* 0x00000000fffff984 */ /* 0x000fe20000000800 */
[----:B------:R-:W-:Y:S01]  /*61d0*/  @!PT LDS RZ, [RZ] ;  /* 0x00000000fffff984 */ /* 0x000fe20000000800 */
[----:B------:R-:W-:Y:S01]  /*61e0*/  LDGSTS.E.BYPASS.LTC128B.128 [R185+0x9000], desc[UR10][R180.64] ;  /* 0x09000000b4b97fae */ /* 0x000fe2000b901d4a */
[----:B------:R-:W-:Y:S02]  /*61f0*/  LEA.HI.X R11, R122, UR9, R7, 0x1, P0 ;  /* 0x000000097a0b7c11 */ /* 0x000fe400080f0c07 */
[-C--:B------:R-:W-:Y:S01]  /*6200*/  IADD3 R16, P0, R6, R3.reuse, RZ ;  /* 0x0000000306107210 */ /* 0x080fe20007f1e0ff */
[----:B------:R-:W-:Y:S01]  /*6210*/  IMAD.X R7, R4, 0x1, R179, P1 ;  /* 0x0000000104077824 */ /* 0x000fe200008e06b3 */
[-C--:B------:R-:W-:Y:S01]  /*6220*/  IADD3 R26, P2, R10, R3.reuse, RZ ;  /* 0x000000030a1a7210 */ /* 0x080fe20007f5e0ff */
[----:B------:R-:W-:Y:S01]  /*6230*/  LDGSTS.E.BYPASS.LTC128B.128 [R185+0xb000], desc[UR10][R8.64+0x40] ;  /* 0x0b00004008b97fae */ /* 0x000fe2000b901d4a */
[-C--:B------:R-:W-:Y:S01]  /*6240*/  IADD3 R24, P1, R16, R3.reuse, RZ ;  /* 0x0000000310187210 */ /* 0x080fe20007f3e0ff */
[--C-:B------:R-:W-:Y:S01]  /*6250*/  IMAD.X R17, R7, 0x1, R4.reuse, P0 ;  /* 0x0000000107117824 */ /* 0x100fe200000e0604 */
[----:B------:R-:W-:Y:S01]  /*6260*/  IADD3 R36, P0, R26, R3, RZ ;  /* 0x000000031a247210 */ /* 0x000fe20007f1e0ff */
[--C-:B------:R-:W-:Y:S01]  /*6270*/  IMAD.X R27, R11, 0x1, R4.reuse, P2 ;  /* 0x000000010b1b7824 */ /* 0x100fe200010e0604 */
[----:B------:R-:W-:Y:S01]  /*6280*/  LDGSTS.E.BYPASS.LTC128B.128 [R185+0xd000], desc[UR10][R8.64+0x80] ;  /* 0x0d00008008b97fae */ /* 0x000fe2000b901d4a */
[----:B------:R-:W-:-:S02]  /*6290*/  IMAD.X R25, R17, 0x1, R4, P1 ;  /* 0x0000000111197824 */ /* 0x000fc400008e0604 */
[----:B------:R-:W-:Y:S01]  /*62a0*/  IMAD.X R37, R27, 0x1, R4, P0 ;  /* 0x000000011b257824 */ /* 0x000fe200000e0604 */
[----:B------:R1:W-:Y:S01]  /*62b0*/  LDGSTS.E.BYPASS.LTC128B.128 [R185+0x9800], desc[UR10][R6.64] ;  /* 0x0980000006b97fae */ /* 0x0003e2000b901d4a */
[----:B------:R-:W-:-:S03]  /*62c0*/  ISETP.GE.AND P0, PT, R138, 0x3, PT ;  /* 0x000000038a00780c */ /* 0x000fc60003f06270 */
[----:B------:R-:W-:Y:S04]  /*62d0*/  LDGSTS.E.BYPASS.LTC128B.128 [R185+0xb800], desc[UR10][R10.64+0x40] ;  /* 0x0b8000400ab97fae */ /* 0x000fe8000b901d4a */
[----:B------:R-:W-:Y:S04]  /*62e0*/  LDGSTS.E.BYPASS.LTC128B.128 [R185+0xd800], desc[UR10][R10.64+0x80] ;  /* 0x0d8000800ab97fae */ /* 0x000fe8000b901d4a */
[----:B------:R-:W-:Y:S04]  /*62f0*/  LDGSTS.E.BYPASS.LTC128B.128 [R185+0xa000], desc[UR10][R16.64] ;  /* 0x0a00000010b97fae */ /* 0x000fe8000b901d4a */
[----:B------:R-:W-:Y:S04]  /*6300*/  LDGSTS.E.BYPASS.LTC128B.128 [R185+0xc000], desc[UR10][R26.64+0x40] ;  /* 0x0c0000401ab97fae */ /* 0x000fe8000b901d4a */
[----:B------:R-:W-:Y:S04]  /*6310*/  LDGSTS.E.BYPASS.LTC128B.128 [R185+0xe000], desc[UR10][R26.64+0x80] ;  /* 0x0e0000801ab97fae */ /* 0x000fe8000b901d4a */
[----:B------:R2:W-:Y:S04]  /*6320*/  LDGSTS.E.BYPASS.LTC128B.128 [R185+0xa800], desc[UR10][R24.64] ;  /* 0x0a80000018b97fae */ /* 0x0005e8000b901d4a */
[----:B------:R-:W-:Y:S04]  /*6330*/  LDGSTS.E.BYPASS.LTC128B.128 [R185+0xc800], desc[UR10][R36.64+0x40] ;  /* 0x0c80004024b97fae */ /* 0x000fe8000b901d4a */
[----:B------:R3:W-:Y:S04]  /*6340*/  LDGSTS.E.BYPASS.LTC128B.128 [R185+0xe800], desc[UR10][R36.64+0x80] ;  /* 0x0e80008024b97fae */ /* 0x0007e8000b901d4a */
[----:B------:R-:W-:Y:S04]  /*6350*/  LDSM.16.M88.4 R124, [R177] ;  /* 0x00000000b17c783b */ /* 0x000fe80000000200 */
[----:B------:R-:W4:Y:S04]  /*6360*/  LDSM.16.M88.4 R12, [R176+0x3000] ;  /* 0x00300000b00c783b */ /* 0x000f280000000200 */
[----:B-1----:R-:W1:Y:S04]  /*6370*/  LDSM.16.M88.4 R4, [R176+0x3400] ;  /* 0x00340000b004783b */ /* 0x002e680000000200 */
[----:B------:R-:W5:Y:S04]  /*6380*/  LDSM.16.M88.4 R40, [R176+0x3800] ;  /* 0x00380000b028783b */ /* 0x000f680000000200 */
[----:B------:R-:W3:Y:S04]  /*6390*/  LDSM.16.M88.4 R32, [R176+0x3c00] ;  /* 0x003c0000b020783b */ /* 0x000ee80000000200 */
[----:B------:R-:W-:Y:S04]  /*63a0*/  LDSM.16.M88.4 R64, [R175] ;  /* 0x00000000af40783b */ /* 0x000fe80000000200 */
[----:B------:R-:W3:Y:S04]  /*63b0*/  LDSM.16.M88.4 R28, [R173+0x3000] ;  /* 0x00300000ad1c783b */ /* 0x000ee80000000200 */
[----:B--2---:R-:W2:Y:S04]  /*63c0*/  LDSM.16.M88.4 R24, [R176+0x4000] ;  /* 0x00400000b018783b */ /* 0x004ea80000000200 */
[----:B------:R-:W2:Y:S04]  /*63d0*/  LDSM.16.M88.4 R20, [R173+0x3400] ;  /* 0x00340000ad14783b */ /* 0x000ea80000000200 */
[----:B------:R-:W2:Y:S04]  /*63e0*/  LDSM.16.M88.4 R60, [R173+0x3800] ;  /* 0x00380000ad3c783b */ /* 0x000ea80000000200 */
[----:B------:R-:W2:Y:S01]  /*63f0*/  LDSM.16.M88.4 R56, [R173+0x3c00] ;  /* 0x003c0000ad38783b */ /* 0x000ea20000000200 */
[C---:B----4-:R-:W-:Y:S03]  /*6400*/  HMMA.16816.F32.BF16 R16, R124.reuse, R12, RZ ;  /* 0x0000000c7c10723c */ /* 0x050fe600000418ff */
[----:B------:R-:W4:Y:S04]  /*6410*/  LDSM.16.M88.4 R128, [R176+0x4400] ;  /* 0x00440000b080783b */ /* 0x000f280000000200 */
[----:B------:R-:W4:Y:S01]  /*6420*/  LDSM.16.M88.4 R120, [R176+0x4800] ;  /* 0x00480000b078783b */ /* 0x000f220000000200 */
[C---:B------:R-:W-:Y:S03]  /*6430*/  HMMA.16816.F32.BF16 R12, R124.reuse, R14, RZ ;  /* 0x0000000e7c0c723c */ /* 0x040fe600000418ff */
[----:B------:R-:W4:Y:S03]  /*6440*/  LDSM.16.M88.4 R116, [R176+0x4c00] ;  /* 0x004c0000b074783b */ /* 0x000f260000000200 */
[C---:B-1----:R-:W-:Y:S01]  /*6450*/  HMMA.16816.F32.BF16 R8, R124.reuse, R4, RZ ;  /* 0x000000047c08723c */ /* 0x042fe200000418ff */
[----:B------:R-:W1:Y:S04]  /*6460*/  LDSM.16.M88.4 R52, [R173+0x4000] ;  /* 0x00400000ad34783b */ /* 0x000e680000000200 */
[----:B------:R-:W1:Y:S01]  /*6470*/  LDSM.16.M88.4 R48, [R173+0x4400] ;  /* 0x00440000ad30783b */ /* 0x000e620000000200 */
[C---:B-----5:R-:W-:Y:S01]  /*6480*/  HMMA.16816.F32.BF16 R44, R124.reuse, R40, RZ ;  /* 0x000000287c2c723c */ /* 0x060fe200000418ff */
[----:B------:R-:W5:Y:S05]  /*6490*/  S2R R3, SR_TID.X ;  /* 0x0000000000037919 */ /* 0x000f6a0000002100 */
[C---:B---3--:R-:W-:Y:S01]  /*64a0*/  HMMA.16816.F32.BF16 R36, R124.reuse, R32, RZ ;  /* 0x000000207c24723c */ /* 0x048fe200000418ff */
[----:B------:R-:W0:Y:S05]  /*64b0*/  LDGDEPBAR ;  /* 0x00000000000079af */ /* 0x000e2a0000000000 */
[----:B------:R-:W-:Y:S06]  /*64c0*/  HMMA.16816.F32.BF16 R4, R124, R6, RZ ;  /* 0x000000067c04723c */ /* 0x000fec00000418ff */
[C---:B------:R-:W-:Y:S06]  /*64d0*/  HMMA.16816.F32.BF16 R16, R64.reuse, R28, R16 ;  /* 0x0000001c4010723c */ /* 0x040fec0000041810 */
[----:B------:R-:W-:Y:S06]  /*64e0*/  HMMA.16816.F32.BF16 R12, R64, R30, R12 ;  /* 0x0000001e400c723c */ /* 0x000fec000004180c */
[----:B------:R-:W-:Y:S01]  /*64f0*/  HMMA.16816.F32.BF16 R40, R124, R42, RZ ;  /* 0x0000002a7c28723c */ /* 0x000fe200000418ff */
[----:B-----5:R-:W-:-:S05]  /*6500*/  IMAD.SHL.U32 R166, R3, 0x2, RZ ;  /* 0x0000000203a67824 */ /* 0x020fca00078e00ff */
[----:B------:R-:W-:Y:S01]  /*6510*/  HMMA.16816.F32.BF16 R32, R124, R34, RZ ;  /* 0x000000227c20723c */ /* 0x000fe200000418ff */
[----:B------:R-:W-:Y:S01]  /*6520*/  IMAD.SHL.U32 R3, R183, 0x80, RZ ;  /* 0x00000080b7037824 */ /* 0x000fe200078e00ff */
[----:B------:R-:W-:-:S04]  /*6530*/  LOP3.LUT R166, R166, 0x6, RZ, 0xc0, !PT ;  /* 0x00000006a6a67812 */ /* 0x000fc800078ec0ff */
[----:B--2---:R-:W-:Y:S01]  /*6540*/  HMMA.16816.F32.BF16 R28, R124, R24, RZ ;  /* 0x000000187c1c723c */ /* 0x004fe200000418ff */
[----:B------:R-:W-:-:S05]  /*6550*/  LOP3.LUT R165, R3, R166, RZ, 0xfc, !PT ;  /* 0x000000a603a57212 */ /* 0x000fca00078efcff */
[----:B------:R-:W-:Y:S06]  /*6560*/  HMMA.16816.F32.BF16 R24, R124, R26, RZ ;  /* 0x0000001a7c18723c */ /* 0x000fec00000418ff */
[C---:B------:R-:W-:Y:S06]  /*6570*/  HMMA.16816.F32.BF16 R8, R64.reuse, R20, R8 ;  /* 0x000000144008723c */ /* 0x040fec0000041808 */
[C---:B------:R-:W-:Y:S06]  /*6580*/  HMMA.16816.F32.BF16 R4, R64.reuse, R22, R4 ;  /* 0x000000164004723c */ /* 0x040fec0000041804 */
[C---:B------:R-:W-:Y:S06]  /*6590*/  HMMA.16816.F32.BF16 R44, R64.reuse, R60, R44 ;  /* 0x0000003c402c723c */ /* 0x040fec000004182c */
[C---:B------:R-:W-:Y:S06]  /*65a0*/  HMMA.16816.F32.BF16 R40, R64.reuse, R62, R40 ;  /* 0x0000003e4028723c */ /* 0x040fec0000041828 */
[C---:B------:R-:W-:Y:S06]  /*65b0*/  HMMA.16816.F32.BF16 R36, R64.reuse, R56, R36 ;  /* 0x000000384024723c */ /* 0x040fec0000041824 */
[----:B------:R-:W-:Y:S06]  /*65c0*/  HMMA.16816.F32.BF16 R32, R64, R58, R32 ;  /* 0x0000003a4020723c */ /* 0x000fec0000041820 */
[C---:B----4-:R-:W-:Y:S06]  /*65d0*/  HMMA.16816.F32.BF16 R20, R124.reuse, R128, RZ ;  /* 0x000000807c14723c */ /* 0x050fec00000418ff */
[C---:B------:R-:W-:Y:S06]  /*65e0*/  HMMA.16816.F32.BF16 R56, R124.reuse, R120, RZ ;  /* 0x000000787c38723c */ /* 0x040fec00000418ff */
[C---:B------:R-:W-:Y:S06]  /*65f0*/  HMMA.16816.F32.BF16 R60, R124.reuse, R116, RZ ;  /* 0x000000747c3c723c */ /* 0x040fec00000418ff */
[C---:B------:R-:W-:Y:S06]  /*6600*/  HMMA.16816.F32.BF16 R128, R124.reuse, R130, RZ ;  /* 0x000000827c80723c */ /* 0x040fec00000418ff */
[C---:B------:R-:W-:Y:S06]  /*6610*/  HMMA.16816.F32.BF16 R120, R124.reuse, R122, RZ ;  /* 0x0000007a7c78723c */ /* 0x040fec00000418ff */
[----:B------:R-:W-:Y:S01]  /*6620*/  HMMA.16816.F32.BF16 R116, R124, R118, RZ ;  /* 0x000000767c74723c */ /* 0x000fe200000418ff */
        /* <DEDUP_REMOVED lines=13> */
[----:B------:R-:W2:Y:S01]  /*6700*/  LDSM.16.M88.4 R64, [R176+0x5000] ;  /* 0x00500000b040783b */ /* 0x000ea20000000200 */
[C---:B-1----:R-:W-:Y:S06]  /*6710*/  HMMA.16816.F32.BF16 R44, R52.reuse, R124, R44 ;  /* 0x0000007c342c723c */ /* 0x042fec000004182c */
[C---:B--2---:R-:W-:Y:S06]  /*6720*/  HMMA.16816.F32.BF16 R16, R52.reuse, R64, R16 ;  /* 0x000000403410723c */ /* 0x044fec0000041810 */
[C---:B------:R-:W-:Y:S01]  /*6730*/  HMMA.16816.F32.BF16 R12, R52.reuse, R66, R12 ;  /* 0x00000042340c723c */ /* 0x040fe2000004180c */
[----:B------:R-:W1:Y:S05]  /*6740*/  LDSM.16.M88.4 R64, [R176+0x5c00] ;  /* 0x005c0000b040783b */ /* 0x000e6a0000000200 */
        /* <DEDUP_REMOVED lines=84> */
[----:B---3--:R-:W-:Y:S01]  /*6c90*/  HMMA.16816.F32.BF16 R36, R52, R64, R36 ;  /* 0x000000403424723c */ /* 0x008fe20000041824 */
[----:B------:R-:W-:Y:S01]  /*6ca0*/  VIADD R49, R165, 0x1 ;  /* 0x00000001a5317836 */ /* 0x000fe20000000000 */
[----:B------:R-:W-:-:S04]  /*6cb0*/  LOP3.LUT R48, R3, 0x8, R166, 0xfe, !PT ;  /* 0x0000000803307812 */ /* 0x000fc800078efea6 */
[CC--:B------:R-:W-:Y:S01]  /*6cc0*/  ISETP.GE.AND P5, PT, R48.reuse, R142.reuse, PT ;  /* 0x0000008e3000720c */ /* 0x0c0fe20003fa6270 */
[----:B------:R-:W-:Y:S01]  /*6cd0*/  HMMA.16816.F32.BF16 R32, R52, R66, R32 ;  /* 0x000000423420723c */ /* 0x000fe20000041820 */
[----:B------:R-:W-:Y:S01]  /*6ce0*/  ISETP.GE.AND P1, PT, R48, R141, PT ;  /* 0x0000008d3000720c */ /* 0x000fe20003f26270 */
[----:B------:R-:W2:Y:S01]  /*6cf0*/  LDSM.16.M88.4 R64, [R173+0x8c00] ;  /* 0x008c0000ad40783b */ /* 0x000ea20000000200 */
[----:B------:R-:W-:Y:S01]  /*6d00*/  ISETP.GE.AND P3, PT, R49, R142, PT ;  /* 0x0000008e3100720c */ /* 0x000fe20003f66270 */
[----:B------:R-:W-:-:S04]  /*6d10*/  DEPBAR.LE SB0, 0x0 ;  /* 0x000080000000791a */ /* 0x000fc80000000000 */
[----:B------:R-:W-:Y:S01]  /*6d20*/  LOP3.LUT R48, R3, 0x10, R166, 0xfe, !PT ;  /* 0x0000001003307812 */ /* 0x000fe200078efea6 */
[----:B------:R-:W-:Y:S01]  /*6d30*/  HMMA.16816.F32.BF16 R128, R52, R50, R128 ;  /* 0x000000323480723c */ /* 0x000fe20000041880 */
[-C--:B------:R-:W-:Y:S01]  /*6d40*/  ISETP.GE.AND P2, PT, R49, R141.reuse, PT ;  /* 0x0000008d3100720c */ /* 0x080fe20003f46270 */
[----:B------:R-:W-:Y:S01]  /*6d50*/  VIADD R49, R165, 0x9 ;  /* 0x00000009a5317836 */ /* 0x000fe20000000000 */
[----:B------:R-:W-:Y:S02]  /*6d60*/  FSEL R161, R17, -INF , !P3 ;  /* 0xff80000011a17808 */ /* 0x000fe40005800000 */
[C---:B------:R-:W-:Y:S02]  /*6d70*/  ISETP.GE.AND P4, PT, R48.reuse, R142, PT ;  /* 0x0000008e3000720c */ /* 0x040fe40003f86270 */
[----:B------:R-:W-:Y:S02]  /*6d80*/  ISETP.GE.AND P3, PT, R48, R141, PT ;  /* 0x0000008d3000720c */ /* 0x000fe40003f66270 */
[----:B------:R-:W-:-:S02]  /*6d90*/  FSEL R48, R19, -INF , !P2 ;  /* 0xff80000013307808 */ /* 0x000fc40005000000 */
[----:B------:R-:W-:Y:S02]  /*6da0*/  FSEL R163, R12, -INF , !P5 ;  /* 0xff8000000ca37808 */ /* 0x000fe40006800000 */
[----:B------:R-:W-:Y:S01]  /*6db0*/  LOP3.LUT R17, R3, 0x18, R166, 0xfe, !PT ;  /* 0x0000001803117812 */ /* 0x000fe200078efea6 */
[C---:B-1----:R-:W-:Y:S01]  /*6dc0*/  HMMA.16816.F32.BF16 R120, R52.reuse, R126, R120 ;  /* 0x0000007e3478723c */ /* 0x042fe20000041878 */
[CC--:B------:R-:W-:Y:S02]  /*6dd0*/  ISETP.GE.AND P2, PT, R49.reuse, R142.reuse, PT ;  /* 0x0000008e3100720c */ /* 0x0c0fe40003f46270 */
[----:B------:R-:W-:Y:S01]  /*6de0*/  ISETP.GE.AND P5, PT, R49, R141, PT ;  /* 0x0000008d3100720c */ /* 0x000fe20003fa6270 */
[C---:B------:R-:W-:Y:S01]  /*6df0*/  VIADD R49, R165.reuse, 0x11 ;  /* 0x00000011a5317836 */ /* 0x040fe20000000000 */
[----:B------:R-:W-:Y:S01]  /*6e00*/  FSEL R14, R14, -INF , !P1 ;  /* 0xff8000000e0e7808 */ /* 0x000fe20004800000 */
[----:B------:R-:W-:Y:S01]  /*6e10*/  HMMA.16816.F32.BF16 R56, R52, R124, R56 ;  /* 0x0000007c3438723c */ /* 0x000fe20000041838 */
[----:B------:R-:W-:Y:S01]  /*6e20*/  FSEL R19, R8, -INF , !P4 ;  /* 0xff80000008137808 */ /* 0x000fe20006000000 */
[----:B------:R-:W-:Y:S01]  /*6e30*/  VIADD R8, R165, 0x19 ;  /* 0x00000019a5087836 */ /* 0x000fe20000000000 */
[----:B------:R-:W-:Y:S01]  /*6e40*/  BAR.SYNC.DEFER_BLOCKING 0x0 ;  /* 0x0000000000007b1d */ /* 0x000fe20000010000 */
[----:B------:R-:W-:-:S02]  /*6e50*/  ISETP.GE.AND P1, PT, R17, R142, PT ;  /* 0x0000008e1100720c */ /* 0x000fc40003f26270 */
[----:B------:R-:W-:Y:S02]  /*6e60*/  FSEL R12, R15, -INF , !P5 ;  /* 0xff8000000f0c7808 */ /* 0x000fe40006800000 */
[----:B------:R-:W-:Y:S02]  /*6e70*/  LOP3.LUT R15, R3, 0x20, R166, 0xfe, !PT ;  /* 0x00000020030f7812 */ /* 0x000fe400078efea6 */
[CC--:B------:R-:W-:Y:S02]  /*6e80*/  ISETP.GE.AND P5, PT, R49.reuse, R142.reuse, PT ;  /* 0x0000008e3100720c */ /* 0x0c0fe40003fa6270 */
[----:B------:R-:W-:Y:S01]  /*6e90*/  ISETP.GE.AND P4, PT, R49, R141, PT ;  /* 0x0000008d3100720c */ /* 0x000fe20003f86270 */
[C---:B--2---:R-:W-:Y:S01]  /*6ea0*/  HMMA.16816.F32.BF16 R60, R52.reuse, R64, R60 ;  /* 0x00000040343c723c */ /* 0x044fe2000004183c */
[----:B------:R-:W-:Y:S02]  /*6eb0*/  FSEL R164, R10, -INF , !P3 ;  /* 0xff8000000aa47808 */ /* 0x000fe40005800000 */
[----:B------:R-:W-:Y:S01]  /*6ec0*/  FSEL R159, R4, -INF , !P1 ;  /* 0xff800000049f7808 */ /* 0x000fe20004800000 */
[----:B------:R-:W-:Y:S01]  /*6ed0*/  VIADD R4, R165, 0x21 ;  /* 0x00000021a5047836 */ /* 0x000fe20000000000 */
[----:B------:R-:W-:Y:S01]  /*6ee0*/  FSEL R13, R13, -INF , !P2 ;  /* 0xff8000000d0d7808 */ /* 0x000fe20005000000 */
[----:B------:R-:W-:Y:S01]  /*6ef0*/  HMMA.16816.F32.BF16 R116, R52, R66, R116 ;  /* 0x000000423474723c */ /* 0x000fe20000041874 */
[----:B------:R-:W-:-:S02]  /*6f00*/  ISETP.GE.AND P3, PT, R15, R142, PT ;  /* 0x0000008e0f00720c */ /* 0x000fc40003f66270 */
[CC--:B------:R-:W-:Y:S02]  /*6f10*/  ISETP.GE.AND P1, PT, R8.reuse, R141.reuse, PT ;  /* 0x0000008d0800720c */ /* 0x0c0fe40003f26270 */
[----:B------:R-:W-:Y:S02]  /*6f20*/  ISETP.GE.AND P2, PT, R17, R141, PT ;  /* 0x0000008d1100720c */ /* 0x000fe40003f46270 */
[----:B------:R-:W-:Y:S02]  /*6f30*/  FSEL R157, R9, -INF , !P5 ;  /* 0xff800000099d7808 */ /* 0x000fe40006800000 */
[----:B------:R-:W-:Y:S02]  /*6f40*/  FSEL R162, R11, -INF , !P4 ;  /* 0xff8000000ba27808 */ /* 0x000fe40006000000 */
[----:B------:R-:W-:Y:S02]  /*6f50*/  LOP3.LUT R9, R3, 0x28, R166, 0xfe, !PT ;  /* 0x0000002803097812 */ /* 0x000fe400078efea6 */
[----:B------:R-:W-:-:S02]  /*6f60*/  ISETP.GE.AND P4, PT, R8, R142, PT ;  /* 0x0000008e0800720c */ /* 0x000fc40003f86270 */
[----:B------:R-:W-:Y:S02]  /*6f70*/  FSEL R158, R7, -INF , !P1 ;  /* 0xff800000079e7808 */ /* 0x000fe40004800000 */
[----:B------:R-:W-:Y:S02]  /*6f80*/  FSEL R49, R44, -INF , !P3 ;  /* 0xff8000002c317808 */ /* 0x000fe40005800000 */
[----:B------:R-:W-:Y:S02]  /*6f90*/  FSEL R160, R6, -INF , !P2 ;  /* 0xff80000006a07808 */ /* 0x000fe40005000000 */
[CC--:B------:R-:W-:Y:S02]  /*6fa0*/  ISETP.GE.AND P1, PT, R4.reuse, R142.reuse, PT ;  /* 0x0000008e0400720c */ /* 0x0c0fe40003f26270 */
[----:B------:R-:W-:Y:S01]  /*6fb0*/  ISETP.GE.AND P3, PT, R4, R141, PT ;  /* 0x0000008d0400720c */ /* 0x000fe20003f66270 */
[----:B------:R-:W-:Y:S01]  /*6fc0*/  VIADD R4, R165, 0x29 ;  /* 0x00000029a5047836 */ /* 0x000fe20000000000 */
[----:B------:R-:W-:-:S02]  /*6fd0*/  ISETP.GE.AND P2, PT, R9, R142, PT ;  /* 0x0000008e0900720c */ /* 0x000fc40003f46270 */
[----:B------:R-:W-:Y:S02]  /*6fe0*/  ISETP.GE.AND P5, PT, R15, R141, PT ;  /* 0x0000008d0f00720c */ /* 0x000fe40003fa6270 */
[----:B------:R-:W-:Y:S02]  /*6ff0*/  FSEL R17, R5, -INF , !P4 ;  /* 0xff80000005117808 */ /* 0x000fe40006000000 */
[----:B------:R-:W-:Y:S02]  /*7000*/  LOP3.LUT R5, R3, 0x30, R166, 0xfe, !PT ;  /* 0x0000003003057812 */ /* 0x000fe400078efea6 */
[----:B------:R-:W-:Y:S02]  /*7010*/  FSEL R154, R47, -INF , !P3 ;  /* 0xff8000002f9a7808 */ /* 0x000fe40005800000 */
[----:B------:R-:W-:Y:S02]  /*7020*/  FSEL R155, R40, -INF , !P2 ;  /* 0xff800000289b7808 */ /* 0x000fe40005000000 */
[----:B------:R-:W-:-:S02]  /*7030*/  FSEL R50, R46, -INF , !P5 ;  /* 0xff8000002e327808 */ /* 0x000fc40006800000 */
[CC--:B------:R-:W-:Y:S02]  /*7040*/  ISETP.GE.AND P3, PT, R4.reuse, R142.reuse, PT ;  /* 0x0000008e0400720c */ /* 0x0c0fe40003f66270 */
[-C--:B------:R-:W-:Y:S01]  /*7050*/  ISETP.GE.AND P2, PT, R4, R141.reuse, PT ;  /* 0x0000008d0400720c */ /* 0x080fe20003f46270 */
[----:B------:R-:W-:Y:S01]  /*7060*/  VIADD R4, R165, 0x31 ;  /* 0x00000031a5047836 */ /* 0x000fe20000000000 */
[----:B------:R-:W-:Y:S02]  /*7070*/  ISETP.GE.AND P5, PT, R5, R142, PT ;  /* 0x0000008e0500720c */ /* 0x000fe40003fa6270 */
[----:B------:R-:W-:Y:S02]  /*7080*/  FSEL R153, R45, -INF , !P1 ;  /* 0xff8000002d997808 */ /* 0x000fe40004800000 */
[-C--:B------:R-:W-:Y:S02]  /*7090*/  ISETP.GE.AND P4, PT, R9, R141.reuse, PT ;  /* 0x0000008d0900720c */ /* 0x080fe40003f86270 */
[----:B------:R-:W-:-:S02]  /*70a0*/  ISETP.GE.AND P1, PT, R5, R141, PT ;  /* 0x0000008d0500720c */ /* 0x000fc40003f26270 */
[----:B------:R-:W-:Y:S02]  /*70b0*/  LOP3.LUT R5, R3, 0x38, R166, 0xfe, !PT ;  /* 0x0000003803057812 */ /* 0x000fe400078efea6 */
[----:B------:R-:W-:Y:S02]  /*70c0*/  FSEL R46, R43, -INF , !P2 ;  /* 0xff8000002b2e7808 */ /* 0x000fe40005000000 */
        /* <DEDUP_REMOVED lines=17> */
[----:B------:R-:W-:Y:S02]  /*71e0*/  ISETP.GE.AND P2, PT, R5, R141, PT ;  /* 0x0000008d0500720c */ /* 0x000fe40003f46270 */
[----:B------:R-:W-:-:S02]  /*71f0*/  LOP3.LUT R5, R3, 0x48, R166, 0xfe, !PT ;  /* 0x0000004803057812 */ /* 0x000fc400078efea6 */
        /* <DEDUP_REMOVED lines=29> */
[----:B------:R-:W-:Y:S02]  /*73d0*/  LOP3.LUT R5, R3, 0x60, R166, 0xfe, !PT ;  /* 0x0000006003057812 */ /* 0x000fe400078efea6 */
[----:B------:R-:W-:Y:S02]  /*73e0*/  FSEL R52, R22, -INF , !P4 ;  /* 0xff80000016347808 */ /* 0x000fe40006000000 */
[----:B------:R-:W-:Y:S02]  /*73f0*/  FSEL R65, R21, -INF , !P3 ;  /* 0xff80000015417808 */ /* 0x000fe40005800000 */
[----:B------:R-:W-:Y:S02]  /*7400*/  FSEL R34, R23, -INF , !P2 ;  /* 0xff80000017227808 */ /* 0x000fe40005000000 */
[----:B------:R-:W-:-:S02]  /*7410*/  ISETP.GE.AND P4, PT, R5, R142, PT ;  /* 0x0000008e0500720c */ /* 0x000fc40003f86270 */
[----:B------:R-:W-:Y:S02]  /*7420*/  ISETP.GE.AND P3, PT, R5, R141, PT ;  /* 0x0000008d0500720c */ /* 0x000fe40003f66270 */
        /* <DEDUP_REMOVED lines=10> */
[----:B------:R-:W-:Y:S02]  /*74d0*/  FSEL R33, R131, -INF , !P5 ;  /* 0xff80000083217808 */ /* 0x000fe40006800000 */
[----:B------:R-:W-:-:S02]  /*74e0*/  ISETP.GE.AND P5, PT, R5, R142, PT ;  /* 0x0000008e0500720c */ /* 0x000fc40003fa6270 */
[----:B------:R-:W-:Y:S01]  /*74f0*/  ISETP.GE.AND P4, PT, R5, R141, PT ;  /* 0x0000008d0500720c */ /* 0x000fe20003f86270 */
[----:B------:R-:W-:Y:S01]  /*7500*/  VIADD R5, R165, 0x69 ;  /* 0x00000069a5057836 */ /* 0x000fe20000000000 */
[----:B------:R-:W-:Y:S02]  /*7510*/  LOP3.LUT R4, R3, 0x70, R166, 0xfe, !PT ;  /* 0x0000007003047812 */ /* 0x000fe400078efea6 */
[----:B------:R-:W-:Y:S02]  /*7520*/  FSEL R51, R58, -INF , !P3 ;  /* 0xff8000003a337808 */ /* 0x000fe40005800000 */
[----:B------:R-:W-:Y:S02]  /*7530*/  FSEL R53, R57, -INF , !P5 ;  /* 0xff80000039357808 */ /* 0x000fe40006800000 */
[----:B------:R-:W-:Y:S02]  /*7540*/  FSEL R55, R120, -INF , !P1 ;  /* 0xff80000078377808 */ /* 0x000fe40004800000 */
[----:B------:R-:W-:-:S02]  /*7550*/  ISETP.GE.AND P3, PT, R4, R142, PT ;  /* 0x0000008e0400720c */ /* 0x000fc40003f66270 */
[-C--:B------:R-:W-:Y:S01]  /*7560*/  ISETP.GE.AND P5, PT, R4, R141.reuse, PT ;  /* 0x0000008d0400720c */ /* 0x080fe20003fa6270 */
[----:B------:R-:W-:Y:S01]  /*7570*/  VIADD R4, R165, 0x71 ;  /* 0x00000071a5047836 */ /* 0x000fe20000000000 */
[----:B------:R-:W-:Y:S02]  /*7580*/  FSEL R54, R59, -INF , !P4 ;  /* 0xff8000003b367808 */ /* 0x000fe40006000000 */
[C---:B------:R-:W-:Y:S02]  /*7590*/  ISETP.GE.AND P1, PT, R5.reuse, R141, PT ;  /* 0x0000008d0500720c */ /* 0x040fe40003f26270 */
[----:B------:R-:W-:Y:S02]  /*75a0*/  ISETP.GE.AND P4, PT, R5, R142, PT ;  /* 0x0000008e0500720c */ /* 0x000fe40003f86270 */
[----:B------:R-:W-:Y:S02]  /*75b0*/  FSEL R58, R123, -INF , !P1 ;  /* 0xff8000007b3a7808 */ /* 0x000fe40004800000 */
[----:B------:R-:W-:-:S02]  /*75c0*/  FSEL R59, R60, -INF , !P3 ;  /* 0xff8000003c3b7808 */ /* 0x000fc40005800000 */
[----:B------:R-:W-:Y:S02]  /*75d0*/  FSEL R56, R122, -INF , !P2 ;  /* 0xff8000007a387808 */ /* 0x000fe40005000000 */
[----:B------:R-:W-:Y:S02]  /*75e0*/  FSEL R57, R121, -INF , !P4 ;  /* 0xff80000079397808 */ /* 0x000fe40006000000 */
[CC--:B------:R-:W-:Y:S02]  /*75f0*/  ISETP.GE.AND P1, PT, R165.reuse, R142.reuse, PT ;  /* 0x0000008ea500720c */ /* 0x0c0fe40003f26270 */
[CC--:B------:R-:W-:Y:S01]  /*7600*/  ISETP.GE.AND P3, PT, R165.reuse, R141.reuse, PT ;  /* 0x0000008da500720c */ /* 0x0c0fe20003f66270 */
[----:B------:R-:W-:Y:S01]  /*7610*/  VIADD R165, R165, 0x79 ;  /* 0x00000079a5a57836 */ /* 0x000fe20000000000 */
[C---:B------:R-:W-:Y:S02]  /*7620*/  ISETP.GE.AND P2, PT, R4.reuse, R142, PT ;  /* 0x0000008e0400720c */ /* 0x040fe40003f46270 */
[----:B------:R-:W-:-:S02]  /*7630*/  ISETP.GE.AND P4, PT, R4, R141, PT ;  /* 0x0000008d0400720c */ /* 0x000fc40003f86270 */
[----:B------:R-:W-:Y:S02]  /*7640*/  LOP3.LUT R166, R3, 0x78, R166, 0xfe, !PT ;  /* 0x0000007803a67812 */ /* 0x000fe400078efea6 */
[----:B------:R-:W-:Y:S02]  /*7650*/  FSEL R62, R62, -INF , !P5 ;  /* 0xff8000003e3e7808 */ /* 0x000fe40006800000 */
[----:B------:R-:W-:Y:S02]  /*7660*/  FSEL R61, R61, -INF , !P2 ;  /* 0xff8000003d3d7808 */ /* 0x000fe40005000000 */
[----:B------:R-:W-:Y:S02]  /*7670*/  FSEL R63, R63, -INF , !P4 ;  /* 0xff8000003f3f7808 */ /* 0x000fe40006000000 */
[----:B------:R-:W-:Y:S02]  /*7680*/  FSEL R5, R16, -INF , !P1 ;  /* 0xff80000010057808 */ /* 0x000fe40004800000 */
[----:B------:R-:W-:-:S02]  /*7690*/  ISETP.GE.AND P5, PT, R166, R142, PT ;  /* 0x0000008ea600720c */ /* 0x000fc40003fa6270 */
[-C--:B------:R-:W-:Y:S02]  /*76a0*/  ISETP.GE.AND P2, PT, R166, R141.reuse, PT ;  /* 0x0000008da600720c */ /* 0x080fe40003f46270 */
        /* <DEDUP_REMOVED lines=41> */
[----:B------:R-:W-:-:S02]  /*7940*/  ISETP.NE.AND P1, PT, R6, RZ, PT ;  /* 0x000000ff0600720c */ /* 0x000fc40003f25270 */
[----:B------:R-:W-:-:S07]  /*7950*/  LOP3.LUT R7, RZ, R6, RZ, 0x33, !PT ;  /* 0x00000006ff077212 */ /* 0x000fce00078e33ff */
        /* <DEDUP_REMOVED lines=12> */
[----:B------:R-:W-:Y:S02]  /*7a20*/  SHF.R.S32.HI R3, RZ, 0x1f, R7 ;  /* 0x0000001fff037819 */ /* 0x000fe40000011407 */
[----:B--2---:R-:W-:-:S03]  /*7a30*/  IADD3 R6, -R9, R4, RZ ;  /* 0x0000000409067210 */ /* 0x004fc60007ffe1ff */
[-C--:B------:R-:W-:Y:S02]  /*7a40*/  IMAD R4, R3, R132.reuse, RZ ;  /* 0x0000008403047224 */ /* 0x080fe400078e02ff */
[----:B------:R-:W-:Y:S01]  /*7a50*/  IMAD.WIDE.U32 R8, R7, R132, RZ ;  /* 0x0000008407087225 */ /* 0x000fe200078e00ff */
[----:B------:R-:W-:-:S03]  /*7a60*/  SHF.R.S32.HI R3, RZ, 0x1f, R6 ;  /* 0x0000001fff037819 */ /* 0x000fc60000011406 */
[----:B------:R-:W-:Y:S02]  /*7a70*/  IMAD R4, R7, R133, R4 ;  /* 0x0000008507047224 */ /* 0x000fe400078e0204 */
[----:B------:R-:W-:Y:S02]  /*7a80*/  IMAD R3, R3, UR4, RZ ;  /* 0x0000000403037c24 */ /* 0x000fe4000f8e02ff */
[----:B------:R-:W-:Y:S02]  /*7a90*/  IMAD.IADD R9, R9, 0x1, R4 ;  /* 0x0000000109097824 */ /* 0x000fe400078e0204 */
[C---:B------:R-:W-:Y:S02]  /*7aa0*/  IMAD R3, R6.reuse, UR5, R3 ;  /* 0x0000000506037c24 */ /* 0x040fe4000f8e0203 */
[----:B------:R-:W-:-:S04]  /*7ab0*/  IMAD.WIDE.U32 R6, R6, UR4, R8 ;  /* 0x0000000406067c25 */ /* 0x000fc8000f8e0008 */
[----:B------:R-:W-:Y:S01]  /*7ac0*/  IMAD.MOV.U32 R4, RZ, RZ, R6 ;  /* 0x000000ffff047224 */ /* 0x000fe200078e0006 */
[----:B------:R-:W-:Y:S01]  /*7ad0*/  IADD3 R3, R7, R3, RZ ;  /* 0x0000000307037210 */ /* 0x000fe20007ffe0ff */
[----:B------:R-:W-:Y:S06]  /*7ae0*/  BRA `(.L_x_1923) ;  /* 0x0000000000087947 */ /* 0x000fec0003800000 */
.L_x_1922:
[----:B------:R-:W-:-:S04]  /*7af0*/  LEA R4, -R132, RZ, 0x7 ;  /* 0x000000ff84047211 */ /* 0x000fc800078e39ff */
[----:B------:R-:W-:-:S07]  /*7b00*/  SHF.R.S32.HI R3, RZ, 0x1f, R4 ;  /* 0x0000001fff037819 */ /* 0x000fce0000011404 */
.L_x_1923:
[----:B------:R-:W-:Y:S01]  /*7b10*/  IADD3 R139, P0, R139, R4, RZ ;  /* 0x000000048b8b7210 */ /* 0x000fe20007f1e0ff */
[C---:B------:R-:W-:Y:S01]  /*7b20*/  IMAD.SHL.U32 R4, R132.reuse, 0x40, RZ ;  /* 0x0000004084047824 */ /* 0x040fe200078e00ff */
[----:B------:R-:W-:Y:S02]  /*7b30*/  SHF.L.U64.HI R132, R132, 0x6, R133 ;  /* 0x0000000684847819 */ /* 0x000fe40000010285 */
[----:B------:R-:W-:Y:S01]  /*7b40*/  LEA R194, P1, R139, R134, 0x1 ;  /* 0x000000868bc27211 */ /* 0x000fe200078208ff */
[----:B------:R-:W-:-:S03]  /*7b50*/  IMAD.X R140, R140, 0x1, R3, P0 ;  /* 0x000000018c8c7824 */ /* 0x000fc600000e0603 */
[C---:B------:R-:W-:Y:S02]  /*7b60*/  IADD3 R6, P0, R4.reuse, R194, RZ ;  /* 0x000000c204067210 */ /* 0x040fe40007f1e0ff */
[----:B------:R-:W-:Y:S02]  /*7b70*/  LEA.HI.X R195, R139, R135, R140, 0x1, P1 ;  /* 0x000000878bc37211 */ /* 0x000fe400008f0c8c */
[----:B------:R-:W-:-:S03]  /*7b80*/  IADD3 R8, P1, R4, R6, RZ ;  /* 0x0000000604087210 */ /* 0x000fc60007f3e0ff */
[----:B------:R-:W-:Y:S01]  /*7b90*/  IMAD.X R7, R132, 0x1, R195, P0 ;  /* 0x0000000184077824 */ /* 0x000fe200000e06c3 */
        /* <DEDUP_REMOVED lines=19> */
.L_x_1921:
        /* <DEDUP_REMOVED lines=39> */
[----:B-1----:R-:W-:Y:S02]  /*7f40*/  FMNMX.FTZ R7, R137, R4, !PT ;  /* 0x0000000489077209 */ /* 0x002fe40007810000 */
        /* <DEDUP_REMOVED lines=18> */
[----:B------:R-:W-:Y:S02]  /*8070*/  FMNMX.FTZ R7, R61, R4, !PT ;  /* 0x000000043d077209 */ /* 0x000fe40007810000 */
[----:B------:R-:W-:Y:S02]  /*8080*/  FMNMX.FTZ R4, R62, R3, !PT ;  /* 0x000000033e047209 */ /* 0x000fe40007810000 */
[----:B------:R-:W-:Y:S02]  /*8090*/  FMNMX.FTZ R6, R60, R7, !PT ;  /* 0x000000073c067209 */ /* 0x000fe40007810000 */
[----:B------:R-:W-:Y:S02]  /*80a0*/  FMNMX.FTZ R3, R63, R4, !PT ;  /* 0x000000043f037209 */ /* 0x000fe40007810000 */
[----:B------:R-:W-:Y:S02]  /*80b0*/  FMNMX.FTZ R6, R117, R6, !PT ;  /* 0x0000000675067209 */ /* 0x000fe40007810000 */
[----:B------:R-:W-:-:S03]  /*80c0*/  FMNMX.FTZ R4, R118, R3, !PT ;  /* 0x0000000376047209 */ /* 0x000fc60007810000 */
[----:B------:R-:W1:Y:S01]  /*80d0*/  SHFL.BFLY PT, R7, R6, 0x2, 0x1f ;  /* 0x0c401f0006077f89 */ /* 0x000e6200000e0000 */
[----:B------:R-:W-:-:S05]  /*80e0*/  FMNMX.FTZ R9, R119, R4, !PT ;  /* 0x0000000477097209 */ /* 0x000fca0007810000 */
[----:B------:R-:W2:Y:S01]  /*80f0*/  SHFL.BFLY PT, R4, R9, 0x2, 0x1f ;  /* 0x0c401f0009047f89 */ /* 0x000ea200000e0000 */
[----:B-1----:R-:W-:-:S05]  /*8100*/  FMNMX.FTZ R7, R6, R7, !PT ;  /* 0x0000000706077209 */ /* 0x002fca0007810000 */
[----:B------:R-:W1:Y:S01]  /*8110*/  SHFL.BFLY PT, R24, R7, 0x1, 0x1f ;  /* 0x0c201f0007187f89 */ /* 0x000e6200000e0000 */
[----:B--2---:R-:W-:-:S03]  /*8120*/  FMNMX.FTZ R4, R9, R4, !PT ;  /* 0x0000000409047209 */ /* 0x004fc60007810000 */
[----:B------:R-:W-:Y:S04]  /*8130*/  LDSM.16.MT88.4 R8, [R174+0x9000] ;  /* 0x00900000ae08783b */ /* 0x000fe80000004200 */
[----:B------:R-:W2:Y:S01]  /*8140*/  SHFL.BFLY PT, R3, R4, 0x1, 0x1f ;  /* 0x0c201f0004037f89 */ /* 0x000ea200000e0000 */
[----:B-1----:R-:W-:-:S04]  /*8150*/  FMNMX.FTZ R24, R7, R24, !PT ;  /* 0x0000001807187209 */ /* 0x002fc80007810000 */
[C---:B------:R-:W-:Y:S01]  /*8160*/  FSETP.NEU.FTZ.AND P1, PT, R24.reuse, -INF , PT ;  /* 0xff8000001800780b */ /* 0x040fe20003f3d000 */
[----:B------:R-:W-:Y:S01]  /*8170*/  FMUL.FTZ R120, R24, UR6 ;  /* 0x0000000618787c20 */ /* 0x000fe20008410000 */
[----:B--2---:R-:W-:-:S04]  /*8180*/  FMNMX.FTZ R3, R4, R3, !PT ;  /* 0x0000000304037209 */ /* 0x004fc80007810000 */
[----:B------:R-:W-:Y:S02]  /*8190*/  FSEL R120, R120, RZ, P1 ;  /* 0x000000ff78787208 */ /* 0x000fe40000800000 */
[C---:B------:R-:W-:Y:S01]  /*81a0*/  FSETP.NEU.FTZ.AND P0, PT, R3.reuse, -INF , PT ;  /* 0xff8000000300780b */ /* 0x040fe20003f1d000 */
[----:B------:R-:W-:Y:S02]  /*81b0*/  FMUL.FTZ R121, R3, UR6 ;  /* 0x0000000603797c20 */ /* 0x000fe40008410000 */
[--C-:B------:R-:W-:Y:S01]  /*81c0*/  FFMA.FTZ R116, R5, UR6, -R120.reuse ;  /* 0x0000000605747c23 */ /* 0x100fe20008010878 */
[----:B------:R-:W-:Y:S01]  /*81d0*/  FSEL R5, R24, RZ, P1 ;  /* 0x000000ff18057208 */ /* 0x000fe20000800000 */
[--C-:B------:R-:W-:Y:S01]  /*81e0*/  FFMA.FTZ R25, R13, UR6, -R120.reuse ;  /* 0x000000060d197c23 */ /* 0x100fe20008010878 */
[----:B------:R-:W-:Y:S01]  /*81f0*/  FSEL R121, R121, RZ, P0 ;  /* 0x000000ff79797208 */ /* 0x000fe20000000000 */
[--C-:B------:R-:W-:Y:S01]  /*8200*/  FFMA.FTZ R44, R161, UR6, -R120.reuse ;  /* 0x00000006a12c7c23 */ /* 0x100fe20008010878 */
[--C-:B------:R-:W-:Y:S01]  /*8210*/  FFMA.FTZ R26, R163, UR6, -R120.reuse ;  /* 0x00000006a31a7c23 */ /* 0x100fe20008010878 */
[----:B------:R-:W-:Y:S01]  /*8220*/  FADD.FTZ R122, R2, -R5 ;  /* 0x80000005027a7221 */ /* 0x000fe20000010000 */
[----:B------:R-:W-:Y:S01]  /*8230*/  FSEL R5, R3, RZ, P0 ;  /* 0x000000ff03057208 */ /* 0x000fe20000000000 */
[--C-:B------:R-:W-:Y:S01]  /*8240*/  FFMA.FTZ R42, R48, UR6, -R121.reuse ;  /* 0x00000006302a7c23 */ /* 0x100fe20008010879 */
[--C-:B------:R-:W-:Y:S01]  /*8250*/  FFMA.FTZ R27, R14, UR6, -R121.reuse ;  /* 0x000000060e1b7c23 */ /* 0x100fe20008010879 */
[----:B------:R-:W-:Y:S01]  /*8260*/  FFMA.FTZ R45, R18, UR6, -R121 ;  /* 0x00000006122d7c23 */ /* 0x000fe20008010879 */
[----:B------:R-:W-:Y:S01]  /*8270*/  FMUL.FTZ R122, R122, UR6 ;  /* 0x000000067a7a7c20 */ /* 0x000fe20008410000 */
[----:B------:R-:W-:Y:S01]  /*8280*/  FADD.FTZ R0, R0, -R5 ;  /* 0x8000000500007221 */ /* 0x000fe20000010000 */
[----:B------:R-:W-:Y:S01]  /*8290*/  MUFU.EX2 R116, R116 ;  /* 0x0000007400747308 */ /* 0x000fe20000000800 */
[--C-:B------:R-:W-:Y:S01]  /*82a0*/  FFMA.FTZ R37, R19, UR6, -R120.reuse ;  /* 0x0000000613257c23 */ /* 0x100fe20008010878 */
[--C-:B------:R-:W-:Y:S01]  /*82b0*/  FFMA.FTZ R30, R157, UR6, -R120.reuse ;  /* 0x000000069d1e7c23 */ /* 0x100fe20008010878 */
[----:B------:R-:W-:Y:S01]  /*82c0*/  FMUL.FTZ R48, R0, UR6 ;  /* 0x0000000600307c20 */ /* 0x000fe20008410000 */
[--C-:B------:R-:W-:Y:S01]  /*82d0*/  FFMA.FTZ R0, R12, UR6, -R121.reuse ;  /* 0x000000060c007c23 */ /* 0x100fe20008010879 */
[--C-:B------:R-:W-:Y:S01]  /*82e0*/  FFMA.FTZ R29, R159, UR6, -R120.reuse ;  /* 0x000000069f1d7c23 */ /* 0x100fe20008010878 */
[----:B------:R-:W1:Y:S01]  /*82f0*/  LDSM.16.MT88.4 R12, [R172+0x9000] ;  /* 0x00900000ac0c783b */ /* 0x000e620000004200 */
[--C-:B------:R-:W-:Y:S01]  /*8300*/  FFMA.FTZ R2, R17, UR6, -R120.reuse ;  /* 0x0000000611027c23 */ /* 0x100fe20008010878 */
[----:B------:R-:W2:Y:S01]  /*8310*/  MUFU.EX2 R44, R44 ;  /* 0x0000002c002c7308 */ /* 0x000ea20000000800 */
[--C-:B------:R-:W-:Y:S01]  /*8320*/  FFMA.FTZ R36, R164, UR6, -R121.reuse ;  /* 0x00000006a4247c23 */ /* 0x100fe20008010879 */
[--C-:B------:R-:W-:Y:S01]  /*8330*/  FFMA.FTZ R39, R162, UR6, -R121.reuse ;  /* 0x00000006a2277c23 */ /* 0x100fe20008010879 */
[--C-:B------:R-:W-:Y:S01]  /*8340*/  FFMA.FTZ R31, R160, UR6, -R121.reuse ;  /* 0x00000006a01f7c23 */ /* 0x100fe20008010879 */
[--C-:B------:R-:W-:Y:S01]  /*8350*/  FFMA.FTZ R28, R158, UR6, -R121.reuse ;  /* 0x000000069e1c7c23 */ /* 0x100fe20008010879 */
[----:B------:R-:W-:Y:S01]  /*8360*/  LDSM.16.MT88.4 R16, [R172+0x9400] ;  /* 0x00940000ac10783b */ /* 0x000fe20000004200 */
        /* <DEDUP_REMOVED lines=40> */
[----:B------:R-:W-:Y:S01]  /*85f0*/  LDSM.16.MT88.4 R32, [R172+0xa400] ;  /* 0x00a40000ac20783b */ /* 0x000fe20000004200 */
        /* <DEDUP_REMOVED lines=14> */
[--C-:B------:R-:W-:Y:S01]  /*86e0*/  FFMA.FTZ R118, R118, UR6, -R121.reuse ;  /* 0x0000000676767c23 */ /* 0x100fe20008010879 */
[----:B------:R-:W-:-:S02]  /*86f0*/  FFMA.FTZ R119, R119, UR6, -R121 ;  /* 0x0000000677777c23 */ /* 0x000fc40008010879 */
[----:B------:R-:W4:Y:S01]  /*8700*/  MUFU.EX2 R0, R0 ;  /* 0x0000000000007308 */ /* 0x000f220000000800 */
        /* <DEDUP_REMOVED lines=16> */
[----:B----4-:R-:W-:Y:S01]  /*8810*/  F2FP.BF16.F32.PACK_AB R7, R0, R27 ;  /* 0x0000001b0007723e */ /* 0x010fe200000010ff */
[-C--:B------:R-:W-:Y:S01]  /*8820*/  FMUL.FTZ R84, R84, R122.reuse ;  /* 0x0000007a54547220 */ /* 0x080fe20000410000 */
[----:B------:R-:W-:Y:S01]  /*8830*/  FMUL.FTZ R85, R85, R122 ;  /* 0x0000007a55557220 */ /* 0x000fe20000410000 */
[-C--:B------:R-:W-:Y:S01]  /*8840*/  FMUL.FTZ R86, R86, R48.reuse ;  /* 0x0000003056567220 */ /* 0x080fe20000410000 */
[----:B------:R-:W-:Y:S01]  /*8850*/  FMUL.FTZ R87, R87, R48 ;  /* 0x0000003057577220 */ /* 0x000fe20000410000 */
[-C--:B------:R-:W-:Y:S01]  /*8860*/  FMUL.FTZ R88, R88, R122.reuse ;  /* 0x0000007a58587220 */ /* 0x080fe20000410000 */
[----:B------:R-:W-:Y:S01]  /*8870*/  FMUL.FTZ R89, R89, R122 ;  /* 0x0000007a59597220 */ /* 0x000fe20000410000 */
[C---:B-1----:R-:W-:Y:S01]  /*8880*/  HMMA.16816.F32.BF16 R72, R4.reuse, R12, R72 ;  /* 0x0000000c0448723c */ /* 0x042fe20000041848 */
[-C--:B------:R-:W-:Y:S01]  /*8890*/  FMUL.FTZ R90, R90, R48.reuse ;  /* 0x000000305a5a7220 */ /* 0x080fe20000410000 */
[----:B------:R-:W-:Y:S01]  /*88a0*/  FMUL.FTZ R91, R91, R48 ;  /* 0x000000305b5b7220 */ /* 0x000fe20000410000 */
[-C--:B------:R-:W-:Y:S01]  /*88b0*/  FMUL.FTZ R108, R108, R122.reuse ;  /* 0x0000007a6c6c7220 */ /* 0x080fe20000410000 */
[----:B------:R-:W-:Y:S01]  /*88c0*/  FMUL.FTZ R109, R109, R122 ;  /* 0x0000007a6d6d7220 */ /* 0x000fe20000410000 */
[-C--:B------:R-:W-:Y:S01]  /*88d0*/  FMUL.FTZ R110, R110, R48.reuse ;  /* 0x000000306e6e7220 */ /* 0x080fe20000410000 */
[C---:B------:R-:W-:Y:S01]  /*88e0*/  HMMA.16816.F32.BF16 R76, R4.reuse, R14, R76 ;  /* 0x0000000e044c723c */ /* 0x040fe2000004184c */
[----:B------:R-:W1:Y:S01]  /*88f0*/  LDSM.16.MT88.4 R12, [R172+0xb000] ;  /* 0x00b00000ac0c783b */ /* 0x000e620000004200 */
[----:B------:R-:W-:Y:S01]  /*8900*/  FMUL.FTZ R111, R111, R48 ;  /* 0x000000306f6f7220 */ /* 0x000fe20000410000 */
[-C--:B------:R-:W-:Y:S01]  /*8910*/  FMUL.FTZ R80, R80, R122.reuse ;  /* 0x0000007a50507220 */ /* 0x080fe20000410000 */
[----:B------:R-:W-:Y:S01]  /*8920*/  FMUL.FTZ R81, R81, R122 ;  /* 0x0000007a51517220 */ /* 0x000fe20000410000 */
[-C--:B------:R-:W-:Y:S01]  /*8930*/  FMUL.FTZ R82, R82, R48.reuse ;  /* 0x0000003052527220 */ /* 0x080fe20000410000 */
[C---:B------:R-:W-:Y:S01]  /*8940*/  HMMA.16816.F32.BF16 R112, R4.reuse, R8, R112 ;  /* 0x000000080470723c */ /* 0x040fe20000041870 */
[----:B------:R-:W-:Y:S01]  /*8950*/  FMUL.FTZ R83, R83, R48 ;  /* 0x0000003053537220 */ /* 0x000fe20000410000 */
[-C--:B------:R-:W-:Y:S01]  /*8960*/  FMUL.FTZ R100, R100, R122.reuse ;  /* 0x0000007a64647220 */ /* 0x080fe20000410000 */
[----:B------:R-:W-:Y:S01]  /*8970*/  FMUL.FTZ R101, R101, R122 ;  /* 0x0000007a65657220 */ /* 0x000fe20000410000 */
[-C--:B------:R-:W-:Y:S01]  /*8980*/  FMUL.FTZ R102, R102, R48.reuse ;  /* 0x0000003066667220 */ /* 0x080fe20000410000 */
[----:B------:R-:W-:Y:S01]  /*8990*/  FMUL.FTZ R103, R103, R48 ;  /* 0x0000003067677220 */ /* 0x000fe20000410000 */
[----:B------:R-:W-:Y:S01]  /*89a0*/  HMMA.16816.F32.BF16 R68, R4, R10, R68 ;  /* 0x0000000a0444723c */ /* 0x000fe20000041844 */
[----:B------:R-:W2:Y:S01]  /*89b0*/  LDSM.16.MT88.4 R8, [R174+0xb000] ;  /* 0x00b00000ae08783b */ /* 0x000ea20000004200 */
        /* <DEDUP_REMOVED lines=14> */
[----:B------:R-:W-:Y:S01]  /*8aa0*/  FFMA.FTZ R193, R193, R122, R116 ;  /* 0x0000007ac1c17223 */ /* 0x000fe20000010074 */
[----:B------:R-:W-:-:S03]  /*8ab0*/  FFMA.FTZ R45, R196, R48, R45 ;  /* 0x00000030c42d7223 */ /* 0x000fc6000001002d */
[----:B------:R-:W-:Y:S01]  /*8ac0*/  FADD.FTZ R193, R44, R193 ;  /* 0x000000c12cc17221 */ /* 0x000fe20000010000 */
[----:B------:R-:W-:Y:S01]  /*8ad0*/  FADD.FTZ R44, R42, R45 ;  /* 0x0000002d2a2c7221 */ /* 0x000fe20000010000 */
[----:B------:R-:W-:Y:S02]  /*8ae0*/  MUFU.EX2 R29, R29 ;  /* 0x0000001d001d7308 */ /* 0x000fe40000000800 */
[----:B------:R-:W-:Y:S01]  /*8af0*/  FADD.FTZ R26, R26, R193 ;  /* 0x000000c11a1a7221 */ /* 0x000fe20000010000 */
[----:B------:R-:W-:-:S03]  /*8b00*/  FADD.FTZ R27, R27, R44 ;  /* 0x0000002c1b1b7221 */ /* 0x000fc60000010000 */
[----:B------:R-:W-:Y:S01]  /*8b10*/  FADD.FTZ R26, R25, R26 ;  /* 0x0000001a191a7221 */ /* 0x000fe20000010000 */
[----:B-1----:R-:W-:Y:S01]  /*8b20*/  HMMA.16816.F32.BF16 R84, R4, R12, R84 ;  /* 0x0000000c0454723c */ /* 0x002fe20000041854 */
[----:B------:R-:W-:Y:S01]  /*8b30*/  MUFU.EX2 R2, R2 ;  /* 0x0000000200027308 */ /* 0x000fe20000000800 */
[----:B------:R-:W-:-:S04]  /*8b40*/  FADD.FTZ R27, R0, R27 ;  /* 0x0000001b001b7221 */ /* 0x000fc80000010000 */
[C---:B------:R-:W-:Y:S01]  /*8b50*/  HMMA.16816.F32.BF16 R88, R4.reuse, R14, R88 ;  /* 0x0000000e0458723c */ /* 0x040fe20000041858 */
[----:B------:R-:W1:Y:S02]  /*8b60*/  LDSM.16.MT88.4 R12, [R172+0xd000] ;  /* 0x00d00000ac0c783b */ /* 0x000e640000004200 */
[----:B------:R-:W3:Y:S03]  /*8b70*/  MUFU.EX2 R36, R36 ;  /* 0x0000002400247308 */ /* 0x000ee60000000800 */
[C---:B--2---:R-:W-:Y:S05]  /*8b80*/  HMMA.16816.F32.BF16 R108, R4.reuse, R8, R108 ;  /* 0x00000008046c723c */ /* 0x044fea000004186c */
[----:B------:R-:W2:Y:S01]  /*8b90*/  MUFU.EX2 R39, R39 ;  /* 0x0000002700277308 */ /* 0x000ea20000000800 */
[----:B------:R-:W-:Y:S01]  /*8ba0*/  HMMA.16816.F32.BF16 R80, R4, R10, R80 ;  /* 0x0000000a0450723c */ /* 0x000fe20000041850 */
[----:B------:R-:W4:Y:S06]  /*8bb0*/  LDSM.16.MT88.4 R8, [R174+0xd000] ;  /* 0x00d00000ae08783b */ /* 0x000f2c0000004200 */
[----:B------:R-:W-:Y:S01]  /*8bc0*/  MUFU.EX2 R31, R31 ;  /* 0x0000001f001f7308 */ /* 0x000fe20000000800 */
[----:B---3--:R-:W-:-:S07]  /*8bd0*/  FADD.FTZ R0, R36, R27 ;  /* 0x0000001b24007221 */ /* 0x008fce0000010000 */
[----:B------:R-:W3:Y:S01]  /*8be0*/  MUFU.EX2 R28, R28 ;  /* 0x0000001c001c7308 */ /* 0x000ee20000000800 */
[----:B--2---:R-:W-:-:S07]  /*8bf0*/  FADD.FTZ R0, R39, R0 ;  /* 0x0000000027007221 */ /* 0x004fce0000010000 */
[----:B------:R-:W-:Y:S01]  /*8c00*/  MUFU.EX2 R41, R41 ;  /* 0x0000002900297308 */ /* 0x000fe20000000800 */
[C---:B-1----:R-:W-:Y:S07]  /*8c10*/  HMMA.16816.F32.BF16 R100, R4.reuse, R12, R100 ;  /* 0x0000000c0464723c */ /* 0x042fee0000041864 */
[----:B------:R-:W1:Y:S01]  /*8c20*/  MUFU.EX2 R40, R40 ;  /* 0x0000002800287308 */ /* 0x000e620000000800 */
[C---:B------:R-:W-:Y:S01]  /*8c30*/  HMMA.16816.F32.BF16 R104, R4.reuse, R14, R104 ;  /* 0x0000000e0468723c */ /* 0x040fe20000041868 */
[----:B------:R-:W2:Y:S06]  /*8c40*/  LDSM.16.MT88.4 R12, [R174+0xb400] ;  /* 0x00b40000ae0c783b */ /* 0x000eac0000004200 */
[----:B------:R-:W-:Y:S01]  /*8c50*/  MUFU.EX2 R38, R38 ;  /* 0x0000002600267308 */ /* 0x000fe20000000800 */
[C---:B----4-:R-:W-:Y:S06]  /*8c60*/  HMMA.16816.F32.BF16 R92, R4.reuse, R8, R92 ;  /* 0x00000008045c723c */ /* 0x050fec000004185c */
[----:B------:R-:W-:Y:S01]  /*8c70*/  HMMA.16816.F32.BF16 R96, R4, R10, R96 ;  /* 0x0000000a0460723c */ /* 0x000fe20000041860 */
[----:B------:R-:W4:Y:S01]  /*8c80*/  LDSM.16.MT88.4 R8, [R172+0xb400] ;  /* 0x00b40000ac08783b */ /* 0x000f220000004200 */
[----:B------:R-:W-:Y:S05]  /*8c90*/  MUFU.EX2 R43, R43 ;  /* 0x0000002b002b7308 */ /* 0x000fea0000000800 */
[----:B------:R-:W-:Y:S01]  /*8ca0*/  F2FP.BF16.F32.PACK_AB R4, R30, R37 ;  /* 0x000000251e04723e */ /* 0x000fe200000010ff */
[----:B------:R-:W-:Y:S01]  /*8cb0*/  FADD.FTZ R37, R37, R26 ;  /* 0x0000001a25257221 */ /* 0x000fe20000010000 */
[----:B------:R-:W-:Y:S01]  /*8cc0*/  F2FP.BF16.F32.PACK_AB R5, R39, R36 ;  /* 0x000000242705723e */ /* 0x000fe200000010ff */
[----:B------:R-:W-:Y:S01]  /*8cd0*/  MUFU.EX2 R50, R50 ;  /* 0x0000003200327308 */ /* 0x000fe20000000800 */
[----:B------:R-:W-:Y:S01]  /*8ce0*/  F2FP.BF16.F32.PACK_AB R6, R2, R29 ;  /* 0x0000001d0206723e */ /* 0x000fe200000010ff */
[----:B------:R-:W-:Y:S01]  /*8cf0*/  FADD.FTZ R30, R30, R37 ;  /* 0x000000251e1e7221 */ /* 0x000fe20000010000 */
[----:B---3--:R-:W-:-:S03]  /*8d00*/  F2FP.BF16.F32.PACK_AB R7, R28, R31 ;  /* 0x0000001f1c07723e */ /* 0x008fc600000010ff */
[----:B------:R-:W-:Y:S02]  /*8d10*/  FADD.FTZ R29, R29, R30 ;  /* 0x0000001e1d1d7221 */ /* 0x000fe40000010000 */
[----:B------:R-:W3:Y:S02]  /*8d20*/  MUFU.EX2 R49, R49 ;  /* 0x0000003100317308 */ /* 0x000ee40000000800 */
[----:B------:R-:W-:Y:S01]  /*8d30*/  HMMA.16816.F32.BF16 R72, R4, R16, R72 ;  /* 0x000000100448723c */ /* 0x000fe20000041848 */
[----:B------:R-:W-:-:S05]  /*8d40*/  FADD.FTZ R2, R2, R29 ;  /* 0x0000001d02027221 */ /* 0x000fca0000010000 */
[C---:B------:R-:W-:Y:S01]  /*8d50*/  HMMA.16816.F32.BF16 R76, R4.reuse, R18, R76 ;  /* 0x00000012044c723c */ /* 0x040fe2000004184c */
[----:B------:R-:W5:Y:S01]  /*8d60*/  LDSM.16.MT88.4 R16, [R174+0xd400] ;  /* 0x00d40000ae10783b */ /* 0x000f620000004200 */
[----:B------:R-:W-:Y:S04]  /*8d70*/  MUFU.EX2 R47, R47 ;  /* 0x0000002f002f7308 */ /* 0x000fe80000000800 */
[C---:B--2---:R-:W-:Y:S04]  /*8d80*/  HMMA.16816.F32.BF16 R108, R4.reuse, R12, R108 ;  /* 0x0000000c046c723c */ /* 0x044fe8000004186c */
[----:B------:R-:W2:Y:S02]  /*8d90*/  MUFU.EX2 R46, R46 ;  /* 0x0000002e002e7308 */ /* 0x000ea40000000800 */
        /* <DEDUP_REMOVED lines=10> */
[----:B------:R-:W-:Y:S05]  /*8e40*/  LDSM.16.MT88.4 R20, [R172+0x9800] ;  /* 0x00980000ac14783b */ /* 0x000fea0000004200 */
[C---:B-----5:R-:W-:Y:S01]  /*8e50*/  HMMA.16816.F32.BF16 R92, R4.reuse, R16, R92 ;  /* 0x00000010045c723c */ /* 0x060fe2000004185c */
[----:B------:R-:W-:Y:S05]  /*8e60*/  MUFU.EX2 R123, R123 ;  /* 0x0000007b007b7308 */ /* 0x000fea0000000800 */
[C---:B------:R-:W-:Y:S01]  /*8e70*/  HMMA.16816.F32.BF16 R96, R4.reuse, R18, R96 ;  /* 0x000000120460723c */ /* 0x040fe20000041860 */
[----:B------:R-:W5:Y:S02]  /*8e80*/  LDSM.16.MT88.4 R16, [R174+0xb800] ;  /* 0x00b80000ae10783b */ /* 0x000f640000004200 */
[----:B------:R-:W-:Y:S03]  /*8e90*/  MUFU.EX2 R129, R129 ;  /* 0x0000008100817308 */ /* 0x000fe60000000800 */
[C---:B-1----:R-:W-:Y:S05]  /*8ea0*/  HMMA.16816.F32.BF16 R100, R4.reuse, R12, R100 ;  /* 0x0000000c0464723c */ /* 0x042fea0000041864 */
[----:B------:R-:W1:Y:S01]  /*8eb0*/  MUFU.EX2 R132, R132 ;  /* 0x0000008400847308 */ /* 0x000e620000000800 */
[----:B------:R-:W-:Y:S01]  /*8ec0*/  HMMA.16816.F32.BF16 R104, R4, R14, R104 ;  /* 0x0000000e0468723c */ /* 0x000fe20000041868 */
[----:B------:R-:W1:Y:S06]  /*8ed0*/  LDSM.16.MT88.4 R12, [R172+0xb800] ;  /* 0x00b80000ac0c783b */ /* 0x000e6c0000004200 */
[----:B------:R-:W-:Y:S01]  /*8ee0*/  F2FP.BF16.F32.PACK_AB R4, R40, R41 ;  /* 0x000000292804723e */ /* 0x000fe200000010ff */
[----:B------:R-:W-:Y:S01]  /*8ef0*/  MUFU.EX2 R134, R134 ;  /* 0x0000008600867308 */ /* 0x000fe20000000800 */
[----:B---3--:R-:W-:Y:S01]  /*8f00*/  F2FP.BF16.F32.PACK_AB R5, R49, R50 ;  /* 0x000000323105723e */ /* 0x008fe200000010ff */
[----:B------:R-:W-:Y:S01]  /*8f10*/  FADD.FTZ R41, R41, R2 ;  /* 0x0000000229297221 */ /* 0x000fe20000010000 */
[----:B------:R-:W-:-:S02]  /*8f20*/  F2FP.BF16.F32.PACK_AB R6, R43, R38 ;  /* 0x000000262b06723e */ /* 0x000fc400000010ff */
[----:B--2---:R-:W-:-:S03]  /*8f30*/  F2FP.BF16.F32.PACK_AB R7, R46, R47 ;  /* 0x0000002f2e07723e */ /* 0x004fc600000010ff */
[----:B------:R-:W2:Y:S04]  /*8f40*/  MUFU.EX2 R131, R131 ;  /* 0x0000008300837308 */ /* 0x000ea80000000800 */
[C---:B----4-:R-:W-:Y:S04]  /*8f50*/  HMMA.16816.F32.BF16 R112, R4.reuse, R8, R112 ;  /* 0x000000080470723c */ /* 0x050fe80000041870 */
[----:B------:R-:W-:Y:S02]  /*8f60*/  MUFU.EX2 R125, R125 ;  /* 0x0000007d007d7308 */ /* 0x000fe40000000800 */
[C---:B------:R-:W-:Y:S01]  /*8f70*/  HMMA.16816.F32.BF16 R68, R4.reuse, R10, R68 ;  /* 0x0000000a0444723c */ /* 0x040fe20000041844 */
[----:B------:R-:W3:Y:S05]  /*8f80*/  LDSM.16.MT88.4 R8, [R174+0xd800] ;  /* 0x00d80000ae08783b */ /* 0x000eea0000004200 */
[C---:B-----5:R-:W-:Y:S01]  /*8f90*/  HMMA.16816.F32.BF16 R108, R4.reuse, R16, R108 ;  /* 0x00000010046c723c */ /* 0x060fe2000004186c */
[----:B------:R-:W4:Y:S05]  /*8fa0*/  MUFU.EX2 R140, R140 ;  /* 0x0000008c008c7308 */ /* 0x000f2a0000000800 */
[C---:B------:R-:W-:Y:S01]  /*8fb0*/  HMMA.16816.F32.BF16 R80, R4.reuse, R18, R80 ;  /* 0x000000120450723c */ /* 0x040fe20000041850 */
[----:B------:R-:W-:Y:S02]  /*8fc0*/  LDSM.16.MT88.4 R16, [R172+0x9c00] ;  /* 0x009c0000ac10783b */ /* 0x000fe40000004200 */
[----:B------:R-:W-:Y:S03]  /*8fd0*/  MUFU.EX2 R133, R133 ;  /* 0x0000008500857308 */ /* 0x000fe60000000800 */
[C---:B-1----:R-:W-:Y:S05]  /*8fe0*/  HMMA.16816.F32.BF16 R84, R4.reuse, R12, R84 ;  /* 0x0000000c0454723c */ /* 0x042fea0000041854 */
[----:B------:R-:W-:Y:S01]  /*8ff0*/  MUFU.EX2 R142, R142 ;  /* 0x0000008e008e7308 */ /* 0x000fe20000000800 */
[C---:B------:R-:W-:Y:S01]  /*9000*/  HMMA.16816.F32.BF16 R88, R4.reuse, R14, R88 ;  /* 0x0000000e0458723c */ /* 0x040fe20000041858 */
[----:B------:R-:W1:Y:S05]  /*9010*/  LDSM.16.MT88.4 R12, [R172+0xd800] ;  /* 0x00d80000ac0c783b */ /* 0x000e6a0000004200 */
[C---:B------:R-:W-:Y:S01]  /*9020*/  HMMA.16816.F32.BF16 R72, R4.reuse, R20, R72 ;  /* 0x000000140448723c */ /* 0x040fe20000041848 */
[----:B------:R-:W-:Y:S05]  /*9030*/  MUFU.EX2 R137, R137 ;  /* 0x0000008900897308 */ /* 0x000fea0000000800 */
[C---:B------:R-:W-:Y:S01]  /*9040*/  HMMA.16816.F32.BF16 R76, R4.reuse, R22, R76 ;  /* 0x00000016044c723c */ /* 0x040fe2000004184c */
[----:B------:R-:W-:Y:S02]  /*9050*/  LDSM.16.MT88.4 R20, [R174+0x9c00] ;  /* 0x009c0000ae14783b */ /* 0x000fe40000004200 */
[----:B------:R-:W-:Y:S03]  /*9060*/  MUFU.EX2 R135, R135 ;  /* 0x0000008700877308 */ /* 0x000fe60000000800 */
[C---:B---3--:R-:W-:Y:S05]  /*9070*/  HMMA.16816.F32.BF16 R92, R4.reuse, R8, R92 ;  /* 0x00000008045c723c */ /* 0x048fea000004185c */
[----:B------:R-:W-:Y:S01]  /*9080*/  MUFU.EX2 R124, R124 ;  /* 0x0000007c007c7308 */ /* 0x000fe20000000800 */
[C---:B------:R-:W-:Y:S01]  /*9090*/  HMMA.16816.F32.BF16 R96, R4.reuse, R10, R96 ;  /* 0x0000000a0460723c */ /* 0x040fe20000041860 */
[----:B------:R-:W3:Y:S06]  /*90a0*/  LDSM.16.MT88.4 R8, [R172+0xbc00] ;  /* 0x00bc0000ac08783b */ /* 0x000eec0000004200 */
[----:B------:R-:W-:Y:S08]  /*90b0*/  MUFU.EX2 R139, R139 ;  /* 0x0000008b008b7308 */ /* 0x000ff00000000800 */
[----:B------:R-:W-:Y:S01]  /*90c0*/  MUFU.EX2 R64, R64 ;  /* 0x0000004000407308 */ /* 0x000fe20000000800 */
[C---:B-1----:R-:W-:Y:S06]  /*90d0*/  HMMA.16816.F32.BF16 R100, R4.reuse, R12, R100 ;  /* 0x0000000c0464723c */ /* 0x042fec0000041864 */
[----:B------:R-:W-:Y:S01]  /*90e0*/  HMMA.16816.F32.BF16 R104, R4, R14, R104 ;  /* 0x0000000e0468723c */ /* 0x000fe20000041868 */
[----:B------:R-:W1:Y:S01]  /*90f0*/  LDSM.16.MT88.4 R12, [R174+0xbc00] ;  /* 0x00bc0000ae0c783b */ /* 0x000e620000004200 */
[----:B------:R-:W-:Y:S05]  /*9100*/  MUFU.EX2 R65, R65 ;  /* 0x0000004100417308 */ /* 0x000fea0000000800 */
[----:B------:R-:W-:-:S02]  /*9110*/  F2FP.BF16.F32.PACK_AB R4, R127, R130 ;  /* 0x000000827f04723e */ /* 0x000fc400000010ff */
[----:B------:R-:W-:Y:S01]  /*9120*/  F2FP.BF16.F32.PACK_AB R5, R132, R129 ;  /* 0x000000818405723e */ /* 0x000fe200000010ff */
[----:B------:R-:W-:Y:S01]  /*9130*/  MUFU.EX2 R52, R52 ;  /* 0x0000003400347308 */ /* 0x000fe20000000800 */
[----:B------:R-:W-:Y:S02]  /*9140*/  F2FP.BF16.F32.PACK_AB R6, R123, R128 ;  /* 0x000000807b06723e */ /* 0x000fe400000010ff */
[----:B--2---:R-:W-:-:S05]  /*9150*/  F2FP.BF16.F32.PACK_AB R7, R131, R134 ;  /* 0x000000868307723e */ /* 0x004fca00000010ff */
[----:B------:R-:W-:Y:S02]  /*9160*/  MUFU.EX2 R67, R67 ;  /* 0x0000004300437308 */ /* 0x000fe40000000800 */
[C---:B------:R-:W-:Y:S06]  /*9170*/  HMMA.16816.F32.BF16 R72, R4.reuse, R16, R72 ;  /* 0x000000100448723c */ /* 0x040fec0000041848 */
[C---:B------:R-:W-:Y:S01]  /*9180*/  HMMA.16816.F32.BF16 R76, R4.reuse, R18, R76 ;  /* 0x00000012044c723c */ /* 0x040fe2000004184c */
[----:B------:R-:W2:Y:S01]  /*9190*/  LDSM.16.MT88.4 R16, [R174+0xdc00] ;  /* 0x00dc0000ae10783b */ /* 0x000ea20000004200 */
[----:B------:R-:W-:Y:S04]  /*91a0*/  MUFU.EX2 R66, R66 ;  /* 0x0000004200427308 */ /* 0x000fe80000000800 */
[C---:B---3--:R-:W-:Y:S04]  /*91b0*/  HMMA.16816.F32.BF16 R84, R4.reuse, R8, R84 ;  /* 0x000000080454723c */ /* 0x048fe80000041854 */
[----:B------:R-:W-:Y:S02]  /*91c0*/  MUFU.EX2 R53, R53 ;  /* 0x0000003500357308 */ /* 0x000fe40000000800 */
[C---:B------:R-:W-:Y:S01]  /*91d0*/  HMMA.16816.F32.BF16 R88, R4.reuse, R10, R88 ;  /* 0x0000000a0458723c */ /* 0x040fe20000041858 */
[----:B------:R-:W-:Y:S05]  /*91e0*/  LDSM.16.MT88.4 R8, [R174+0xa000] ;  /* 0x00a00000ae08783b */ /* 0x000fea0000004200 */
[C---:B-1----:R-:W-:Y:S01]  /*91f0*/  HMMA.16816.F32.BF16 R108, R4.reuse, R12, R108 ;  /* 0x0000000c046c723c */ /* 0x042fe2000004186c */
[----:B------:R-:W-:Y:S05]  /*9200*/  MUFU.EX2 R51, R146 ;  /* 0x0000009200337308 */ /* 0x000fea0000000800 */
[C---:B------:R-:W-:Y:S01]  /*9210*/  HMMA.16816.F32.BF16 R80, R4.reuse, R14, R80 ;  /* 0x0000000e0450723c */ /* 0x040fe20000041850 */
[----:B------:R-:W1:Y:S02]  /*9220*/  LDSM.16.MT88.4 R12, [R172+0xdc00] ;  /* 0x00dc0000ac0c783b */ /* 0x000e640000004200 */
[----:B------:R-:W-:Y:S03]  /*9230*/  MUFU.EX2 R56, R144 ;  /* 0x0000009000387308 */ /* 0x000fe60000000800 */
[C---:B------:R-:W-:Y:S05]  /*9240*/  HMMA.16816.F32.BF16 R112, R4.reuse, R20, R112 ;  /* 0x000000140470723c */ /* 0x040fea0000041870 */
[----:B------:R-:W-:Y:S01]  /*9250*/  MUFU.EX2 R54, R145 ;  /* 0x0000009100367308 */ /* 0x000fe20000000800 */
[----:B------:R-:W-:Y:S01]  /*9260*/  HMMA.16816.F32.BF16 R68, R4, R22, R68 ;  /* 0x000000160444723c */ /* 0x000fe20000041844 */
[--C-:B------:R-:W-:Y:S01]  /*9270*/  FFMA.FTZ R20, R126, UR6, -R121.reuse ;  /* 0x000000067e147c23 */ /* 0x100fe20008010879 */
[----:B------:R-:W-:-:S04]  /*9280*/  FFMA.FTZ R126, R138, UR6, -R121 ;  /* 0x000000068a7e7c23 */ /* 0x000fc80008010879 */
[C---:B--2---:R-:W-:Y:S01]  /*9290*/  HMMA.16816.F32.BF16 R92, R4.reuse, R16, R92 ;  /* 0x00000010045c723c */ /* 0x044fe2000004185c */
[----:B------:R2:W3:Y:S05]  /*92a0*/  MUFU.EX2 R138, R20 ;  /* 0x00000014008a7308 */ /* 0x0004ea0000000800 */
[C---:B------:R-:W-:Y:S01]  /*92b0*/  HMMA.16816.F32.BF16 R96, R4.reuse, R18, R96 ;  /* 0x000000120460723c */ /* 0x040fe20000041860 */
[----:B------:R-:W5:Y:S02]  /*92c0*/  LDSM.16.MT88.4 R16, [R174+0xc000] ;  /* 0x00c00000ae10783b */ /* 0x000f640000004200 */
[----:B------:R-:W3:Y:S08]  /*92d0*/  MUFU.EX2 R126, R126 ;  /* 0x0000007e007e7308 */ /* 0x000ef00000000800 */
[----:B------:R-:W-:Y:S01]  /*92e0*/  MUFU.EX2 R55, R55 ;  /* 0x0000003700377308 */ /* 0x000fe20000000800 */
[----:B--2---:R-:W-:Y:S01]  /*92f0*/  LDSM.16.MT88.4 R20, [R172+0xa000] ;  /* 0x00a00000ac14783b */ /* 0x004fe20000004200 */
[C---:B-1----:R-:W-:Y:S06]  /*9300*/  HMMA.16816.F32.BF16 R100, R4.reuse, R12, R100 ;  /* 0x0000000c0464723c */ /* 0x042fec0000041864 */
[----:B------:R-:W-:Y:S01]  /*9310*/  MUFU.EX2 R57, R57 ;  /* 0x0000003900397308 */ /* 0x000fe20000000800 */
[----:B------:R-:W-:Y:S01]  /*9320*/  HMMA.16816.F32.BF16 R104, R4, R14, R104 ;  /* 0x0000000e0468723c */ /* 0x000fe20000041868 */
[----:B------:R-:W1:Y:S06]  /*9330*/  LDSM.16.MT88.4 R12, [R172+0xc000] ;  /* 0x00c00000ac0c783b */ /* 0x000e6c0000004200 */
[----:B------:R-:W2:Y:S01]  /*9340*/  MUFU.EX2 R58, R143 ;  /* 0x0000008f003a7308 */ /* 0x000ea20000000800 */
[----:B----4-:R-:W-:-:S02]  /*9350*/  F2FP.BF16.F32.PACK_AB R4, R140, R125 ;  /* 0x0000007d8c04723e */ /* 0x010fc400000010ff */
[----:B---3--:R-:W-:Y:S02]  /*9360*/  F2FP.BF16.F32.PACK_AB R5, R138, R137 ;  /* 0x000000898a05723e */ /* 0x008fe400000010ff */
[----:B------:R-:W-:-:S03]  /*9370*/  F2FP.BF16.F32.PACK_AB R6, R142, R133 ;  /* 0x000000858e06723e */ /* 0x000fc600000010ff */
[----:B------:R-:W-:Y:S01]  /*9380*/  MUFU.EX2 R59, R59 ;  /* 0x0000003b003b7308 */ /* 0x000fe20000000800 */
[----:B------:R-:W-:-:S07]  /*9390*/  F2FP.BF16.F32.PACK_AB R7, R135, R126 ;  /* 0x0000007e8707723e */ /* 0x000fce00000010ff */
[C---:B------:R-:W-:Y:S01]  /*93a0*/  HMMA.16816.F32.BF16 R112, R4.reuse, R8, R112 ;  /* 0x000000080470723c */ /* 0x040fe20000041870 */
[----:B------:R-:W3:Y:S05]  /*93b0*/  MUFU.EX2 R116, R120 ;  /* 0x0000007800747308 */ /* 0x000eea0000000800 */
[C---:B------:R-:W-:Y:S01]  /*93c0*/  HMMA.16816.F32.BF16 R68, R4.reuse, R10, R68 ;  /* 0x0000000a0444723c */ /* 0x040fe20000041844 */
[----:B------:R-:W4:Y:S02]  /*93d0*/  LDSM.16.MT88.4 R8, [R174+0xe000] ;  /* 0x00e00000ae08783b */ /* 0x000f240000004200 */
[----:B------:R-:W-:Y:S03]  /*93e0*/  MUFU.EX2 R141, R141 ;  /* 0x0000008d008d7308 */ /* 0x000fe60000000800 */
[C---:B-----5:R-:W-:Y:S05]  /*93f0*/  HMMA.16816.F32.BF16 R108, R4.reuse, R16, R108 ;  /* 0x00000010046c723c */ /* 0x060fea000004186c */
        /* <DEDUP_REMOVED lines=10> */
[C---:B------:R-:W-:Y:S01]  /*94a0*/  HMMA.16816.F32.BF16 R76, R4.reuse, R22, R76 ;  /* 0x00000016044c723c */ /* 0x040fe2000004184c */
[----:B------:R-:W-:Y:S05]  /*94b0*/  LDSM.16.MT88.4 R20, [R174+0xc400] ;  /* 0x00c40000ae14783b */ /* 0x000fea0000004200 */
[C---:B----4-:R-:W-:Y:S01]  /*94c0*/  HMMA.16816.F32.BF16 R92, R4.reuse, R8, R92 ;  /* 0x00000008045c723c */ /* 0x050fe2000004185c */
[----:B------:R-:W4:Y:S05]  /*94d0*/  MUFU.EX2 R63, R63 ;  /* 0x0000003f003f7308 */ /* 0x000f2a0000000800 */
[C---:B------:R-:W-:Y:S01]  /*94e0*/  HMMA.16816.F32.BF16 R96, R4.reuse, R10, R96 ;  /* 0x0000000a0460723c */ /* 0x040fe20000041860 */
[----:B------:R-:W2:Y:S02]  /*94f0*/  LDSM.16.MT88.4 R8, [R174+0xa400] ;  /* 0x00a40000ae08783b */ /* 0x000ea40000004200 */
[----:B------:R-:W-:Y:S08]  /*9500*/  MUFU.EX2 R118, R118 ;  /* 0x0000007600767308 */ /* 0x000ff00000000800 */
[----:B------:R-:W4:Y:S01]  /*9510*/  MUFU.EX2 R119, R119 ;  /* 0x0000007700777308 */ /* 0x000f220000000800 */
[C---:B-1----:R-:W-:Y:S06]  /*9520*/  HMMA.16816.F32.BF16 R100, R4.reuse, R12, R100 ;  /* 0x0000000c0464723c */ /* 0x042fec0000041864 */
[----:B------:R-:W-:Y:S01]  /*9530*/  HMMA.16816.F32.BF16 R104, R4, R14, R104 ;  /* 0x0000000e0468723c */ /* 0x000fe20000041868 */
[----:B------:R-:W1:Y:S06]  /*9540*/  LDSM.16.MT88.4 R12, [R174+0xe400] ;  /* 0x00e40000ae0c783b */ /* 0x000e6c0000004200 */
[----:B------:R-:W-:-:S02]  /*9550*/  F2FP.BF16.F32.PACK_AB R4, R139, R124 ;  /* 0x0000007c8b04723e */ /* 0x000fc400000010ff */
[----:B------:R-:W-:Y:S02]  /*9560*/  F2FP.BF16.F32.PACK_AB R5, R67, R52 ;  /* 0x000000344305723e */ /* 0x000fe400000010ff */
[----:B------:R-:W-:Y:S02]  /*9570*/  F2FP.BF16.F32.PACK_AB R6, R65, R64 ;  /* 0x000000404106723e */ /* 0x000fe400000010ff */
[----:B------:R-:W-:-:S07]  /*9580*/  F2FP.BF16.F32.PACK_AB R7, R53, R66 ;  /* 0x000000423507723e */ /* 0x000fce00000010ff */
[C---:B--2---:R-:W-:Y:S06]  /*9590*/  HMMA.16816.F32.BF16 R112, R4.reuse, R8, R112 ;  /* 0x000000080470723c */ /* 0x044fec0000041870 */
[C---:B------:R-:W-:Y:S01]  /*95a0*/  HMMA.16816.F32.BF16 R68, R4.reuse, R10, R68 ;  /* 0x0000000a0444723c */ /* 0x040fe20000041844 */
[----:B------:R-:W2:Y:S05]  /*95b0*/  LDSM.16.MT88.4 R8, [R172+0xe400] ;  /* 0x00e40000ac08783b */ /* 0x000eaa0000004200 */
[C---:B------:R-:W-:Y:S06]  /*95c0*/  HMMA.16816.F32.BF16 R84, R4.reuse, R16, R84 ;  /* 0x000000100454723c */ /* 0x040fec0000041854 */
[C---:B------:R-:W-:Y:S01]  /*95d0*/  HMMA.16816.F32.BF16 R88, R4.reuse, R18, R88 ;  /* 0x000000120458723c */ /* 0x040fe20000041858 */
[----:B------:R-:W5:Y:S05]  /*95e0*/  LDSM.16.MT88.4 R16, [R174+0xc800] ;  /* 0x00c80000ae10783b */ /* 0x000f6a0000004200 */
[C---:B------:R-:W-:Y:S06]  /*95f0*/  HMMA.16816.F32.BF16 R108, R4.reuse, R20, R108 ;  /* 0x00000014046c723c */ /* 0x040fec000004186c */
[C---:B------:R-:W-:Y:S01]  /*9600*/  HMMA.16816.F32.BF16 R80, R4.reuse, R22, R80 ;  /* 0x000000160450723c */ /* 0x040fe20000041850 */
[----:B------:R-:W4:Y:S05]  /*9610*/  LDSM.16.MT88.4 R20, [R174+0xa800] ;  /* 0x00a80000ae14783b */ /* 0x000f2a0000004200 */
        /* <DEDUP_REMOVED lines=8> */
[----:B------:R-:W-:Y:S01]  /*96a0*/  F2FP.BF16.F32.PACK_AB R8, R56, R51 ;  /* 0x000000333808723e */ /* 0x000fe200000010ff */
[----:B------:R-:W2:Y:S01]  /*96b0*/  LDSM.16.MT88.4 R4, [R174+0xe800] ;  /* 0x00e80000ae04783b */ /* 0x000ea20000004200 */
[----:B------:R-:W-:-:S04]  /*96c0*/  F2FP.BF16.F32.PACK_AB R9, R58, R57 ;  /* 0x000000393a09723e */ /* 0x000fc800000010ff */
[----:B------:R-:W-:Y:S02]  /*96d0*/  F2FP.BF16.F32.PACK_AB R10, R55, R54 ;  /* 0x00000036370a723e */ /* 0x000fe400000010ff */
[----:B---3--:R-:W-:-:S07]  /*96e0*/  F2FP.BF16.F32.PACK_AB R11, R116, R59 ;  /* 0x0000003b740b723e */ /* 0x008fce00000010ff */
[C---:B-----5:R-:W-:Y:S06]  /*96f0*/  HMMA.16816.F32.BF16 R108, R8.reuse, R16, R108 ;  /* 0x00000010086c723c */ /* 0x060fec000004186c */
[C---:B------:R-:W-:Y:S01]  /*9700*/  HMMA.16816.F32.BF16 R80, R8.reuse, R18, R80 ;  /* 0x000000120850723c */ /* 0x040fe20000041850 */
[----:B------:R-:W3:Y:S05]  /*9710*/  LDSM.16.MT88.4 R16, [R174+0xac00] ;  /* 0x00ac0000ae10783b */ /* 0x000eea0000004200 */
[C---:B----4-:R-:W-:Y:S06]  /*9720*/  HMMA.16816.F32.BF16 R112, R8.reuse, R20, R112 ;  /* 0x000000140870723c */ /* 0x050fec0000041870 */
[C---:B------:R-:W-:Y:S01]  /*9730*/  HMMA.16816.F32.BF16 R68, R8.reuse, R22, R68 ;  /* 0x000000160844723c */ /* 0x040fe20000041844 */
[----:B------:R-:W4:Y:S05]  /*9740*/  LDSM.16.MT88.4 R20, [R172+0xe800] ;  /* 0x00e80000ac14783b */ /* 0x000f2a0000004200 */
[C---:B-1----:R-:W-:Y:S06]  /*9750*/  HMMA.16816.F32.BF16 R84, R8.reuse, R12, R84 ;  /* 0x0000000c0854723c */ /* 0x042fec0000041854 */
[C---:B--2---:R-:W-:Y:S06]  /*9760*/  HMMA.16816.F32.BF16 R92, R8.reuse, R4, R92 ;  /* 0x00000004085c723c */ /* 0x044fec000004185c */
[----:B------:R-:W-:Y:S01]  /*9770*/  HMMA.16816.F32.BF16 R96, R8, R6, R96 ;  /* 0x000000060860723c */ /* 0x000fe20000041860 */
[----:B------:R-:W-:-:S02]  /*9780*/  F2FP.BF16.F32.PACK_AB R4, R42, R141 ;  /* 0x0000008d2a04723e */ /* 0x000fc400000010ff */
[----:B------:R-:W-:-:S03]  /*9790*/  F2FP.BF16.F32.PACK_AB R5, R63, R62 ;  /* 0x0000003e3f05723e */ /* 0x000fc600000010ff */
[----:B------:R-:W-:Y:S01]  /*97a0*/  HMMA.16816.F32.BF16 R88, R8, R14, R88 ;  /* 0x0000000e0858723c */ /* 0x000fe20000041858 */
[----:B------:R-:W-:Y:S01]  /*97b0*/  F2FP.BF16.F32.PACK_AB R6, R117, R60 ;  /* 0x0000003c7506723e */ /* 0x000fe200000010ff */
[----:B------:R-:W1:Y:S01]  /*97c0*/  LDSM.16.MT88.4 R12, [R172+0xac00] ;  /* 0x00ac0000ac0c783b */ /* 0x000e620000004200 */
[----:B------:R-:W-:-:S03]  /*97d0*/  F2FP.BF16.F32.PACK_AB R7, R119, R118 ;  /* 0x000000767707723e */ /* 0x000fc600000010ff */
[----:B------:R-:W-:Y:S06]  /*97e0*/  HMMA.16816.F32.BF16 R72, R8, R32, R72 ;  /* 0x000000200848723c */ /* 0x000fec0000041848 */
[----:B---3--:R-:W-:Y:S06]  /*97f0*/  HMMA.16816.F32.BF16 R112, R4, R16, R112 ;  /* 0x000000100470723c */ /* 0x008fec0000041870 */
[C---:B------:R-:W-:Y:S01]  /*9800*/  HMMA.16816.F32.BF16 R76, R8.reuse, R34, R76 ;  /* 0x00000022084c723c */ /* 0x040fe2000004184c */
[----:B------:R-:W-:Y:S01]  /*9810*/  FADD.FTZ R17, R31, R0 ;  /* 0x000000001f117221 */ /* 0x000fe20000010000 */
[----:B------:R-:W2:Y:S03]  /*9820*/  LDSM.16.MT88.4 R32, [R174+0xcc00] ;  /* 0x00cc0000ae20783b */ /* 0x000ea60000004200 */
[----:B------:R-:W-:Y:S01]  /*9830*/  FADD.FTZ R17, R28, R17 ;  /* 0x000000111c117221 */ /* 0x000fe20000010000 */
[----:B----4-:R-:W-:Y:S03]  /*9840*/  HMMA.16816.F32.BF16 R100, R8, R20, R100 ;  /* 0x000000140864723c */ /* 0x010fe60000041864 */
[----:B------:R-:W-:Y:S01]  /*9850*/  FADD.FTZ R0, R50, R17 ;  /* 0x0000001132007221 */ /* 0x000fe20000010000 */
[----:B------:R-:W-:-:S02]  /*9860*/  FADD.FTZ R17, R40, R41 ;  /* 0x0000002928117221 */ /* 0x000fc40000010000 */
[----:B------:R-:W-:Y:S01]  /*9870*/  HMMA.16816.F32.BF16 R104, R8, R22, R104 ;  /* 0x000000160868723c */ /* 0x000fe20000041868 */
[----:B------:R-:W3:Y:S01]  /*9880*/  LDSM.16.MT88.4 R8, [R172+0xcc00] ;  /* 0x00cc0000ac08783b */ /* 0x000ee20000004200 */
        /* <DEDUP_REMOVED lines=9> */
[----:B-1----:R-:W-:Y:S02]  /*9920*/  HMMA.16816.F32.BF16 R72, R4, R12, R72 ;  /* 0x0000000c0448723c */ /* 0x002fe40000041848 */
[----:B------:R-:W-:Y:S01]  /*9930*/  FADD.FTZ R17, R132, R17 ;  /* 0x0000001184117221 */ /* 0x000fe20000010000 */
[----:B------:R-:W-:-:S03]  /*9940*/  FADD.FTZ R0, R128, R127 ;  /* 0x0000007f80007221 */ /* 0x000fc60000010000 */
[----:B------:R-:W-:Y:S01]  /*9950*/  FADD.FTZ R2, R134, R17 ;  /* 0x0000001186027221 */ /* 0x000fe20000010000 */
[----:B------:R-:W-:Y:S01]  /*9960*/  FADD.FTZ R0, R123, R0 ;  /* 0x000000007b007221 */ /* 0x000fe20000010000 */
[C---:B------:R-:W-:Y:S01]  /*9970*/  HMMA.16816.F32.BF16 R76, R4.reuse, R14, R76 ;  /* 0x0000000e044c723c */ /* 0x040fe2000004184c */
[----:B------:R-:W1:Y:S01]  /*9980*/  LDSM.16.MT88.4 R12, [R174+0xec00] ;  /* 0x00ec0000ae0c783b */ /* 0x000e620000004200 */
[----:B------:R-:W-:Y:S01]  /*9990*/  FADD.FTZ R2, R131, R2 ;  /* 0x0000000283027221 */ /* 0x000fe20000010000 */
[----:B------:R-:W-:Y:S02]  /*99a0*/  FADD.FTZ R125, R125, R0 ;  /* 0x000000007d7d7221 */ /* 0x000fe40000010000 */
[----:B------:R-:W4:Y:S01]  /*99b0*/  LDSM.16.MT88.4 R16, [R172+0xec00] ;  /* 0x00ec0000ac10783b */ /* 0x000f220000004200 */
[----:B------:R-:W-:Y:S01]  /*99c0*/  FADD.FTZ R21, R137, R2 ;  /* 0x0000000289157221 */ /* 0x000fe20000010000 */
[----:B------:R-:W-:Y:S01]  /*99d0*/  FADD.FTZ R140, R140, R125 ;  /* 0x0000007d8c8c7221 */ /* 0x000fe20000010000 */
[----:B--2---:R-:W-:Y:S02]  /*99e0*/  HMMA.16816.F32.BF16 R108, R4, R32, R108 ;  /* 0x00000020046c723c */ /* 0x004fe4000004186c */
[----:B------:R-:W-:-:S04]  /*99f0*/  FADD.FTZ R21, R138, R21 ;  /* 0x000000158a157221 */ /* 0x000fc80000010000 */
[----:B------:R-:W-:Y:S01]  /*9a00*/  FADD.FTZ R126, R126, R21 ;  /* 0x000000157e7e7221 */ /* 0x000fe20000010000 */
[----:B------:R-:W-:Y:S03]  /*9a10*/  HMMA.16816.F32.BF16 R80, R4, R34, R80 ;  /* 0x000000220450723c */ /* 0x000fe60000041850 */
[----:B------:R-:W-:-:S03]  /*9a20*/  FADD.FTZ R135, R135, R126 ;  /* 0x0000007e87877221 */ /* 0x000fc60000010000 */
[----:B---3--:R-:W-:Y:S01]  /*9a30*/  HMMA.16816.F32.BF16 R84, R4, R8, R84 ;  /* 0x000000080454723c */ /* 0x008fe20000041854 */
[----:B------:R-:W-:-:S04]  /*9a40*/  FADD.FTZ R52, R52, R135 ;  /* 0x0000008734347221 */ /* 0x000fc80000010000 */
[----:B------:R-:W-:Y:S01]  /*9a50*/  FADD.FTZ R67, R67, R52 ;  /* 0x0000003443437221 */ /* 0x000fe20000010000 */
[----:B------:R-:W-:Y:S01]  /*9a60*/  HMMA.16816.F32.BF16 R88, R4, R10, R88 ;  /* 0x0000000a0458723c */ /* 0x000fe20000041858 */
[----:B------:R-:W-:Y:S02]  /*9a70*/  FADD.FTZ R9, R133, R140 ;  /* 0x0000008c85097221 */ /* 0x000fe40000010000 */
[----:B------:R-:W-:Y:S02]  /*9a80*/  FADD.FTZ R2, R66, R67 ;  /* 0x0000004342027221 */ /* 0x000fe40000010000 */
[----:B------:R-:W-:Y:S02]  /*9a90*/  FADD.FTZ R9, R142, R9 ;  /* 0x000000098e097221 */ /* 0x000fe40000010000 */
[----:B------:R-:W-:Y:S02]  /*9aa0*/  FADD.FTZ R2, R53, R2 ;  /* 0x0000000235027221 */ /* 0x000fe40000010000 */
[----:B------:R-:W-:-:S02]  /*9ab0*/  FADD.FTZ R124, R124, R9 ;  /* 0x000000097c7c7221 */ /* 0x000fc40000010000 */
[----:B------:R-:W-:Y:S01]  /*9ac0*/  FADD.FTZ R57, R57, R2 ;  /* 0x0000000239397221 */ /* 0x000fe20000010000 */
[----:B------:R-:W-:Y:S01]  /*9ad0*/  MOV R2, R24 ;  /* 0x0000001800027202 */ /* 0x000fe20000000f00 */
[----:B------:R-:W-:Y:S01]  /*9ae0*/  FADD.FTZ R139, R139, R124 ;  /* 0x0000007c8b8b7221 */ /* 0x000fe20000010000 */
[----:B-1----:R-:W-:Y:S01]  /*9af0*/  HMMA.16816.F32.BF16 R92, R4, R12, R92 ;  /* 0x0000000c045c723c */ /* 0x002fe2000004185c */
[----:B------:R-:W-:Y:S02]  /*9b00*/  FADD.FTZ R58, R58, R57 ;  /* 0x000000393a3a7221 */ /* 0x000fe40000010000 */
[----:B------:R-:W-:-:S03]  /*9b10*/  FADD.FTZ R0, R64, R139 ;  /* 0x0000008b40007221 */ /* 0x000fc60000010000 */
[----:B------:R-:W-:Y:S01]  /*9b20*/  HMMA.16816.F32.BF16 R96, R4, R14, R96 ;  /* 0x0000000e0460723c */ /* 0x000fe20000041860 */
[----:B------:R-:W-:-:S04]  /*9b30*/  FADD.FTZ R0, R65, R0 ;  /* 0x0000000041007221 */ /* 0x000fc80000010000 */
[----:B------:R-:W-:Y:S01]  /*9b40*/  FADD.FTZ R9, R51, R0 ;  /* 0x0000000033097221 */ /* 0x000fe20000010000 */
[----:B----4-:R-:W-:Y:S03]  /*9b50*/  HMMA.16816.F32.BF16 R100, R4, R16, R100 ;  /* 0x000000100464723c */ /* 0x010fe60000041864 */
[----:B------:R-:W-:-:S03]  /*9b60*/  FADD.FTZ R9, R56, R9 ;  /* 0x0000000938097221 */ /* 0x000fc60000010000 */
[----:B------:R-:W-:Y:S01]  /*9b70*/  HMMA.16816.F32.BF16 R104, R4, R18, R104 ;  /* 0x000000120468723c */ /* 0x000fe20000041868 */
[----:B------:R-:W-:Y:S01]  /*9b80*/  FADD.FTZ R0, R54, R9 ;  /* 0x0000000936007221 */ /* 0x000fe20000010000 */
[----:B------:R-:W-:-:S03]  /*9b90*/  FADD.FTZ R9, R59, R58 ;  /* 0x0000003a3b097221 */ /* 0x000fc60000010000 */
[----:B------:R-:W-:Y:S01]  /*9ba0*/  FADD.FTZ R0, R55, R0 ;  /* 0x0000000037007221 */ /* 0x000fe20000010000 */
[----:B------:R-:W-:-:S03]  /*9bb0*/  FADD.FTZ R9, R116, R9 ;  /* 0x0000000974097221 */ /* 0x000fc60000010000 */
        /* <DEDUP_REMOVED lines=8> */
[----:B------:R-:W-:-:S07]  /*9c40*/  FADD.FTZ R196, R119, R118 ;  /* 0x0000007677c47221 */ /* 0x000fce0000010000 */
.L_x_1918:
[----:B------:R-:W-:-:S13]  /*9c50*/  ISETP.GE.AND P0, PT, R183, 0x1, PT ;  /* 0x00000001b700780c */ /* 0x000fda0003f06270 */
[----:B------:R-:W-:Y:S05]  /*9c60*/  @!P0 BRA `(.L_x_1924) ;  /* 0x0000003400648947 */ /* 0x000fea0003800000 */
[----:B------:R-:W-:Y:S01]  /*9c70*/  IMAD.U32 R192, R136, -0x80, RZ ;  /* 0xffffff8088c07824 */ /* 0x000fe200078e00ff */
[----:B------:R-:W-:Y:S01]  /*9c80*/  ULDC.64 UR12, c[0x0][0x250] ;  /* 0x00009400000c7ab9 */ /* 0x000fe20000000a00 */
[----:B------:R-:W-:Y:S01]  /*9c90*/  MOV R3, R0 ;  /* 0x0000000000037202 */ /* 0x000fe20000000f00 */
[----:B------:R-:W-:Y:S01]  /*9ca0*/  IMAD.MOV.U32 R117, RZ, RZ, R2 ;  /* 0x000000ffff757224 */ /* 0x000fe200078e0002 */
[----:B------:R-:W-:Y:S01]  /*9cb0*/  ULDC UR6, c[0x0][0x24c] ;  /* 0x0000930000067ab9 */ /* 0x000fe20000000800 */
[----:B------:R-:W-:Y:S01]  /*9cc0*/  SHF.R.S32.HI R191, RZ, 0x1f, R192 ;  /* 0x0000001fffbf7819 */ /* 0x000fe200000114c0 */
[----:B------:R-:W-:Y:S01]  /*9cd0*/  ULDC UR9, c[0x0][0x248] ;  /* 0x0000920000097ab9 */ /* 0x000fe20000000800 */
[----:B------:R-:W-:Y:S02]  /*9ce0*/  USHF.L.U64.HI UR13, UR12, 0x6, UR13 ;  /* 0x000000060c0d7899 */ /* 0x000fe4000801020d */
[----:B------:R-:W-:Y:S02]  /*9cf0*/  USHF.L.U32 UR12, UR12, 0x6, URZ ;  /* 0x000000060c0c7899 */ /* 0x000fe4000800063f */
[----:B------:R-:W-:-:S02]  /*9d00*/  USHF.L.U64.HI UR6, UR9, 0x6, UR6 ;  /* 0x0000000609067899 */ /* 0x000fc40008010206 */
[----:B------:R-:W-:Y:S01]  /*9d10*/  USHF.L.U32 UR5, UR9, 0x6, URZ ;  /* 0x0000000609057899 */ /* 0x000fe2000800063f */
[----:B------:R-:W-:-:S11]  /*9d20*/  ULDC UR4, c[0x0][0x2ec] ;  /* 0x0000bb0000047ab9 */ /* 0x000fd60000000800 */
.L_x_1928:
[----:B------:R-:W-:Y:S04]  /*9d30*/  DEPBAR.LE SB0, 0x0 ;  /* 0x000080000000791a */ /* 0x000fe80000000000 */
[----:B------:R-:W-:Y:S01]  /*9d40*/  BAR.SYNC.DEFER_BLOCKING 0x0 ;  /* 0x0000000000007b1d */ /* 0x000fe20000010000 */
[----:B------:R-:W-:Y:S02]  /*9d50*/  MOV R8, R192 ;  /* 0x000000c000087202 */ /* 0x000fe40000000f00 */
[----:B------:R-:W-:Y:S03]  /*9d60*/  MOV R0, R191 ;  /* 0x000000bf00007202 */ /* 0x000fe60000000f00 */
[----:B------:R-:W-:Y:S05]  /*9d70*/  @!P6 BRA `(.L_x_1925) ;  /* 0x0000000000f4e947 */ /* 0x000fea0003800000 */
[----:B------:R-:W1:Y:S01]  /*9d80*/  LDC R0, c[0x0][0x380] ;  /* 0x0000e000ff007b82 */ /* 0x000e620000000800 */
[----:B------:R-:W-:Y:S04]  /*9d90*/  SHF.L.U32 R11, R183, 0x7, RZ ;  /* 0x00000007b70b7819 */ /* 0x000fe800000006ff */
[----:B------:R-:W-:Y:S01]  /*9da0*/  IABS R6, R11 ;  /* 0x0000000b00067213 */ /* 0x000fe20000000000 */
[C---:B------:R-:W-:Y:S01]  /*9db0*/  VIADD R5, R11.reuse, 0xffffff80 ;  /* 0xffffff800b057836 */ /* 0x040fe20000000000 */
        /* <DEDUP_REMOVED lines=57> */
.L_x_1925:
        /* <DEDUP_REMOVED lines=26> */
[----:B------:R-:W2:Y:S04]  /*a2f0*/  LDSM.16.M88.4 R124, [R176+0x3000] ;  /* 0x00300000b07c783b */ /* 0x000ea80000000200 */
        /* <DEDUP_REMOVED lines=13> */
[----:B------:R-:W2:Y:S03]  /*a3d0*/  LDSM.16.M88.4 R168, [R173+0x3800] ;  /* 0x00380000ada8783b */ /* 0x000ea60000000200 */
[C---:B---3--:R-:W-:Y:S01]  /*a3e0*/  HMMA.16816.F32.BF16 R12, R120.reuse, R128, RZ ;  /* 0x00000080780c723c */ /* 0x048fe200000418ff */
[----:B------:R-:W3:Y:S05]  /*a3f0*/  LDSM.16.M88.4 R124, [R173+0x3c00] ;  /* 0x003c0000ad7c783b */ /* 0x000eea0000000200 */
        /* <DEDUP_REMOVED lines=60> */
[C---:B------:R-:W-:Y:S06]  /*a7c0*/  HMMA.16816.F32.BF16 R60, R120.reuse, R140, R60 ;  /* 0x0000008c783c723c */ /* 0x040fec000004183c */
        /* <DEDUP_REMOVED lines=14> */
[----:B------:R-:W-:Y:S05]  /*a8b0*/  LDSM.16.M88.4 R120, [R177+0x2000] ;  /* 0x00200000b178783b */ /* 0x000fea0000000200 */
[C---:B-1----:R-:W-:Y:S06]  /*a8c0*/  HMMA.16816.F32.BF16 R36, R124.reuse, R128, R36 ;  /* 0x000000807c24723c */ /* 0x042fec0000041824 */
[C---:B------:R-:W-:Y:S01]  /*a8d0*/  HMMA.16816.F32.BF16 R40, R124.reuse, R130, R40 ;  /* 0x000000827c28723c */ /* 0x040fe20000041828 */
[----:B------:R-:W1:Y:S05]  /*a8e0*/  LDSM.16.M88.4 R128, [R176+0x7000] ;  /* 0x00700000b080783b */ /* 0x000e6a0000000200 */
[C---:B--2---:R-:W-:Y:S06]  /*a8f0*/  HMMA.16816.F32.BF16 R44, R124.reuse, R132, R44 ;  /* 0x000000847c2c723c */ /* 0x044fec000004182c */
[C---:B------:R-:W-:Y:S01]  /*a900*/  HMMA.16816.F32.BF16 R48, R124.reuse, R134, R48 ;  /* 0x000000867c30723c */ /* 0x040fe20000041830 */
[----:B------:R-:W2:Y:S05]  /*a910*/  LDSM.16.M88.4 R132, [R176+0x7400] ;  /* 0x00740000b084783b */ /* 0x000eaa0000000200 */
[C---:B----4-:R-:W-:Y:S06]  /*a920*/  HMMA.16816.F32.BF16 R52, R124.reuse, R136, R52 ;  /* 0x000000887c34723c */ /* 0x050fec0000041834 */
[C---:B------:R-:W-:Y:S01]  /*a930*/  HMMA.16816.F32.BF16 R56, R124.reuse, R138, R56 ;  /* 0x0000008a7c38723c */ /* 0x040fe20000041838 */
        /* <DEDUP_REMOVED lines=38> */
[----:B------:R-:W3:Y:S01]  /*aba0*/  LDSM.16.M88.4 R136, [R173+0x8800] ;  /* 0x00880000ad88783b */ /* 0x000ee20000000200 */
[----:B------:R-:W-:Y:S04]  /*abb0*/  DEPBAR.LE SB0, 0x0 ;  /* 0x000080000000791a */ /* 0x000fe80000000000 */
[C---:B----4-:R-:W-:Y:S01]  /*abc0*/  HMMA.16816.F32.BF16 R28, R124.reuse, R120, R28 ;  /* 0x000000787c1c723c */ /* 0x050fe2000004181c */
[----:B------:R-:W-:Y:S05]  /*abd0*/  BAR.SYNC.DEFER_BLOCKING 0x0 ;  /* 0x0000000000007b1d */ /* 0x000fea0000010000 */
[C---:B------:R-:W-:Y:S06]  /*abe0*/  HMMA.16816.F32.BF16 R32, R124.reuse, R122, R32 ;  /* 0x0000007a7c20723c */ /* 0x040fec0000041820 */
[C---:B-1----:R-:W-:Y:S06]  /*abf0*/  HMMA.16816.F32.BF16 R36, R124.reuse, R128, R36 ;  /* 0x000000807c24723c */ /* 0x042fec0000041824 */
[C---:B------:R-:W-:Y:S06]  /*ac00*/  HMMA.16816.F32.BF16 R40, R124.reuse, R130, R40 ;  /* 0x000000827c28723c */ /* 0x040fec0000041828 */
[C---:B--2---:R-:W-:Y:S06]  /*ac10*/  HMMA.16816.F32.BF16 R44, R124.reuse, R132, R44 ;  /* 0x000000847c2c723c */ /* 0x044fec000004182c */
[C---:B------:R-:W-:Y:S06]  /*ac20*/  HMMA.16816.F32.BF16 R48, R124.reuse, R134, R48 ;  /* 0x000000867c30723c */ /* 0x040fec0000041830 */
[C---:B---3--:R-:W-:Y:S06]  /*ac30*/  HMMA.16816.F32.BF16 R52, R124.reuse, R136, R52 ;  /* 0x000000887c34723c */ /* 0x048fec0000041834 */
        /* <DEDUP_REMOVED lines=14> */
[----:B------:R-:W-:Y:S05]  /*ad20*/  VIADD R125, R125, 0xffffff80 ;  /* 0xffffff807d7d7836 */ /* 0x000fea0000000000 */
[----:B------:R-:W-:Y:S02]  /*ad30*/  IABS R118, R125 ;  /* 0x0000007d00767213 */ /* 0x000fe40000000000 */
[-C--:B-1----:R-:W-:Y:S02]  /*ad40*/  IABS R2, R0.reuse ;  /* 0x0000000000027213 */ /* 0x082fe40000000000 */
[-C--:B------:R-:W-:Y:S02]  /*ad50*/  LOP3.LUT R125, R125, R0.reuse, RZ, 0x3c, !PT ;  /* 0x000000007d7d7212 */ /* 0x080fe400078e3cff */
[----:B------:R-:W1:Y:S02]  /*ad60*/  I2F.RP R122, R2 ;  /* 0x00000002007a7306 */ /* 0x000e640000209400 */
[----:B------:R-:W-:Y:S08]  /*ad70*/  ISETP.GE.AND P2, PT, R125, RZ, PT ;  /* 0x000000ff7d00720c */ /* 0x000ff00003f46270 */
[----:B-1----:R-:W1:Y:S02]  /*ad80*/  MUFU.RCP R116, R122 ;  /* 0x0000007a00747308 */ /* 0x002e640000001000 */
[----:B-1----:R-:W-:Y:S01]  /*ad90*/  VIADD R120, R116, 0xffffffe ;  /* 0x0ffffffe74787836 */ /* 0x002fe20000000000 */
[----:B------:R-:W-:Y:S02]  /*ada0*/  IABS R116, R123 ;  /* 0x0000007b00747213 */ /* 0x000fe40000000000 */
[-C--:B------:R-:W-:Y:S05]  /*adb0*/  LOP3.LUT R123, R123, R0.reuse, RZ, 0x3c, !PT ;  /* 0x000000007b7b7212 */ /* 0x080fea00078e3cff */
[----:B------:R-:W1:Y:S01]  /*adc0*/  F2I.FTZ.U32.TRUNC.NTZ R121, R120 ;  /* 0x0000007800797305 */ /* 0x000e62000021f000 */
[----:B------:R-:W-:Y:S02]  /*add0*/  ISETP.GE.AND P0, PT, R123, RZ, PT ;  /* 0x000000ff7b00720c */ /* 0x000fe40003f06270 */
[----:B------:R-:W-:Y:S01]  /*ade0*/  LOP3.LUT R123, RZ, R0, RZ, 0x33, !PT ;  /* 0x00000000ff7b7212 */ /* 0x000fe200078e33ff */
[--C-:B-1----:R-:W-:Y:S01]  /*adf0*/  IMAD.MOV R119, RZ, RZ, -R121.reuse ;  /* 0x000000ffff777224 */ /* 0x102fe200078e0a79 */
[----:B------:R-:W-:Y:S03]  /*ae00*/  MOV R120, RZ ;  /* 0x000000ff00787202 */ /* 0x000fe60000000f00 */
[----:B------:R-:W-:Y:S04]  /*ae10*/  IMAD R119, R119, R2, RZ ;  /* 0x0000000277777224 */ /* 0x000fe800078e02ff */
[----:B------:R-:W-:Y:S06]  /*ae20*/  IMAD.HI.U32 R119, R121, R119, R120 ;  /* 0x0000007779777227 */ /* 0x000fec00078e0078 */
[C---:B------:R-:W-:Y:S04]  /*ae30*/  IMAD.HI.U32 R120, R119.reuse, R116, RZ ;  /* 0x0000007477787227 */ /* 0x040fe800078e00ff */
[----:B------:R-:W-:Y:S04]  /*ae40*/  IMAD.HI.U32 R122, R119, R118, RZ ;  /* 0x00000076777a7227 */ /* 0x000fe800078e00ff */
[----:B------:R-:W-:Y:S02]  /*ae50*/  IMAD.MOV R119, RZ, RZ, -R120 ;  /* 0x000000ffff777224 */ /* 0x000fe400078e0a78 */
[----:B------:R-:W-:Y:S02]  /*ae60*/  IMAD.MOV R121, RZ, RZ, -R122 ;  /* 0x000000ffff797224 */ /* 0x000fe400078e0a7a */
[C---:B------:R-:W-:Y:S02]  /*ae70*/  IMAD R116, R2.reuse, R119, R116 ;  /* 0x0000007702747224 */ /* 0x040fe400078e0274 */
[C---:B------:R-:W-:Y:S03]  /*ae80*/  IMAD R118, R2.reuse, R121, R118 ;  /* 0x0000007902767224 */ /* 0x040fe600078e0276 */
[C---:B------:R-:W-:Y:S02]  /*ae90*/  ISETP.GT.U32.AND P1, PT, R2.reuse, R116, PT ;  /* 0x000000740200720c */ /* 0x040fe40003f24070 */
[----:B------:R-:W-:Y:S11]  /*aea0*/  ISETP.GT.U32.AND P3, PT, R2, R118, PT ;  /* 0x000000760200720c */ /* 0x000ff60003f64070 */
[-C--:B------:R-:W-:Y:S01]  /*aeb0*/  @!P1 IADD3 R116, R116, -R2.reuse, RZ ;  /* 0x8000000274749210 */ /* 0x080fe20007ffe0ff */
[----:B------:R-:W-:Y:S01]  /*aec0*/  @!P1 VIADD R120, R120, 0x1 ;  /* 0x0000000178789836 */ /* 0x000fe20000000000 */
[----:B------:R-:W-:Y:S01]  /*aed0*/  @!P3 IADD3 R122, R122, 0x1, RZ ;  /* 0x000000017a7ab810 */ /* 0x000fe20007ffe0ff */
[----:B------:R-:W-:Y:S01]  /*aee0*/  @!P3 IMAD.IADD R118, R118, 0x1, -R2 ;  /* 0x000000017676b824 */ /* 0x000fe200078e0a02 */
[-C--:B------:R-:W-:Y:S02]  /*aef0*/  ISETP.GE.U32.AND P4, PT, R116, R2.reuse, PT ;  /* 0x000000027400720c */ /* 0x080fe40003f86070 */
[----:B------:R-:W-:Y:S02]  /*af00*/  ISETP.NE.AND P1, PT, R0, RZ, PT ;  /* 0x000000ff0000720c */ /* 0x000fe40003f25270 */
[----:B------:R-:W-:Y:S02]  /*af10*/  ISETP.GE.U32.AND P5, PT, R118, R2, PT ;  /* 0x000000027600720c */ /* 0x000fe40003fa6070 */
[----:B------:R-:W1:Y:S07]  /*af20*/  LDC R2, c[0x0][0x24c] ;  /* 0x00009300ff027b82 */ /* 0x000e6e0000000800 */
[----:B------:R-:W-:Y:S04]  /*af30*/  @P4 VIADD R120, R120, 0x1 ;  /* 0x0000000178784836 */ /* 0x000fe80000000000 */
[----:B------:R-:W-:Y:S01]  /*af40*/  @P5 VIADD R122, R122, 0x1 ;  /* 0x000000017a7a5836 */ /* 0x000fe20000000000 */
[----:B------:R-:W-:Y:S03]  /*af50*/  @!P0 IADD3 R120, -R120, RZ, RZ ;  /* 0x000000ff78788210 */ /* 0x000fe60007ffe1ff */
[----:B------:R-:W-:Y:S01]  /*af60*/  @!P2 IMAD.MOV R122, RZ, RZ, -R122 ;  /* 0x000000ffff7aa224 */ /* 0x000fe200078e0a7a */
[C---:B------:R-:W-:Y:S04]  /*af70*/  SEL R119, R123.reuse, R120, !P1 ;  /* 0x000000787b777207 */ /* 0x040fe80004800000 */
        /* <DEDUP_REMOVED lines=21> */
.L_x_1927:
        /* <DEDUP_REMOVED lines=24> */
.L_x_1926:
[----:B------:R-:W-:Y:S01]  /*b250*/  FMNMX.FTZ R0, R4, R117, !PT ;  /* 0x0000007504007209 */ /* 0x000fe20007810000 */
[----:B------:R-:W-:Y:S01]  /*b260*/  LDSM.16.MT88.4 R128, [R174+0xb000] ;  /* 0x00b00000ae80783b */ /* 0x000fe20000004200 */
[----:B------:R-:W-:Y:S02]  /*b270*/  FMNMX.FTZ R2, R6, R3, !PT ;  /* 0x0000000306027209 */ /* 0x000fe40007810000 */
[----:B-1----:R-:W-:Y:S02]  /*b280*/  FMNMX.FTZ R119, R5, R0, !PT ;  /* 0x0000000005777209 */ /* 0x002fe40007810000 */
        /* <DEDUP_REMOVED lines=120> */
[--C-:B------:R-:W-:Y:S01]  /*ba10*/  FFMA.FTZ R118, R13, UR4, -R136.reuse ;  /* 0x000000040d767c23 */ /* 0x100fe20008010888 */
[C---:B------:R-:W-:Y:S01]  /*ba20*/  FMUL.FTZ R12, R116.reuse, R108 ;  /* 0x0000006c740c7220 */ /* 0x040fe20000410000 */
[----:B------:R-:W-:Y:S01]  /*ba30*/  FMUL.FTZ R13, R116, R109 ;  /* 0x0000006d740d7220 */ /* 0x000fe20000410000 */
[C---:B------:R-:W-:Y:S01]  /*ba40*/  FMUL.FTZ R14, R3.reuse, R110 ;  /* 0x0000006e030e7220 */ /* 0x040fe20000410000 */
        /* <DEDUP_REMOVED lines=12> */
[----:B------:R-:W-:Y:S01]  /*bb10*/  LDSM.16.MT88.4 R108, [R172+0xd000] ;  /* 0x00d00000ac6c783b */ /* 0x000fe20000004200 */
[C---:B------:R-:W-:Y:S01]  /*bb20*/  FMUL.FTZ R88, R116.reuse, R88 ;  /* 0x0000005874587220 */ /* 0x040fe20000410000 */
[C---:B------:R-:W-:Y:S01]  /*bb30*/  FMUL.FTZ R89, R116.reuse, R89 ;  /* 0x0000005974597220 */ /* 0x040fe20000410000 */
[C---:B------:R-:W-:Y:S01]  /*bb40*/  FMUL.FTZ R90, R3.reuse, R90 ;  /* 0x0000005a035a7220 */ /* 0x040fe20000410000 */
[----:B------:R-:W-:Y:S03]  /*bb50*/  FMUL.FTZ R91, R3, R91 ;  /* 0x0000005b035b7220 */ /* 0x000fe60000410000 */
        /* <DEDUP_REMOVED lines=19> */
[--C-:B------:R-:W-:Y:S01]  /*bc90*/  FFMA.FTZ R153, R45, UR4, -R136.reuse ;  /* 0x000000042d997c23 */ /* 0x100fe20008010888 */
[--C-:B------:R-:W-:Y:S01]  /*bca0*/  FFMA.FTZ R154, R46, UR4, -R119.reuse ;  /* 0x000000042e9a7c23 */ /* 0x100fe20008010877 */
[----:B------:R-:W-:Y:S01]  /*bcb0*/  FFMA.FTZ R155, R47, UR4, -R119 ;  /* 0x000000042f9b7c23 */ /* 0x000fe20008010877 */
[----:B------:R-:W-:Y:S01]  /*bcc0*/  FFMA.FTZ R147, R116, R193, R147 ;  /* 0x000000c174937223 */ /* 0x000fe20000010093 */
[--C-:B------:R-:W-:Y:S03]  /*bcd0*/  FFMA.FTZ R143, R23, UR4, -R119.reuse ;  /* 0x00000004178f7c23 */ /* 0x100fe60008010877 */
[----:B------:R-:W-:Y:S01]  /*bce0*/  MUFU.EX2 R7, R7 ;  /* 0x0000000700077308 */ /* 0x000fe20000000800 */
[--C-:B------:R-:W-:Y:S01]  /*bcf0*/  FFMA.FTZ R48, R48, UR4, -R136.reuse ;  /* 0x0000000430307c23 */ /* 0x100fe20008010888 */
[----:B------:R-:W-:Y:S01]  /*bd00*/  FFMA.FTZ R49, R49, UR4, -R136 ;  /* 0x0000000431317c23 */ /* 0x000fe20008010888 */
[--C-:B------:R-:W-:Y:S01]  /*bd10*/  FFMA.FTZ R50, R50, UR4, -R119.reuse ;  /* 0x0000000432327c23 */ /* 0x100fe20008010877 */
[--C-:B------:R-:W-:Y:S01]  /*bd20*/  FFMA.FTZ R51, R51, UR4, -R119.reuse ;  /* 0x0000000433337c23 */ /* 0x100fe20008010877 */
[----:B------:R-:W-:Y:S01]  /*bd30*/  FFMA.FTZ R144, R3, R196, R144 ;  /* 0x000000c403907223 */ /* 0x000fe20000010090 */
[----:B------:R-:W-:Y:S01]  /*bd40*/  FFMA.FTZ R64, R64, UR4, -R136 ;  /* 0x0000000440407c23 */ /* 0x000fe20008010888 */
[----:B------:R-:W-:Y:S03]  /*bd50*/  FFMA.FTZ R66, R66, UR4, -R119 ;  /* 0x0000000442427c23 */ /* 0x000fe60008010877 */
[----:B------:R-:W2:Y:S01]  /*bd60*/  MUFU.EX2 R118, R118 ;  /* 0x0000007600767308 */ /* 0x000ea20000000800 */
[----:B---3--:R-:W-:Y:S01]  /*bd70*/  F2FP.BF16.F32.PACK_AB R115, R5, R138 ;  /* 0x0000008a0573723e */ /* 0x008fe200000010ff */
[----:B------:R-:W-:Y:S01]  /*bd80*/  FADD.FTZ R139, R139, R144 ;  /* 0x000000908b8b7221 */ /* 0x000fe20000010000 */
[----:B------:R-:W-:Y:S01]  /*bd90*/  FADD.FTZ R142, R142, R147 ;  /* 0x000000938e8e7221 */ /* 0x000fe20000010000 */
[----:B------:R-:W-:Y:S02]  /*bda0*/  ISETP.GT.AND P0, PT, R183, 0x1, PT ;  /* 0x00000001b700780c */ /* 0x000fe40003f04270 */
[----:B------:R-:W-:Y:S01]  /*bdb0*/  FADD.FTZ R138, R138, R139 ;  /* 0x0000008b8a8a7221 */ /* 0x000fe20000010000 */
[----:B------:R-:W-:Y:S01]  /*bdc0*/  FADD.FTZ R137, R137, R142 ;  /* 0x0000008e89897221 */ /* 0x000fe20000010000 */
[C---:B------:R-:W-:Y:S02]  /*bdd0*/  HMMA.16816.F32.BF16 R8, R112.reuse, R120, R8 ;  /* 0x000000787008723c */ /* 0x040fe40000041808 */
[----:B------:R-:W-:Y:S03]  /*bde0*/  MUFU.EX2 R140, R140 ;  /* 0x0000008c008c7308 */ /* 0x000fe60000000800 */
[----:B------:R-:W-:Y:S01]  /*bdf0*/  FADD.FTZ R5, R5, R138 ;  /* 0x0000008a05057221 */ /* 0x000fe20000010000 */
[C---:B------:R-:W-:Y:S01]  /*be00*/  HMMA.16816.F32.BF16 R68, R112.reuse, R122, R68 ;  /* 0x0000007a7044723c */ /* 0x040fe20000041844 */
[----:B------:R-:W3:Y:S05]  /*be10*/  LDSM.16.MT88.4 R120, [R174+0xd000] ;  /* 0x00d00000ae78783b */ /* 0x000eea0000004200 */
[----:B------:R-:W-:Y:S01]  /*be20*/  MUFU.EX2 R148, R148 ;  /* 0x0000009400947308 */ /* 0x000fe20000000800 */
[----:B------:R-:W-:Y:S01]  /*be30*/  FADD.FTZ R6, R6, R137 ;  /* 0x0000008906067221 */ /* 0x000fe20000010000 */
[C---:B-1----:R-:W-:Y:S08]  /*be40*/  HMMA.16816.F32.BF16 R72, R112.reuse, R124, R72 ;  /* 0x0000007c7048723c */ /* 0x042ff00000041848 */
[----:B------:R-:W-:Y:S01]  /*be50*/  MUFU.EX2 R149, R149 ;  /* 0x0000009500957308 */ /* 0x000fe20000000800 */
[C---:B------:R-:W-:Y:S01]  /*be60*/  HMMA.16816.F32.BF16 R76, R112.reuse, R126, R76 ;  /* 0x0000007e704c723c */ /* 0x040fe2000004184c */
[----:B------:R-:W1:Y:S02]  /*be70*/  LDSM.16.MT88.4 R124, [R174+0x9400] ;  /* 0x00940000ae7c783b */ /* 0x000e640000004200 */
[----:B------:R-:W-:Y:S03]  /*be80*/  MOV R117, R2 ;  /* 0x0000000200757202 */ /* 0x000fe60000000f00 */
[C---:B------:R-:W-:Y:S03]  /*be90*/  HMMA.16816.F32.BF16 R12, R112.reuse, R128, R12 ;  /* 0x00000080700c723c */ /* 0x040fe6000004180c */
[----:B------:R-:W-:Y:S03]  /*bea0*/  MUFU.EX2 R150, R150 ;  /* 0x0000009600967308 */ /* 0x000fe60000000800 */
[C---:B------:R-:W-:Y:S01]  /*beb0*/  HMMA.16816.F32.BF16 R80, R112.reuse, R130, R80 ;  /* 0x000000827050723c */ /* 0x040fe20000041850 */
[----:B------:R-:W4:Y:S06]  /*bec0*/  LDSM.16.MT88.4 R128, [R172+0x9400] ;  /* 0x00940000ac80783b */ /* 0x000f2c0000004200 */
[----:B------:R-:W-:Y:S01]  /*bed0*/  MUFU.EX2 R151, R151 ;  /* 0x0000009700977308 */ /* 0x000fe20000000800 */
[C---:B------:R-:W-:Y:S09]  /*bee0*/  HMMA.16816.F32.BF16 R84, R112.reuse, R132, R84 ;  /* 0x000000847054723c */ /* 0x040ff20000041854 */
[----:B------:R5:W1:Y:S01]  /*bef0*/  MUFU.EX2 R133, R141 ;  /* 0x0000008d00857308 */ /* 0x000a620000000800 */
[C---:B------:R-:W-:Y:S03]  /*bf00*/  HMMA.16816.F32.BF16 R88, R112.reuse, R134, R88 ;  /* 0x000000867058723c */ /* 0x040fe60000041858 */
[--C-:B------:R-:W-:Y:S03]  /*bf10*/  FFMA.FTZ R132, R16, UR4, -R136.reuse ;  /* 0x0000000410847c23 */ /* 0x100fe60008010888 */
[C---:B---3--:R-:W-:Y:S03]  /*bf20*/  HMMA.16816.F32.BF16 R92, R112.reuse, R120, R92 ;  /* 0x00000078705c723c */ /* 0x048fe6000004185c */
[----:B------:R-:W-:Y:S02]  /*bf30*/  MUFU.EX2 R152, R152 ;  /* 0x0000009800987308 */ /* 0x000fe40000000800 */
[--C-:B------:R-:W-:Y:S01]  /*bf40*/  FFMA.FTZ R135, R17, UR4, -R136.reuse ;  /* 0x0000000411877c23 */ /* 0x100fe20008010888 */
[C---:B------:R-:W-:Y:S01]  /*bf50*/  HMMA.16816.F32.BF16 R96, R112.reuse, R122, R96 ;  /* 0x0000007a7060723c */ /* 0x040fe20000041860 */
[----:B------:R-:W3:Y:S06]  /*bf60*/  LDSM.16.MT88.4 R120, [R174+0xb400] ;  /* 0x00b40000ae78783b */ /* 0x000eec0000004200 */
[----:B------:R-:W-:Y:S01]  /*bf70*/  MUFU.EX2 R132, R132 ;  /* 0x0000008400847308 */ /* 0x000fe20000000800 */
[--C-:B------:R-:W-:Y:S01]  /*bf80*/  FFMA.FTZ R134, R18, UR4, -R119.reuse ;  /* 0x0000000412867c23 */ /* 0x100fe20008010877 */
[C---:B------:R-:W-:Y:S03]  /*bf90*/  HMMA.16816.F32.BF16 R100, R112.reuse, R108, R100 ;  /* 0x0000006c7064723c */ /* 0x040fe60000041864 */
[--C-:B-----5:R-:W-:Y:S05]  /*bfa0*/  FFMA.FTZ R141, R19, UR4, -R119.reuse ;  /* 0x00000004138d7c23 */ /* 0x120fea0008010877 */
[----:B------:R-:W5:Y:S03]  /*bfb0*/  MUFU.EX2 R135, R135 ;  /* 0x0000008700877308 */ /* 0x000f660000000800 */
[C---:B------:R-:W-:Y:S01]  /*bfc0*/  FMUL.FTZ R16, R116.reuse, R104 ;  /* 0x0000006874107220 */ /* 0x040fe20000410000 */
[----:B------:R-:W-:Y:S01]  /*bfd0*/  FMUL.FTZ R17, R116, R105 ;  /* 0x0000006974117220 */ /* 0x000fe20000410000 */
[C---:B------:R-:W-:Y:S01]  /*bfe0*/  FMUL.FTZ R18, R3.reuse, R106 ;  /* 0x0000006a03127220 */ /* 0x040fe20000410000 */
[----:B------:R-:W-:Y:S01]  /*bff0*/  FMUL.FTZ R19, R3, R107 ;  /* 0x0000006b03137220 */ /* 0x000fe20000410000 */
[----:B--2---:R-:W-:Y:S03]  /*c000*/  F2FP.BF16.F32.PACK_AB R104, R118, R7 ;  /* 0x000000077668723e */ /* 0x004fe600000010ff */
[----:B------:R-:W-:Y:S01]  /*c010*/  MUFU.EX2 R134, R134 ;  /* 0x0000008600867308 */ /* 0x000fe20000000800 */
[----:B-1----:R-:W-:Y:S01]  /*c020*/  F2FP.BF16.F32.PACK_AB R105, R133, R140 ;  /* 0x0000008c8569723e */ /* 0x002fe200000010ff */
[--C-:B------:R-:W-:Y:S01]  /*c030*/  FFMA.FTZ R116, R44, UR4, -R136.reuse ;  /* 0x000000042c747c23 */ /* 0x100fe20008010888 */
[--C-:B------:R-:W-:Y:S01]  /*c040*/  FFMA.FTZ R3, R52, UR4, -R136.reuse ;  /* 0x0000000434037c23 */ /* 0x100fe20008010888 */
[----:B------:R-:W-:Y:S01]  /*c050*/  LDSM.16.MT88.4 R44, [R172+0xc800] ;  /* 0x00c80000ac2c783b */ /* 0x000fe20000004200 */
[----:B------:R-:W-:Y:S05]  /*c060*/  HMMA.16816.F32.BF16 R16, R112, R110, R16 ;  /* 0x0000006e7010723c */ /* 0x000fea0000041810 */
[----:B------:R-:W1:Y:S01]  /*c070*/  MUFU.EX2 R141, R141 ;  /* 0x0000008d008d7308 */ /* 0x000e620000000800 */
[----:B-----5:R-:W-:Y:S01]  /*c080*/  F2FP.BF16.F32.PACK_AB R106, R135, R132 ;  /* 0x00000084876a723e */ /* 0x020fe200000010ff */
[--C-:B------:R-:W-:Y:S01]  /*c090*/  FFMA.FTZ R52, R53, UR4, -R136.reuse ;  /* 0x0000000435347c23 */ /* 0x100fe20008010888 */
[--C-:B------:R-:W-:Y:S01]  /*c0a0*/  FFMA.FTZ R53, R54, UR4, -R119.reuse ;  /* 0x0000000436357c23 */ /* 0x100fe20008010877 */
[----:B------:R-:W2:Y:S02]  /*c0b0*/  LDSM.16.MT88.4 R108, [R172+0xb400] ;  /* 0x00b40000ac6c783b */ /* 0x000ea40000004200 */
[--C-:B------:R-:W-:Y:S04]  /*c0c0*/  FFMA.FTZ R54, R55, UR4, -R119.reuse ;  /* 0x0000000437367c23 */ /* 0x100fe80008010877 */
[----:B------:R-:W-:Y:S01]  /*c0d0*/  MUFU.EX2 R116, R116 ;  /* 0x0000007400747308 */ /* 0x000fe20000000800 */
[--C-:B------:R-:W-:Y:S01]  /*c0e0*/  FFMA.FTZ R55, R56, UR4, -R136.reuse ;  /* 0x0000000438377c23 */ /* 0x100fe20008010888 */
[--C-:B------:R-:W-:Y:S01]  /*c0f0*/  FFMA.FTZ R56, R57, UR4, -R136.reuse ;  /* 0x0000000439387c23 */ /* 0x100fe20008010888 */
[--C-:B------:R-:W-:Y:S01]  /*c100*/  FFMA.FTZ R57, R58, UR4, -R119.reuse ;  /* 0x000000043a397c23 */ /* 0x100fe20008010877 */
[----:B------:R-:W5:Y:S01]  /*c110*/  LDSM.16.MT88.4 R112, [R174+0xd400] ;  /* 0x00d40000ae70783b */ /* 0x000f620000004200 */
[--C-:B------:R-:W-:Y:S01]  /*c120*/  FFMA.FTZ R58, R59, UR4, -R119.reuse ;  /* 0x000000043b3a7c23 */ /* 0x100fe20008010877 */
[--C-:B------:R-:W-:Y:S01]  /*c130*/  FFMA.FTZ R59, R60, UR4, -R136.reuse ;  /* 0x000000043c3b7c23 */ /* 0x100fe20008010888 */
[----:B------:R-:W-:Y:S03]  /*c140*/  FFMA.FTZ R60, R61, UR4, -R136 ;  /* 0x000000043d3c7c23 */ /* 0x000fe60008010888 */
[----:B------:R-:W-:Y:S01]  /*c150*/  MUFU.EX2 R153, R153 ;  /* 0x0000009900997308 */ /* 0x000fe20000000800 */
[----:B-1----:R-:W-:Y:S01]  /*c160*/  F2FP.BF16.F32.PACK_AB R107, R141, R134 ;  /* 0x000000868d6b723e */ /* 0x002fe200000010ff */
[----:B------:R-:W-:Y:S01]  /*c170*/  FFMA.FTZ R61, R62, UR4, -R119 ;  /* 0x000000043e3d7c23 */ /* 0x000fe20008010877 */
[----:B------:R-:W-:Y:S01]  /*c180*/  FADD.FTZ R140, R140, R5 ;  /* 0x000000058c8c7221 */ /* 0x000fe20000010000 */
[----:B------:R-:W-:Y:S03]  /*c190*/  FADD.FTZ R7, R7, R6 ;  /* 0x0000000607077221 */ /* 0x000fe60000010000 */
[----:B------:R-:W-:Y:S01]  /*c1a0*/  FADD.FTZ R133, R133, R140 ;  /* 0x0000008c85857221 */ /* 0x000fe20000010000 */
[C---:B------:R-:W-:Y:S02]  /*c1b0*/  HMMA.16816.F32.BF16 R8, R104.reuse, R124, R8 ;  /* 0x0000007c6808723c */ /* 0x040fe40000041808 */
[----:B------:R-:W-:Y:S03]  /*c1c0*/  MUFU.EX2 R154, R154 ;  /* 0x0000009a009a7308 */ /* 0x000fe60000000800 */
[----:B------:R-:W-:Y:S01]  /*c1d0*/  FADD.FTZ R7, R118, R7 ;  /* 0x0000000776077221 */ /* 0x000fe20000010000 */
[C---:B------:R-:W-:Y:S01]  /*c1e0*/  HMMA.16816.F32.BF16 R68, R104.reuse, R126, R68 ;  /* 0x0000007e6844723c */ /* 0x040fe20000041844 */
[----:B------:R-:W1:Y:S05]  /*c1f0*/  LDSM.16.MT88.4 R124, [R172+0xd400] ;  /* 0x00d40000ac7c783b */ /* 0x000e6a0000004200 */
[----:B------:R-:W-:Y:S01]  /*c200*/  MUFU.EX2 R155, R155 ;  /* 0x0000009b009b7308 */ /* 0x000fe20000000800 */
[----:B------:R-:W-:Y:S01]  /*c210*/  FADD.FTZ R132, R132, R7 ;  /* 0x0000000784847221 */ /* 0x000fe20000010000 */
[C---:B----4-:R-:W-:Y:S08]  /*c220*/  HMMA.16816.F32.BF16 R72, R104.reuse, R128, R72 ;  /* 0x000000806848723c */ /* 0x050ff00000041848 */
[----:B------:R-:W-:Y:S01]  /*c230*/  MUFU.EX2 R48, R48 ;  /* 0x0000003000307308 */ /* 0x000fe20000000800 */
[C---:B------:R-:W-:Y:S03]  /*c240*/  HMMA.16816.F32.BF16 R76, R104.reuse, R130, R76 ;  /* 0x00000082684c723c */ /* 0x040fe6000004184c */
[--C-:B------:R-:W-:Y:S03]  /*c250*/  FFMA.FTZ R129, R20, UR4, -R136.reuse ;  /* 0x0000000414817c23 */ /* 0x100fe60008010888 */
[C---:B---3--:R-:W-:Y:S03]  /*c260*/  HMMA.16816.F32.BF16 R12, R104.reuse, R120, R12 ;  /* 0x00000078680c723c */ /* 0x048fe6000004180c */
[----:B------:R-:W-:Y:S02]  /*c270*/  MUFU.EX2 R49, R49 ;  /* 0x0000003100317308 */ /* 0x000fe40000000800 */
[--C-:B------:R-:W-:Y:S01]  /*c280*/  FFMA.FTZ R131, R25, UR4, -R136.reuse ;  /* 0x0000000419837c23 */ /* 0x100fe20008010888 */
[C---:B------:R-:W-:Y:S01]  /*c290*/  HMMA.16816.F32.BF16 R80, R104.reuse, R122, R80 ;  /* 0x0000007a6850723c */ /* 0x040fe20000041850 */
[----:B------:R-:W-:Y:S06]  /*c2a0*/  LDSM.16.MT88.4 R120, [R172+0x9800] ;  /* 0x00980000ac78783b */ /* 0x000fec0000004200 */
[----:B------:R-:W-:Y:S01]  /*c2b0*/  MUFU.EX2 R50, R50 ;  /* 0x0000003200327308 */ /* 0x000fe20000000800 */
[--C-:B------:R-:W-:Y:S01]  /*c2c0*/  FFMA.FTZ R128, R21, UR4, -R136.reuse ;  /* 0x0000000415807c23 */ /* 0x100fe20008010888 */
[C---:B--2---:R-:W-:Y:S08]  /*c2d0*/  HMMA.16816.F32.BF16 R84, R104.reuse, R108, R84 ;  /* 0x0000006c6854723c */ /* 0x044ff00000041854 */
[----:B------:R-:W-:Y:S01]  /*c2e0*/  MUFU.EX2 R51, R51 ;  /* 0x0000003300337308 */ /* 0x000fe20000000800 */
[C---:B------:R-:W-:Y:S01]  /*c2f0*/  HMMA.16816.F32.BF16 R88, R104.reuse, R110, R88 ;  /* 0x0000006e6858723c */ /* 0x040fe20000041858 */
[----:B------:R-:W2:Y:S02]  /*c300*/  LDSM.16.MT88.4 R108, [R174+0x9800] ;  /* 0x00980000ae6c783b */ /* 0x000ea40000004200 */
[----:B------:R-:W-:Y:S03]  /*c310*/  FFMA.FTZ R130, R22, UR4, -R119 ;  /* 0x0000000416827c23 */ /* 0x000fe60008010877 */
[C---:B-----5:R-:W-:Y:S03]  /*c320*/  HMMA.16816.F32.BF16 R92, R104.reuse, R112, R92 ;  /* 0x00000070685c723c */ /* 0x060fe6000004185c */
[----:B------:R-:W-:Y:S02]  /*c330*/  MUFU.EX2 R3, R3 ;  /* 0x0000000300037308 */ /* 0x000fe40000000800 */
[----:B------:R-:W-:Y:S01]  /*c340*/  FADD.FTZ R134, R134, R133 ;  /* 0x0000008586867221 */ /* 0x000fe20000010000 */
[C---:B------:R-:W-:Y:S07]  /*c350*/  HMMA.16816.F32.BF16 R96, R104.reuse, R114, R96 ;  /* 0x000000726860723c */ /* 0x040fee0000041860 */
[----:B------:R-:W-:Y:S01]  /*c360*/  MUFU.EX2 R52, R52 ;  /* 0x0000003400347308 */ /* 0x000fe20000000800 */
[--C-:B------:R-:W-:Y:S01]  /*c370*/  FFMA.FTZ R112, R27, UR4, -R119.reuse ;  /* 0x000000041b707c23 */ /* 0x100fe20008010877 */
[C---:B-1----:R-:W-:Y:S01]  /*c380*/  HMMA.16816.F32.BF16 R100, R104.reuse, R124, R100 ;  /* 0x0000007c6864723c */ /* 0x042fe20000041864 */
[----:B------:R-:W1:Y:S07]  /*c390*/  LDSM.16.MT88.4 R24, [R174+0xb800] ;  /* 0x00b80000ae18783b */ /* 0x000e6e0000004200 */
[----:B------:R3:W-:Y:S01]  /*c3a0*/  MUFU.EX2 R124, R112 ;  /* 0x00000070007c7308 */ /* 0x0007e20000000800 */
[----:B------:R-:W-:Y:S01]  /*c3b0*/  HMMA.16816.F32.BF16 R16, R104, R126, R16 ;  /* 0x0000007e6810723c */ /* 0x000fe20000041810 */
[----:B------:R-:W4:Y:S02]  /*c3c0*/  LDSM.16.MT88.4 R104, [R172+0xb800] ;  /* 0x00b80000ac68783b */ /* 0x000f240000004200 */
[----:B------:R-:W-:Y:S01]  /*c3d0*/  FFMA.FTZ R125, R32, UR4, -R136 ;  /* 0x00000004207d7c23 */ /* 0x000fe20008010888 */
[----:B------:R-:W-:Y:S05]  /*c3e0*/  FADD.FTZ R132, R135, R132 ;  /* 0x0000008487847221 */ /* 0x000fea0000010000 */
[----:B------:R-:W-:Y:S02]  /*c3f0*/  MUFU.EX2 R129, R129 ;  /* 0x0000008100817308 */ /* 0x000fe40000000800 */
[----:B------:R-:W-:Y:S01]  /*c400*/  FFMA.FTZ R126, R36, UR4, -R136 ;  /* 0x00000004247e7c23 */ /* 0x000fe20008010888 */
[----:B------:R-:W-:Y:S01]  /*c410*/  FFMA.FTZ R127, R39, UR4, -R119 ;  /* 0x00000004277f7c23 */ /* 0x000fe20008010877 */
[----:B------:R-:W-:Y:S06]  /*c420*/  FADD.FTZ R141, R141, R134 ;  /* 0x000000868d8d7221 */ /* 0x000fec0000010000 */
[----:B------:R-:W5:Y:S01]  /*c430*/  MUFU.EX2 R128, R128 ;  /* 0x0000008000807308 */ /* 0x000f620000000800 */
[----:B---3--:R-:W-:Y:S09]  /*c440*/  LDSM.16.MT88.4 R112, [R172+0xd800] ;  /* 0x00d80000ac70783b */ /* 0x008ff20000004200 */
[----:B------:R-:W3:Y:S10]  /*c450*/  MUFU.EX2 R130, R130 ;  /* 0x0000008200827308 */ /* 0x000ef40000000800 */
[----:B------:R-:W2:Y:S01]  /*c460*/  MUFU.EX2 R143, R143 ;  /* 0x0000008f008f7308 */ /* 0x000ea20000000800 */
[C---:B-----5:R-:W-:Y:S01]  /*c470*/  F2FP.BF16.F32.PACK_AB R20, R128.reuse, R129 ;  /* 0x000000818014723e */ /* 0x060fe200000010ff */
[----:B------:R-:W-:Y:S04]  /*c480*/  FADD.FTZ R129, R129, R132 ;  /* 0x0000008481817221 */ /* 0x000fe80000010000 */
[----:B------:R-:W-:Y:S04]  /*c490*/  FADD.FTZ R129, R128, R129 ;  /* 0x0000008180817221 */ /* 0x000fe80000010000 */
[----:B------:R-:W-:Y:S01]  /*c4a0*/  MUFU.EX2 R146, R146 ;  /* 0x0000009200927308 */ /* 0x000fe20000000800 */
[----:B---3--:R-:W-:Y:S09]  /*c4b0*/  FADD.FTZ R6, R130, R141 ;  /* 0x0000008d82067221 */ /* 0x008ff20000010000 */
[----:B------:R-:W3:Y:S01]  /*c4c0*/  MUFU.EX2 R131, R131 ;  /* 0x0000008300837308 */ /* 0x000ee20000000800 */
[C---:B--2---:R-:W-:Y:S01]  /*c4d0*/  F2FP.BF16.F32.PACK_AB R21, R143.reuse, R130 ;  /* 0x000000828f15723e */ /* 0x044fe200000010ff */
[----:B------:R-:W-:Y:S08]  /*c4e0*/  FADD.FTZ R6, R143, R6 ;  /* 0x000000068f067221 */ /* 0x000ff00000010000 */
[----:B------:R-:W2:Y:S10]  /*c4f0*/  MUFU.EX2 R145, R145 ;  /* 0x0000009100917308 */ /* 0x000eb40000000800 */
[----:B------:R-:W-:Y:S01]  /*c500*/  MUFU.EX2 R126, R126 ;  /* 0x0000007e007e7308 */ /* 0x000fe20000000800 */
[C---:B---3--:R-:W-:Y:S01]  /*c510*/  F2FP.BF16.F32.PACK_AB R22, R131.reuse, R146 ;  /* 0x000000928316723e */ /* 0x048fe200000010ff */
[----:B------:R-:W-:Y:S04]  /*c520*/  FADD.FTZ R146, R146, R129 ;  /* 0x0000008192927221 */ /* 0x000fe80000010000 */
[----:B------:R-:W-:Y:S04]  /*c530*/  FADD.FTZ R131, R131, R146 ;  /* 0x0000009283837221 */ /* 0x000fe80000010000 */
[----:B------:R-:W-:Y:S01]  /*c540*/  MUFU.EX2 R127, R127 ;  /* 0x0000007f007f7308 */ /* 0x000fe20000000800 */
[C---:B--2---:R-:W-:Y:S01]  /*c550*/  F2FP.BF16.F32.PACK_AB R23, R124.reuse, R145 ;  /* 0x000000917c17723e */ /* 0x044fe200000010ff */
[----:B------:R-:W-:Y:S04]  /*c560*/  FADD.FTZ R7, R145, R6 ;  /* 0x0000000691077221 */ /* 0x000fe80000010000 */
[----:B------:R-:W-:Y:S02]  /*c570*/  FADD.FTZ R7, R124, R7 ;  /* 0x000000077c077221 */ /* 0x000fe40000010000 */
[C---:B------:R-:W-:Y:S02]  /*c580*/  HMMA.16816.F32.BF16 R8, R20.reuse, R108, R8 ;  /* 0x0000006c1408723c */ /* 0x040fe40000041808 */
[----:B------:R-:W-:Y:S04]  /*c590*/  MUFU.EX2 R53, R53 ;  /* 0x0000003500357308 */ /* 0x000fe80000000800 */
[C---:B------:R-:W-:Y:S01]  /*c5a0*/  HMMA.16816.F32.BF16 R68, R20.reuse, R110, R68 ;  /* 0x0000006e1444723c */ /* 0x040fe20000041844 */
[----:B------:R-:W2:Y:S05]  /*c5b0*/  LDSM.16.MT88.4 R108, [R174+0xd800] ;  /* 0x00d80000ae6c783b */ /* 0x000eaa0000004200 */
[----:B------:R-:W-:Y:S01]  /*c5c0*/  MUFU.EX2 R54, R54 ;  /* 0x0000003600367308 */ /* 0x000fe20000000800 */
[C---:B------:R-:W-:Y:S09]  /*c5d0*/  HMMA.16816.F32.BF16 R72, R20.reuse, R120, R72 ;  /* 0x000000781448723c */ /* 0x040ff20000041848 */
[----:B------:R-:W-:Y:S01]  /*c5e0*/  MUFU.EX2 R55, R55 ;  /* 0x0000003700377308 */ /* 0x000fe20000000800 */
[C---:B------:R-:W-:Y:S03]  /*c5f0*/  HMMA.16816.F32.BF16 R76, R20.reuse, R122, R76 ;  /* 0x0000007a144c723c */ /* 0x040fe6000004184c */
[--C-:B------:R-:W-:Y:S03]  /*c600*/  FFMA.FTZ R120, R28, UR4, -R136.reuse ;  /* 0x000000041c787c23 */ /* 0x100fe60008010888 */
[C---:B-1----:R-:W-:Y:S03]  /*c610*/  HMMA.16816.F32.BF16 R12, R20.reuse, R24, R12 ;  /* 0x00000018140c723c */ /* 0x042fe6000004180c */
[----:B------:R-:W-:Y:S02]  /*c620*/  MUFU.EX2 R56, R56 ;  /* 0x0000003800387308 */ /* 0x000fe40000000800 */
[--C-:B------:R-:W-:Y:S01]  /*c630*/  FFMA.FTZ R121, R29, UR4, -R136.reuse ;  /* 0x000000041d797c23 */ /* 0x100fe20008010888 */
[C---:B------:R-:W-:Y:S01]  /*c640*/  HMMA.16816.F32.BF16 R80, R20.reuse, R26, R80 ;  /* 0x0000001a1450723c */ /* 0x040fe20000041850 */
[----:B------:R-:W1:Y:S06]  /*c650*/  LDSM.16.MT88.4 R24, [R174+0x9c00] ;  /* 0x009c0000ae18783b */ /* 0x000e6c0000004200 */
[----:B------:R-:W-:Y:S01]  /*c660*/  MUFU.EX2 R57, R57 ;  /* 0x0000003900397308 */ /* 0x000fe20000000800 */
[--C-:B------:R-:W-:Y:S01]  /*c670*/  FFMA.FTZ R122, R30, UR4, -R119.reuse ;  /* 0x000000041e7a7c23 */ /* 0x100fe20008010877 */
[C---:B----4-:R-:W-:Y:S03]  /*c680*/  HMMA.16816.F32.BF16 R84, R20.reuse, R104, R84 ;  /* 0x000000681454723c */ /* 0x050fe60000041854 */
[--C-:B------:R-:W-:Y:S03]  /*c690*/  FFMA.FTZ R123, R31, UR4, -R119.reuse ;  /* 0x000000041f7b7c23 */ /* 0x100fe60008010877 */
[C---:B------:R-:W-:Y:S01]  /*c6a0*/  HMMA.16816.F32.BF16 R88, R20.reuse, R106, R88 ;  /* 0x0000006a1458723c */ /* 0x040fe20000041858 */
[----:B------:R-:W3:Y:S01]  /*c6b0*/  LDSM.16.MT88.4 R28, [R172+0x9c00] ;  /* 0x009c0000ac1c783b */ /* 0x000ee20000004200 */
[----:B------:R-:W-:Y:S04]  /*c6c0*/  MUFU.EX2 R58, R58 ;  /* 0x0000003a003a7308 */ /* 0x000fe80000000800 */
[C---:B--2---:R-:W-:Y:S03]  /*c6d0*/  HMMA.16816.F32.BF16 R92, R20.reuse, R108, R92 ;  /* 0x0000006c145c723c */ /* 0x044fe6000004185c */
[----:B------:R-:W-:Y:S03]  /*c6e0*/  LDSM.16.MT88.4 R104, [R172+0xbc00] ;  /* 0x00bc0000ac68783b */ /* 0x000fe60000004200 */
[----:B------:R-:W-:Y:S01]  /*c6f0*/  MUFU.EX2 R120, R120 ;  /* 0x0000007800787308 */ /* 0x000fe20000000800 */
[C---:B------:R-:W-:Y:S04]  /*c700*/  HMMA.16816.F32.BF16 R96, R20.reuse, R110, R96 ;  /* 0x0000006e1460723c */ /* 0x040fe80000041860 */
[--C-:B------:R-:W-:Y:S02]  /*c710*/  FFMA.FTZ R108, R33, UR4, -R136.reuse ;  /* 0x00000004216c7c23 */ /* 0x100fe40008010888 */
[C---:B------:R-:W-:Y:S03]  /*c720*/  HMMA.16816.F32.BF16 R100, R20.reuse, R112, R100 ;  /* 0x000000701464723c */ /* 0x040fe60000041864 */
[----:B------:R-:W2:Y:S02]  /*c730*/  MUFU.EX2 R121, R121 ;  /* 0x0000007900797308 */ /* 0x000ea40000000800 */
[--C-:B------:R-:W-:Y:S01]  /*c740*/  FFMA.FTZ R109, R34, UR4, -R119.reuse ;  /* 0x00000004226d7c23 */ /* 0x100fe20008010877 */
[----:B------:R-:W-:Y:S07]  /*c750*/  HMMA.16816.F32.BF16 R16, R20, R114, R16 ;  /* 0x000000721410723c */ /* 0x000fee0000041810 */
[----:B------:R-:W-:Y:S01]  /*c760*/  MUFU.EX2 R122, R122 ;  /* 0x0000007a007a7308 */ /* 0x000fe20000000800 */
[----:B------:R-:W-:Y:S03]  /*c770*/  FFMA.FTZ R110, R35, UR4, -R119 ;  /* 0x00000004236e7c23 */ /* 0x000fe60008010877 */
[--C-:B------:R-:W-:Y:S01]  /*c780*/  FFMA.FTZ R111, R37, UR4, -R136.reuse ;  /* 0x00000004256f7c23 */ /* 0x100fe20008010888 */
[----:B------:R-:W4:Y:S01]  /*c790*/  LDSM.16.MT88.4 R32, [R174+0xbc00] ;  /* 0x00bc0000ae20783b */ /* 0x000f220000004200 */
[----:B------:R-:W-:Y:S04]  /*c7a0*/  FFMA.FTZ R136, R65, UR4, -R136 ;  /* 0x0000000441887c23 */ /* 0x000fe80008010888 */
[----:B------:R-:W5:Y:S01]  /*c7b0*/  MUFU.EX2 R123, R123 ;  /* 0x0000007b007b7308 */ /* 0x000f620000000800 */
[C---:B--2---:R-:W-:Y:S01]  /*c7c0*/  F2FP.BF16.F32.PACK_AB R20, R121.reuse, R120 ;  /* 0x000000787914723e */ /* 0x044fe200000010ff */
[----:B------:R-:W-:Y:S01]  /*c7d0*/  FADD.FTZ R6, R120, R131 ;  /* 0x0000008378067221 */ /* 0x000fe20000010000 */
[----:B------:R-:W-:Y:S03]  /*c7e0*/  LDSM.16.MT88.4 R36, [R172+0xa000] ;  /* 0x00a00000ac24783b */ /* 0x000fe60000004200 */
[----:B------:R-:W-:Y:S04]  /*c7f0*/  FADD.FTZ R6, R121, R6 ;  /* 0x0000000679067221 */ /* 0x000fe80000010000 */
[----:B------:R-:W-:Y:S10]  /*c800*/  MUFU.EX2 R125, R125 ;  /* 0x0000007d007d7308 */ /* 0x000ff40000000800 */
[----:B------:R-:W2:Y:S01]  /*c810*/  MUFU.EX2 R108, R108 ;  /* 0x0000006c006c7308 */ /* 0x000ea20000000800 */
[C---:B-----5:R-:W-:Y:S01]  /*c820*/  F2FP.BF16.F32.PACK_AB R21, R123.reuse, R122 ;  /* 0x0000007a7b15723e */ /* 0x060fe200000010ff */
[----:B------:R-:W-:Y:S04]  /*c830*/  FADD.FTZ R122, R122, R7 ;  /* 0x000000077a7a7221 */ /* 0x000fe80000010000 */
[----:B------:R-:W-:Y:S04]  /*c840*/  FADD.FTZ R122, R123, R122 ;  /* 0x0000007a7b7a7221 */ /* 0x000fe80000010000 */
[----:B------:R-:W-:Y:S10]  /*c850*/  MUFU.EX2 R109, R109 ;  /* 0x0000006d006d7308 */ /* 0x000ff40000000800 */
[----:B------:R-:W5:Y:S01]  /*c860*/  MUFU.EX2 R110, R110 ;  /* 0x0000006e006e7308 */ /* 0x000f620000000800 */
[C---:B--2---:R-:W-:Y:S01]  /*c870*/  F2FP.BF16.F32.PACK_AB R22, R108.reuse, R125 ;  /* 0x0000007d6c16723e */ /* 0x044fe200000010ff */
[----:B------:R-:W-:Y:S04]  /*c880*/  FADD.FTZ R125, R125, R6 ;  /* 0x000000067d7d7221 */ /* 0x000fe80000010000 */
[----:B------:R-:W-:Y:S04]  /*c890*/  FADD.FTZ R125, R108, R125 ;  /* 0x0000007d6c7d7221 */ /* 0x000fe80000010000 */
[----:B------:R-:W-:Y:S10]  /*c8a0*/  MUFU.EX2 R111, R111 ;  /* 0x0000006f006f7308 */ /* 0x000ff40000000800 */
[----:B------:R-:W-:Y:S01]  /*c8b0*/  MUFU.EX2 R59, R59 ;  /* 0x0000003b003b7308 */ /* 0x000fe20000000800 */
[C---:B-----5:R-:W-:Y:S01]  /*c8c0*/  F2FP.BF16.F32.PACK_AB R23, R110.reuse, R109 ;  /* 0x0000006d6e17723e */ /* 0x060fe200000010ff */
[----:B------:R-:W-:Y:S04]  /*c8d0*/  FADD.FTZ R109, R109, R122 ;  /* 0x0000007a6d6d7221 */ /* 0x000fe80000010000 */
[----:B------:R-:W-:Y:S02]  /*c8e0*/  FADD.FTZ R109, R110, R109 ;  /* 0x0000006d6e6d7221 */ /* 0x000fe40000010000 */
[C---:B-1----:R-:W-:Y:S02]  /*c8f0*/  HMMA.16816.F32.BF16 R8, R20.reuse, R24, R8 ;  /* 0x000000181408723c */ /* 0x042fe40000041808 */
[----:B------:R-:W1:Y:S01]  /*c900*/  MUFU.EX2 R60, R60 ;  /* 0x0000003c003c7308 */ /* 0x000e620000000800 */
[----:B------:R-:W-:Y:S03]  /*c910*/  FADD.FTZ R6, R148, R109 ;  /* 0x0000006d94067221 */ /* 0x000fe60000010000 */
[C---:B------:R-:W-:Y:S01]  /*c920*/  HMMA.16816.F32.BF16 R68, R20.reuse, R26, R68 ;  /* 0x0000001a1444723c */ /* 0x040fe20000041844 */
[----:B------:R-:W2:Y:S05]  /*c930*/  LDSM.16.MT88.4 R24, [R174+0xdc00] ;  /* 0x00dc0000ae18783b */ /* 0x000eaa0000004200 */
[----:B------:R-:W-:Y:S01]  /*c940*/  MUFU.EX2 R61, R61 ;  /* 0x0000003d003d7308 */ /* 0x000fe20000000800 */
[----:B------:R-:W-:Y:S01]  /*c950*/  FADD.FTZ R6, R127, R6 ;  /* 0x000000067f067221 */ /* 0x000fe20000010000 */
[C---:B---3--:R-:W-:Y:S08]  /*c960*/  HMMA.16816.F32.BF16 R72, R20.reuse, R28, R72 ;  /* 0x0000001c1448723c */ /* 0x048ff00000041848 */
[----:B------:R-:W-:Y:S01]  /*c970*/  MUFU.EX2 R136, R136 ;  /* 0x0000008800887308 */ /* 0x000fe20000000800 */
[C---:B------:R-:W-:Y:S01]  /*c980*/  HMMA.16816.F32.BF16 R76, R20.reuse, R30, R76 ;  /* 0x0000001e144c723c */ /* 0x040fe2000004184c */
[----:B------:R-:W3:Y:S05]  /*c990*/  LDSM.16.MT88.4 R28, [R172+0xdc00] ;  /* 0x00dc0000ac1c783b */ /* 0x000eea0000004200 */
[C---:B----4-:R-:W-:Y:S03]  /*c9a0*/  HMMA.16816.F32.BF16 R12, R20.reuse, R32, R12 ;  /* 0x00000020140c723c */ /* 0x050fe6000004180c */
[----:B------:R-:W-:Y:S03]  /*c9b0*/  MUFU.EX2 R5, R66 ;  /* 0x0000004200057308 */ /* 0x000fe60000000800 */
[C---:B------:R-:W-:Y:S01]  /*c9c0*/  HMMA.16816.F32.BF16 R80, R20.reuse, R34, R80 ;  /* 0x000000221450723c */ /* 0x040fe20000041850 */
[----:B------:R-:W4:Y:S05]  /*c9d0*/  LDSM.16.MT88.4 R32, [R174+0xa000] ;  /* 0x00a00000ae20783b */ /* 0x000f2a0000004200 */
[C---:B------:R-:W-:Y:S06]  /*c9e0*/  HMMA.16816.F32.BF16 R84, R20.reuse, R104, R84 ;  /* 0x000000681454723c */ /* 0x040fec0000041854 */
[C---:B------:R-:W-:Y:S05]  /*c9f0*/  HMMA.16816.F32.BF16 R88, R20.reuse, R106, R88 ;  /* 0x0000006a1458723c */ /* 0x040fea0000041858 */
[----:B-1----:R-:W-:Y:S01]  /*ca00*/  F2FP.BF16.F32.PACK_AB R104, R60, R59 ;  /* 0x0000003b3c68723e */ /* 0x002fe200000010ff */
[C---:B--2---:R-:W-:Y:S06]  /*ca10*/  HMMA.16816.F32.BF16 R92, R20.reuse, R24, R92 ;  /* 0x00000018145c723c */ /* 0x044fec000004185c */
[C---:B------:R-:W-:Y:S01]  /*ca20*/  HMMA.16816.F32.BF16 R96, R20.reuse, R26, R96 ;  /* 0x0000001a1460723c */ /* 0x040fe20000041860 */
[----:B------:R-:W1:Y:S05]  /*ca30*/  LDSM.16.MT88.4 R24, [R174+0xc000] ;  /* 0x00c00000ae18783b */ /* 0x000e6a0000004200 */
[C---:B---3--:R-:W-:Y:S06]  /*ca40*/  HMMA.16816.F32.BF16 R100, R20.reuse, R28, R100 ;  /* 0x0000001c1464723c */ /* 0x048fec0000041864 */
        /* <DEDUP_REMOVED lines=9> */
[----:B------:R-:W-:Y:S03]  /*cae0*/  FADD.FTZ R151, R151, R6 ;  /* 0x0000000697977221 */ /* 0x000fe60000010000 */
[----:B------:R-:W-:Y:S01]  /*caf0*/  FADD.FTZ R7, R150, R7 ;  /* 0x0000000796077221 */ /* 0x000fe20000010000 */
[----:B------:R-:W-:Y:S01]  /*cb00*/  FADD.FTZ R151, R152, R151 ;  /* 0x0000009798977221 */ /* 0x000fe20000010000 */
[C---:B----4-:R-:W-:Y:S06]  /*cb10*/  HMMA.16816.F32.BF16 R8, R20.reuse, R32, R8 ;  /* 0x000000201408723c */ /* 0x050fec0000041808 */
        /* <DEDUP_REMOVED lines=8> */
[C---:B--2---:R-:W-:Y:S05]  /*cba0*/  HMMA.16816.F32.BF16 R84, R20.reuse, R28, R84 ;  /* 0x0000001c1454723c */ /* 0x044fea0000041854 */
[----:B------:R-:W-:Y:S01]  /*cbb0*/  F2FP.BF16.F32.PACK_AB R25, R155, R154 ;  /* 0x0000009a9b19723e */ /* 0x000fe200000010ff */
[C---:B------:R-:W-:Y:S01]  /*cbc0*/  HMMA.16816.F32.BF16 R88, R20.reuse, R30, R88 ;  /* 0x0000001e1458723c */ /* 0x040fe20000041858 */
[----:B------:R-:W1:Y:S04]  /*cbd0*/  LDSM.16.MT88.4 R28, [R172+0xa400] ;  /* 0x00a40000ac1c783b */ /* 0x000e680000004200 */
[----:B------:R-:W-:Y:S01]  /*cbe0*/  F2FP.BF16.F32.PACK_AB R26, R49, R48 ;  /* 0x00000030311a723e */ /* 0x000fe200000010ff */
[C---:B---3--:R-:W-:Y:S05]  /*cbf0*/  HMMA.16816.F32.BF16 R92, R20.reuse, R32, R92 ;  /* 0x00000020145c723c */ /* 0x048fea000004185c */
[----:B------:R-:W-:Y:S01]  /*cc00*/  F2FP.BF16.F32.PACK_AB R27, R51, R50 ;  /* 0x00000032331b723e */ /* 0x000fe200000010ff */
[C---:B------:R-:W-:Y:S01]  /*cc10*/  HMMA.16816.F32.BF16 R96, R20.reuse, R34, R96 ;  /* 0x000000221460723c */ /* 0x040fe20000041860 */
[----:B------:R-:W2:Y:S04]  /*cc20*/  LDSM.16.MT88.4 R32, [R174+0xc400] ;  /* 0x00c40000ae20783b */ /* 0x000ea80000004200 */
[----:B------:R-:W-:Y:S01]  /*cc30*/  FADD.FTZ R116, R116, R7 ;  /* 0x0000000774747221 */ /* 0x000fe20000010000 */
[C---:B----4-:R-:W-:Y:S05]  /*cc40*/  HMMA.16816.F32.BF16 R100, R20.reuse, R36, R100 ;  /* 0x000000241464723c */ /* 0x050fea0000041864 */
[----:B------:R-:W-:Y:S01]  /*cc50*/  FADD.FTZ R154, R154, R151 ;  /* 0x000000979a9a7221 */ /* 0x000fe20000010000 */
[----:B------:R-:W-:Y:S01]  /*cc60*/  HMMA.16816.F32.BF16 R16, R20, R38, R16 ;  /* 0x000000261410723c */ /* 0x000fe20000041810 */
[----:B------:R-:W3:Y:S04]  /*cc70*/  LDSM.16.MT88.4 R20, [R172+0xc400] ;  /* 0x00c40000ac14783b */ /* 0x000ee80000004200 */
[----:B------:R-:W-:Y:S01]  /*cc80*/  FADD.FTZ R153, R153, R116 ;  /* 0x0000007499997221 */ /* 0x000fe20000010000 */
[C---:B------:R-:W-:Y:S03]  /*cc90*/  HMMA.16816.F32.BF16 R8, R24.reuse, R40, R8 ;  /* 0x000000281808723c */ /* 0x040fe60000041808 */
[----:B------:R-:W4:Y:S02]  /*cca0*/  LDSM.16.MT88.4 R36, [R174+0xe400] ;  /* 0x00e40000ae24783b */ /* 0x000f240000004200 */
[----:B------:R-:W-:Y:S01]  /*ccb0*/  FADD.FTZ R155, R155, R154 ;  /* 0x0000009a9b9b7221 */ /* 0x000fe20000010000 */
[C---:B------:R-:W-:Y:S05]  /*ccc0*/  HMMA.16816.F32.BF16 R68, R24.reuse, R42, R68 ;  /* 0x0000002a1844723c */ /* 0x040fea0000041844 */
[----:B------:R-:W-:Y:S01]  /*ccd0*/  LDSM.16.MT88.4 R40, [R172+0xa800] ;  /* 0x00a80000ac28783b */ /* 0x000fe20000004200 */
[C---:B-1----:R-:W-:Y:S05]  /*cce0*/  HMMA.16816.F32.BF16 R72, R24.reuse, R28, R72 ;  /* 0x0000001c1848723c */ /* 0x042fea0000041848 */
[----:B------:R-:W-:Y:S01]  /*ccf0*/  FADD.FTZ R48, R48, R153 ;  /* 0x0000009930307221 */ /* 0x000fe20000010000 */
[C---:B------:R-:W-:Y:S01]  /*cd00*/  HMMA.16816.F32.BF16 R76, R24.reuse, R30, R76 ;  /* 0x0000001e184c723c */ /* 0x040fe2000004184c */
[----:B------:R-:W1:Y:S04]  /*cd10*/  LDSM.16.MT88.4 R28, [R172+0xe400] ;  /* 0x00e40000ac1c783b */ /* 0x000e680000004200 */
[----:B------:R-:W-:Y:S01]  /*cd20*/  FADD.FTZ R6, R50, R155 ;  /* 0x0000009b32067221 */ /* 0x000fe20000010000 */
[C---:B--2---:R-:W-:Y:S05]  /*cd30*/  HMMA.16816.F32.BF16 R12, R24.reuse, R32, R12 ;  /* 0x00000020180c723c */ /* 0x044fea000004180c */
[----:B------:R-:W-:Y:S01]  /*cd40*/  FADD.FTZ R48, R49, R48 ;  /* 0x0000003031307221 */ /* 0x000fe20000010000 */
[C---:B------:R-:W-:Y:S01]  /*cd50*/  HMMA.16816.F32.BF16 R80, R24.reuse, R34, R80 ;  /* 0x000000221850723c */ /* 0x040fe20000041850 */
[----:B------:R-:W2:Y:S04]  /*cd60*/  LDSM.16.MT88.4 R32, [R174+0xa800] ;  /* 0x00a80000ae20783b */ /* 0x000ea80000004200 */
[----:B------:R-:W-:Y:S01]  /*cd70*/  FADD.FTZ R6, R51, R6 ;  /* 0x0000000633067221 */ /* 0x000fe20000010000 */
[C---:B---3--:R-:W-:Y:S06]  /*cd80*/  HMMA.16816.F32.BF16 R84, R24.reuse, R20, R84 ;  /* 0x000000141854723c */ /* 0x048fec0000041854 */
[C---:B------:R-:W-:Y:S05]  /*cd90*/  HMMA.16816.F32.BF16 R88, R24.reuse, R22, R88 ;  /* 0x000000161858723c */ /* 0x040fea0000041858 */
[----:B------:R-:W-:Y:S01]  /*cda0*/  F2FP.BF16.F32.PACK_AB R20, R52, R3 ;  /* 0x000000033414723e */ /* 0x000fe200000010ff */
[C---:B----4-:R-:W-:Y:S05]  /*cdb0*/  HMMA.16816.F32.BF16 R92, R24.reuse, R36, R92 ;  /* 0x00000024185c723c */ /* 0x050fea000004185c */
[----:B------:R-:W-:Y:S01]  /*cdc0*/  F2FP.BF16.F32.PACK_AB R21, R54, R53 ;  /* 0x000000353615723e */ /* 0x000fe200000010ff */
[C---:B------:R-:W-:Y:S01]  /*cdd0*/  HMMA.16816.F32.BF16 R96, R24.reuse, R38, R96 ;  /* 0x000000261860723c */ /* 0x040fe20000041860 */
[----:B------:R-:W3:Y:S04]  /*cde0*/  LDSM.16.MT88.4 R36, [R174+0xc800] ;  /* 0x00c80000ae24783b */ /* 0x000ee80000004200 */
[----:B------:R-:W-:Y:S01]  /*cdf0*/  F2FP.BF16.F32.PACK_AB R22, R56, R55 ;  /* 0x000000373816723e */ /* 0x000fe200000010ff */
[C---:B-1----:R-:W-:Y:S05]  /*ce00*/  HMMA.16816.F32.BF16 R100, R24.reuse, R28, R100 ;  /* 0x0000001c1864723c */ /* 0x042fea0000041864 */
[----:B------:R-:W-:Y:S01]  /*ce10*/  F2FP.BF16.F32.PACK_AB R23, R58, R57 ;  /* 0x000000393a17723e */ /* 0x000fe200000010ff */
[----:B------:R-:W-:Y:S01]  /*ce20*/  HMMA.16816.F32.BF16 R16, R24, R30, R16 ;  /* 0x0000001e1810723c */ /* 0x000fe20000041810 */
[----:B------:R-:W1:Y:S04]  /*ce30*/  LDSM.16.MT88.4 R24, [R174+0xe800] ;  /* 0x00e80000ae18783b */ /* 0x000e680000004200 */
[----:B------:R-:W-:Y:S01]  /*ce40*/  FADD.FTZ R3, R3, R48 ;  /* 0x0000003003037221 */ /* 0x000fe20000010000 */
[C---:B--2---:R-:W-:Y:S03]  /*ce50*/  HMMA.16816.F32.BF16 R8, R20.reuse, R32, R8 ;  /* 0x000000201408723c */ /* 0x044fe60000041808 */
[----:B------:R-:W2:Y:S02]  /*ce60*/  LDSM.16.MT88.4 R28, [R172+0xe800] ;  /* 0x00e80000ac1c783b */ /* 0x000ea40000004200 */
[----:B------:R-:W-:Y:S01]  /*ce70*/  FADD.FTZ R53, R53, R6 ;  /* 0x0000000635357221 */ /* 0x000fe20000010000 */
[C---:B------:R-:W-:Y:S05]  /*ce80*/  HMMA.16816.F32.BF16 R68, R20.reuse, R34, R68 ;  /* 0x000000221444723c */ /* 0x040fea0000041844 */
[----:B------:R-:W4:Y:S01]  /*ce90*/  LDSM.16.MT88.4 R32, [R174+0xac00] ;  /* 0x00ac0000ae20783b */ /* 0x000f220000004200 */
[C---:B------:R-:W-:Y:S01]  /*cea0*/  HMMA.16816.F32.BF16 R72, R20.reuse, R40, R72 ;  /* 0x000000281448723c */ /* 0x040fe20000041848 */
[----:B------:R-:W5:Y:S04]  /*ceb0*/  MUFU.EX2 R41, R64 ;  /* 0x0000004000297308 */ /* 0x000f680000000800 */
[----:B------:R-:W-:Y:S01]  /*cec0*/  FADD.FTZ R52, R52, R3 ;  /* 0x0000000334347221 */ /* 0x000fe20000010000 */
[C---:B------:R-:W-:Y:S05]  /*ced0*/  HMMA.16816.F32.BF16 R76, R20.reuse, R42, R76 ;  /* 0x0000002a144c723c */ /* 0x040fea000004184c */
[--C-:B------:R-:W-:Y:S01]  /*cee0*/  FFMA.FTZ R40, R63, UR4, -R119.reuse ;  /* 0x000000043f287c23 */ /* 0x100fe20008010877 */
[C---:B---3--:R-:W-:Y:S05]  /*cef0*/  HMMA.16816.F32.BF16 R12, R20.reuse, R36, R12 ;  /* 0x00000024140c723c */ /* 0x048fea000004180c */
[----:B------:R-:W3:Y:S01]  /*cf00*/  MUFU.EX2 R40, R40 ;  /* 0x0000002800287308 */ /* 0x000ee20000000800 */
[C---:B------:R-:W-:Y:S01]  /*cf10*/  HMMA.16816.F32.BF16 R80, R20.reuse, R38, R80 ;  /* 0x000000261450723c */ /* 0x040fe20000041850 */
[----:B------:R-:W4:Y:S04]  /*cf20*/  LDSM.16.MT88.4 R36, [R172+0xac00] ;  /* 0x00ac0000ac24783b */ /* 0x000f280000004200 */
[----:B-----5:R-:W-:Y:S01]  /*cf30*/  F2FP.BF16.F32.PACK_AB R106, R136, R41 ;  /* 0x00000029886a723e */ /* 0x020fe200000010ff */
[C---:B------:R-:W-:Y:S05]  /*cf40*/  HMMA.16816.F32.BF16 R84, R20.reuse, R44, R84 ;  /* 0x0000002c1454723c */ /* 0x040fea0000041854 */
[----:B------:R-:W-:Y:S01]  /*cf50*/  FFMA.FTZ R119, R67, UR4, -R119 ;  /* 0x0000000443777c23 */ /* 0x000fe20008010877 */
[C---:B------:R-:W-:Y:S03]  /*cf60*/  HMMA.16816.F32.BF16 R88, R20.reuse, R46, R88 ;  /* 0x0000002e1458723c */ /* 0x040fe60000041858 */
[----:B------:R-:W5:Y:S02]  /*cf70*/  MUFU.EX2 R196, R119 ;  /* 0x0000007700c47308 */ /* 0x000f640000000800 */
[----:B---3--:R-:W-:Y:S01]  /*cf80*/  F2FP.BF16.F32.PACK_AB R105, R40, R61 ;  /* 0x0000003d2869723e */ /* 0x008fe200000010ff */
[C---:B-1----:R-:W-:Y:S05]  /*cf90*/  HMMA.16816.F32.BF16 R92, R20.reuse, R24, R92 ;  /* 0x00000018145c723c */ /* 0x042fea000004185c */
[----:B------:R-:W-:Y:S01]  /*cfa0*/  FADD.FTZ R54, R54, R53 ;  /* 0x0000003536367221 */ /* 0x000fe20000010000 */
[C---:B------:R-:W-:Y:S01]  /*cfb0*/  HMMA.16816.F32.BF16 R96, R20.reuse, R26, R96 ;  /* 0x0000001a1460723c */ /* 0x040fe20000041860 */
[----:B------:R-:W1:Y:S04]  /*cfc0*/  LDSM.16.MT88.4 R24, [R174+0xcc00] ;  /* 0x00cc0000ae18783b */ /* 0x000e680000004200 */
[----:B------:R-:W-:Y:S01]  /*cfd0*/  IADD3 R3, R183, -0x1, RZ ;  /* 0xffffffffb7037810 */ /* 0x000fe20007ffe0ff */
[C---:B--2---:R-:W-:Y:S05]  /*cfe0*/  HMMA.16816.F32.BF16 R100, R20.reuse, R28, R100 ;  /* 0x0000001c1464723c */ /* 0x044fea0000041864 */
[----:B-----5:R-:W-:Y:S01]  /*cff0*/  F2FP.BF16.F32.PACK_AB R107, R196, R5 ;  /* 0x00000005c46b723e */ /* 0x020fe200000010ff */
[----:B------:R-:W-:Y:S01]  /*d000*/  HMMA.16816.F32.BF16 R16, R20, R30, R16 ;  /* 0x0000001e1410723c */ /* 0x000fe20000041810 */
[----:B------:R-:W2:Y:S04]  /*d010*/  LDSM.16.MT88.4 R20, [R172+0xcc00] ;  /* 0x00cc0000ac14783b */ /* 0x000ea80000004200 */
[----:B------:R-:W-:Y:S01]  /*d020*/  MOV R183, R3 ;  /* 0x0000000300b77202 */ /* 0x000fe20000000f00 */
[C---:B----4-:R-:W-:Y:S03]  /*d030*/  HMMA.16816.F32.BF16 R112, R104.reuse, R32, R8 ;  /* 0x000000206870723c */ /* 0x050fe60000041808 */
[----:B------:R-:W3:Y:S02]  /*d040*/  LDSM.16.MT88.4 R8, [R174+0xec00] ;  /* 0x00ec0000ae08783b */ /* 0x000ee40000004200 */
[----:B------:R-:W-:Y:S01]  /*d050*/  FADD.FTZ R55, R55, R52 ;  /* 0x0000003437377221 */ /* 0x000fe20000010000 */
[C---:B------:R-:W-:Y:S05]  /*d060*/  HMMA.16816.F32.BF16 R68, R104.reuse, R34, R68 ;  /* 0x000000226844723c */ /* 0x040fea0000041844 */
[----:B------:R-:W4:Y:S01]  /*d070*/  LDSM.16.MT88.4 R28, [R172+0xec00] ;  /* 0x00ec0000ac1c783b */ /* 0x000f220000004200 */
        /* <DEDUP_REMOVED lines=18> */
[----:B------:R-:W-:Y:S05]  /*d1a0*/  HMMA.16816.F32.BF16 R104, R104, R30, R16 ;  /* 0x0000001e6868723c */ /* 0x000fea0000041810 */
[----:B------:R-:W-:Y:S01]  /*d1b0*/  FADD.FTZ R193, R136, R41 ;  /* 0x0000002988c17221 */ /* 0x000fe20000010000 */
[----:B------:R-:W-:Y:S01]  /*d1c0*/  MOV R3, R0 ;  /* 0x0000000000037202 */ /* 0x000fe20000000f00 */
[----:B------:R-:W-:Y:S01]  /*d1d0*/  FADD.FTZ R196, R196, R5 ;  /* 0x00000005c4c47221 */ /* 0x000fe20000010000 */
[----:B------:R-:W-:Y:S05]  /*d1e0*/  @!UPT UIADD3 URZ, URZ, URZ, URZ ;  /* 0x0000003f3f3ff290 */ /* 0x000fea000fffe03f */
[----:B------:R-:W-:Y:S11]  /*d1f0*/  @P0 BRA `(.L_x_1928) ;  /* 0xffffffc800cc0947 */ /* 0x000ff6000383ffff */
.L_x_1924:
[----:B------:R-:W1:Y:S01]  /*d200*/  SHFL.BFLY PT, R8, R193, 0x2, 0x1f ;  /* 0x0c401f00c1087f89 */ /* 0x000e6200000e0000 */
[----:B------:R-:W-:Y:S01]  /*d210*/  MOV R6, 0x3f800000 ;  /* 0x3f80000000067802 */ /* 0x000fe20000000f00 */
[----:B------:R-:W2:Y:S01]  /*d220*/  S2UR UR4, SR_CgaCtaId ;  /* 0x00000000000479c3 */ /* 0x000ea20000008800 */
[----:B------:R-:W-:Y:S01]  /*d230*/  MOV R7, 0x3f800000 ;  /* 0x3f80000000077802 */ /* 0x000fe20000000f00 */
[----:B------:R-:W3:Y:S01]  /*d240*/  SHFL.BFLY PT, R9, R196, 0x2, 0x1f ;  /* 0x0c401f00c4097f89 */ /* 0x000ee200000e0000 */
[----:B------:R-:W-:Y:S01]  /*d250*/  UMOV UR5, 0x400 ;  /* 0x0000040000057882 */ /* 0x000fe20000000000 */
        /* <DEDUP_REMOVED lines=12> */
[----:B------:R-:W3:Y:S08]  /*d320*/  @P2 MUFU.RCP R7, R4 ;  /* 0x0000000400072308 */ /* 0x000ef00000001000 */
        /* <DEDUP_REMOVED lines=57> */
[----:B------:R-:W-:Y:S02]  /*d6c0*/  SHF.R.S32.HI R11, RZ, 0x5, R6 ;  /* 0x00000005ff0b7819 */ /* 0x000fe40000011406 */
[----:B------:R-:W-:Y:S02]  /*d6d0*/  LOP3.LUT R10, R10, 0xfffffff8, RZ, 0xc0, !PT ;  /* 0xfffffff80a0a7812 */ /* 0x000fe400078ec0ff */
[----:B------:R-:W-:-:S02]  /*d6e0*/  IADD3 R12, -R12, R3, RZ ;  /* 0x000000030c0c7210 */ /* 0x000fc40007ffe1ff */
[----:B------:R-:W-:Y:S01]  /*d6f0*/  F2FP.BF16.F32.PACK_AB R112, R113, R112 ;  /* 0x000000707170723e */ /* 0x000fe200000010ff */
[----:B------:R-:W-:Y:S01]  /*d700*/  IMAD.IADD R10, R7, 0x1, -R10 ;  /* 0x00000001070a7824 */ /* 0x000fe200078e0a0a */
[----:B------:R-:W-:Y:S01]  /*d710*/  F2FP.BF16.F32.PACK_AB R114, R115, R114 ;  /* 0x000000727372723e */ /* 0x000fe200000010ff */
[----:B------:R-:W-:Y:S01]  /*d720*/  IMAD R12, R11, 0x100, R12 ;  /* 0x000001000b0c7824 */ /* 0x000fe200078e020c */
[----:B------:R-:W-:Y:S02]  /*d730*/  F2FP.BF16.F32.PACK_AB R68, R69, R68 ;  /* 0x000000444544723e */ /* 0x000fe400000010ff */
[----:B------:R-:W-:Y:S02]  /*d740*/  LEA.HI R9, R10, R10, RZ, 0x1 ;  /* 0x0000000a0a097211 */ /* 0x000fe400078f08ff */
[----:B------:R-:W-:Y:S02]  /*d750*/  F2FP.BF16.F32.PACK_AB R70, R71, R70 ;  /* 0x000000464746723e */ /* 0x000fe400000010ff */
[----:B------:R-:W-:-:S02]  /*d760*/  LOP3.LUT R13, R9, 0x3fffffe, RZ, 0xc0, !PT ;  /* 0x03fffffe090d7812 */ /* 0x000fc400078ec0ff */
[----:B------:R-:W-:Y:S02]  /*d770*/  SHF.R.S32.HI R9, RZ, 0x1, R9 ;  /* 0x00000001ff097819 */ /* 0x000fe40000011409 */
[----:B------:R-:W-:Y:S01]  /*d780*/  F2FP.BF16.F32.PACK_AB R72, R73, R72 ;  /* 0x000000484948723e */ /* 0x000fe200000010ff */
[----:B------:R-:W-:Y:S01]  /*d790*/  IMAD.IADD R13, R10, 0x1, -R13 ;  /* 0x000000010a0d7824 */ /* 0x000fe200078e0a0d */
[C---:B------:R-:W-:Y:S02]  /*d7a0*/  SHF.L.U32 R10, R9.reuse, 0x6, RZ ;  /* 0x00000006090a7819 */ /* 0x040fe400000006ff */
[----:B------:R-:W-:Y:S02]  /*d7b0*/  LOP3.LUT P0, RZ, R9, 0x2, RZ, 0xc0, !PT ;  /* 0x0000000209ff7812 */ /* 0x000fe4000780c0ff */
[----:B------:R-:W-:Y:S02]  /*d7c0*/  LEA R12, R13, R12, 0x4 ;  /* 0x0000000c0d0c7211 */ /* 0x000fe400078e20ff */
[----:B------:R-:W-:-:S02]  /*d7d0*/  LOP3.LUT R10, R10, 0xc0, RZ, 0xc0, !PT ;  /* 0x000000c00a0a7812 */ /* 0x000fc400078ec0ff */
[----:B------:R-:W-:Y:S01]  /*d7e0*/  LOP3.LUT R13, R9, 0x1, RZ, 0xc0, !PT ;  /* 0x00000001090d7812 */ /* 0x000fe200078ec0ff */
[----:B------:R-:W-:Y:S01]  /*d7f0*/  IMAD.MOV.U32 R9, RZ, RZ, 0x20 ;  /* 0x00000020ff097424 */ /* 0x000fe200078e00ff */
[----:B------:R-:W-:Y:S02]  /*d800*/  LEA.HI R15, R10, R10, RZ, 0x1d ;  /* 0x0000000a0a0f7211 */ /* 0x000fe400078fe8ff */
[----:B------:R-:W-:Y:S02]  /*d810*/  ISETP.NE.U32.AND P1, PT, R13, 0x1, PT ;  /* 0x000000010d00780c */ /* 0x000fe40003f25070 */
[----:B------:R-:W-:Y:S02]  /*d820*/  LEA R12, R12, R15, 0x1 ;  /* 0x0000000f0c0c7211 */ /* 0x000fe400078e08ff */
[----:B------:R-:W-:Y:S02]  /*d830*/  SEL R10, R9, 0xffffffe0, !P0 ;  /* 0xffffffe0090a7807 */ /* 0x000fe40004000000 */
[----:B------:R-:W-:-:S02]  /*d840*/  ISETP.NE.AND P0, PT, R182, -0x1, PT ;  /* 0xffffffffb600780c */ /* 0x000fc40003f05270 */
[----:B------:R-:W-:Y:S01]  /*d850*/  LEA R15, R12, UR4, 0x1 ;  /* 0x000000040c0f7c11 */ /* 0x000fe2000f8e08ff */
[----:B------:R-:W-:Y:S01]  /*d860*/  ULDC.U8 UR4, c[0x0][0x3d8] ;  /* 0x0000f60000047ab9 */ /* 0x000fe20000000000 */
[----:B------:R-:W-:Y:S02]  /*d870*/  F2FP.BF16.F32.PACK_AB R74, R75, R74 ;  /* 0x0000004a4b4a723e */ /* 0x000fe400000010ff */
[C---:B------:R-:W-:Y:S01]  /*d880*/  IADD3 R17, R15.reuse, -0x10, RZ ;  /* 0xfffffff00f117810 */ /* 0x040fe20007ffe0ff */
[C---:B------:R-:W-:Y:S01]  /*d890*/  IMAD.IADD R19, R15.reuse, 0x1, R10 ;  /* 0x000000010f137824 */ /* 0x040fe200078e020a */
[----:B------:R-:W-:Y:S01]  /*d8a0*/  @P1 IADD3 R17, R15, 0x10, RZ ;  /* 0x000000100f111810 */ /* 0x000fe20007ffe0ff */
[----:B------:R-:W-:Y:S01]  /*d8b0*/  STS [R15], R112 ;  /* 0x000000700f007388 */ /* 0x000fe20000000800 */
[----:B------:R-:W-:Y:S02]  /*d8c0*/  F2FP.BF16.F32.PACK_AB R76, R77, R76 ;  /* 0x0000004c4d4c723e */ /* 0x000fe400000010ff */
[----:B------:R-:W-:Y:S01]  /*d8d0*/  F2FP.BF16.F32.PACK_AB R78, R79, R78 ;  /* 0x0000004e4f4e723e */ /* 0x000fe200000010ff */
[----:B------:R-:W-:Y:S01]  /*d8e0*/  STS [R15+0x200], R114 ;  /* 0x000200720f007388 */ /* 0x000fe20000000800 */
[----:B------:R-:W-:Y:S01]  /*d8f0*/  IADD3 R9, R10, R17, RZ ;  /* 0x000000110a097210 */ /* 0x000fe20007ffe0ff */
[----:B------:R-:W3:Y:S01]  /*d900*/  @P0 LDC.64 R12, c[0x0][0x298] ;  /* 0x0000a600ff0c0b82 */ /* 0x000ee20000000a00 */
        /* <DEDUP_REMOVED lines=15> */
[----:B------:R-:W-:Y:S01]  /*da00*/  SHF.R.S32.HI R10, RZ, 0x1f, R11 ;  /* 0x0000001fff0a7819 */ /* 0x000fe2000001140b */
[----:B------:R-:W-:Y:S01]  /*da10*/  STS [R9+0x200], R78 ;  /* 0x0002004e09007388 */ /* 0x000fe20000000800 */
[----:B------:R-:W-:Y:S01]  /*da20*/  F2FP.BF16.F32.PACK_AB R96, R97, R96 ;  /* 0x000000606160723e */ /* 0x000fe200000010ff */
[----:B---3--:R-:W-:Y:S01]  /*da30*/  @P0 IMAD.WIDE.U32 R22, R182, R12, RZ ;  /* 0x0000000cb6160225 */ /* 0x008fe200078e00ff */
[----:B------:R-:W-:Y:S01]  /*da40*/  LEA.HI R10, R10, R11, RZ, 0x2 ;  /* 0x0000000b0a0a7211 */ /* 0x000fe200078f10ff */
[----:B------:R-:W-:Y:S01]  /*da50*/  STS [R15+0x1000], R108 ;  /* 0x0010006c0f007388 */ /* 0x000fe20000000800 */
[----:B------:R-:W-:Y:S01]  /*da60*/  F2FP.BF16.F32.PACK_AB R98, R99, R98 ;  /* 0x000000626362723e */ /* 0x000fe200000010ff */
[----:B------:R-:W-:Y:S01]  /*da70*/  @P0 IMAD R16, R182, R13, R23 ;  /* 0x0000000db6100224 */ /* 0x000fe200078e0217 */
[----:B------:R-:W-:Y:S01]  /*da80*/  F2FP.BF16.F32.PACK_AB R100, R101, R100 ;  /* 0x000000646564723e */ /* 0x000fe200000010ff */
[----:B------:R-:W-:Y:S01]  /*da90*/  STS [R15+0x1200], R110 ;  /* 0x0012006e0f007388 */ /* 0x000fe20000000800 */
[----:B------:R-:W-:Y:S01]  /*daa0*/  F2FP.BF16.F32.PACK_AB R102, R103, R102 ;  /* 0x000000666766723e */ /* 0x000fe200000010ff */
[----:B-1----:R-:W-:Y:S01]  /*dab0*/  @P3 FMUL.FTZ R13, R5, 0.69314718246459960938 ;  /* 0x3f317218050d3820 */ /* 0x002fe20000410000 */
[----:B------:R-:W-:Y:S01]  /*dac0*/  F2FP.BF16.F32.PACK_AB R104, R105, R104 ;  /* 0x000000686968723e */ /* 0x000fe200000010ff */
[----:B------:R-:W-:Y:S01]  /*dad0*/  STS [R17+0x1000], R80 ;  /* 0x0010005011007388 */ /* 0x000fe20000000800 */
[----:B------:R-:W-:-:S02]  /*dae0*/  F2FP.BF16.F32.PACK_AB R106, R107, R106 ;  /* 0x0000006a6b6a723e */ /* 0x000fc400000010ff */
[----:B------:R-:W-:Y:S01]  /*daf0*/  LOP3.LUT R10, R10, 0xfffffffc, RZ, 0xc0, !PT ;  /* 0xfffffffc0a0a7812 */ /* 0x000fe200078ec0ff */
[----:B------:R-:W-:Y:S01]  /*db00*/  STS [R17+0x1200], R82 ;  /* 0x0012005211007388 */ /* 0x000fe20000000800 */
[----:B------:R-:W-:Y:S02]  /*db10*/  ISETP.NE.AND P1, PT, RZ, UR4, PT ;  /* 0x00000004ff007c0c */ /* 0x000fe4000bf25270 */
[----:B------:R-:W-:Y:S01]  /*db20*/  IADD3 R11, R11, -R10, RZ ;  /* 0x8000000a0b0b7210 */ /* 0x000fe20007ffe0ff */
[----:B------:R-:W-:Y:S01]  /*db30*/  STS [R19+0x1000], R84 ;  /* 0x0010005413007388 */ /* 0x000fe20000000800 */
[----:B------:R-:W-:-:S03]  /*db40*/  MOV R10, 0x7f800000 ;  /* 0x7f800000000a7802 */ /* 0x000fc60000000f00 */
        /* <DEDUP_REMOVED lines=11> */
[----:B-1----:R-:W1:Y:S01]  /*dc00*/  @P2 LDC R15, c[0x0][0x2e8] ;  /* 0x0000ba00ff0f2b82 */ /* 0x002e620000000800 */
[----:B---3--:R-:W-:Y:S01]  /*dc10*/  @P2 FMUL.FTZ R17, R4, 0.69314718246459960938 ;  /* 0x3f31721804112820 */ /* 0x008fe20000410000 */
[----:B------:R-:W-:Y:S01]  /*dc20*/  @P0 MOV R4, R22 ;  /* 0x0000001600040202 */ /* 0x000fe20000000f00 */
[----:B----4-:R-:W-:Y:S01]  /*dc30*/  IMAD.MOV.U32 R9, RZ, RZ, 0x7f800000 ;  /* 0x7f800000ff097424 */ /* 0x010fe200078e00ff */
[----:B--2---:R-:W-:Y:S06]  /*dc40*/  @P0 BRA `(.L_x_1929) ;  /* 0x0000000000200947 */ /* 0x004fec0003800000 */
[----:B------:R-:W2:Y:S01]  /*dc50*/  S2R R19, SR_CTAID.Y ;  /* 0x0000000000137919 */ /* 0x000ea20000002600 */
[----:B------:R-:W3:Y:S01]  /*dc60*/  LDC.64 R4, c[0x0][0x290] ;  /* 0x0000a400ff047b82 */ /* 0x000ee20000000a00 */
[----:B--2---:R-:W-:-:S05]  /*dc70*/  SHF.R.S32.HI R23, RZ, 0x1f, R19 ;  /* 0x0000001fff177819 */ /* 0x004fca0000011413 */
[-C--:B---3--:R-:W-:Y:S02]  /*dc80*/  IMAD R12, R23, R4.reuse, RZ ;  /* 0x00000004170c7224 */ /* 0x088fe400078e02ff */
[----:B------:R-:W-:-:S04]  /*dc90*/  IMAD.WIDE.U32 R22, R19, R4, RZ ;  /* 0x0000000413167225 */ /* 0x000fc800078e00ff */
[----:B------:R-:W-:Y:S01]  /*dca0*/  IMAD R5, R19, R5, R12 ;  /* 0x0000000513057224 */ /* 0x000fe200078e020c */
[----:B------:R-:W-:-:S04]  /*dcb0*/  MOV R4, R22 ;  /* 0x0000001600047202 */ /* 0x000fc80000000f00 */
[----:B------:R-:W-:Y:S02]  /*dcc0*/  IADD3 R16, R23, R5, RZ ;  /* 0x0000000517107210 */ /* 0x000fe40007ffe0ff */
.L_x_1929:
[----:B------:R-:W-:Y:S01]  /*dcd0*/  @P3 FFMA.FTZ R9, R2, R21, R13 ;  /* 0x0000001502093223 */ /* 0x000fe2000001000d */
[----:B-1----:R-:W-:Y:S01]  /*dce0*/  @P2 FFMA.FTZ R10, R0, R15, R17 ;  /* 0x0000000f000a2223 */ /* 0x002fe20000010011 */
        /* <DEDUP_REMOVED lines=8> */
.L_x_1930:
[----:B------:R-:W1:Y:S01]  /*dd70*/  S2R R5, SR_CTAID.Z ;  /* 0x0000000000057919 */ /* 0x000e620000002700 */
[----:B------:R-:W1:Y:S01]  /*dd80*/  LDC R0, c[0x0][0x270] ;  /* 0x00009c00ff007b82 */ /* 0x000e620000000800 */
[----:B------:R-:W1:Y:S07]  /*dd90*/  S2R R2, SR_CTAID.Y ;  /* 0x0000000000027919 */ /* 0x000e6e0000002600 */
[----:B------:R-:W2:Y:S01]  /*dda0*/  LDC R182, c[0x0][0x2c4] ;  /* 0x0000b100ffb67b82 */ /* 0x000ea20000000800 */
[----:B-1----:R-:W-:-:S04]  /*ddb0*/  IMAD R13, R2, R0, R5 ;  /* 0x00000000020d7224 */ /* 0x002fc800078e0205 */
[----:B--2---:R-:W-:-:S07]  /*ddc0*/  IMAD R182, R13, R182, RZ ;  /* 0x000000b60db67224 */ /* 0x004fce00078e02ff */
.L_x_1931:
[----:B------:R-:W-:Y:S01]  /*ddd0*/  BAR.SYNC.DEFER_BLOCKING 0x0 ;  /* 0x0000000000007b1d */ /* 0x000fe20000010000 */
[----:B------:R-:W-:Y:S01]  /*dde0*/  LOP3.LUT R6, R6, 0xffffffe0, RZ, 0xc0, !PT ;  /* 0xffffffe006067812 */ /* 0x000fe200078ec0ff */
[----:B------:R-:W-:Y:S01]  /*ddf0*/  IMAD R190, R11, 0x10, R190 ;  /* 0x000000100bbe7824 */ /* 0x000fe200078e02be */
[----:B------:R-:W-:-:S03]  /*de00*/  SHF.R.S32.HI R187, RZ, 0x1f, R186 ;  /* 0x0000001fffbb7819 */ /* 0x000fc600000114ba */
[----:B------:R-:W-:Y:S01]  /*de10*/  IMAD.IADD R6, R3, 0x1, -R6 ;  /* 0x0000000103067824 */ /* 0x000fe200078e0a06 */
[----:B------:R-:W-:Y:S01]  /*de20*/  ULDC.64 UR6, c[0x0][0x298] ;  /* 0x0000a60000067ab9 */ /* 0x000fe20000000a00 */
[----:B------:R-:W1:Y:S01]  /*de30*/  S2R R17, SR_CTAID.X ;  /* 0x0000000000117919 */ /* 0x000e620000002500 */
[----:B------:R-:W-:Y:S02]  /*de40*/  BSSY B0, `(.L_x_1932) ;  /* 0x000001c000007945 */ /* 0x000fe40003800000 */
[----:B------:R-:W-:Y:S01]  /*de50*/  LOP3.LUT P1, RZ, R6, 0x3, RZ, 0xc0, !PT ;  /* 0x0000000306ff7812 */ /* 0x000fe2000782c0ff */
[----:B------:R-:W2:Y:S01]  /*de60*/  S2R R0, SR_TID.X ;  /* 0x0000000000007919 */ /* 0x000ea20000002100 */
[----:B------:R3:W4:Y:S01]  /*de70*/  LDS.128 R12, [R185+0x800] ;  /* 0x00080000b90c7984 */ /* 0x0007220000000c00 */
[C---:B-1----:R-:W-:Y:S02]  /*de80*/  IMAD.SHL.U32 R19, R17.reuse, 0x40, RZ ;  /* 0x0000004011137824 */ /* 0x042fe400078e00ff */
[----:B------:R-:W-:-:S02]  /*de90*/  IMAD R17, R17, -0x40, R184 ;  /* 0xffffffc011117824 */ /* 0x000fc400078e02b8 */
[----:B------:R-:W-:Y:S01]  /*dea0*/  IMAD.WIDE.U32 R186, R19, UR6, R186 ;  /* 0x0000000613ba7c25 */ /* 0x000fe2000f8e00ba */
[----:B------:R-:W-:Y:S02]  /*deb0*/  SHF.R.S32.HI R2, RZ, 0x1f, R19 ;  /* 0x0000001fff027819 */ /* 0x000fe40000011413 */
[----:B--2---:R-:W-:Y:S02]  /*dec0*/  SHF.R.S32.HI R3, RZ, 0x1f, R0 ;  /* 0x0000001fff037819 */ /* 0x004fe40000011400 */
[----:B------:R-:W-:Y:S01]  /*ded0*/  IADD3 R18, P0, R4, R186, RZ ;  /* 0x000000ba04127210 */ /* 0x000fe20007f1e0ff */
[----:B------:R-:W-:Y:S01]  /*dee0*/  IMAD R2, R2, UR6, RZ ;  /* 0x0000000602027c24 */ /* 0x000fe2000f8e02ff */
[----:B------:R-:W-:-:S03]  /*def0*/  LEA.HI R3, R3, R0, RZ, 0x2 ;  /* 0x0000000003037211 */ /* 0x000fc600078f10ff */
[----:B------:R-:W-:Y:S01]  /*df00*/  IMAD R21, R19, UR7, R2 ;  /* 0x0000000713157c24 */ /* 0x000fe2000f8e0202 */
[----:B---34-:R-:W-:Y:S07]  /*df10*/  @P1 BRA `(.L_x_1933) ;  /* 0x0000000000381947 */ /* 0x018fee0003800000 */
[----:B------:R-:W1:Y:S01]  /*df20*/  S2R R11, SR_CTAID.X ;  /* 0x00000000000b7919 */ /* 0x000e620000002500 */
[----:B------:R-:W-:Y:S01]  /*df30*/  VIADD R0, R190, 0x8 ;  /* 0x00000008be007836 */ /* 0x000fe20000000000 */
[----:B------:R-:W-:Y:S01]  /*df40*/  ULDC.64 UR4, c[0x0][0x2b0] ;  /* 0x0000ac0000047ab9 */ /* 0x000fe20000000a00 */
[C---:B-1----:R-:W-:Y:S02]  /*df50*/  IMAD R23, R11.reuse, 0x40, R182 ;  /* 0x000000400b177824 */ /* 0x042fe400078e02b6 */
[----:B------:R-:W-:-:S03]  /*df60*/  IMAD R25, R11, -0x40, R184 ;  /* 0xffffffc00b197824 */ /* 0x000fc600078e02b8 */
[----:B------:R-:W-:Y:S02]  /*df70*/  SHF.R.S32.HI R11, RZ, 0x1f, R23 ;  /* 0x0000001fff0b7819 */ /* 0x000fe40000011417 */
[----:B------:R-:W-:Y:S02]  /*df80*/  IADD3 R23, P1, R190, R23, RZ ;  /* 0x00000017be177210 */ /* 0x000fe40007f3e0ff */
[-C--:B------:R-:W-:Y:S02]  /*df90*/  ISETP.GE.AND P2, PT, R0, R25.reuse, PT ;  /* 0x000000190000720c */ /* 0x080fe40003f46270 */
[C---:B------:R-:W-:Y:S02]  /*dfa0*/  ISETP.GE.AND P3, PT, R190.reuse, R25, PT ;  /* 0x00000019be00720c */ /* 0x040fe40003f66270 */
[----:B------:R-:W-:Y:S02]  /*dfb0*/  LEA.HI.X.SX32 R190, R190, R11, 0x1, P1 ;  /* 0x0000000bbebe7211 */ /* 0x000fe400008f0eff */
[----:B------:R-:W-:-:S04]  /*dfc0*/  LEA R22, P1, R23, UR4, 0x2 ;  /* 0x0000000417167c11 */ /* 0x000fc8000f8210ff */
[----:B------:R-:W-:-:S05]  /*dfd0*/  LEA.HI.X R23, R23, UR5, R190, 0x2, P1 ;  /* 0x0000000517177c11 */ /* 0x000fca00088f14be */
[----:B------:R1:W-:Y:S04]  /*dfe0*/  @!P3 STG.E desc[UR10][R22.64], R9 ;  /* 0x000000091600b986 */ /* 0x0003e8000c10190a */
[----:B------:R1:W-:Y:S02]  /*dff0*/  @!P2 STG.E desc[UR10][R22.64+0x20], R10 ;  /* 0x0000200a1600a986 */ /* 0x0003e4000c10190a */
.L_x_1933:
[----:B------:R-:W-:Y:S05]  /*e000*/  BSYNC B0 ;  /* 0x0000000000007941 */ /* 0x000fea0003800000 */
.L_x_1932:
[----:B------:R-:W-:Y:S01]  /*e010*/  LEA.HI.SX32 R8, R8, 0x20, 0x1e ;  /* 0x0000002008087811 */ /* 0x000fe200078ff2ff */
[----:B------:R-:W-:Y:S01]  /*e020*/  ULDC.64 UR4, c[0x0][0x2a0] ;  /* 0x0000a80000047ab9 */ /* 0x000fe20000000a00 */
[----:B------:R-:W-:Y:S01]  /*e030*/  IADD3.X R19, R16, R21, R187, P0, !PT ;  /* 0x0000001510137210 */ /* 0x000fe200007fe4bb */
[----:B------:R-:W-:Y:S01]  /*e040*/  BSSY B0, `(.L_x_1934) ;  /* 0x0000019000007945 */ /* 0x000fe20003800000 */
[----:B------:R-:W-:Y:S01]  /*e050*/  ISETP.GE.AND P1, PT, R8, R17, PT ;  /* 0x000000110800720c */ /* 0x000fe20003f26270 */
[----:B-1----:R1:W2:Y:S01]  /*e060*/  LDS.128 R20, [R185] ;  /* 0x00000000b9147984 */ /* 0x0022a20000000c00 */
[----:B------:R-:W-:Y:S01]  /*e070*/  SHF.R.S32.HI R3, RZ, 0x2, R3 ;  /* 0x00000002ff037819 */ /* 0x000fe20000011403 */
[----:B------:R-:W-:Y:S01]  /*e080*/  IMAD.WIDE.U32 R24, R5, UR4, R18 ;  /* 0x0000000405187c25 */ /* 0x000fe2000f8e0012 */
[----:B------:R-:W-:Y:S01]  /*e090*/  SHF.R.S32.HI R0, RZ, 0x1f, R5 ;  /* 0x0000001fff007819 */ /* 0x000fe20000011405 */
[----:B------:R1:W3:Y:S01]  /*e0a0*/  LDS.128 R16, [R185+0x1000] ;  /* 0x00100000b9107984 */ /* 0x0002e20000000c00 */
[----:B------:R-:W-:-:S02]  /*e0b0*/  ISETP.GE.AND P0, PT, R3, R178, PT ;  /* 0x000000b20300720c */ /* 0x000fc40003f06270 */
[----:B------:R-:W-:Y:S01]  /*e0c0*/  SHF.R.S32.HI R3, RZ, 0x1f, R3 ;  /* 0x0000001fff037819 */ /* 0x000fe20000011403 */
[----:B------:R1:W4:Y:S01]  /*e0d0*/  LDS.128 R8, [R185+0x2000] ;  /* 0x00200000b9087984 */ /* 0x0003220000000c00 */
[----:B------:R-:W-:-:S04]  /*e0e0*/  IMAD R0, R0, UR4, RZ ;  /* 0x0000000400007c24 */ /* 0x000fc8000f8e02ff */
[----:B------:R-:W-:-:S04]  /*e0f0*/  IMAD R5, R5, UR5, R0 ;  /* 0x0000000505057c24 */ /* 0x000fc8000f8e0200 */
[----:B------:R-:W-:Y:S01]  /*e100*/  IMAD.IADD R5, R5, 0x1, R25 ;  /* 0x0000000105057824 */ /* 0x000fe200078e0219 */
[----:B------:R-:W-:Y:S06]  /*e110*/  @P0 BRA `(.L_x_1935) ;  /* 0x00000000002c0947 */ /* 0x000fec0003800000 */
[----:B------:R-:W-:Y:S01]  /*e120*/  MOV R4, R24 ;  /* 0x0000001800047202 */ /* 0x000fe20000000f00 */
[----:B------:R-:W-:Y:S01]  /*e130*/  IMAD R0, R3, UR6, RZ ;  /* 0x0000000603007c24 */ /* 0x000fe2000f8e02ff */
[----:B------:R-:W-:-:S03]  /*e140*/  ULDC.64 UR4, c[0x0][0x280] ;  /* 0x0000a00000047ab9 */ /* 0x000fc60000000a00 */
[----:B------:R-:W-:-:S04]  /*e150*/  IMAD.WIDE.U32 R26, R7, UR6, R4 ;  /* 0x00000006071a7c25 */ /* 0x000fc8000f8e0004 */
[----:B------:R-:W-:Y:S01]  /*e160*/  IMAD R0, R7, UR7, R0 ;  /* 0x0000000707007c24 */ /* 0x000fe2000f8e0200 */
[----:B------:R-:W-:-:S04]  /*e170*/  LEA R28, P0, R26, UR4, 0x1 ;  /* 0x000000041a1c7c11 */ /* 0x000fc8000f8008ff */
[----:B------:R-:W-:-:S04]  /*e180*/  IADD3 R0, R0, R27, RZ ;  /* 0x0000001b00007210 */ /* 0x000fc80007ffe0ff */
[----:B------:R-:W-:-:S05]  /*e190*/  LEA.HI.X R29, R26, UR5, R0, 0x1, P0 ;  /* 0x000000051a1d7c11 */ /* 0x000fca00080f0c00 */
[----:B--2---:R2:W-:Y:S04]  /*e1a0*/  STG.E.128 desc[UR10][R28.64], R20 ;  /* 0x000000141c007986 */ /* 0x0045e8000c101d0a */
[----:B---3--:R2:W-:Y:S04]  /*e1b0*/  STG.E.128 desc[UR10][R28.64+0x40], R16 ;  /* 0x000040101c007986 */ /* 0x0085e8000c101d0a */
[----:B----4-:R2:W-:Y:S02]  /*e1c0*/  STG.E.128 desc[UR10][R28.64+0x80], R8 ;  /* 0x000080081c007986 */ /* 0x0105e4000c101d0a */
.L_x_1935:
[----:B------:R-:W-:Y:S05]  /*e1d0*/  BSYNC B0 ;  /* 0x0000000000007941 */ /* 0x000fea0003800000 */
.L_x_1934:
[----:B--2-4-:R2:W4:Y:S04]  /*e1e0*/  LDS.128 R8, [R185+0x1800] ;  /* 0x00180000b9087984 */ /* 0x0145280000000c00 */
[----:B---3--:R2:W3:Y:S01]  /*e1f0*/  LDS.128 R16, [R185+0x2800] ;  /* 0x00280000b9107984 */ /* 0x0084e20000000c00 */
[----:B------:R-:W-:Y:S05]  /*e200*/  @P1 EXIT ;  /* 0x000000000000194d */ /* 0x000fea0003800000 */
[----:B------:R-:W-:Y:S01]  /*e210*/  IADD3 R7, P0, R7, 0x20, RZ ;  /* 0x0000002007077810 */ /* 0x000fe20007f1e0ff */
[----:B------:R-:W-:Y:S01]  /*e220*/  IMAD.MOV.U32 R2, RZ, RZ, R24 ;  /* 0x000000ffff027224 */ /* 0x000fe200078e0018 */
[----:B------:R-:W-:-:S03]  /*e230*/  ULDC.64 UR4, c[0x0][0x280] ;  /* 0x0000a00000047ab9 */ /* 0x000fc60000000a00 */
[----:B------:R-:W-:Y:S01]  /*e240*/  IMAD.X R0, RZ, RZ, R3, P0 ;  /* 0x000000ffff007224 */ /* 0x000fe200000e0603 */
[----:B------:R-:W-:-:S03]  /*e250*/  MOV R3, R5 ;  /* 0x0000000500037202 */ /* 0x000fc60000000f00 */
[----:B------:R-:W-:Y:S02]  /*e260*/  IMAD R0, R0, UR6, RZ ;  /* 0x0000000600007c24 */ /* 0x000fe4000f8e02ff */
[----:B------:R-:W-:-:S04]  /*e270*/  IMAD.WIDE.U32 R2, R7, UR6, R2 ;  /* 0x0000000607027c25 */ /* 0x000fc8000f8e0002 */
[----:B------:R-:W-:Y:S01]  /*e280*/  IMAD R0, R7, UR7, R0 ;  /* 0x0000000707007c24 */ /* 0x000fe2000f8e0200 */
[----:B------:R-:W-:-:S04]  /*e290*/  LEA R4, P0, R2, UR4, 0x1 ;  /* 0x0000000402047c11 */ /* 0x000fc8000f8008ff */
[----:B------:R-:W-:-:S04]  /*e2a0*/  IADD3 R0, R0, R3, RZ ;  /* 0x0000000300007210 */ /* 0x000fc80007ffe0ff */
[----:B------:R-:W-:-:S05]  /*e2b0*/  LEA.HI.X R5, R2, UR5, R0, 0x1, P0 ;  /* 0x0000000502057c11 */ /* 0x000fca00080f0c00 */
[----:B------:R-:W-:Y:S04]  /*e2c0*/  STG.E.128 desc[UR10][R4.64], R12 ;  /* 0x0000000c04007986 */ /* 0x000fe8000c101d0a */
[----:B----4-:R-:W-:Y:S04]  /*e2d0*/  STG.E.128 desc[UR10][R4.64+0x40], R8 ;  /* 0x0000400804007986 */ /* 0x010fe8000c101d0a */
[----:B---3--:R-:W-:Y:S01]  /*e2e0*/  STG.E.128 desc[UR10][R4.64+0x80], R16 ;  /* 0x0000801004007986 */ /* 0x008fe2000c101d0a */
[----:B------:R-:W-:Y:S05]  /*e2f0*/  EXIT ;  /* 0x000000000000794d */ /* 0x000fea0003800000 */
.L_x_1936:
        /* <DEDUP_REMOVED lines=16> */
.L_x_6456:


//--------------------- .text._ZN5flash24flash_fwd_splitkv_kernelI23Flash_fwd_kernel_traitsILi96ELi64ELi128ELi4ELb0ELb0EN7cutlass10bfloat16_tE19Flash_kernel_traitsILi96ELi64ELi128ELi4ES3_EELb1ELb0ELb0ELb0ELb1ELb1ELb0ELb0EEEvNS_16Flash_fwd_paramsE --------------------------
	.section	.text._ZN5flash24flash_fwd_splitkv_kernelI23Flash_fwd_kernel_traitsILi96ELi64ELi128ELi4ELb0ELb0EN7cutlass10bfloat16_tE19Flash_kernel_traitsILi96ELi64ELi128ELi4ES3_EELb1ELb0ELb0ELb0ELb1ELb1ELb0ELb0EEEvNS_16Flash_fwd_paramsE,"ax",@progbits
	.align	128
        .global         _ZN5flash24flash_fwd_splitkv_kernelI23Flash_fwd_kernel_traitsILi96ELi64ELi128ELi4ELb0ELb0EN7cutlass10bfloat16_tE19Flash_kernel_traitsILi96ELi64ELi128ELi4ES3_EELb1ELb0ELb0ELb0ELb1ELb1ELb0ELb0EEEvNS_16Flash_fwd_paramsE
        .type           _ZN5flash24flash_fwd_splitkv_kernelI23Flash_fwd_kernel_traitsILi96ELi64ELi128ELi4ELb0ELb0EN7cutlass10bfloat16_tE19Flash_kernel_traitsILi96ELi64ELi128ELi4ES3_EELb1ELb0ELb0ELb0ELb1ELb1ELb0ELb0EEEvNS_16Flash_fwd_paramsE,@function
        .size           _ZN5flash24flash_fwd_splitkv_kernelI23Flash_fwd_kernel_traitsILi96ELi64ELi128ELi4ELb0ELb0EN7cutlass10bfloat16_tE19Flash_kernel_traitsILi96ELi64ELi128ELi4ES3_EELb1ELb0ELb0ELb0ELb1ELb1ELb0ELb0EEEvNS_16Flash_fwd_paramsE,(.L_x_6457 - _ZN5flash24flash_fwd_splitkv_kernelI23Flash_fwd_kernel_traitsILi96ELi64ELi128ELi4ELb0ELb0EN7cutlass10bfloat16_tE19Flash_kernel_traitsILi96ELi64ELi128ELi4ES3_EELb1ELb0ELb0ELb0ELb1ELb1ELb0ELb0EEEvNS_16Flash_fwd_paramsE)
        .other          _ZN5flash24flash_fwd_splitkv_kernelI23Flash_fwd_kernel_traitsILi96ELi64ELi128ELi4ELb0ELb0EN7cutlass10bfloat16_tE19Flash_kernel_traitsILi96ELi64ELi128ELi4ES3_EELb1ELb0ELb0ELb0ELb1ELb1ELb0ELb0EEEvNS_16Flash_fwd_paramsE,@"STO_CUDA_ENTRY STV_DEFAULT"
_ZN5flash24flash_fwd_splitkv_kernelI23Flash_fwd_kernel_traitsILi96ELi64ELi128ELi4ELb0ELb0EN7cutlass10bfloat16_tE19Flash_kernel_traitsILi96ELi64ELi128ELi4ES3_EELb1ELb0ELb0ELb0ELb1ELb1ELb0ELb0EEEvNS_16Flash_fwd_paramsE:
.text._ZN5flash24flash_fwd_splitkv_kernelI23Flash_fwd_kernel_traitsILi96ELi64ELi128ELi4ELb0ELb0EN7cutlass10bfloat16_tE19Flash_kernel_traitsILi96ELi64ELi128ELi4ES3_EELb1ELb0ELb0ELb0ELb1ELb1ELb0ELb0EEEvNS_16Flash_fwd_paramsE:
        /* <DEDUP_REMOVED lines=38> */
.L_x_1937:
[----:B------:R-:W1:Y:S02]  /*0260*/  LDC R5, c[0x0][0x2c8] ;  /* 0x0000b200ff057b82 */ /* 0x000e640000000800 */
.L_x_1938:
        /* <DEDUP_REMOVED lines=90> */
.L_x_1941:
[----:B------:R-:W-:Y:S05]  /*0810*/  BSYNC B0 ;  /* 0x0000000000007941 */ /* 0x000fea0003800000 */
.L_x_1940:
        /* <DEDUP_REMOVED lines=15> */
.L_x_1943:
[----:B------:R-:W-:Y:S05]  /*0910*/  BSYNC B0 ;  /* 0x0000000000007941 */ /* 0x000fea0003800000 */
.L_x_1942:
        /* <DEDUP_REMOVED lines=11> */
.L_x_1939:
        /* <DEDUP_REMOVED lines=24> */
.L_x_1944:
        /* <DEDUP_REMOVED lines=68> */
[----:B------:R-:W-:Y:S02]  /*0f90*/  IMAD.IADD R15, R15, 0x1, R4 ;  /* 0x000000010f0f7824 */ /* 0x000fe400078e0204 */
[----:B---3--:R-:W-:-:S02]  /*0fa0*/  IMAD R4, R13, R136, RZ ;  /* 0x000000880d047224 */ /* 0x008fc400078e02ff */
[----:B------:R-:W-:-:S04]  /*0fb0*/  IMAD.WIDE.U32 R8, R7, R136, R14 ;  /* 0x0000008807087225 */ /* 0x000fc800078e000e */
[----:B------:R-:W-:Y:S02]  /*0fc0*/  IMAD R4, R7, R137, R4 ;  /* 0x0000008907047224 */ /* 0x000fe400078e0204 */
[----:B------:R-:W-:Y:S02]  /*0fd0*/  IMAD.MOV.U32 R14, RZ, RZ, R8 ;  /* 0x000000ffff0e7224 */ /* 0x000fe400078e0008 */
[----:B------:R-:W-:Y:S01]  /*0fe0*/  IMAD.WIDE.U32 R16, R0, R2, RZ ;  /* 0x0000000200107225 */ /* 0x000fe200078e00ff */
[----:B------:R-:W-:-:S03]  /*0ff0*/  IADD3 R15, R9, R4, RZ ;  /* 0x00000004090f7210 */ /* 0x000fc60007ffe0ff */
[----:B------:R-:W-:Y:S02]  /*1000*/  IMAD R9, R19, UR4, RZ ;  /* 0x0000000413097c24 */ /* 0x000fe4000f8e02ff */
[----:B------:R-:W-:Y:S01]  /*1010*/  IMAD.WIDE.U32 R36, R12, UR4, R14 ;  /* 0x000000040c247c25 */ /* 0x000fe2000f8e000e */
[----:B------:R-:W-:-:S03]  /*1020*/  IADD3 R14, R17, R3, RZ ;  /* 0x00000003110e7210 */ /* 0x000fc60007ffe0ff */
[----:B------:R-:W-:-:S05]  /*1030*/  IMAD R9, R12, UR5, R9 ;  /* 0x000000050c097c24 */ /* 0x000fca000f8e0209 */
[----:B------:R-:W-:Y:S01]  /*1040*/  IADD3 R6, R37, R9, RZ ;  /* 0x0000000925067210 */ /* 0x000fe20007ffe0ff */
[----:B------:R-:W-:Y:S06]  /*1050*/  BRA `(.L_x_1946) ;  /* 0x0000000400287947 */ /* 0x000fec0003800000 */
.L_x_1945:
        /* <DEDUP_REMOVED lines=48> */
.L_x_1947:
        /* <DEDUP_REMOVED lines=8> */
[----:B-1----:R-:W-:-:S04]  /*13e0*/  @P3 IMAD.WIDE.U32 R16, R14, R4, RZ ;  /* 0x000000040e103225 */ /* 0x002fc800078e00ff */
[----:B------:R-:W-:-:S04]  /*13f0*/  IMAD.WIDE.U32 R36, R12, R2, R8 ;  /* 0x000000020c247225 */ /* 0x000fc800078e0008 */
        /* <DEDUP_REMOVED lines=16> */
.L_x_1946:
        /* <DEDUP_REMOVED lines=8> */
[----:B------:R-:W-:Y:S01]  /*1580*/  ULDC.64 UR6, c[0x0][0x268] ;  /* 0x00009a0000067ab9 */ /* 0x000fe20000000a00 */
[----:B------:R-:W-:Y:S01]  /*1590*/  SHF.R.S32.HI R26, RZ, 0x2, R9 ;  /* 0x00000002ff1a7819 */ /* 0x000fe20000011409 */
[----:B------:R-:W1:Y:S01]  /*15a0*/  LDC.64 R140, c[0x0][0x250] ;  /* 0x00009400ff8c7b82 */ /* 0x000e620000000a00 */
[----:B------:R-:W-:Y:S01]  /*15b0*/  IADD3 R18, -R0, R129, RZ ;  /* 0x0000008100127210 */ /* 0x000fe20007ffe1ff */
[----:B------:R-:W-:Y:S01]  /*15c0*/  ULDC.64 UR8, c[0x0][0x220] ;  /* 0x0000880000087ab9 */ /* 0x000fe20000000a00 */
[----:B------:R-:W-:Y:S01]  /*15d0*/  LOP3.LUT R17, R9, 0xfffffffc, RZ, 0xc0, !PT ;  /* 0xfffffffc09117812 */ /* 0x000fe200078ec0ff */
[C---:B------:R-:W-:Y:S01]  /*15e0*/  VIADD R21, R26.reuse, 0x20 ;  /* 0x000000201a157836 */ /* 0x040fe20000000000 */
[----:B------:R-:W-:-:S02]  /*15f0*/  ISETP.GE.AND P3, PT, R26, R18, PT ;  /* 0x000000121a00720c */ /* 0x000fc40003f66270 */
[----:B------:R-:W-:Y:S01]  /*1600*/  @!P0 SHF.R.S32.HI R15, RZ, 0x1f, R11 ;  /* 0x0000001fff0f8819 */ /* 0x000fe2000001140b */
[----:B------:R-:W2:Y:S01]  /*1610*/  @!P0 LDC.64 R2, c[0x0][0x228] ;  /* 0x00008a00ff028b82 */ /* 0x000ea20000000a00 */
[----:B------:R-:W-:Y:S02]  /*1620*/  ISETP.GE.AND P4, PT, R21, R176, PT ;  /* 0x000000b01500720c */ /* 0x000fe40003f86270 */
[----:B------:R-:W-:Y:S02]  /*1630*/  IADD3 R184, -R17, R116, RZ ;  /* 0x0000007411b87210 */ /* 0x000fe40007ffe1ff */
[----:B------:R-:W-:Y:S02]  /*1640*/  ISETP.GE.AND P1, PT, R26, R176, PT ;  /* 0x000000b01a00720c */ /* 0x000fe40003f26270 */
[----:B------:R-:W-:Y:S01]  /*1650*/  SHF.L.U32 R184, R184, 0x3, RZ ;  /* 0x00000003b8b87819 */ /* 0x000fe200000006ff */
[----:B------:R-:W3:Y:S01]  /*1660*/  @P0 LDC.64 R4, c[0x0][0x240] ;  /* 0x00009000ff040b82 */ /* 0x000ee20000000a00 */
[----:B------:R-:W-:Y:S01]  /*1670*/  LEA.HI R9, R9, R26, RZ, 0x1 ;  /* 0x0000001a09097211 */ /* 0x000fe200078f08ff */
[----:B------:R-:W4:Y:S01]  /*1680*/  @!P3 S2R R25, SR_CgaCtaId ;  /* 0x000000000019b919 */ /* 0x000f220000008800 */
[----:B------:R-:W-:-:S02]  /*1690*/  @!P3 MOV R10, 0x400 ;  /* 0x00000400000ab802 */ /* 0x000fc40000000f00 */
[C---:B------:R-:W-:Y:S01]  /*16a0*/  LEA.HI R138, R23.reuse, R116, RZ, 0x5 ;  /* 0x00000074178a7211 */ /* 0x040fe200078f28ff */
[----:B------:R-:W1:Y:S01]  /*16b0*/  @!P4 S2R R29, SR_CgaCtaId ;  /* 0x00000000001dc919 */ /* 0x000e620000008800 */
[----:B------:R-:W-:Y:S02]  /*16c0*/  IADD3 R36, P2, R184, R36, RZ ;  /* 0x00000024b8247210 */ /* 0x000fe40007f5e0ff */
[----:B------:R-:W-:Y:S02]  /*16d0*/  SHF.R.S32.HI R135, RZ, 0x5, R138 ;  /* 0x00000005ff877819 */ /* 0x000fe4000001148a */
[----:B------:R-:W-:Y:S02]  /*16e0*/  SHF.R.S32.HI R27, RZ, 0x1f, R26 ;  /* 0x0000001fff1b7819 */ /* 0x000fe4000001141a */
[----:B------:R-:W-:Y:S01]  /*16f0*/  LEA.HI R23, R23, R116, RZ, 0x4 ;  /* 0x0000007417177211 */ /* 0x000fe200078f20ff */
[----:B--2---:R-:W-:Y:S01]  /*1700*/  @!P0 IMAD R8, R15, R2, RZ ;  /* 0x000000020f088224 */ /* 0x004fe200078e02ff */
[----:B------:R-:W-:Y:S01]  /*1710*/  SHF.R.S32.HI R15, RZ, 0x3, R20 ;  /* 0x00000003ff0f7819 */ /* 0x000fe20000011414 */
[----:B------:R-:W-:Y:S01]  /*1720*/  IMAD.WIDE R30, R31, 0x40, R26 ;  /* 0x000000401f1e7825 */ /* 0x000fe200078e021a */
[----:B------:R-:W-:-:S03]  /*1730*/  LOP3.LUT R133, R23, 0xfffffff0, RZ, 0xc0, !PT ;  /* 0xfffffff017857812 */ /* 0x000fc600078ec0ff */
[----:B------:R-:W-:Y:S02]  /*1740*/  @!P0 IMAD R3, R11, R3, R8 ;  /* 0x000000030b038224 */ /* 0x000fe400078e0208 */
[----:B---3--:R-:W-:-:S04]  /*1750*/  @P0 IMAD.WIDE.U32 R38, R180, R4, RZ ;  /* 0x00000004b4260225 */ /* 0x008fc800078e00ff */
[----:B------:R-:W-:Y:S01]  /*1760*/  @P0 IMAD R4, R180, R5, R39 ;  /* 0x00000005b4040224 */ /* 0x000fe200078e0227 */
[----:B------:R-:W-:Y:S01]  /*1770*/  SHF.R.S32.HI R5, RZ, 0x1f, R32 ;  /* 0x0000001fff057819 */ /* 0x000fe20000011420 */
[----:B------:R-:W-:Y:S01]  /*1780*/  IMAD.IADD R133, R116, 0x1, -R133 ;  /* 0x0000000174857824 */ /* 0x000fe200078e0a85 */
[----:B----4-:R-:W-:Y:S01]  /*1790*/  @!P3 LEA R25, R25, R10, 0x18 ;  /* 0x0000000a1919b211 */ /* 0x010fe200078ec0ff */
[----:B------:R-:W-:-:S04]  /*17a0*/  @!P0 IMAD.WIDE.U32 R10, R11, R2, RZ ;  /* 0x000000020b0a8225 */ /* 0x000fc800078e00ff */
[C---:B------:R-:W-:Y:S01]  /*17b0*/  IMAD.SHL.U32 R2, R15.reuse, 0x40, RZ ;  /* 0x000000400f027824 */ /* 0x040fe200078e00ff */
[----:B------:R-:W-:Y:S01]  /*17c0*/  SHF.L.U32 R15, R15, 0x3, RZ ;  /* 0x000000030f0f7819 */ /* 0x000fe200000006ff */
        /* <DEDUP_REMOVED lines=9> */
[----:B------:R-:W-:Y:S01]  /*1860*/  SHF.R.S32.HI R3, RZ, 0x1f, R184 ;  /* 0x0000001fff037819 */ /* 0x000fe200000114b8 */
[----:B------:R-:W2:Y:S01]  /*1870*/  @!P4 LDC.64 R8, c[0x0][0x240] ;  /* 0x00009000ff08cb82 */ /* 0x000ea20000000a00 */
[----:B------:R-:W-:Y:S02]  /*1880*/  IADD3 R38, P0, R184, R38, RZ ;  /* 0x00000026b8267210 */ /* 0x000fe40007f1e0ff */
[----:B------:R-:W-:Y:S02]  /*1890*/  LOP3.LUT R2, R11, R2, RZ, 0x3c, !PT ;  /* 0x000000020b027212 */ /* 0x000fe400078e3cff */
[----:B------:R-:W-:Y:S01]  /*18a0*/  IADD3 R22, R26, -R5, RZ ;  /* 0x800000051a167210 */ /* 0x000fe20007ffe0ff */
[----:B------:R-:W-:Y:S01]  /*18b0*/  IMAD.X R39, R3, 0x1, R4, P0 ;  /* 0x0000000103277824 */ /* 0x000fe200000e0604 */
[----:B------:R-:W-:Y:S01]  /*18c0*/  IADD3 R16, P0, R184, R16, RZ ;  /* 0x00000010b8107210 */ /* 0x000fe20007f1e0ff */
[----:B------:R-:W3:Y:S01]  /*18d0*/  @!P1 LDC.64 R10, c[0x0][0x240] ;  /* 0x00009000ff0a9b82 */ /* 0x000ee20000000a00 */
[----:B------:R-:W-:Y:S01]  /*18e0*/  @!P4 MOV R4, 0x400 ;  /* 0x000004000004c802 */ /* 0x000fe20000000f00 */
[----:B------:R-:W-:Y:S01]  /*18f0*/  IMAD R5, R135, 0x8, R22 ;  /* 0x0000000887057824 */ /* 0x000fe200078e0216 */
[C---:B------:R-:W-:Y:S01]  /*1900*/  IADD3.X R37, R3.reuse, R6, RZ, P2, !PT ;  /* 0x0000000603257210 */ /* 0x040fe200017fe4ff */
[----:B------:R-:W-:Y:S01]  /*1910*/  IMAD.X R17, R3, 0x1, R14, P0 ;  /* 0x0000000103117824 */ /* 0x000fe200000e060e */
[----:B-1----:R-:W-:Y:S01]  /*1920*/  @!P4 LEA R29, R29, R4, 0x18 ;  /* 0x000000041d1dc211 */ /* 0x002fe200078ec0ff */
[----:B------:R-:W-:Y:S01]  /*1930*/  IMAD.U32 R14, R5, 0x20, R2 ;  /* 0x00000020050e7824 */ /* 0x000fe200078e0002 */
[----:B------:R-:W-:Y:S01]  /*1940*/  IADD3 R130, P2, R26, R7, RZ ;  /* 0x000000071a827210 */ /* 0x000fe20007f5e0ff */
[----:B------:R-:W1:Y:S01]  /*1950*/  @!P4 LDC.64 R4, c[0x0][0x210] ;  /* 0x00008400ff04cb82 */ /* 0x000e620000000a00 */
[----:B------:R-:W-:Y:S01]  /*1960*/  IMAD.WIDE.U32 R32, R32, UR4, R38 ;  /* 0x0000000420207c25 */ /* 0x000fe2000f8e0026 */
[----:B------:R-:W-:-:S02]  /*1970*/  @!P4 IADD3 R24, P0, R30, 0x20, RZ ;  /* 0x000000201e18c810 */ /* 0x000fc40007f1e0ff */
[----:B------:R-:W-:Y:S01]  /*1980*/  @!P4 LEA R29, R14, R29, 0x1 ;  /* 0x0000001d0e1dc211 */ /* 0x000fe200078e08ff */
[----:B------:R-:W-:Y:S01]  /*1990*/  IMAD.X R13, R27, 0x1, R13, P2 ;  /* 0x000000011b0d7824 */ /* 0x000fe200010e060d */
[----:B------:R-:W-:Y:S01]  /*19a0*/  ISETP.GE.AND P2, PT, R21, R18, PT ;  /* 0x000000121500720c */ /* 0x000fe20003f46270 */
[----:B------:R-:W-:Y:S01]  /*19b0*/  IMAD R22, R27, R136, RZ ;  /* 0x000000881b167224 */ /* 0x000fe200078e02ff */
[----:B------:R-:W4:Y:S01]  /*19c0*/  @!P1 LDC.64 R6, c[0x0][0x210] ;  /* 0x00008400ff069b82 */ /* 0x000f220000000a00 */
[----:B------:R-:W-:Y:S01]  /*19d0*/  @!P4 IADD3.X R27, RZ, R31, RZ, P0, !PT ;  /* 0x0000001fff1bc210 */ /* 0x000fe200007fe4ff */
[----:B------:R-:W-:Y:S01]  /*19e0*/  IMAD.IADD R35, R33, 0x1, R34 ;  /* 0x0000000121237824 */ /* 0x000fe200078e0222 */
[----:B------:R-:W-:Y:S01]  /*19f0*/  @!P1 MOV R34, R32 ;  /* 0x0000002000229202 */ /* 0x000fe20000000f00 */
[----:B------:R-:W-:-:S04]  /*1a00*/  IMAD.WIDE.U32 R36, R26, R136, R36 ;  /* 0x000000881a247225 */ /* 0x000fc800078e0024 */
[----:B------:R-:W4:Y:S01]  /*1a10*/  S2UR UR4, SR_CgaCtaId ;  /* 0x00000000000479c3 */ /* 0x000f220000008800 */
[----:B---3--:R-:W-:Y:S02]  /*1a20*/  @!P1 IMAD R2, R31, R10, RZ ;  /* 0x0000000a1f029224 */ /* 0x008fe400078e02ff */
[----:B------:R-:W-:Y:S02]  /*1a30*/  @!P4 IMAD.MOV.U32 R33, RZ, RZ, R35 ;  /* 0x000000ffff21c224 */ /* 0x000fe400078e0023 */
[----:B--2---:R-:W-:Y:S02]  /*1a40*/  @!P4 IMAD R27, R27, R8, RZ ;  /* 0x000000081b1bc224 */ /* 0x004fe400078e02ff */
[----:B------:R-:W-:Y:S02]  /*1a50*/  @!P1 IMAD R11, R30, R11, R2 ;  /* 0x0000000b1e0b9224 */ /* 0x000fe400078e0202 */
[----:B------:R-:W2:Y:S01]  /*1a60*/  @!P3 LDC.64 R2, c[0x0][0x218] ;  /* 0x00008600ff02bb82 */ /* 0x000ea20000000a00 */
[----:B------:R-:W-:-:S02]  /*1a70*/  @!P4 IMAD R9, R24, R9, R27 ;  /* 0x000000091809c224 */ /* 0x000fc400078e021b */
[----:B------:R-:W-:-:S04]  /*1a80*/  @!P4 IMAD.WIDE.U32 R32, R24, R8, R32 ;  /* 0x000000081820c225 */ /* 0x000fc800078e0020 */
[----:B------:R-:W-:Y:S01]  /*1a90*/  @!P1 IMAD.WIDE.U32 R30, R30, R10, R34 ;  /* 0x0000000a1e1e9225 */ /* 0x000fe200078e0022 */
[----:B-1----:R-:W-:-:S03]  /*1aa0*/  @!P4 LEA R34, P0, R32, R4, 0x1 ;  /* 0x000000042022c211 */ /* 0x002fc600078008ff */
[----:B------:R-:W-:Y:S01]  /*1ab0*/  @!P4 IMAD.IADD R8, R33, 0x1, R9 ;  /* 0x000000012108c824 */ /* 0x000fe200078e0209 */
[----:B------:R-:W-:Y:S01]  /*1ac0*/  @!P1 IADD3 R11, R31, R11, RZ ;  /* 0x0000000b1f0b9210 */ /* 0x000fe20007ffe0ff */
[----:B------:R-:W-:Y:S01]  /*1ad0*/  IMAD R22, R26, R137, R22 ;  /* 0x000000891a167224 */ /* 0x000fe200078e0216 */
[----:B----4-:R-:W-:Y:S01]  /*1ae0*/  @!P1 LEA R10, P5, R30, R6, 0x1 ;  /* 0x000000061e0a9211 */ /* 0x010fe200078a08ff */
[----:B------:R-:W-:Y:S01]  /*1af0*/  ULEA UR4, UR4, UR5, 0x18 ;  /* 0x0000000504047291 */ /* 0x000fe2000f8ec03f */
[----:B------:R-:W1:Y:S01]  /*1b00*/  @!P2 S2R R6, SR_CgaCtaId ;  /* 0x000000000006a919 */ /* 0x000e620000008800 */
[----:B------:R-:W-:Y:S01]  /*1b10*/  @!P4 LEA.HI.X R35, R32, R5, R8, 0x1, P0 ;  /* 0x000000052023c211 */ /* 0x000fe200000f0c08 */
[----:B------:R-:W-:Y:S01]  /*1b20*/  IMAD.MOV.U32 R119, RZ, RZ, R36 ;  /* 0x000000ffff777224 */ /* 0x000fe200078e0024 */
[----:B------:R-:W-:Y:S01]  /*1b30*/  @!P1 LEA.HI.X R11, R30, R7, R11, 0x1, P5 ;  /* 0x000000071e0b9211 */ /* 0x000fe200028f0c0b */
[----:B------:R-:W3:Y:S01]  /*1b40*/  @!P2 LDC.64 R4, c[0x0][0x218] ;  /* 0x00008600ff04ab82 */ /* 0x000ee20000000a00 */
[----:B------:R-:W-:Y:S01]  /*1b50*/  VIADD R7, R26, 0x40 ;  /* 0x000000401a077836 */ /* 0x000fe20000000000 */
[C---:B------:R-:W-:Y:S01]  /*1b60*/  LEA R183, R14.reuse, UR4, 0x1 ;  /* 0x000000040eb77c11 */ /* 0x040fe2000f8e08ff */
[----:B------:R-:W-:Y:S01]  /*1b70*/  IMAD.IADD R142, R37, 0x1, R22 ;  /* 0x00000001258e7824 */ /* 0x000fe200078e0216 */
[----:B------:R-:W-:Y:S01]  /*1b80*/  ULDC UR5, c[0x0][0x39c] ;  /* 0x0000e70000057ab9 */ /* 0x000fe20000000800 */
[----:B------:R-:W-:Y:S01]  /*1b90*/  @!P3 IMAD R22, R14, 0x2, R25 ;  /* 0x000000020e16b824 */ /* 0x000fe200078e0219 */
[----:B------:R-:W-:Y:S01]  /*1ba0*/  ISETP.GE.AND P0, PT, R7, R18, PT ;  /* 0x000000120700720c */ /* 0x000fe20003f06270 */
[----:B------:R-:W-:Y:S01]  /*1bb0*/  @!PT LDS RZ, [RZ] ;  /* 0x00000000fffff984 */ /* 0x000fe20000000800 */
[----:B------:R-:W-:Y:S01]  /*1bc0*/  @!PT LDS RZ, [RZ] ;  /* 0x00000000fffff984 */ /* 0x000fe20000000800 */
[----:B------:R-:W-:Y:S01]  /*1bd0*/  @!PT LDS RZ, [RZ] ;  /* 0x00000000fffff984 */ /* 0x000fe20000000800 */
[----:B------:R-:W-:Y:S01]  /*1be0*/  @!P1 LDGSTS.E.BYPASS.LTC128B.128 [R183], desc[UR10][R10.64] ;  /* 0x000000000ab79fae */ /* 0x000fe2000b901d4a */
[----:B------:R-:W-:-:S02]  /*1bf0*/  VIADD R9, R26, 0x60 ;  /* 0x000000601a097836 */ /* 0x000fc40000000000 */
[----:B------:R-:W-:Y:S01]  /*1c00*/  IMAD.WIDE.U32 R16, R12, UR6, R16 ;  /* 0x000000060c107c25 */ /* 0x000fe2000f8e0010 */
[----:B------:R-:W-:Y:S02]  /*1c10*/  @!P1 LDGSTS.E.BYPASS.LTC128B.128 [R183+0x1000], desc[UR10][R10.64+0x40] ;  /* 0x010000400ab79fae */ /* 0x000fe4000b901d4a */
[----:B------:R-:W-:Y:S01]  /*1c20*/  ISETP.GE.AND P5, PT, R9, R18, PT ;  /* 0x000000120900720c */ /* 0x000fe20003fa6270 */
[----:B------:R-:W-:Y:S01]  /*1c30*/  IMAD R13, R13, R140, RZ ;  /* 0x0000008c0d0d7224 */ /* 0x000fe200078e02ff */
[----:B------:R4:W-:Y:S01]  /*1c40*/  @!P1 LDGSTS.E.BYPASS.LTC128B.128 [R183+0x2000], desc[UR10][R10.64+0x80] ;  /* 0x020000800ab79fae */ /* 0x0009e2000b901d4a */
[C---:B--2---:R-:W-:Y:S02]  /*1c50*/  @!P3 LEA R30, P1, R119.reuse, R2, 0x1 ;  /* 0x00000002771eb211 */ /* 0x044fe400078208ff */
[----:B------:R-:W-:Y:S01]  /*1c60*/  IMAD R13, R130, R141, R13 ;  /* 0x0000008d820d7224 */ /* 0x000fe200078e020d */
[----:B------:R-:W-:Y:S01]  /*1c70*/  @!P4 LDGSTS.E.BYPASS.LTC128B.128 [R29+0x800], desc[UR10][R34.64] ;  /* 0x00800000221dcfae */ /* 0x000fe2000b901d4a */
[----:B------:R-:W-:-:S02]  /*1c80*/  @!P3 LEA.HI.X R31, R119, R3, R142, 0x1, P1 ;  /* 0x00000003771fb211 */ /* 0x000fc400008f0c8e */
[----:B------:R-:W2:Y:S01]  /*1c90*/  @!P0 LDC.64 R2, c[0x0][0x218] ;  /* 0x00008600ff028b82 */ /* 0x000ea20000000a00 */
[C---:B------:R-:W-:Y:S01]  /*1ca0*/  @!P2 LEA R25, P1, R136.reuse, R119, 0x5 ;  /* 0x000000778819a211 */ /* 0x040fe200078228ff */
[----:B------:R-:W-:Y:S03]  /*1cb0*/  @!P4 LDGSTS.E.BYPASS.LTC128B.128 [R29+0x1800], desc[UR10][R34.64+0x40] ;  /* 0x01800040221dcfae */ /* 0x000fe6000b901d4a */
[----:B------:R-:W-:Y:S01]  /*1cc0*/  @!P2 LEA.HI.X R8, R136, R142, R137, 0x5, P1 ;  /* 0x0000008e8808a211 */ /* 0x000fe200008f2c89 */
[----:B------:R-:W-:Y:S01]  /*1cd0*/  @!P4 LDGSTS.E.BYPASS.LTC128B.128 [R29+0x2800], desc[UR10][R34.64+0x80] ;  /* 0x02800080221dcfae */ /* 0x000fe2000b901d4a */
[C---:B---3--:R-:W-:Y:S02]  /*1ce0*/  @!P2 LEA R24, P1, R25.reuse, R4, 0x1 ;  /* 0x000000041918a211 */ /* 0x048fe400078208ff */
[----:B------:R-:W-:Y:S01]  /*1cf0*/  ISETP.GE.AND P4, PT, R26, R18, PT ;  /* 0x000000121a00720c */ /* 0x000fe20003f86270 */
[----:B------:R-:W-:Y:S01]  /*1d00*/  @!P3 LDGSTS.E.BYPASS.LTC128B.128 [R22+0x3000], desc[UR10][R30.64] ;  /* 0x030000001e16bfae */ /* 0x000fe2000b901d4a */
[----:B------:R-:W-:Y:S01]  /*1d10*/  @!P2 LEA.HI.X R25, R25, R5, R8, 0x1, P1 ;  /* 0x000000051919a211 */ /* 0x000fe200008f0c08 */
[----:B------:R-:W-:-:S02]  /*1d20*/  IMAD.WIDE.U32 R26, R136, 0x40, RZ ;  /* 0x00000040881a7825 */ /* 0x000fc400078e00ff */
[----:B------:R-:W-:Y:S04]  /*1d30*/  @!P3 LDGSTS.E.BYPASS.LTC128B.128 [R22+0x5000], desc[UR10][R30.64+0x40] ;  /* 0x050000401e16bfae */ /* 0x000fe8000b901d4a */
[----:B------:R3:W-:Y:S01]  /*1d40*/  @!P3 LDGSTS.E.BYPASS.LTC128B.128 [R22+0x7000], desc[UR10][R30.64+0x80] ;  /* 0x070000801e16bfae */ /* 0x0007e2000b901d4a */
[----:B------:R-:W-:Y:S02]  /*1d50*/  ISETP.GE.AND P3, PT, R21, R18, PT ;  /* 0x000000121500720c */ /* 0x000fe40003f66270 */
[----:B----4-:R-:W-:Y:S01]  /*1d60*/  @!P2 MOV R11, 0x400 ;  /* 0x00000400000ba802 */ /* 0x010fe20000000f00 */
[----:B------:R-:W4:Y:S03]  /*1d70*/  @!P0 S2R R5, SR_CgaCtaId ;  /* 0x0000000000058919 */ /* 0x000f260000008800 */
[----:B-1----:R-:W-:Y:S01]  /*1d80*/  @!P2 LEA R21, R6, R11, 0x18 ;  /* 0x0000000b0615a211 */ /* 0x002fe200078ec0ff */
[----:B------:R-:W1:Y:S01]  /*1d90*/  @!P5 S2R R4, SR_CgaCtaId ;  /* 0x000000000004d919 */ /* 0x000e620000008800 */
[----:B------:R-:W-:-:S02]  /*1da0*/  SHF.L.U32 R11, R137, 0x6, RZ ;  /* 0x00000006890b7819 */ /* 0x000fc400000006ff */
[----:B------:R-:W-:Y:S01]  /*1db0*/  @!P0 IADD3 R6, P1, R119, R26, RZ ;  /* 0x0000001a77068210 */ /* 0x000fe20007f3e0ff */
[----:B------:R-:W-:-:S03]  /*1dc0*/  @!P2 IMAD R21, R14, 0x2, R21 ;  /* 0x000000020e15a824 */ /* 0x000fc600078e0215 */
[----:B------:R-:W-:Y:S02]  /*1dd0*/  @!P0 IADD3.X R11, R142, R27, R11, P1, !PT ;  /* 0x0000001b8e0b8210 */ /* 0x000fe40000ffe40b */
[----:B------:R-:W-:Y:S01]  /*1de0*/  @!P2 LDGSTS.E.BYPASS.LTC128B.128 [R21+0x3800], desc[UR10][R24.64] ;  /* 0x038000001815afae */ /* 0x000fe2000b901d4a */
[C---:B--2---:R-:W-:Y:S02]  /*1df0*/  @!P0 LEA R10, P1, R6.reuse, R2, 0x1 ;  /* 0x00000002060a8211 */ /* 0x044fe400078208ff */
[----:B------:R-:W-:Y:S01]  /*1e00*/  @!P0 MOV R2, 0x400 ;  /* 0x0000040000028802 */ /* 0x000fe20000000f00 */
[----:B------:R-:W-:Y:S01]  /*1e10*/  @!P2 LDGSTS.E.BYPASS.LTC128B.128 [R21+0x5800], desc[UR10][R24.64+0x40] ;  /* 0x058000401815afae */ /* 0x000fe2000b901d4a */
[----:B------:R-:W-:Y:S02]  /*1e20*/  @!P0 LEA.HI.X R11, R6, R3, R11, 0x1, P1 ;  /* 0x00000003060b8211 */ /* 0x000fe400008f0c0b */
[-C--:B------:R-:W-:Y:S01]  /*1e30*/  ISETP.GE.AND P1, PT, R9, R18.reuse, PT ;  /* 0x000000120900720c */ /* 0x080fe20003f26270 */
[----:B------:R4:W-:Y:S01]  /*1e40*/  @!P2 LDGSTS.E.BYPASS.LTC128B.128 [R21+0x7800], desc[UR10][R24.64+0x80] ;  /* 0x078000801815afae */ /* 0x0009e2000b901d4a */
[----:B------:R-:W-:-:S02]  /*1e50*/  ISETP.GE.AND P2, PT, R7, R18, PT ;  /* 0x000000120700720c */ /* 0x000fc40003f46270 */
[----:B------:R-:W-:Y:S02]  /*1e60*/  LOP3.LUT R7, R20, 0xfffffff8, RZ, 0xc0, !PT ;  /* 0xfffffff814077812 */ /* 0x000fe400078ec0ff */
[----:B---3--:R-:W-:Y:S02]  /*1e70*/  SHF.R.S32.HI R22, RZ, 0x4, R23 ;  /* 0x00000004ff167819 */ /* 0x008fe40000011417 */
[----:B------:R-:W-:Y:S02]  /*1e80*/  IADD3 R6, -R7, R116, RZ ;  /* 0x0000007407067210 */ /* 0x000fe40007ffe1ff */
[----:B------:R-:W-:Y:S02]  /*1e90*/  LEA.HI R23, R23, R22, RZ, 0x1 ;  /* 0x0000001617177211 */ /* 0x000fe400078f08ff */
[----:B------:R-:W-:Y:S02]  /*1ea0*/  LEA.HI R8, R6, R6, RZ, 0x1 ;  /* 0x0000000606087211 */ /* 0x000fe400078f08ff */
[----:B------:R-:W-:-:S02]  /*1eb0*/  LOP3.LUT R23, R23, 0xfffffffe, RZ, 0xc0, !PT ;  /* 0xfffffffe17177812 */ /* 0x000fc400078ec0ff */
[----:B------:R-:W-:Y:S02]  /*1ec0*/  LOP3.LUT R3, R8, 0x7fffffe, RZ, 0xc0, !PT ;  /* 0x07fffffe08037812 */ /* 0x000fe400078ec0ff */
[----:B------:R-:W-:Y:S01]  /*1ed0*/  LEA.HI R20, R133, R133, RZ, 0x1 ;  /* 0x0000008585147211 */ /* 0x000fe200078f08ff */
[----:B------:R-:W-:Y:S01]  /*1ee0*/  IMAD.IADD R9, R22, 0x1, -R23 ;  /* 0x0000000116097824 */ /* 0x000fe200078e0a17 */
[----:B------:R-:W-:Y:S01]  /*1ef0*/  IADD3 R6, R6, -R3, RZ ;  /* 0x8000000306067210 */ /* 0x000fe20007ffe0ff */
[----:B------:R-:W-:Y:S01]  /*1f00*/  IMAD R23, R19, UR6, RZ ;  /* 0x0000000613177c24 */ /* 0x000fe2000f8e02ff */
[----:B------:R-:W-:Y:S02]  /*1f10*/  SHF.R.S32.HI R22, RZ, 0x1f, R133 ;  /* 0x0000001fff167819 */ /* 0x000fe40000011485 */
[----:B------:R-:W-:Y:S02]  /*1f20*/  LOP3.LUT R18, R20, 0x7fffffe, RZ, 0xc0, !PT ;  /* 0x07fffffe14127812 */ /* 0x000fe400078ec0ff */
[----:B------:R-:W-:Y:S01]  /*1f30*/  LEA.HI R7, R22, R133, RZ, 0x3 ;  /* 0x0000008516077211 */ /* 0x000fe200078f18ff */
[----:B------:R-:W-:Y:S01]  /*1f40*/  @!P5 IMAD.MOV.U32 R22, RZ, RZ, R119 ;  /* 0x000000ffff16d224 */ /* 0x000fe200078e0077 */
[----:B----4-:R-:W-:Y:S01]  /*1f50*/  @!P0 LEA R21, R5, R2, 0x18 ;  /* 0x0000000205158211 */ /* 0x010fe200078ec0ff */
[----:B------:R-:W-:Y:S01]  /*1f60*/  IMAD.IADD R133, R133, 0x1, -R18 ;  /* 0x0000000185857824 */ /* 0x000fe200078e0a12 */
[----:B------:R-:W2:Y:S01]  /*1f70*/  @!P5 LDC.64 R2, c[0x0][0x218] ;  /* 0x00008600ff02db82 */ /* 0x000ea20000000a00 */
[----:B------:R-:W-:Y:S01]  /*1f80*/  IMAD R18, R12, UR7, R23 ;  /* 0x000000070c127c24 */ /* 0x000fe2000f8e0217 */
[----:B------:R-:W-:Y:S01]  /*1f90*/  @!P5 MOV R23, R142 ;  /* 0x0000008e0017d202 */ /* 0x000fe20000000f00 */
[----:B------:R-:W-:Y:S01]  /*1fa0*/  @!P0 IMAD R21, R14, 0x2, R21 ;  /* 0x000000020e158824 */ /* 0x000fe200078e0215 */
[----:B------:R-:W-:Y:S01]  /*1fb0*/  @!P5 MOV R25, 0x400 ;  /* 0x000004000019d802 */ /* 0x000fe20000000f00 */
[----:B------:R-:W-:Y:S01]  /*1fc0*/  @!P5 IMAD R12, R137, 0x60, RZ ;  /* 0x00000060890cd824 */ /* 0x000fe200078e02ff */
[----:B------:R-:W-:Y:S01]  /*1fd0*/  SHF.R.S32.HI R5, RZ, 0x1, R20 ;  /* 0x00000001ff057819 */ /* 0x000fe20000011414 */
[----:B------:R-:W-:Y:S01]  /*1fe0*/  @!P5 IMAD.WIDE.U32 R22, R136, 0x60, R22 ;  /* 0x000000608816d825 */ /* 0x000fe200078e0016 */
[----:B------:R-:W-:Y:S01]  /*1ff0*/  @!P0 LDGSTS.E.BYPASS.LTC128B.128 [R21+0x4000], desc[UR10][R10.64] ;  /* 0x040000000a158fae */ /* 0x000fe2000b901d4a */
[----:B-1----:R-:W-:-:S02]  /*2000*/  @!P5 LEA R19, R4, R25, 0x18 ;  /* 0x000000190413d211 */ /* 0x002fc400078ec0ff */
[----:B------:R-:W-:Y:S01]  /*2010*/  @!P5 IMAD.IADD R12, R23, 0x1, R12 ;  /* 0x00000001170cd824 */ /* 0x000fe200078e020c */
[----:B------:R-:W-:Y:S01]  /*2020*/  @!P0 LDGSTS.E.BYPASS.LTC128B.128 [R21+0x6000], desc[UR10][R10.64+0x40] ;  /* 0x060000400a158fae */ /* 0x000fe2000b901d4a */
[----:B------:R-:W-:Y:S01]  /*2030*/  @!P5 LEA R19, R14, R19, 0x1 ;  /* 0x000000130e13d211 */ /* 0x000fe200078e08ff */
[----:B------:R-:W-:Y:S01]  /*2040*/  IMAD.IADD R17, R17, 0x1, R18 ;  /* 0x0000000111117824 */ /* 0x000fe200078e0212 */
[----:B------:R-:W-:Y:S01]  /*2050*/  SHF.R.S32.HI R20, RZ, 0x1f, R20 ;  /* 0x0000001fff147819 */ /* 0x000fe20000011414 */
[----:B------:R1:W-:Y:S01]  /*2060*/  @!P0 LDGSTS.E.BYPASS.LTC128B.128 [R21+0x8000], desc[UR10][R10.64+0x80] ;  /* 0x080000800a158fae */ /* 0x0003e2000b901d4a */
[----:B------:R-:W-:Y:S01]  /*2070*/  SHF.R.S32.HI R4, RZ, 0x1, R8 ;  /* 0x00000001ff047819 */ /* 0x000fe20000011408 */
[----:B------:R-:W-:Y:S01]  /*2080*/  IMAD.WIDE.U32 R130, R130, R140, R16 ;  /* 0x0000008c82827225 */ /* 0x000fe200078e0010 */
[----:B------:R-:W-:Y:S02]  /*2090*/  LEA.HI R20, R20, R5, RZ, 0x2 ;  /* 0x0000000514147211 */ /* 0x000fe400078f10ff */
[----:B------:R-:W-:Y:S01]  /*20a0*/  SHF.L.U32 R132, R7, 0x5, RZ ;  /* 0x0000000507847819 */ /* 0x000fe200000006ff */
[----:B------:R-:W-:Y:S01]  /*20b0*/  IMAD.SHL.U32 R8, R4, 0x40, RZ ;  /* 0x0000004004087824 */ /* 0x000fe200078e00ff */
[----:B------:R-:W-:Y:S01]  /*20c0*/  LOP3.LUT R20, R20, 0xfffffffc, RZ, 0xc0, !PT ;  /* 0xfffffffc14147812 */ /* 0x000fe200078ec0ff */
[----:B------:R-:W-:Y:S01]  /*20d0*/  IMAD.IADD R128, R131, 0x1, R13 ;  /* 0x0000000183807824 */ /* 0x000fe200078e020d */
[----:B--2---:R-:W-:Y:S01]  /*20e0*/  @!P5 LEA R2, P0, R22, R2, 0x1 ;  /* 0x000000021602d211 */ /* 0x004fe200078008ff */
[----:B------:R-:W-:Y:S01]  /*20f0*/  IMAD R13, R9, 0x8, R6 ;  /* 0x00000008090d7824 */ /* 0x000fe200078e0206 */
[----:B------:R-:W-:Y:S01]  /*2100*/  LOP3.LUT R8, R8, 0xc0, RZ, 0xc0, !PT ;  /* 0x000000c008087812 */ /* 0x000fe200078ec0ff */
[----:B------:R-:W-:Y:S01]  /*2110*/  IMAD.IADD R5, R5, 0x1, -R20 ;  /* 0x0000000105057824 */ /* 0x000fe200078e0a14 */
[----:B------:R-:W-:Y:S01]  /*2120*/  @!P5 LEA.HI.X R3, R22, R3, R12, 0x1, P0 ;  /* 0x000000031603d211 */ /* 0x000fe200000f0c0c */
[----:B------:R-:W-:Y:S01]  /*2130*/  @!P1 IMAD R12, R141, 0xc0, RZ ;  /* 0x000000c08d0c9824 */ /* 0x000fe200078e02ff */
[----:B------:R-:W-:-:S02]  /*2140*/  LEA R178, P0, R130, UR8, 0x1 ;  /* 0x0000000882b27c11 */ /* 0x000fc4000f8008ff */
[----:B------:R-:W-:Y:S01]  /*2150*/  LOP3.LUT R15, R8, 0x8, R15, 0xf8, !PT ;  /* 0x00000008080f7812 */ /* 0x000fe200078ef80f */
[----:B------:R-:W-:Y:S01]  /*2160*/  @!P5 LDGSTS.E.BYPASS.LTC128B.128 [R19+0x4800], desc[UR10][R2.64] ;  /* 0x048000000213dfae */ /* 0x000fe2000b901d4a */
[----:B------:R-:W-:Y:S02]  /*2170*/  LEA.HI.X R177, R130, UR9, R128, 0x1, P0 ;  /* 0x0000000982b17c11 */ /* 0x000fe400080f0c80 */
[----:B------:R-:W-:Y:S01]  /*2180*/  SHF.R.U32.HI R8, RZ, 0x3, R8 ;  /* 0x00000003ff087819 */ /* 0x000fe20000011608 */
[----:B------:R-:W-:Y:S01]  /*2190*/  @!P5 LDGSTS.E.BYPASS.LTC128B.128 [R19+0x6800], desc[UR10][R2.64+0x40] ;  /* 0x068000400213dfae */ /* 0x000fe2000b901d4a */
[----:B------:R-:W-:Y:S01]  /*21a0*/  SHF.L.U32 R14, R5, 0x6, RZ ;  /* 0x00000006050e7819 */ /* 0x000fe200000006ff */
[----:B------:R-:W-:Y:S01]  /*21b0*/  @!P1 IMAD.MOV.U32 R179, RZ, RZ, R177 ;  /* 0x000000ffffb39224 */ /* 0x000fe200078e00b1 */
[----:B------:R-:W-:Y:S01]  /*21c0*/  LOP3.LUT R8, R15, R8, RZ, 0x3c, !PT ;  /* 0x000000080f087212 */ /* 0x000fe200078e3cff */
[----:B------:R2:W-:Y:S01]  /*21d0*/  @!P5 LDGSTS.E.BYPASS.LTC128B.128 [R19+0x8800], desc[UR10][R2.64+0x80] ;  /* 0x088000800213dfae */ /* 0x0005e2000b901d4a */
[----:B-1----:R-:W-:Y:S01]  /*21e0*/  IMAD.SHL.U32 R11, R140, 0x20, RZ ;  /* 0x000000208c0b7824 */ /* 0x002fe200078e00ff */
[----:B------:R-:W-:-:S02]  /*21f0*/  LOP3.LUT R132, R132, 0xffffff00, RZ, 0xc0, !PT ;  /* 0xffffff0084847812 */ /* 0x000fc400078ec0ff */
[----:B------:R-:W0:Y:S01]  /*2200*/  LDGDEPBAR ;  /* 0x00000000000079af */ /* 0x000e220000000000 */
[C---:B------:R-:W-:Y:S02]  /*2210*/  SHF.L.U64.HI R10, R140.reuse, 0x5, R141 ;  /* 0x000000058c0a7819 */ /* 0x040fe4000001028d */
[----:B------:R-:W-:Y:S02]  /*2220*/  @!P3 LEA R16, P0, R11, R178, 0x1 ;  /* 0x000000b20b10b211 */ /* 0x000fe400078008ff */
[----:B------:R-:W-:Y:S02]  /*2230*/  LEA R174, R13, R8, 0x5 ;  /* 0x000000080dae7211 */ /* 0x000fe400078e28ff */
[----:B------:R-:W-:Y:S02]  /*2240*/  LEA R8, R135, R132, 0x9 ;  /* 0x0000008487087211 */ /* 0x000fe400078e48ff */
[----:B------:R-:W-:Y:S02]  /*2250*/  @!P3 LEA.HI.X R17, R11, R177, R10, 0x1, P0 ;  /* 0x000000b10b11b211 */ /* 0x000fe400000f0c0a */
[----:B------:R-:W-:-:S02]  /*2260*/  @!P2 LEA R10, P0, R140, R178, 0x7 ;  /* 0x000000b28c0aa211 */ /* 0x000fc400078038ff */
[----:B------:R-:W-:Y:S02]  /*2270*/  LEA R175, R133, R8, 0x5 ;  /* 0x0000000885af7211 */ /* 0x000fe400078e28ff */
[----:B------:R-:W-:Y:S02]  /*2280*/  @!P2 LEA.HI.X R11, R140, R177, R141, 0x7, P0 ;  /* 0x000000b18c0ba211 */ /* 0x000fe400000f3c8d */
[----:B------:R-:W-:Y:S02]  /*2290*/  LEA R174, R174, UR4, 0x1 ;  /* 0x00000004aeae7c11 */ /* 0x000fe4000f8e08ff */
[----:B------:R-:W-:Y:S02]  /*22a0*/  LOP3.LUT P0, RZ, R4, 0x2, RZ, 0xc0, !PT ;  /* 0x0000000204ff7812 */ /* 0x000fe4000780c0ff */
[----:B------:R-:W-:Y:S02]  /*22b0*/  LEA R135, R135, R143, 0x4 ;  /* 0x0000008f87877211 */ /* 0x000fe400078e20ff */
[----:B--2---:R-:W-:Y:S01]  /*22c0*/  SHF.L.U32 R3, R9, 0x3, RZ ;  /* 0x0000000309037819 */ /* 0x004fe200000006ff */
[----:B------:R-:W-:-:S04]  /*22d0*/  DEPBAR.LE SB0, 0x0 ;  /* 0x000080000000791a */ /* 0x000fc80000000000 */
[----:B------:R-:W-:Y:S01]  /*22e0*/  BAR.SYNC.DEFER_BLOCKING 0x0 ;  /* 0x0000000000007b1d */ /* 0x000fe20000010000 */
[----:B------:R-:W-:Y:S01]  /*22f0*/  LOP3.LUT R2, R14, 0xc0, RZ, 0xc0, !PT ;  /* 0x000000c00e027812 */ /* 0x000fe200078ec0ff */
[----:B------:R-:W-:Y:S01]  /*2300*/  @!P1 IMAD.WIDE.U32 R14, R140, 0xc0, R178 ;  /* 0x000000c08c0e9825 */ /* 0x000fe200078e00b2 */
[----:B------:R-:W-:Y:S02]  /*2310*/  LEA R133, R133, R132, 0x5 ;  /* 0x0000008485857211 */ /* 0x000fe400078e28ff */
[----:B------:R-:W-:Y:S01]  /*2320*/  LOP3.LUT R3, R2, 0x8, R3, 0xf8, !PT ;  /* 0x0000000802037812 */ /* 0x000fe200078ef803 */
[----:B------:R-:W-:Y:S01]  /*2330*/  @!P4 IMAD.MOV.U32 R179, RZ, RZ, R177 ;  /* 0x000000ffffb3c224 */ /* 0x000fe200078e00b1 */
[----:B------:R-:W-:Y:S01]  /*2340*/  SHF.R.U32.HI R2, RZ, 0x3, R2 ;  /* 0x00000003ff027819 */ /* 0x000fe20000011602 */
[----:B------:R-:W-:Y:S02]  /*2350*/  @!P1 IMAD.IADD R7, R15, 0x1, R12 ;  /* 0x000000010f079824 */ /* 0x000fe400078e020c */
[----:B------:R-:W-:Y:S01]  /*2360*/  @!P1 IMAD.MOV.U32 R6, RZ, RZ, R14 ;  /* 0x000000ffff069224 */ /* 0x000fe200078e000e */
[----:B------:R-:W-:-:S04]  /*2370*/  LOP3.LUT R2, R3, R2, RZ, 0x3c, !PT ;  /* 0x0000000203027212 */ /* 0x000fc800078e3cff */
[C---:B------:R-:W-:Y:S01]  /*2380*/  IADD3 R172, R2.reuse, R133, RZ ;  /* 0x0000008502ac7210 */ /* 0x040fe20007ffe0ff */
[----:B------:R-:W-:-:S05]  /*2390*/  IMAD.IADD R175, R2, 0x1, R175 ;  /* 0x0000000102af7824 */ /* 0x000fca00078e02af */
[----:B------:R-:W-:Y:S01]  /*23a0*/  LEA R175, R175, UR4, 0x1 ;  /* 0x00000004afaf7c11 */ /* 0x000fe2000f8e08ff */
        /* <DEDUP_REMOVED lines=38> */
[----:B------:R-:W-:-:S02]  /*2610*/  LOP3.LUT P1, RZ, R5, 0x2, RZ, 0xc0, !PT ;  /* 0x0000000205ff7812 */ /* 0x000fc4000782c0ff */
[----:B------:R-:W-:Y:S01]  /*2620*/  MOV R5, 0x10 ;  /* 0x0000001000057802 */ /* 0x000fe20000000f00 */
[----:B------:R-:W-:Y:S03]  /*2630*/  LDSM.16.M88.4 R76, [R175] ;  /* 0x00000000af4c783b */ /* 0x000fe60000000200 */
[C---:B------:R-:W-:Y:S01]  /*2640*/  SEL R3, R5.reuse, 0xfffffff0, !P1 ;  /* 0xfffffff005037807 */ /* 0x040fe20004800000 */
[----:B------:R-:W3:Y:S01]  /*2650*/  LDSM.16.M88.4 R12, [R174+0x3000] ;  /* 0x00300000ae0c783b */ /* 0x000ee20000000200 */
[----:B------:R-:W-:Y:S02]  /*2660*/  SEL R5, R5, 0xfffffff0, !P0 ;  /* 0xfffffff005057807 */ /* 0x000fe40004000000 */
[----:B------:R-:W-:Y:S01]  /*2670*/  ISETP.GT.AND P1, PT, R117, 0x1, PT ;  /* 0x000000017500780c */ /* 0x000fe20003f24270 */
[----:B------:R-:W-:Y:S01]  /*2680*/  IMAD R173, R3, 0x2, R175 ;  /* 0x0000000203ad7824 */ /* 0x000fe200078e02af */
[----:B------:R-:W-:Y:S01]  /*2690*/  LEA R118, R5, R174, 0x1 ;  /* 0x000000ae05767211 */ /* 0x000fe200078e08ff */
[----:B------:R-:W4:Y:S04]  /*26a0*/  LDSM.16.M88.4 R56, [R174+0x3800] ;  /* 0x00380000ae38783b */ /* 0x000f280000000200 */
[----:B------:R-:W-:Y:S04]  /*26b0*/  LDSM.16.M88.4 R112, [R173] ;  /* 0x00000000ad70783b */ /* 0x000fe80000000200 */
[----:B------:R-:W-:Y:S04]  /*26c0*/  LDSM.16.M88.4 R104, [R118+0x3000] ;  /* 0x003000007668783b */ /* 0x000fe80000000200 */
[----:B------:R-:W2:Y:S04]  /*26d0*/  LDSM.16.M88.4 R48, [R174+0x3c00] ;  /* 0x003c0000ae30783b */ /* 0x000ea80000000200 */
[----:B------:R-:W2:Y:S04]  /*26e0*/  LDSM.16.M88.4 R64, [R174+0x3400] ;  /* 0x00340000ae40783b */ /* 0x000ea80000000200 */
[----:B------:R-:W-:Y:S04]  /*26f0*/  LDSM.16.M88.4 R72, [R175+0x1000] ;  /* 0x00100000af48783b */ /* 0x000fe80000000200 */
[----:B-1----:R-:W1:Y:S04]  /*2700*/  LDSM.16.M88.4 R8, [R174+0x5000] ;  /* 0x00500000ae08783b */ /* 0x002e680000000200 */
[----:B------:R-:W1:Y:S04]  /*2710*/  LDSM.16.M88.4 R40, [R174+0x4000] ;  /* 0x00400000ae28783b */ /* 0x000e680000000200 */
[----:B------:R-:W1:Y:S01]  /*2720*/  LDSM.16.M88.4 R24, [R118+0x3800] ;  /* 0x003800007618783b */ /* 0x000e620000000200 */
[C---:B---3--:R-:W-:Y:S03]  /*2730*/  HMMA.16816.F32.BF16 R16, R76.reuse, R12, RZ ;  /* 0x0000000c4c10723c */ /* 0x048fe600000418ff */
[----:B------:R-:W3:Y:S03]  /*2740*/  LDSM.16.M88.4 R20, [R118+0x3c00] ;  /* 0x003c00007614783b */ /* 0x000ee60000000200 */
[C---:B------:R-:W-:Y:S01]  /*2750*/  HMMA.16816.F32.BF16 R12, R76.reuse, R14, RZ ;  /* 0x0000000e4c0c723c */ /* 0x040fe200000418ff */
[----:B------:R-:W3:Y:S04]  /*2760*/  LDSM.16.M88.4 R32, [R118+0x3400] ;  /* 0x003400007620783b */ /* 0x000ee80000000200 */
[----:B------:R-:W-:Y:S01]  /*2770*/  LDSM.16.M88.4 R36, [R173+0x1000] ;  /* 0x00100000ad24783b */ /* 0x000fe20000000200 */
[C---:B----4-:R-:W-:Y:S03]  /*2780*/  HMMA.16816.F32.BF16 R60, R76.reuse, R56, RZ ;  /* 0x000000384c3c723c */ /* 0x050fe600000418ff */
[----:B------:R-:W4:Y:S03]  /*2790*/  LDSM.16.M88.4 R68, [R118+0x5000] ;  /* 0x005000007644783b */ /* 0x000f260000000200 */
[----:B--2---:R-:W-:Y:S01]  /*27a0*/  HMMA.16816.F32.BF16 R52, R76, R48, RZ ;  /* 0x000000304c34723c */ /* 0x004fe200000418ff */
[----:B------:R-:W2:Y:S04]  /*27b0*/  LDSM.16.M88.4 R92, [R174+0x4400] ;  /* 0x00440000ae5c783b */ /* 0x000ea80000000200 */
[----:B------:R-:W2:Y:S01]  /*27c0*/  LDSM.16.M88.4 R4, [R118+0x4000] ;  /* 0x004000007604783b */ /* 0x000ea20000000200 */
[----:B------:R-:W-:Y:S03]  /*27d0*/  HMMA.16816.F32.BF16 R16, R112, R104, R16 ;  /* 0x000000687010723c */ /* 0x000fe60000041810 */
[----:B------:R-:W2:Y:S03]  /*27e0*/  LDSM.16.M88.4 R84, [R174+0x4800] ;  /* 0x00480000ae54783b */ /* 0x000ea60000000200 */
[C---:B------:R-:W-:Y:S01]  /*27f0*/  HMMA.16816.F32.BF16 R56, R76.reuse, R58, RZ ;  /* 0x0000003a4c38723c */ /* 0x040fe200000418ff */
[----:B------:R-:W2:Y:S04]  /*2800*/  LDSM.16.M88.4 R100, [R174+0x4c00] ;  /* 0x004c0000ae64783b */ /* 0x000ea80000000200 */
[----:B------:R-:W2:Y:S01]  /*2810*/  LDSM.16.M88.4 R120, [R174+0x5400] ;  /* 0x00540000ae78783b */ /* 0x000ea20000000200 */
[----:B------:R-:W-:Y:S03]  /*2820*/  HMMA.16816.F32.BF16 R48, R76, R50, RZ ;  /* 0x000000324c30723c */ /* 0x000fe600000418ff */
[----:B------:R-:W-:Y:S03]  /*2830*/  LDSM.16.M88.4 R108, [R118+0x4400] ;  /* 0x00440000766c783b */ /* 0x000fe60000000200 */
[----:B------:R-:W-:Y:S01]  /*2840*/  HMMA.16816.F32.BF16 R12, R112, R106, R12 ;  /* 0x0000006a700c723c */ /* 0x000fe2000004180c */
[----:B------:R-:W-:Y:S04]  /*2850*/  LDSM.16.M88.4 R104, [R118+0x4800] ;  /* 0x004800007668783b */ /* 0x000fe80000000200 */
[----:B------:R-:W0:Y:S01]  /*2860*/  LDGDEPBAR ;  /* 0x00000000000079af */ /* 0x000e220000000000 */
[----:B------:R-:W-:Y:S06]  /*2870*/  HMMA.16816.F32.BF16 R28, R76, R64, RZ ;  /* 0x000000404c1c723c */ /* 0x000fec00000418ff */
[----:B-1----:R-:W-:Y:S06]  /*2880*/  HMMA.16816.F32.BF16 R16, R72, R8, R16 ;  /* 0x000000084810723c */ /* 0x002fec0000041810 */
[C---:B------:R-:W-:Y:S06]  /*2890*/  HMMA.16816.F32.BF16 R64, R76.reuse, R66, RZ ;  /* 0x000000424c40723c */ /* 0x040fec00000418ff */
[C---:B------:R-:W-:Y:S06]  /*28a0*/  HMMA.16816.F32.BF16 R44, R76.reuse, R40, RZ ;  /* 0x000000284c2c723c */ /* 0x040fec00000418ff */
[----:B------:R-:W-:Y:S06]  /*28b0*/  HMMA.16816.F32.BF16 R40, R76, R42, RZ ;  /* 0x0000002a4c28723c */ /* 0x000fec00000418ff */
[C---:B------:R-:W-:Y:S06]  /*28c0*/  HMMA.16816.F32.BF16 R60, R112.reuse, R24, R60 ;  /* 0x00000018703c723c */ /* 0x040fec000004183c */
[C---:B------:R-:W-:Y:S01]  /*28d0*/  HMMA.16816.F32.BF16 R56, R112.reuse, R26, R56 ;  /* 0x0000001a7038723c */ /* 0x040fe20000041838 */
[----:B------:R-:W-:Y:S05]  /*28e0*/  LDSM.16.M88.4 R24, [R175+0x2000] ;  /* 0x00200000af18783b */ /* 0x000fea0000000200 */
[C---:B---3--:R-:W-:Y:S06]  /*28f0*/  HMMA.16816.F32.BF16 R52, R112.reuse, R20, R52 ;  /* 0x000000147034723c */ /* 0x048fec0000041834 */
[----:B------:R-:W-:Y:S01]  /*2900*/  HMMA.16816.F32.BF16 R48, R112, R22, R48 ;  /* 0x000000167030723c */ /* 0x000fe20000041830 */
[----:B------:R-:W1:Y:S05]  /*2910*/  LDSM.16.M88.4 R20, [R174+0x7000] ;  /* 0x00700000ae14783b */ /* 0x000e6a0000000200 */
[----:B------:R-:W-:Y:S01]  /*2920*/  HMMA.16816.F32.BF16 R12, R72, R10, R12 ;  /* 0x0000000a480c723c */ /* 0x000fe2000004180c */
[----:B------:R-:W-:Y:S05]  /*2930*/  LDSM.16.M88.4 R8, [R173+0x2000] ;  /* 0x00200000ad08783b */ /* 0x000fea0000000200 */
[----:B------:R-:W-:Y:S06]  /*2940*/  HMMA.16816.F32.BF16 R28, R112, R32, R28 ;  /* 0x00000020701c723c */ /* 0x000fec000004181c */
[----:B----4-:R-:W-:Y:S06]  /*2950*/  HMMA.16816.F32.BF16 R16, R36, R68, R16 ;  /* 0x000000442410723c */ /* 0x010fec0000041810 */
[----:B--2---:R-:W-:Y:S06]  /*2960*/  HMMA.16816.F32.BF16 R96, R76, R92, RZ ;  /* 0x0000005c4c60723c */ /* 0x004fec00000418ff */
[C---:B------:R-:W-:Y:S01]  /*2970*/  HMMA.16816.F32.BF16 R64, R112.reuse, R34, R64 ;  /* 0x000000227040723c */ /* 0x040fe20000041840 */
[----:B------:R-:W2:Y:S05]  /*2980*/  LDSM.16.M88.4 R32, [R118+0x5400] ;  /* 0x005400007620783b */ /* 0x000eaa0000000200 */
[C---:B------:R-:W-:Y:S06]  /*2990*/  HMMA.16816.F32.BF16 R44, R112.reuse, R4, R44 ;  /* 0x00000004702c723c */ /* 0x040fec000004182c */
[----:B------:R-:W-:Y:S01]  /*29a0*/  HMMA.16816.F32.BF16 R40, R112, R6, R40 ;  /* 0x000000067028723c */ /* 0x000fe20000041828 */
[----:B------:R-:W3:Y:S05]  /*29b0*/  LDSM.16.M88.4 R4, [R118+0x7000] ;  /* 0x007000007604783b */ /* 0x000eea0000000200 */
[C---:B------:R-:W-:Y:S06]  /*29c0*/  HMMA.16816.F32.BF16 R88, R76.reuse, R84, RZ ;  /* 0x000000544c58723c */ /* 0x040fec00000418ff */
[C---:B------:R-:W-:Y:S06]  /*29d0*/  HMMA.16816.F32.BF16 R92, R76.reuse, R94, RZ ;  /* 0x0000005e4c5c723c */ /* 0x040fec00000418ff */
[C---:B------:R-:W-:Y:S06]  /*29e0*/  HMMA.16816.F32.BF16 R84, R76.reuse, R86, RZ ;  /* 0x000000564c54723c */ /* 0x040fec00000418ff */
[C---:B------:R-:W-:Y:S06]  /*29f0*/  HMMA.16816.F32.BF16 R80, R76.reuse, R100, RZ ;  /* 0x000000644c50723c */ /* 0x040fec00000418ff */
[----:B------:R-:W-:Y:S01]  /*2a00*/  HMMA.16816.F32.BF16 R76, R76, R102, RZ ;  /* 0x000000664c4c723c */ /* 0x000fe200000418ff */
[----:B------:R-:W4:Y:S05]  /*2a10*/  LDSM.16.M88.4 R100, [R118+0x4c00] ;  /* 0x004c00007664783b */ /* 0x000f2a0000000200 */
[----:B------:R-:W-:Y:S01]  /*2a20*/  HMMA.16816.F32.BF16 R12, R36, R70, R12 ;  /* 0x00000046240c723c */ /* 0x000fe2000004180c */
[----:B------:R-:W4:Y:S05]  /*2a30*/  LDSM.16.M88.4 R68, [R174+0x5800] ;  /* 0x00580000ae44783b */ /* 0x000f2a0000000200 */
[----:B------:R-:W-:Y:S06]  /*2a40*/  HMMA.16816.F32.BF16 R28, R72, R120, R28 ;  /* 0x00000078481c723c */ /* 0x000fec000004181c */
[----:B-1----:R-:W-:Y:S06]  /*2a50*/  HMMA.16816.F32.BF16 R16, R24, R20, R16 ;  /* 0x000000141810723c */ /* 0x002fec0000041810 */
[----:B------:R-:W-:Y:S01]  /*2a60*/  HMMA.16816.F32.BF16 R124, R112, R108, R96 ;  /* 0x0000006c707c723c */ /* 0x000fe20000041860 */
[----:B------:R-:W1:Y:S05]  /*2a70*/  LDSM.16.M88.4 R96, [R174+0x7400] ;  /* 0x00740000ae60783b */ /* 0x000e6a0000000200 */
[----:B------:R-:W-:Y:S01]  /*2a80*/  HMMA.16816.F32.BF16 R12, R24, R22, R12 ;  /* 0x00000016180c723c */ /* 0x000fe2000004180c */
[----:B------:R-:W-:Y:S05]  /*2a90*/  LDSM.16.M88.4 R20, [R118+0x5800] ;  /* 0x005800007614783b */ /* 0x000fea0000000200 */
[----:B--2---:R-:W-:Y:S06]  /*2aa0*/  HMMA.16816.F32.BF16 R28, R36, R32, R28 ;  /* 0x00000020241c723c */ /* 0x004fec000004181c */
[C---:B------:R-:W-:Y:S06]  /*2ab0*/  HMMA.16816.F32.BF16 R88, R112.reuse, R104, R88 ;  /* 0x000000687058723c */ /* 0x040fec0000041858 */
[----:B------:R-:W-:Y:S01]  /*2ac0*/  HMMA.16816.F32.BF16 R84, R112, R106, R84 ;  /* 0x0000006a7054723c */ /* 0x000fe20000041854 */
[----:B------:R-:W2:Y:S05]  /*2ad0*/  LDSM.16.M88.4 R104, [R174+0x5c00] ;  /* 0x005c0000ae68783b */ /* 0x000eaa0000000200 */
[----:B---3--:R-:W-:Y:S06]  /*2ae0*/  HMMA.16816.F32.BF16 R16, R8, R4, R16 ;  /* 0x000000040810723c */ /* 0x008fec0000041810 */
[C---:B----4-:R-:W-:Y:S06]  /*2af0*/  HMMA.16816.F32.BF16 R80, R112.reuse, R100, R80 ;  /* 0x000000647050723c */ /* 0x050fec0000041850 */
        /* <DEDUP_REMOVED lines=26> */
[----:B------:R-:W4:Y:S02]  /*2ca0*/  LDSM.16.M88.4 R20, [R174+0x6000] ;  /* 0x00600000ae14783b */ /* 0x000f240000000200 */
[----:B------:R-:W1:Y:S03]  /*2cb0*/  MUFU.TANH R71, R71 ;  /* 0x0000004700477308 */ /* 0x000e660000002400 */
[----:B------:R-:W-:Y:S01]  /*2cc0*/  HMMA.16816.F32.BF16 R64, R36, R34, R64 ;  /* 0x000000222440723c */ /* 0x000fe20000041840 */
[----:B------:R-:W-:Y:S04]  /*2cd0*/  LDSM.16.M88.4 R32, [R118+0x7800] ;  /* 0x007800007620783b */ /* 0x000fe80000000200 */
[----:B------:R-:W1:Y:S01]  /*2ce0*/  MUFU.TANH R77, R77 ;  /* 0x0000004d004d7308 */ /* 0x000e620000002400 */
[----:B---3--:R-:W3:Y:S01]  /*2cf0*/  LDSM.16.M88.4 R12, [R174+0x7c00] ;  /* 0x007c0000ae0c783b */ /* 0x008ee20000000200 */
[----:B------:R-:W-:Y:S01]  /*2d00*/  HMMA.16816.F32.BF16 R92, R112, R110, R92 ;  /* 0x0000006e705c723c */ /* 0x000fe2000004185c */
[----:B------:R-:W-:Y:S01]  /*2d10*/  FMUL.FTZ R28, R28, UR5 ;  /* 0x000000051c1c7c20 */ /* 0x000fe20008410000 */
[----:B------:R-:W-:-:S04]  /*2d20*/  FMUL.FTZ R29, R29, UR5 ;  /* 0x000000051d1d7c20 */ /* 0x000fc80008410000 */
[C---:B--2---:R-:W-:Y:S01]  /*2d30*/  HMMA.16816.F32.BF16 R52, R36.reuse, R16, R52 ;  /* 0x000000102434723c */ /* 0x044fe20000041834 */
[----:B------:R-:W2:Y:S05]  /*2d40*/  MUFU.TANH R96, R96 ;  /* 0x0000006000607308 */ /* 0x000eaa0000002400 */
[----:B------:R-:W-:Y:S01]  /*2d50*/  HMMA.16816.F32.BF16 R48, R36, R18, R48 ;  /* 0x000000122430723c */ /* 0x000fe20000041830 */
[----:B------:R-:W1:Y:S02]  /*2d60*/  LDSM.16.M88.4 R16, [R174+0x6400] ;  /* 0x00640000ae10783b */ /* 0x000e640000000200 */
[----:B------:R-:W1:Y:S03]  /*2d70*/  MUFU.TANH R97, R97 ;  /* 0x0000006100617308 */ /* 0x000e660000002400 */
[C---:B------:R-:W-:Y:S06]  /*2d80*/  HMMA.16816.F32.BF16 R60, R24.reuse, R4, R60 ;  /* 0x00000004183c723c */ /* 0x040fec000004183c */
[----:B------:R-:W-:Y:S01]  /*2d90*/  HMMA.16816.F32.BF16 R56, R24, R6, R56 ;  /* 0x000000061838723c */ /* 0x000fe20000041838 */
[----:B------:R-:W2:Y:S05]  /*2da0*/  LDSM.16.M88.4 R4, [R118+0x6000] ;  /* 0x006000007604783b */ /* 0x000eaa0000000200 */
[C---:B----4-:R-:W-:Y:S06]  /*2db0*/  HMMA.16816.F32.BF16 R44, R72.reuse, R20, R44 ;  /* 0x00000014482c723c */ /* 0x050fec000004182c */
[----:B------:R-:W-:Y:S01]  /*2dc0*/  HMMA.16816.F32.BF16 R40, R72, R22, R40 ;  /* 0x000000164828723c */ /* 0x000fe20000041828 */
[----:B------:R-:W-:Y:S05]  /*2dd0*/  LDSM.16.M88.4 R20, [R118+0x8000] ;  /* 0x008000007614783b */ /* 0x000fea0000000200 */
[C---:B---3--:R-:W-:Y:S06]  /*2de0*/  HMMA.16816.F32.BF16 R52, R24.reuse, R12, R52 ;  /* 0x0000000c1834723c */ /* 0x048fec0000041834 */
[C---:B------:R-:W-:Y:S01]  /*2df0*/  HMMA.16816.F32.BF16 R48, R24.reuse, R14, R48 ;  /* 0x0000000e1830723c */ /* 0x040fe20000041830 */
[----:B------:R-:W3:Y:S05]  /*2e00*/  LDSM.16.M88.4 R12, [R118+0x6400] ;  /* 0x00640000760c783b */ /* 0x000eea0000000200 */
[----:B------:R-:W-:Y:S06]  /*2e10*/  HMMA.16816.F32.BF16 R64, R24, R98, R64 ;  /* 0x000000621840723c */ /* 0x000fec0000041840 */
[----:B-1----:R-:W-:Y:S01]  /*2e20*/  HMMA.16816.F32.BF16 R124, R72, R16, R124 ;  /* 0x00000010487c723c */ /* 0x002fe2000004187c */
[----:B------:R-:W-:Y:S01]  /*2e30*/  FMUL.FTZ R98, R30, UR5 ;  /* 0x000000051e627c20 */ /* 0x000fe20008410000 */
[----:B------:R-:W-:-:S04]  /*2e40*/  FMUL.FTZ R99, R31, UR5 ;  /* 0x000000051f637c20 */ /* 0x000fc80008410000 */
[----:B------:R-:W-:Y:S01]  /*2e50*/  HMMA.16816.F32.BF16 R92, R72, R18, R92 ;  /* 0x00000012485c723c */ /* 0x000fe2000004185c */
[----:B------:R-:W-:Y:S01]  /*2e60*/  LDSM.16.M88.4 R16, [R118+0x6800] ;  /* 0x006800007610783b */ /* 0x000fe20000000200 */
[----:B------:R-:W1:Y:S04]  /*2e70*/  MUFU.TANH R98, R98 ;  /* 0x0000006200627308 */ /* 0x000e680000002400 */
[C---:B------:R-:W-:Y:S04]  /*2e80*/  HMMA.16816.F32.BF16 R60, R8.reuse, R32, R60 ;  /* 0x00000020083c723c */ /* 0x040fe8000004183c */
[----:B------:R-:W4:Y:S02]  /*2e90*/  MUFU.TANH R99, R99 ;  /* 0x0000006300637308 */ /* 0x000f240000002400 */
[----:B------:R-:W-:Y:S01]  /*2ea0*/  HMMA.16816.F32.BF16 R56, R8, R34, R56 ;  /* 0x000000220838723c */ /* 0x000fe20000041838 */
[----:B------:R-:W1:Y:S05]  /*2eb0*/  LDSM.16.M88.4 R32, [R174+0x8000] ;  /* 0x00800000ae20783b */ /* 0x000e6a0000000200 */
        /* <DEDUP_REMOVED lines=9> */
[C---:B---3--:R-:W-:Y:S01]  /*2f50*/  HMMA.16816.F32.BF16 R124, R36.reuse, R12, R124 ;  /* 0x0000000c247c723c */ /* 0x048fe2000004187c */
[----:B------:R-:W-:Y:S01]  /*2f60*/  FMUL.FTZ R56, R56, UR5 ;  /* 0x0000000538387c20 */ /* 0x000fe20008410000 */
[----:B------:R-:W-:Y:S01]  /*2f70*/  FMUL.FTZ R57, R57, UR5 ;  /* 0x0000000539397c20 */ /* 0x000fe20008410000 */
[----:B------:R3:W2:Y:S01]  /*2f80*/  MUFU.TANH R79, R29 ;  /* 0x0000001d004f7308 */ /* 0x0006a20000002400 */
[----:B------:R-:W-:Y:S01]  /*2f90*/  FMUL.FTZ R58, R58, UR5 ;  /* 0x000000053a3a7c20 */ /* 0x000fe20008410000 */
[----:B------:R-:W-:Y:S01]  /*2fa0*/  FMUL.FTZ R59, R59, UR5 ;  /* 0x000000053b3b7c20 */ /* 0x000fe20008410000 */
[----:B------:R-:W-:Y:S01]  /*2fb0*/  HMMA.16816.F32.BF16 R92, R36, R14, R92 ;  /* 0x0000000e245c723c */ /* 0x000fe2000004185c */
[----:B------:R-:W4:Y:S04]  /*2fc0*/  LDSM.16.M88.4 R12, [R174+0x6c00] ;  /* 0x006c0000ae0c783b */ /* 0x000f280000000200 */
[----:B------:R-:W2:Y:S01]  /*2fd0*/  MUFU.TANH R60, R60 ;  /* 0x0000003c003c7308 */ /* 0x000ea20000002400 */
[C---:B-1----:R-:W-:Y:S06]  /*2fe0*/  HMMA.16816.F32.BF16 R44, R24.reuse, R32, R44 ;  /* 0x00000020182c723c */ /* 0x042fec000004182c */
[----:B------:R-:W-:Y:S01]  /*2ff0*/  FMUL.FTZ R64, R64, UR5 ;  /* 0x0000000540407c20 */ /* 0x000fe20008410000 */
[----:B------:R-:W-:Y:S01]  /*3000*/  FMUL.FTZ R65, R65, UR5 ;  /* 0x0000000541417c20 */ /* 0x000fe20008410000 */
[----:B---3--:R-:W1:Y:S01]  /*3010*/  LDSM.16.M88.4 R28, [R118+0x7c00] ;  /* 0x007c0000761c783b */ /* 0x008e620000000200 */
[----:B------:R-:W-:Y:S01]  /*3020*/  FMUL.FTZ R66, R66, UR5 ;  /* 0x0000000542427c20 */ /* 0x000fe20008410000 */
[----:B------:R-:W-:Y:S01]  /*3030*/  FMUL.FTZ R67, R67, UR5 ;  /* 0x0000000543437c20 */ /* 0x000fe20008410000 */
[----:B------:R-:W-:Y:S01]  /*3040*/  HMMA.16816.F32.BF16 R40, R24, R34, R40 ;  /* 0x000000221828723c */ /* 0x000fe20000041828 */
[----:B------:R-:W-:Y:S01]  /*3050*/  LDSM.16.M88.4 R32, [R118+0x8400] ;  /* 0x008400007620783b */ /* 0x000fe20000000200 */
[----:B------:R-:W3:Y:S04]  /*3060*/  MUFU.TANH R64, R64 ;  /* 0x0000004000407308 */ /* 0x000ee80000002400 */
[C---:B--2---:R-:W-:Y:S04]  /*3070*/  HMMA.16816.F32.BF16 R88, R72.reuse, R4, R88 ;  /* 0x000000044858723c */ /* 0x044fe80000041858 */
[----:B------:R-:W2:Y:S02]  /*3080*/  MUFU.TANH R65, R65 ;  /* 0x0000004100417308 */ /* 0x000ea40000002400 */
[----:B------:R-:W-:Y:S01]  /*3090*/  HMMA.16816.F32.BF16 R84, R72, R6, R84 ;  /* 0x000000064854723c */ /* 0x000fe20000041854 */
[----:B------:R-:W3:Y:S05]  /*30a0*/  LDSM.16.M88.4 R4, [R118+0x6c00] ;  /* 0x006c00007604783b */ /* 0x000eea0000000200 */
[----:B------:R-:W-:Y:S01]  /*30b0*/  HMMA.16816.F32.BF16 R44, R8, R20, R44 ;  /* 0x00000014082c723c */ /* 0x000fe2000004182c */
[----:B------:R-:W1:Y:S05]  /*30c0*/  MUFU.TANH R66, R66 ;  /* 0x0000004200427308 */ /* 0x000e6a0000002400 */
[C---:B----4-:R-:W-:Y:S03]  /*30d0*/  HMMA.16816.F32.BF16 R80, R72.reuse, R12, R80 ;  /* 0x0000000c4850723c */ /* 0x050fe60000041850 */
[----:B------:R-:W4:Y:S03]  /*30e0*/  MUFU.TANH R67, R67 ;  /* 0x0000004300437308 */ /* 0x000f260000002400 */
[----:B------:R-:W-:Y:S01]  /*30f0*/  HMMA.16816.F32.BF16 R100, R72, R14, R100 ;  /* 0x0000000e4864723c */ /* 0x000fe20000041864 */
[----:B------:R-:W-:Y:S04]  /*3100*/  LDSM.16.M88.4 R12, [R118+0x8c00] ;  /* 0x008c0000760c783b */ /* 0x000fe80000000200 */
[----:B------:R-:W2:Y:S01]  /*3110*/  MUFU.TANH R61, R61 ;  /* 0x0000003d003d7308 */ /* 0x000ea20000002400 */
[C---:B------:R-:W-:Y:S01]  /*3120*/  HMMA.16816.F32.BF16 R40, R8.reuse, R22, R40 ;  /* 0x000000160828723c */ /* 0x040fe20000041828 */
[----:B------:R-:W4:Y:S05]  /*3130*/  LDSM.16.M88.4 R20, [R174+0x8800] ;  /* 0x00880000ae14783b */ /* 0x000f2a0000000200 */
[C---:B-1----:R-:W-:Y:S01]  /*3140*/  HMMA.16816.F32.BF16 R52, R8.reuse, R28, R52 ;  /* 0x0000001c0834723c */ /* 0x042fe20000041834 */
[----:B------:R-:W-:Y:S01]  /*3150*/  FMUL.FTZ R45, R45, UR5 ;  /* 0x000000052d2d7c20 */ /* 0x000fe20008410000 */
[----:B------:R-:W-:Y:S01]  /*3160*/  FMUL.FTZ R150, R44, UR5 ;  /* 0x000000052c967c20 */ /* 0x000fe20008410000 */
[----:B------:R-:W-:Y:S01]  /*3170*/  FMUL.FTZ R44, R47, UR5 ;  /* 0x000000052f2c7c20 */ /* 0x000fe20008410000 */
[----:B------:R-:W-:Y:S01]  /*3180*/  FMUL.FTZ R46, R46, UR5 ;  /* 0x000000052e2e7c20 */ /* 0x000fe20008410000 */
[----:B------:R-:W1:Y:S01]  /*3190*/  MUFU.TANH R148, R45 ;  /* 0x0000002d00947308 */ /* 0x000e620000002400 */
[----:B------:R-:W-:Y:S01]  /*31a0*/  HMMA.16816.F32.BF16 R48, R8, R30, R48 ;  /* 0x0000001e0830723c */ /* 0x000fe20000041830 */
[----:B------:R-:W2:Y:S05]  /*31b0*/  LDSM.16.M88.4 R28, [R174+0x8400] ;  /* 0x00840000ae1c783b */ /* 0x000eaa0000000200 */
[C---:B------:R-:W-:Y:S01]  /*31c0*/  HMMA.16816.F32.BF16 R88, R36.reuse, R16, R88 ;  /* 0x000000102458723c */ /* 0x040fe20000041858 */
[----:B------:R-:W1:Y:S05]  /*31d0*/  MUFU.TANH R62, R62 ;  /* 0x0000003e003e7308 */ /* 0x000e6a0000002400 */
[C---:B------:R-:W-:Y:S01]  /*31e0*/  HMMA.16816.F32.BF16 R84, R36.reuse, R18, R84 ;  /* 0x000000122454723c */ /* 0x040fe20000041854 */
[----:B------:R-:W1:Y:S01]  /*31f0*/  LDSM.16.M88.4 R16, [R174+0x8c00] ;  /* 0x008c0000ae10783b */ /* 0x000e620000000200 */
[----:B------:R-:W-:Y:S01]  /*3200*/  FMUL.FTZ R40, R40, UR5 ;  /* 0x0000000528287c20 */ /* 0x000fe20008410000 */
[----:B------:R-:W-:Y:S01]  /*3210*/  FMUL.FTZ R42, R42, UR5 ;  /* 0x000000052a2a7c20 */ /* 0x000fe20008410000 */
[----:B------:R-:W1:Y:S02]  /*3220*/  MUFU.TANH R63, R63 ;  /* 0x0000003f003f7308 */ /* 0x000e640000002400 */
[----:B---3--:R-:W-:Y:S01]  /*3230*/  HMMA.16816.F32.BF16 R80, R36, R4, R80 ;  /* 0x000000042450723c */ /* 0x008fe20000041850 */
[----:B------:R-:W-:Y:S01]  /*3240*/  FMUL.FTZ R54, R54, UR5 ;  /* 0x0000000536367c20 */ /* 0x000fe20008410000 */
[----:B------:R-:W-:Y:S01]  /*3250*/  FMUL.FTZ R52, R52, UR5 ;  /* 0x0000000534347c20 */ /* 0x000fe20008410000 */
[----:B------:R-:W-:Y:S01]  /*3260*/  FMUL.FTZ R53, R53, UR5 ;  /* 0x0000000535357c20 */ /* 0x000fe20008410000 */
[----:B------:R-:W-:-:S02]  /*3270*/  FMUL.FTZ R55, R55, UR5 ;  /* 0x0000000537377c20 */ /* 0x000fc40008410000 */
[----:B------:R-:W-:Y:S01]  /*3280*/  HMMA.16816.F32.BF16 R100, R36, R6, R100 ;  /* 0x000000062464723c */ /* 0x000fe20000041864 */
[----:B------:R-:W-:Y:S01]  /*3290*/  FMUL.FTZ R145, R50, UR5 ;  /* 0x0000000532917c20 */ /* 0x000fe20008410000 */
[----:B------:R-:W3:Y:S01]  /*32a0*/  MUFU.TANH R151, R54 ;  /* 0x0000003600977308 */ /* 0x000ee20000002400 */
[----:B------:R-:W-:Y:S01]  /*32b0*/  FMUL.FTZ R50, R51, UR5 ;  /* 0x0000000533327c20 */ /* 0x000fe20008410000 */
[----:B------:R-:W-:Y:S01]  /*32c0*/  FMUL.FTZ R48, R48, UR5 ;  /* 0x0000000530307c20 */ /* 0x000fe20008410000 */
[----:B------:R-:W-:Y:S01]  /*32d0*/  FMUL.FTZ R49, R49, UR5 ;  /* 0x0000000531317c20 */ /* 0x000fe20008410000 */
[C---:B----4-:R-:W-:Y:S01]  /*32e0*/  HMMA.16816.F32.BF16 R88, R24.reuse, R20, R88 ;  /* 0x000000141858723c */ /* 0x050fe20000041858 */
[----:B------:R-:W-:Y:S02]  /*32f0*/  LOP3.LUT R7, R138, 0xffffffe0, RZ, 0xc0, !PT ;  /* 0xffffffe08a077812 */ /* 0x000fe400078ec0ff */
[----:B------:R-:W4:Y:S01]  /*3300*/  @!P1 LDC.64 R138, c[0x0][0x218] ;  /* 0x00008600ff8a9b82 */ /* 0x000f220000000a00 */
[----:B------:R-:W1:Y:S02]  /*3310*/  MUFU.TANH R146, R40 ;  /* 0x0000002800927308 */ /* 0x000e640000002400 */
[----:B------:R-:W-:Y:S01]  /*3320*/  HMMA.16816.F32.BF16 R84, R24, R22, R84 ;  /* 0x000000161854723c */ /* 0x000fe20000041854 */
[----:B------:R-:W-:-:S05]  /*3330*/  FMUL.FTZ R20, R43, UR5 ;  /* 0x000000052b147c20 */ /* 0x000fca0008410000 */
[C---:B--2---:R-:W-:Y:S01]  /*3340*/  HMMA.16816.F32.BF16 R124, R24.reuse, R28, R124 ;  /* 0x0000001c187c723c */ /* 0x044fe2000004187c */
[----:B------:R2:W2:Y:S05]  /*3350*/  MUFU.TANH R147, R42 ;  /* 0x0000002a00937308 */ /* 0x0004aa0000002400 */
[----:B------:R-:W-:Y:S01]  /*3360*/  HMMA.16816.F32.BF16 R92, R24, R30, R92 ;  /* 0x0000001e185c723c */ /* 0x000fe2000004185c */
[----:B------:R-:W3:Y:S01]  /*3370*/  LDSM.16.M88.4 R28, [R118+0x8800] ;  /* 0x00880000761c783b */ /* 0x000ee20000000200 */
[----:B------:R-:W-:-:S04]  /*3380*/  DEPBAR.LE SB0, 0x0 ;  /* 0x000080000000791a */ /* 0x000fc80000000000 */
[----:B-1----:R-:W-:Y:S01]  /*3390*/  HMMA.16816.F32.BF16 R80, R24, R16, R80 ;  /* 0x000000101850723c */ /* 0x002fe20000041850 */
[----:B------:R-:W1:Y:S01]  /*33a0*/  MUFU.TANH R56, R56 ;  /* 0x0000003800387308 */ /* 0x000e620000002400 */
[----:B----4-:R-:W-:-:S04]  /*33b0*/  @!P1 LEA R192, P0, R119, R138, 0x1 ;  /* 0x0000008a77c09211 */ /* 0x010fc800078008ff */
[----:B------:R-:W-:Y:S01]  /*33c0*/  HMMA.16816.F32.BF16 R100, R24, R18, R100 ;  /* 0x000000121864723c */ /* 0x000fe20000041864 */
[----:B------:R-:W-:Y:S02]  /*33d0*/  @!P1 LEA.HI.X R193, R119, R139, R142, 0x1, P0 ;  /* 0x0000008b77c19211 */ /* 0x000fe400000f0c8e */
[----:B------:R-:W4:Y:S03]  /*33e0*/  MUFU.TANH R57, R57 ;  /* 0x0000003900397308 */ /* 0x000f260000002400 */
[C---:B------:R-:W-:Y:S05]  /*33f0*/  HMMA.16816.F32.BF16 R124, R8.reuse, R32, R124 ;  /* 0x00000020087c723c */ /* 0x040fea000004187c */
[----:B------:R-:W1:Y:S01]  /*3400*/  MUFU.TANH R58, R58 ;  /* 0x0000003a003a7308 */ /* 0x000e620000002400 */
[----:B------:R-:W-:Y:S01]  /*3410*/  HMMA.16816.F32.BF16 R92, R8, R34, R92 ;  /* 0x00000022085c723c */ /* 0x000fe2000004185c */
[----:B------:R-:W-:-:S05]  /*3420*/  FMUL.FTZ R33, R41, UR5 ;  /* 0x0000000529217c20 */ /* 0x000fca0008410000 */
[C---:B------:R-:W-:Y:S01]  /*3430*/  HMMA.16816.F32.BF16 R80, R8.reuse, R12, R80 ;  /* 0x0000000c0850723c */ /* 0x040fe20000041850 */
[----:B------:R-:W1:Y:S05]  /*3440*/  MUFU.TANH R59, R59 ;  /* 0x0000003b003b7308 */ /* 0x000e6a0000002400 */
[C---:B------:R-:W-:Y:S03]  /*3450*/  HMMA.16816.F32.BF16 R100, R8.reuse, R14, R100 ;  /* 0x0000000e0864723c */ /* 0x040fe60000041864 */
[----:B------:R-:W1:Y:S03]  /*3460*/  MUFU.TANH R52, R52 ;  /* 0x0000003400347308 */ /* 0x000e660000002400 */
[C---:B---3--:R-:W-:Y:S01]  /*3470*/  HMMA.16816.F32.BF16 R88, R8.reuse, R28, R88 ;  /* 0x0000001c0858723c */ /* 0x048fe20000041858 */
[----:B------:R-:W-:Y:S01]  /*3480*/  FMUL.FTZ R35, R125, UR5 ;  /* 0x000000057d237c20 */ /* 0x000fe20008410000 */
[----:B------:R-:W-:Y:S01]  /*3490*/  FMUL.FTZ R21, R124, UR5 ;  /* 0x000000057c157c20 */ /* 0x000fe20008410000 */
[----:B------:R-:W-:Y:S01]  /*34a0*/  FMUL.FTZ R4, R126, UR5 ;  /* 0x000000057e047c20 */ /* 0x000fe20008410000 */
[----:B------:R-:W-:Y:S01]  /*34b0*/  FMUL.FTZ R125, R127, UR5 ;  /* 0x000000057f7d7c20 */ /* 0x000fe20008410000 */
[----:B------:R-:W3:Y:S01]  /*34c0*/  MUFU.TANH R53, R53 ;  /* 0x0000003500357308 */ /* 0x000ee20000002400 */
[----:B------:R-:W-:Y:S01]  /*34d0*/  HMMA.16816.F32.BF16 R84, R8, R30, R84 ;  /* 0x0000001e0854723c */ /* 0x000fe20000041854 */
[----:B------:R-:W-:Y:S01]  /*34e0*/  FMUL.FTZ R5, R95, UR5 ;  /* 0x000000055f057c20 */ /* 0x000fe20008410000 */
[----:B------:R-:W-:Y:S01]  /*34f0*/  FMUL.FTZ R92, R92, UR5 ;  /* 0x000000055c5c7c20 */ /* 0x000fe20008410000 */
[----:B------:R-:W-:Y:S01]  /*3500*/  FMUL.FTZ R93, R93, UR5 ;  /* 0x000000055d5d7c20 */ /* 0x000fe20008410000 */
[----:B------:R-:W-:-:S02]  /*3510*/  FMUL.FTZ R94, R94, UR5 ;  /* 0x000000055e5e7c20 */ /* 0x000fc40008410000 */
[----:B--2---:R-:W-:Y:S01]  /*3520*/  FMUL.FTZ R42, R80, UR5 ;  /* 0x00000005502a7c20 */ /* 0x004fe20008410000 */
[----:B------:R-:W-:Y:S02]  /*3530*/  IMAD.IADD R8, R116, 0x1, -R7 ;  /* 0x0000000174087824 */ /* 0x000fe400078e0a07 */
[----:B------:R-:W-:Y:S01]  /*3540*/  FMUL.FTZ R40, R81, UR5 ;  /* 0x0000000551287c20 */ /* 0x000fe20008410000 */
[----:B------:R-:W-:Y:S01]  /*3550*/  FMUL.FTZ R43, R82, UR5 ;  /* 0x00000005522b7c20 */ /* 0x000fe20008410000 */
[----:B------:R-:W-:Y:S01]  /*3560*/  FMUL.FTZ R41, R83, UR5 ;  /* 0x0000000553297c20 */ /* 0x000fe20008410000 */
[----:B------:R-:W2:Y:S01]  /*3570*/  MUFU.TANH R55, R55 ;  /* 0x0000003700377308 */ /* 0x000ea20000002400 */
[----:B------:R-:W-:Y:S01]  /*3580*/  SHF.R.S32.HI R7, RZ, 0x1f, R8 ;  /* 0x0000001fff077819 */ /* 0x000fe20000011408 */
[----:B------:R-:W-:Y:S01]  /*3590*/  FMUL.FTZ R26, R100, UR5 ;  /* 0x00000005641a7c20 */ /* 0x000fe20008410000 */
[----:B------:R-:W-:Y:S01]  /*35a0*/  FMUL.FTZ R24, R101, UR5 ;  /* 0x0000000565187c20 */ /* 0x000fe20008410000 */
[----:B------:R-:W-:Y:S01]  /*35b0*/  FMUL.FTZ R27, R102, UR5 ;  /* 0x00000005661b7c20 */ /* 0x000fe20008410000 */
[----:B------:R-:W-:Y:S01]  /*35c0*/  LEA.HI R7, R7, R8, RZ, 0x2 ;  /* 0x0000000807077211 */ /* 0x000fe200078f10ff */
[----:B------:R-:W-:Y:S01]  /*35d0*/  FMUL.FTZ R25, R103, UR5 ;  /* 0x0000000567197c20 */ /* 0x000fe20008410000 */
[----:B------:R-:W-:Y:S01]  /*35e0*/  FMUL.FTZ R16, R88, UR5 ;  /* 0x0000000558107c20 */ /* 0x000fe20008410000 */
[----:B------:R-:W-:Y:S01]  /*35f0*/  FMUL.FTZ R54, R89, UR5 ;  /* 0x0000000559367c20 */ /* 0x000fe20008410000 */
[----:B------:R-:W-:Y:S01]  /*3600*/  SHF.R.S32.HI R188, RZ, 0x2, R7 ;  /* 0x00000002ffbc7819 */ /* 0x000fe20000011407 */
[----:B------:R-:W-:Y:S01]  /*3610*/  FMUL.FTZ R6, R90, UR5 ;  /* 0x000000055a067c20 */ /* 0x000fe20008410000 */
[----:B------:R-:W-:Y:S01]  /*3620*/  FMUL.FTZ R51, R91, UR5 ;  /* 0x000000055b337c20 */ /* 0x000fe20008410000 */
[----:B------:R-:W1:Y:S01]  /*3630*/  MUFU.TANH R48, R48 ;  /* 0x0000003000307308 */ /* 0x000e620000002400 */
[----:B------:R-:W-:Y:S01]  /*3640*/  FMUL.FTZ R17, R84, UR5 ;  /* 0x0000000554117c20 */ /* 0x000fe20008410000 */
[----:B------:R-:W-:Y:S01]  /*3650*/  FMUL.FTZ R13, R85, UR5 ;  /* 0x00000005550d7c20 */ /* 0x000fe20008410000 */
[----:B------:R-:W-:Y:S01]  /*3660*/  FMUL.FTZ R12, R86, UR5 ;  /* 0x00000005560c7c20 */ /* 0x000fe20008410000 */
[----:B------:R-:W-:Y:S01]  /*3670*/  FMUL.FTZ R45, R87, UR5 ;  /* 0x00000005572d7c20 */ /* 0x000fe20008410000 */
[----:B------:R-:W-:-:S03]  /*3680*/  IADD3 R7, R135, 0x1, R188 ;  /* 0x0000000187077810 */ /* 0x000fc60007ffe0bc */
[----:B------:R-:W1:Y:S01]  /*3690*/  MUFU.TANH R49, R49 ;  /* 0x0000003100317308 */ /* 0x000e620000002400 */
[----:B------:R-:W-:-:S05]  /*36a0*/  IADD3 R7, R129, R7, -R182 ;  /* 0x0000000781077210 */ /* 0x000fca0007ffe8b6 */
[----:B------:R-:W-:Y:S02]  /*36b0*/  IMAD.IADD R134, R7, 0x1, R134 ;  /* 0x0000000107867824 */ /* 0x000fe400078e0286 */
[----:B------:R-:W1:Y:S01]  /*36c0*/  MUFU.TANH R145, R145 ;  /* 0x0000009100917308 */ /* 0x000e620000002400 */
[----:B------:R-:W-:Y:S02]  /*36d0*/  IMAD.SHL.U32 R7, R116, 0x2, RZ ;  /* 0x0000000274077824 */ /* 0x000fe400078e00ff */
[C---:B------:R-:W-:Y:S02]  /*36e0*/  VIMNMX R144, R134.reuse, R129, PT ;  /* 0x0000008186907248 */ /* 0x040fe40003fe0100 */
[----:B------:R-:W-:Y:S02]  /*36f0*/  VIADDMNMX R143, R134, 0x8, R129, PT ;  /* 0x00000008868f7846 */ /* 0x000fe40003800181 */
[----:B------:R-:W-:Y:S01]  /*3700*/  LOP3.LUT R7, R7, 0x6, RZ, 0xc0, !PT ;  /* 0x0000000607077812 */ /* 0x000fe200078ec0ff */
[----:B------:R-:W1:Y:S08]  /*3710*/  MUFU.TANH R50, R50 ;  /* 0x0000003200327308 */ /* 0x000e700000002400 */
[----:B------:R-:W1:Y:S08]  /*3720*/  MUFU.TANH R150, R150 ;  /* 0x0000009600967308 */ /* 0x000e700000002400 */
        /* <DEDUP_REMOVED lines=8> */
[----:B------:R1:W1:Y:S08]  /*37b0*/  MUFU.TANH R124, R92 ;  /* 0x0000005c007c7308 */ /* 0x0002700000002400 */
        /* <DEDUP_REMOVED lines=29> */
[----:B------:R-:W2:Y:S02]  /*3990*/  I2F.RP R19, R2 ;  /* 0x0000000200137306 */ /* 0x000ea40000209400 */
[----:B------:R-:W-:-:S06]  /*39a0*/  ISETP.GE.AND P0, PT, R18, RZ, PT ;  /* 0x000000ff1200720c */ /* 0x000fcc0003f06270 */
        /* <DEDUP_REMOVED lines=50> */
.L_x_1949:
[----:B------:R-:W-:-:S04]  /*3cd0*/  LEA R2, -R136, RZ, 0x7 ;  /* 0x000000ff88027211 */ /* 0x000fc800078e39ff */
[----:B------:R-:W-:-:S07]  /*3ce0*/  SHF.R.S32.HI R11, RZ, 0x1f, R2 ;  /* 0x0000001fff0b7819 */ /* 0x000fce0000011402 */
.L_x_1950:
[----:B------:R-:W2:Y:S01]  /*3cf0*/  LDC.64 R138, c[0x0][0x218] ;  /* 0x00008600ff8a7b82 */ /* 0x000ea20000000a00 */
[----:B------:R-:W-:Y:S01]  /*3d00*/  IADD3 R119, P0, R2, R119, RZ ;  /* 0x0000007702777210 */ /* 0x000fe20007f1e0ff */
[C---:B------:R-:W-:Y:S01]  /*3d10*/  IMAD.SHL.U32 R9, R136.reuse, 0x40, RZ ;  /* 0x0000004088097824 */ /* 0x040fe200078e00ff */
[----:B------:R-:W-:-:S03]  /*3d20*/  SHF.L.U64.HI R2, R136, 0x6, R137 ;  /* 0x0000000688027819 */ /* 0x000fc60000010289 */
[----:B------:R-:W-:Y:S01]  /*3d30*/  IMAD.X R142, R11, 0x1, R142, P0 ;  /* 0x000000010b8e7824 */ /* 0x000fe200000e068e */
[----:B--2---:R-:W-:-:S04]  /*3d40*/  LEA R192, P1, R119, R138, 0x1 ;  /* 0x0000008a77c07211 */ /* 0x004fc800078208ff */
        /* <DEDUP_REMOVED lines=23> */
.L_x_1948:
[----:B------:R-:W-:Y:S01]  /*3ec0*/  IMAD.IADD R2, R0, 0x1, R7 ;  /* 0x0000000100027824 */ /* 0x000fe200078e0207 */
[----:B------:R-:W-:Y:S01]  /*3ed0*/  ULDC UR6, c[0x0][0x2ec] ;  /* 0x0000bb0000067ab9 */ /* 0x000fe20000000800 */
[----:B------:R-:W-:Y:S02]  /*3ee0*/  LEA R172, R172, UR4, 0x1 ;  /* 0x00000004acac7c11 */ /* 0x000fe4000f8e08ff */
[C---:B------:R-:W-:Y:S02]  /*3ef0*/  VIADD R0, R2.reuse, 0x1 ;  /* 0x0000000102007836 */ /* 0x040fe40000000000 */
[C---:B------:R-:W-:Y:S01]  /*3f00*/  VIADD R7, R2.reuse, 0x8 ;  /* 0x0000000802077836 */ /* 0x040fe20000000000 */
[----:B-1----:R-:W-:Y:S01]  /*3f10*/  LDSM.16.MT88.4 R92, [R172+0xb000] ;  /* 0x00b00000ac5c783b */ /* 0x002fe20000004200 */
[----:B--2---:R-:W-:Y:S01]  /*3f20*/  VIADD R8, R2, 0x10 ;  /* 0x0000001002087836 */ /* 0x004fe20000000000 */
[-C--:B------:R-:W-:Y:S01]  /*3f30*/  ISETP.GE.AND P3, PT, R0, R144.reuse, PT ;  /* 0x000000900000720c */ /* 0x080fe20003f66270 */
[----:B------:R-:W-:Y:S01]  /*3f40*/  VIADD R19, R2, 0x28 ;  /* 0x0000002802137836 */ /* 0x000fe20000000000 */
[-C--:B------:R-:W-:Y:S01]  /*3f50*/  ISETP.GE.AND P5, PT, R0, R143.reuse, PT ;  /* 0x0000008f0000720c */ /* 0x080fe20003fa6270 */
[C---:B------:R-:W-:Y:S01]  /*3f60*/  VIADD R0, R2.reuse, 0x9 ;  /* 0x0000000902007836 */ /* 0x040fe20000000000 */
[CC--:B------:R-:W-:Y:S01]  /*3f70*/  ISETP.GE.AND P2, PT, R7.reuse, R144.reuse, PT ;  /* 0x000000900700720c */ /* 0x0c0fe20003f46270 */
[C---:B------:R-:W-:Y:S01]  /*3f80*/  VIADD R15, R2.reuse, 0x29 ;  /* 0x00000029020f7836 */ /* 0x040fe20000000000 */
[-C--:B------:R-:W-:Y:S01]  /*3f90*/  ISETP.GE.AND P4, PT, R7, R143.reuse, PT ;  /* 0x0000008f0700720c */ /* 0x080fe20003f86270 */
[----:B------:R-:W-:Y:S01]  /*3fa0*/  VIADD R7, R2, 0x11 ;  /* 0x0000001102077836 */ /* 0x000fe20000000000 */
[----:B------:R-:W-:Y:S01]  /*3fb0*/  ISETP.GE.AND P1, PT, R0, R144, PT ;  /* 0x000000900000720c */ /* 0x000fe20003f26270 */
[----:B------:R-:W-:Y:S01]  /*3fc0*/  VIADD R22, R2, 0x48 ;  /* 0x0000004802167836 */ /* 0x000fe20000000000 */
[----:B------:R-:W-:Y:S01]  /*3fd0*/  ISETP.GE.AND P0, PT, R0, R143, PT ;  /* 0x0000008f0000720c */ /* 0x000fe20003f06270 */
[----:B------:R-:W-:Y:S01]  /*3fe0*/  IMAD R116, R3, 0x2, R172 ;  /* 0x0000000203747824 */ /* 0x000fe200078e02ac */
[----:B------:R-:W-:Y:S01]  /*3ff0*/  FSEL R0, R69, -INF , !P3 ;  /* 0xff80000045007808 */ /* 0x000fe20005800000 */
[----:B------:R-:W-:Y:S01]  /*4000*/  LDSM.16.MT88.4 R108, [R172+0x9000] ;  /* 0x00900000ac6c783b */ /* 0x000fe20000004200 */
[----:B------:R-:W-:-:S02]  /*4010*/  FSEL R71, R71, -INF , !P5 ;  /* 0xff80000047477808 */ /* 0x000fc40006800000 */
[CC--:B------:R-:W-:Y:S01]  /*4020*/  ISETP.GE.AND P3, PT, R8.reuse, R144.reuse, PT ;  /* 0x000000900800720c */ /* 0x0c0fe20003f66270 */
[----:B------:R-:W-:Y:S01]  /*4030*/  LDSM.16.MT88.4 R100, [R116+0x9000] ;  /* 0x009000007464783b */ /* 0x000fe20000004200 */
[-C--:B------:R-:W-:Y:S01]  /*4040*/  ISETP.GE.AND P5, PT, R8, R143.reuse, PT ;  /* 0x0000008f0800720c */ /* 0x080fe20003fa6270 */
[----:B------:R-:W-:Y:S01]  /*4050*/  VIADD R8, R2, 0x18 ;  /* 0x0000001802087836 */ /* 0x000fe20000000000 */
[----:B------:R-:W-:Y:S01]  /*4060*/  FSEL R76, R76, -INF , !P2 ;  /* 0xff8000004c4c7808 */ /* 0x000fe20005000000 */
[----:B------:R-:W-:Y:S01]  /*4070*/  LDSM.16.MT88.4 R84, [R116+0xb000] ;  /* 0x00b000007454783b */ /* 0x000fe20000004200 */
        /* <DEDUP_REMOVED lines=17> */
[----:B------:R-:W-:Y:S02]  /*4190*/  ISETP.GE.AND P4, PT, R8, R143, PT ;  /* 0x0000008f0800720c */ /* 0x000fe40003f86270 */
[----:B------:R-:W-:-:S02]  /*41a0*/  FSEL R10, R64, -INF , !P1 ;  /* 0xff800000400a7808 */ /* 0x000fc40004800000 */
[----:B------:R-:W-:Y:S02]  /*41b0*/  FSEL R37, R66, -INF , !P0 ;  /* 0xff80000042257808 */ /* 0x000fe40004000000 */
[C---:B------:R-:W-:Y:S02]  /*41c0*/  ISETP.GE.AND P1, PT, R7.reuse, R144, PT ;  /* 0x000000900700720c */ /* 0x040fe40003f26270 */
[----:B------:R-:W-:Y:S02]  /*41d0*/  ISETP.GE.AND P0, PT, R7, R143, PT ;  /* 0x0000008f0700720c */ /* 0x000fe40003f06270 */
[----:B------:R-:W-:Y:S02]  /*41e0*/  FSEL R8, R65, -INF , !P3 ;  /* 0xff80000041087808 */ /* 0x000fe40005800000 */
[----:B------:R-:W-:Y:S02]  /*41f0*/  FSEL R7, R67, -INF , !P5 ;  /* 0xff80000043077808 */ /* 0x000fe40006800000 */
        /* <DEDUP_REMOVED lines=11> */
[CC--:B------:R-:W-:Y:S02]  /*42b0*/  ISETP.GE.AND P1, PT, R19.reuse, R144.reuse, PT ;  /* 0x000000901300720c */ /* 0x0c0fe40003f26270 */
[----:B------:R-:W-:Y:S01]  /*42c0*/  ISETP.GE.AND P0, PT, R19, R143, PT ;  /* 0x0000008f1300720c */ /* 0x000fe20003f06270 */
[----:B------:R-:W-:Y:S01]  /*42d0*/  VIADD R19, R2, 0x38 ;  /* 0x0000003802137836 */ /* 0x000fe20000000000 */
[----:B------:R-:W-:Y:S02]  /*42e0*/  ISETP.GE.AND P3, PT, R15, R144, PT ;  /* 0x000000900f00720c */ /* 0x000fe40003f66270 */
[----:B------:R-:W-:-:S02]  /*42f0*/  FSEL R152, R57, -INF , !P2 ;  /* 0xff80000039987808 */ /* 0x000fc40005000000 */
[----:B------:R-:W-:Y:S02]  /*4300*/  FSEL R60, R53, -INF , !P3 ;  /* 0xff800000353c7808 */ /* 0x000fe40005800000 */
[----:B------:R-:W-:Y:S02]  /*4310*/  FSEL R59, R59, -INF , !P4 ;  /* 0xff8000003b3b7808 */ /* 0x000fe40006000000 */
[-C--:B------:R-:W-:Y:S02]  /*4320*/  ISETP.GE.AND P3, PT, R2, R144.reuse, PT ;  /* 0x000000900200720c */ /* 0x080fe40003f66270 */
        /* <DEDUP_REMOVED lines=8> */
[----:B------:R-:W-:Y:S02]  /*43b0*/  FSEL R58, R48, -INF , !P2 ;  /* 0xff800000303a7808 */ /* 0x000fe40005000000 */
[C---:B------:R-:W-:Y:S02]  /*43c0*/  ISETP.GE.AND P5, PT, R19.reuse, R144, PT ;  /* 0x000000901300720c */ /* 0x040fe40003fa6270 */
[----:B------:R-:W-:Y:S02]  /*43d0*/  ISETP.GE.AND P2, PT, R19, R143, PT ;  /* 0x0000008f1300720c */ /* 0x000fe40003f46270 */
[----:B------:R-:W-:Y:S02]  /*43e0*/  FMNMX.FTZ R19, R68, R0, !PT ;  /* 0x0000000044137209 */ /* 0x000fe40007810000 */
[----:B------:R-:W-:-:S02]  /*43f0*/  FSEL R62, R52, -INF , !P1 ;  /* 0xff800000343e7808 */ /* 0x000fc40004800000 */
[----:B------:R-:W-:Y:S02]  /*4400*/  FMNMX.FTZ R19, R76, R19, !PT ;  /* 0x000000134c137209 */ /* 0x000fe40007810000 */
[----:B------:R-:W-:Y:S02]  /*4410*/  FSEL R151, R151, -INF , !P0 ;  /* 0xff80000097977808 */ /* 0x000fe40004000000 */
[C---:B------:R-:W-:Y:S02]  /*4420*/  ISETP.GE.AND P1, PT, R15.reuse, R144, PT ;  /* 0x000000900f00720c */ /* 0x040fe40003f26270 */
[----:B------:R-:W-:Y:S01]  /*4430*/  ISETP.GE.AND P0, PT, R15, R143, PT ;  /* 0x0000008f0f00720c */ /* 0x000fe20003f06270 */
[----:B------:R-:W-:Y:S01]  /*4440*/  VIADD R15, R2, 0x41 ;  /* 0x00000041020f7836 */ /* 0x000fe20000000000 */
[----:B------:R-:W-:Y:S02]  /*4450*/  FMNMX.FTZ R19, R14, R19, !PT ;  /* 0x000000130e137209 */ /* 0x000fe40007810000 */
[----:B------:R-:W-:-:S02]  /*4460*/  FSEL R145, R145, -INF , !P4 ;  /* 0xff80000091917808 */ /* 0x000fc40006000000 */
[----:B------:R-:W-:Y:S02]  /*4470*/  FMNMX.FTZ R19, R78, R19, !PT ;  /* 0x000000134e137209 */ /* 0x000fe40007810000 */
[C---:B------:R-:W-:Y:S02]  /*4480*/  ISETP.GE.AND P3, PT, R15.reuse, R144, PT ;  /* 0x000000900f00720c */ /* 0x040fe40003f66270 */
[----:B------:R-:W-:Y:S01]  /*4490*/  ISETP.GE.AND P4, PT, R15, R143, PT ;  /* 0x0000008f0f00720c */ /* 0x000fe20003f86270 */
[----:B------:R-:W-:Y:S01]  /*44a0*/  VIADD R15, R2, 0x49 ;  /* 0x00000049020f7836 */ /* 0x000fe20000000000 */
[----:B------:R-:W-:Y:S01]  /*44b0*/  FMNMX.FTZ R23, R18, R19, !PT ;  /* 0x0000001312177209 */ /* 0x000fe20007810000 */
[----:B------:R-:W-:Y:S01]  /*44c0*/  VIADD R19, R2, 0x51 ;  /* 0x0000005102137836 */ /* 0x000fe20000000000 */
[----:B------:R-:W-:Y:S02]  /*44d0*/  FSEL R150, R150, -INF , !P5 ;  /* 0xff80000096967808 */ /* 0x000fe40006800000 */
[----:B------:R-:W-:-:S02]  /*44e0*/  FSEL R149, R149, -INF , !P2 ;  /* 0xff80000095957808 */ /* 0x000fc40005000000 */
[----:B------:R-:W-:Y:S02]  /*44f0*/  FSEL R28, R49, -INF , !P1 ;  /* 0xff800000311c7808 */ /* 0x000fe40004800000 */
[CC--:B------:R-:W-:Y:S02]  /*4500*/  ISETP.GE.AND P5, PT, R15.reuse, R144.reuse, PT ;  /* 0x000000900f00720c */ /* 0x0c0fe40003fa6270 */
[----:B------:R-:W-:Y:S01]  /*4510*/  ISETP.GE.AND P2, PT, R15, R143, PT ;  /* 0x0000008f0f00720c */ /* 0x000fe20003f46270 */
[----:B------:R-:W-:Y:S01]  /*4520*/  VIADD R15, R2, 0x50 ;  /* 0x00000050020f7836 */ /* 0x000fe20000000000 */
[----:B------:R-:W-:Y:S02]  /*4530*/  ISETP.GE.AND P1, PT, R22, R144, PT ;  /* 0x000000901600720c */ /* 0x000fe40003f26270 */
[----:B------:R-:W-:Y:S02]  /*4540*/  FMNMX.FTZ R23, R10, R23, !PT ;  /* 0x000000170a177209 */ /* 0x000fe40007810000 */
[----:B------:R-:W-:-:S02]  /*4550*/  FSEL R148, R148, -INF , !P3 ;  /* 0xff80000094947808 */ /* 0x000fc40005800000 */
[----:B------:R-:W-:Y:S02]  /*4560*/  ISETP.GE.AND P3, PT, R2, R143, PT ;  /* 0x0000008f0200720c */ /* 0x000fe40003f66270 */
[----:B------:R-:W-:Y:S02]  /*4570*/  FSEL R135, R44, -INF , !P4 ;  /* 0xff8000002c877808 */ /* 0x000fe40006000000 */
[----:B------:R-:W-:Y:S02]  /*4580*/  FSEL R146, R146, -INF , !P1 ;  /* 0xff80000092927808 */ /* 0x000fe40004800000 */
[----:B------:R-:W-:Y:S02]  /*4590*/  FMNMX.FTZ R23, R8, R23, !PT ;  /* 0x0000001708177209 */ /* 0x000fe40007810000 */
[C---:B------:R-:W-:Y:S02]  /*45a0*/  ISETP.GE.AND P4, PT, R15.reuse, R144, PT ;  /* 0x000000900f00720c */ /* 0x040fe40003f86270 */
[----:B------:R-:W-:-:S02]  /*45b0*/  ISETP.GE.AND P1, PT, R15, R143, PT ;  /* 0x0000008f0f00720c */ /* 0x000fc40003f26270 */
[----:B------:R-:W-:Y:S02]  /*45c0*/  FSEL R15, R70, -INF , !P3 ;  /* 0xff800000460f7808 */ /* 0x000fe40005800000 */
[----:B------:R-:W-:Y:S02]  /*45d0*/  FMNMX.FTZ R23, R30, R23, !PT ;  /* 0x000000171e177209 */ /* 0x000fe40007810000 */
[----:B------:R-:W-:Y:S02]  /*45e0*/  FMNMX.FTZ R36, R15, R71, !PT ;  /* 0x000000470f247209 */ /* 0x000fe40007810000 */
[----:B------:R-:W-:Y:S02]  /*45f0*/  FMNMX.FTZ R23, R32, R23, !PT ;  /* 0x0000001720177209 */ /* 0x000fe40007810000 */
[----:B------:R-:W-:Y:S02]  /*4600*/  FMNMX.FTZ R36, R11, R36, !PT ;  /* 0x000000240b247209 */ /* 0x000fe40007810000 */
[----:B------:R-:W-:-:S02]  /*4610*/  FMNMX.FTZ R23, R34, R23, !PT ;  /* 0x0000001722177209 */ /* 0x000fc40007810000 */
[----:B------:R-:W-:Y:S02]  /*4620*/  FMNMX.FTZ R36, R97, R36, !PT ;  /* 0x0000002461247209 */ /* 0x000fe40007810000 */
[----:B------:R-:W-:Y:S02]  /*4630*/  FSEL R134, R33, -INF , !P5 ;  /* 0xff80000021867808 */ /* 0x000fe40006800000 */
[----:B------:R-:W-:Y:S01]  /*4640*/  FMNMX.FTZ R33, R152, R23, !PT ;  /* 0x0000001798217209 */ /* 0x000fe20007810000 */
[----:B------:R-:W-:Y:S01]  /*4650*/  VIADD R23, R2, 0x61 ;  /* 0x0000006102177836 */ /* 0x000fe20000000000 */
        /* <DEDUP_REMOVED lines=10> */
[----:B------:R-:W-:Y:S02]  /*4700*/  FSEL R133, R50, -INF , !P0 ;  /* 0xff80000032857808 */ /* 0x000fe40004000000 */
[----:B------:R-:W-:Y:S02]  /*4710*/  FMNMX.FTZ R36, R31, R36, !PT ;  /* 0x000000241f247209 */ /* 0x000fe40007810000 */
[----:B------:R-:W-:Y:S01]  /*4720*/  ISETP.GE.AND P0, PT, R22, R143, PT ;  /* 0x0000008f1600720c */ /* 0x000fe20003f06270 */
[----:B------:R-:W-:Y:S01]  /*4730*/  VIADD R22, R2, 0x68 ;  /* 0x0000006802167836 */ /* 0x000fe20000000000 */
[----:B------:R-:W-:Y:S02]  /*4740*/  FMNMX.FTZ R33, R148, R33, !PT ;  /* 0x0000002194217209 */ /* 0x000fe40007810000 */
[----:B------:R-:W-:-:S02]  /*4750*/  FMNMX.FTZ R36, R153, R36, !PT ;  /* 0x0000002499247209 */ /* 0x000fc40007810000 */
[----:B------:R-:W-:Y:S02]  /*4760*/  FSEL R147, R147, -INF , !P0 ;  /* 0xff80000093937808 */ /* 0x000fe40004000000 */
[C---:B------:R-:W-:Y:S02]  /*4770*/  ISETP.GE.AND P3, PT, R19.reuse, R144, PT ;  /* 0x000000901300720c */ /* 0x040fe40003f66270 */
[----:B------:R-:W-:Y:S01]  /*4780*/  ISETP.GE.AND P0, PT, R19, R143, PT ;  /* 0x0000008f1300720c */ /* 0x000fe20003f06270 */
[----:B------:R-:W-:Y:S01]  /*4790*/  VIADD R19, R2, 0x58 ;  /* 0x0000005802137836 */ /* 0x000fe20000000000 */
[----:B------:R-:W-:Y:S02]  /*47a0*/  FMNMX.FTZ R33, R146, R33, !PT ;  /* 0x0000002192217209 */ /* 0x000fe40007810000 */
[----:B------:R-:W-:Y:S02]  /*47b0*/  FMNMX.FTZ R36, R59, R36, !PT ;  /* 0x000000243b247209 */ /* 0x000fe40007810000 */
[----:B------:R-:W-:Y:S01]  /*47c0*/  FSEL R132, R21, -INF , !P4 ;  /* 0xff80000015847808 */ /* 0x000fe20006000000 */
[----:B------:R-:W-:Y:S01]  /*47d0*/  VIADD R21, R2, 0x69 ;  /* 0x0000006902157836 */ /* 0x000fe20000000000 */
[----:B------:R-:W-:-:S02]  /*47e0*/  FMNMX.FTZ R33, R134, R33, !PT ;  /* 0x0000002186217209 */ /* 0x000fc40007810000 */
[----:B------:R-:W-:Y:S01]  /*47f0*/  FSEL R129, R20, -INF , !P2 ;  /* 0xff80000014817808 */ /* 0x000fe20005000000 */
[C---:B------:R-:W-:Y:S01]  /*4800*/  VIADD R20, R2.reuse, 0x70 ;  /* 0x0000007002147836 */ /* 0x040fe20000000000 */
[C---:B------:R-:W-:Y:S02]  /*4810*/  ISETP.GE.AND P5, PT, R19.reuse, R144, PT ;  /* 0x000000901300720c */ /* 0x040fe40003fa6270 */
[----:B------:R-:W-:Y:S01]  /*4820*/  ISETP.GE.AND P2, PT, R19, R143, PT ;  /* 0x0000008f1300720c */ /* 0x000fe20003f46270 */
[----:B------:R-:W-:Y:S01]  /*4830*/  VIADD R19, R2, 0x59 ;  /* 0x0000005902137836 */ /* 0x000fe20000000000 */
[----:B------:R-:W-:Y:S02]  /*4840*/  FMNMX.FTZ R36, R151, R36, !PT ;  /* 0x0000002497247209 */ /* 0x000fe40007810000 */
[----:B------:R-:W-:Y:S01]  /*4850*/  FSEL R127, R4, -INF , !P1 ;  /* 0xff800000047f7808 */ /* 0x000fe20004800000 */
[----:B------:R-:W-:Y:S01]  /*4860*/  VIADD R4, R2, 0x60 ;  /* 0x0000006002047836 */ /* 0x000fe20000000000 */
[----:B------:R-:W-:-:S02]  /*4870*/  FSEL R126, R35, -INF , !P3 ;  /* 0xff800000237e7808 */ /* 0x000fc40005800000 */
[----:B------:R-:W-:Y:S02]  /*4880*/  FMNMX.FTZ R33, R132, R33, !PT ;  /* 0x0000002184217209 */ /* 0x000fe40007810000 */
[----:B------:R-:W-:Y:S02]  /*4890*/  FMNMX.FTZ R36, R55, R36, !PT ;  /* 0x0000002437247209 */ /* 0x000fe40007810000 */
[-C--:B------:R-:W-:Y:S02]  /*48a0*/  ISETP.GE.AND P4, PT, R19, R144.reuse, PT ;  /* 0x000000901300720c */ /* 0x080fe40003f86270 */
[----:B------:R-:W-:Y:S02]  /*48b0*/  FSEL R124, R124, -INF , !P5 ;  /* 0xff8000007c7c7808 */ /* 0x000fe40006800000 */
[----:B------:R-:W-:Y:S02]  /*48c0*/  FMNMX.FTZ R33, R126, R33, !PT ;  /* 0x000000217e217209 */ /* 0x000fe40007810000 */
[----:B------:R-:W-:-:S02]  /*48d0*/  ISETP.GE.AND P3, PT, R4, R144, PT ;  /* 0x000000900400720c */ /* 0x000fc40003f66270 */
[----:B------:R-:W-:Y:S02]  /*48e0*/  FMNMX.FTZ R36, R145, R36, !PT ;  /* 0x0000002491247209 */ /* 0x000fe40007810000 */
[----:B------:R-:W-:Y:S02]  /*48f0*/  FSEL R122, R122, -INF , !P4 ;  /* 0xff8000007a7a7808 */ /* 0x000fe40006000000 */
[----:B------:R-:W-:Y:S02]  /*4900*/  FMNMX.FTZ R33, R124, R33, !PT ;  /* 0x000000217c217209 */ /* 0x000fe40007810000 */
[----:B------:R-:W-:Y:S02]  /*4910*/  FSEL R56, R16, -INF , !P3 ;  /* 0xff80000010387808 */ /* 0x000fe40005800000 */
[----:B------:R-:W-:Y:S02]  /*4920*/  FMNMX.FTZ R16, R133, R36, !PT ;  /* 0x0000002485107209 */ /* 0x000fe40007810000 */
[----:B------:R-:W-:-:S02]  /*4930*/  ISETP.GE.AND P5, PT, R23, R144, PT ;  /* 0x000000901700720c */ /* 0x000fc40003fa6270 */
        /* <DEDUP_REMOVED lines=9> */
[----:B------:R-:W-:Y:S01]  /*49d0*/  ISETP.GE.AND P1, PT, R19, R143, PT ;  /* 0x0000008f1300720c */ /* 0x000fe20003f26270 */
[----:B------:R-:W-:Y:S01]  /*49e0*/  VIADD R19, R2, 0x71 ;  /* 0x0000007102137836 */ /* 0x000fe20000000000 */
[----:B------:R-:W-:Y:S02]  /*49f0*/  FMNMX.FTZ R16, R147, R16, !PT ;  /* 0x0000001093107209 */ /* 0x000fe40007810000 */
[----:B------:R-:W-:-:S02]  /*4a00*/  FSEL R50, R13, -INF , !P3 ;  /* 0xff8000000d327808 */ /* 0x000fc40005800000 */
[----:B------:R-:W-:Y:S02]  /*4a10*/  ISETP.GE.AND P5, PT, R20, R144, PT ;  /* 0x000000901400720c */ /* 0x000fe40003fa6270 */
[----:B------:R-:W-:Y:S02]  /*4a20*/  FMNMX.FTZ R13, R52, R17, !PT ;  /* 0x00000011340d7209 */ /* 0x000fe40007810000 */
[----:B------:R-:W-:Y:S02]  /*4a30*/  FSEL R125, R125, -INF , !P0 ;  /* 0xff8000007d7d7808 */ /* 0x000fe40004000000 */
[----:B------:R-:W-:Y:S01]  /*4a40*/  ISETP.GE.AND P0, PT, R4, R143, PT ;  /* 0x0000008f0400720c */ /* 0x000fe20003f06270 */
[C---:B------:R-:W-:Y:S01]  /*4a50*/  VIADD R4, R2.reuse, 0x78 ;  /* 0x0000007802047836 */ /* 0x040fe20000000000 */
        /* <DEDUP_REMOVED lines=22> */
[-C--:B------:R-:W-:Y:S02]  /*4bc0*/  ISETP.GE.AND P0, PT, R22, R143.reuse, PT ;  /* 0x0000008f1600720c */ /* 0x080fe40003f06270 */
[----:B------:R-:W-:Y:S01]  /*4bd0*/  FSEL R51, R51, -INF , !P1 ;  /* 0xff80000033337808 */ /* 0x000fe20004800000 */
[----:B------:R-:W1:Y:S01]  /*4be0*/  SHFL.BFLY PT, R6, R5, 0x2, 0x1f ;  /* 0x0c401f0005067f89 */ /* 0x000e6200000e0000 */
[----:B------:R-:W-:Y:S02]  /*4bf0*/  FMNMX.FTZ R16, R53, R16, !PT ;  /* 0x0000001035107209 */ /* 0x000fe40007810000 */
        /* <DEDUP_REMOVED lines=40> */
[----:B------:R-:W-:Y:S01]  /*4e80*/  LDSM.16.MT88.4 R16, [R172+0x9400] ;  /* 0x00940000ac10783b */ /* 0x000fe20000004200 */
[----:B------:R-:W3:Y:S01]  /*4e90*/  MUFU.EX2 R121, R121 ;  /* 0x0000007900797308 */ /* 0x000ee20000000800 */
[--C-:B------:R-:W-:Y:S01]  /*4ea0*/  FFMA.FTZ R62, R62, UR6, -R23.reuse ;  /* 0x000000063e3e7c23 */ /* 0x100fe20008010817 */
[--C-:B------:R-:W-:Y:S01]  /*4eb0*/  FFMA.FTZ R28, R28, UR6, -R23.reuse ;  /* 0x000000061c1c7c23 */ /* 0x100fe20008010817 */
[--C-:B------:R-:W-:Y:S01]  /*4ec0*/  FFMA.FTZ R150, R150, UR6, -R23.reuse ;  /* 0x0000000696967c23 */ /* 0x100fe20008010817 */
[----:B-1----:R-:W-:Y:S01]  /*4ed0*/  FMNMX.FTZ R0, R5, R4, !PT ;  /* 0x0000000405007209 */ /* 0x002fe20007810000 */
[--C-:B------:R-:W-:Y:S01]  /*4ee0*/  FFMA.FTZ R146, R146, UR6, -R23.reuse ;  /* 0x0000000692927c23 */ /* 0x100fe20008010817 */
[--C-:B------:R-:W-:Y:S01]  /*4ef0*/  FFMA.FTZ R126, R126, UR6, -R23.reuse ;  /* 0x000000067e7e7c23 */ /* 0x100fe20008010817 */
[--C-:B------:R-:W-:Y:S01]  /*4f00*/  FFMA.FTZ R122, R122, UR6, -R23.reuse ;  /* 0x000000067a7a7c23 */ /* 0x100fe20008010817 */
[C---:B------:R-:W-:Y:S01]  /*4f10*/  FSETP.NEU.FTZ.AND P0, PT, R0.reuse, -INF , PT ;  /* 0xff8000000000780b */ /* 0x040fe20003f1d000 */
[----:B------:R-:W-:Y:S01]  /*4f20*/  FMUL.FTZ R20, R0, UR6 ;  /* 0x0000000600147c20 */ /* 0x000fe20008410000 */
[----:B------:R-:W-:Y:S01]  /*4f30*/  MUFU.EX2 R64, R64 ;  /* 0x0000004000407308 */ /* 0x000fe20000000800 */
[--C-:B------:R-:W-:Y:S01]  /*4f40*/  FFMA.FTZ R54, R54, UR6, -R23.reuse ;  /* 0x0000000636367c23 */ /* 0x100fe20008010817 */
[--C-:B------:R-:W-:Y:S01]  /*4f50*/  FFMA.FTZ R50, R50, UR6, -R23.reuse ;  /* 0x0000000632327c23 */ /* 0x100fe20008010817 */
[----:B------:R-:W-:Y:S01]  /*4f60*/  FFMA.FTZ R191, R24, UR6, -R23 ;  /* 0x0000000618bf7c23 */ /* 0x000fe20008010817 */
[----:B------:R-:W-:-:S02]  /*4f70*/  FSEL R20, R20, RZ, P0 ;  /* 0x000000ff14147208 */ /* 0x000fc40000000000 */
[----:B------:R-:W-:Y:S02]  /*4f80*/  ISETP.GE.AND P0, PT, R117, 0x2, PT ;  /* 0x000000027500780c */ /* 0x000fe40003f06270 */
[----:B------:R-:W1:Y:S01]  /*4f90*/  MUFU.EX2 R61, R61 ;  /* 0x0000003d003d7308 */ /* 0x000e620000000800 */
[--C-:B------:R-:W-:Y:S01]  /*4fa0*/  FFMA.FTZ R66, R15, UR6, -R20.reuse ;  /* 0x000000060f427c23 */ /* 0x100fe20008010814 */
[--C-:B------:R-:W-:Y:S01]  /*4fb0*/  FFMA.FTZ R65, R71, UR6, -R20.reuse ;  /* 0x0000000647417c23 */ /* 0x100fe20008010814 */
[--C-:B------:R-:W-:Y:S01]  /*4fc0*/  FFMA.FTZ R67, R11, UR6, -R20.reuse ;  /* 0x000000060b437c23 */ /* 0x100fe20008010814 */
[--C-:B------:R-:W-:Y:S01]  /*4fd0*/  FFMA.FTZ R46, R97, UR6, -R20.reuse ;  /* 0x00000006612e7c23 */ /* 0x100fe20008010814 */
[--C-:B------:R-:W-:Y:S01]  /*4fe0*/  FFMA.FTZ R47, R9, UR6, -R20.reuse ;  /* 0x00000006092f7c23 */ /* 0x100fe20008010814 */
[----:B---3--:R-:W-:Y:S01]  /*4ff0*/  F2FP.BF16.F32.PACK_AB R68, R120, R121 ;  /* 0x000000797844723e */ /* 0x008fe200000010ff */
[----:B------:R-:W3:Y:S01]  /*5000*/  LDSM.16.MT88.4 R8, [R172+0xb400] ;  /* 0x00b40000ac08783b */ /* 0x000ee20000004200 */
[----:B------:R-:W-:Y:S01]  /*5010*/  MUFU.EX2 R66, R66 ;  /* 0x0000004200427308 */ /* 0x000fe20000000800 */
[--C-:B------:R-:W-:Y:S01]  /*5020*/  FFMA.FTZ R44, R99, UR6, -R20.reuse ;  /* 0x00000006632c7c23 */ /* 0x100fe20008010814 */
[--C-:B------:R-:W-:Y:S01]  /*5030*/  FFMA.FTZ R38, R37, UR6, -R20.reuse ;  /* 0x0000000625267c23 */ /* 0x100fe20008010814 */
[--C-:B------:R-:W-:Y:S01]  /*5040*/  FFMA.FTZ R35, R7, UR6, -R20.reuse ;  /* 0x0000000607237c23 */ /* 0x100fe20008010814 */
[----:B------:R-:W4:Y:S01]  /*5050*/  LDSM.16.MT88.4 R12, [R116+0x9400] ;  /* 0x00940000740c783b */ /* 0x000f220000004200 */
[--C-:B------:R-:W-:Y:S01]  /*5060*/  FFMA.FTZ R37, R30, UR6, -R23.reuse ;  /* 0x000000061e257c23 */ /* 0x100fe20008010817 */
[--C-:B------:R-:W-:Y:S01]  /*5070*/  FFMA.FTZ R34, R29, UR6, -R20.reuse ;  /* 0x000000061d227c23 */ /* 0x100fe20008010814 */
[--C-:B------:R-:W-:Y:S01]  /*5080*/  FFMA.FTZ R30, R152, UR6, -R23.reuse ;  /* 0x00000006981e7c23 */ /* 0x100fe20008010817 */
        /* <DEDUP_REMOVED lines=17> */
[----:B-----5:R-:W-:Y:S01]  /*51a0*/  F2FP.BF16.F32.PACK_AB R69, R65, R66 ;  /* 0x000000424145723e */ /* 0x020fe200000010ff */
[--C-:B------:R-:W-:Y:S01]  /*51b0*/  FFMA.FTZ R129, R129, UR6, -R20.reuse ;  /* 0x0000000681817c23 */ /* 0x100fe20008010814 */
[--C-:B------:R-:W-:Y:S01]  /*51c0*/  FFMA.FTZ R147, R124, UR6, -R23.reuse ;  /* 0x000000067c937c23 */ /* 0x100fe20008010817 */
[----:B------:R-:W-:Y:S01]  /*51d0*/  FFMA.FTZ R149, R132, UR6, -R23 ;  /* 0x0000000684957c23 */ /* 0x000fe20008010817 */
[--C-:B------:R-:W-:Y:S01]  /*51e0*/  FFMA.FTZ R127, R127, UR6, -R20.reuse ;  /* 0x000000067f7f7c23 */ /* 0x100fe20008010814 */
[--C-:B------:R-:W-:Y:S01]  /*51f0*/  FFMA.FTZ R124, R125, UR6, -R20.reuse ;  /* 0x000000067d7c7c23 */ /* 0x100fe20008010814 */
[--C-:B------:R-:W-:Y:S01]  /*5200*/  FFMA.FTZ R63, R63, UR6, -R20.reuse ;  /* 0x000000063f3f7c23 */ /* 0x100fe20008010814 */
[----:B------:R-:W-:Y:S01]  /*5210*/  MUFU.EX2 R22, R22 ;  /* 0x0000001600167308 */ /* 0x000fe20000000800 */
[----:B------:R-:W-:Y:S01]  /*5220*/  FFMA.FTZ R123, R123, UR6, -R20 ;  /* 0x000000067b7b7c23 */ /* 0x000fe20008010814 */
[----:B------:R-:W-:Y:S01]  /*5230*/  FADD.FTZ R121, R121, R120 ;  /* 0x0000007879797221 */ /* 0x000fe20000010000 */
[----:B------:R-:W-:Y:S01]  /*5240*/  FADD.FTZ R66, R66, R65 ;  /* 0x0000004142427221 */ /* 0x000fe20000010000 */
[----:B------:R-:W-:Y:S01]  /*5250*/  FFMA.FTZ R65, R56, UR6, -R23 ;  /* 0x0000000638417c23 */ /* 0x000fe20008010817 */
[--C-:B------:R-:W-:Y:S01]  /*5260*/  FFMA.FTZ R56, R53, UR6, -R20.reuse ;  /* 0x0000000635387c23 */ /* 0x100fe20008010814 */
[----:B------:R-:W-:Y:S01]  /*5270*/  FADD.FTZ R64, R64, R121 ;  /* 0x0000007940407221 */ /* 0x000fe20000010000 */
[----:B------:R-:W-:Y:S01]  /*5280*/  FFMA.FTZ R45, R45, UR6, -R20 ;  /* 0x000000062d2d7c23 */ /* 0x000fe20008010814 */
[----:B------:R-:W5:Y:S01]  /*5290*/  MUFU.EX2 R21, R21 ;  /* 0x0000001500157308 */ /* 0x000f620000000800 */
[----:B-1----:R-:W-:Y:S01]  /*52a0*/  F2FP.BF16.F32.PACK_AB R71, R46, R67 ;  /* 0x000000432e47723e */ /* 0x002fe200000010ff */
[----:B------:R-:W-:Y:S01]  /*52b0*/  FADD.FTZ R121, R61, R64 ;  /* 0x000000403d797221 */ /* 0x000fe20000010000 */
[--C-:B------:R-:W-:Y:S01]  /*52c0*/  FFMA.FTZ R61, R52, UR6, -R23.reuse ;  /* 0x00000006343d7c23 */ /* 0x100fe20008010817 */
[----:B------:R-:W-:Y:S01]  /*52d0*/  FFMA.FTZ R52, R49, UR6, -R20 ;  /* 0x0000000631347c23 */ /* 0x000fe20008010814 */
[----:B------:R-:W-:Y:S01]  /*52e0*/  FADD.FTZ R67, R67, R66 ;  /* 0x0000004243437221 */ /* 0x000fe20000010000 */
[--C-:B------:R-:W-:Y:S01]  /*52f0*/  FFMA.FTZ R53, R40, UR6, -R23.reuse ;  /* 0x0000000628357c23 */ /* 0x100fe20008010817 */
[----:B------:R-:W-:Y:S01]  /*5300*/  FFMA.FTZ R64, R42, UR6, -R23 ;  /* 0x000000062a407c23 */ /* 0x000fe20008010817 */
[C---:B------:R-:W-:Y:S01]  /*5310*/  HMMA.16816.F32.BF16 R96, R68.reuse, R92, RZ ;  /* 0x0000005c4460723c */ /* 0x040fe200000418ff */
[----:B------:R-:W-:Y:S01]  /*5320*/  MUFU.EX2 R48, R48 ;  /* 0x0000003000307308 */ /* 0x000fe20000000800 */
[----:B------:R-:W-:Y:S01]  /*5330*/  FADD.FTZ R46, R46, R67 ;  /* 0x000000432e2e7221 */ /* 0x000fe20000010000 */
[--C-:B------:R-:W-:Y:S01]  /*5340*/  FFMA.FTZ R40, R41, UR6, -R20.reuse ;  /* 0x0000000629287c23 */ /* 0x100fe20008010814 */
[--C-:B------:R-:W-:Y:S01]  /*5350*/  FFMA.FTZ R42, R27, UR6, -R20.reuse ;  /* 0x000000061b2a7c23 */ /* 0x100fe20008010814 */
[----:B------:R-:W-:Y:S01]  /*5360*/  FFMA.FTZ R41, R25, UR6, -R20 ;  /* 0x0000000619297c23 */ /* 0x000fe20008010814 */
[C---:B------:R-:W-:Y:S03]  /*5370*/  HMMA.16816.F32.BF16 R92, R68.reuse, R94, RZ ;  /* 0x0000005e445c723c */ /* 0x040fe600000418ff */
[----:B------:R-:W1:Y:S01]  /*5380*/  MUFU.EX2 R39, R39 ;  /* 0x0000002700277308 */ /* 0x000e620000000800 */
[C---:B-----5:R-:W-:Y:S01]  /*5390*/  F2FP.BF16.F32.PACK_AB R4, R21.reuse, R22 ;  /* 0x000000161504723e */ /* 0x060fe200000010ff */
[----:B------:R-:W-:Y:S01]  /*53a0*/  FADD.FTZ R22, R22, R121 ;  /* 0x0000007916167221 */ /* 0x000fe20000010000 */
[----:B------:R-:W-:Y:S03]  /*53b0*/  HMMA.16816.F32.BF16 R104, R68, R100, RZ ;  /* 0x000000644468723c */ /* 0x000fe600000418ff */
[----:B------:R-:W-:-:S02]  /*53c0*/  FADD.FTZ R21, R21, R22 ;  /* 0x0000001615157221 */ /* 0x000fc40000010000 */
[----:B------:R-:W-:Y:S01]  /*53d0*/  MUFU.EX2 R47, R47 ;  /* 0x0000002f002f7308 */ /* 0x000fe20000000800 */
[C---:B------:R-:W-:Y:S06]  /*53e0*/  HMMA.16816.F32.BF16 R100, R68.reuse, R102, RZ ;  /* 0x000000664464723c */ /* 0x040fec00000418ff */
[----:B------:R-:W-:Y:S01]  /*53f0*/  HMMA.16816.F32.BF16 R112, R68, R108, RZ ;  /* 0x0000006c4470723c */ /* 0x000fe200000418ff */
[----:B------:R-:W5:Y:S01]  /*5400*/  MUFU.EX2 R44, R44 ;  /* 0x0000002c002c7308 */ /* 0x000f620000000800 */
[----:B-1----:R-:W-:Y:S01]  /*5410*/  F2FP.BF16.F32.PACK_AB R6, R39, R48 ;  /* 0x000000302706723e */ /* 0x002fe200000010ff */
[----:B------:R-:W-:-:S03]  /*5420*/  FADD.FTZ R48, R48, R21 ;  /* 0x0000001530307221 */ /* 0x000fc60000010000 */
[C---:B------:R-:W-:Y:S01]  /*5430*/  HMMA.16816.F32.BF16 R88, R68.reuse, R84, RZ ;  /* 0x000000544458723c */ /* 0x040fe200000418ff */
[----:B------:R-:W-:Y:S02]  /*5440*/  FADD.FTZ R48, R39, R48 ;  /* 0x0000003027307221 */ /* 0x000fe40000010000 */
[----:B------:R-:W-:Y:S03]  /*5450*/  MUFU.EX2 R38, R38 ;  /* 0x0000002600267308 */ /* 0x000fe60000000800 */
[C---:B--2---:R-:W-:Y:S05]  /*5460*/  HMMA.16816.F32.BF16 R80, R68.reuse, R76, RZ ;  /* 0x0000004c4450723c */ /* 0x044fea00000418ff */
[----:B------:R-:W1:Y:S01]  /*5470*/  MUFU.EX2 R35, R35 ;  /* 0x0000002300237308 */ /* 0x000e620000000800 */
[----:B-----5:R-:W-:Y:S01]  /*5480*/  F2FP.BF16.F32.PACK_AB R5, R44, R47 ;  /* 0x0000002f2c05723e */ /* 0x020fe200000010ff */
[----:B------:R-:W-:Y:S01]  /*5490*/  HMMA.16816.F32.BF16 R108, R68, R110, RZ ;  /* 0x0000006e446c723c */ /* 0x000fe200000418ff */
[----:B------:R-:W-:Y:S01]  /*54a0*/  FADD.FTZ R47, R47, R46 ;  /* 0x0000002e2f2f7221 */ /* 0x000fe20000010000 */
[----:B------:R-:W-:-:S03]  /*54b0*/  FFMA.FTZ R46, R43, UR6, -R20 ;  /* 0x000000062b2e7c23 */ /* 0x000fc60008010814 */
[----:B------:R-:W-:Y:S01]  /*54c0*/  FADD.FTZ R43, R44, R47 ;  /* 0x0000002f2c2b7221 */ /* 0x000fe20000010000 */
[C---:B------:R-:W-:Y:S01]  /*54d0*/  HMMA.16816.F32.BF16 R84, R68.reuse, R86, RZ ;  /* 0x000000564454723c */ /* 0x040fe200000418ff */
[----:B------:R-:W-:Y:S05]  /*54e0*/  MUFU.EX2 R37, R37 ;  /* 0x0000002500257308 */ /* 0x000fea0000000800 */
[----:B------:R-:W-:Y:S01]  /*54f0*/  HMMA.16816.F32.BF16 R76, R68, R78, RZ ;  /* 0x0000004e444c723c */ /* 0x000fe200000418ff */
[----:B-1----:R-:W-:Y:S02]  /*5500*/  F2FP.BF16.F32.PACK_AB R7, R35, R38 ;  /* 0x000000262307723e */ /* 0x002fe400000010ff */
[----:B------:R-:W1:Y:S01]  /*5510*/  MUFU.EX2 R36, R36 ;  /* 0x0000002400247308 */ /* 0x000e620000000800 */
[----:B------:R-:W-:-:S04]  /*5520*/  FADD.FTZ R38, R38, R43 ;  /* 0x0000002b26267221 */ /* 0x000fc80000010000 */
[----:B------:R-:W-:Y:S01]  /*5530*/  FADD.FTZ R35, R35, R38 ;  /* 0x0000002623237221 */ /* 0x000fe20000010000 */
[C---:B---3--:R-:W-:Y:S02]  /*5540*/  HMMA.16816.F32.BF16 R96, R4.reuse, R8, R96 ;  /* 0x000000080460723c */ /* 0x048fe40000041860 */
[----:B------:R-:W-:Y:S04]  /*5550*/  MUFU.EX2 R33, R33 ;  /* 0x0000002100217308 */ /* 0x000fe80000000800 */
[C---:B------:R-:W-:Y:S01]  /*5560*/  HMMA.16816.F32.BF16 R92, R4.reuse, R10, R92 ;  /* 0x0000000a045c723c */ /* 0x040fe2000004185c */
[----:B------:R-:W2:Y:S03]  /*5570*/  LDSM.16.MT88.4 R8, [R116+0xd000] ;  /* 0x00d000007408783b */ /* 0x000ea60000004200 */
[----:B------:R-:W3:Y:S02]  /*5580*/  MUFU.EX2 R30, R30 ;  /* 0x0000001e001e7308 */ /* 0x000ee40000000800 */
[C---:B----4-:R-:W-:Y:S06]  /*5590*/  HMMA.16816.F32.BF16 R104, R4.reuse, R12, R104 ;  /* 0x0000000c0468723c */ /* 0x050fec0000041868 */
        /* <DEDUP_REMOVED lines=28> */
[----:B------:R-:W-:Y:S01]  /*5760*/  F2FP.BF16.F32.PACK_AB R4, R36, R37 ;  /* 0x000000252404723e */ /* 0x000fe200000010ff */
[----:B------:R-:W-:Y:S01]  /*5770*/  FADD.FTZ R37, R37, R48 ;  /* 0x0000003025257221 */ /* 0x000fe20000010000 */
[----:B---3--:R-:W-:Y:S01]  /*5780*/  F2FP.BF16.F32.PACK_AB R6, R30, R33 ;  /* 0x000000211e06723e */ /* 0x008fe200000010ff */
[----:B------:R-:W3:Y:S01]  /*5790*/  MUFU.EX2 R3, R3 ;  /* 0x0000000300037308 */ /* 0x000ee20000000800 */
[----:B-----5:R-:W-:Y:S01]  /*57a0*/  F2FP.BF16.F32.PACK_AB R5, R31, R34 ;  /* 0x000000221f05723e */ /* 0x020fe200000010ff */
[----:B------:R-:W-:Y:S01]  /*57b0*/  FADD.FTZ R34, R34, R35 ;  /* 0x0000002322227221 */ /* 0x000fe20000010000 */
[----:B------:R-:W-:Y:S01]  /*57c0*/  F2FP.BF16.F32.PACK_AB R7, R29, R32 ;  /* 0x000000201d07723e */ /* 0x000fe200000010ff */
[----:B------:R-:W-:-:S02]  /*57d0*/  FADD.FTZ R36, R36, R37 ;  /* 0x0000002524247221 */ /* 0x000fc40000010000 */
[----:B------:R-:W-:Y:S02]  /*57e0*/  FADD.FTZ R31, R31, R34 ;  /* 0x000000221f1f7221 */ /* 0x000fe40000010000 */
[----:B------:R-:W-:Y:S01]  /*57f0*/  MUFU.EX2 R150, R150 ;  /* 0x0000009600967308 */ /* 0x000fe20000000800 */
[----:B------:R-:W-:Y:S01]  /*5800*/  FADD.FTZ R33, R33, R36 ;  /* 0x0000002421217221 */ /* 0x000fe20000010000 */
[C---:B----4-:R-:W-:Y:S01]  /*5810*/  HMMA.16816.F32.BF16 R112, R4.reuse, R12, R112 ;  /* 0x0000000c0470723c */ /* 0x050fe20000041870 */
[----:B------:R-:W-:Y:S02]  /*5820*/  FADD.FTZ R32, R32, R31 ;  /* 0x0000001f20207221 */ /* 0x000fe40000010000 */
[----:B------:R-:W-:Y:S02]  /*5830*/  FADD.FTZ R33, R30, R33 ;  /* 0x000000211e217221 */ /* 0x000fe40000010000 */
[----:B------:R-:W-:Y:S01]  /*5840*/  FADD.FTZ R29, R29, R32 ;  /* 0x000000201d1d7221 */ /* 0x000fe20000010000 */
        /* <DEDUP_REMOVED lines=40> */
[----:B------:R-:W3:Y:S01]  /*5ad0*/  MUFU.EX2 R54, R54 ;  /* 0x0000003600367308 */ /* 0x000ee20000000800 */
[----:B------:R-:W-:Y:S01]  /*5ae0*/  FADD.FTZ R55, R55, R60 ;  /* 0x0000003c37377221 */ /* 0x000fe20000010000 */
[----:B------:R-:W-:Y:S02]  /*5af0*/  FADD.FTZ R57, R57, R62 ;  /* 0x0000003e39397221 */ /* 0x000fe40000010000 */
[C---:B----4-:R-:W-:Y:S01]  /*5b00*/  HMMA.16816.F32.BF16 R112, R4.reuse, R12, R112 ;  /* 0x0000000c0470723c */ /* 0x050fe20000041870 */
[----:B------:R-:W-:Y:S01]  /*5b10*/  FADD.FTZ R58, R58, R55 ;  /* 0x000000373a3a7221 */ /* 0x000fe20000010000 */
[----:B------:R-:W-:Y:S02]  /*5b20*/  FADD.FTZ R57, R28, R57 ;  /* 0x000000391c397221 */ /* 0x000fe40000010000 */
[----:B------:R-:W-:Y:S01]  /*5b30*/  MUFU.EX2 R61, R61 ;  /* 0x0000003d003d7308 */ /* 0x000fe20000000800 */
[----:B------:R-:W-:Y:S01]  /*5b40*/  FADD.FTZ R3, R3, R58 ;  /* 0x0000003a03037221 */ /* 0x000fe20000010000 */
[C---:B------:R-:W-:Y:S01]  /*5b50*/  HMMA.16816.F32.BF16 R108, R4.reuse, R14, R108 ;  /* 0x0000000e046c723c */ /* 0x040fe2000004186c */
[----:B------:R-:W4:Y:S05]  /*5b60*/  LDSM.16.MT88.4 R12, [R172+0xbc00] ;  /* 0x00bc0000ac0c783b */ /* 0x000f2a0000004200 */
[----:B------:R-:W3:Y:S08]  /*5b70*/  MUFU.EX2 R50, R50 ;  /* 0x0000003200327308 */ /* 0x000ef00000000800 */
[----:B------:R-:W-:Y:S01]  /*5b80*/  MUFU.EX2 R56, R56 ;  /* 0x0000003800387308 */ /* 0x000fe20000000800 */
[C---:B-----5:R-:W-:Y:S06]  /*5b90*/  HMMA.16816.F32.BF16 R104, R4.reuse, R8, R104 ;  /* 0x000000080468723c */ /* 0x060fec0000041868 */
[C---:B------:R-:W-:Y:S01]  /*5ba0*/  HMMA.16816.F32.BF16 R100, R4.reuse, R10, R100 ;  /* 0x0000000a0464723c */ /* 0x040fe20000041864 */
[----:B------:R-:W5:Y:S01]  /*5bb0*/  LDSM.16.MT88.4 R8, [R116+0xbc00] ;  /* 0x00bc00007408783b */ /* 0x000f620000004200 */
[----:B------:R-:W-:Y:S08]  /*5bc0*/  MUFU.EX2 R52, R52 ;  /* 0x0000003400347308 */ /* 0x000ff00000000800 */
[----:B------:R-:W-:Y:S08]  /*5bd0*/  MUFU.EX2 R45, R45 ;  /* 0x0000002d002d7308 */ /* 0x000ff00000000800 */
[----:B------:R-:W-:Y:S01]  /*5be0*/  MUFU.EX2 R191, R191 ;  /* 0x000000bf00bf7308 */ /* 0x000fe20000000800 */
[C---:B----4-:R-:W-:Y:S06]  /*5bf0*/  HMMA.16816.F32.BF16 R96, R4.reuse, R12, R96 ;  /* 0x0000000c0460723c */ /* 0x050fec0000041860 */
[C---:B------:R-:W-:Y:S01]  /*5c00*/  HMMA.16816.F32.BF16 R92, R4.reuse, R14, R92 ;  /* 0x0000000e045c723c */ /* 0x040fe2000004185c */
[----:B------:R-:W4:Y:S01]  /*5c10*/  LDSM.16.MT88.4 R12, [R172+0xdc00] ;  /* 0x00dc0000ac0c783b */ /* 0x000f220000004200 */
[----:B------:R-:W-:Y:S08]  /*5c20*/  MUFU.EX2 R40, R40 ;  /* 0x0000002800287308 */ /* 0x000ff00000000800 */
[----:B------:R-:W-:Y:S01]  /*5c30*/  MUFU.EX2 R42, R42 ;  /* 0x0000002a002a7308 */ /* 0x000fe20000000800 */
[C---:B-----5:R-:W-:Y:S07]  /*5c40*/  HMMA.16816.F32.BF16 R88, R4.reuse, R8, R88 ;  /* 0x000000080458723c */ /* 0x060fee0000041858 */
[----:B------:R-:W-:Y:S01]  /*5c50*/  MUFU.EX2 R41, R41 ;  /* 0x0000002900297308 */ /* 0x000fe20000000800 */
        /* <DEDUP_REMOVED lines=8> */
[----:B------:R-:W-:Y:S01]  /*5ce0*/  F2FP.BF16.F32.PACK_AB R4, R145, R150 ;  /* 0x000000969104723e */ /* 0x000fe200000010ff */
[----:B------:R-:W-:Y:S01]  /*5cf0*/  FADD.FTZ R150, R150, R57 ;  /* 0x0000003996967221 */ /* 0x000fe20000010000 */
[----:B--2---:R-:W-:-:S02]  /*5d00*/  F2FP.BF16.F32.PACK_AB R6, R133, R146 ;  /* 0x000000928506723e */ /* 0x004fc400000010ff */
[----:B------:R-:W-:Y:S01]  /*5d10*/  F2FP.BF16.F32.PACK_AB R5, R135, R148 ;  /* 0x000000948705723e */ /* 0x000fe200000010ff */
[----:B------:R-:W-:Y:S01]  /*5d20*/  FADD.FTZ R148, R148, R3 ;  /* 0x0000000394947221 */ /* 0x000fe20000010000 */
[----:B------:R-:W-:Y:S01]  /*5d30*/  F2FP.BF16.F32.PACK_AB R7, R129, R134 ;  /* 0x000000868107723e */ /* 0x000fe200000010ff */
[----:B------:R-:W-:Y:S02]  /*5d40*/  FADD.FTZ R145, R145, R150 ;  /* 0x0000009691917221 */ /* 0x000fe40000010000 */
[----:B------:R-:W-:Y:S02]  /*5d50*/  FADD.FTZ R135, R135, R148 ;  /* 0x0000009487877221 */ /* 0x000fe40000010000 */
[----:B------:R-:W-:Y:S02]  /*5d60*/  FADD.FTZ R146, R146, R145 ;  /* 0x0000009192927221 */ /* 0x000fe40000010000 */
[----:B----4-:R-:W-:Y:S01]  /*5d70*/  HMMA.16816.F32.BF16 R112, R4, R12, R112 ;  /* 0x0000000c0470723c */ /* 0x010fe20000041870 */
[----:B------:R-:W-:Y:S01]  /*5d80*/  FADD.FTZ R134, R134, R135 ;  /* 0x0000008786867221 */ /* 0x000fe20000010000 */
[----:B------:R-:W-:-:S03]  /*5d90*/  FADD.FTZ R146, R133, R146 ;  /* 0x0000009285927221 */ /* 0x000fc60000010000 */
[----:B------:R-:W-:Y:S01]  /*5da0*/  FADD.FTZ R134, R129, R134 ;  /* 0x0000008681867221 */ /* 0x000fe20000010000 */
        /* <DEDUP_REMOVED lines=17> */
[----:B-1----:R-:W-:Y:S01]  /*5ec0*/  F2FP.BF16.F32.PACK_AB R4, R126, R149 ;  /* 0x000000957e04723e */ /* 0x002fe200000010ff */
[----:B------:R-:W-:Y:S01]  /*5ed0*/  FADD.FTZ R149, R149, R146 ;  /* 0x0000009295957221 */ /* 0x000fe20000010000 */
[----:B------:R-:W-:-:S02]  /*5ee0*/  F2FP.BF16.F32.PACK_AB R6, R122, R147 ;  /* 0x000000937a06723e */ /* 0x000fc400000010ff */
[----:B------:R-:W-:Y:S01]  /*5ef0*/  F2FP.BF16.F32.PACK_AB R5, R124, R127 ;  /* 0x0000007f7c05723e */ /* 0x000fe200000010ff */
[----:B------:R-:W-:Y:S01]  /*5f00*/  FADD.FTZ R127, R127, R134 ;  /* 0x000000867f7f7221 */ /* 0x000fe20000010000 */
[----:B---3--:R-:W-:Y:S01]  /*5f10*/  F2FP.BF16.F32.PACK_AB R7, R63, R120 ;  /* 0x000000783f07723e */ /* 0x008fe200000010ff */
[----:B------:R-:W-:Y:S02]  /*5f20*/  FADD.FTZ R126, R126, R149 ;  /* 0x000000957e7e7221 */ /* 0x000fe40000010000 */
[----:B------:R-:W-:Y:S02]  /*5f30*/  FADD.FTZ R127, R124, R127 ;  /* 0x0000007f7c7f7221 */ /* 0x000fe40000010000 */
[----:B------:R-:W-:Y:S02]  /*5f40*/  FADD.FTZ R147, R147, R126 ;  /* 0x0000007e93937221 */ /* 0x000fe40000010000 */
[----:B--2---:R-:W-:Y:S01]  /*5f50*/  HMMA.16816.F32.BF16 R104, R4, R12, R104 ;  /* 0x0000000c0468723c */ /* 0x004fe20000041868 */
[----:B------:R-:W-:Y:S01]  /*5f60*/  FADD.FTZ R120, R120, R127 ;  /* 0x0000007f78787221 */ /* 0x000fe20000010000 */
[----:B------:R-:W-:-:S03]  /*5f70*/  FADD.FTZ R122, R122, R147 ;  /* 0x000000937a7a7221 */ /* 0x000fc60000010000 */
[----:B------:R-:W-:Y:S01]  /*5f80*/  FADD.FTZ R63, R63, R120 ;  /* 0x000000783f3f7221 */ /* 0x000fe20000010000 */
        /* <DEDUP_REMOVED lines=10> */
[----:B------:R-:W-:Y:S01]  /*6030*/  FFMA.FTZ R12, R51, UR6, -R20 ;  /* 0x00000006330c7c23 */ /* 0x000fe20008010814 */
[----:B------:R-:W-:-:S02]  /*6040*/  FFMA.FTZ R51, R26, UR6, -R23 ;  /* 0x000000061a337c23 */ /* 0x000fc40008010817 */
[----:B------:R-:W1:Y:S01]  /*6050*/  LDSM.16.MT88.4 R24, [R116+0xa800] ;  /* 0x00a800007418783b */ /* 0x000e620000004200 */
[----:B------:R4:W5:Y:S01]  /*6060*/  MUFU.EX2 R49, R12 ;  /* 0x0000000c00317308 */ /* 0x0009620000000800 */
[C---:B--2---:R-:W-:Y:S02]  /*6070*/  HMMA.16816.F32.BF16 R88, R4.reuse, R16, R88 ;  /* 0x000000100458723c */ /* 0x044fe40000041858 */
[----:B------:R-:W2:Y:S04]  /*6080*/  LDSM.16.MT88.4 R20, [R172+0xc800] ;  /* 0x00c80000ac14783b */ /* 0x000ea80000004200 */
[C---:B------:R-:W-:Y:S01]  /*6090*/  HMMA.16816.F32.BF16 R84, R4.reuse, R18, R84 ;  /* 0x000000120454723c */ /* 0x040fe20000041854 */
[----:B------:R-:W-:Y:S05]  /*60a0*/  LDSM.16.MT88.4 R16, [R116+0xe800] ;  /* 0x00e800007410783b */ /* 0x000fea0000004200 */
[C---:B---3--:R-:W-:Y:S01]  /*60b0*/  HMMA.16816.F32.BF16 R80, R4.reuse, R8, R80 ;  /* 0x000000080450723c */ /* 0x048fe20000041850 */
[----:B----4-:R-:W3:Y:S05]  /*60c0*/  LDSM.16.MT88.4 R12, [R116+0xc800] ;  /* 0x00c80000740c783b */ /* 0x010eea0000004200 */
[----:B------:R-:W-:Y:S01]  /*60d0*/  HMMA.16816.F32.BF16 R76, R4, R10, R76 ;  /* 0x0000000a044c723c */ /* 0x000fe2000004184c */
[----:B------:R-:W4:Y:S06]  /*60e0*/  LDSM.16.MT88.4 R8, [R172+0xa800] ;  /* 0x00a80000ac08783b */ /* 0x000f2c0000004200 */
[----:B------:R-:W-:Y:S01]  /*60f0*/  F2FP.BF16.F32.PACK_AB R4, R54, R65 ;  /* 0x000000413604723e */ /* 0x000fe200000010ff */
[----:B------:R-:W-:Y:S01]  /*6100*/  FADD.FTZ R65, R65, R122 ;  /* 0x0000007a41417221 */ /* 0x000fe20000010000 */
[----:B------:R-:W-:-:S02]  /*6110*/  F2FP.BF16.F32.PACK_AB R6, R50, R61 ;  /* 0x0000003d3206723e */ /* 0x000fc400000010ff */
[----:B-----5:R-:W-:Y:S01]  /*6120*/  F2FP.BF16.F32.PACK_AB R5, R49, R56 ;  /* 0x000000383105723e */ /* 0x020fe200000010ff */
[----:B------:R-:W-:Y:S01]  /*6130*/  FADD.FTZ R56, R56, R63 ;  /* 0x0000003f38387221 */ /* 0x000fe20000010000 */
[----:B------:R-:W-:Y:S01]  /*6140*/  F2FP.BF16.F32.PACK_AB R7, R45, R52 ;  /* 0x000000342d07723e */ /* 0x000fe200000010ff */
[----:B------:R-:W-:Y:S02]  /*6150*/  FADD.FTZ R54, R54, R65 ;  /* 0x0000004136367221 */ /* 0x000fe40000010000 */
[----:B------:R-:W-:Y:S02]  /*6160*/  FADD.FTZ R49, R49, R56 ;  /* 0x0000003831317221 */ /* 0x000fe40000010000 */
[----:B------:R-:W-:Y:S02]  /*6170*/  FADD.FTZ R61, R61, R54 ;  /* 0x000000363d3d7221 */ /* 0x000fe40000010000 */
[----:B-1----:R-:W-:Y:S01]  /*6180*/  HMMA.16816.F32.BF16 R104, R4, R24, R104 ;  /* 0x000000180468723c */ /* 0x002fe20000041868 */
[----:B------:R-:W-:Y:S01]  /*6190*/  MUFU.EX2 R25, R64 ;  /* 0x0000004000197308 */ /* 0x000fe20000000800 */
[----:B------:R-:W-:Y:S01]  /*61a0*/  FADD.FTZ R52, R52, R49 ;  /* 0x0000003134347221 */ /* 0x000fe20000010000 */
[----:B------:R-:W-:-:S03]  /*61b0*/  FADD.FTZ R50, R50, R61 ;  /* 0x0000003d32327221 */ /* 0x000fc60000010000 */
[C---:B------:R-:W-:Y:S01]  /*61c0*/  HMMA.16816.F32.BF16 R100, R4.reuse, R26, R100 ;  /* 0x0000001a0464723c */ /* 0x040fe20000041864 */
[----:B------:R-:W-:Y:S02]  /*61d0*/  FADD.FTZ R52, R45, R52 ;  /* 0x000000342d347221 */ /* 0x000fe40000010000 */
[----:B------:R-:W1:Y:S03]  /*61e0*/  MUFU.EX2 R24, R53 ;  /* 0x0000003500187308 */ /* 0x000e660000000800 */
[C---:B--2---:R-:W-:Y:S05]  /*61f0*/  HMMA.16816.F32.BF16 R96, R4.reuse, R20, R96 ;  /* 0x000000140460723c */ /* 0x044fea0000041860 */
[----:B------:R-:W2:Y:S01]  /*6200*/  MUFU.EX2 R26, R51 ;  /* 0x00000033001a7308 */ /* 0x000ea20000000800 */
[C---:B---3--:R-:W-:Y:S06]  /*6210*/  HMMA.16816.F32.BF16 R88, R4.reuse, R12, R88 ;  /* 0x0000000c0458723c */ /* 0x048fec0000041858 */
[C---:B----4-:R-:W-:Y:S01]  /*6220*/  HMMA.16816.F32.BF16 R112, R4.reuse, R8, R112 ;  /* 0x000000080470723c */ /* 0x050fe20000041870 */
[----:B------:R-:W3:Y:S05]  /*6230*/  MUFU.EX2 R27, R46 ;  /* 0x0000002e001b7308 */ /* 0x000eea0000000800 */
[C---:B------:R-:W-:Y:S01]  /*6240*/  HMMA.16816.F32.BF16 R108, R4.reuse, R10, R108 ;  /* 0x0000000a046c723c */ /* 0x040fe2000004186c */
[----:B------:R-:W4:Y:S05]  /*6250*/  LDSM.16.MT88.4 R8, [R172+0xe800] ;  /* 0x00e80000ac08783b */ /* 0x000f2a0000004200 */
[C---:B------:R-:W-:Y:S01]  /*6260*/  HMMA.16816.F32.BF16 R84, R4.reuse, R14, R84 ;  /* 0x0000000e0454723c */ /* 0x040fe20000041854 */
[----:B------:R-:W5:Y:S05]  /*6270*/  LDSM.16.MT88.4 R12, [R116+0xac00] ;  /* 0x00ac0000740c783b */ /* 0x000f6a0000004200 */
[C---:B------:R-:W-:Y:S01]  /*6280*/  HMMA.16816.F32.BF16 R92, R4.reuse, R22, R92 ;  /* 0x00000016045c723c */ /* 0x040fe2000004185c */
[----:B------:R-:W5:Y:S05]  /*6290*/  LDSM.16.MT88.4 R20, [R172+0xac00] ;  /* 0x00ac0000ac14783b */ /* 0x000f6a0000004200 */
[C---:B------:R-:W-:Y:S06]  /*62a0*/  HMMA.16816.F32.BF16 R72, R4.reuse, R16, R72 ;  /* 0x000000100448723c */ /* 0x040fec0000041848 */
[C---:B------:R-:W-:Y:S01]  /*62b0*/  HMMA.16816.F32.BF16 R68, R4.reuse, R18, R68 ;  /* 0x000000120444723c */ /* 0x040fe20000041844 */
[----:B------:R-:W-:Y:S05]  /*62c0*/  LDSM.16.MT88.4 R16, [R116+0xcc00] ;  /* 0x00cc00007410783b */ /* 0x000fea0000004200 */
        /* <DEDUP_REMOVED lines=8> */
[----:B------:R-:W-:Y:S01]  /*6350*/  F2FP.BF16.F32.PACK_AB R7, R41, R42 ;  /* 0x0000002a2907723e */ /* 0x000fe200000010ff */
[----:B------:R-:W-:Y:S02]  /*6360*/  FADD.FTZ R25, R24, R25 ;  /* 0x0000001918197221 */ /* 0x000fe40000010000 */
[----:B------:R-:W-:Y:S02]  /*6370*/  FADD.FTZ R27, R40, R27 ;  /* 0x0000001b281b7221 */ /* 0x000fe40000010000 */
[----:B------:R-:W-:Y:S02]  /*6380*/  FADD.FTZ R26, R26, R25 ;  /* 0x000000191a1a7221 */ /* 0x000fe40000010000 */
[----:B-----5:R-:W-:Y:S01]  /*6390*/  HMMA.16816.F32.BF16 R104, R4, R12, R104 ;  /* 0x0000000c0468723c */ /* 0x020fe20000041868 */
        /* <DEDUP_REMOVED lines=82> */
.L_x_1952:
[----:B------:R-:W-:-:S04]  /*68c0*/  LEA R4, -R140, RZ, 0x7 ;  /* 0x000000ff8c047211 */ /* 0x000fc800078e39ff */
[----:B------:R-:W-:-:S07]  /*68d0*/  SHF.R.S32.HI R3, RZ, 0x1f, R4 ;  /* 0x0000001fff037819 */ /* 0x000fce0000011404 */
.L_x_1953:
        /* <DEDUP_REMOVED lines=60> */
[C---:B-----5:R-:W-:Y:S03]  /*6ca0*/  HMMA.16816.F32.BF16 R44, R128.reuse, R40, RZ ;  /* 0x00000028802c723c */ /* 0x060fe600000418ff */
[----:B------:R-:W0:Y:S03]  /*6cb0*/  LDGDEPBAR ;  /* 0x00000000000079af */ /* 0x000e260000000000 */
[C---:B---3--:R-:W-:Y:S06]  /*6cc0*/  HMMA.16816.F32.BF16 R36, R128.reuse, R32, RZ ;  /* 0x000000208024723c */ /* 0x048fec00000418ff */
[----:B------:R-:W-:Y:S06]  /*6cd0*/  HMMA.16816.F32.BF16 R4, R128, R6, RZ ;  /* 0x000000068004723c */ /* 0x000fec00000418ff */
[C---:B------:R-:W-:Y:S06]  /*6ce0*/  HMMA.16816.F32.BF16 R16, R64.reuse, R28, R16 ;  /* 0x0000001c4010723c */ /* 0x040fec0000041810 */
[----:B------:R-:W-:Y:S06]  /*6cf0*/  HMMA.16816.F32.BF16 R12, R64, R30, R12 ;  /* 0x0000001e400c723c */ /* 0x000fec000004180c */
[C---:B------:R-:W-:Y:S06]  /*6d00*/  HMMA.16816.F32.BF16 R40, R128.reuse, R42, RZ ;  /* 0x0000002a8028723c */ /* 0x040fec00000418ff */
[C---:B------:R-:W-:Y:S06]  /*6d10*/  HMMA.16816.F32.BF16 R32, R128.reuse, R34, RZ ;  /* 0x000000228020723c */ /* 0x040fec00000418ff */
[C---:B--2---:R-:W-:Y:S06]  /*6d20*/  HMMA.16816.F32.BF16 R28, R128.reuse, R24, RZ ;  /* 0x00000018801c723c */ /* 0x044fec00000418ff */
        /* <DEDUP_REMOVED lines=108> */
[----:B------:R-:W-:Y:S01]  /*73f0*/  HMMA.16816.F32.BF16 R4, R52, R50, R4 ;  /* 0x000000323404723c */ /* 0x000fe20000041804 */
[----:B------:R-:W-:Y:S01]  /*7400*/  FMUL.FTZ R19, R19, UR5 ;  /* 0x0000000513137c20 */ /* 0x000fe20008410000 */
[----:B------:R-:W-:Y:S01]  /*7410*/  FMUL.FTZ R17, R17, UR5 ;  /* 0x0000000511117c20 */ /* 0x000fe20008410000 */
[----:B------:R-:W-:-:S03]  /*7420*/  FMUL.FTZ R3, R16, UR5 ;  /* 0x0000000510037c20 */ /* 0x000fc60008410000 */
[----:B------:R-:W-:Y:S01]  /*7430*/  HMMA.16816.F32.BF16 R8, R52, R48, R8 ;  /* 0x000000303408723c */ /* 0x000fe20000041808 */
[----:B------:R-:W3:Y:S01]  /*7440*/  LDSM.16.M88.4 R48, [R118+0x8400] ;  /* 0x008400007630783b */ /* 0x000ee20000000200 */
[----:B------:R-:W-:Y:S01]  /*7450*/  FMUL.FTZ R12, R12, UR5 ;  /* 0x000000050c0c7c20 */ /* 0x000fe20008410000 */
[----:B------:R-:W-:Y:S01]  /*7460*/  FMUL.FTZ R14, R14, UR5 ;  /* 0x000000050e0e7c20 */ /* 0x000fe20008410000 */
[----:B------:R-:W-:Y:S01]  /*7470*/  FMUL.FTZ R13, R13, UR5 ;  /* 0x000000050d0d7c20 */ /* 0x000fe20008410000 */
[----:B------:R-:W-:Y:S01]  /*7480*/  FMUL.FTZ R15, R15, UR5 ;  /* 0x000000050f0f7c20 */ /* 0x000fe20008410000 */
[----:B------:R-:W-:Y:S01]  /*7490*/  FMUL.FTZ R44, R44, UR5 ;  /* 0x000000052c2c7c20 */ /* 0x000fe20008410000 */
[----:B------:R4:W-:Y:S01]  /*74a0*/  MUFU.TANH R151, R14 ;  /* 0x0000000e00977308 */ /* 0x0009e20000002400 */
[----:B------:R-:W-:-:S04]  /*74b0*/  FMUL.FTZ R156, R47, UR5 ;  /* 0x000000052f9c7c20 */ /* 0x000fc80008410000 */
[----:B------:R-:W-:Y:S01]  /*74c0*/  FMUL.FTZ R40, R40, UR5 ;  /* 0x0000000528287c20 */ /* 0x000fe20008410000 */
[----:B------:R-:W-:Y:S01]  /*74d0*/  FMUL.FTZ R42, R42, UR5 ;  /* 0x000000052a2a7c20 */ /* 0x000fe20008410000 */
[----:B------:R-:W-:Y:S01]  /*74e0*/  FMUL.FTZ R43, R43, UR5 ;  /* 0x000000052b2b7c20 */ /* 0x000fe20008410000 */
[----:B------:R-:W-:Y:S01]  /*74f0*/  MUFU.TANH R44, R44 ;  /* 0x0000002c002c7308 */ /* 0x000fe20000002400 */
[C---:B-1----:R-:W-:Y:S02]  /*7500*/  HMMA.16816.F32.BF16 R36, R52.reuse, R64, R36 ;  /* 0x000000403424723c */ /* 0x042fe40000041824 */
[----:B------:R-:W-:Y:S01]  /*7510*/  FMUL.FTZ R4, R4, UR5 ;  /* 0x0000000504047c20 */ /* 0x000fe20008410000 */
[----:B------:R-:W-:Y:S01]  /*7520*/  FMUL.FTZ R7, R7, UR5 ;  /* 0x0000000507077c20 */ /* 0x000fe20008410000 */
[----:B------:R-:W-:Y:S01]  /*7530*/  FMUL.FTZ R5, R5, UR5 ;  /* 0x0000000505057c20 */ /* 0x000fe20008410000 */
[----:B------:R-:W-:Y:S01]  /*7540*/  FMUL.FTZ R6, R6, UR5 ;  /* 0x0000000506067c20 */ /* 0x000fe20008410000 */
[C---:B------:R-:W-:Y:S01]  /*7550*/  HMMA.16816.F32.BF16 R32, R52.reuse, R66, R32 ;  /* 0x000000423420723c */ /* 0x040fe20000041820 */
[----:B------:R-:W1:Y:S01]  /*7560*/  LDSM.16.M88.4 R64, [R118+0x8c00] ;  /* 0x008c00007640783b */ /* 0x000e620000000200 */
[----:B------:R-:W-:Y:S01]  /*7570*/  FMUL.FTZ R10, R10, UR5 ;  /* 0x000000050a0a7c20 */ /* 0x000fe20008410000 */
[----:B------:R-:W-:Y:S01]  /*7580*/  FMUL.FTZ R11, R11, UR5 ;  /* 0x000000050b0b7c20 */ /* 0x000fe20008410000 */
[----:B------:R-:W-:Y:S01]  /*7590*/  FMUL.FTZ R8, R8, UR5 ;  /* 0x0000000508087c20 */ /* 0x000fe20008410000 */
[----:B------:R-:W-:Y:S01]  /*75a0*/  FMUL.FTZ R9, R9, UR5 ;  /* 0x0000000509097c20 */ /* 0x000fe20008410000 */
[C---:B--2---:R-:W-:Y:S01]  /*75b0*/  HMMA.16816.F32.BF16 R28, R52.reuse, R128, R28 ;  /* 0x00000080341c723c */ /* 0x044fe2000004181c */
[----:B------:R-:W-:Y:S05]  /*75c0*/  MUFU.TANH R47, R40 ;  /* 0x00000028002f7308 */ /* 0x000fea0000002400 */
[----:B------:R-:W-:Y:S01]  /*75d0*/  HMMA.16816.F32.BF16 R24, R52, R130, R24 ;  /* 0x000000823418723c */ /* 0x000fe20000041818 */
[----:B------:R-:W2:Y:S01]  /*75e0*/  LDSM.16.M88.4 R128, [R118+0x8800] ;  /* 0x008800007680783b */ /* 0x000ea20000000200 */
[----:B------:R-:W-:-:S04]  /*75f0*/  DEPBAR.LE SB0, 0x0 ;  /* 0x000080000000791a */ /* 0x000fc80000000000 */
[C---:B---3--:R-:W-:Y:S01]  /*7600*/  HMMA.16816.F32.BF16 R132, R52.reuse, R50, R132 ;  /* 0x000000323484723c */ /* 0x048fe20000041884 */
[----:B------:R3:W-:Y:S01]  /*7610*/  MUFU.TANH R51, R7 ;  /* 0x0000000700337308 */ /* 0x0007e20000002400 */
[----:B------:R-:W-:Y:S01]  /*7620*/  FMUL.FTZ R36, R36, UR5 ;  /* 0x0000000524247c20 */ /* 0x000fe20008410000 */
[----:B------:R-:W-:Y:S01]  /*7630*/  FMUL.FTZ R37, R37, UR5 ;  /* 0x0000000525257c20 */ /* 0x000fe20008410000 */
[----:B------:R-:W-:Y:S01]  /*7640*/  FMUL.FTZ R39, R39, UR5 ;  /* 0x0000000527277c20 */ /* 0x000fe20008410000 */
[----:B------:R-:W-:Y:S01]  /*7650*/  FMUL.FTZ R38, R38, UR5 ;  /* 0x0000000526267c20 */ /* 0x000fe20008410000 */
[----:B------:R-:W-:Y:S01]  /*7660*/  HMMA.16816.F32.BF16 R20, R52, R48, R20 ;  /* 0x000000303414723c */ /* 0x000fe20000041814 */
[----:B------:R-:W-:Y:S01]  /*7670*/  FMUL.FTZ R34, R34, UR5 ;  /* 0x0000000522227c20 */ /* 0x000fe20008410000 */
[----:B------:R-:W-:Y:S01]  /*7680*/  FMUL.FTZ R32, R32, UR5 ;  /* 0x0000000520207c20 */ /* 0x000fe20008410000 */
[----:B------:R-:W-:Y:S01]  /*7690*/  MUFU.TANH R50, R17 ;  /* 0x0000001100327308 */ /* 0x000fe20000002400 */
[----:B------:R-:W-:Y:S01]  /*76a0*/  FMUL.FTZ R33, R33, UR5 ;  /* 0x0000000521217c20 */ /* 0x000fe20008410000 */
[----:B------:R-:W-:Y:S01]  /*76b0*/  FMUL.FTZ R35, R35, UR5 ;  /* 0x0000000523237c20 */ /* 0x000fe20008410000 */
[----:B------:R-:W-:Y:S01]  /*76c0*/  FMUL.FTZ R28, R28, UR5 ;  /* 0x000000051c1c7c20 */ /* 0x000fe20008410000 */
[----:B------:R-:W-:Y:S01]  /*76d0*/  FMUL.FTZ R48, R18, UR5 ;  /* 0x0000000512307c20 */ /* 0x000fe20008410000 */
[----:B------:R-:W-:Y:S01]  /*76e0*/  FMUL.FTZ R49, R45, UR5 ;  /* 0x000000052d317c20 */ /* 0x000fe20008410000 */
[----:B------:R-:W-:Y:S01]  /*76f0*/  FMUL.FTZ R45, R46, UR5 ;  /* 0x000000052e2d7c20 */ /* 0x000fe20008410000 */
[----:B----4-:R-:W-:Y:S01]  /*7700*/  FMUL.FTZ R14, R29, UR5 ;  /* 0x000000051d0e7c20 */ /* 0x010fe20008410000 */
[----:B------:R-:W-:Y:S01]  /*7710*/  MUFU.TANH R17, R5 ;  /* 0x0000000500117308 */ /* 0x000fe20000002400 */
[----:B---3--:R-:W-:-:S02]  /*7720*/  IMAD.SHL.U32 R7, R181, 0x80, RZ ;  /* 0x00000080b5077824 */ /* 0x008fc400078e00ff */
[----:B------:R-:W-:Y:S01]  /*7730*/  FMUL.FTZ R145, R24, UR5 ;  /* 0x0000000518917c20 */ /* 0x000fe20008410000 */
[----:B------:R-:W-:Y:S01]  /*7740*/  FMUL.FTZ R24, R26, UR5 ;  /* 0x000000051a187c20 */ /* 0x000fe20008410000 */
[----:B------:R-:W-:Y:S01]  /*7750*/  FMUL.FTZ R27, R27, UR5 ;  /* 0x000000051b1b7c20 */ /* 0x000fe20008410000 */
[----:B------:R-:W-:Y:S01]  /*7760*/  FMUL.FTZ R29, R31, UR5 ;  /* 0x000000051f1d7c20 */ /* 0x000fe20008410000 */
[----:B-1----:R-:W-:Y:S01]  /*7770*/  HMMA.16816.F32.BF16 R60, R52, R64, R60 ;  /* 0x00000040343c723c */ /* 0x002fe2000004183c */
[----:B------:R-:W-:Y:S01]  /*7780*/  FMUL.FTZ R30, R30, UR5 ;  /* 0x000000051e1e7c20 */ /* 0x000fe20008410000 */
[----:B------:R-:W-:Y:S01]  /*7790*/  MUFU.TANH R64, R19 ;  /* 0x0000001300407308 */ /* 0x000fe20000002400 */
[----:B------:R-:W-:-:S03]  /*77a0*/  FMUL.FTZ R132, R132, UR5 ;  /* 0x0000000584847c20 */ /* 0x000fc60008410000 */
[C---:B------:R-:W-:Y:S01]  /*77b0*/  HMMA.16816.F32.BF16 R120, R52.reuse, R66, R120 ;  /* 0x000000423478723c */ /* 0x040fe20000041878 */
[----:B------:R-:W-:Y:S01]  /*77c0*/  FMUL.FTZ R21, R21, UR5 ;  /* 0x0000000515157c20 */ /* 0x000fe20008410000 */
[----:B------:R-:W-:Y:S02]  /*77d0*/  FMUL.FTZ R20, R20, UR5 ;  /* 0x0000000514147c20 */ /* 0x000fe40008410000 */
[----:B------:R1:W-:Y:S02]  /*77e0*/  MUFU.TANH R19, R4 ;  /* 0x0000000400137308 */ /* 0x0003e40000002400 */
[C---:B--2---:R-:W-:Y:S06]  /*77f0*/  HMMA.16816.F32.BF16 R56, R52.reuse, R128, R56 ;  /* 0x000000803438723c */ /* 0x044fec0000041838 */
[----:B------:R2:W-:Y:S01]  /*7800*/  MUFU.TANH R66, R10 ;  /* 0x0000000a00427308 */ /* 0x0005e20000002400 */
[----:B------:R-:W-:Y:S07]  /*7810*/  HMMA.16816.F32.BF16 R124, R52, R130, R124 ;  /* 0x00000082347c723c */ /* 0x000fee000004187c */
[----:B------:R-:W3:Y:S01]  /*7820*/  MUFU.TANH R55, R12 ;  /* 0x0000000c00377308 */ /* 0x000ee20000002400 */
[----:B-1----:R-:W1:Y:S07]  /*7830*/  S2R R4, SR_TID.X ;  /* 0x0000000000047919 */ /* 0x002e6e0000002100 */
[----:B------:R-:W-:Y:S08]  /*7840*/  MUFU.TANH R52, R11 ;  /* 0x0000000b00347308 */ /* 0x000ff00000002400 */
[----:B------:R-:W4:Y:S08]  /*7850*/  MUFU.TANH R53, R8 ;  /* 0x0000000800357308 */ /* 0x000f300000002400 */
[----:B------:R5:W4:Y:S08]  /*7860*/  MUFU.TANH R18, R13 ;  /* 0x0000000d00127308 */ /* 0x000b300000002400 */
[----:B------:R3:W-:Y:S01]  /*7870*/  MUFU.TANH R16, R9 ;  /* 0x0000000900107308 */ /* 0x0007e20000002400 */
[----:B-1----:R-:W-:-:S05]  /*7880*/  IMAD.SHL.U32 R4, R4, 0x2, RZ ;  /* 0x0000000204047824 */ /* 0x002fca00078e00ff */
[----:B--2---:R-:W-:Y:S02]  /*7890*/  LOP3.LUT R10, R4, 0x6, RZ, 0xc0, !PT ;  /* 0x00000006040a7812 */ /* 0x004fe400078ec0ff */
[----:B------:R1:W2:Y:S01]  /*78a0*/  MUFU.TANH R54, R15 ;  /* 0x0000000f00367308 */ /* 0x0002a20000002400 */
[----:B-----5:R-:W-:Y:S01]  /*78b0*/  FMUL.FTZ R13, R25, UR5 ;  /* 0x00000005190d7c20 */ /* 0x020fe20008410000 */
[--C-:B------:R-:W-:Y:S01]  /*78c0*/  LOP3.LUT R4, R7, 0x8, R10.reuse, 0xfe, !PT ;  /* 0x0000000807047812 */ /* 0x100fe200078efe0a */
[----:B------:R-:W-:Y:S01]  /*78d0*/  FMUL.FTZ R25, R23, UR5 ;  /* 0x0000000517197c20 */ /* 0x000fe20008410000 */
[C---:B------:R-:W-:Y:S02]  /*78e0*/  LOP3.LUT R12, R7.reuse, R10, RZ, 0xfc, !PT ;  /* 0x0000000a070c7212 */ /* 0x040fe400078efcff */
[CC--:B------:R-:W-:Y:S02]  /*78f0*/  ISETP.GE.AND P3, PT, R4.reuse, R144.reuse, PT ;  /* 0x000000900400720c */ /* 0x0c0fe40003f66270 */
[----:B------:R-:W-:Y:S01]  /*7900*/  ISETP.GE.AND P2, PT, R4, R143, PT ;  /* 0x0000008f0400720c */ /* 0x000fe20003f46270 */
[C---:B------:R-:W-:Y:S01]  /*7910*/  VIADD R4, R12.reuse, 0x1 ;  /* 0x000000010c047836 */ /* 0x040fe20000000000 */
[----:B------:R-:W-:Y:S01]  /*7920*/  LOP3.LUT R5, R7, 0x10, R10, 0xfe, !PT ;  /* 0x0000001007057812 */ /* 0x000fe200078efe0a */
[----:B------:R-:W-:Y:S01]  /*7930*/  VIADD R26, R12, 0x19 ;  /* 0x000000190c1a7836 */ /* 0x000fe20000000000 */
[----:B------:R-:W5:Y:S01]  /*7940*/  MUFU.TANH R49, R49 ;  /* 0x0000003100317308 */ /* 0x000f620000002400 */
[----:B---3--:R-:W-:Y:S01]  /*7950*/  FSEL R9, R55, -INF , !P3 ;  /* 0xff80000037097808 */ /* 0x008fe20005800000 */
[----:B------:R-:W-:Y:S01]  /*7960*/  FMUL.FTZ R55, R124, UR5 ;  /* 0x000000057c377c20 */ /* 0x000fe20008410000 */
[----:B------:R-:W-:-:S02]  /*7970*/  ISETP.GE.AND P1, PT, R4, R144, PT ;  /* 0x000000900400720c */ /* 0x000fc40003f26270 */
[-C--:B------:R-:W-:Y:S01]  /*7980*/  ISETP.GE.AND P4, PT, R5, R144.reuse, PT ;  /* 0x000000900500720c */ /* 0x080fe20003f86270 */
[----:B-1----:R-:W-:Y:S01]  /*7990*/  FMUL.FTZ R15, R41, UR5 ;  /* 0x00000005290f7c20 */ /* 0x002fe20008410000 */
[----:B------:R-:W-:Y:S01]  /*79a0*/  FSEL R11, R50, -INF , !P1 ;  /* 0xff800000320b7808 */ /* 0x000fe20004800000 */
[----:B------:R1:W3:Y:S01]  /*79b0*/  MUFU.TANH R65, R6 ;  /* 0x0000000600417308 */ /* 0x0002e20000002400 */
[-C--:B------:R-:W-:Y:S02]  /*79c0*/  ISETP.GE.AND P5, PT, R5, R143.reuse, PT ;  /* 0x0000008f0500720c */ /* 0x080fe40003fa6270 */
[----:B------:R-:W-:Y:S01]  /*79d0*/  ISETP.GE.AND P1, PT, R4, R143, PT ;  /* 0x0000008f0400720c */ /* 0x000fe20003f26270 */
[----:B------:R-:W-:Y:S01]  /*79e0*/  VIADD R4, R12, 0x9 ;  /* 0x000000090c047836 */ /* 0x000fe20000000000 */
[----:B------:R-:W-:Y:S02]  /*79f0*/  LOP3.LUT R5, R7, 0x18, R10, 0xfe, !PT ;  /* 0x0000001807057812 */ /* 0x000fe400078efe0a */
[----:B------:R-:W-:Y:S01]  /*7a00*/  FSEL R8, R64, -INF , !P1 ;  /* 0xff80000040087808 */ /* 0x000fe20004800000 */
[----:B------:R-:W-:Y:S01]  /*7a10*/  FMUL.FTZ R64, R22, UR5 ;  /* 0x0000000516407c20 */ /* 0x000fe20008410000 */
[-C--:B------:R-:W-:Y:S01]  /*7a20*/  ISETP.GE.AND P1, PT, R5, R144.reuse, PT ;  /* 0x000000900500720c */ /* 0x080fe20003f26270 */
[----:B------:R-:W-:Y:S01]  /*7a30*/  VIADD R22, R12, 0x11 ;  /* 0x000000110c167836 */ /* 0x000fe20000000000 */
[----:B------:R-:W-:Y:S01]  /*7a40*/  ISETP.GE.AND P3, PT, R4, R144, PT ;  /* 0x000000900400720c */ /* 0x000fe20003f66270 */
[----:B------:R-:W-:Y:S01]  /*7a50*/  MUFU.TANH R15, R15 ;  /* 0x0000000f000f7308 */ /* 0x000fe20000002400 */
[----:B------:R-:W-:-:S02]  /*7a60*/  FSEL R19, R19, -INF , !P1 ;  /* 0xff80000013137808 */ /* 0x000fc40004800000 */
[CC--:B------:R-:W-:Y:S02]  /*7a70*/  ISETP.GE.AND P1, PT, R26.reuse, R144.reuse, PT ;  /* 0x000000901a00720c */ /* 0x0c0fe40003f26270 */
[----:B----4-:R-:W-:Y:S01]  /*7a80*/  FSEL R23, R53, -INF , !P4 ;  /* 0xff80000035177808 */ /* 0x010fe20006000000 */
[----:B------:R-:W-:Y:S01]  /*7a90*/  FMUL.FTZ R53, R59, UR5 ;  /* 0x000000053b357c20 */ /* 0x000fe20008410000 */
[----:B------:R-:W-:Y:S01]  /*7aa0*/  FSEL R17, R17, -INF , !P1 ;  /* 0xff80000011117808 */ /* 0x000fe20004800000 */
[----:B------:R4:W-:Y:S01]  /*7ab0*/  MUFU.TANH R141, R28 ;  /* 0x0000001c008d7308 */ /* 0x0009e20000002400 */
[----:B------:R-:W-:Y:S01]  /*7ac0*/  ISETP.GE.AND P1, PT, R26, R143, PT ;  /* 0x0000008f1a00720c */ /* 0x000fe20003f26270 */
[----:B------:R-:W-:Y:S01]  /*7ad0*/  VIADD R26, R12, 0x21 ;  /* 0x000000210c1a7836 */ /* 0x000fe20000000000 */
[----:B-1----:R-:W-:Y:S01]  /*7ae0*/  FSEL R6, R151, -INF , !P2 ;  /* 0xff80000097067808 */ /* 0x002fe20005000000 */
[----:B------:R-:W-:Y:S01]  /*7af0*/  FMUL.FTZ R59, R127, UR5 ;  /* 0x000000057f3b7c20 */ /* 0x000fe20008410000 */
[----:B------:R-:W-:-:S02]  /*7b00*/  ISETP.GE.AND P4, PT, R22, R144, PT ;  /* 0x000000901600720c */ /* 0x000fc40003f86270 */
[-C--:B------:R-:W-:Y:S01]  /*7b10*/  ISETP.GE.AND P2, PT, R5, R143.reuse, PT ;  /* 0x0000008f0500720c */ /* 0x080fe20003f46270 */
[----:B------:R1:W-:Y:S01]  /*7b20*/  MUFU.TANH R117, R21 ;  /* 0x0000001500757308 */ /* 0x0003e20000002400 */
[----:B------:R-:W-:Y:S02]  /*7b30*/  FSEL R5, R18, -INF , !P3 ;  /* 0xff80000012057808 */ /* 0x000fe40005800000 */
[----:B------:R-:W-:Y:S02]  /*7b40*/  ISETP.GE.AND P3, PT, R4, R143, PT ;  /* 0x0000008f0400720c */ /* 0x000fe40003f66270 */
[----:B------:R-:W-:Y:S02]  /*7b50*/  LOP3.LUT R18, R7, 0x20, R10, 0xfe, !PT ;  /* 0x0000002007127812 */ /* 0x000fe400078efe0a */
[----:B--2---:R-:W-:Y:S01]  /*7b60*/  FSEL R4, R54, -INF , !P3 ;  /* 0xff80000036047808 */ /* 0x004fe20005800000 */
[----:B------:R2:W-:Y:S01]  /*7b70*/  MUFU.TANH R130, R27 ;  /* 0x0000001b00827308 */ /* 0x0005e20000002400 */
[----:B----4-:R-:W-:Y:S01]  /*7b80*/  FSEL R28, R51, -INF , !P1 ;  /* 0xff800000331c7808 */ /* 0x010fe20004800000 */
[----:B------:R-:W-:Y:S01]  /*7b90*/  FMUL.FTZ R51, R57, UR5 ;  /* 0x0000000539337c20 */ /* 0x000fe20008410000 */
[-C--:B------:R-:W-:Y:S01]  /*7ba0*/  ISETP.GE.AND P1, PT, R26, R144.reuse, PT ;  /* 0x000000901a00720c */ /* 0x080fe20003f26270 */
[----:B------:R-:W-:Y:S01]  /*7bb0*/  FMUL.FTZ R57, R63, UR5 ;  /* 0x000000053f397c20 */ /* 0x000fe20008410000 */
[----:B------:R-:W-:Y:S01]  /*7bc0*/  ISETP.GE.AND P3, PT, R18, R144, PT ;  /* 0x000000901200720c */ /* 0x000fe20003f66270 */
[----:B------:R-:W-:Y:S01]  /*7bd0*/  FMUL.FTZ R63, R122, UR5 ;  /* 0x000000057a3f7c20 */ /* 0x000fe20008410000 */
[----:B-----5:R-:W-:Y:S01]  /*7be0*/  FSEL R49, R49, -INF , !P1 ;  /* 0xff80000031317808 */ /* 0x020fe20004800000 */
[----:B------:R4:W-:Y:S01]  /*7bf0*/  MUFU.TANH R67, R20 ;  /* 0x0000001400437308 */ /* 0x0009e20000002400 */
[----:B-1----:R-:W-:-:S02]  /*7c00*/  FSEL R21, R16, -INF , !P4 ;  /* 0xff80000010157808 */ /* 0x002fc40006000000 */
[-C--:B------:R-:W-:Y:S02]  /*7c10*/  ISETP.GE.AND P4, PT, R22, R143.reuse, PT ;  /* 0x0000008f1600720c */ /* 0x080fe40003f86270 */
[-C--:B------:R-:W-:Y:S01]  /*7c20*/  ISETP.GE.AND P1, PT, R26, R143.reuse, PT ;  /* 0x0000008f1a00720c */ /* 0x080fe20003f26270 */
[----:B------:R-:W-:Y:S01]  /*7c30*/  VIADD R26, R12, 0x29 ;  /* 0x000000290c1a7836 */ /* 0x000fe20000000000 */
[----:B---3--:R-:W-:Y:S01]  /*7c40*/  FSEL R16, R65, -INF , !P2 ;  /* 0xff80000041107808 */ /* 0x008fe20005000000 */
[----:B------:R-:W1:Y:S01]  /*7c50*/  MUFU.TANH R45, R45 ;  /* 0x0000002d002d7308 */ /* 0x000e620000002400 */
[----:B--2---:R-:W-:Y:S01]  /*7c60*/  LOP3.LUT R27, R7, 0x28, R10, 0xfe, !PT ;  /* 0x00000028071b7812 */ /* 0x004fe200078efe0a */
[----:B------:R-:W-:Y:S01]  /*7c70*/  FMUL.FTZ R65, R121, UR5 ;  /* 0x0000000579417c20 */ /* 0x000fe20008410000 */
[----:B------:R-:W-:Y:S02]  /*7c80*/  FSEL R41, R44, -INF , !P3 ;  /* 0xff8000002c297808 */ /* 0x000fe40005800000 */
[----:B------:R-:W-:-:S03]  /*7c90*/  ISETP.GE.AND P2, PT, R27, R143, PT ;  /* 0x0000008f1b00720c */ /* 0x000fc60003f46270 */
[----:B------:R-:W2:Y:S01]  /*7ca0*/  MUFU.TANH R149, R36 ;  /* 0x0000002400957308 */ /* 0x000ea20000002400 */
[----:B----4-:R-:W-:Y:S01]  /*7cb0*/  FSEL R20, R66, -INF , !P5 ;  /* 0xff80000042147808 */ /* 0x010fe20006800000 */
[----:B------:R-:W-:Y:S01]  /*7cc0*/  FMUL.FTZ R66, R120, UR5 ;  /* 0x0000000578427c20 */ /* 0x000fe20008410000 */
[----:B------:R-:W-:Y:S02]  /*7cd0*/  ISETP.GE.AND P5, PT, R18, R143, PT ;  /* 0x0000008f1200720c */ /* 0x000fe40003fa6270 */
[----:B------:R-:W-:Y:S01]  /*7ce0*/  FSEL R18, R52, -INF , !P4 ;  /* 0xff80000034127808 */ /* 0x000fe20006000000 */
[----:B------:R-:W-:Y:S01]  /*7cf0*/  FMUL.FTZ R52, R126, UR5 ;  /* 0x000000057e347c20 */ /* 0x000fe20008410000 */
[----:B------:R-:W-:Y:S01]  /*7d00*/  ISETP.GE.AND P4, PT, R27, R144, PT ;  /* 0x000000901b00720c */ /* 0x000fe20003f86270 */
[----:B------:R-:W3:Y:S01]  /*7d10*/  MUFU.TANH R128, R42 ;  /* 0x0000002a00807308 */ /* 0x000ee20000002400 */
[----:B------:R-:W-:Y:S02]  /*7d20*/  LOP3.LUT R27, R7, 0x30, R10, 0xfe, !PT ;  /* 0x00000030071b7812 */ /* 0x000fe400078efe0a */
[----:B------:R-:W-:-:S02]  /*7d30*/  FSEL R47, R47, -INF , !P4 ;  /* 0xff8000002f2f7808 */ /* 0x000fc40006000000 */
[-C--:B------:R-:W-:Y:S02]  /*7d40*/  ISETP.GE.AND P4, PT, R26, R144.reuse, PT ;  /* 0x000000901a00720c */ /* 0x080fe40003f86270 */
[----:B------:R-:W-:Y:S01]  /*7d50*/  ISETP.GE.AND P3, PT, R27, R144, PT ;  /* 0x000000901b00720c */ /* 0x000fe20003f66270 */
[----:B------:R-:W-:Y:S01]  /*7d60*/  MUFU.TANH R147, R37 ;  /* 0x0000002500937308 */ /* 0x000fe20000002400 */
[----:B-1----:R-:W-:Y:S02]  /*7d70*/  FSEL R50, R45, -INF , !P5 ;  /* 0xff8000002d327808 */ /* 0x002fe40006800000 */
[----:B--2---:R-:W-:Y:S02]  /*7d80*/  FSEL R149, R149, -INF , !P3 ;  /* 0xff80000095957808 */ /* 0x004fe40005800000 */
[----:B------:R-:W-:Y:S02]  /*7d90*/  ISETP.GE.AND P5, PT, R27, R143, PT ;  /* 0x0000008f1b00720c */ /* 0x000fe40003fa6270 */
[----:B------:R-:W-:Y:S01]  /*7da0*/  LOP3.LUT R27, R7, 0x38, R10, 0xfe, !PT ;  /* 0x00000038071b7812 */ /* 0x000fe200078efe0a */
[----:B------:R-:W-:Y:S01]  /*7db0*/  MUFU.TANH R152, R39 ;  /* 0x0000002700987308 */ /* 0x000fe20000002400 */
[----:B---3--:R-:W-:-:S02]  /*7dc0*/  FSEL R128, R128, -INF , !P2 ;  /* 0xff80000080807808 */ /* 0x008fc40005000000 */
[----:B------:R-:W-:-:S05]  /*7dd0*/  ISETP.GE.AND P2, PT, R27, R143, PT ;  /* 0x0000008f1b00720c */ /* 0x000fca0003f46270 */
[----:B------:R-:W1:Y:S08]  /*7de0*/  MUFU.TANH R150, R34 ;  /* 0x0000002200967308 */ /* 0x000e700000002400 */
[----:B------:R2:W3:Y:S08]  /*7df0*/  MUFU.TANH R46, R43 ;  /* 0x0000002b002e7308 */ /* 0x0004f00000002400 */
[----:B------:R-:W4:Y:S01]  /*7e00*/  MUFU.TANH R154, R38 ;  /* 0x00000026009a7308 */ /* 0x000f220000002400 */
[----:B-1----:R-:W-:Y:S01]  /*7e10*/  FSEL R150, R150, -INF , !P2 ;  /* 0xff80000096967808 */ /* 0x002fe20005000000 */
[----:B------:R-:W-:-:S06]  /*7e20*/  FMUL.FTZ R34, R135, UR5 ;  /* 0x0000000587227c20 */ /* 0x000fcc0008410000 */
[----:B------:R-:W1:Y:S01]  /*7e30*/  MUFU.TANH R156, R156 ;  /* 0x0000009c009c7308 */ /* 0x000e620000002400 */
[----:B--2---:R-:W-:Y:S01]  /*7e40*/  FSEL R43, R15, -INF , !P4 ;  /* 0xff8000000f2b7808 */ /* 0x004fe20006000000 */
[----:B------:R-:W-:Y:S01]  /*7e50*/  VIADD R15, R12, 0x31 ;  /* 0x000000310c0f7836 */ /* 0x000fe20000000000 */
[----:B------:R-:W-:Y:S02]  /*7e60*/  ISETP.GE.AND P4, PT, R26, R143, PT ;  /* 0x0000008f1a00720c */ /* 0x000fe40003f86270 */
[----:B------:R-:W-:Y:S02]  /*7e70*/  LOP3.LUT R26, R7, 0x40, R10, 0xfe, !PT ;  /* 0x00000040071a7812 */ /* 0x000fe400078efe0a */
[----:B------:R-:W-:Y:S01]  /*7e80*/  ISETP.GE.AND P3, PT, R15, R144, PT ;  /* 0x000000900f00720c */ /* 0x000fe20003f66270 */
[----:B------:R-:W2:Y:S01]  /*7e90*/  MUFU.TANH R14, R14 ;  /* 0x0000000e000e7308 */ /* 0x000ea20000002400 */
[----:B---3--:R-:W-:Y:S02]  /*7ea0*/  FSEL R46, R46, -INF , !P4 ;  /* 0xff8000002e2e7808 */ /* 0x008fe40006000000 */
[----:B------:R-:W-:-:S02]  /*7eb0*/  FSEL R147, R147, -INF , !P3 ;  /* 0xff80000093937808 */ /* 0x000fc40005800000 */
[-C--:B------:R-:W-:Y:S02]  /*7ec0*/  ISETP.GE.AND P3, PT, R15, R143.reuse, PT ;  /* 0x0000008f0f00720c */ /* 0x080fe40003f66270 */
[----:B------:R-:W-:Y:S01]  /*7ed0*/  LOP3.LUT R15, R7, 0x48, R10, 0xfe, !PT ;  /* 0x00000048070f7812 */ /* 0x000fe200078efe0a */
[----:B------:R3:W5:Y:S01]  /*7ee0*/  MUFU.TANH R131, R32 ;  /* 0x0000002000837308 */ /* 0x0007620000002400 */
[----:B------:R-:W-:Y:S02]  /*7ef0*/  FSEL R152, R152, -INF , !P3 ;  /* 0xff80000098987808 */ /* 0x000fe40005800000 */
[CC--:B------:R-:W-:Y:S02]  /*7f00*/  ISETP.GE.AND P3, PT, R15.reuse, R144.reuse, PT ;  /* 0x000000900f00720c */ /* 0x0c0fe40003f66270 */
[----:B------:R-:W-:Y:S01]  /*7f10*/  ISETP.GE.AND P2, PT, R15, R143, PT ;  /* 0x0000008f0f00720c */ /* 0x000fe20003f46270 */
[----:B------:R-:W-:Y:S01]  /*7f20*/  VIADD R15, R12, 0x41 ;  /* 0x000000410c0f7836 */ /* 0x000fe20000000000 */
[----:B------:R-:W-:Y:S01]  /*7f30*/  ISETP.GE.AND P4, PT, R26, R144, PT ;  /* 0x000000901a00720c */ /* 0x000fe20003f86270 */
[----:B------:R-:W5:Y:S01]  /*7f40*/  MUFU.TANH R29, R29 ;  /* 0x0000001d001d7308 */ /* 0x000f620000002400 */
[----:B----4-:R-:W-:-:S02]  /*7f50*/  FSEL R154, R154, -INF , !P5 ;  /* 0xff8000009a9a7808 */ /* 0x010fc40006800000 */
[----:B------:R-:W-:Y:S02]  /*7f60*/  FSEL R141, R141, -INF , !P4 ;  /* 0xff8000008d8d7808 */ /* 0x000fe40006000000 */
[----:B-1----:R-:W-:Y:S02]  /*7f70*/  FSEL R156, R156, -INF , !P1 ;  /* 0xff8000009c9c7808 */ /* 0x002fe40004800000 */
[-C--:B------:R-:W-:Y:S01]  /*7f80*/  ISETP.GE.AND P5, PT, R26, R143.reuse, PT ;  /* 0x0000008f1a00720c */ /* 0x080fe20003fa6270 */
[----:B------:R-:W1:Y:S01]  /*7f90*/  MUFU.TANH R129, R33 ;  /* 0x0000002100817308 */ /* 0x000e620000002400 */
[-C--:B------:R-:W-:Y:S01]  /*7fa0*/  ISETP.GE.AND P4, PT, R15, R144.reuse, PT ;  /* 0x000000900f00720c */ /* 0x080fe20003f86270 */
[----:B------:R-:W-:Y:S01]  /*7fb0*/  VIADD R26, R12, 0x39 ;  /* 0x000000390c1a7836 */ /* 0x000fe20000000000 */
[----:B------:R-:W-:Y:S01]  /*7fc0*/  ISETP.GE.AND P1, PT, R27, R144, PT ;  /* 0x000000901b00720c */ /* 0x000fe20003f26270 */
[----:B---3--:R-:W-:Y:S01]  /*7fd0*/  FMUL.FTZ R32, R134, UR5 ;  /* 0x0000000586207c20 */ /* 0x008fe20008410000 */
[----:B--2---:R-:W-:Y:S01]  /*7fe0*/  FSEL R135, R14, -INF , !P4 ;  /* 0xff8000000e877808 */ /* 0x004fe20006000000 */
[----:B------:R-:W-:Y:S01]  /*7ff0*/  VIADD R14, R12, 0x49 ;  /* 0x000000490c0e7836 */ /* 0x000fe20000000000 */
[----:B-----5:R-:W-:Y:S01]  /*8000*/  FSEL R131, R131, -INF , !P1 ;  /* 0xff80000083837808 */ /* 0x020fe20004800000 */
[----:B------:R-:W-:Y:S01]  /*8010*/  MUFU.TANH R13, R13 ;  /* 0x0000000d000d7308 */ /* 0x000fe20000002400 */
[----:B------:R-:W-:-:S02]  /*8020*/  ISETP.GE.AND P4, PT, R15, R143, PT ;  /* 0x0000008f0f00720c */ /* 0x000fc40003f86270 */
[-C--:B------:R-:W-:Y:S02]  /*8030*/  ISETP.GE.AND P1, PT, R26, R144.reuse, PT ;  /* 0x000000901a00720c */ /* 0x080fe40003f26270 */
[----:B------:R-:W-:Y:S02]  /*8040*/  FSEL R134, R29, -INF , !P4 ;  /* 0xff8000001d867808 */ /* 0x000fe40006000000 */
[-C--:B------:R-:W-:Y:S01]  /*8050*/  ISETP.GE.AND P4, PT, R14, R144.reuse, PT ;  /* 0x000000900e00720c */ /* 0x080fe20003f86270 */
[----:B------:R2:W3:Y:S01]  /*8060*/  MUFU.TANH R148, R35 ;  /* 0x0000002300947308 */ /* 0x0004e20000002400 */
[----:B-1----:R-:W-:Y:S01]  /*8070*/  FSEL R129, R129, -INF , !P1 ;  /* 0xff80000081817808 */ /* 0x002fe20004800000 */
[----:B------:R-:W-:Y:S01]  /*8080*/  FMUL.FTZ R33, R58, UR5 ;  /* 0x000000053a217c20 */ /* 0x000fe20008410000 */
[----:B------:R-:W-:Y:S01]  /*8090*/  ISETP.GE.AND P1, PT, R26, R143, PT ;  /* 0x0000008f1a00720c */ /* 0x000fe20003f26270 */
[----:B------:R-:W-:Y:S01]  /*80a0*/  FMUL.FTZ R58, R62, UR5 ;  /* 0x000000053e3a7c20 */ /* 0x000fe20008410000 */
[--C-:B------:R-:W-:Y:S01]  /*80b0*/  LOP3.LUT R26, R7, 0x50, R10.reuse, 0xfe, !PT ;  /* 0x00000050071a7812 */ /* 0x100fe200078efe0a */
[----:B------:R-:W-:Y:S01]  /*80c0*/  FMUL.FTZ R62, R123, UR5 ;  /* 0x000000057b3e7c20 */ /* 0x000fe20008410000 */
[----:B------:R-:W-:Y:S01]  /*80d0*/  LOP3.LUT R15, R7, 0x58, R10, 0xfe, !PT ;  /* 0x00000058070f7812 */ /* 0x000fe200078efe0a */
[----:B------:R-:W1:Y:S08]  /*80e0*/  MUFU.TANH R146, R30 ;  /* 0x0000001e00927308 */ /* 0x000e700000002400 */
[----:B------:R-:W4:Y:S01]  /*80f0*/  MUFU.TANH R145, R145 ;  /* 0x0000009100917308 */ /* 0x000f220000002400 */
[----:B--2---:R-:W-:Y:S01]  /*8100*/  FMUL.FTZ R35, R56, UR5 ;  /* 0x0000000538237c20 */ /* 0x004fe20008410000 */
[----:B---3--:R-:W-:Y:S01]  /*8110*/  FSEL R148, R148, -INF , !P1 ;  /* 0xff80000094947808 */ /* 0x008fe20004800000 */
[----:B------:R-:W-:Y:S01]  /*8120*/  FMUL.FTZ R56, R125, UR5 ;  /* 0x000000057d387c20 */ /* 0x000fe20008410000 */
[----:B------:R-:W-:-:S04]  /*8130*/  ISETP.GE.AND P1, PT, R26, R144, PT ;  /* 0x000000901a00720c */ /* 0x000fc80003f26270 */
[----:B------:R-:W-:Y:S01]  /*8140*/  MUFU.TANH R24, R24 ;  /* 0x0000001800187308 */ /* 0x000fe20000002400 */
[----:B-1----:R-:W-:Y:S02]  /*8150*/  FSEL R146, R146, -INF , !P5 ;  /* 0xff80000092927808 */ /* 0x002fe40006800000 */
[----:B------:R-:W-:Y:S02]  /*8160*/  FSEL R67, R67, -INF , !P1 ;  /* 0xff80000043437808 */ /* 0x000fe40004800000 */
[----:B------:R-:W-:-:S03]  /*8170*/  ISETP.GE.AND P5, PT, R26, R143, PT ;  /* 0x0000008f1a00720c */ /* 0x000fc60003fa6270 */
[----:B------:R-:W1:Y:S01]  /*8180*/  MUFU.TANH R64, R64 ;  /* 0x0000004000407308 */ /* 0x000e620000002400 */
[----:B----4-:R-:W-:Y:S02]  /*8190*/  FSEL R145, R145, -INF , !P3 ;  /* 0xff80000091917808 */ /* 0x010fe40005800000 */
[----:B------:R-:W-:-:S05]  /*81a0*/  ISETP.GE.AND P3, PT, R15, R144, PT ;  /* 0x000000900f00720c */ /* 0x000fca0003f66270 */
[----:B------:R2:W3:Y:S08]  /*81b0*/  MUFU.TANH R54, R25 ;  /* 0x0000001900367308 */ /* 0x0004f00000002400 */
[----:B------:R-:W4:Y:S01]  /*81c0*/  MUFU.TANH R32, R32 ;  /* 0x0000002000207308 */ /* 0x000f220000002400 */
[----:B-1----:R-:W-:-:S07]  /*81d0*/  FSEL R64, R64, -INF , !P5 ;  /* 0xff80000040407808 */ /* 0x002fce0006800000 */
[----:B------:R1:W-:Y:S01]  /*81e0*/  MUFU.TANH R22, R132 ;  /* 0x0000008400167308 */ /* 0x0003e20000002400 */
[----:B--2---:R-:W-:Y:S01]  /*81f0*/  FMUL.FTZ R25, R133, UR5 ;  /* 0x0000000585197c20 */ /* 0x004fe20008410000 */
[----:B------:R-:W-:Y:S01]  /*8200*/  FSEL R133, R13, -INF , !P4 ;  /* 0xff8000000d857808 */ /* 0x000fe20006000000 */
[----:B------:R-:W-:Y:S01]  /*8210*/  FMUL.FTZ R13, R60, UR5 ;  /* 0x000000053c0d7c20 */ /* 0x000fe20008410000 */
[----:B------:R-:W-:Y:S01]  /*8220*/  ISETP.GE.AND P4, PT, R14, R143, PT ;  /* 0x0000008f0e00720c */ /* 0x000fe20003f86270 */
[----:B------:R-:W-:Y:S02]  /*8230*/  VIADD R14, R12, 0x51 ;  /* 0x000000510c0e7836 */ /* 0x000fe40000000000 */
[----:B------:R-:W-:Y:S01]  /*8240*/  FMUL.FTZ R60, R61, UR5 ;  /* 0x000000053d3c7c20 */ /* 0x000fe20008410000 */
[----:B------:R-:W2:Y:S01]  /*8250*/  MUFU.TANH R35, R35 ;  /* 0x0000002300237308 */ /* 0x000ea20000002400 */
[----:B------:R-:W-:Y:S02]  /*8260*/  FSEL R130, R130, -INF , !P4 ;  /* 0xff80000082827808 */ /* 0x000fe40006000000 */
[----:B------:R-:W-:-:S04]  /*8270*/  ISETP.GE.AND P1, PT, R14, R144, PT ;  /* 0x000000900e00720c */ /* 0x000fc80003f26270 */
[----:B------:R-:W-:Y:S01]  /*8280*/  FSEL R117, R117, -INF , !P1 ;  /* 0xff80000075757808 */ /* 0x000fe20004800000 */
[----:B------:R-:W5:Y:S01]  /*8290*/  MUFU.TANH R51, R51 ;  /* 0x0000003300337308 */ /* 0x000f620000002400 */
[----:B-1----:R-:W-:Y:S02]  /*82a0*/  FSEL R132, R24, -INF , !P2 ;  /* 0xff80000018847808 */ /* 0x002fe40005000000 */
[-C--:B------:R-:W-:Y:S02]  /*82b0*/  ISETP.GE.AND P2, PT, R15, R143.reuse, PT ;  /* 0x0000008f0f00720c */ /* 0x080fe40003f46270 */
[----:B------:R-:W-:Y:S02]  /*82c0*/  LOP3.LUT R15, R7, 0x60, R10, 0xfe, !PT ;  /* 0x00000060070f7812 */ /* 0x000fe400078efe0a */
[-C--:B------:R-:W-:Y:S01]  /*82d0*/  ISETP.GE.AND P1, PT, R14, R143.reuse, PT ;  /* 0x0000008f0e00720c */ /* 0x080fe20003f26270 */
[----:B------:R-:W1:Y:S01]  /*82e0*/  MUFU.TANH R25, R25 ;  /* 0x0000001900197308 */ /* 0x000e620000002400 */
[C---:B------:R-:W-:Y:S01]  /*82f0*/  ISETP.GE.AND P4, PT, R15.reuse, R144, PT ;  /* 0x000000900f00720c */ /* 0x040fe20003f86270 */
[----:B------:R-:W-:Y:S01]  /*8300*/  VIADD R14, R12, 0x59 ;  /* 0x000000590c0e7836 */ /* 0x000fe20000000000 */
[----:B------:R-:W-:-:S02]  /*8310*/  ISETP.GE.AND P5, PT, R15, R143, PT ;  /* 0x0000008f0f00720c */ /* 0x000fc40003fa6270 */
[----:B------:R-:W-:Y:S02]  /*8320*/  LOP3.LUT R15, R7, 0x68, R10, 0xfe, !PT ;  /* 0x00000068070f7812 */ /* 0x000fe400078efe0a */
[----:B---3--:R-:W-:Y:S01]  /*8330*/  FSEL R54, R54, -INF , !P1 ;  /* 0xff80000036367808 */ /* 0x008fe20004800000 */
[----:B------:R-:W3:Y:S01]  /*8340*/  MUFU.TANH R34, R34 ;  /* 0x0000002200227308 */ /* 0x000ee20000002400 */
[----:B----4-:R-:W-:Y:S02]  /*8350*/  FSEL R32, R32, -INF , !P2 ;  /* 0xff80000020207808 */ /* 0x010fe40005000000 */
[C---:B------:R-:W-:Y:S02]  /*8360*/  ISETP.GE.AND P1, PT, R15.reuse, R144, PT ;  /* 0x000000900f00720c */ /* 0x040fe40003f26270 */
[----:B------:R-:W-:Y:S01]  /*8370*/  ISETP.GE.AND P2, PT, R15, R143, PT ;  /* 0x0000008f0f00720c */ /* 0x000fe20003f46270 */
[----:B------:R-:W-:Y:S01]  /*8380*/  VIADD R15, R12, 0x61 ;  /* 0x000000610c0f7836 */ /* 0x000fe20000000000 */
[----:B--2---:R-:W-:Y:S01]  /*8390*/  FSEL R35, R35, -INF , !P4 ;  /* 0xff80000023237808 */ /* 0x004fe20006000000 */
[----:B------:R-:W2:Y:S01]  /*83a0*/  MUFU.TANH R33, R33 ;  /* 0x0000002100217308 */ /* 0x000ea20000002400 */
[----:B------:R-:W-:-:S02]  /*83b0*/  FSEL R125, R22, -INF , !P3 ;  /* 0xff800000167d7808 */ /* 0x000fc40005800000 */
[-C--:B------:R-:W-:Y:S02]  /*83c0*/  ISETP.GE.AND P4, PT, R15, R144.reuse, PT ;  /* 0x000000900f00720c */ /* 0x080fe40003f86270 */
[----:B------:R-:W-:Y:S02]  /*83d0*/  ISETP.GE.AND P3, PT, R14, R144, PT ;  /* 0x000000900e00720c */ /* 0x000fe40003f66270 */
[----:B-----5:R-:W-:Y:S01]  /*83e0*/  FSEL R51, R51, -INF , !P4 ;  /* 0xff80000033337808 */ /* 0x020fe20006000000 */
[----:B------:R-:W4:Y:S01]  /*83f0*/  MUFU.TANH R55, R55 ;  /* 0x0000003700377308 */ /* 0x000f220000002400 */
[----:B-1----:R-:W-:Y:S02]  /*8400*/  FSEL R124, R25, -INF , !P3 ;  /* 0xff800000197c7808 */ /* 0x002fe40005800000 */
[-C--:B------:R-:W-:Y:S01]  /*8410*/  ISETP.GE.AND P4, PT, R15, R143.reuse, PT ;  /* 0x0000008f0f00720c */ /* 0x080fe20003f86270 */
[----:B------:R-:W-:Y:S01]  /*8420*/  VIADD R15, R12, 0x69 ;  /* 0x000000690c0f7836 */ /* 0x000fe20000000000 */
[----:B------:R-:W-:-:S02]  /*8430*/  ISETP.GE.AND P3, PT, R14, R143, PT ;  /* 0x0000008f0e00720c */ /* 0x000fc40003f66270 */
[----:B------:R-:W-:Y:S01]  /*8440*/  LOP3.LUT R14, R7, 0x70, R10, 0xfe, !PT ;  /* 0x00000070070e7812 */ /* 0x000fe200078efe0a */
[----:B------:R-:W1:Y:S01]  /*8450*/  MUFU.TANH R53, R53 ;  /* 0x0000003500357308 */ /* 0x000e620000002400 */
[----:B---3--:R-:W-:Y:S02]  /*8460*/  FSEL R34, R34, -INF , !P3 ;  /* 0xff80000022227808 */ /* 0x008fe40005800000 */
[----:B--2---:R-:W-:Y:S02]  /*8470*/  FSEL R33, R33, -INF , !P5 ;  /* 0xff80000021217808 */ /* 0x004fe40006800000 */
[C---:B------:R-:W-:Y:S02]  /*8480*/  ISETP.GE.AND P3, PT, R14.reuse, R144, PT ;  /* 0x000000900e00720c */ /* 0x040fe40003f66270 */
[-C--:B------:R-:W-:Y:S01]  /*8490*/  ISETP.GE.AND P5, PT, R14, R143.reuse, PT ;  /* 0x0000008f0e00720c */ /* 0x080fe20003fa6270 */
[----:B------:R-:W2:Y:S01]  /*84a0*/  MUFU.TANH R59, R59 ;  /* 0x0000003b003b7308 */ /* 0x000ea20000002400 */
[----:B----4-:R-:W-:Y:S01]  /*84b0*/  FSEL R55, R55, -INF , !P1 ;  /* 0xff80000037377808 */ /* 0x010fe20004800000 */
[----:B------:R-:W-:Y:S01]  /*84c0*/  VIADD R14, R12, 0x71 ;  /* 0x000000710c0e7836 */ /* 0x000fe20000000000 */
[----:B------:R-:W-:-:S02]  /*84d0*/  ISETP.GE.AND P1, PT, R15, R143, PT ;  /* 0x0000008f0f00720c */ /* 0x000fc40003f26270 */
[----:B------:R-:W-:-:S03]  /*84e0*/  LOP3.LUT R10, R7, 0x78, R10, 0xfe, !PT ;  /* 0x00000078070a7812 */ /* 0x000fc600078efe0a */
        /* <DEDUP_REMOVED lines=8> */
[C---:B------:R-:W-:Y:S01]  /*8570*/  ISETP.GE.AND P3, PT, R12.reuse, R143, PT ;  /* 0x0000008f0c00720c */ /* 0x040fe20003f66270 */
        /* <DEDUP_REMOVED lines=21> */
[----:B-1----:R-:W-:-:S07]  /*86d0*/  FSEL R48, R48, -INF , !P3 ;  /* 0xff80000030307808 */ /* 0x002fce0005800000 */
[----:B------:R-:W1:Y:S01]  /*86e0*/  MUFU.TANH R63, R63 ;  /* 0x0000003f003f7308 */ /* 0x000e620000002400 */
[----:B--2---:R-:W-:-:S07]  /*86f0*/  FSEL R66, R66, -INF , !P5 ;  /* 0xff80000042427808 */ /* 0x004fce0006800000 */
[----:B------:R-:W2:Y:S01]  /*8700*/  MUFU.TANH R62, R62 ;  /* 0x0000003e003e7308 */ /* 0x000ea20000002400 */
[----:B---3--:R-:W-:Y:S02]  /*8710*/  FSEL R65, R65, -INF , !P4 ;  /* 0xff80000041417808 */ /* 0x008fe40006000000 */
[----:B-1----:R-:W-:Y:S02]  /*8720*/  FSEL R63, R63, -INF , !P2 ;  /* 0xff8000003f3f7808 */ /* 0x002fe40005000000 */
[----:B--2---:R-:W-:Y:S01]  /*8730*/  FSEL R62, R62, -INF , !P1 ;  /* 0xff8000003e3e7808 */ /* 0x004fe20004800000 */
        /* <DEDUP_REMOVED lines=61> */
.L_x_1955:
[----:B------:R-:W-:-:S04]  /*8b10*/  LEA R10, -R136, RZ, 0x7 ;  /* 0x000000ff880a7211 */ /* 0x000fc800078e39ff */
[----:B------:R-:W-:-:S07]  /*8b20*/  SHF.R.S32.HI R7, RZ, 0x1f, R10 ;  /* 0x0000001fff077819 */ /* 0x000fce000001140a */
.L_x_1956:
        /* <DEDUP_REMOVED lines=28> */
.L_x_1954:
        /* <DEDUP_REMOVED lines=46> */
[----:B------:R-:W-:-:S04]  /*8fd0*/  FMNMX.FTZ R10, R124, R13, !PT ;  /* 0x0000000d7c0a7209 */ /* 0x000fc80007810000 */
[----:B------:R-:W-:-:S04]  /*8fe0*/  FMNMX.FTZ R10, R35, R10, !PT ;  /* 0x0000000a230a7209 */ /* 0x000fc80007810000 */
        /* <DEDUP_REMOVED lines=12> */
[----:B------:R-:W-:-:S03]  /*90b0*/  FMNMX.FTZ R10, R58, R7, !PT ;  /* 0x000000073a0a7209 */ /* 0x000fc60007810000 */
[----:B------:R-:W1:Y:S01]  /*90c0*/  SHFL.BFLY PT, R13, R12, 0x2, 0x1f ;  /* 0x0c401f000c0d7f89 */ /* 0x000e6200000e0000 */
        /* <DEDUP_REMOVED lines=8> */
[----:B-1----:R-:W-:-:S03]  /*9150*/  FMNMX.FTZ R24, R13, R24, !PT ;  /* 0x000000180d187209 */ /* 0x002fc60007810000 */
[----:B------:R-:W1:Y:S01]  /*9160*/  LDSM.16.MT88.4 R12, [R116+0x9000] ;  /* 0x00900000740c783b */ /* 0x000e620000004200 */
[C---:B------:R-:W-:Y:S01]  /*9170*/  FSETP.NEU.FTZ.AND P1, PT, R24.reuse, -INF , PT ;  /* 0xff8000001800780b */ /* 0x040fe20003f3d000 */
[----:B------:R-:W-:-:S03]  /*9180*/  FMUL.FTZ R122, R24, UR6 ;  /* 0x00000006187a7c20 */ /* 0x000fc60008410000 */
[----:B------:R-:W-:Y:S02]  /*9190*/  FSEL R121, R24, RZ, P1 ;  /* 0x000000ff18797208 */ /* 0x000fe40000800000 */
[----:B------:R-:W-:-:S03]  /*91a0*/  FSEL R122, R122, RZ, P1 ;  /* 0x000000ff7a7a7208 */ /* 0x000fc60000800000 */
[----:B------:R-:W-:Y:S02]  /*91b0*/  FADD.FTZ R121, R2, -R121 ;  /* 0x8000007902797221 */ /* 0x000fe40000010000 */
[--C-:B------:R-:W-:Y:S01]  /*91c0*/  FFMA.FTZ R120, R3, UR6, -R122.reuse ;  /* 0x0000000603787c23 */ /* 0x100fe2000801087a */
[----:B--2---:R-:W-:Y:S01]  /*91d0*/  FMNMX.FTZ R3, R10, R7, !PT ;  /* 0x000000070a037209 */ /* 0x004fe20007810000 */
[--C-:B------:R-:W-:Y:S01]  /*91e0*/  FFMA.FTZ R25, R5, UR6, -R122.reuse ;  /* 0x0000000605197c23 */ /* 0x100fe2000801087a */
[--C-:B------:R-:W-:Y:S01]  /*91f0*/  FFMA.FTZ R44, R11, UR6, -R122.reuse ;  /* 0x000000060b2c7c23 */ /* 0x100fe2000801087a */
[--C-:B------:R-:W-:Y:S01]  /*9200*/  FFMA.FTZ R26, R9, UR6, -R122.reuse ;  /* 0x00000006091a7c23 */ /* 0x100fe2000801087a */
[C---:B------:R-:W-:Y:S01]  /*9210*/  FSETP.NEU.FTZ.AND P0, PT, R3.reuse, -INF , PT ;  /* 0xff8000000300780b */ /* 0x040fe20003f1d000 */
[----:B------:R-:W-:Y:S01]  /*9220*/  FMUL.FTZ R119, R3, UR6 ;  /* 0x0000000603777c20 */ /* 0x000fe20008410000 */
[----:B------:R-:W-:Y:S01]  /*9230*/  FMUL.FTZ R121, R121, UR6 ;  /* 0x0000000679797c20 */ /* 0x000fe20008410000 */
[----:B------:R-:W-:Y:S01]  /*9240*/  MUFU.EX2 R120, R120 ;  /* 0x0000007800787308 */ /* 0x000fe20000000800 */
[----:B------:R-:W-:Y:S01]  /*9250*/  FSEL R5, R3, RZ, P0 ;  /* 0x000000ff03057208 */ /* 0x000fe20000000000 */
[--C-:B------:R-:W-:Y:S01]  /*9260*/  FFMA.FTZ R37, R23, UR6, -R122.reuse ;  /* 0x0000000617257c23 */ /* 0x100fe2000801087a */
[----:B------:R-:W-:Y:S01]  /*9270*/  FSEL R119, R119, RZ, P0 ;  /* 0x000000ff77777208 */ /* 0x000fe20000000000 */
[--C-:B------:R-:W-:Y:S01]  /*9280*/  FFMA.FTZ R30, R21, UR6, -R122.reuse ;  /* 0x00000006151e7c23 */ /* 0x100fe2000801087a */
[--C-:B------:R-:W-:Y:S01]  /*9290*/  FFMA.FTZ R29, R19, UR6, -R122.reuse ;  /* 0x00000006131d7c23 */ /* 0x100fe2000801087a */
[----:B------:R-:W-:Y:S01]  /*92a0*/  FADD.FTZ R0, R0, -R5 ;  /* 0x8000000500007221 */ /* 0x000fe20000010000 */
[--C-:B------:R-:W-:Y:S01]  /*92b0*/  FFMA.FTZ R2, R17, UR6, -R122.reuse ;  /* 0x0000000611027c23 */ /* 0x100fe2000801087a */
[--C-:B------:R-:W-:Y:S01]  /*92c0*/  FFMA.FTZ R45, R48, UR6, -R119.reuse ;  /* 0x00000006302d7c23 */ /* 0x100fe20008010877 */
[--C-:B------:R-:W-:Y:S01]  /*92d0*/  FFMA.FTZ R42, R8, UR6, -R119.reuse ;  /* 0x00000006082a7c23 */ /* 0x100fe20008010877 */
[----:B------:R-:W-:Y:S01]  /*92e0*/  FMUL.FTZ R48, R0, UR6 ;  /* 0x0000000600307c20 */ /* 0x000fe20008410000 */
[--C-:B------:R-:W-:Y:S01]  /*92f0*/  FFMA.FTZ R27, R6, UR6, -R119.reuse ;  /* 0x00000006061b7c23 */ /* 0x100fe20008010877 */
[--C-:B------:R-:W-:Y:S01]  /*9300*/  FFMA.FTZ R0, R4, UR6, -R119.reuse ;  /* 0x0000000604007c23 */ /* 0x100fe20008010877 */
[----:B------:R-:W2:Y:S01]  /*9310*/  MUFU.EX2 R44, R44 ;  /* 0x0000002c002c7308 */ /* 0x000ea20000000800 */
[----:B------:R-:W3:Y:S01]  /*9320*/  LDSM.16.MT88.4 R8, [R172+0x9000] ;  /* 0x00900000ac08783b */ /* 0x000ee20000004200 */
        /* <DEDUP_REMOVED lines=8> */
[----:B------:R-:W-:Y:S01]  /*93b0*/  LDSM.16.MT88.4 R20, [R172+0x9400] ;  /* 0x00940000ac14783b */ /* 0x000fe20000004200 */
[--C-:B------:R-:W-:Y:S01]  /*93c0*/  FFMA.FTZ R41, R41, UR6, -R122.reuse ;  /* 0x0000000629297c23 */ /* 0x100fe2000801087a */
[--C-:B------:R-:W-:Y:S01]  /*93d0*/  FFMA.FTZ R43, R43, UR6, -R122.reuse ;  /* 0x000000062b2b7c23 */ /* 0x100fe2000801087a */
[--C-:B------:R-:W-:Y:S01]  /*93e0*/  FFMA.FTZ R50, R50, UR6, -R119.reuse ;  /* 0x0000000632327c23 */ /* 0x100fe20008010877 */
[--C-:B------:R-:W-:Y:S01]  /*93f0*/  FFMA.FTZ R49, R156, UR6, -R119.reuse ;  /* 0x000000069c317c23 */ /* 0x100fe20008010877 */
[--C-:B------:R-:W-:Y:S01]  /*9400*/  FFMA.FTZ R47, R128, UR6, -R119.reuse ;  /* 0x00000006802f7c23 */ /* 0x100fe20008010877 */
[----:B------:R-:W4:Y:S01]  /*9410*/  MUFU.EX2 R25, R25 ;  /* 0x0000001900197308 */ /* 0x000f220000000800 */
        /* <DEDUP_REMOVED lines=36> */
[----:B------:R-:W-:Y:S01]  /*9660*/  LDSM.16.MT88.4 R32, [R116+0xa400] ;  /* 0x00a400007420783b */ /* 0x000fe20000004200 */
[--C-:B------:R-:W-:Y:S01]  /*9670*/  FFMA.FTZ R149, R55, UR6, -R122.reuse ;  /* 0x0000000637957c23 */ /* 0x100fe2000801087a */
[--C-:B------:R-:W-:Y:S01]  /*9680*/  FFMA.FTZ R143, R61, UR6, -R122.reuse ;  /* 0x000000063d8f7c23 */ /* 0x100fe2000801087a */
[----:B------:R-:W2:Y:S01]  /*9690*/  MUFU.EX2 R48, R48 ;  /* 0x0000003000307308 */ /* 0x000ea20000000800 */
[--C-:B------:R-:W-:Y:S01]  /*96a0*/  FFMA.FTZ R141, R60, UR6, -R122.reuse ;  /* 0x000000063c8d7c23 */ /* 0x100fe2000801087a */
[--C-:B------:R-:W-:Y:S01]  /*96b0*/  FFMA.FTZ R66, R66, UR6, -R122.reuse ;  /* 0x0000000642427c23 */ /* 0x100fe2000801087a */
[----:B------:R-:W-:Y:S01]  /*96c0*/  FFMA.FTZ R65, R65, UR6, -R122 ;  /* 0x0000000641417c23 */ /* 0x000fe2000801087a */
[--C-:B------:R-:W-:Y:S01]  /*96d0*/  FFMA.FTZ R146, R53, UR6, -R119.reuse ;  /* 0x0000000635927c23 */ /* 0x100fe20008010877 */
[--C-:B------:R-:W-:Y:S01]  /*96e0*/  FFMA.FTZ R145, R52, UR6, -R119.reuse ;  /* 0x0000000634917c23 */ /* 0x100fe20008010877 */
[--C-:B------:R-:W-:Y:S01]  /*96f0*/  FFMA.FTZ R122, R59, UR6, -R119.reuse ;  /* 0x000000063b7a7c23 */ /* 0x100fe20008010877 */
[--C-:B------:R-:W-:Y:S01]  /*9700*/  FFMA.FTZ R60, R58, UR6, -R119.reuse ;  /* 0x000000063a3c7c23 */ /* 0x100fe20008010877 */
[----:B------:R-:W5:Y:S01]  /*9710*/  MUFU.EX2 R0, R0 ;  /* 0x0000000000007308 */ /* 0x000f620000000800 */
[-C--:B----4-:R-:W-:Y:S01]  /*9720*/  FMUL.FTZ R104, R104, R121.reuse ;  /* 0x0000007968687220 */ /* 0x090fe20000410000 */
        /* <DEDUP_REMOVED lines=14> */
[-C--:B------:R-:W-:Y:S01]  /*9810*/  FMUL.FTZ R111, R111, R48.reuse ;  /* 0x000000306f6f7220 */ /* 0x080fe20000410000 */
[----:B-----5:R-:W-:Y:S01]  /*9820*/  F2FP.BF16.F32.PACK_AB R7, R0, R27 ;  /* 0x0000001b0007723e */ /* 0x020fe200000010ff */
        /* <DEDUP_REMOVED lines=11> */
[-C--:B------:R-:W-:Y:S01]  /*98e0*/  FMUL.FTZ R98, R98, R48.reuse ;  /* 0x0000003062627220 */ /* 0x080fe20000410000 */
[C---:B------:R-:W-:Y:S01]  /*98f0*/  HMMA.16816.F32.BF16 R100, R4.reuse, R14, R100 ;  /* 0x0000000e0464723c */ /* 0x040fe20000041864 */
[----:B------:R-:W1:Y:S01]  /*9900*/  LDSM.16.MT88.4 R12, [R116+0xb000] ;  /* 0x00b00000740c783b */ /* 0x000e620000004200 */
[-C--:B------:R-:W-:Y:S01]  /*9910*/  FMUL.FTZ R99, R99, R48.reuse ;  /* 0x0000003063637220 */ /* 0x080fe20000410000 */
[-C--:B------:R-:W-:Y:S01]  /*9920*/  FMUL.FTZ R92, R92, R121.reuse ;  /* 0x000000795c5c7220 */ /* 0x080fe20000410000 */
[-C--:B------:R-:W-:Y:S01]  /*9930*/  FMUL.FTZ R93, R93, R121.reuse ;  /* 0x000000795d5d7220 */ /* 0x080fe20000410000 */
[-C--:B------:R-:W-:Y:S01]  /*9940*/  FMUL.FTZ R94, R94, R48.reuse ;  /* 0x000000305e5e7220 */ /* 0x080fe20000410000 */
[C---:B---3--:R-:W-:Y:S01]  /*9950*/  HMMA.16816.F32.BF16 R112, R4.reuse, R8, R112 ;  /* 0x000000080470723c */ /* 0x048fe20000041870 */
[-C--:B------:R-:W-:Y:S01]  /*9960*/  FMUL.FTZ R95, R95, R48.reuse ;  /* 0x000000305f5f7220 */ /* 0x080fe20000410000 */
[-C--:B------:R-:W-:Y:S01]  /*9970*/  FMUL.FTZ R72, R72, R121.reuse ;  /* 0x0000007948487220 */ /* 0x080fe20000410000 */
[-C--:B------:R-:W-:Y:S01]  /*9980*/  FMUL.FTZ R73, R73, R121.reuse ;  /* 0x0000007949497220 */ /* 0x080fe20000410000 */
[-C--:B------:R-:W-:Y:S01]  /*9990*/  FMUL.FTZ R74, R74, R48.reuse ;  /* 0x000000304a4a7220 */ /* 0x080fe20000410000 */
[-C--:B------:R-:W-:Y:S01]  /*99a0*/  FMUL.FTZ R75, R75, R48.reuse ;  /* 0x000000304b4b7220 */ /* 0x080fe20000410000 */
[----:B------:R-:W-:Y:S01]  /*99b0*/  HMMA.16816.F32.BF16 R108, R4, R10, R108 ;  /* 0x0000000a046c723c */ /* 0x000fe2000004186c */
[----:B------:R-:W2:Y:S01]  /*99c0*/  LDSM.16.MT88.4 R8, [R172+0xb000] ;  /* 0x00b00000ac08783b */ /* 0x000ea20000004200 */
        /* <DEDUP_REMOVED lines=14> */
[--C-:B------:R-:W-:Y:S01]  /*9ab0*/  FFMA.FTZ R61, R57, UR6, -R119.reuse ;  /* 0x00000006393d7c23 */ /* 0x100fe20008010877 */
[----:B------:R-:W-:Y:S01]  /*9ac0*/  FFMA.FTZ R121, R191, R121, R120 ;  /* 0x00000079bf797223 */ /* 0x000fe20000010078 */
[--C-:B------:R-:W-:Y:S01]  /*9ad0*/  FFMA.FTZ R63, R63, UR6, -R119.reuse ;  /* 0x000000063f3f7c23 */ /* 0x100fe20008010877 */
[----:B------:R-:W-:Y:S01]  /*9ae0*/  FFMA.FTZ R62, R62, UR6, -R119 ;  /* 0x000000063e3e7c23 */ /* 0x000fe20008010877 */
[----:B------:R-:W-:Y:S01]  /*9af0*/  FFMA.FTZ R45, R194, R48, R45 ;  /* 0x00000030c22d7223 */ /* 0x000fe2000001002d */
[----:B------:R-:W-:Y:S01]  /*9b00*/  FADD.FTZ R121, R44, R121 ;  /* 0x000000792c797221 */ /* 0x000fe20000010000 */
[----:B------:R-:W-:Y:S02]  /*9b10*/  MUFU.EX2 R29, R29 ;  /* 0x0000001d001d7308 */ /* 0x000fe40000000800 */
[----:B------:R-:W-:Y:S01]  /*9b20*/  FADD.FTZ R44, R42, R45 ;  /* 0x0000002d2a2c7221 */ /* 0x000fe20000010000 */
[----:B------:R-:W-:-:S03]  /*9b30*/  FADD.FTZ R26, R26, R121 ;  /* 0x000000791a1a7221 */ /* 0x000fc60000010000 */
[----:B------:R-:W-:Y:S01]  /*9b40*/  FADD.FTZ R27, R27, R44 ;  /* 0x0000002c1b1b7221 */ /* 0x000fe20000010000 */
[----:B-1----:R-:W-:Y:S01]  /*9b50*/  HMMA.16816.F32.BF16 R88, R4, R12, R88 ;  /* 0x0000000c0458723c */ /* 0x002fe20000041858 */
[----:B------:R-:W-:Y:S01]  /*9b60*/  MUFU.EX2 R2, R2 ;  /* 0x0000000200027308 */ /* 0x000fe20000000800 */
[----:B------:R-:W-:Y:S01]  /*9b70*/  FADD.FTZ R26, R25, R26 ;  /* 0x0000001a191a7221 */ /* 0x000fe20000010000 */
[----:B------:R-:W-:-:S03]  /*9b80*/  FADD.FTZ R27, R0, R27 ;  /* 0x0000001b001b7221 */ /* 0x000fc60000010000 */
        /* <DEDUP_REMOVED lines=81> */
[----:B------:R-:W5:Y:S03]  /*a0a0*/  MUFU.EX2 R134, R134 ;  /* 0x0000008600867308 */ /* 0x000f660000000800 */
[C---:B---3--:R-:W-:Y:S05]  /*a0b0*/  HMMA.16816.F32.BF16 R80, R4.reuse, R8, R80 ;  /* 0x000000080450723c */ /* 0x048fea0000041850 */
[----:B------:R-:W-:Y:S01]  /*a0c0*/  MUFU.EX2 R132, R132 ;  /* 0x0000008400847308 */ /* 0x000fe20000000800 */
[C---:B------:R-:W-:Y:S01]  /*a0d0*/  HMMA.16816.F32.BF16 R76, R4.reuse, R10, R76 ;  /* 0x0000000a044c723c */ /* 0x040fe2000004184c */
[----:B------:R-:W3:Y:S06]  /*a0e0*/  LDSM.16.MT88.4 R8, [R116+0xbc00] ;  /* 0x00bc00007408783b */ /* 0x000eec0000004200 */
[----:B------:R-:W5:Y:S08]  /*a0f0*/  MUFU.EX2 R133, R133 ;  /* 0x0000008500857308 */ /* 0x000f700000000800 */
[----:B------:R-:W-:Y:S01]  /*a100*/  MUFU.EX2 R130, R130 ;  /* 0x0000008200827308 */ /* 0x000fe20000000800 */
[C---:B-1----:R-:W-:Y:S06]  /*a110*/  HMMA.16816.F32.BF16 R72, R4.reuse, R12, R72 ;  /* 0x0000000c0448723c */ /* 0x042fec0000041848 */
[----:B------:R-:W-:Y:S01]  /*a120*/  HMMA.16816.F32.BF16 R68, R4, R14, R68 ;  /* 0x0000000e0444723c */ /* 0x000fe20000041844 */
[----:B------:R-:W1:Y:S01]  /*a130*/  LDSM.16.MT88.4 R12, [R172+0xbc00] ;  /* 0x00bc0000ac0c783b */ /* 0x000e620000004200 */
[----:B------:R-:W5:Y:S05]  /*a140*/  MUFU.EX2 R117, R117 ;  /* 0x0000007500757308 */ /* 0x000f6a0000000800 */
        /* <DEDUP_REMOVED lines=11> */
[----:B------:R-:W3:Y:S02]  /*a200*/  MUFU.EX2 R125, R125 ;  /* 0x0000007d007d7308 */ /* 0x000ee40000000800 */
[C---:B------:R-:W-:Y:S01]  /*a210*/  HMMA.16816.F32.BF16 R84, R4.reuse, R10, R84 ;  /* 0x0000000a0454723c */ /* 0x040fe20000041854 */
[----:B------:R-:W-:Y:S05]  /*a220*/  LDSM.16.MT88.4 R8, [R172+0xa000] ;  /* 0x00a00000ac08783b */ /* 0x000fea0000004200 */
[C---:B-1----:R-:W-:Y:S01]  /*a230*/  HMMA.16816.F32.BF16 R96, R4.reuse, R12, R96 ;  /* 0x0000000c0460723c */ /* 0x042fe20000041860 */
[----:B------:R-:W-:Y:S05]  /*a240*/  MUFU.EX2 R54, R54 ;  /* 0x0000003600367308 */ /* 0x000fea0000000800 */
[C---:B------:R-:W-:Y:S01]  /*a250*/  HMMA.16816.F32.BF16 R92, R4.reuse, R14, R92 ;  /* 0x0000000e045c723c */ /* 0x040fe2000004185c */
[----:B------:R-:W1:Y:S02]  /*a260*/  LDSM.16.MT88.4 R12, [R116+0xdc00] ;  /* 0x00dc0000740c783b */ /* 0x000e640000004200 */
[----:B------:R-:W3:Y:S03]  /*a270*/  MUFU.EX2 R51, R51 ;  /* 0x0000003300337308 */ /* 0x000ee60000000800 */
[C---:B------:R-:W-:Y:S05]  /*a280*/  HMMA.16816.F32.BF16 R112, R4.reuse, R20, R112 ;  /* 0x000000140470723c */ /* 0x040fea0000041870 */
[----:B------:R-:W-:Y:S01]  /*a290*/  MUFU.EX2 R52, R150 ;  /* 0x0000009600347308 */ /* 0x000fe20000000800 */
[C---:B------:R-:W-:Y:S01]  /*a2a0*/  HMMA.16816.F32.BF16 R108, R4.reuse, R22, R108 ;  /* 0x00000016046c723c */ /* 0x040fe2000004186c */
[----:B------:R-:W-:Y:S05]  /*a2b0*/  LDSM.16.MT88.4 R20, [R116+0xa000] ;  /* 0x00a000007414783b */ /* 0x000fea0000004200 */
[C---:B--2---:R-:W-:Y:S01]  /*a2c0*/  HMMA.16816.F32.BF16 R80, R4.reuse, R16, R80 ;  /* 0x000000100450723c */ /* 0x044fe20000041850 */
[----:B------:R-:W2:Y:S05]  /*a2d0*/  MUFU.EX2 R55, R148 ;  /* 0x0000009400377308 */ /* 0x000eaa0000000800 */
[C---:B------:R-:W-:Y:S01]  /*a2e0*/  HMMA.16816.F32.BF16 R76, R4.reuse, R18, R76 ;  /* 0x00000012044c723c */ /* 0x040fe2000004184c */
[----:B------:R-:W3:Y:S02]  /*a2f0*/  LDSM.16.MT88.4 R16, [R172+0xc000] ;  /* 0x00c00000ac10783b */ /* 0x000ee40000004200 */
[----:B------:R-:W-:Y:S08]  /*a300*/  MUFU.EX2 R53, R149 ;  /* 0x0000009500357308 */ /* 0x000ff00000000800 */
[----:B------:R-:W-:Y:S01]  /*a310*/  MUFU.EX2 R56, R56 ;  /* 0x0000003800387308 */ /* 0x000fe20000000800 */
[C---:B-1----:R-:W-:Y:S07]  /*a320*/  HMMA.16816.F32.BF16 R72, R4.reuse, R12, R72 ;  /* 0x0000000c0448723c */ /* 0x042fee0000041848 */
[----:B------:R-:W-:Y:S01]  /*a330*/  MUFU.EX2 R57, R147 ;  /* 0x0000009300397308 */ /* 0x000fe20000000800 */
[----:B------:R-:W-:Y:S01]  /*a340*/  HMMA.16816.F32.BF16 R68, R4, R14, R68 ;  /* 0x0000000e0444723c */ /* 0x000fe20000041844 */
[----:B------:R-:W1:Y:S06]  /*a350*/  LDSM.16.MT88.4 R12, [R116+0xc000] ;  /* 0x00c00000740c783b */ /* 0x000e6c0000004200 */
[----:B------:R-:W2:Y:S01]  /*a360*/  MUFU.EX2 R58, R146 ;  /* 0x00000092003a7308 */ /* 0x000ea20000000800 */
[----:B----4-:R-:W-:-:S02]  /*a370*/  F2FP.BF16.F32.PACK_AB R4, R142, R137 ;  /* 0x000000898e04723e */ /* 0x010fc400000010ff */
[----:B-----5:R-:W-:Y:S02]  /*a380*/  F2FP.BF16.F32.PACK_AB R5, R134, R139 ;  /* 0x0000008b8605723e */ /* 0x020fe400000010ff */
[----:B------:R-:W-:-:S03]  /*a390*/  F2FP.BF16.F32.PACK_AB R6, R144, R135 ;  /* 0x000000879006723e */ /* 0x000fc600000010ff */
[----:B------:R-:W-:Y:S01]  /*a3a0*/  MUFU.EX2 R59, R145 ;  /* 0x00000091003b7308 */ /* 0x000fe20000000800 */
[----:B------:R-:W-:-:S07]  /*a3b0*/  F2FP.BF16.F32.PACK_AB R7, R133, R132 ;  /* 0x000000848507723e */ /* 0x000fce00000010ff */
[C---:B------:R-:W-:Y:S01]  /*a3c0*/  HMMA.16816.F32.BF16 R112, R4.reuse, R8, R112 ;  /* 0x000000080470723c */ /* 0x040fe20000041870 */
[----:B------:R-:W4:Y:S05]  /*a3d0*/  MUFU.EX2 R120, R122 ;  /* 0x0000007a00787308 */ /* 0x000f2a0000000800 */
[C---:B------:R-:W-:Y:S01]  /*a3e0*/  HMMA.16816.F32.BF16 R108, R4.reuse, R10, R108 ;  /* 0x0000000a046c723c */ /* 0x040fe2000004186c */
[----:B------:R-:W5:Y:S02]  /*a3f0*/  LDSM.16.MT88.4 R8, [R172+0xe000] ;  /* 0x00e00000ac08783b */ /* 0x000f640000004200 */
[----:B------:R-:W-:Y:S03]  /*a400*/  MUFU.EX2 R143, R143 ;  /* 0x0000008f008f7308 */ /* 0x000fe60000000800 */
[C---:B---3--:R-:W-:Y:S05]  /*a410*/  HMMA.16816.F32.BF16 R96, R4.reuse, R16, R96 ;  /* 0x000000100460723c */ /* 0x048fea0000041860 */
[----:B------:R-:W3:Y:S01]  /*a420*/  MUFU.EX2 R42, R141 ;  /* 0x0000008d002a7308 */ /* 0x000ee20000000800 */
        /* <DEDUP_REMOVED lines=11> */
[C---:B-----5:R-:W-:Y:S01]  /*a4e0*/  HMMA.16816.F32.BF16 R80, R4.reuse, R8, R80 ;  /* 0x000000080450723c */ /* 0x060fe20000041850 */
[----:B------:R-:W5:Y:S05]  /*a4f0*/  MUFU.EX2 R61, R61 ;  /* 0x0000003d003d7308 */ /* 0x000f6a0000000800 */
[C---:B------:R-:W-:Y:S01]  /*a500*/  HMMA.16816.F32.BF16 R76, R4.reuse, R10, R76 ;  /* 0x0000000a044c723c */ /* 0x040fe2000004184c */
[----:B------:R-:W2:Y:S02]  /*a510*/  LDSM.16.MT88.4 R8, [R172+0xa400] ;  /* 0x00a40000ac08783b */ /* 0x000ea40000004200 */
[----:B------:R-:W-:Y:S08]  /*a520*/  MUFU.EX2 R63, R63 ;  /* 0x0000003f003f7308 */ /* 0x000ff00000000800 */
[----:B------:R-:W5:Y:S01]  /*a530*/  MUFU.EX2 R62, R62 ;  /* 0x0000003e003e7308 */ /* 0x000f620000000800 */
        /* <DEDUP_REMOVED lines=12> */
[----:B------:R-:W3:Y:S05]  /*a600*/  LDSM.16.MT88.4 R16, [R172+0xc800] ;  /* 0x00c80000ac10783b */ /* 0x000eea0000004200 */
[C---:B------:R-:W-:Y:S06]  /*a610*/  HMMA.16816.F32.BF16 R96, R4.reuse, R20, R96 ;  /* 0x000000140460723c */ /* 0x040fec0000041860 */
[C---:B------:R-:W-:Y:S01]  /*a620*/  HMMA.16816.F32.BF16 R92, R4.reuse, R22, R92 ;  /* 0x00000016045c723c */ /* 0x040fe2000004185c */
[----:B------:R-:W5:Y:S05]  /*a630*/  LDSM.16.MT88.4 R20, [R172+0xa800] ;  /* 0x00a80000ac14783b */ /* 0x000f6a0000004200 */
        /* <DEDUP_REMOVED lines=12> */
[----:B----4-:R-:W-:-:S07]  /*a700*/  F2FP.BF16.F32.PACK_AB R11, R120, R59 ;  /* 0x0000003b780b723e */ /* 0x010fce00000010ff */
[C---:B---3--:R-:W-:Y:S06]  /*a710*/  HMMA.16816.F32.BF16 R96, R8.reuse, R16, R96 ;  /* 0x000000100860723c */ /* 0x048fec0000041860 */
[C---:B------:R-:W-:Y:S01]  /*a720*/  HMMA.16816.F32.BF16 R92, R8.reuse, R18, R92 ;  /* 0x00000012085c723c */ /* 0x040fe2000004185c */
[----:B------:R-:W3:Y:S05]  /*a730*/  LDSM.16.MT88.4 R16, [R172+0xac00] ;  /* 0x00ac0000ac10783b */ /* 0x000eea0000004200 */
[C---:B-----5:R-:W-:Y:S06]  /*a740*/  HMMA.16816.F32.BF16 R112, R8.reuse, R20, R112 ;  /* 0x000000140870723c */ /* 0x060fec0000041870 */
        /* <DEDUP_REMOVED lines=43> */
[----:B--2---:R-:W-:Y:S01]  /*aa00*/  HMMA.16816.F32.BF16 R96, R4, R32, R96 ;  /* 0x000000200460723c */ /* 0x004fe20000041860 */
[----:B------:R-:W-:Y:S01]  /*aa10*/  MOV R2, R24 ;  /* 0x0000001800027202 */ /* 0x000fe20000000f00 */
        /* <DEDUP_REMOVED lines=8> */
[----:B------:R-:W-:-:S04]  /*aaa0*/  FADD.FTZ R9, R135, R142 ;  /* 0x0000008e87097221 */ /* 0x000fc80000010000 */
[----:B------:R-:W-:-:S04]  /*aab0*/  FADD.FTZ R9, R144, R9 ;  /* 0x0000000990097221 */ /* 0x000fc80000010000 */
[----:B------:R-:W-:-:S04]  /*aac0*/  FADD.FTZ R0, R130, R9 ;  /* 0x0000000982007221 */ /* 0x000fc80000010000 */
[----:B------:R-:W-:Y:S01]  /*aad0*/  FADD.FTZ R0, R117, R0 ;  /* 0x0000000075007221 */ /* 0x000fe20000010000 */
[C---:B-1----:R-:W-:Y:S03]  /*aae0*/  HMMA.16816.F32.BF16 R80, R4.reuse, R12, R80 ;  /* 0x0000000c0450723c */ /* 0x042fe60000041850 */
[----:B------:R-:W-:Y:S01]  /*aaf0*/  FADD.FTZ R9, R67, R0 ;  /* 0x0000000043097221 */ /* 0x000fe20000010000 */
[----:B------:R-:W-:Y:S02]  /*ab00*/  FADD.FTZ R0, R54, R125 ;  /* 0x0000007d36007221 */ /* 0x000fe40000010000 */
[----:B------:R-:W-:Y:S01]  /*ab10*/  HMMA.16816.F32.BF16 R76, R4, R14, R76 ;  /* 0x0000000e044c723c */ /* 0x000fe2000004184c */
        /* <DEDUP_REMOVED lines=10> */
[----:B------:R-:W-:Y:S01]  /*abc0*/  MOV R0, R3 ;  /* 0x0000000300007202 */ /* 0x000fe20000000f00 */
[----:B------:R-:W-:Y:S01]  /*abd0*/  FADD.FTZ R56, R56, R53 ;  /* 0x0000003538387221 */ /* 0x000fe20000010000 */
[----:B------:R-:W-:-:S03]  /*abe0*/  FADD.FTZ R9, R120, R9 ;  /* 0x0000000978097221 */ /* 0x000fc60000010000 */
        /* <DEDUP_REMOVED lines=8> */
.L_x_1951:
        /* <DEDUP_REMOVED lines=13> */
[----:B------:R-:W-:Y:S01]  /*ad40*/  ULDC UR12, c[0x0][0x39c] ;  /* 0x0000e700000c7ab9 */ /* 0x000fe20000000800 */
[----:B------:R-:W-:-:S10]  /*ad50*/  ULDC UR4, c[0x0][0x2ec] ;  /* 0x0000bb0000047ab9 */ /* 0x000fd40000000800 */
.L_x_1961:
[----:B------:R-:W-:Y:S04]  /*ad60*/  DEPBAR.LE SB0, 0x0 ;  /* 0x000080000000791a */ /* 0x000fe80000000000 */
[----:B------:R-:W-:Y:S01]  /*ad70*/  BAR.SYNC.DEFER_BLOCKING 0x0 ;  /* 0x0000000000007b1d */ /* 0x000fe20000010000 */
[----:B------:R-:W-:Y:S02]  /*ad80*/  MOV R10, R190 ;  /* 0x000000be000a7202 */ /* 0x000fe40000000f00 */
[----:B------:R-:W-:Y:S03]  /*ad90*/  MOV R0, R189 ;  /* 0x000000bd00007202 */ /* 0x000fe60000000f00 */
[----:B------:R-:W-:Y:S05]  /*ada0*/  @!P6 BRA `(.L_x_1958) ;  /* 0x0000000000f4e947 */ /* 0x000fea0003800000 */
[----:B------:R-:W1:Y:S01]  /*adb0*/  LDC R0, c[0x0][0x380] ;  /* 0x0000e000ff007b82 */ /* 0x000e620000000800 */
[----:B------:R-:W-:Y:S04]  /*adc0*/  SHF.L.U32 R11, R181, 0x7, RZ ;  /* 0x00000007b50b7819 */ /* 0x000fe800000006ff */
[----:B------:R-:W-:Y:S02]  /*add0*/  IABS R6, R11 ;  /* 0x0000000b00067213 */ /* 0x000fe40000000000 */
[-C--:B-1----:R-:W-:Y:S04]  /*ade0*/  IABS R2, R0.reuse ;  /* 0x0000000000027213 */ /* 0x082fe80000000000 */
[----:B------:R-:W1:Y:S10]  /*adf0*/  I2F.RP R7, R2 ;  /* 0x0000000200077306 */ /* 0x000e740000209400 */
[----:B-1----:R-:W1:Y:S02]  /*ae00*/  MUFU.RCP R3, R7 ;  /* 0x0000000700037308 */ /* 0x002e640000001000 */
[----:B-1----:R-:W-:Y:S02]  /*ae10*/  VIADD R8, R3, 0xffffffe ;  /* 0x0ffffffe03087836 */ /* 0x002fe40000000000 */
[C---:B------:R-:W-:Y:S01]  /*ae20*/  VIADD R3, R11.reuse, 0xffffff80 ;  /* 0xffffff800b037836 */ /* 0x040fe20000000000 */
[-C--:B------:R-:W-:Y:S05]  /*ae30*/  LOP3.LUT R11, R11, R0.reuse, RZ, 0x3c, !PT ;  /* 0x000000000b0b7212 */ /* 0x080fea00078e3cff */
[----:B------:R-:W1:Y:S01]  /*ae40*/  F2I.FTZ.U32.TRUNC.NTZ R9, R8 ;  /* 0x0000000800097305 */ /* 0x000e62000021f000 */
[----:B------:R-:W-:Y:S02]  /*ae50*/  IABS R4, R3 ;  /* 0x0000000300047213 */ /* 0x000fe40000000000 */
[----:B------:R-:W-:Y:S02]  /*ae60*/  LOP3.LUT R3, R3, R0, RZ, 0x3c, !PT ;  /* 0x0000000003037212 */ /* 0x000fe400078e3cff */
[----:B------:R-:W-:Y:S02]  /*ae70*/  ISETP.GE.AND P2, PT, R11, RZ, PT ;  /* 0x000000ff0b00720c */ /* 0x000fe40003f46270 */
        /* <DEDUP_REMOVED lines=48> */
.L_x_1958:
        /* <DEDUP_REMOVED lines=26> */
[----:B------:R-:W3:Y:S06]  /*b320*/  LDSM.16.M88.4 R124, [R174+0x3000] ;  /* 0x00300000ae7c783b */ /* 0x000eec0000000200 */
        /* <DEDUP_REMOVED lines=13> */
[----:B------:R-:W4:Y:S01]  /*b400*/  LDSM.16.M88.4 R160, [R118+0x3000] ;  /* 0x0030000076a0783b */ /* 0x000f220000000200 */
[C---:B-----5:R-:W-:Y:S05]  /*b410*/  HMMA.16816.F32.BF16 R20, R120.reuse, R132, RZ ;  /* 0x000000847814723c */ /* 0x060fea00000418ff */
[----:B------:R-:W5:Y:S01]  /*b420*/  LDSM.16.M88.4 R164, [R118+0x3400] ;  /* 0x0034000076a4783b */ /* 0x000f620000000200 */
[C---:B------:R-:W-:Y:S05]  /*b430*/  HMMA.16816.F32.BF16 R24, R120.reuse, R134, RZ ;  /* 0x000000867818723c */ /* 0x040fea00000418ff */
[----:B------:R-:W5:Y:S01]  /*b440*/  LDSM.16.M88.4 R168, [R118+0x3800] ;  /* 0x0038000076a8783b */ /* 0x000f620000000200 */
[C---:B-1----:R-:W-:Y:S05]  /*b450*/  HMMA.16816.F32.BF16 R28, R120.reuse, R136, RZ ;  /* 0x00000088781c723c */ /* 0x042fea00000418ff */
[----:B------:R-:W1:Y:S01]  /*b460*/  LDSM.16.M88.4 R124, [R118+0x3c00] ;  /* 0x003c0000767c783b */ /* 0x000e620000000200 */
[C---:B------:R-:W-:Y:S05]  /*b470*/  HMMA.16816.F32.BF16 R32, R120.reuse, R138, RZ ;  /* 0x0000008a7820723c */ /* 0x040fea00000418ff */
[----:B------:R-:W-:Y:S01]  /*b480*/  LDSM.16.M88.4 R128, [R118+0x4400] ;  /* 0x004400007680783b */ /* 0x000fe20000000200 */
[C---:B--2---:R-:W-:Y:S05]  /*b490*/  HMMA.16816.F32.BF16 R36, R120.reuse, R140, RZ ;  /* 0x0000008c7824723c */ /* 0x044fea00000418ff */
[----:B------:R-:W-:Y:S01]  /*b4a0*/  LDSM.16.M88.4 R132, [R118+0x4800] ;  /* 0x004800007684783b */ /* 0x000fe20000000200 */
[C---:B------:R-:W-:Y:S05]  /*b4b0*/  HMMA.16816.F32.BF16 R40, R120.reuse, R142, RZ ;  /* 0x0000008e7828723c */ /* 0x040fea00000418ff */
[----:B------:R-:W-:Y:S01]  /*b4c0*/  LDSM.16.M88.4 R136, [R118+0x4c00] ;  /* 0x004c00007688783b */ /* 0x000fe20000000200 */
[C---:B------:R-:W-:Y:S05]  /*b4d0*/  HMMA.16816.F32.BF16 R44, R120.reuse, R144, RZ ;  /* 0x00000090782c723c */ /* 0x040fea00000418ff */
[----:B------:R-:W-:Y:S01]  /*b4e0*/  LDSM.16.M88.4 R140, [R174+0x6400] ;  /* 0x00640000ae8c783b */ /* 0x000fe20000000200 */
[C---:B------:R-:W-:Y:S06]  /*b4f0*/  HMMA.16816.F32.BF16 R48, R120.reuse, R146, RZ ;  /* 0x000000927830723c */ /* 0x040fec00000418ff */
[C---:B---3--:R-:W-:Y:S06]  /*b500*/  HMMA.16816.F32.BF16 R52, R120.reuse, R148, RZ ;  /* 0x000000947834723c */ /* 0x048fec00000418ff */
[C---:B------:R-:W-:Y:S06]  /*b510*/  HMMA.16816.F32.BF16 R56, R120.reuse, R150, RZ ;  /* 0x000000967838723c */ /* 0x040fec00000418ff */
[C---:B------:R-:W-:Y:S06]  /*b520*/  HMMA.16816.F32.BF16 R60, R120.reuse, R152, RZ ;  /* 0x00000098783c723c */ /* 0x040fec00000418ff */
[----:B------:R-:W-:Y:S01]  /*b530*/  HMMA.16816.F32.BF16 R64, R120, R154, RZ ;  /* 0x0000009a7840723c */ /* 0x000fe200000418ff */
[----:B------:R-:W2:Y:S05]  /*b540*/  LDSM.16.M88.4 R120, [R118+0x4000] ;  /* 0x004000007678783b */ /* 0x000eaa0000000200 */
[C---:B----4-:R-:W-:Y:S06]  /*b550*/  HMMA.16816.F32.BF16 R4, R156.reuse, R160, R4 ;  /* 0x000000a09c04723c */ /* 0x050fec0000041804 */
[C---:B------:R-:W-:Y:S06]  /*b560*/  HMMA.16816.F32.BF16 R8, R156.reuse, R162, R8 ;  /* 0x000000a29c08723c */ /* 0x040fec0000041808 */
[C---:B-----5:R-:W-:Y:S06]  /*b570*/  HMMA.16816.F32.BF16 R12, R156.reuse, R164, R12 ;  /* 0x000000a49c0c723c */ /* 0x060fec000004180c */
[C---:B------:R-:W-:Y:S06]  /*b580*/  HMMA.16816.F32.BF16 R16, R156.reuse, R166, R16 ;  /* 0x000000a69c10723c */ /* 0x040fec0000041810 */
[C---:B------:R-:W-:Y:S06]  /*b590*/  HMMA.16816.F32.BF16 R20, R156.reuse, R168, R20 ;  /* 0x000000a89c14723c */ /* 0x040fec0000041814 */
[C---:B------:R-:W-:Y:S06]  /*b5a0*/  HMMA.16816.F32.BF16 R24, R156.reuse, R170, R24 ;  /* 0x000000aa9c18723c */ /* 0x040fec0000041818 */
        /* <DEDUP_REMOVED lines=30> */
[C---:B------:R-:W-:Y:S06]  /*b790*/  HMMA.16816.F32.BF16 R44, R120.reuse, R140, R44 ;  /* 0x0000008c782c723c */ /* 0x040fec000004182c */
[C---:B------:R-:W-:Y:S01]  /*b7a0*/  HMMA.16816.F32.BF16 R48, R120.reuse, R142, R48 ;  /* 0x0000008e7830723c */ /* 0x040fe20000041830 */
[----:B------:R-:W4:Y:S05]  /*b7b0*/  LDSM.16.M88.4 R140, [R118+0x5400] ;  /* 0x00540000768c783b */ /* 0x000f2a0000000200 */
[C---:B--2---:R-:W-:Y:S06]  /*b7c0*/  HMMA.16816.F32.BF16 R52, R120.reuse, R128, R52 ;  /* 0x000000807834723c */ /* 0x044fec0000041834 */
[C---:B------:R-:W-:Y:S01]  /*b7d0*/  HMMA.16816.F32.BF16 R56, R120.reuse, R130, R56 ;  /* 0x000000827838723c */ /* 0x040fe20000041838 */
[----:B------:R-:W2:Y:S05]  /*b7e0*/  LDSM.16.M88.4 R128, [R118+0x5800] ;  /* 0x005800007680783b */ /* 0x000eaa0000000200 */
[C---:B---3--:R-:W-:Y:S06]  /*b7f0*/  HMMA.16816.F32.BF16 R60, R120.reuse, R132, R60 ;  /* 0x00000084783c723c */ /* 0x048fec000004183c */
[----:B------:R-:W-:Y:S01]  /*b800*/  HMMA.16816.F32.BF16 R64, R120, R134, R64 ;  /* 0x000000867840723c */ /* 0x000fe20000041840 */
[----:B------:R-:W3:Y:S05]  /*b810*/  LDSM.16.M88.4 R120, [R118+0x5c00] ;  /* 0x005c00007678783b */ /* 0x000eea0000000200 */
[C---:B-1----:R-:W-:Y:S01]  /*b820*/  HMMA.16816.F32.BF16 R4, R124.reuse, R136, R4 ;  /* 0x000000887c04723c */ /* 0x042fe20000041804 */
[----:B------:R-:W1:Y:S05]  /*b830*/  LDSM.16.M88.4 R132, [R118+0x6000] ;  /* 0x006000007684783b */ /* 0x000e6a0000000200 */
[C---:B------:R-:W-:Y:S01]  /*b840*/  HMMA.16816.F32.BF16 R8, R124.reuse, R138, R8 ;  /* 0x0000008a7c08723c */ /* 0x040fe20000041808 */
[----:B------:R-:W5:Y:S05]  /*b850*/  LDSM.16.M88.4 R136, [R118+0x6400] ;  /* 0x006400007688783b */ /* 0x000f6a0000000200 */
[C---:B----4-:R-:W-:Y:S06]  /*b860*/  HMMA.16816.F32.BF16 R12, R124.reuse, R140, R12 ;  /* 0x0000008c7c0c723c */ /* 0x050fec000004180c */
[C---:B------:R-:W-:Y:S01]  /*b870*/  HMMA.16816.F32.BF16 R16, R124.reuse, R142, R16 ;  /* 0x0000008e7c10723c */ /* 0x040fe20000041810 */
[----:B------:R-:W4:Y:S05]  /*b880*/  LDSM.16.M88.4 R140, [R118+0x6800] ;  /* 0x00680000768c783b */ /* 0x000f2a0000000200 */
        /* <DEDUP_REMOVED lines=9> */
[C---:B-----5:R-:W-:Y:S06]  /*b920*/  HMMA.16816.F32.BF16 R44, R124.reuse, R136, R44 ;  /* 0x000000887c2c723c */ /* 0x060fec000004182c */
[C---:B------:R-:W-:Y:S01]  /*b930*/  HMMA.16816.F32.BF16 R48, R124.reuse, R138, R48 ;  /* 0x0000008a7c30723c */ /* 0x040fe20000041830 */
[----:B------:R-:W3:Y:S05]  /*b940*/  LDSM.16.M88.4 R136, [R174+0x7400] ;  /* 0x00740000ae88783b */ /* 0x000eea0000000200 */
[C---:B----4-:R-:W-:Y:S06]  /*b950*/  HMMA.16816.F32.BF16 R52, R124.reuse, R140, R52 ;  /* 0x0000008c7c34723c */ /* 0x050fec0000041834 */
[C---:B------:R-:W-:Y:S01]  /*b960*/  HMMA.16816.F32.BF16 R56, R124.reuse, R142, R56 ;  /* 0x0000008e7c38723c */ /* 0x040fe20000041838 */
[----:B------:R-:W-:Y:S05]  /*b970*/  LDSM.16.M88.4 R140, [R174+0x8400] ;  /* 0x00840000ae8c783b */ /* 0x000fea0000000200 */
[C---:B--2---:R-:W-:Y:S06]  /*b980*/  HMMA.16816.F32.BF16 R60, R124.reuse, R120, R60 ;  /* 0x000000787c3c723c */ /* 0x044fec000004183c */
[----:B------:R-:W-:Y:S01]  /*b990*/  HMMA.16816.F32.BF16 R64, R124, R122, R64 ;  /* 0x0000007a7c40723c */ /* 0x000fe20000041840 */
[----:B------:R-:W2:Y:S05]  /*b9a0*/  LDSM.16.M88.4 R120, [R174+0x7800] ;  /* 0x00780000ae78783b */ /* 0x000eaa0000000200 */
[C---:B-1----:R-:W-:Y:S01]  /*b9b0*/  HMMA.16816.F32.BF16 R4, R128.reuse, R132, R4 ;  /* 0x000000848004723c */ /* 0x042fe20000041804 */
[----:B------:R-:W1:Y:S05]  /*b9c0*/  LDSM.16.M88.4 R124, [R174+0x7c00] ;  /* 0x007c0000ae7c783b */ /* 0x000e6a0000000200 */
[C---:B------:R-:W-:Y:S01]  /*b9d0*/  HMMA.16816.F32.BF16 R8, R128.reuse, R134, R8 ;  /* 0x000000868008723c */ /* 0x040fe20000041808 */
[----:B------:R-:W4:Y:S05]  /*b9e0*/  LDSM.16.M88.4 R132, [R174+0x8000] ;  /* 0x00800000ae84783b */ /* 0x000f2a0000000200 */
[C---:B---3--:R-:W-:Y:S06]  /*b9f0*/  HMMA.16816.F32.BF16 R12, R128.reuse, R136, R12 ;  /* 0x00000088800c723c */ /* 0x048fec000004180c */
        /* <DEDUP_REMOVED lines=8> */
[C---:B----4-:R-:W-:Y:S06]  /*ba80*/  HMMA.16816.F32.BF16 R36, R128.reuse, R132, R36 ;  /* 0x000000848024723c */ /* 0x050fec0000041824 */
[C---:B------:R-:W-:Y:S01]  /*ba90*/  HMMA.16816.F32.BF16 R40, R128.reuse, R134, R40 ;  /* 0x000000868028723c */ /* 0x040fe20000041828 */
[----:B------:R-:W3:Y:S05]  /*baa0*/  LDSM.16.M88.4 R132, [R173+0x2000] ;  /* 0x00200000ad84783b */ /* 0x000eea0000000200 */
[C---:B------:R-:W-:Y:S06]  /*bab0*/  HMMA.16816.F32.BF16 R44, R128.reuse, R140, R44 ;  /* 0x0000008c802c723c */ /* 0x040fec000004182c */
[C---:B------:R-:W-:Y:S06]  /*bac0*/  HMMA.16816.F32.BF16 R48, R128.reuse, R142, R48 ;  /* 0x0000008e8030723c */ /* 0x040fec0000041830 */
[C---:B--2---:R-:W-:Y:S06]  /*bad0*/  HMMA.16816.F32.BF16 R52, R128.reuse, R120, R52 ;  /* 0x000000788034723c */ /* 0x044fec0000041834 */
[C---:B------:R-:W-:Y:S01]  /*bae0*/  HMMA.16816.F32.BF16 R56, R128.reuse, R122, R56 ;  /* 0x0000007a8038723c */ /* 0x040fe20000041838 */
[----:B------:R-:W2:Y:S05]  /*baf0*/  LDSM.16.M88.4 R120, [R118+0x7400] ;  /* 0x007400007678783b */ /* 0x000eaa0000000200 */
[C---:B-1----:R-:W-:Y:S06]  /*bb00*/  HMMA.16816.F32.BF16 R60, R128.reuse, R124, R60 ;  /* 0x0000007c803c723c */ /* 0x042fec000004183c */
[----:B------:R-:W-:Y:S01]  /*bb10*/  HMMA.16816.F32.BF16 R64, R128, R126, R64 ;  /* 0x0000007e8040723c */ /* 0x000fe20000041840 */
[----:B------:R-:W1:Y:S05]  /*bb20*/  LDSM.16.M88.4 R124, [R118+0x7800] ;  /* 0x00780000767c783b */ /* 0x000e6a0000000200 */
[C---:B---3--:R-:W-:Y:S06]  /*bb30*/  HMMA.16816.F32.BF16 R4, R132.reuse, R136, R4 ;  /* 0x000000888404723c */ /* 0x048fec0000041804 */
[C---:B------:R-:W-:Y:S06]  /*bb40*/  HMMA.16816.F32.BF16 R8, R132.reuse, R138, R8 ;  /* 0x0000008a8408723c */ /* 0x040fec0000041808 */
[C---:B--2---:R-:W-:Y:S11]  /*bb50*/  HMMA.16816.F32.BF16 R12, R132.reuse, R120, R12 ;  /* 0x00000078840c723c */ /* 0x044ff6000004180c */
[----:B------:R-:W-:Y:S01]  /*bb60*/  @!UPT UIADD3 URZ, URZ, URZ, URZ ;  /* 0x0000003f3f3ff290 */ /* 0x000fe2000fffe03f */
[----:B------:R-:W-:Y:S01]  /*bb70*/  FMUL.FTZ R251, R4, UR12 ;  /* 0x0000000c04fb7c20 */ /* 0x000fe20008410000 */
[----:B------:R-:W-:Y:S01]  /*bb80*/  FMUL.FTZ R249, R5, UR12 ;  /* 0x0000000c05f97c20 */ /* 0x000fe20008410000 */
[----:B------:R-:W-:Y:S01]  /*bb90*/  FMUL.FTZ R248, R6, UR12 ;  /* 0x0000000c06f87c20 */ /* 0x000fe20008410000 */
[C---:B------:R-:W-:Y:S01]  /*bba0*/  HMMA.16816.F32.BF16 R16, R132.reuse, R122, R16 ;  /* 0x0000007a8410723c */ /* 0x040fe20000041810 */
[----:B------:R-:W2:Y:S02]  /*bbb0*/  LDSM.16.M88.4 R120, [R118+0x7c00] ;  /* 0x007c00007678783b */ /* 0x000ea40000000200 */
[----:B------:R-:W3:Y:S01]  /*bbc0*/  MUFU.TANH R251, R251 ;  /* 0x000000fb00fb7308 */ /* 0x000ee20000002400 */
[----:B------:R-:W-:Y:S02]  /*bbd0*/  FMUL.FTZ R3, R8, UR12 ;  /* 0x0000000c08037c20 */ /* 0x000fe40008410000 */
[C---:B-1----:R-:W-:Y:S07]  /*bbe0*/  HMMA.16816.F32.BF16 R20, R132.reuse, R124, R20 ;  /* 0x0000007c8414723c */ /* 0x042fee0000041814 */
[----:B------:R1:W4:Y:S01]  /*bbf0*/  MUFU.TANH R155, R3 ;  /* 0x00000003009b7308 */ /* 0x0003220000002400 */
[C---:B------:R-:W-:Y:S01]  /*bc00*/  HMMA.16816.F32.BF16 R24, R132.reuse, R126, R24 ;  /* 0x0000007e8418723c */ /* 0x040fe20000041818 */
[----:B------:R-:W5:Y:S02]  /*bc10*/  LDSM.16.M88.4 R124, [R118+0x8000] ;  /* 0x00800000767c783b */ /* 0x000f640000000200 */
        /* <DEDUP_REMOVED lines=22> */
[C---:B--2---:R-:W-:Y:S04]  /*bd80*/  HMMA.16816.F32.BF16 R28, R132.reuse, R120, R28 ;  /* 0x00000078841c723c */ /* 0x044fe8000004181c */
[----:B------:R-:W2:Y:S01]  /*bd90*/  MUFU.TANH R250, R250 ;  /* 0x000000fa00fa7308 */ /* 0x000ea20000002400 */
[----:B------:R-:W-:Y:S01]  /*bda0*/  FMUL.FTZ R0, R11, UR12 ;  /* 0x0000000c0b007c20 */ /* 0x000fe20008410000 */
[C---:B------:R-:W-:Y:S01]  /*bdb0*/  HMMA.16816.F32.BF16 R32, R132.reuse, R122, R32 ;  /* 0x0000007a8420723c */ /* 0x040fe20000041820 */
[----:B------:R-:W3:Y:S07]  /*bdc0*/  LDSM.16.M88.4 R120, [R118+0x8400] ;  /* 0x008400007678783b */ /* 0x000eee0000000200 */
[----:B------:R1:W1:Y:S01]  /*bdd0*/  MUFU.TANH R153, R2 ;  /* 0x0000000200997308 */ /* 0x0002620000002400 */
[C---:B-----5:R-:W-:Y:S09]  /*bde0*/  HMMA.16816.F32.BF16 R36, R132.reuse, R124, R36 ;  /* 0x0000007c8424723c */ /* 0x060ff20000041824 */
[----:B------:R1:W1:Y:S01]  /*bdf0*/  MUFU.TANH R6, R0 ;  /* 0x0000000000067308 */ /* 0x0002620000002400 */
        /* <DEDUP_REMOVED lines=21> */
[C---:B---3--:R-:W-:Y:S05]  /*bf50*/  HMMA.16816.F32.BF16 R44, R132.reuse, R120, R44 ;  /* 0x00000078842c723c */ /* 0x048fea000004182c */
[----:B------:R-:W3:Y:S01]  /*bf60*/  MUFU.TANH R244, R244 ;  /* 0x000000f400f47308 */ /* 0x000ee20000002400 */
        /* <DEDUP_REMOVED lines=25> */
[C---:B----4-:R-:W-:Y:S03]  /*c100*/  HMMA.16816.F32.BF16 R60, R132.reuse, R120, R60 ;  /* 0x00000078843c723c */ /* 0x050fe6000004183c */
[----:B------:R-:W-:Y:S01]  /*c110*/  FMUL.FTZ R202, R58, UR12 ;  /* 0x0000000c3aca7c20 */ /* 0x000fe20008410000 */
[----:B------:R-:W-:Y:S03]  /*c120*/  FMUL.FTZ R200, R59, UR12 ;  /* 0x0000000c3bc87c20 */ /* 0x000fe60008410000 */
[----:B------:R-:W4:Y:S01]  /*c130*/  MUFU.TANH R237, R237 ;  /* 0x000000ed00ed7308 */ /* 0x000f220000002400 */
[----:B------:R-:W-:Y:S09]  /*c140*/  HMMA.16816.F32.BF16 R64, R132, R122, R64 ;  /* 0x0000007a8440723c */ /* 0x000ff20000041840 */
[----:B------:R-:W1:Y:S10]  /*c150*/  MUFU.TANH R238, R238 ;  /* 0x000000ee00ee7308 */ /* 0x000e740000002400 */
[----:B------:R-:W2:Y:S01]  /*c160*/  MUFU.TANH R236, R236 ;  /* 0x000000ec00ec7308 */ /* 0x000ea20000002400 */
[----:B------:R-:W-:Y:S01]  /*c170*/  FMUL.FTZ R60, R60, UR12 ;  /* 0x0000000c3c3c7c20 */ /* 0x000fe20008410000 */
[----:B------:R-:W-:Y:S01]  /*c180*/  FMUL.FTZ R61, R61, UR12 ;  /* 0x0000000c3d3d7c20 */ /* 0x000fe20008410000 */
[----:B------:R-:W-:Y:S01]  /*c190*/  FMUL.FTZ R62, R62, UR12 ;  /* 0x0000000c3e3e7c20 */ /* 0x000fe20008410000 */
[----:B------:R-:W-:Y:S06]  /*c1a0*/  FMUL.FTZ R63, R63, UR12 ;  /* 0x0000000c3f3f7c20 */ /* 0x000fec0008410000 */
[----:B------:R-:W2:Y:S01]  /*c1b0*/  MUFU.TANH R235, R235 ;  /* 0x000000eb00eb7308 */ /* 0x000ea20000002400 */
[----:B-1----:R-:W-:Y:S01]  /*c1c0*/  FMUL.FTZ R3, R67, UR12 ;  /* 0x0000000c43037c20 */ /* 0x002fe20008410000 */
        /* <DEDUP_REMOVED lines=41> */
[----:B------:R1:W1:Y:S10]  /*c460*/  MUFU.TANH R196, R63 ;  /* 0x0000003f00c47308 */ /* 0x0002740000002400 */
        /* <DEDUP_REMOVED lines=10> */
[----:B------:R-:W2:Y:S01]  /*c510*/  LDC R0, c[0x0][0x380] ;  /* 0x0000e000ff007b82 */ /* 0x000ea20000000800 */
[----:B------:R-:W-:Y:S05]  /*c520*/  SHF.L.U32 R13, R181, 0x7, RZ ;  /* 0x00000007b50d7819 */ /* 0x000fea00000006ff */
[C---:B------:R-:W-:Y:S02]  /*c530*/  VIADD R11, R13.reuse, 0xffffff00 ;  /* 0xffffff000d0b7836 */ /* 0x040fe40000000000 */
[----:B------:R-:W-:Y:S05]  /*c540*/  VIADD R13, R13, 0xffffff80 ;  /* 0xffffff800d0d7836 */ /* 0x000fea0000000000 */
[----:B------:R-:W-:Y:S02]  /*c550*/  IABS R8, R13 ;  /* 0x0000000d00087213 */ /* 0x000fe40000000000 */
        /* <DEDUP_REMOVED lines=10> */
[--C-:B--2---:R-:W-:Y:S01]  /*c600*/  IMAD.MOV R5, RZ, RZ, -R15.reuse ;  /* 0x000000ffff057224 */ /* 0x104fe200078e0a0f */
        /* <DEDUP_REMOVED lines=18> */
[----:B------:R-:W-:Y:S07]  /*c730*/  LOP3.LUT R2, RZ, R0, RZ, 0x33, !PT ;  /* 0x00000000ff027212 */ /* 0x000fee00078e33ff */
[----:B------:R-:W-:Y:S04]  /*c740*/  @P4 VIADD R9, R9, 0x1 ;  /* 0x0000000109094836 */ /* 0x000fe80000000000 */
[----:B------:R-:W-:Y:S01]  /*c750*/  @P5 VIADD R10, R10, 0x1 ;  /* 0x000000010a0a5836 */ /* 0x000fe20000000000 */
[----:B------:R-:W-:Y:S03]  /*c760*/  @!P0 IADD3 R9, -R9, RZ, RZ ;  /* 0x000000ff09098210 */ /* 0x000fe60007ffe1ff */
[----:B------:R-:W-:Y:S01]  /*c770*/  @!P2 IMAD.MOV R10, RZ, RZ, -R10 ;  /* 0x000000ffff0aa224 */ /* 0x000fe200078e0a0a */
[C---:B------:R-:W-:Y:S04]  /*c780*/  SEL R5, R2.reuse, R9, !P1 ;  /* 0x0000000902057207 */ /* 0x040fe80004800000 */
[----:B------:R-:W-:Y:S02]  /*c790*/  SEL R9, R2, R10, !P1 ;  /* 0x0000000a02097207 */ /* 0x000fe40004800000 */
[-C--:B------:R-:W-:Y:S01]  /*c7a0*/  LEA R16, P1, R5, R186.reuse, 0x2 ;  /* 0x000000ba05107211 */ /* 0x080fe200078210ff */
[----:B------:R-:W2:Y:S01]  /*c7b0*/  LDC R2, c[0x0][0x24c] ;  /* 0x00009300ff027b82 */ /* 0x000ea20000000800 */
        /* <DEDUP_REMOVED lines=15> */
[-C--:B----4-:R-:W-:Y:S04]  /*c8b0*/  IMAD.WIDE.U32 R12, R7, R4.reuse, R12 ;  /* 0x00000004070c7225 */ /* 0x090fe800078e000c */
[----:B------:R-:W-:Y:S04]  /*c8c0*/  IMAD R0, R11, R4, RZ ;  /* 0x000000040b007224 */ /* 0x000fe800078e02ff */
[----:B------:R-:W-:Y:S05]  /*c8d0*/  IMAD R0, R7, R5, R0 ;  /* 0x0000000507007224 */ /* 0x000fea00078e0200 */
[----:B------:R-:W-:Y:S07]  /*c8e0*/  IADD3 R5, R13, R0, RZ ;  /* 0x000000000d057210 */ /* 0x000fee0007ffe0ff */
.L_x_1960:
        /* <DEDUP_REMOVED lines=24> */
.L_x_1959:
[----:B------:R-:W-:Y:S01]  /*ca70*/  FMNMX.FTZ R0, R251, R119, !PT ;  /* 0x00000077fb007209 */ /* 0x000fe20007810000 */
        /* <DEDUP_REMOVED lines=25> */
[----:B-1----:R-:W-:Y:S01]  /*cc10*/  LDSM.16.MT88.4 R60, [R116+0xd000] ;  /* 0x00d00000743c783b */ /* 0x002fe20000004200 */
        /* <DEDUP_REMOVED lines=112> */
[----:B-1----:R-:W-:Y:S01]  /*d320*/  F2FP.BF16.F32.PACK_AB R56, R125, R131 ;  /* 0x000000837d38723e */ /* 0x002fe200000010ff */
        /* <DEDUP_REMOVED lines=8> */
[----:B------:R-:W1:Y:S01]  /*d3b0*/  LDSM.16.MT88.4 R80, [R116+0x9400] ;  /* 0x009400007450783b */ /* 0x000e620000004200 */
[C---:B------:R-:W-:Y:S01]  /*d3c0*/  FMUL.FTZ R44, R54.reuse, R72 ;  /* 0x00000048362c7220 */ /* 0x040fe20000410000 */
[----:B------:R-:W-:Y:S01]  /*d3d0*/  FMUL.FTZ R45, R54, R73 ;  /* 0x00000049362d7220 */ /* 0x000fe20000410000 */
[C---:B------:R-:W-:Y:S01]  /*d3e0*/  FMUL.FTZ R46, R53.reuse, R74 ;  /* 0x0000004a352e7220 */ /* 0x040fe20000410000 */
[----:B------:R-:W-:Y:S01]  /*d3f0*/  FMUL.FTZ R47, R53, R75 ;  /* 0x0000004b352f7220 */ /* 0x000fe20000410000 */
[--C-:B------:R-:W-:Y:S03]  /*d400*/  FFMA.FTZ R94, R238, UR4, -R55.reuse ;  /* 0x00000004ee5e7c23 */ /* 0x100fe60008010837 */
[----:B------:R-:W3:Y:S01]  /*d410*/  MUFU.EX2 R120, R120 ;  /* 0x0000007800787308 */ /* 0x000ee20000000800 */
[----:B--2---:R-:W-:Y:S01]  /*d420*/  F2FP.BF16.F32.PACK_AB R57, R123, R126 ;  /* 0x0000007e7b39723e */ /* 0x004fe200000010ff */
[----:B------:R-:W2:Y:S01]  /*d430*/  LDSM.16.MT88.4 R72, [R172+0xb400] ;  /* 0x00b40000ac48783b */ /* 0x000ea20000004200 */
[--C-:B------:R-:W-:Y:S01]  /*d440*/  FFMA.FTZ R144, R211, UR4, -R122.reuse ;  /* 0x00000004d3907c23 */ /* 0x100fe2000801087a */
[--C-:B------:R-:W-:Y:S01]  /*d450*/  FFMA.FTZ R147, R209, UR4, -R122.reuse ;  /* 0x00000004d1937c23 */ /* 0x100fe2000801087a */
[--C-:B------:R-:W-:Y:S01]  /*d460*/  FFMA.FTZ R146, R210, UR4, -R55.reuse ;  /* 0x00000004d2927c23 */ /* 0x100fe20008010837 */
[--C-:B------:R-:W-:Y:S01]  /*d470*/  FFMA.FTZ R149, R208, UR4, -R55.reuse ;  /* 0x00000004d0957c23 */ /* 0x100fe20008010837 */
[--C-:B------:R-:W-:Y:S03]  /*d480*/  FFMA.FTZ R246, R246, UR4, -R55.reuse ;  /* 0x00000004f6f67c23 */ /* 0x100fe60008010837 */
[----:B------:R-:W-:Y:S01]  /*d490*/  MUFU.EX2 R124, R124 ;  /* 0x0000007c007c7308 */ /* 0x000fe20000000800 */
[--C-:B------:R-:W-:Y:S01]  /*d4a0*/  FFMA.FTZ R127, R230, UR4, -R55.reuse ;  /* 0x00000004e67f7c23 */ /* 0x100fe20008010837 */
[----:B------:R-:W-:Y:S01]  /*d4b0*/  LDSM.16.MT88.4 R108, [R172+0xac00] ;  /* 0x00ac0000ac6c783b */ /* 0x000fe20000004200 */
[--C-:B------:R-:W-:Y:S01]  /*d4c0*/  FFMA.FTZ R128, R227, UR4, -R122.reuse ;  /* 0x00000004e3807c23 */ /* 0x100fe2000801087a */
[--C-:B------:R-:W-:Y:S01]  /*d4d0*/  FFMA.FTZ R129, R225, UR4, -R122.reuse ;  /* 0x00000004e1817c23 */ /* 0x100fe2000801087a */
[--C-:B------:R-:W-:Y:S01]  /*d4e0*/  FFMA.FTZ R130, R224, UR4, -R55.reuse ;  /* 0x00000004e0827c23 */ /* 0x100fe20008010837 */
[--C-:B------:R-:W-:Y:S01]  /*d4f0*/  FFMA.FTZ R133, R226, UR4, -R55.reuse ;  /* 0x00000004e2857c23 */ /* 0x100fe20008010837 */
[--C-:B------:R-:W-:Y:S03]  /*d500*/  FFMA.FTZ R148, R205, UR4, -R122.reuse ;  /* 0x00000004cd947c23 */ /* 0x100fe6000801087a */
[----:B------:R-:W4:Y:S01]  /*d510*/  MUFU.EX2 R117, R117 ;  /* 0x0000007500757308 */ /* 0x000f220000000800 */
[----:B---3--:R-:W-:Y:S01]  /*d520*/  F2FP.BF16.F32.PACK_AB R58, R120, R121 ;  /* 0x00000079783a723e */ /* 0x008fe200000010ff */
[----:B------:R-:W-:Y:S01]  /*d530*/  LDSM.16.MT88.4 R100, [R116+0xac00] ;  /* 0x00ac00007464783b */ /* 0x000fe20000004200 */
[--C-:B------:R-:W-:Y:S01]  /*d540*/  FFMA.FTZ R150, R204, UR4, -R55.reuse ;  /* 0x00000004cc967c23 */ /* 0x100fe20008010837 */
[--C-:B------:R-:W-:Y:S01]  /*d550*/  FFMA.FTZ R151, R203, UR4, -R122.reuse ;  /* 0x00000004cb977c23 */ /* 0x100fe2000801087a */
[----:B------:R-:W-:Y:S01]  /*d560*/  FFMA.FTZ R152, R201, UR4, -R122 ;  /* 0x00000004c9987c23 */ /* 0x000fe2000801087a */
[--C-:B------:R-:W-:Y:S01]  /*d570*/  FFMA.FTZ R153, R202, UR4, -R55.reuse ;  /* 0x00000004ca997c23 */ /* 0x100fe20008010837 */
[----:B------:R-:W-:Y:S03]  /*d580*/  FFMA.FTZ R154, R200, UR4, -R55 ;  /* 0x00000004c89a7c23 */ /* 0x000fe60008010837 */
[----:B------:R-:W-:Y:S01]  /*d590*/  MUFU.EX2 R87, R87 ;  /* 0x0000005700577308 */ /* 0x000fe20000000800 */
[----:B------:R-:W-:Y:S01]  /*d5a0*/  FFMA.FTZ R126, R53, R194, R126 ;  /* 0x000000c2357e7223 */ /* 0x000fe2000001007e */
[----:B------:R-:W-:Y:S01]  /*d5b0*/  FFMA.FTZ R131, R54, R191, R131 ;  /* 0x000000bf36837223 */ /* 0x000fe20000010083 */
[----:B------:R-:W-:Y:S01]  /*d5c0*/  FFMA.FTZ R179, R179, UR4, -R122 ;  /* 0x00000004b3b37c23 */ /* 0x000fe2000801087a */
[----:B------:R-:W-:Y:S01]  /*d5d0*/  ISETP.GT.AND P0, PT, R181, 0x1, PT ;  /* 0x00000001b500780c */ /* 0x000fe20003f04270 */
[----:B------:R-:W-:Y:S01]  /*d5e0*/  FADD.FTZ R123, R123, R126 ;  /* 0x0000007e7b7b7221 */ /* 0x000fe20000010000 */
[--C-:B------:R-:W-:Y:S01]  /*d5f0*/  FFMA.FTZ R126, R196, UR4, -R55.reuse ;  /* 0x00000004c47e7c23 */ /* 0x100fe20008010837 */
[--C-:B------:R-:W-:Y:S03]  /*d600*/  FFMA.FTZ R195, R195, UR4, -R122.reuse ;  /* 0x00000004c3c37c23 */ /* 0x100fe6000801087a */
[----:B------:R-:W-:Y:S01]  /*d610*/  MUFU.EX2 R94, R94 ;  /* 0x0000005e005e7308 */ /* 0x000fe20000000800 */
[----:B----4-:R-:W-:Y:S01]  /*d620*/  F2FP.BF16.F32.PACK_AB R59, R117, R124 ;  /* 0x0000007c753b723e */ /* 0x010fe200000010ff */
[--C-:B------:R-:W-:Y:S06]  /*d630*/  FFMA.FTZ R197, R197, UR4, -R122.reuse ;  /* 0x00000004c5c57c23 */ /* 0x100fec000801087a */
        /* <DEDUP_REMOVED lines=11> */
[--C-:B------:R-:W-:Y:S01]  /*d6f0*/  FFMA.FTZ R107, R229, UR4, -R122.reuse ;  /* 0x00000004e56b7c23 */ /* 0x100fe2000801087a */
[C---:B------:R-:W-:Y:S03]  /*d700*/  HMMA.16816.F32.BF16 R12, R56.reuse, R20, R12 ;  /* 0x00000014380c723c */ /* 0x040fe6000004180c */
[--C-:B------:R-:W-:Y:S03]  /*d710*/  FFMA.FTZ R106, R228, UR4, -R55.reuse ;  /* 0x00000004e46a7c23 */ /* 0x100fe60008010837 */
[----:B------:R-:W3:Y:S01]  /*d720*/  MUFU.EX2 R84, R84 ;  /* 0x0000005400547308 */ /* 0x000ee20000000800 */
[C---:B------:R-:W-:Y:S04]  /*d730*/  HMMA.16816.F32.BF16 R16, R56.reuse, R22, R16 ;  /* 0x000000163810723c */ /* 0x040fe80000041810 */
[C---:B------:R-:W-:Y:S01]  /*d740*/  FMUL.FTZ R20, R54.reuse, R96 ;  /* 0x0000006036147220 */ /* 0x040fe20000410000 */
[----:B------:R-:W-:Y:S02]  /*d750*/  FMUL.FTZ R21, R54, R97 ;  /* 0x0000006136157220 */ /* 0x000fe40000410000 */
        /* <DEDUP_REMOVED lines=8> */
[----:B------:R-:W-:Y:S02]  /*d7e0*/  MUFU.EX2 R99, R99 ;  /* 0x0000006300637308 */ /* 0x000fe40000000800 */
[C---:B------:R-:W-:Y:S08]  /*d7f0*/  HMMA.16816.F32.BF16 R24, R56.reuse, R30, R24 ;  /* 0x0000001e3818723c */ /* 0x040ff00000041818 */
[----:B------:R-:W-:Y:S03]  /*d800*/  MUFU.EX2 R135, R135 ;  /* 0x0000008700877308 */ /* 0x000fe60000000800 */
[C---:B------:R-:W-:Y:S01]  /*d810*/  FMUL.FTZ R28, R54.reuse, R88 ;  /* 0x00000058361c7220 */ /* 0x040fe20000410000 */
[----:B------:R-:W-:Y:S01]  /*d820*/  FMUL.FTZ R29, R54, R89 ;  /* 0x00000059361d7220 */ /* 0x000fe20000410000 */
[C---:B------:R-:W-:Y:S01]  /*d830*/  FMUL.FTZ R30, R53.reuse, R90 ;  /* 0x0000005a351e7220 */ /* 0x040fe20000410000 */
[----:B------:R-:W-:Y:S01]  /*d840*/  FMUL.FTZ R31, R53, R91 ;  /* 0x0000005b351f7220 */ /* 0x000fe20000410000 */
[----:B------:R-:W-:Y:S03]  /*d850*/  FFMA.FTZ R89, R240, UR4, -R55 ;  /* 0x00000004f0597c23 */ /* 0x000fe60008010837 */
[----:B------:R-:W-:Y:S01]  /*d860*/  MUFU.EX2 R132, R132 ;  /* 0x0000008400847308 */ /* 0x000fe20000000800 */
[--C-:B------:R-:W-:Y:S01]  /*d870*/  FFMA.FTZ R91, R239, UR4, -R122.reuse ;  /* 0x00000004ef5b7c23 */ /* 0x100fe2000801087a */
[--C-:B------:R-:W-:Y:S01]  /*d880*/  FFMA.FTZ R90, R237, UR4, -R122.reuse ;  /* 0x00000004ed5a7c23 */ /* 0x100fe2000801087a */
[C---:B------:R-:W-:Y:S07]  /*d890*/  HMMA.16816.F32.BF16 R28, R56.reuse, R40, R28 ;  /* 0x00000028381c723c */ /* 0x040fee000004181c */
[----:B------:R-:W-:Y:S01]  /*d8a0*/  MUFU.EX2 R89, R89 ;  /* 0x0000005900597308 */ /* 0x000fe20000000800 */
[C---:B------:R-:W-:Y:S03]  /*d8b0*/  HMMA.16816.F32.BF16 R32, R56.reuse, R42, R32 ;  /* 0x0000002a3820723c */ /* 0x040fe60000041820 */
[C---:B------:R-:W-:Y:S03]  /*d8c0*/  FMUL.FTZ R40, R54.reuse, R76 ;  /* 0x0000004c36287220 */ /* 0x040fe60000410000 */
[C---:B------:R-:W-:Y:S03]  /*d8d0*/  HMMA.16816.F32.BF16 R36, R56.reuse, R48, R36 ;  /* 0x000000303824723c */ /* 0x040fe60000041824 */
[----:B------:R-:W4:Y:S02]  /*d8e0*/  MUFU.EX2 R88, R246 ;  /* 0x000000f600587308 */ /* 0x000f240000000800 */
[C---:B------:R-:W-:Y:S01]  /*d8f0*/  FMUL.FTZ R41, R54.reuse, R77 ;  /* 0x0000004d36297220 */ /* 0x040fe20000410000 */
[C---:B------:R-:W-:Y:S01]  /*d900*/  FMUL.FTZ R42, R53.reuse, R78 ;  /* 0x0000004e352a7220 */ /* 0x040fe20000410000 */
[----:B------:R-:W-:Y:S01]  /*d910*/  FMUL.FTZ R43, R53, R79 ;  /* 0x0000004f352b7220 */ /* 0x000fe20000410000 */
[C---:B------:R-:W-:Y:S01]  /*d920*/  FMUL.FTZ R48, R54.reuse, R68 ;  /* 0x0000004436307220 */ /* 0x040fe20000410000 */
[----:B------:R-:W-:Y:S04]  /*d930*/  LDSM.16.MT88.4 R76, [R172+0xc400] ;  /* 0x00c40000ac4c783b */ /* 0x000fe80000004200 */
[----:B------:R-:W-:Y:S01]  /*d940*/  MUFU.EX2 R91, R91 ;  /* 0x0000005b005b7308 */ /* 0x000fe20000000800 */
[----:B------:R-:W-:Y:S01]  /*d950*/  FMUL.FTZ R49, R54, R69 ;  /* 0x0000004536317220 */ /* 0x000fe20000410000 */
[----:B------:R-:W-:Y:S01]  /*d960*/  FADD.FTZ R54, R125, R131 ;  /* 0x000000837d367221 */ /* 0x000fe20000010000 */
[--C-:B------:R-:W-:Y:S01]  /*d970*/  FFMA.FTZ R125, R207, UR4, -R122.reuse ;  /* 0x00000004cf7d7c23 */ /* 0x100fe2000801087a */
[C---:B------:R-:W-:Y:S03]  /*d980*/  HMMA.16816.F32.BF16 R40, R56.reuse, R50, R40 ;  /* 0x000000323828723c */ /* 0x040fe60000041828 */
[----:B------:R-:W-:Y:S03]  /*d990*/  FFMA.FTZ R131, R206, UR4, -R55 ;  /* 0x00000004ce837c23 */ /* 0x000fe60008010837 */
[----:B------:R-:W-:Y:S01]  /*d9a0*/  MUFU.EX2 R137, R137 ;  /* 0x0000008900897308 */ /* 0x000fe20000000800 */
[----:B------:R-:W-:Y:S01]  /*d9b0*/  FFMA.FTZ R122, R199, UR4, -R122 ;  /* 0x00000004c77a7c23 */ /* 0x000fe2000801087a */
[C---:B------:R-:W-:Y:S03]  /*d9c0*/  HMMA.16816.F32.BF16 R44, R56.reuse, R60, R44 ;  /* 0x0000003c382c723c */ /* 0x040fe6000004182c */
[C---:B------:R-:W-:Y:S01]  /*d9d0*/  FMUL.FTZ R50, R53.reuse, R70 ;  /* 0x0000004635327220 */ /* 0x040fe20000410000 */
[----:B------:R-:W-:Y:S04]  /*d9e0*/  FMUL.FTZ R51, R53, R71 ;  /* 0x0000004735337220 */ /* 0x000fe80000410000 */
[----:B------:R-:W-:Y:S01]  /*d9f0*/  MUFU.EX2 R134, R134 ;  /* 0x0000008600867308 */ /* 0x000fe20000000800 */
[----:B------:R-:W-:Y:S02]  /*da00*/  LDSM.16.MT88.4 R68, [R116+0xd400] ;  /* 0x00d400007444783b */ /* 0x000fe40000004200 */
[----:B------:R-:W-:Y:S01]  /*da10*/  FADD.FTZ R53, R121, R54 ;  /* 0x0000003679357221 */ /* 0x000fe20000010000 */
[----:B------:R-:W-:Y:S01]  /*da20*/  FADD.FTZ R54, R124, R123 ;  /* 0x0000007b7c367221 */ /* 0x000fe20000010000 */
[----:B------:R-:W-:Y:S05]  /*da30*/  HMMA.16816.F32.BF16 R48, R56, R62, R48 ;  /* 0x0000003e3830723c */ /* 0x000fea0000041830 */
[----:B------:R-:W-:Y:S01]  /*da40*/  MUFU.EX2 R136, R136 ;  /* 0x0000008800887308 */ /* 0x000fe20000000800 */
[----:B------:R-:W5:Y:S01]  /*da50*/  LDSM.16.MT88.4 R60, [R116+0xb400] ;  /* 0x00b40000743c783b */ /* 0x000f620000004200 */
[----:B------:R-:W-:Y:S01]  /*da60*/  FADD.FTZ R53, R120, R53 ;  /* 0x0000003578357221 */ /* 0x000fe20000010000 */
[----:B------:R-:W-:Y:S03]  /*da70*/  FADD.FTZ R117, R117, R54 ;  /* 0x0000003675757221 */ /* 0x000fe60000010000 */
[----:B------:R-:W-:Y:S01]  /*da80*/  FFMA.FTZ R123, R198, UR4, -R55 ;  /* 0x00000004c67b7c23 */ /* 0x000fe20008010837 */
[----:B---3--:R-:W-:Y:S03]  /*da90*/  F2FP.BF16.F32.PACK_AB R58, R87, R84 ;  /* 0x00000054573a723e */ /* 0x008fe600000010ff */
[----:B------:R-:W-:Y:S01]  /*daa0*/  MUFU.EX2 R139, R139 ;  /* 0x0000008b008b7308 */ /* 0x000fe20000000800 */
[----:B------:R-:W-:Y:S01]  /*dab0*/  F2FP.BF16.F32.PACK_AB R56, R93, R92 ;  /* 0x0000005c5d38723e */ /* 0x000fe200000010ff */
[----:B------:R-:W-:Y:S01]  /*dac0*/  FADD.FTZ R92, R92, R53 ;  /* 0x000000355c5c7221 */ /* 0x000fe20000010000 */
[----:B----4-:R-:W-:Y:S01]  /*dad0*/  F2FP.BF16.F32.PACK_AB R57, R85, R88 ;  /* 0x000000585539723e */ /* 0x010fe200000010ff */
[----:B------:R-:W-:Y:S01]  /*dae0*/  FADD.FTZ R88, R88, R117 ;  /* 0x0000007558587221 */ /* 0x000fe20000010000 */
[----:B------:R-:W-:Y:S01]  /*daf0*/  F2FP.BF16.F32.PACK_AB R59, R89, R86 ;  /* 0x00000056593b723e */ /* 0x000fe200000010ff */
[----:B------:R-:W-:Y:S01]  /*db00*/  FADD.FTZ R93, R93, R92 ;  /* 0x0000005c5d5d7221 */ /* 0x000fe20000010000 */
[----:B------:R-:W-:Y:S01]  /*db10*/  MOV R117, R0 ;  /* 0x0000000000757202 */ /* 0x000fe20000000f00 */
[----:B------:R-:W-:Y:S02]  /*db20*/  FADD.FTZ R85, R85, R88 ;  /* 0x0000005855557221 */ /* 0x000fe40000010000 */
[----:B------:R-:W-:Y:S01]  /*db30*/  MUFU.EX2 R138, R138 ;  /* 0x0000008a008a7308 */ /* 0x000fe20000000800 */
[----:B------:R-:W-:Y:S01]  /*db40*/  FADD.FTZ R84, R84, R93 ;  /* 0x0000005d54547221 */ /* 0x000fe20000010000 */
[C---:B------:R-:W-:Y:S03]  /*db50*/  HMMA.16816.F32.BF16 R4, R56.reuse, R64, R4 ;  /* 0x000000403804723c */ /* 0x040fe60000041804 */
[----:B------:R-:W-:Y:S01]  /*db60*/  FADD.FTZ R86, R86, R85 ;  /* 0x0000005556567221 */ /* 0x000fe20000010000 */
[----:B------:R-:W-:Y:S04]  /*db70*/  FADD.FTZ R84, R87, R84 ;  /* 0x0000005457547221 */ /* 0x000fe80000010000 */
[----:B------:R-:W-:Y:S01]  /*db80*/  MUFU.EX2 R141, R141 ;  /* 0x0000008d008d7308 */ /* 0x000fe20000000800 */
[C---:B------:R-:W-:Y:S01]  /*db90*/  HMMA.16816.F32.BF16 R8, R56.reuse, R66, R8 ;  /* 0x000000423808723c */ /* 0x040fe20000041808 */
[----:B------:R-:W3:Y:S02]  /*dba0*/  LDSM.16.MT88.4 R64, [R172+0xd400] ;  /* 0x00d40000ac40783b */ /* 0x000ee40000004200 */
[----:B------:R-:W-:Y:S03]  /*dbb0*/  FADD.FTZ R89, R89, R86 ;  /* 0x0000005659597221 */ /* 0x000fe60000010000 */
[C---:B-1----:R-:W-:Y:S03]  /*dbc0*/  HMMA.16816.F32.BF16 R12, R56.reuse, R80, R12 ;  /* 0x00000050380c723c */ /* 0x042fe6000004180c */
[----:B------:R-:W-:Y:S03]  /*dbd0*/  MUFU.EX2 R140, R140 ;  /* 0x0000008c008c7308 */ /* 0x000fe60000000800 */
[C---:B------:R-:W-:Y:S01]  /*dbe0*/  HMMA.16816.F32.BF16 R16, R56.reuse, R82, R16 ;  /* 0x000000523810723c */ /* 0x040fe20000041810 */
[----:B------:R-:W-:Y:S06]  /*dbf0*/  LDSM.16.MT88.4 R80, [R116+0xc800] ;  /* 0x00c800007450783b */ /* 0x000fec0000004200 */
[----:B------:R-:W-:Y:S01]  /*dc00*/  MUFU.EX2 R143, R143 ;  /* 0x0000008f008f7308 */ /* 0x000fe20000000800 */
[C---:B--2---:R-:W-:Y:S09]  /*dc10*/  HMMA.16816.F32.BF16 R20, R56.reuse, R72, R20 ;  /* 0x000000483814723c */ /* 0x044ff20000041814 */
[----:B------:R-:W-:Y:S01]  /*dc20*/  MUFU.EX2 R142, R142 ;  /* 0x0000008e008e7308 */ /* 0x000fe20000000800 */
[C---:B------:R-:W-:Y:S01]  /*dc30*/  HMMA.16816.F32.BF16 R24, R56.reuse, R74, R24 ;  /* 0x0000004a3818723c */ /* 0x040fe20000041818 */
[----:B------:R-:W-:Y:S05]  /*dc40*/  LDSM.16.MT88.4 R72, [R116+0x9800] ;  /* 0x009800007448783b */ /* 0x000fea0000004200 */
[C---:B-----5:R-:W-:Y:S03]  /*dc50*/  HMMA.16816.F32.BF16 R28, R56.reuse, R60, R28 ;  /* 0x0000003c381c723c */ /* 0x060fe6000004181c */
[----:B------:R-:W-:Y:S03]  /*dc60*/  MUFU.EX2 R145, R145 ;  /* 0x0000009100917308 */ /* 0x000fe60000000800 */
[C---:B------:R-:W-:Y:S01]  /*dc70*/  HMMA.16816.F32.BF16 R32, R56.reuse, R62, R32 ;  /* 0x0000003e3820723c */ /* 0x040fe20000041820 */
[----:B------:R-:W1:Y:S06]  /*dc80*/  LDSM.16.MT88.4 R60, [R172+0x9800] ;  /* 0x00980000ac3c783b */ /* 0x000e6c0000004200 */
[----:B------:R-:W-:Y:S01]  /*dc90*/  MUFU.EX2 R144, R144 ;  /* 0x0000009000907308 */ /* 0x000fe20000000800 */
[C---:B---3--:R-:W-:Y:S09]  /*dca0*/  HMMA.16816.F32.BF16 R36, R56.reuse, R64, R36 ;  /* 0x000000403824723c */ /* 0x048ff20000041824 */
[----:B------:R-:W-:Y:S01]  /*dcb0*/  MUFU.EX2 R147, R147 ;  /* 0x0000009300937308 */ /* 0x000fe20000000800 */
[C---:B------:R-:W-:Y:S01]  /*dcc0*/  HMMA.16816.F32.BF16 R40, R56.reuse, R66, R40 ;  /* 0x000000423828723c */ /* 0x040fe20000041828 */
[----:B------:R-:W2:Y:S05]  /*dcd0*/  LDSM.16.MT88.4 R64, [R172+0xb800] ;  /* 0x00b80000ac40783b */ /* 0x000eaa0000004200 */
[C---:B------:R-:W-:Y:S03]  /*dce0*/  HMMA.16816.F32.BF16 R44, R56.reuse, R68, R44 ;  /* 0x00000044382c723c */ /* 0x040fe6000004182c */
[----:B------:R-:W3:Y:S03]  /*dcf0*/  MUFU.EX2 R90, R90 ;  /* 0x0000005a005a7308 */ /* 0x000ee60000000800 */
[----:B------:R-:W-:Y:S01]  /*dd00*/  HMMA.16816.F32.BF16 R48, R56, R70, R48 ;  /* 0x000000463830723c */ /* 0x000fe20000041830 */
[----:B------:R-:W4:Y:S06]  /*dd10*/  LDSM.16.MT88.4 R68, [R116+0xb800] ;  /* 0x00b800007444783b */ /* 0x000f2c0000004200 */
[----:B------:R-:W-:Y:S01]  /*dd20*/  MUFU.EX2 R105, R105 ;  /* 0x0000006900697308 */ /* 0x000fe20000000800 */
[----:B------:R-:W-:Y:S09]  /*dd30*/  F2FP.BF16.F32.PACK_AB R57, R99, R94 ;  /* 0x0000005e6339723e */ /* 0x000ff200000010ff */
[----:B------:R-:W5:Y:S01]  /*dd40*/  MUFU.EX2 R96, R96 ;  /* 0x0000006000607308 */ /* 0x000f620000000800 */
[C---:B---3--:R-:W-:Y:S01]  /*dd50*/  F2FP.BF16.F32.PACK_AB R56, R90.reuse, R91 ;  /* 0x0000005b5a38723e */ /* 0x048fe200000010ff */
[----:B------:R-:W-:Y:S02]  /*dd60*/  FADD.FTZ R91, R91, R84 ;  /* 0x000000545b5b7221 */ /* 0x000fe40000010000 */
[----:B------:R-:W-:Y:S02]  /*dd70*/  LDSM.16.MT88.4 R84, [R116+0xcc00] ;  /* 0x00cc00007454783b */ /* 0x000fe40000004200 */
[----:B------:R-:W-:Y:S04]  /*dd80*/  FADD.FTZ R90, R90, R91 ;  /* 0x0000005b5a5a7221 */ /* 0x000fe80000010000 */
[----:B------:R-:W-:Y:S10]  /*dd90*/  MUFU.EX2 R97, R97 ;  /* 0x0000006100617308 */ /* 0x000ff40000000800 */
[----:B------:R-:W3:Y:S01]  /*dda0*/  MUFU.EX2 R98, R98 ;  /* 0x0000006200627308 */ /* 0x000ee20000000800 */
[C---:B-----5:R-:W-:Y:S01]  /*ddb0*/  F2FP.BF16.F32.PACK_AB R58, R96.reuse, R105 ;  /* 0x00000069603a723e */ /* 0x060fe200000010ff */
[----:B------:R-:W-:Y:S04]  /*ddc0*/  FADD.FTZ R105, R105, R90 ;  /* 0x0000005a69697221 */ /* 0x000fe80000010000 */
[----:B------:R-:W-:Y:S04]  /*ddd0*/  FADD.FTZ R105, R96, R105 ;  /* 0x0000006960697221 */ /* 0x000fe80000010000 */
[----:B------:R-:W-:Y:S10]  /*dde0*/  MUFU.EX2 R146, R146 ;  /* 0x0000009200927308 */ /* 0x000ff40000000800 */
[----:B------:R-:W-:Y:S01]  /*ddf0*/  MUFU.EX2 R149, R149 ;  /* 0x0000009500957308 */ /* 0x000fe20000000800 */
[----:B---3--:R-:W-:Y:S07]  /*de00*/  F2FP.BF16.F32.PACK_AB R59, R98, R97 ;  /* 0x00000061623b723e */ /* 0x008fee00000010ff */
[C---:B-1----:R-:W-:Y:S02]  /*de10*/  HMMA.16816.F32.BF16 R4, R56.reuse, R60, R4 ;  /* 0x0000003c3804723c */ /* 0x042fe40000041804 */
[----:B------:R-:W-:Y:S04]  /*de20*/  MUFU.EX2 R104, R104 ;  /* 0x0000006800687308 */ /* 0x000fe80000000800 */
[C---:B------:R-:W-:Y:S01]  /*de30*/  HMMA.16816.F32.BF16 R8, R56.reuse, R62, R8 ;  /* 0x0000003e3808723c */ /* 0x040fe20000041808 */
[----:B------:R-:W1:Y:S05]  /*de40*/  LDSM.16.MT88.4 R60, [R172+0xd800] ;  /* 0x00d80000ac3c783b */ /* 0x000e6a0000004200 */
[----:B------:R-:W3:Y:S01]  /*de50*/  MUFU.EX2 R107, R107 ;  /* 0x0000006b006b7308 */ /* 0x000ee20000000800 */
[C---:B------:R-:W-:Y:S09]  /*de60*/  HMMA.16816.F32.BF16 R12, R56.reuse, R72, R12 ;  /* 0x00000048380c723c */ /* 0x040ff2000004180c */
[----:B------:R-:W-:Y:S01]  /*de70*/  MUFU.EX2 R106, R106 ;  /* 0x0000006a006a7308 */ /* 0x000fe20000000800 */
[C---:B------:R-:W-:Y:S01]  /*de80*/  HMMA.16816.F32.BF16 R16, R56.reuse, R74, R16 ;  /* 0x0000004a3810723c */ /* 0x040fe20000041810 */
[----:B------:R-:W5:Y:S05]  /*de90*/  LDSM.16.MT88.4 R72, [R116+0xd800] ;  /* 0x00d800007448783b */ /* 0x000f6a0000004200 */
[C---:B--2---:R-:W-:Y:S03]  /*dea0*/  HMMA.16816.F32.BF16 R20, R56.reuse, R64, R20 ;  /* 0x000000403814723c */ /* 0x044fe60000041814 */
[----:B------:R-:W2:Y:S03]  /*deb0*/  MUFU.EX2 R127, R127 ;  /* 0x0000007f007f7308 */ /* 0x000ea60000000800 */
[C---:B------:R-:W-:Y:S01]  /*dec0*/  HMMA.16816.F32.BF16 R24, R56.reuse, R66, R24 ;  /* 0x000000423818723c */ /* 0x040fe20000041818 */
[----:B------:R-:W2:Y:S06]  /*ded0*/  LDSM.16.MT88.4 R64, [R172+0x9c00] ;  /* 0x009c0000ac40783b */ /* 0x000eac0000004200 */
[----:B------:R-:W-:Y:S01]  /*dee0*/  MUFU.EX2 R128, R128 ;  /* 0x0000008000807308 */ /* 0x000fe20000000800 */
[C---:B----4-:R-:W-:Y:S09]  /*def0*/  HMMA.16816.F32.BF16 R28, R56.reuse, R68, R28 ;  /* 0x00000044381c723c */ /* 0x050ff2000004181c */
[----:B------:R-:W4:Y:S01]  /*df00*/  MUFU.EX2 R129, R129 ;  /* 0x0000008100817308 */ /* 0x000f220000000800 */
[C---:B------:R-:W-:Y:S01]  /*df10*/  HMMA.16816.F32.BF16 R32, R56.reuse, R70, R32 ;  /* 0x000000463820723c */ /* 0x040fe20000041820 */
[----:B------:R-:W4:Y:S05]  /*df20*/  LDSM.16.MT88.4 R68, [R116+0x9c00] ;  /* 0x009c00007444783b */ /* 0x000f2a0000004200 */
[C---:B-1----:R-:W-:Y:S03]  /*df30*/  HMMA.16816.F32.BF16 R36, R56.reuse, R60, R36 ;  /* 0x0000003c3824723c */ /* 0x042fe60000041824 */
[----:B------:R-:W-:Y:S03]  /*df40*/  MUFU.EX2 R130, R130 ;  /* 0x0000008200827308 */ /* 0x000fe60000000800 */
[C---:B------:R-:W-:Y:S01]  /*df50*/  HMMA.16816.F32.BF16 R40, R56.reuse, R62, R40 ;  /* 0x0000003e3828723c */ /* 0x040fe20000041828 */
[----:B------:R-:W1:Y:S06]  /*df60*/  LDSM.16.MT88.4 R60, [R172+0xbc00] ;  /* 0x00bc0000ac3c783b */ /* 0x000e6c0000004200 */
[----:B------:R-:W4:Y:S01]  /*df70*/  MUFU.EX2 R133, R133 ;  /* 0x0000008500857308 */ /* 0x000f220000000800 */
[C---:B-----5:R-:W-:Y:S09]  /*df80*/  HMMA.16816.F32.BF16 R44, R56.reuse, R72, R44 ;  /* 0x00000048382c723c */ /* 0x060ff2000004182c */
[----:B------:R-:W-:Y:S01]  /*df90*/  MUFU.EX2 R125, R125 ;  /* 0x0000007d007d7308 */ /* 0x000fe20000000800 */
[----:B------:R-:W-:Y:S01]  /*dfa0*/  HMMA.16816.F32.BF16 R48, R56, R74, R48 ;  /* 0x0000004a3830723c */ /* 0x000fe20000041830 */
[----:B------:R-:W5:Y:S06]  /*dfb0*/  LDSM.16.MT88.4 R72, [R116+0xbc00] ;  /* 0x00bc00007448783b */ /* 0x000f6c0000004200 */
[----:B---3--:R-:W-:Y:S02]  /*dfc0*/  F2FP.BF16.F32.PACK_AB R56, R107, R104 ;  /* 0x000000686b38723e */ /* 0x008fe400000010ff */
[----:B------:R-:W-:Y:S02]  /*dfd0*/  MUFU.EX2 R148, R148 ;  /* 0x0000009400947308 */ /* 0x000fe40000000800 */
[----:B--2---:R-:W-:Y:S01]  /*dfe0*/  F2FP.BF16.F32.PACK_AB R57, R127, R106 ;  /* 0x0000006a7f39723e */ /* 0x004fe200000010ff */
[----:B------:R-:W-:Y:S01]  /*dff0*/  FADD.FTZ R104, R104, R105 ;  /* 0x0000006968687221 */ /* 0x000fe20000010000 */
[----:B----4-:R-:W-:Y:S02]  /*e000*/  F2FP.BF16.F32.PACK_AB R58, R129, R128 ;  /* 0x00000080813a723e */ /* 0x010fe400000010ff */
[----:B------:R-:W-:Y:S04]  /*e010*/  F2FP.BF16.F32.PACK_AB R59, R133, R130 ;  /* 0x00000082853b723e */ /* 0x000fe800000010ff */
[----:B------:R-:W-:Y:S01]  /*e020*/  MUFU.EX2 R131, R131 ;  /* 0x0000008300837308 */ /* 0x000fe20000000800 */
[----:B------:R-:W-:Y:S04]  /*e030*/  FADD.FTZ R107, R107, R104 ;  /* 0x000000686b6b7221 */ /* 0x000fe80000010000 */
[----:B------:R-:W-:Y:S01]  /*e040*/  FADD.FTZ R128, R128, R107 ;  /* 0x0000006b80807221 */ /* 0x000fe20000010000 */
[C---:B------:R-:W-:Y:S04]  /*e050*/  HMMA.16816.F32.BF16 R4, R56.reuse, R64, R4 ;  /* 0x000000403804723c */ /* 0x040fe80000041804 */
[----:B------:R-:W-:Y:S01]  /*e060*/  MUFU.EX2 R150, R150 ;  /* 0x0000009600967308 */ /* 0x000fe20000000800 */
[----:B------:R-:W-:Y:S01]  /*e070*/  FADD.FTZ R128, R129, R128 ;  /* 0x0000008081807221 */ /* 0x000fe20000010000 */
[C---:B------:R-:W-:Y:S01]  /*e080*/  HMMA.16816.F32.BF16 R8, R56.reuse, R66, R8 ;  /* 0x000000423808723c */ /* 0x040fe20000041808 */
[----:B------:R-:W2:Y:S07]  /*e090*/  LDSM.16.MT88.4 R64, [R172+0xdc00] ;  /* 0x00dc0000ac40783b */ /* 0x000eae0000004200 */
[----:B------:R-:W-:Y:S01]  /*e0a0*/  MUFU.EX2 R151, R151 ;  /* 0x0000009700977308 */ /* 0x000fe20000000800 */
[C---:B------:R-:W-:Y:S06]  /*e0b0*/  HMMA.16816.F32.BF16 R12, R56.reuse, R68, R12 ;  /* 0x00000044380c723c */ /* 0x040fec000004180c */
[C---:B------:R-:W-:Y:S01]  /*e0c0*/  HMMA.16816.F32.BF16 R16, R56.reuse, R70, R16 ;  /* 0x000000463810723c */ /* 0x040fe20000041810 */
[----:B------:R-:W3:Y:S02]  /*e0d0*/  LDSM.16.MT88.4 R68, [R116+0xdc00] ;  /* 0x00dc00007444783b */ /* 0x000ee40000004200 */
[----:B------:R-:W-:Y:S03]  /*e0e0*/  MUFU.EX2 R152, R152 ;  /* 0x0000009800987308 */ /* 0x000fe60000000800 */
[C---:B-1----:R-:W-:Y:S07]  /*e0f0*/  HMMA.16816.F32.BF16 R20, R56.reuse, R60, R20 ;  /* 0x0000003c3814723c */ /* 0x042fee0000041814 */
[----:B------:R-:W-:Y:S01]  /*e100*/  MUFU.EX2 R153, R153 ;  /* 0x0000009900997308 */ /* 0x000fe20000000800 */
[C---:B------:R-:W-:Y:S01]  /*e110*/  HMMA.16816.F32.BF16 R24, R56.reuse, R62, R24 ;  /* 0x0000003e3818723c */ /* 0x040fe20000041818 */
[----:B------:R-:W1:Y:S05]  /*e120*/  LDSM.16.MT88.4 R60, [R172+0xa000] ;  /* 0x00a00000ac3c783b */ /* 0x000e6a0000004200 */
[C---:B-----5:R-:W-:Y:S03]  /*e130*/  HMMA.16816.F32.BF16 R28, R56.reuse, R72, R28 ;  /* 0x00000048381c723c */ /* 0x060fe6000004181c */
[----:B------:R-:W-:Y:S03]  /*e140*/  MUFU.EX2 R154, R154 ;  /* 0x0000009a009a7308 */ /* 0x000fe60000000800 */
[C---:B------:R-:W-:Y:S01]  /*e150*/  HMMA.16816.F32.BF16 R32, R56.reuse, R74, R32 ;  /* 0x0000004a3820723c */ /* 0x040fe20000041820 */
[----:B------:R-:W4:Y:S06]  /*e160*/  LDSM.16.MT88.4 R72, [R116+0xa000] ;  /* 0x00a000007448783b */ /* 0x000f2c0000004200 */
        /* <DEDUP_REMOVED lines=9> */
[----:B------:R-:W5:Y:S01]  /*e200*/  MUFU.EX2 R126, R126 ;  /* 0x0000007e007e7308 */ /* 0x000f620000000800 */
[----:B------:R-:W-:Y:S03]  /*e210*/  F2FP.BF16.F32.PACK_AB R56, R132, R135 ;  /* 0x000000878438723e */ /* 0x000fe600000010ff */
[----:B------:R-:W-:Y:S01]  /*e220*/  FADD.FTZ R135, R135, R128 ;  /* 0x0000008087877221 */ /* 0x000fe20000010000 */
[----:B------:R-:W-:Y:S05]  /*e230*/  F2FP.BF16.F32.PACK_AB R57, R134, R137 ;  /* 0x000000898639723e */ /* 0x000fea00000010ff */
[----:B------:R-:W-:Y:S01]  /*e240*/  MUFU.EX2 R191, R122 ;  /* 0x0000007a00bf7308 */ /* 0x000fe20000000800 */
[----:B------:R-:W-:Y:S01]  /*e250*/  F2FP.BF16.F32.PACK_AB R58, R139, R136 ;  /* 0x000000888b3a723e */ /* 0x000fe200000010ff */
[----:B------:R-:W-:Y:S01]  /*e260*/  FADD.FTZ R135, R132, R135 ;  /* 0x0000008784877221 */ /* 0x000fe20000010000 */
[----:B------:R-:W-:Y:S03]  /*e270*/  F2FP.BF16.F32.PACK_AB R59, R141, R138 ;  /* 0x0000008a8d3b723e */ /* 0x000fe600000010ff */
[----:B------:R-:W-:Y:S01]  /*e280*/  FADD.FTZ R136, R136, R135 ;  /* 0x0000008788887221 */ /* 0x000fe20000010000 */
[----:B-----5:R-:W-:Y:S03]  /*e290*/  F2FP.BF16.F32.PACK_AB R53, R126, R123 ;  /* 0x0000007b7e35723e */ /* 0x020fe600000010ff */
[C---:B-1----:R-:W-:Y:S03]  /*e2a0*/  HMMA.16816.F32.BF16 R4, R56.reuse, R60, R4 ;  /* 0x0000003c3804723c */ /* 0x042fe60000041804 */
[----:B------:R-:W-:Y:S03]  /*e2b0*/  FADD.FTZ R139, R139, R136 ;  /* 0x000000888b8b7221 */ /* 0x000fe60000010000 */
[C---:B------:R-:W-:Y:S01]  /*e2c0*/  HMMA.16816.F32.BF16 R8, R56.reuse, R62, R8 ;  /* 0x0000003e3808723c */ /* 0x040fe20000041808 */
[----:B------:R-:W1:Y:S05]  /*e2d0*/  LDSM.16.MT88.4 R60, [R172+0xe000] ;  /* 0x00e00000ac3c783b */ /* 0x000e6a0000004200 */
[C---:B----4-:R-:W-:Y:S06]  /*e2e0*/  HMMA.16816.F32.BF16 R12, R56.reuse, R72, R12 ;  /* 0x00000048380c723c */ /* 0x050fec000004180c */
[C---:B------:R-:W-:Y:S01]  /*e2f0*/  HMMA.16816.F32.BF16 R16, R56.reuse, R74, R16 ;  /* 0x0000004a3810723c */ /* 0x040fe20000041810 */
[----:B------:R-:W4:Y:S05]  /*e300*/  LDSM.16.MT88.4 R72, [R116+0xe000] ;  /* 0x00e000007448783b */ /* 0x000f2a0000004200 */
[C---:B--2---:R-:W-:Y:S06]  /*e310*/  HMMA.16816.F32.BF16 R20, R56.reuse, R64, R20 ;  /* 0x000000403814723c */ /* 0x044fec0000041814 */
[C---:B------:R-:W-:Y:S01]  /*e320*/  HMMA.16816.F32.BF16 R24, R56.reuse, R66, R24 ;  /* 0x000000423818723c */ /* 0x040fe20000041818 */
[----:B------:R-:W2:Y:S05]  /*e330*/  LDSM.16.MT88.4 R64, [R172+0xa400] ;  /* 0x00a40000ac40783b */ /* 0x000eaa0000004200 */
[C---:B---3--:R-:W-:Y:S06]  /*e340*/  HMMA.16816.F32.BF16 R28, R56.reuse, R68, R28 ;  /* 0x00000044381c723c */ /* 0x048fec000004181c */
[C---:B------:R-:W-:Y:S01]  /*e350*/  HMMA.16816.F32.BF16 R32, R56.reuse, R70, R32 ;  /* 0x000000463820723c */ /* 0x040fe20000041820 */
[----:B------:R-:W3:Y:S05]  /*e360*/  LDSM.16.MT88.4 R68, [R116+0xa400] ;  /* 0x00a400007444783b */ /* 0x000eea0000004200 */
[C---:B-1----:R-:W-:Y:S06]  /*e370*/  HMMA.16816.F32.BF16 R36, R56.reuse, R60, R36 ;  /* 0x0000003c3824723c */ /* 0x042fec0000041824 */
[C---:B------:R-:W-:Y:S05]  /*e380*/  HMMA.16816.F32.BF16 R40, R56.reuse, R62, R40 ;  /* 0x0000003e3828723c */ /* 0x040fea0000041828 */
[----:B------:R-:W-:Y:S01]  /*e390*/  F2FP.BF16.F32.PACK_AB R60, R143, R140 ;  /* 0x0000008c8f3c723e */ /* 0x000fe200000010ff */
[C---:B----4-:R-:W-:Y:S05]  /*e3a0*/  HMMA.16816.F32.BF16 R44, R56.reuse, R72, R44 ;  /* 0x00000048382c723c */ /* 0x050fea000004182c */
[----:B------:R-:W-:Y:S01]  /*e3b0*/  F2FP.BF16.F32.PACK_AB R61, R145, R142 ;  /* 0x0000008e913d723e */ /* 0x000fe200000010ff */
[----:B------:R-:W-:Y:S01]  /*e3c0*/  HMMA.16816.F32.BF16 R48, R56, R74, R48 ;  /* 0x0000004a3830723c */ /* 0x000fe20000041830 */
[----:B------:R-:W1:Y:S04]  /*e3d0*/  LDSM.16.MT88.4 R56, [R116+0xc400] ;  /* 0x00c400007438783b */ /* 0x000e680000004200 */
[----:B------:R-:W-:Y:S01]  /*e3e0*/  F2FP.BF16.F32.PACK_AB R62, R147, R144 ;  /* 0x00000090933e723e */ /* 0x000fe200000010ff */
[----:B------:R-:W-:Y:S01]  /*e3f0*/  FADD.FTZ R140, R140, R139 ;  /* 0x0000008b8c8c7221 */ /* 0x000fe20000010000 */
[----:B------:R-:W-:Y:S02]  /*e400*/  F2FP.BF16.F32.PACK_AB R63, R149, R146 ;  /* 0x00000092953f723e */ /* 0x000fe400000010ff */
[----:B------:R-:W-:Y:S02]  /*e410*/  LDSM.16.MT88.4 R72, [R172+0xa800] ;  /* 0x00a80000ac48783b */ /* 0x000fe40000004200 */
[----:B------:R-:W-:Y:S03]  /*e420*/  FADD.FTZ R143, R143, R140 ;  /* 0x0000008c8f8f7221 */ /* 0x000fe60000010000 */
[C---:B--2---:R-:W-:Y:S05]  /*e430*/  HMMA.16816.F32.BF16 R4, R60.reuse, R64, R4 ;  /* 0x000000403c04723c */ /* 0x044fea0000041804 */
[----:B------:R-:W-:Y:S01]  /*e440*/  FADD.FTZ R144, R144, R143 ;  /* 0x0000008f90907221 */ /* 0x000fe20000010000 */
[C---:B------:R-:W-:Y:S01]  /*e450*/  HMMA.16816.F32.BF16 R8, R60.reuse, R66, R8 ;  /* 0x000000423c08723c */ /* 0x040fe20000041808 */
[----:B------:R-:W2:Y:S04]  /*e460*/  LDSM.16.MT88.4 R64, [R172+0xe400] ;  /* 0x00e40000ac40783b */ /* 0x000ea80000004200 */
[----:B------:R-:W-:Y:S01]  /*e470*/  FADD.FTZ R144, R147, R144 ;  /* 0x0000009093907221 */ /* 0x000fe20000010000 */
[C---:B---3--:R-:W-:Y:S06]  /*e480*/  HMMA.16816.F32.BF16 R12, R60.reuse, R68, R12 ;  /* 0x000000443c0c723c */ /* 0x048fec000004180c */
        /* <DEDUP_REMOVED lines=15> */
[----:B------:R-:W-:Y:S01]  /*e580*/  HMMA.16816.F32.BF16 R48, R60, R70, R48 ;  /* 0x000000463c30723c */ /* 0x000fe20000041830 */
[----:B------:R-:W2:Y:S04]  /*e590*/  LDSM.16.MT88.4 R60, [R172+0xe800] ;  /* 0x00e80000ac3c783b */ /* 0x000ea80000004200 */
[----:B------:R-:W-:Y:S01]  /*e5a0*/  FADD.FTZ R125, R125, R144 ;  /* 0x000000907d7d7221 */ /* 0x000fe20000010000 */
[C---:B------:R-:W-:Y:S03]  /*e5b0*/  HMMA.16816.F32.BF16 R4, R56.reuse, R72, R4 ;  /* 0x000000483804723c */ /* 0x040fe60000041804 */
[----:B------:R-:W3:Y:S02]  /*e5c0*/  LDSM.16.MT88.4 R68, [R116+0xe800] ;  /* 0x00e800007444783b */ /* 0x000ee40000004200 */
[----:B------:R-:W-:Y:S01]  /*e5d0*/  FADD.FTZ R148, R148, R125 ;  /* 0x0000007d94947221 */ /* 0x000fe20000010000 */
[C---:B------:R-:W-:Y:S05]  /*e5e0*/  HMMA.16816.F32.BF16 R8, R56.reuse, R74, R8 ;  /* 0x0000004a3808723c */ /* 0x040fea0000041808 */
[----:B------:R-:W-:Y:S01]  /*e5f0*/  FADD.FTZ R151, R151, R148 ;  /* 0x0000009497977221 */ /* 0x000fe20000010000 */
[C---:B----4-:R-:W-:Y:S05]  /*e600*/  HMMA.16816.F32.BF16 R12, R56.reuse, R76, R12 ;  /* 0x0000004c380c723c */ /* 0x050fea000004180c */
[----:B------:R-:W-:Y:S01]  /*e610*/  FADD.FTZ R152, R152, R151 ;  /* 0x0000009798987221 */ /* 0x000fe20000010000 */
[C---:B------:R-:W-:Y:S01]  /*e620*/  HMMA.16816.F32.BF16 R16, R56.reuse, R78, R16 ;  /* 0x0000004e3810723c */ /* 0x040fe20000041810 */
[----:B------:R-:W-:Y:S05]  /*e630*/  LDSM.16.MT88.4 R76, [R172+0xec00] ;  /* 0x00ec0000ac4c783b */ /* 0x000fea0000004200 */
[C---:B-1----:R-:W-:Y:S01]  /*e640*/  HMMA.16816.F32.BF16 R20, R56.reuse, R64, R20 ;  /* 0x000000403814723c */ /* 0x042fe20000041814 */
[----:B------:R-:W1:Y:S05]  /*e650*/  MUFU.EX2 R64, R197 ;  /* 0x000000c500407308 */ /* 0x000e6a0000000800 */
[C---:B------:R-:W-:Y:S05]  /*e660*/  HMMA.16816.F32.BF16 R24, R56.reuse, R66, R24 ;  /* 0x000000423818723c */ /* 0x040fea0000041818 */
[--C-:B------:R-:W-:Y:S01]  /*e670*/  FFMA.FTZ R65, R52, UR4, -R55.reuse ;  /* 0x0000000434417c23 */ /* 0x100fe20008010837 */
[C---:B------:R-:W-:Y:S05]  /*e680*/  HMMA.16816.F32.BF16 R28, R56.reuse, R80, R28 ;  /* 0x00000050381c723c */ /* 0x040fea000004181c */
[----:B------:R-:W-:Y:S01]  /*e690*/  F2FP.BF16.F32.PACK_AB R52, R124, R121 ;  /* 0x000000797c34723e */ /* 0x000fe200000010ff */
[C---:B------:R-:W-:Y:S01]  /*e6a0*/  HMMA.16816.F32.BF16 R32, R56.reuse, R82, R32 ;  /* 0x000000523820723c */ /* 0x040fe20000041820 */
[----:B------:R-:W-:Y:S04]  /*e6b0*/  MUFU.EX2 R65, R65 ;  /* 0x0000004100417308 */ /* 0x000fe80000000800 */
[----:B------:R-:W-:Y:S01]  /*e6c0*/  FFMA.FTZ R55, R3, UR4, -R55 ;  /* 0x0000000403377c23 */ /* 0x000fe20008010837 */
[C---:B--2---:R-:W-:Y:S05]  /*e6d0*/  HMMA.16816.F32.BF16 R36, R56.reuse, R60, R36 ;  /* 0x0000003c3824723c */ /* 0x044fea0000041824 */
[----:B------:R-:W2:Y:S01]  /*e6e0*/  MUFU.EX2 R194, R55 ;  /* 0x0000003700c27308 */ /* 0x000ea20000000800 */
[----:B-1----:R-:W-:Y:S01]  /*e6f0*/  F2FP.BF16.F32.PACK_AB R54, R191, R64 ;  /* 0x00000040bf36723e */ /* 0x002fe200000010ff */
[C---:B------:R-:W-:Y:S04]  /*e700*/  HMMA.16816.F32.BF16 R40, R56.reuse, R62, R40 ;  /* 0x0000003e3828723c */ /* 0x040fe80000041828 */
[----:B------:R-:W-:Y:S02]  /*e710*/  FADD.FTZ R60, R94, R89 ;  /* 0x000000595e3c7221 */ /* 0x000fe40000010000 */
[C---:B---3--:R-:W-:Y:S01]  /*e720*/  HMMA.16816.F32.BF16 R44, R56.reuse, R68, R44 ;  /* 0x00000044382c723c */ /* 0x048fe2000004182c */
[----:B------:R-:W1:Y:S04]  /*e730*/  LDSM.16.MT88.4 R92, [R172+0xcc00] ;  /* 0x00cc0000ac5c783b */ /* 0x000e680000004200 */
[----:B------:R-:W-:Y:S01]  /*e740*/  FADD.FTZ R60, R99, R60 ;  /* 0x0000003c633c7221 */ /* 0x000fe20000010000 */
[----:B------:R-:W-:Y:S03]  /*e750*/  HMMA.16816.F32.BF16 R48, R56, R70, R48 ;  /* 0x000000463830723c */ /* 0x000fe60000041830 */
[----:B------:R-:W3:Y:S02]  /*e760*/  LDSM.16.MT88.4 R68, [R116+0xec00] ;  /* 0x00ec00007444783b */ /* 0x000ee40000004200 */
[----:B--2---:R-:W-:Y:S01]  /*e770*/  F2FP.BF16.F32.PACK_AB R55, R194, R65 ;  /* 0x00000041c237723e */ /* 0x004fe200000010ff */
[----:B------:R-:W-:Y:S01]  /*e780*/  FADD.FTZ R3, R97, R60 ;  /* 0x0000003c61037221 */ /* 0x000fe20000010000 */
[----:B------:R-:W-:Y:S04]  /*e790*/  FADD.FTZ R121, R121, R152 ;  /* 0x0000009879797221 */ /* 0x000fe80000010000 */
        /* <DEDUP_REMOVED lines=25> */
[----:B------:R-:W-:Y:S05]  /*e930*/  HMMA.16816.F32.BF16 R68, R52, R70, R48 ;  /* 0x000000463444723c */ /* 0x000fea0000041830 */
[----:B------:R-:W-:Y:S01]  /*e940*/  FADD.FTZ R4, R149, R4 ;  /* 0x0000000495047221 */ /* 0x000fe20000010000 */
[----:B------:R-:W-:Y:S01]  /*e950*/  IADD3 R3, R181, -0x1, RZ ;  /* 0xffffffffb5037810 */ /* 0x000fe20007ffe0ff */
[----:B------:R-:W-:Y:S04]  /*e960*/  FADD.FTZ R191, R191, R64 ;  /* 0x00000040bfbf7221 */ /* 0x000fe80000010000 */
        /* <DEDUP_REMOVED lines=10> */
.L_x_1957:
        /* <DEDUP_REMOVED lines=173> */
.L_x_1962:
        /* <DEDUP_REMOVED lines=10> */
.L_x_1963:
[----:B------:R-:W1:Y:S01]  /*f580*/  S2R R5, SR_CTAID.Z ;  /* 0x0000000000057919 */ /* 0x000e620000002700 */
[----:B------:R-:W1:Y:S01]  /*f590*/  LDC R0, c[0x0][0x270] ;  /* 0x00009c00ff007b82 */ /* 0x000e620000000800 */
[----:B------:R-:W1:Y:S07]  /*f5a0*/  S2R R2, SR_CTAID.Y ;  /* 0x0000000000027919 */ /* 0x000e6e0000002600 */
[----:B------:R-:W2:Y:S01]  /*f5b0*/  LDC R180, c[0x0][0x2c4] ;  /* 0x0000b100ffb47b82 */ /* 0x000ea20000000800 */
[----:B-1----:R-:W-:-:S04]  /*f5c0*/  IMAD R13, R2, R0, R5 ;  /* 0x00000000020d7224 */ /* 0x002fc800078e0205 */
[----:B--2---:R-:W-:-:S07]  /*f5d0*/  IMAD R180, R13, R180, RZ ;  /* 0x000000b40db47224 */ /* 0x004fce00078e02ff */
.L_x_1964:
        /* <DEDUP_REMOVED lines=35> */
.L_x_1966:
[----:B------:R-:W-:Y:S05]  /*f810*/  BSYNC B0 ;  /* 0x0000000000007941 */ /* 0x000fea0003800000 */
.L_x_1965:
        /* <DEDUP_REMOVED lines=28> */
.L_x_1968:
[----:B------:R-:W-:Y:S05]  /*f9e0*/  BSYNC B0 ;  /* 0x0000000000007941 */ /* 0x000fea0003800000 */
.L_x_1967:
        /* <DEDUP_REMOVED lines=18> */
.L_x_1969:
        /* <DEDUP_REMOVED lines=15> */
.L_x_6457:


//--------------------- .text._ZN5flash24flash_fwd_splitkv_kernelI23Flash_fwd_kernel_traitsILi96ELi64ELi128ELi4ELb0ELb0EN7cutlass10bfloat16_tE19Flash_kernel_traitsILi96ELi64ELi128ELi4ES3_EELb1ELb0ELb1ELb0ELb0ELb0ELb0ELb0EEEvNS_16Flash_fwd_paramsE --------------------------
	.section	.text._ZN5flash24flash_fwd_splitkv_kernelI23Flash_fwd_kernel_traitsILi96ELi64ELi128ELi4ELb0ELb0EN7cutlass10bfloat16_tE19Flash_kernel_traitsILi96ELi64ELi128ELi4ES3_EELb1ELb0ELb1ELb0ELb0ELb0ELb0ELb0EEEvNS_16Flash_fwd_paramsE,"ax",@progbits
	.align	128
        .global         _ZN5flash24flash_fwd_splitkv_kernelI23Flash_fwd_kernel_traitsILi96ELi64ELi128ELi4ELb0ELb0EN7cutlass10bfloat16_tE19Flash_kernel_traitsILi96ELi64ELi128ELi4ES3_EELb1ELb0ELb1ELb0ELb0ELb0ELb0ELb0EEEvNS_16Flash_fwd_paramsE
        .type           _ZN5flash24flash_fwd_splitkv_kernelI23Flash_fwd_kernel_traitsILi96ELi64ELi128ELi4ELb0ELb0EN7cutlass10bfloat16_tE19Flash_kernel_traitsILi96ELi64ELi128ELi4ES3_EELb1ELb0ELb1ELb0ELb0ELb0ELb0ELb0EEEvNS_16Flash_fwd_paramsE,@function
        .size           _ZN5flash24flash_fwd_splitkv_kernelI23Flash_fwd_kernel_traitsILi96ELi64ELi128ELi4ELb0ELb0EN7cutlass10bfloat16_tE19Flash_kernel_traitsILi96ELi64ELi128ELi4ES3_EELb1ELb0ELb1ELb0ELb0ELb0ELb0ELb0EEEvNS_16Flash_fwd_paramsE,(.L_x_6458 - _ZN5flash24flash_fwd_splitkv_kernelI23Flash_fwd_kernel_traitsILi96ELi64ELi128ELi4ELb0ELb0EN7cutlass10bfloat16_tE19Flash_kernel_traitsILi96ELi64ELi128ELi4ES3_EELb1ELb0ELb1ELb0ELb0ELb0ELb0ELb0EEEvNS_16Flash_fwd_paramsE)
        .other          _ZN5flash24flash_fwd_splitkv_kernelI23Flash_fwd_kernel_traitsILi96ELi64ELi128ELi4ELb0ELb0EN7cutlass10bfloat16_tE19Flash_kernel_traitsILi96ELi64ELi128ELi4ES3_EELb1ELb0ELb1ELb0ELb0ELb0ELb0ELb0EEEvNS_16Flash_fwd_paramsE,@"STO_CUDA_ENTRY STV_DEFAULT"
_ZN5flash24flash_fwd_splitkv_kernelI23Flash_fwd_kernel_traitsILi96ELi64ELi128ELi4ELb0ELb0EN7cutlass10bfloat16_tE19Flash_kernel_traitsILi96ELi64ELi128ELi4ES3_EELb1ELb0ELb1ELb0ELb0ELb0ELb0ELb0EEEvNS_16Flash_fwd_paramsE:
.text._ZN5flash24flash_fwd_splitkv_kernelI23Flash_fwd_kernel_traitsILi96ELi64ELi128ELi4ELb0ELb0EN7cutlass10bfloat16_tE19Flash_kernel_traitsILi96ELi64ELi128ELi4ES3_EELb1ELb0ELb1ELb0ELb0ELb0ELb0ELb0EEEvNS_16Flash_fwd_paramsE:
        /* <DEDUP_REMOVED lines=38> */
.L_x_1970:
[----:B------:R-:W1:Y:S02]  /*0260*/  LDC R4, c[0x0][0x2c8] ;  /* 0x0000b200ff047b82 */ /* 0x000e640000000800 */
.L_x_1971:
        /* <DEDUP_REMOVED lines=38> */
[----:B------:R-:W-:Y:S01]  /*04d0*/  IMAD.IADD R182, R182, 0x1, -R125 ;  /* 0x00000001b6b67824 */ /* 0x000fe200078e0a7d */
[----:B------:R-:W-:Y:S01]  /*04e0*/  ULDC UR4, c[0x0][0x270] ;  /* 0x00009c0000047ab9 */ /* 0x000fe20000000800 */
[----:B------:R-:W-:Y:S01]  /*04f0*/  BSSY B0, `(.L_x_1973) ;  /* 0x0000038000007945 */ /* 0x000fe20003800000 */
[----:B------:R-:W-:-:S04]  /*0500*/  LEA.HI R0, R7, R122, RZ, 0x2 ;  /* 0x0000007a07007211 */ /* 0x000fc800078f10ff */
[----:B------:R-:W-:-:S03]  /*0510*/  LOP3.LUT R7, R0, 0xfffffffc, RZ, 0xc0, !PT ;  /* 0xfffffffc00077812 */ /* 0x000fc600078ec0ff */
[----:B------:R-:W2:Y:S01]  /*0520*/  @!P0 LDC.64 R2, c[0x0][0x290] ;  /* 0x0000a400ff028b82 */ /* 0x000ea20000000a00 */
[----:B------:R-:W-:Y:S01]  /*0530*/  @!P0 SHF.R.S32.HI R9, RZ, 0x1f, R8 ;  /* 0x0000001fff098819 */ /* 0x000fe20000011408 */
[----:B------:R-:W-:Y:S01]  /*0540*/  IMAD.IADD R122, R122, 0x1, -R7 ;  /* 0x000000017a7a7824 */ /* 0x000fe200078e0a07 */
[----:B------:R-:W-:-:S04]  /*0550*/  SHF.R.S32.HI R7, RZ, 0x1f, R125 ;  /* 0x0000001fff077819 */ /* 0x000fc8000001147d */
[----:B------:R-:W-:Y:S01]  /*0560*/  ISETP.NE.AND P6, PT, R122, RZ, PT ;  /* 0x000000ff7a00720c */ /* 0x000fe20003fc5270 */
[----:B-1----:R-:W-:-:S04]  /*0570*/  @P0 IMAD.WIDE.U32 R10, R183, R4, RZ ;  /* 0x00000004b70a0225 */ /* 0x002fc800078e00ff */
[----:B------:R-:W-:Y:S02]  /*0580*/  @P0 IMAD R183, R183, R5, R11 ;  /* 0x00000005b7b70224 */ /* 0x000fe400078e020b */
[-C--:B--2---:R-:W-:Y:S02]  /*0590*/  @!P0 IMAD R6, R9, R2.reuse, RZ ;  /* 0x0000000209068224 */ /* 0x084fe400078e02ff */
[----:B------:R-:W-:-:S04]  /*05a0*/  @!P0 IMAD.WIDE.U32 R14, R8, R2, RZ ;  /* 0x00000002080e8225 */ /* 0x000fc800078e00ff */
[----:B------:R-:W-:Y:S02]  /*05b0*/  @!P0 IMAD R3, R8, R3, R6 ;  /* 0x0000000308038224 */ /* 0x000fe400078e0206 */
[----:B------:R-:W-:Y:S01]  /*05c0*/  @P0 IMAD.MOV.U32 R6, RZ, RZ, R10 ;  /* 0x000000ffff060224 */ /* 0x000fe200078e000a */
[----:B------:R-:W-:Y:S01]  /*05d0*/  SHF.L.U32 R10, R122, 0x3, RZ ;  /* 0x000000037a0a7819 */ /* 0x000fe200000006ff */
[----:B------:R-:W-:Y:S01]  /*05e0*/  @!P0 IMAD.IADD R183, R15, 0x1, R3 ;  /* 0x000000010fb78824 */ /* 0x000fe200078e0203 */
[----:B------:R-:W-:Y:S01]  /*05f0*/  SHF.R.S32.HI R3, RZ, 0x2, R0 ;  /* 0x00000002ff037819 */ /* 0x000fe20000011400 */
[----:B------:R-:W-:Y:S01]  /*0600*/  IMAD R2, R7, R4, RZ ;  /* 0x0000000407027224 */ /* 0x000fe200078e02ff */
[----:B------:R-:W-:Y:S01]  /*0610*/  SHF.R.S32.HI R11, RZ, 0x1f, R10 ;  /* 0x0000001fff0b7819 */ /* 0x000fe2000001140a */
[----:B------:R-:W-:Y:S01]  /*0620*/  IMAD R8, R8, UR4, R12 ;  /* 0x0000000408087c24 */ /* 0x000fe2000f8e020c */
[----:B------:R-:W-:Y:S01]  /*0630*/  @!P0 MOV R6, R14 ;  /* 0x0000000e00068202 */ /* 0x000fe20000000f00 */
[----:B------:R-:W-:Y:S01]  /*0640*/  IMAD R2, R125, R5, R2 ;  /* 0x000000057d027224 */ /* 0x000fe200078e0202 */
[----:B------:R-:W-:Y:S01]  /*0650*/  ISETP.GE.AND P1, PT, R3, R182, PT ;  /* 0x000000b60300720c */ /* 0x000fe20003f26270 */
[----:B------:R-:W-:Y:S01]  /*0660*/  IMAD.WIDE.U32 R18, R125, R4, R10 ;  /* 0x000000047d127225 */ /* 0x000fe200078e000a */
[----:B------:R-:W-:Y:S01]  /*0670*/  ULDC UR4, c[0x0][0x2c4] ;  /* 0x0000b10000047ab9 */ /* 0x000fe20000000800 */
[----:B------:R-:W-:-:S02]  /*0680*/  SHF.R.S32.HI R7, RZ, 0x1f, R12 ;  /* 0x0000001fff077819 */ /* 0x000fc4000001140c */
[----:B------:R-:W-:Y:S01]  /*0690*/  IMAD R8, R8, UR4, R125 ;  /* 0x0000000408087c24 */ /* 0x000fe2000f8e027d */
[----:B------:R-:W-:Y:S01]  /*06a0*/  IADD3 R14, P0, R6, R18, RZ ;  /* 0x00000012060e7210 */ /* 0x000fe20007f1e0ff */
[----:B------:R-:W-:Y:S01]  /*06b0*/  ULDC.64 UR4, c[0x0][0x2a0] ;  /* 0x0000a80000047ab9 */ /* 0x000fe20000000a00 */
[----:B------:R-:W-:Y:S01]  /*06c0*/  SHF.R.S32.HI R9, RZ, 0x1f, R3 ;  /* 0x0000001fff097819 */ /* 0x000fe20000011403 */
[----:B------:R-:W-:Y:S01]  /*06d0*/  IMAD R17, R7, UR4, RZ ;  /* 0x0000000407117c24 */ /* 0x000fe2000f8e02ff */
[----:B------:R-:W-:Y:S02]  /*06e0*/  IADD3.X R15, R183, R19, R2, P0, !PT ;  /* 0x00000013b70f7210 */ /* 0x000fe400007fe402 */
[----:B------:R-:W-:Y:S01]  /*06f0*/  IADD3 R7, R3, 0x20, RZ ;  /* 0x0000002003077810 */ /* 0x000fe20007ffe0ff */
[----:B------:R-:W-:Y:S01]  /*0700*/  IMAD R17, R12, UR5, R17 ;  /* 0x000000050c117c24 */ /* 0x000fe2000f8e0211 */
[----:B------:R-:W-:Y:S01]  /*0710*/  IADD3 R0, P3, R8, R3, RZ ;  /* 0x0000000308007210 */ /* 0x000fe20007f7e0ff */
[----:B------:R-:W-:Y:S01]  /*0720*/  IMAD.WIDE.U32 R14, R12, UR4, R14 ;  /* 0x000000040c0e7c25 */ /* 0x000fe2000f8e000e */
[----:B------:R-:W-:-:S02]  /*0730*/  ISETP.GE.AND P0, PT, R7, R182, PT ;  /* 0x000000b60700720c */ /* 0x000fc40003f06270 */
[C---:B------:R-:W-:Y:S01]  /*0740*/  IADD3 R6, R10.reuse, 0x40, RZ ;  /* 0x000000400a067810 */ /* 0x040fe20007ffe0ff */
[----:B------:R-:W-:Y:S02]  /*0750*/  VIADD R12, R10, 0x20 ;  /* 0x000000200a0c7836 */ /* 0x000fe40000000000 */
[----:B------:R-:W-:Y:S01]  /*0760*/  IMAD.IADD R17, R15, 0x1, R17 ;  /* 0x000000010f117824 */ /* 0x000fe200078e0211 */
[----:B------:R-:W-:Y:S07]  /*0770*/  @P1 BRA `(.L_x_1974) ;  /* 0x00000000003c1947 */ /* 0x000fee0003800000 */
[-C--:B------:R-:W-:Y:S01]  /*0780*/  IMAD R2, R9, R4.reuse, RZ ;  /* 0x0000000409027224 */ /* 0x080fe200078e02ff */
[----:B------:R-:W-:Y:S01]  /*0790*/  ULDC UR6, c[0x0][0x2d0] ;  /* 0x0000b40000067ab9 */ /* 0x000fe20000000800 */
[----:B------:R-:W-:Y:S01]  /*07a0*/  IMAD.MOV.U32 R16, RZ, RZ, R14 ;  /* 0x000000ffff107224 */ /* 0x000fe200078e000e */
[----:B------:R-:W-:Y:S01]  /*07b0*/  ISETP.GE.AND P5, PT, R10, UR6, PT ;  /* 0x000000060a007c0c */ /* 0x000fe2000bfa6270 */
[C---:B------:R-:W-:Y:S01]  /*07c0*/  IMAD R2, R3.reuse, R5, R2 ;  /* 0x0000000503027224 */ /* 0x040fe200078e0202 */
        /* <DEDUP_REMOVED lines=10> */
.L_x_1974:
[----:B------:R-:W-:Y:S05]  /*0870*/  BSYNC B0 ;  /* 0x0000000000007941 */ /* 0x000fea0003800000 */
.L_x_1973:
        /* <DEDUP_REMOVED lines=12> */
[----:B------:R-:W-:-:S04]  /*0940*/  IMAD R2, R11, R4, RZ ;  /* 0x000000040b027224 */ /* 0x000fc800078e02ff */
[----:B------:R-:W-:Y:S01]  /*0950*/  IMAD R3, R3, R5, R2 ;  /* 0x0000000503037224 */ /* 0x000fe200078e0202 */
[----:B------:R-:W-:-:S03]  /*0960*/  LEA R2, P4, R14, UR4, 0x1 ;  /* 0x000000040e027c11 */ /* 0x000fc6000f8808ff */
[----:B------:R-:W-:-:S05]  /*0970*/  IMAD.IADD R3, R15, 0x1, R3 ;  /* 0x000000010f037824 */ /* 0x000fca00078e0203 */
[----:B------:R-:W-:-:S05]  /*0980*/  LEA.HI.X R3, R14, UR5, R3, 0x1, P4 ;  /* 0x000000050e037c11 */ /* 0x000fca000a0f0c03 */
[----:B------:R2:W-:Y:S04]  /*0990*/  @!P2 STG.E.128 desc[UR10][R2.64], RZ ;  /* 0x000000ff0200a986 */ /* 0x0005e8000c101d0a */
[----:B------:R2:W-:Y:S04]  /*09a0*/  @!P1 STG.E.128 desc[UR10][R2.64+0x40], RZ ;  /* 0x000040ff02009986 */ /* 0x0005e8000c101d0a */
[----:B------:R2:W-:Y:S02]  /*09b0*/  @!P0 STG.E.128 desc[UR10][R2.64+0x80], RZ ;  /* 0x000080ff02008986 */ /* 0x0005e4000c101d0a */
.L_x_1976:
[----:B------:R-:W-:Y:S05]  /*09c0*/  BSYNC B0 ;  /* 0x0000000000007941 */ /* 0x000fea0003800000 */
.L_x_1975:
        /* <DEDUP_REMOVED lines=11> */
.L_x_1972:
        /* <DEDUP_REMOVED lines=24> */
.L_x_1977:
[----:B------:R-:W-:Y:S05]  /*0c00*/  @!P6 BRA `(.L_x_1978) ;  /* 0x00000004003ce947 */ /* 0x000fea0003800000 */
[----:B------:R-:W1:Y:S01]  /*0c10*/  LDC R16, c[0x0][0x380] ;  /* 0x0000e000ff107b82 */ /* 0x000e620000000800 */
[----:B------:R-:W-:Y:S01]  /*0c20*/  LEA R21, R132, 0xffffff80, 0x7 ;  /* 0xffffff8084157811 */ /* 0x000fe200078e38ff */
[----:B------:R-:W-:-:S06]  /*0c30*/  ULDC.64 UR4, c[0x0][0x260] ;  /* 0x0000980000047ab9 */ /* 0x000fcc0000000a00 */
        /* <DEDUP_REMOVED lines=22> */
[----:B------:R-:W-:-:S05]  /*0da0*/  @P2 IADD3 R11, R11, 0x1, RZ ;  /* 0x000000010b0b2810 */ /* 0x000fca0007ffe0ff */
[----:B------:R-:W-:Y:S01]  /*0db0*/  @!P0 IMAD.MOV R11, RZ, RZ, -R11 ;  /* 0x000000ffff0b8224 */ /* 0x000fe200078e0a0b */
[----:B------:R-:W-:-:S05]  /*0dc0*/  @!P1 LOP3.LUT R11, RZ, R16, RZ, 0x33, !PT ;  /* 0x00000010ff0b9212 */ /* 0x000fca00078e33ff */
[----:B------:R-:W-:-:S05]  /*0dd0*/  IMAD.WIDE R14, R11, 0x4, R186 ;  /* 0x000000040b0e7825 */ /* 0x000fca00078e02ba */
[----:B------:R1:W4:Y:S01]  /*0de0*/  LDG.E R0, desc[UR10][R14.64] ;  /* 0x0000000a0e007981 */ /* 0x000322000c1e1900 */
[----:B--2---:R-:W-:Y:S01]  /*0df0*/  IABS R2, R9 ;  /* 0x0000000900027213 */ /* 0x004fe20000000000 */
[----:B-----5:R-:W-:-:S03]  /*0e00*/  IMAD.MOV R10, RZ, RZ, -R11 ;  /* 0x000000ffff0a7224 */ /* 0x020fc600078e0a0b */
[----:B------:R-:W2:Y:S01]  /*0e10*/  I2F.RP R5, R2 ;  /* 0x0000000200057306 */ /* 0x000ea20000209400 */
[----:B------:R-:W-:-:S05]  /*0e20*/  IMAD R21, R16, R10, R21 ;  /* 0x0000000a10157224 */ /* 0x000fca00078e0215 */
[----:B------:R-:W-:Y:S02]  /*0e30*/  SHF.R.S32.HI R11, RZ, 0x1f, R21 ;  /* 0x0000001fff0b7819 */ /* 0x000fe40000011415 */
[----:B--2---:R-:W2:Y:S02]  /*0e40*/  MUFU.RCP R6, R5 ;  /* 0x0000000500067308 */ /* 0x004ea40000001000 */
[----:B--2---:R-:W-:-:S06]  /*0e50*/  IADD3 R6, R6, 0xffffffe, RZ ;  /* 0x0ffffffe06067810 */ /* 0x004fcc0007ffe0ff */
[----:B------:R-:W2:Y:S02]  /*0e60*/  F2I.FTZ.U32.TRUNC.NTZ R7, R6 ;  /* 0x0000000600077305 */ /* 0x000ea4000021f000 */
[----:B--2---:R-:W-:Y:S01]  /*0e70*/  IMAD.MOV R3, RZ, RZ, -R7 ;  /* 0x000000ffff037224 */ /* 0x004fe200078e0a07 */
[----:B------:R-:W-:-:S03]  /*0e80*/  MOV R6, RZ ;  /* 0x000000ff00067202 */ /* 0x000fc60000000f00 */
[----:B------:R-:W-:Y:S01]  /*0e90*/  IMAD R4, R3, R2, RZ ;  /* 0x0000000203047224 */ /* 0x000fe200078e02ff */
[----:B------:R-:W-:-:S03]  /*0ea0*/  IABS R3, R12 ;  /* 0x0000000c00037213 */ /* 0x000fc60000000000 */
[----:B------:R-:W-:-:S04]  /*0eb0*/  IMAD.HI.U32 R7, R7, R4, R6 ;  /* 0x0000000407077227 */ /* 0x000fc800078e0006 */
[----:B------:R-:W-:-:S04]  /*0ec0*/  IMAD.MOV.U32 R4, RZ, RZ, R3 ;  /* 0x000000ffff047224 */ /* 0x000fc800078e0003 */
[----:B-1----:R-:W-:-:S05]  /*0ed0*/  IMAD.HI.U32 R14, R7, R4, RZ ;  /* 0x00000004070e7227 */ /* 0x002fca00078e00ff */
[----:B------:R-:W-:-:S05]  /*0ee0*/  IADD3 R3, -R14, RZ, RZ ;  /* 0x000000ff0e037210 */ /* 0x000fca0007ffe1ff */
[C---:B------:R-:W-:Y:S02]  /*0ef0*/  IMAD R3, R2.reuse, R3, R4 ;  /* 0x0000000302037224 */ /* 0x040fe400078e0204 */
[----:B------:R-:W1:Y:S03]  /*0f00*/  LDC.64 R4, c[0x0][0x230] ;  /* 0x00008c00ff047b82 */ /* 0x000e660000000a00 */
[----:B------:R-:W-:-:S13]  /*0f10*/  ISETP.GT.U32.AND P1, PT, R2, R3, PT ;  /* 0x000000030200720c */ /* 0x000fda0003f24070 */
[----:B------:R-:W-:Y:S01]  /*0f20*/  @!P1 IMAD.IADD R3, R3, 0x1, -R2 ;  /* 0x0000000103039824 */ /* 0x000fe200078e0a02 */
[----:B------:R-:W-:Y:S02]  /*0f30*/  @!P1 IADD3 R14, R14, 0x1, RZ ;  /* 0x000000010e0e9810 */ /* 0x000fe40007ffe0ff */
[----:B------:R-:W-:Y:S02]  /*0f40*/  ISETP.NE.AND P1, PT, R9, RZ, PT ;  /* 0x000000ff0900720c */ /* 0x000fe40003f25270 */
[----:B------:R-:W-:Y:S02]  /*0f50*/  ISETP.GE.U32.AND P2, PT, R3, R2, PT ;  /* 0x000000020300720c */ /* 0x000fe40003f46070 */
[----:B------:R-:W-:-:S04]  /*0f60*/  LOP3.LUT R2, R12, R9, RZ, 0x3c, !PT ;  /* 0x000000090c027212 */ /* 0x000fc800078e3cff */
[----:B------:R-:W-:Y:S02]  /*0f70*/  ISETP.GE.AND P0, PT, R2, RZ, PT ;  /* 0x000000ff0200720c */ /* 0x000fe40003f06270 */
[----:B------:R-:W2:Y:S05]  /*0f80*/  LDC.64 R2, c[0x0][0x238] ;  /* 0x00008e00ff027b82 */ /* 0x000eaa0000000a00 */
[----:B------:R-:W-:-:S06]  /*0f90*/  @P2 IADD3 R14, R14, 0x1, RZ ;  /* 0x000000010e0e2810 */ /* 0x000fcc0007ffe0ff */
[----:B------:R-:W-:Y:S01]  /*0fa0*/  @!P0 IMAD.MOV R14, RZ, RZ, -R14 ;  /* 0x000000ffff0e8224 */ /* 0x000fe200078e0a0e */
        /* <DEDUP_REMOVED lines=13> */
[----:B------:R-:W-:Y:S01]  /*1080*/  IMAD.WIDE.U32 R2, R0, R2, RZ ;  /* 0x0000000200027225 */ /* 0x000fe200078e00ff */
[----:B------:R-:W-:-:S03]  /*1090*/  IADD3 R17, R17, R4, RZ ;  /* 0x0000000411117210 */ /* 0x000fc60007ffe0ff */
[C---:B------:R-:W-:Y:S01]  /*10a0*/  IMAD R5, R14.reuse, UR5, R5 ;  /* 0x000000050e057c24 */ /* 0x040fe2000f8e0205 */
[----:B------:R-:W-:Y:S01]  /*10b0*/  IADD3 R7, R3, R7, RZ ;  /* 0x0000000703077210 */ /* 0x000fe20007ffe0ff */
[----:B------:R-:W-:-:S04]  /*10c0*/  IMAD.WIDE.U32 R26, R14, UR4, R16 ;  /* 0x000000040e1a7c25 */ /* 0x000fc8000f8e0010 */
[----:B------:R-:W-:Y:S01]  /*10d0*/  IMAD.MOV.U32 R20, RZ, RZ, R2 ;  /* 0x000000ffff147224 */ /* 0x000fe200078e0002 */
[----:B------:R-:W-:Y:S01]  /*10e0*/  IADD3 R0, R27, R5, RZ ;  /* 0x000000051b007210 */ /* 0x000fe20007ffe0ff */
[----:B------:R-:W-:Y:S06]  /*10f0*/  BRA `(.L_x_1979) ;  /* 0x0000000400307947 */ /* 0x000fec0003800000 */
.L_x_1978:
[----:B------:R-:W1:Y:S01]  /*1100*/  LDC R9, c[0x0][0x278] ;  /* 0x00009e00ff097b82 */ /* 0x000e620000000800 */
[----:B------:R-:W-:Y:S02]  /*1110*/  ISETP.NE.AND P3, PT, R0, -0x1, PT ;  /* 0xffffffff0000780c */ /* 0x000fe40003f65270 */
[----:B------:R-:W-:-:S04]  /*1120*/  LEA R21, R132, 0xffffff80, 0x7 ;  /* 0xffffff8084157811 */ /* 0x000fc800078e38ff */
[----:B------:R-:W-:-:S07]  /*1130*/  SHF.R.S32.HI R11, RZ, 0x1f, R21 ;  /* 0x0000001fff0b7819 */ /* 0x000fce0000011415 */
[----:B------:R-:W2:Y:S01]  /*1140*/  @P3 LDC.64 R128, c[0x0][0x248] ;  /* 0x00009200ff803b82 */ /* 0x000ea20000000a00 */
[----:B------:R-:W-:Y:S02]  /*1150*/  @P3 IADD3 R16, R13, R0, RZ ;  /* 0x000000000d103210 */ /* 0x000fe40007ffe0ff */
[----:B-1----:R-:W-:-:S04]  /*1160*/  IABS R3, R9 ;  /* 0x0000000900037213 */ /* 0x002fc80000000000 */
[----:B------:R-:W1:Y:S08]  /*1170*/  I2F.RP R5, R3 ;  /* 0x0000000300057306 */ /* 0x000e700000209400 */
[----:B-1----:R-:W1:Y:S02]  /*1180*/  MUFU.RCP R6, R5 ;  /* 0x0000000500067308 */ /* 0x002e640000001000 */
[----:B-1----:R-:W-:-:S02]  /*1190*/  VIADD R6, R6, 0xffffffe ;  /* 0x0ffffffe06067836 */ /* 0x002fc40000000000 */
[----:B--2---:R-:W-:-:S04]  /*11a0*/  @P3 IMAD R5, R16, R129, RZ ;  /* 0x0000008110053224 */ /* 0x004fc800078e02ff */
[----:B------:R-:W1:Y:S01]  /*11b0*/  F2I.FTZ.U32.TRUNC.NTZ R7, R6 ;  /* 0x0000000600077305 */ /* 0x000e62000021f000 */
[----:B------:R-:W-:-:S04]  /*11c0*/  @P3 IMAD.WIDE.U32 R16, R16, R128, RZ ;  /* 0x0000008010103225 */ /* 0x000fc800078e00ff */
[----:B------:R-:W-:Y:S02]  /*11d0*/  @P3 IMAD.IADD R5, R17, 0x1, R5 ;  /* 0x0000000111053824 */ /* 0x000fe400078e0205 */
[----:B-1----:R-:W-:Y:S01]  /*11e0*/  IMAD.MOV R2, RZ, RZ, -R7 ;  /* 0x000000ffff027224 */ /* 0x002fe200078e0a07 */
[----:B------:R-:W-:-:S03]  /*11f0*/  MOV R6, RZ ;  /* 0x000000ff00067202 */ /* 0x000fc60000000f00 */
[----:B------:R-:W-:Y:S01]  /*1200*/  IMAD R4, R2, R3, RZ ;  /* 0x0000000302047224 */ /* 0x000fe200078e02ff */
[----:B------:R-:W-:-:S03]  /*1210*/  IABS R2, R12 ;  /* 0x0000000c00027213 */ /* 0x000fc60000000000 */
[----:B------:R-:W-:-:S04]  /*1220*/  IMAD.HI.U32 R7, R7, R4, R6 ;  /* 0x0000000407077227 */ /* 0x000fc800078e0006 */
[----:B------:R-:W-:-:S04]  /*1230*/  IMAD.MOV.U32 R4, RZ, RZ, R2 ;  /* 0x000000ffff047224 */ /* 0x000fc800078e0002 */
[----:B------:R-:W-:Y:S02]  /*1240*/  IMAD.HI.U32 R14, R7, R4, RZ ;  /* 0x00000004070e7227 */ /* 0x000fe400078e00ff */
[----:B------:R-:W1:Y:S03]  /*1250*/  @P3 LDC.64 R6, c[0x0][0x250] ;  /* 0x00009400ff063b82 */ /* 0x000e660000000a00 */
[----:B------:R-:W-:-:S05]  /*1260*/  IADD3 R2, -R14, RZ, RZ ;  /* 0x000000ff0e027210 */ /* 0x000fca0007ffe1ff */
[----:B------:R-:W-:Y:S01]  /*1270*/  IMAD R2, R3, R2, R4 ;  /* 0x0000000203027224 */ /* 0x000fe200078e0204 */
[----:B------:R-:W-:-:S04]  /*1280*/  LOP3.LUT R4, R12, R9, RZ, 0x3c, !PT ;  /* 0x000000090c047212 */ /* 0x000fc800078e3cff */
[----:B------:R-:W-:Y:S02]  /*1290*/  ISETP.GT.U32.AND P0, PT, R3, R2, PT ;  /* 0x000000020300720c */ /* 0x000fe40003f04070 */
[----:B------:R-:W-:-:S11]  /*12a0*/  ISETP.GE.AND P1, PT, R4, RZ, PT ;  /* 0x000000ff0400720c */ /* 0x000fd60003f26270 */
[----:B------:R-:W-:Y:S02]  /*12b0*/  @!P0 IMAD.IADD R2, R2, 0x1, -R3 ;  /* 0x0000000102028824 */ /* 0x000fe400078e0a03 */
[----:B------:R-:W-:Y:S01]  /*12c0*/  @!P0 VIADD R14, R14, 0x1 ;  /* 0x000000010e0e8836 */ /* 0x000fe20000000000 */
[----:B------:R-:W-:Y:S02]  /*12d0*/  ISETP.NE.AND P0, PT, R9, RZ, PT ;  /* 0x000000ff0900720c */ /* 0x000fe40003f05270 */
[----:B------:R-:W-:Y:S02]  /*12e0*/  ISETP.GE.U32.AND P2, PT, R2, R3, PT ;  /* 0x000000030200720c */ /* 0x000fe40003f46070 */
[----:B------:R-:W2:Y:S11]  /*12f0*/  LDC.64 R2, c[0x0][0x260] ;  /* 0x00009800ff027b82 */ /* 0x000eb60000000a00 */
[----:B------:R-:W-:-:S04]  /*1300*/  @P2 IADD3 R14, R14, 0x1, RZ ;  /* 0x000000010e0e2810 */ /* 0x000fc80007ffe0ff */
[----:B------:R-:W-:Y:S01]  /*1310*/  @!P1 IADD3 R14, -R14, RZ, RZ ;  /* 0x000000ff0e0e9210 */ /* 0x000fe20007ffe1ff */
        /* <DEDUP_REMOVED lines=13> */
.L_x_1980:
[----:B------:R-:W-:Y:S01]  /*13f0*/  MOV R17, R5 ;  /* 0x0000000500117202 */ /* 0x000fe20000000f00 */
[----:B------:R-:W-:Y:S01]  /*1400*/  IMAD R4, R11, R128, RZ ;  /* 0x000000800b047224 */ /* 0x000fe200078e02ff */
[----:B------:R-:W-:Y:S02]  /*1410*/  @!P0 LOP3.LUT R14, RZ, R9, RZ, 0x33, !PT ;  /* 0x00000009ff0e8212 */ /* 0x000fe400078e33ff */
[----:B------:R-:W-:Y:S01]  /*1420*/  @P3 IADD3 R0, R13, R0, RZ ;  /* 0x000000000d003210 */ /* 0x000fe20007ffe0ff */
[----:B------:R-:W-:Y:S01]  /*1430*/  IMAD.WIDE.U32 R16, R128, R21, R16 ;  /* 0x0000001580107225 */ /* 0x000fe200078e0010 */
[----:B------:R-:W-:-:S03]  /*1440*/  SHF.R.S32.HI R9, RZ, 0x1f, R14 ;  /* 0x0000001fff097819 */ /* 0x000fc6000001140e */
[----:B------:R-:W-:Y:S02]  /*1450*/  IMAD R4, R129, R21, R4 ;  /* 0x0000001581047224 */ /* 0x000fe400078e0204 */
[----:B------:R-:W-:-:S03]  /*1460*/  @P3 IMAD.WIDE.U32 R18, R0, R6, RZ ;  /* 0x0000000600123225 */ /* 0x000fc600078e00ff */
[----:B------:R-:W-:Y:S01]  /*1470*/  IADD3 R17, R17, R4, RZ ;  /* 0x0000000411117210 */ /* 0x000fe20007ffe0ff */
[----:B--2---:R-:W-:Y:S01]  /*1480*/  IMAD R4, R9, R2, RZ ;  /* 0x0000000209047224 */ /* 0x004fe200078e02ff */
[----:B------:R-:W-:Y:S01]  /*1490*/  @P3 MOV R20, R18 ;  /* 0x0000001200143202 */ /* 0x000fe20000000f00 */
        /* <DEDUP_REMOVED lines=18> */
.L_x_1979:
[----:B------:R-:W-:Y:S01]  /*15c0*/  ISETP.NE.AND P0, PT, R183, -0x1, PT ;  /* 0xffffffffb700780c */ /* 0x000fe20003f05270 */
[----:B------:R-:W1:Y:S01]  /*15d0*/  S2UR UR8, SR_CgaCtaId ;  /* 0x00000000000879c3 */ /* 0x000e620000008800 */
[----:B------:R-:W-:Y:S01]  /*15e0*/  SHF.R.S32.HI R17, RZ, 0x1f, R122 ;  /* 0x0000001fff117819 */ /* 0x000fe2000001147a */
[----:B------:R-:W-:Y:S01]  /*15f0*/  IMAD.IADD R25, R182, 0x1, -R125 ;  /* 0x00000001b6197824 */ /* 0x000fe200078e0a7d */
[----:B------:R-:W-:Y:S01]  /*1600*/  ULDC.64 UR4, c[0x0][0x268] ;  /* 0x00009a0000047ab9 */ /* 0x000fe20000000a00 */
[----:B------:R-:W-:Y:S01]  /*1610*/  ULDC.64 UR6, c[0x0][0x258] ;  /* 0x0000960000067ab9 */ /* 0x000fe20000000a00 */
[-C--:B------:R-:W-:Y:S01]  /*1620*/  LEA.HI R13, R17, R122.reuse, RZ, 0x2 ;  /* 0x0000007a110d7211 */ /* 0x080fe200078f10ff */
[----:B------:R-:W-:Y:S01]  /*1630*/  IMAD R9, R9, UR4, RZ ;  /* 0x0000000409097c24 */ /* 0x000fe2000f8e02ff */
[----:B------:R-:W-:Y:S01]  /*1640*/  LEA.HI R16, R17, R122, RZ, 0x3 ;  /* 0x0000007a11107211 */ /* 0x000fe200078f18ff */
[----:B------:R-:W-:Y:S01]  /*1650*/  VIADD R180, R132, 0xffffffff ;  /* 0xffffffff84b47836 */ /* 0x000fe20000000000 */
[C---:B------:R-:W-:Y:S01]  /*1660*/  LOP3.LUT R15, R13.reuse, 0xfffffffc, RZ, 0xc0, !PT ;  /* 0xfffffffc0d0f7812 */ /* 0x040fe200078ec0ff */
[----:B------:R-:W-:Y:S01]  /*1670*/  UMOV UR9, 0x400 ;  /* 0x0000040000097882 */ /* 0x000fe20000000000 */
[----:B-----5:R-:W-:Y:S01]  /*1680*/  SHF.R.S32.HI R10, RZ, 0x3, R16 ;  /* 0x00000003ff0a7819 */ /* 0x020fe20000011410 */
[----:B------:R-:W2:Y:S01]  /*1690*/  @!P0 LDC.64 R2, c[0x0][0x228] ;  /* 0x00008a00ff028b82 */ /* 0x000ea20000000a00 */
[----:B------:R-:W-:Y:S01]  /*16a0*/  SHF.R.S32.HI R18, RZ, 0x2, R13 ;  /* 0x00000002ff127819 */ /* 0x000fe2000001140d */
[----:B------:R-:W-:Y:S01]  /*16b0*/  IMAD.IADD R184, R122, 0x1, -R15 ;  /* 0x000000017ab87824 */ /* 0x000fe200078e0a0f */
[----:B------:R-:W-:Y:S01]  /*16c0*/  @!P0 SHF.R.S32.HI R15, RZ, 0x1f, R8 ;  /* 0x0000001fff0f8819 */ /* 0x000fe20000011408 */
[----:B------:R-:W-:Y:S01]  /*16d0*/  IMAD.SHL.U32 R181, R10, 0x40, RZ ;  /* 0x000000400ab57824 */ /* 0x000fe200078e00ff */
[----:B------:R-:W-:Y:S01]  /*16e0*/  LEA.HI R13, R13, R18, RZ, 0x1 ;  /* 0x000000120d0d7211 */ /* 0x000fe200078f08ff */
[----:B------:R-:W-:Y:S01]  /*16f0*/  VIADD R6, R18, 0x20 ;  /* 0x0000002012067836 */ /* 0x000fe20000000000 */
[----:B------:R-:W-:Y:S01]  /*1700*/  SHF.L.U32 R184, R184, 0x3, RZ ;  /* 0x00000003b8b87819 */ /* 0x000fe200000006ff */
[----:B------:R-:W3:Y:S01]  /*1710*/  @P0 LDC.64 R4, c[0x0][0x240] ;  /* 0x00009000ff040b82 */ /* 0x000ee20000000a00 */
[----:B------:R-:W-:Y:S01]  /*1720*/  LOP3.LUT R181, R181, 0xc0, RZ, 0xc0, !PT ;  /* 0x000000c0b5b57812 */ /* 0x000fe200078ec0ff */
[----:B------:R-:W-:Y:S01]  /*1730*/  IMAD R9, R14, UR5, R9 ;  /* 0x000000050e097c24 */ /* 0x000fe2000f8e0209 */
[----:B------:R-:W-:Y:S01]  /*1740*/  LEA.HI R124, R17, R122, RZ, 0x5 ;  /* 0x0000007a117c7211 */ /* 0x000fe200078f28ff */
[----:B------:R-:W-:Y:S01]  /*1750*/  BSSY B0, `(.L_x_1981) ;  /* 0x000004e000007945 */ /* 0x000fe20003800000 */
[----:B------:R-:W-:Y:S01]  /*1760*/  LOP3.LUT R24, R181, 0x18, R184, 0xf8, !PT ;  /* 0x00000018b5187812 */ /* 0x000fe200078ef8b8 */
[----:B------:R-:W-:Y:S01]  /*1770*/  VIADD R175, R184, 0x20 ;  /* 0x00000020b8af7836 */ /* 0x000fe20000000000 */
[----:B------:R-:W-:-:S02]  /*1780*/  SHF.R.U32.HI R181, RZ, 0x3, R181 ;  /* 0x00000003ffb57819 */ /* 0x000fc400000116b5 */
[----:B------:R-:W-:Y:S02]  /*1790*/  LOP3.LUT R13, R13, 0x7fffffe, RZ, 0xc0, !PT ;  /* 0x07fffffe0d0d7812 */ /* 0x000fe400078ec0ff */
[-C--:B------:R-:W-:Y:S02]  /*17a0*/  ISETP.GE.AND P4, PT, R18, R25.reuse, PT ;  /* 0x000000191200720c */ /* 0x080fe40003f86270 */
[----:B------:R-:W-:Y:S02]  /*17b0*/  ISETP.GE.AND P2, PT, R6, R25, PT ;  /* 0x000000190600720c */ /* 0x000fe40003f46270 */
[----:B------:R-:W-:Y:S01]  /*17c0*/  LOP3.LUT R181, R24, R181, RZ, 0x3c, !PT ;  /* 0x000000b518b57212 */ /* 0x000fe200078e3cff */
[-C--:B--2---:R-:W-:Y:S01]  /*17d0*/  @!P0 IMAD R15, R15, R2.reuse, RZ ;  /* 0x000000020f0f8224 */ /* 0x084fe200078e02ff */
[----:B------:R-:W-:Y:S01]  /*17e0*/  SHF.R.S32.HI R123, RZ, 0x5, R124 ;  /* 0x00000005ff7b7819 */ /* 0x000fe2000001147c */
[----:B------:R-:W-:Y:S01]  /*17f0*/  @!P0 IMAD.WIDE.U32 R28, R8, R2, RZ ;  /* 0x00000002081c8225 */ /* 0x000fe200078e00ff */
[----:B------:R-:W-:-:S02]  /*1800*/  IADD3 R26, P3, R184, R26, RZ ;  /* 0x0000001ab81a7210 */ /* 0x000fc40007f7e0ff */
[----:B------:R-:W-:Y:S01]  /*1810*/  SHF.R.S32.HI R19, RZ, 0x1f, R18 ;  /* 0x0000001fff137819 */ /* 0x000fe20000011412 */
[----:B------:R-:W-:Y:S01]  /*1820*/  IMAD.IADD R2, R18, 0x1, -R13 ;  /* 0x0000000112027824 */ /* 0x000fe200078e0a0d */
[----:B------:R-:W-:Y:S01]  /*1830*/  SHF.R.S32.HI R13, RZ, 0x1f, R12 ;  /* 0x0000001fff0d7819 */ /* 0x000fe2000001140c */
[----:B---3--:R-:W-:Y:S01]  /*1840*/  @P0 IMAD.WIDE.U32 R24, R183, R4, RZ ;  /* 0x00000004b7180225 */ /* 0x008fe200078e00ff */
[----:B------:R-:W-:-:S03]  /*1850*/  IADD3 R174, R184, 0x40, RZ ;  /* 0x00000040b8ae7810 */ /* 0x000fc60007ffe0ff */
[----:B------:R-:W-:Y:S02]  /*1860*/  @!P0 IMAD R4, R8, R3, R15 ;  /* 0x0000000308048224 */ /* 0x000fe400078e020f */
[----:B------:R-:W-:Y:S02]  /*1870*/  @P0 IMAD R5, R183, R5, R25 ;  /* 0x00000005b7050224 */ /* 0x000fe400078e0219 */
[----:B------:R-:W-:Y:S01]  /*1880*/  @P0 IMAD.MOV.U32 R3, RZ, RZ, R24 ;  /* 0x000000ffff030224 */ /* 0x000fe200078e0018 */
[----:B------:R-:W-:Y:S01]  /*1890*/  @!P0 MOV R3, R28 ;  /* 0x0000001c00038202 */ /* 0x000fe20000000f00 */
[----:B------:R-:W-:Y:S01]  /*18a0*/  @!P0 IMAD.IADD R5, R29, 0x1, R4 ;  /* 0x000000011d058824 */ /* 0x000fe200078e0204 */
[C---:B------:R-:W-:Y:S01]  /*18b0*/  IADD3 R24, P1, R184.reuse, R20, RZ ;  /* 0x00000014b8187210 */ /* 0x040fe20007f3e0ff */
[----:B------:R-:W-:Y:S01]  /*18c0*/  IMAD R4, R123, 0x8, R2 ;  /* 0x000000087b047824 */ /* 0x000fe200078e0202 */
[----:B------:R-:W-:Y:S01]  /*18d0*/  SHF.R.S32.HI R2, RZ, 0x1f, R184 ;  /* 0x0000001fff027819 */ /* 0x000fe200000114b8 */
[----:B------:R-:W-:Y:S01]  /*18e0*/  IMAD R31, R13, UR6, RZ ;  /* 0x000000060d1f7c24 */ /* 0x000fe2000f8e02ff */
[----:B------:R-:W-:Y:S01]  /*18f0*/  IADD3 R28, P0, R184, R3, RZ ;  /* 0x00000003b81c7210 */ /* 0x000fe20007f1e0ff */
[----:B------:R-:W-:Y:S01]  /*1900*/  IMAD.U32 R181, R4, 0x20, R181 ;  /* 0x0000002004b57824 */ /* 0x000fe200078e00b5 */
[C---:B------:R-:W-:Y:S01]  /*1910*/  IADD3.X R27, R2.reuse, R0, RZ, P3, !PT ;  /* 0x00000000021b7210 */ /* 0x040fe20001ffe4ff */
[----:B------:R-:W-:Y:S01]  /*1920*/  IMAD.X R25, R2, 0x1, R7, P1 ;  /* 0x0000000102197824 */ /* 0x000fe200008e0607 */
[----:B------:R-:W-:Y:S01]  /*1930*/  SHF.L.U32 R0, R180, 0x7, RZ ;  /* 0x00000007b4007819 */ /* 0x000fe200000006ff */
[----:B------:R-:W-:-:S02]  /*1940*/  IMAD.X R29, R2, 0x1, R5, P0 ;  /* 0x00000001021d7824 */ /* 0x000fc400000e0605 */
[----:B------:R-:W-:Y:S01]  /*1950*/  IMAD.WIDE.U32 R14, R14, UR4, R24 ;  /* 0x000000040e0e7c25 */ /* 0x000fe2000f8e0018 */
[----:B-1----:R-:W-:-:S03]  /*1960*/  ULEA UR4, UR8, UR9, 0x18 ;  /* 0x0000000908047291 */ /* 0x002fc6000f8ec03f */
[C---:B------:R-:W-:Y:S02]  /*1970*/  IMAD R31, R12.reuse, UR7, R31 ;  /* 0x000000070c1f7c24 */ /* 0x040fe4000f8e021f */
[----:B------:R-:W-:Y:S01]  /*1980*/  IMAD.WIDE.U32 R28, R12, UR6, R28 ;  /* 0x000000060c1c7c25 */ /* 0x000fe2000f8e001c */
[----:B------:R-:W-:-:S03]  /*1990*/  LEA R181, R181, UR4, 0x1 ;  /* 0x00000004b5b57c11 */ /* 0x000fc6000f8e08ff */
[----:B------:R-:W-:-:S04]  /*19a0*/  IMAD.WIDE R22, R23, 0x40, R18 ;  /* 0x0000004017167825 */ /* 0x000fc800078e0212 */
        /* <DEDUP_REMOVED lines=40> */
.L_x_1982:
[----:B------:R-:W-:Y:S05]  /*1c30*/  BSYNC B0 ;  /* 0x0000000000007941 */ /* 0x000fea0003800000 */
.L_x_1981:
        /* <DEDUP_REMOVED lines=40> */
.L_x_1984:
[----:B------:R-:W-:Y:S05]  /*1ec0*/  BSYNC B0 ;  /* 0x0000000000007941 */ /* 0x000fea0003800000 */
.L_x_1983:
        /* <DEDUP_REMOVED lines=43> */
.L_x_1986:
[----:B------:R-:W-:Y:S05]  /*2180*/  BSYNC B0 ;  /* 0x0000000000007941 */ /* 0x000fea0003800000 */
.L_x_1985:
        /* <DEDUP_REMOVED lines=33> */
.L_x_1988:
[----:B------:R-:W-:Y:S05]  /*23a0*/  BSYNC B0 ;  /* 0x0000000000007941 */ /* 0x000fea0003800000 */
.L_x_1987:
[----:B------:R-:W-:Y:S01]  /*23b0*/  BSSY B0, `(.L_x_1989) ;  /* 0x0000023000007945 */ /* 0x000fe20003800000 */
[C---:B------:R-:W-:Y:S02]  /*23c0*/  IADD3 R116, P0, R18.reuse, R21, RZ ;  /* 0x0000001512747210 */ /* 0x040fe40007f1e0ff */
[----:B---3--:R-:W-:Y:S01]  /*23d0*/  IADD3 R22, R18, 0x60, RZ ;  /* 0x0000006012167810 */ /* 0x008fe20007ffe0ff */
[----:B------:R-:W-:Y:S10]  /*23e0*/  @P1 BRA `(.L_x_1990) ;  /* 0x00000000007c1947 */ /* 0x000ff40003800000 */
[----:B------:R-:W-:Y:S01]  /*23f0*/  ULDC UR5, c[0x0][0x2d0] ;  /* 0x0000b40000057ab9 */ /* 0x000fe20000000800 */
[----:B------:R-:W-:Y:S02]  /*2400*/  LEA R21, P2, R128, R134, 0x6 ;  /* 0x0000008680157211 */ /* 0x000fe400078430ff */
        /* <DEDUP_REMOVED lines=29> */
.L_x_1990:
[----:B------:R-:W-:Y:S05]  /*25e0*/  BSYNC B0 ;  /* 0x0000000000007941 */ /* 0x000fea0003800000 */
.L_x_1989:
        /* <DEDUP_REMOVED lines=39> */
.L_x_1992:
[----:B------:R-:W-:Y:S05]  /*2860*/  BSYNC B0 ;  /* 0x0000000000007941 */ /* 0x000fea0003800000 */
.L_x_1991:
[----:B-1234-:R-:W-:Y:S01]  /*2870*/  LEA.HI R2, R26, R17, RZ, 0x1 ;  /* 0x000000111a027211 */ /* 0x01efe200078f08ff */
[----:B------:R-:W-:Y:S01]  /*2880*/  IMAD.IADD R15, R15, 0x1, R9 ;  /* 0x000000010f0f7824 */ /* 0x000fe200078e0209 */
[----:B------:R-:W-:Y:S01]  /*2890*/  LOP3.LUT R3, R16, 0xfffffff8, RZ, 0xc0, !PT ;  /* 0xfffffff810037812 */ /* 0x000fe200078ec0ff */
[----:B------:R-:W0:Y:S01]  /*28a0*/  LDGDEPBAR ;  /* 0x00000000000079af */ /* 0x000e220000000000 */
[-C--:B------:R-:W-:Y:S01]  /*28b0*/  ISETP.GE.AND P3, PT, R6, R7.reuse, PT ;  /* 0x000000070600720c */ /* 0x080fe20003f66270 */
[----:B------:R-:W-:Y:S01]  /*28c0*/  ULDC.64 UR6, c[0x0][0x3d0] ;  /* 0x0000f40000067ab9 */ /* 0x000fe20000000a00 */
[-C--:B------:R-:W-:Y:S01]  /*28d0*/  ISETP.GE.AND P5, PT, R20, R7.reuse, PT ;  /* 0x000000071400720c */ /* 0x080fe20003fa6270 */
[----:B------:R-:W-:Y:S01]  /*28e0*/  IMAD.X R11, R19, 0x1, R11, P0 ;  /* 0x00000001130b7824 */ /* 0x000fe200000e060b */
[----:B------:R-:W-:Y:S01]  /*28f0*/  ISETP.GE.AND P4, PT, R22, R7, PT ;  /* 0x000000071600720c */ /* 0x000fe20003f86270 */
[----:B------:R-:W-:Y:S01]  /*2900*/  IMAD.SHL.U32 R19, R10, 0x8, RZ ;  /* 0x000000080a137824 */ /* 0x000fe200078e00ff */
[----:B------:R-:W1:Y:S01]  /*2910*/  LDC.64 R6, c[0x0][0x3c8] ;  /* 0x0000f200ff067b82 */ /* 0x000e620000000a00 */
[----:B------:R-:W-:Y:S01]  /*2920*/  LOP3.LUT R4, R2, 0xfffffffe, RZ, 0xc0, !PT ;  /* 0xfffffffe02047812 */ /* 0x000fe200078ec0ff */
[----:B------:R-:W-:Y:S01]  /*2930*/  IMAD.IADD R2, R122, 0x1, -R3 ;  /* 0x000000017a027824 */ /* 0x000fe200078e0a03 */
[----:B------:R-:W-:Y:S01]  /*2940*/  SHF.R.S32.HI R9, RZ, 0x1f, R8 ;  /* 0x0000001fff097819 */ /* 0x000fe20000011408 */
[----:B------:R-:W-:Y:S01]  /*2950*/  IMAD.WIDE.U32 R12, R8, UR6, R12 ;  /* 0x00000006080c7c25 */ /* 0x000fe2000f8e000c */
[----:B------:R-:W-:Y:S01]  /*2960*/  LOP3.LUT R121, R26, 0xfffffff0, RZ, 0xc0, !PT ;  /* 0xfffffff01a797812 */ /* 0x000fe200078ec0ff */
[----:B------:R-:W-:Y:S01]  /*2970*/  ULDC UR5, c[0x0][0x2e8] ;  /* 0x0000ba0000057ab9 */ /* 0x000fe20000000800 */
[----:B------:R-:W-:Y:S01]  /*2980*/  LEA.HI R3, R2, R2, RZ, 0x1 ;  /* 0x0000000202037211 */ /* 0x000fe200078f08ff */
[----:B------:R-:W-:Y:S01]  /*2990*/  IMAD.IADD R17, R17, 0x1, -R4 ;  /* 0x0000000111117824 */ /* 0x000fe200078e0a04 */
[----:B------:R-:W2:Y:S01]  /*29a0*/  LDC.64 R130, c[0x0][0x250] ;  /* 0x00009400ff827b82 */ /* 0x000ea20000000a00 */
[----:B------:R-:W-:Y:S01]  /*29b0*/  IMAD R9, R9, UR6, RZ ;  /* 0x0000000609097c24 */ /* 0x000fe2000f8e02ff */
[----:B------:R-:W-:Y:S01]  /*29c0*/  SHF.R.S32.HI R4, RZ, 0x1, R3 ;  /* 0x00000001ff047819 */ /* 0x000fe20000011403 */
[----:B------:R-:W-:Y:S01]  /*29d0*/  IMAD.IADD R121, R122, 0x1, -R121 ;  /* 0x000000017a797824 */ /* 0x000fe200078e0a79 */
[----:B------:R-:W-:Y:S01]  /*29e0*/  LOP3.LUT R3, R3, 0x7fffffe, RZ, 0xc0, !PT ;  /* 0x07fffffe03037812 */ /* 0x000fe200078ec0ff */
[----:B------:R-:W-:Y:S01]  /*29f0*/  IMAD R9, R8, UR7, R9 ;  /* 0x0000000708097c24 */ /* 0x000fe2000f8e0209 */
[----:B------:R-:W-:Y:S01]  /*2a00*/  ULDC.64 UR6, c[0x0][0x220] ;  /* 0x0000880000067ab9 */ /* 0x000fe20000000a00 */
[----:B------:R-:W-:Y:S01]  /*2a10*/  IMAD.SHL.U32 R10, R4, 0x40, RZ ;  /* 0x00000040040a7824 */ /* 0x000fe200078e00ff */
[----:B------:R-:W-:Y:S01]  /*2a20*/  LEA.HI R18, R121, R121, RZ, 0x1 ;  /* 0x0000007979127211 */ /* 0x000fe200078f08ff */
[----:B------:R-:W-:Y:S01]  /*2a30*/  IMAD.IADD R9, R13, 0x1, R9 ;  /* 0x000000010d097824 */ /* 0x000fe200078e0209 */
[----:B------:R-:W-:-:S04]  /*2a40*/  DEPBAR.LE SB0, 0x0 ;  /* 0x000080000000791a */ /* 0x000fc80000000000 */
[----:B------:R-:W-:Y:S01]  /*2a50*/  LOP3.LUT R10, R10, 0xc0, RZ, 0xc0, !PT ;  /* 0x000000c00a0a7812 */ /* 0x000fe200078ec0ff */
[----:B------:R-:W-:Y:S01]  /*2a60*/  IMAD.IADD R2, R2, 0x1, -R3 ;  /* 0x0000000102027824 */ /* 0x000fe200078e0a03 */
[----:B-1----:R-:W-:Y:S02]  /*2a70*/  LEA R8, P0, R12, R6, 0x2 ;  /* 0x000000060c087211 */ /* 0x002fe400078010ff */
[----:B------:R-:W-:Y:S02]  /*2a80*/  LOP3.LUT R19, R10, 0x8, R19, 0xf8, !PT ;  /* 0x000000080a137812 */ /* 0x000fe400078ef813 */
[----:B------:R-:W-:Y:S02]  /*2a90*/  SHF.R.U32.HI R10, RZ, 0x3, R10 ;  /* 0x00000003ff0a7819 */ /* 0x000fe4000001160a */
[----:B------:R-:W-:Y:S02]  /*2aa0*/  LEA.HI.X R9, R12, R7, R9, 0x2, P0 ;  /* 0x000000070c097211 */ /* 0x000fe400000f1409 */
[----:B------:R-:W-:Y:S01]  /*2ab0*/  LOP3.LUT R10, R19, R10, RZ, 0x3c, !PT ;  /* 0x0000000a130a7212 */ /* 0x000fe200078e3cff */
[C---:B------:R-:W-:Y:S01]  /*2ac0*/  IMAD R19, R17.reuse, 0x8, R2 ;  /* 0x0000000811137824 */ /* 0x040fe200078e0202 */
[--C-:B------:R-:W-:Y:S01]  /*2ad0*/  SHF.R.S32.HI R21, RZ, 0x1, R18.reuse ;  /* 0x00000001ff157819 */ /* 0x100fe20000011412 */
[----:B------:R1:W5:Y:S01]  /*2ae0*/  LDG.E R2, desc[UR10][R8.64] ;  /* 0x0000000a08027981 */ /* 0x000362000c1e1900 */
[----:B------:R-:W-:Y:S01]  /*2af0*/  SHF.R.S32.HI R16, RZ, 0x1f, R18 ;  /* 0x0000001fff107819 */ /* 0x000fe20000011412 */
[----:B------:R-:W-:Y:S01]  /*2b00*/  IMAD.SHL.U32 R17, R17, 0x8, RZ ;  /* 0x0000000811117824 */ /* 0x000fe200078e00ff */
[----:B------:R-:W-:Y:S01]  /*2b10*/  SHF.R.S32.HI R20, RZ, 0x1f, R121 ;  /* 0x0000001fff147819 */ /* 0x000fe20000011479 */
[----:B------:R-:W-:Y:S01]  /*2b20*/  BAR.SYNC.DEFER_BLOCKING 0x0 ;  /* 0x0000000000007b1d */ /* 0x000fe20000010000 */
[----:B------:R-:W-:Y:S01]  /*2b30*/  LEA.HI R16, R16, R21, RZ, 0x2 ;  /* 0x0000001510107211 */ /* 0x000fe200078f10ff */
[----:B------:R-:W-:Y:S01]  /*2b40*/  IMAD.U32 R172, R19, 0x20, R10 ;  /* 0x0000002013ac7824 */ /* 0x000fe200078e000a */
[----:B------:R-:W-:Y:S01]  /*2b50*/  LEA.HI R5, R20, R121, RZ, 0x3 ;  /* 0x0000007914057211 */ /* 0x000fe200078f18ff */
[----:B--2---:R-:W-:Y:S01]  /*2b60*/  IMAD R11, R11, R130, RZ ;  /* 0x000000820b0b7224 */ /* 0x004fe200078e02ff */
[----:B------:R-:W-:-:S02]  /*2b70*/  LOP3.LUT R16, R16, 0xfffffffc, RZ, 0xc0, !PT ;  /* 0xfffffffc10107812 */ /* 0x000fc400078ec0ff */
[----:B------:R-:W-:Y:S01]  /*2b80*/  LOP3.LUT R18, R18, 0x7fffffe, RZ, 0xc0, !PT ;  /* 0x07fffffe12127812 */ /* 0x000fe200078ec0ff */
[----:B------:R-:W-:Y:S02]  /*2b90*/  IMAD.SHL.U32 R120, R5, 0x20, RZ ;  /* 0x0000002005787824 */ /* 0x000fe400078e00ff */
[----:B------:R-:W-:Y:S02]  /*2ba0*/  IMAD.IADD R3, R21, 0x1, -R16 ;  /* 0x0000000115037824 */ /* 0x000fe400078e0a10 */
[----:B------:R-:W-:Y:S01]  /*2bb0*/  IMAD.IADD R121, R121, 0x1, -R18 ;  /* 0x0000000179797824 */ /* 0x000fe200078e0a12 */
[----:B------:R-:W-:Y:S01]  /*2bc0*/  LOP3.LUT R120, R120, 0xffffff00, RZ, 0xc0, !PT ;  /* 0xffffff0078787812 */ /* 0x000fe200078ec0ff */
[----:B------:R-:W-:Y:S02]  /*2bd0*/  IMAD.SHL.U32 R16, R3, 0x40, RZ ;  /* 0x0000004003107824 */ /* 0x000fe400078e00ff */
[----:B------:R-:W-:Y:S02]  /*2be0*/  IMAD R11, R116, R131, R11 ;  /* 0x00000083740b7224 */ /* 0x000fe400078e020b */
[----:B------:R-:W-:Y:S01]  /*2bf0*/  IMAD R10, R123, 0x200, R120 ;  /* 0x000002007b0a7824 */ /* 0x000fe200078e0278 */
[----:B------:R-:W-:Y:S01]  /*2c00*/  LOP3.LUT R16, R16, 0xc0, RZ, 0xc0, !PT ;  /* 0x000000c010107812 */ /* 0x000fe200078ec0ff */
[----:B------:R-:W-:-:S03]  /*2c10*/  IMAD.WIDE.U32 R116, R116, R130, R14 ;  /* 0x0000008274747225 */ /* 0x000fc600078e000e */
[----:B------:R-:W-:Y:S01]  /*2c20*/  LOP3.LUT R5, R16, 0x8, R17, 0xf8, !PT ;  /* 0x0000000810057812 */ /* 0x000fe200078ef811 */
[----:B------:R1:W-:Y:S01]  /*2c30*/  @P1 STS [R181+0x9000], RZ ;  /* 0x009000ffb5001388 */ /* 0x0003e20000000800 */
[----:B------:R-:W-:-:S03]  /*2c40*/  SHF.R.U32.HI R16, RZ, 0x3, R16 ;  /* 0x00000003ff107819 */ /* 0x000fc60000011610 */
[----:B------:R1:W-:Y:S01]  /*2c50*/  @P1 STS [R181+0x9004], RZ ;  /* 0x009004ffb5001388 */ /* 0x0003e20000000800 */
[----:B------:R-:W-:-:S03]  /*2c60*/  LOP3.LUT R5, R5, R16, RZ, 0x3c, !PT ;  /* 0x0000001005057212 */ /* 0x000fc600078e3cff */
[----:B------:R1:W-:Y:S04]  /*2c70*/  @P1 STS.64 [R181+0x9008], RZ ;  /* 0x009008ffb5001388 */ /* 0x0003e80000000a00 */
[----:B------:R1:W-:Y:S04]  /*2c80*/  @P1 STS.128 [R181+0xb000], RZ ;  /* 0x00b000ffb5001388 */ /* 0x0003e80000000c00 */
[----:B------:R1:W-:Y:S01]  /*2c90*/  @P1 STS.128 [R181+0xd000], RZ ;  /* 0x00d000ffb5001388 */ /* 0x0003e20000000c00 */
[----:B------:R-:W-:Y:S01]  /*2ca0*/  IMAD R10, R121, 0x20, R10 ;  /* 0x00000020790a7824 */ /* 0x000fe200078e020a */
[----:B------:R-:W-:Y:S01]  /*2cb0*/  LEA R196, P0, R116, UR6, 0x1 ;  /* 0x0000000674c47c11 */ /* 0x000fe2000f8008ff */
[----:B------:R-:W-:-:S02]  /*2cc0*/  IMAD.IADD R6, R117, 0x1, R11 ;  /* 0x0000000175067824 */ /* 0x000fc400078e020b */
[----:B------:R-:W-:Y:S01]  /*2cd0*/  IMAD.IADD R173, R5, 0x1, R10 ;  /* 0x0000000105ad7824 */ /* 0x000fe200078e020a */
[----:B------:R-:W2:Y:S01]  /*2ce0*/  MUFU.RCP R7, UR5 ;  /* 0x0000000500077d08 */ /* 0x000ea20008001000 */
[----:B------:R-:W-:Y:S01]  /*2cf0*/  BSSY B0, `(.L_x_1993) ;  /* 0x000001f000007945 */ /* 0x000fe20003800000 */
[C---:B------:R-:W-:Y:S01]  /*2d00*/  SHF.L.U64.HI R178, R130.reuse, 0x5, R131 ;  /* 0x0000000582b27819 */ /* 0x040fe20000010283 */
[----:B------:R-:W-:Y:S01]  /*2d10*/  IMAD.SHL.U32 R179, R130, 0x20, RZ ;  /* 0x0000002082b37824 */ /* 0x000fe200078e00ff */
        /* <DEDUP_REMOVED lines=8> */
[----:B-1----:R-:W-:Y:S01]  /*2da0*/  @!P2 IMAD.MOV.U32 R8, RZ, RZ, R196 ;  /* 0x000000ffff08a224 */ /* 0x002fe200078e00c4 */
        /* <DEDUP_REMOVED lines=19> */
.L_x_1994:
[----:B------:R-:W-:Y:S05]  /*2ee0*/  BSYNC B0 ;  /* 0x0000000000007941 */ /* 0x000fea0003800000 */
.L_x_1993:
        /* <DEDUP_REMOVED lines=12> */
[----:B-1-3--:R-:W-:-:S03]  /*2fb0*/  @!P2 LEA R8, P1, R179, R196, 0x1 ;  /* 0x000000c4b308a211 */ /* 0x00afc600078208ff */
        /* <DEDUP_REMOVED lines=18> */
.L_x_1996:
[----:B------:R-:W-:Y:S05]  /*30e0*/  BSYNC B0 ;  /* 0x0000000000007941 */ /* 0x000fea0003800000 */
.L_x_1995:
[----:B------:R1:W-:Y:S01]  /*30f0*/  @P5 STS.128 [R181+0xa000], RZ ;  /* 0x00a000ffb5005388 */ /* 0x0003e20000000c00 */
[----:B------:R-:W-:Y:S03]  /*3100*/  BSSY B0, `(.L_x_1997) ;  /* 0x0000020000007945 */ /* 0x000fe60003800000 */
[----:B------:R1:W-:Y:S04]  /*3110*/  @P5 STS.128 [R181+0xc000], RZ ;  /* 0x00c000ffb5005388 */ /* 0x0003e80000000c00 */
[----:B------:R1:W-:Y:S01]  /*3120*/  @P5 STS.128 [R181+0xe000], RZ ;  /* 0x00e000ffb5005388 */ /* 0x0003e20000000c00 */
[----:B------:R-:W-:Y:S05]  /*3130*/  @P5 BRA `(.L_x_1998) ;  /* 0x0000000000705947 */ /* 0x000fea0003800000 */
[----:B------:R-:W-:Y:S01]  /*3140*/  ULDC UR5, c[0x0][0x2d0] ;  /* 0x0000b40000057ab9 */ /* 0x000fe20000000800 */
[----:B-1-3--:R-:W-:Y:S01]  /*3150*/  IMAD.SHL.U32 R9, R130, 0x40, RZ ;  /* 0x0000004082097824 */ /* 0x00afe200078e00ff */
[----:B------:R-:W-:Y:S02]  /*3160*/  ISETP.GE.AND P3, PT, R184, UR5, PT ;  /* 0x00000005b8007c0c */ /* 0x000fe4000bf66270 */
[----:B------:R-:W-:Y:S02]  /*3170*/  ISETP.GE.AND P2, PT, R175, UR5, PT ;  /* 0x00000005af007c0c */ /* 0x000fe4000bf46270 */
[----:B------:R-:W-:Y:S02]  /*3180*/  ISETP.GE.AND P0, PT, R174, UR5, PT ;  /* 0x00000005ae007c0c */ /* 0x000fe4000bf06270 */
[----:B------:R-:W-:-:S07]  /*3190*/  SHF.L.U64.HI R8, R130, 0x6, R131 ;  /* 0x0000000682087819 */ /* 0x000fce0000010283 */
        /* <DEDUP_REMOVED lines=22> */
.L_x_1998:
[----:B------:R-:W-:Y:S05]  /*3300*/  BSYNC B0 ;  /* 0x0000000000007941 */ /* 0x000fea0003800000 */
.L_x_1997:
        /* <DEDUP_REMOVED lines=10> */
[C---:B---3--:R-:W-:Y:S01]  /*33b0*/  @!P2 IMAD R9, R131.reuse, 0xc0, RZ ;  /* 0x000000c08309a824 */ /* 0x048fe200078e02ff */
        /* <DEDUP_REMOVED lines=19> */
[----:B-1----:R-:W-:-:S05]  /*34f0*/  IMAD.WIDE.U32 R10, R130, 0xc0, R196 ;  /* 0x000000c0820a7825 */ /* 0x002fca00078e00c4 */
[----:B------:R-:W-:-:S05]  /*3500*/  IADD3 R11, R11, R8, RZ ;  /* 0x000000080b0b7210 */ /* 0x000fca0007ffe0ff */
[----:B------:R-:W-:Y:S01]  /*3510*/  @!PT LDS RZ, [RZ] ;  /* 0x00000000fffff984 */ /* 0x000fe20000000800 */
[----:B------:R-:W-:Y:S01]  /*3520*/  @!PT LDS RZ, [RZ] ;  /* 0x00000000fffff984 */ /* 0x000fe20000000800 */
[----:B------:R-:W-:Y:S01]  /*3530*/  @!PT LDS RZ, [RZ] ;  /* 0x00000000fffff984 */ /* 0x000fe20000000800 */
[----:B------:R1:W-:Y:S02]  /*3540*/  LDGSTS.E.BYPASS.LTC128B.128 [R181+0xe800], desc[UR10][R10.64+0x80] ;  /* 0x0e8000800ab57fae */ /* 0x0003e4000b901d4a */
.L_x_2000:
[----:B------:R-:W-:Y:S05]  /*3550*/  BSYNC B0 ;  /* 0x0000000000007941 */ /* 0x000fea0003800000 */
.L_x_1999:
[----:B------:R-:W-:Y:S01]  /*3560*/  LDSM.16.M88.4 R88, [R173] ;  /* 0x00000000ad58783b */ /* 0x000fe20000000200 */
[----:B------:R-:W-:Y:S01]  /*3570*/  LOP3.LUT P1, RZ, R3, 0x2, RZ, 0xc0, !PT ;  /* 0x0000000203ff7812 */ /* 0x000fe2000782c0ff */
[----:B------:R-:W-:Y:S01]  /*3580*/  IMAD.MOV.U32 R3, RZ, RZ, 0x10 ;  /* 0x00000010ff037424 */ /* 0x000fe200078e00ff */
[----:B------:R-:W-:Y:S01]  /*3590*/  LOP3.LUT P0, RZ, R4, 0x2, RZ, 0xc0, !PT ;  /* 0x0000000204ff7812 */ /* 0x000fe2000780c0ff */
[----:B------:R-:W2:Y:S01]  /*35a0*/  LDSM.16.M88.4 R56, [R172+0x3000] ;  /* 0x00300000ac38783b */ /* 0x000ea20000000200 */
[----:B------:R-:W-:Y:S02]  /*35b0*/  IMAD R123, R123, 0x10, R125 ;  /* 0x000000107b7b7824 */ /* 0x000fe400078e027d */
[C---:B------:R-:W-:Y:S01]  /*35c0*/  SEL R4, R3.reuse, 0xfffffff0, !P1 ;  /* 0xfffffff003047807 */ /* 0x040fe20004800000 */
[----:B------:R-:W4:Y:S01]  /*35d0*/  LDSM.16.M88.4 R24, [R172+0x4000] ;  /* 0x00400000ac18783b */ /* 0x000f220000000200 */
[----:B------:R-:W-:Y:S01]  /*35e0*/  SEL R3, R3, 0xfffffff0, !P0 ;  /* 0xfffffff003037807 */ /* 0x000fe20004000000 */
[----:B------:R-:W-:-:S02]  /*35f0*/  IMAD.SHL.U32 R189, R122, 0x2, RZ ;  /* 0x000000027abd7824 */ /* 0x000fc400078e00ff */
[----:B------:R-:W4:Y:S01]  /*3600*/  LDSM.16.M88.4 R48, [R172+0x3400] ;  /* 0x00340000ac30783b */ /* 0x000f220000000200 */
[----:B------:R-:W-:Y:S02]  /*3610*/  IMAD R171, R4, 0x2, R173 ;  /* 0x0000000204ab7824 */ /* 0x000fe400078e02ad */
[----:B------:R-:W-:Y:S01]  /*3620*/  IMAD R169, R3, 0x2, R172 ;  /* 0x0000000203a97824 */ /* 0x000fe200078e02ac */
[----:B------:R-:W4:Y:S01]  /*3630*/  LDSM.16.M88.4 R40, [R172+0x3800] ;  /* 0x00380000ac28783b */ /* 0x000f220000000200 */
[----:B------:R-:W-:Y:S01]  /*3640*/  LOP3.LUT R3, R124, 0xffffffe0, RZ, 0xc0, !PT ;  /* 0xffffffe07c037812 */ /* 0x000fe200078ec0ff */
[----:B------:R-:W-:Y:S01]  /*3650*/  IMAD R120, R121, 0x20, R120 ;  /* 0x0000002079787824 */ /* 0x000fe200078e0278 */
[----:B------:R-:W-:Y:S01]  /*3660*/  LOP3.LUT R189, R189, 0x6, RZ, 0xc0, !PT ;  /* 0x00000006bdbd7812 */ /* 0x000fe200078ec0ff */
[----:B------:R-:W4:Y:S02]  /*3670*/  LDSM.16.M88.4 R32, [R172+0x3c00] ;  /* 0x003c0000ac20783b */ /* 0x000f240000000200 */
[----:B------:R-:W-:-:S02]  /*3680*/  IMAD.IADD R3, R122, 0x1, -R3 ;  /* 0x000000017a037824 */ /* 0x000fc400078e0a03 */
[----:B------:R-:W4:Y:S01]  /*3690*/  LDSM.16.M88.4 R16, [R172+0x4400] ;  /* 0x00440000ac10783b */ /* 0x000f220000000200 */
[----:B------:R-:W-:-:S03]  /*36a0*/  IMAD.IADD R5, R5, 0x1, R120 ;  /* 0x0000000105057824 */ /* 0x000fc600078e0278 */
[----:B------:R-:W4:Y:S04]  /*36b0*/  LDSM.16.M88.4 R96, [R172+0x4800] ;  /* 0x00480000ac60783b */ /* 0x000f280000000200 */
[----:B-1-3--:R-:W1:Y:S04]  /*36c0*/  LDSM.16.M88.4 R8, [R172+0x4c00] ;  /* 0x004c0000ac08783b */ /* 0x00ae680000000200 */
[----:B------:R-:W-:Y:S04]  /*36d0*/  LDSM.16.M88.4 R68, [R171] ;  /* 0x00000000ab44783b */ /* 0x000fe80000000200 */
[----:B------:R-:W3:Y:S04]  /*36e0*/  LDSM.16.M88.4 R12, [R169+0x3000] ;  /* 0x00300000a90c783b */ /* 0x000ee80000000200 */
[----:B------:R-:W3:Y:S01]  /*36f0*/  LDSM.16.M88.4 R64, [R169+0x4000] ;  /* 0x00400000a940783b */ /* 0x000ee20000000200 */
[C---:B--2---:R-:W-:Y:S03]  /*3700*/  HMMA.16816.F32.BF16 R60, R88.reuse, R56, RZ ;  /* 0x00000038583c723c */ /* 0x044fe600000418ff */
[----:B------:R-:W2:Y:S03]  /*3710*/  LDSM.16.M88.4 R108, [R169+0x3400] ;  /* 0x00340000a96c783b */ /* 0x000ea60000000200 */
[C---:B----4-:R-:W-:Y:S01]  /*3720*/  HMMA.16816.F32.BF16 R28, R88.reuse, R24, RZ ;  /* 0x00000018581c723c */ /* 0x050fe200000418ff */
[----:B------:R-:W-:Y:S04]  /*3730*/  LDSM.16.M88.4 R72, [R173+0x1000] ;  /* 0x00100000ad48783b */ /* 0x000fe80000000200 */
[----:B------:R-:W-:Y:S01]  /*3740*/  LDSM.16.M88.4 R104, [R169+0x3800] ;  /* 0x00380000a968783b */ /* 0x000fe20000000200 */
[C---:B------:R-:W-:Y:S03]  /*3750*/  HMMA.16816.F32.BF16 R56, R88.reuse, R58, RZ ;  /* 0x0000003a5838723c */ /* 0x040fe600000418ff */
[----:B------:R-:W-:Y:S03]  /*3760*/  LDSM.16.M88.4 R84, [R169+0x3c00] ;  /* 0x003c0000a954783b */ /* 0x000fe60000000200 */
[C---:B------:R-:W-:Y:S01]  /*3770*/  HMMA.16816.F32.BF16 R24, R88.reuse, R26, RZ ;  /* 0x0000001a5818723c */ /* 0x040fe200000418ff */
        /* <DEDUP_REMOVED lines=14> */
[C---:B-1----:R-:W-:Y:S06]  /*3860*/  HMMA.16816.F32.BF16 R92, R88.reuse, R8, RZ ;  /* 0x00000008585c723c */ /* 0x042fec00000418ff */
[----:B------:R-:W-:Y:S01]  /*3870*/  HMMA.16816.F32.BF16 R88, R88, R10, RZ ;  /* 0x0000000a5858723c */ /* 0x000fe200000418ff */
[----:B------:R-:W1:Y:S05]  /*3880*/  LDSM.16.M88.4 R8, [R169+0x4800] ;  /* 0x00480000a908783b */ /* 0x000e6a0000000200 */
[C---:B---3--:R-:W-:Y:S06]  /*3890*/  HMMA.16816.F32.BF16 R60, R68.reuse, R12, R60 ;  /* 0x0000000c443c723c */ /* 0x048fec000004183c */
[C---:B------:R-:W-:Y:S01]  /*38a0*/  HMMA.16816.F32.BF16 R56, R68.reuse, R14, R56 ;  /* 0x0000000e4438723c */ /* 0x040fe20000041838 */
[----:B------:R-:W3:Y:S05]  /*38b0*/  LDSM.16.M88.4 R12, [R172+0x5000] ;  /* 0x00500000ac0c783b */ /* 0x000eea0000000200 */
[C---:B------:R-:W-:Y:S06]  /*38c0*/  HMMA.16816.F32.BF16 R28, R68.reuse, R64, R28 ;  /* 0x00000040441c723c */ /* 0x040fec000004181c */
[C---:B------:R-:W-:Y:S01]  /*38d0*/  HMMA.16816.F32.BF16 R24, R68.reuse, R66, R24 ;  /* 0x000000424418723c */ /* 0x040fe20000041818 */
[----:B------:R-:W4:Y:S05]  /*38e0*/  LDSM.16.M88.4 R64, [R172+0x5400] ;  /* 0x00540000ac40783b */ /* 0x000f2a0000000200 */
[C---:B--2---:R-:W-:Y:S06]  /*38f0*/  HMMA.16816.F32.BF16 R52, R68.reuse, R108, R52 ;  /* 0x0000006c4434723c */ /* 0x044fec0000041834 */
[C---:B------:R-:W-:Y:S01]  /*3900*/  HMMA.16816.F32.BF16 R48, R68.reuse, R110, R48 ;  /* 0x0000006e4430723c */ /* 0x040fe20000041830 */
[----:B------:R-:W-:Y:S05]  /*3910*/  LDSM.16.M88.4 R108, [R172+0x5c00] ;  /* 0x005c0000ac6c783b */ /* 0x000fea0000000200 */
[C---:B-1----:R-:W-:Y:S06]  /*3920*/  HMMA.16816.F32.BF16 R100, R68.reuse, R8, R100 ;  /* 0x000000084464723c */ /* 0x042fec0000041864 */
[----:B------:R-:W-:Y:S01]  /*3930*/  HMMA.16816.F32.BF16 R96, R68, R10, R96 ;  /* 0x0000000a4460723c */ /* 0x000fe20000041860 */
[----:B------:R-:W1:Y:S05]  /*3940*/  LDSM.16.M88.4 R8, [R172+0x6800] ;  /* 0x00680000ac08783b */ /* 0x000e6a0000000200 */
[C---:B---3--:R-:W-:Y:S06]  /*3950*/  HMMA.16816.F32.BF16 R60, R72.reuse, R12, R60 ;  /* 0x0000000c483c723c */ /* 0x048fec000004183c */
[C---:B------:R-:W-:Y:S01]  /*3960*/  HMMA.16816.F32.BF16 R56, R72.reuse, R14, R56 ;  /* 0x0000000e4838723c */ /* 0x040fe20000041838 */
[----:B------:R-:W-:Y:S05]  /*3970*/  LDSM.16.M88.4 R12, [R171+0x1000] ;  /* 0x00100000ab0c783b */ /* 0x000fea0000000200 */
[C---:B----4-:R-:W-:Y:S06]  /*3980*/  HMMA.16816.F32.BF16 R52, R72.reuse, R64, R52 ;  /* 0x000000404834723c */ /* 0x050fec0000041834 */
[----:B------:R-:W-:Y:S01]  /*3990*/  HMMA.16816.F32.BF16 R48, R72, R66, R48 ;  /* 0x000000424830723c */ /* 0x000fe20000041830 */
[----:B------:R-:W2:Y:S05]  /*39a0*/  LDSM.16.M88.4 R64, [R169+0x5400] ;  /* 0x00540000a940783b */ /* 0x000eaa0000000200 */
[C---:B------:R-:W-:Y:S06]  /*39b0*/  HMMA.16816.F32.BF16 R44, R68.reuse, R104, R44 ;  /* 0x00000068442c723c */ /* 0x040fec000004182c */
[C---:B------:R-:W-:Y:S01]  /*39c0*/  HMMA.16816.F32.BF16 R40, R68.reuse, R106, R40 ;  /* 0x0000006a4428723c */ /* 0x040fe20000041828 */
[----:B------:R-:W3:Y:S05]  /*39d0*/  LDSM.16.M88.4 R104, [R172+0x6000] ;  /* 0x00600000ac68783b */ /* 0x000eea0000000200 */
        /* <DEDUP_REMOVED lines=8> */
[----:B------:R-:W4:Y:S04]  /*3a60*/  LDSM.16.M88.4 R68, [R169+0x5000] ;  /* 0x00500000a944783b */ /* 0x000f280000000200 */
[----:B------:R-:W-:Y:S01]  /*3a70*/  LDSM.16.M88.4 R76, [R169+0x5800] ;  /* 0x00580000a94c783b */ /* 0x000fe20000000200 */
[C---:B-1----:R-:W-:Y:S06]  /*3a80*/  HMMA.16816.F32.BF16 R100, R72.reuse, R8, R100 ;  /* 0x000000084864723c */ /* 0x042fec0000041864 */
[----:B------:R-:W-:Y:S01]  /*3a90*/  HMMA.16816.F32.BF16 R96, R72, R10, R96 ;  /* 0x0000000a4860723c */ /* 0x000fe20000041860 */
[----:B------:R-:W1:Y:S05]  /*3aa0*/  LDSM.16.M88.4 R8, [R169+0x5c00] ;  /* 0x005c0000a908783b */ /* 0x000e6a0000000200 */
[C---:B--2---:R-:W-:Y:S06]  /*3ab0*/  HMMA.16816.F32.BF16 R52, R12.reuse, R64, R52 ;  /* 0x000000400c34723c */ /* 0x044fec0000041834 */
[----:B------:R-:W-:Y:S01]  /*3ac0*/  HMMA.16816.F32.BF16 R48, R12, R66, R48 ;  /* 0x000000420c30723c */ /* 0x000fe20000041830 */
[----:B------:R-:W2:Y:S05]  /*3ad0*/  LDSM.16.M88.4 R64, [R169+0x6800] ;  /* 0x00680000a940783b */ /* 0x000eaa0000000200 */
        /* <DEDUP_REMOVED lines=15> */
[----:B------:R-:W-:Y:S01]  /*3bd0*/  LDSM.16.M88.4 R80, [R169+0x6c00] ;  /* 0x006c0000a950783b */ /* 0x000fe20000000200 */
[C---:B------:R-:W-:Y:S06]  /*3be0*/  HMMA.16816.F32.BF16 R60, R12.reuse, R68, R60 ;  /* 0x000000440c3c723c */ /* 0x040fec000004183c */
        /* <DEDUP_REMOVED lines=35> */
[----:B------:R-:W4:Y:S05]  /*3e20*/  LDSM.16.M88.4 R76, [R169+0x7800] ;  /* 0x00780000a94c783b */ /* 0x000f2a0000000200 */
[C---:B------:R-:W-:Y:S06]  /*3e30*/  HMMA.16816.F32.BF16 R44, R112.reuse, R72, R44 ;  /* 0x00000048702c723c */ /* 0x040fec000004182c */
[----:B------:R-:W-:Y:S01]  /*3e40*/  HMMA.16816.F32.BF16 R40, R112, R74, R40 ;  /* 0x0000004a7028723c */ /* 0x000fe20000041828 */
[----:B------:R-:W4:Y:S05]  /*3e50*/  LDSM.16.M88.4 R72, [R169+0x7c00] ;  /* 0x007c0000a948783b */ /* 0x000f2a0000000200 */
[C---:B-1----:R-:W-:Y:S06]  /*3e60*/  HMMA.16816.F32.BF16 R52, R8.reuse, R80, R52 ;  /* 0x000000500834723c */ /* 0x042fec0000041834 */
[----:B------:R-:W-:Y:S01]  /*3e70*/  HMMA.16816.F32.BF16 R48, R8, R82, R48 ;  /* 0x000000520830723c */ /* 0x000fe20000041830 */
[----:B------:R-:W1:Y:S01]  /*3e80*/  LDSM.16.M88.4 R80, [R169+0x8c00] ;  /* 0x008c0000a950783b */ /* 0x000e620000000200 */
[----:B------:R-:W-:-:S04]  /*3e90*/  DEPBAR.LE SB0, 0x0 ;  /* 0x000080000000791a */ /* 0x000fc80000000000 */
[----:B------:R-:W-:Y:S06]  /*3ea0*/  HMMA.16816.F32.BF16 R100, R112, R108, R100 ;  /* 0x0000006c7064723c */ /* 0x000fec0000041864 */
[----:B--2---:R-:W-:Y:S06]  /*3eb0*/  HMMA.16816.F32.BF16 R20, R8, R64, R20 ;  /* 0x000000400814723c */ /* 0x004fec0000041814 */
[----:B------:R-:W-:Y:S01]  /*3ec0*/  HMMA.16816.F32.BF16 R96, R112, R110, R96 ;  /* 0x0000006e7060723c */ /* 0x000fe20000041860 */
[----:B------:R-:W-:-:S04]  /*3ed0*/  SHF.R.S32.HI R64, RZ, 0x1f, R3 ;  /* 0x0000001fff407819 */ /* 0x000fc80000011403 */
[----:B------:R-:W-:Y:S01]  /*3ee0*/  LEA.HI R64, R64, R3, RZ, 0x2 ;  /* 0x0000000340407211 */ /* 0x000fe200078f10ff */
[----:B------:R-:W-:Y:S01]  /*3ef0*/  HMMA.16816.F32.BF16 R92, R112, R104, R92 ;  /* 0x00000068705c723c */ /* 0x000fe2000004185c */
[----:B-----5:R-:W-:Y:S02]  /*3f00*/  FMUL.FTZ R3, R2, R7 ;  /* 0x0000000702037220 */ /* 0x020fe40000410000 */
[----:B------:R-:W-:-:S03]  /*3f10*/  SHF.R.S32.HI R188, RZ, 0x2, R64 ;  /* 0x00000002ffbc7819 */ /* 0x000fc60000011440 */
[----:B------:R-:W-:Y:S01]  /*3f20*/  HMMA.16816.F32.BF16 R88, R112, R106, R88 ;  /* 0x0000006a7058723c */ /* 0x000fe20000041858 */
[----:B------:R-:W-:-:S04]  /*3f30*/  IADD3 R123, R123, 0x1, R188 ;  /* 0x000000017b7b7810 */ /* 0x000fc80007ffe0bc */
[----:B------:R-:W-:Y:S01]  /*3f40*/  IADD3 R123, R119, R123, -R182 ;  /* 0x0000007b777b7210 */ /* 0x000fe20007ffe8b6 */
[C---:B------:R-:W-:Y:S04]  /*3f50*/  HMMA.16816.F32.BF16 R60, R8.reuse, R84, R60 ;  /* 0x00000054083c723c */ /* 0x040fe8000004183c */
[----:B------:R-:W-:Y:S02]  /*3f60*/  IMAD.IADD R118, R123, 0x1, R118 ;  /* 0x000000017b767824 */ /* 0x000fe400078e0276 */
[----:B------:R-:W-:Y:S03]  /*3f70*/  HMMA.16816.F32.BF16 R56, R8, R86, R56 ;  /* 0x000000560838723c */ /* 0x000fe60000041838 */
[----:B------:R-:W-:-:S02]  /*3f80*/  VIMNMX R136, R118, R119, PT ;  /* 0x0000007776887248 */ /* 0x000fc40003fe0100 */
[----:B------:R-:W-:Y:S01]  /*3f90*/  VIADDMNMX R135, R118, 0x8, R119, PT ;  /* 0x0000000876877846 */ /* 0x000fe20003800177 */
[C---:B---3--:R-:W-:Y:S06]  /*3fa0*/  HMMA.16816.F32.BF16 R100, R8.reuse, R12, R100 ;  /* 0x0000000c0864723c */ /* 0x048fec0000041864 */
[----:B------:R-:W-:Y:S01]  /*3fb0*/  HMMA.16816.F32.BF16 R28, R8, R68, R28 ;  /* 0x00000044081c723c */ /* 0x000fe2000004181c */
[----:B------:R-:W-:-:S04]  /*3fc0*/  IMAD.IADD R12, R0, 0x1, R189 ;  /* 0x00000001000c7824 */ /* 0x000fc800078e02bd */
[C---:B------:R-:W-:Y:S01]  /*3fd0*/  VIADD R2, R12.reuse, 0x1 ;  /* 0x000000010c027836 */ /* 0x040fe20000000000 */
[C---:B----4-:R-:W-:Y:S01]  /*3fe0*/  HMMA.16816.F32.BF16 R44, R8.reuse, R76, R44 ;  /* 0x0000004c082c723c */ /* 0x050fe2000004182c */
[C---:B------:R-:W-:Y:S02]  /*3ff0*/  VIADD R68, R12.reuse, 0x9 ;  /* 0x000000090c447836 */ /* 0x040fe40000000000 */
[----:B------:R-:W-:Y:S01]  /*4000*/  VIADD R7, R12, 0x8 ;  /* 0x000000080c077836 */ /* 0x000fe20000000000 */
[-C--:B------:R-:W-:Y:S01]  /*4010*/  ISETP.GE.AND P5, PT, R2, R136.reuse, PT ;  /* 0x000000880200720c */ /* 0x080fe20003fa6270 */
[----:B------:R-:W-:Y:S01]  /*4020*/  VIADD R13, R12, 0x30 ;  /* 0x000000300c0d7836 */ /* 0x000fe20000000000 */
[-C--:B------:R-:W-:Y:S01]  /*4030*/  ISETP.GE.AND P2, PT, R2, R135.reuse, PT ;  /* 0x000000870200720c */ /* 0x080fe20003f46270 */
[----:B------:R-:W-:Y:S01]  /*4040*/  HMMA.16816.F32.BF16 R40, R8, R78, R40 ;  /* 0x0000004e0828723c */ /* 0x000fe20000041828 */
[C---:B------:R-:W-:Y:S02]  /*4050*/  ISETP.GE.AND P4, PT, R68.reuse, R136, PT ;  /* 0x000000884400720c */ /* 0x040fe40003f86270 */
[----:B------:R-:W-:-:S02]  /*4060*/  ISETP.GE.AND P1, PT, R68, R135, PT ;  /* 0x000000874400720c */ /* 0x000fc40003f26270 */
[----:B------:R-:W-:Y:S01]  /*4070*/  I2FP.F32.S32 R2, R2 ;  /* 0x0000000200027245 */ /* 0x000fe20000201400 */
[C---:B------:R-:W-:Y:S01]  /*4080*/  HMMA.16816.F32.BF16 R36, R8.reuse, R72, R36 ;  /* 0x000000480824723c */ /* 0x040fe20000041824 */
[C---:B------:R-:W-:Y:S02]  /*4090*/  ISETP.GE.AND P3, PT, R7.reuse, R136, PT ;  /* 0x000000880700720c */ /* 0x040fe40003f66270 */
[----:B------:R-:W-:Y:S01]  /*40a0*/  ISETP.GE.AND P0, PT, R7, R135, PT ;  /* 0x000000870700720c */ /* 0x000fe20003f06270 */
[C---:B------:R-:W-:Y:S01]  /*40b0*/  FFMA.FTZ R61, R3.reuse, R2, R61 ;  /* 0x00000002033d7223 */ /* 0x040fe2000001003d */
[----:B------:R-:W-:Y:S01]  /*40c0*/  I2FP.F32.S32 R68, R68 ;  /* 0x0000004400447245 */ /* 0x000fe20000201400 */
[----:B------:R-:W-:Y:S01]  /*40d0*/  HMMA.16816.F32.BF16 R32, R8, R74, R32 ;  /* 0x0000004a0820723c */ /* 0x000fe20000041820 */
[----:B------:R-:W-:Y:S01]  /*40e0*/  I2FP.F32.S32 R7, R7 ;  /* 0x0000000700077245 */ /* 0x000fe20000201400 */
[----:B------:R-:W-:Y:S01]  /*40f0*/  FFMA.FTZ R63, R3, R2, R63 ;  /* 0x00000002033f7223 */ /* 0x000fe2000001003f */
[----:B------:R-:W-:-:S03]  /*4100*/  VIADD R2, R12, 0x11 ;  /* 0x000000110c027836 */ /* 0x000fc60000000000 */
[----:B------:R-:W-:Y:S01]  /*4110*/  HMMA.16816.F32.BF16 R24, R8, R70, R24 ;  /* 0x000000460818723c */ /* 0x000fe20000041818 */
[----:B------:R-:W-:Y:S01]  /*4120*/  FFMA.FTZ R58, R3, R7, R58 ;  /* 0x00000007033a7223 */ /* 0x000fe2000001003a */
[----:B------:R-:W-:-:S04]  /*4130*/  FSEL R72, R63, -INF , !P2 ;  /* 0xff8000003f487808 */ /* 0x000fc80005000000 */
[----:B------:R-:W-:Y:S01]  /*4140*/  HMMA.16816.F32.BF16 R16, R8, R66, R16 ;  /* 0x000000420810723c */ /* 0x000fe20000041810 */
[----:B------:R-:W-:Y:S01]  /*4150*/  FSEL R70, R58, -INF , !P0 ;  /* 0xff8000003a467808 */ /* 0x000fe20004000000 */
[----:B------:R-:W-:Y:S01]  /*4160*/  BAR.SYNC.DEFER_BLOCKING 0x0 ;  /* 0x0000000000007b1d */ /* 0x000fe20000010000 */
[----:B------:R-:W-:-:S03]  /*4170*/  ISETP.GE.AND P0, PT, R2, R135, PT ;  /* 0x000000870200720c */ /* 0x000fc60003f06270 */
[C---:B------:R-:W-:Y:S06]  /*4180*/  HMMA.16816.F32.BF16 R96, R8.reuse, R14, R96 ;  /* 0x0000000e0860723c */ /* 0x040fec0000041860 */
[----:B-1----:R-:W-:Y:S01]  /*4190*/  HMMA.16816.F32.BF16 R92, R8, R80, R92 ;  /* 0x00000050085c723c */ /* 0x002fe2000004185c */
[C---:B------:R-:W-:Y:S02]  /*41a0*/  VIADD R14, R12.reuse, 0x28 ;  /* 0x000000280c0e7836 */ /* 0x040fe40000000000 */
[----:B------:R-:W-:-:S03]  /*41b0*/  VIADD R15, R12, 0x59 ;  /* 0x000000590c0f7836 */ /* 0x000fc60000000000 */
[----:B------:R-:W-:Y:S07]  /*41c0*/  HMMA.16816.F32.BF16 R88, R8, R82, R88 ;  /* 0x000000520858723c */ /* 0x000fee0000041858 */
[CC--:B------:R-:W-:Y:S01]  /*41d0*/  FFMA.FTZ R9, R3.reuse, R68.reuse, R57 ;  /* 0x0000004403097223 */ /* 0x0c0fe20000010039 */
[C---:B------:R-:W-:Y:S01]  /*41e0*/  FFMA.FTZ R11, R3.reuse, R7, R56 ;  /* 0x00000007030b7223 */ /* 0x040fe20000010038 */
[----:B------:R-:W-:Y:S01]  /*41f0*/  FFMA.FTZ R68, R3, R68, R59 ;  /* 0x0000004403447223 */ /* 0x000fe2000001003b */
[C---:B------:R-:W-:Y:S01]  /*4200*/  VIADD R8, R12.reuse, 0x10 ;  /* 0x000000100c087836 */ /* 0x040fe20000000000 */
[----:B------:R-:W-:Y:S01]  /*4210*/  FSEL R59, R61, -INF , !P5 ;  /* 0xff8000003d3b7808 */ /* 0x000fe20006800000 */
[C---:B------:R-:W-:Y:S01]  /*4220*/  VIADD R7, R12.reuse, 0x18 ;  /* 0x000000180c077836 */ /* 0x040fe20000000000 */
[----:B------:R-:W-:Y:S01]  /*4230*/  FSEL R11, R11, -INF , !P3 ;  /* 0xff8000000b0b7808 */ /* 0x000fe20005800000 */
[----:B------:R-:W-:Y:S01]  /*4240*/  VIADD R10, R12, 0x19 ;  /* 0x000000190c0a7836 */ /* 0x000fe20000000000 */
[----:B------:R-:W-:-:S02]  /*4250*/  ISETP.GE.AND P5, PT, R8, R136, PT ;  /* 0x000000880800720c */ /* 0x000fc40003fa6270 */
[-C--:B------:R-:W-:Y:S02]  /*4260*/  ISETP.GE.AND P2, PT, R8, R135.reuse, PT ;  /* 0x000000870800720c */ /* 0x080fe40003f46270 */
[----:B------:R-:W-:Y:S02]  /*4270*/  FSEL R9, R9, -INF , !P4 ;  /* 0xff80000009097808 */ /* 0x000fe40006000000 */
[----:B------:R-:W-:Y:S02]  /*4280*/  FSEL R68, R68, -INF , !P1 ;  /* 0xff80000044447808 */ /* 0x000fe40004800000 */
[----:B------:R-:W-:Y:S02]  /*4290*/  I2FP.F32.S32 R8, R8 ;  /* 0x0000000800087245 */ /* 0x000fe40000201400 */
[-C--:B------:R-:W-:Y:S02]  /*42a0*/  ISETP.GE.AND P3, PT, R2, R136.reuse, PT ;  /* 0x000000880200720c */ /* 0x080fe40003f66270 */
[----:B------:R-:W-:Y:S01]  /*42b0*/  ISETP.GE.AND P4, PT, R7, R136, PT ;  /* 0x000000880700720c */ /* 0x000fe20003f86270 */
[-C--:B------:R-:W-:Y:S01]  /*42c0*/  FFMA.FTZ R52, R3, R8.reuse, R52 ;  /* 0x0000000803347223 */ /* 0x080fe20000010034 */
[----:B------:R-:W-:Y:S01]  /*42d0*/  ISETP.GE.AND P1, PT, R7, R135, PT ;  /* 0x000000870700720c */ /* 0x000fe20003f26270 */
[----:B------:R-:W-:Y:S01]  /*42e0*/  FFMA.FTZ R54, R3, R8, R54 ;  /* 0x0000000803367223 */ /* 0x000fe20000010036 */
[----:B------:R-:W-:-:S02]  /*42f0*/  I2FP.F32.S32 R2, R2 ;  /* 0x0000000200027245 */ /* 0x000fc40000201400 */
[----:B------:R-:W-:Y:S02]  /*4300*/  I2FP.F32.S32 R7, R7 ;  /* 0x0000000700077245 */ /* 0x000fe40000201400 */
[----:B------:R-:W-:Y:S01]  /*4310*/  FSEL R65, R52, -INF , !P5 ;  /* 0xff80000034417808 */ /* 0x000fe20006800000 */
[CC--:B------:R-:W-:Y:S01]  /*4320*/  FFMA.FTZ R53, R3.reuse, R2.reuse, R53 ;  /* 0x0000000203357223 */ /* 0x0c0fe20000010035 */
[C---:B------:R-:W-:Y:S01]  /*4330*/  FFMA.FTZ R55, R3.reuse, R2, R55 ;  /* 0x0000000203377223 */ /* 0x040fe20000010037 */
[CC--:B------:R-:W-:Y:S01]  /*4340*/  FFMA.FTZ R48, R3.reuse, R7.reuse, R48 ;  /* 0x0000000703307223 */ /* 0x0c0fe20000010030 */
[----:B------:R-:W-:Y:S01]  /*4350*/  FFMA.FTZ R8, R3, R7, R50 ;  /* 0x0000000703087223 */ /* 0x000fe20000010032 */
[----:B------:R-:W-:Y:S01]  /*4360*/  VIADD R7, R12, 0x20 ;  /* 0x000000200c077836 */ /* 0x000fe20000000000 */
[----:B------:R-:W-:Y:S01]  /*4370*/  FSEL R78, R54, -INF , !P2 ;  /* 0xff800000364e7808 */ /* 0x000fe20005000000 */
[----:B------:R-:W-:Y:S01]  /*4380*/  VIADD R2, R12, 0x21 ;  /* 0x000000210c027836 */ /* 0x000fe20000000000 */
[----:B------:R-:W-:-:S02]  /*4390*/  FSEL R63, R53, -INF , !P3 ;  /* 0xff800000353f7808 */ /* 0x000fc40005800000 */
[----:B------:R-:W-:Y:S02]  /*43a0*/  FSEL R76, R55, -INF , !P0 ;  /* 0xff800000374c7808 */ /* 0x000fe40004000000 */
[CC--:B------:R-:W-:Y:S02]  /*43b0*/  ISETP.GE.AND P5, PT, R10.reuse, R136.reuse, PT ;  /* 0x000000880a00720c */ /* 0x0c0fe40003fa6270 */
[-C--:B------:R-:W-:Y:S02]  /*43c0*/  ISETP.GE.AND P2, PT, R10, R135.reuse, PT ;  /* 0x000000870a00720c */ /* 0x080fe40003f46270 */
[C---:B------:R-:W-:Y:S02]  /*43d0*/  ISETP.GE.AND P3, PT, R7.reuse, R136, PT ;  /* 0x000000880700720c */ /* 0x040fe40003f66270 */
[----:B------:R-:W-:Y:S02]  /*43e0*/  ISETP.GE.AND P0, PT, R7, R135, PT ;  /* 0x000000870700720c */ /* 0x000fe40003f06270 */
[----:B------:R-:W-:-:S02]  /*43f0*/  FSEL R61, R48, -INF , !P4 ;  /* 0xff800000303d7808 */ /* 0x000fc40006000000 */
[----:B------:R-:W-:Y:S02]  /*4400*/  FSEL R8, R8, -INF , !P1 ;  /* 0xff80000008087808 */ /* 0x000fe40004800000 */
[----:B------:R-:W-:Y:S02]  /*4410*/  I2FP.F32.S32 R10, R10 ;  /* 0x0000000a000a7245 */ /* 0x000fe40000201400 */
[----:B------:R-:W-:Y:S02]  /*4420*/  I2FP.F32.S32 R7, R7 ;  /* 0x0000000700077245 */ /* 0x000fe40000201400 */
[C---:B------:R-:W-:Y:S01]  /*4430*/  ISETP.GE.AND P4, PT, R2.reuse, R136, PT ;  /* 0x000000880200720c */ /* 0x040fe20003f86270 */
[C---:B------:R-:W-:Y:S01]  /*4440*/  FFMA.FTZ R49, R3.reuse, R10, R49 ;  /* 0x0000000a03317223 */ /* 0x040fe20000010031 */
[----:B------:R-:W-:Y:S01]  /*4450*/  ISETP.GE.AND P1, PT, R2, R135, PT ;  /* 0x000000870200720c */ /* 0x000fe20003f26270 */
[CC--:B------:R-:W-:Y:S01]  /*4460*/  FFMA.FTZ R44, R3.reuse, R7.reuse, R44 ;  /* 0x00000007032c7223 */ /* 0x0c0fe2000001002c */
[----:B------:R-:W-:Y:S01]  /*4470*/  I2FP.F32.S32 R2, R2 ;  /* 0x0000000200027245 */ /* 0x000fe20000201400 */
[C---:B------:R-:W-:Y:S01]  /*4480*/  FFMA.FTZ R46, R3.reuse, R7, R46 ;  /* 0x00000007032e7223 */ /* 0x040fe2000001002e */
[----:B------:R-:W-:Y:S01]  /*4490*/  FFMA.FTZ R10, R3, R10, R51 ;  /* 0x0000000a030a7223 */ /* 0x000fe20000010033 */
[----:B------:R-:W-:-:S02]  /*44a0*/  FSEL R69, R49, -INF , !P5 ;  /* 0xff80000031457808 */ /* 0x000fc40006800000 */
[CC--:B------:R-:W-:Y:S01]  /*44b0*/  FFMA.FTZ R7, R3.reuse, R2.reuse, R45 ;  /* 0x0000000203077223 */ /* 0x0c0fe2000001002d */
[----:B------:R-:W-:Y:S01]  /*44c0*/  FFMA.FTZ R47, R3, R2, R47 ;  /* 0x00000002032f7223 */ /* 0x000fe2000001002f */
[----:B------:R-:W-:Y:S01]  /*44d0*/  VIADD R2, R12, 0x29 ;  /* 0x000000290c027836 */ /* 0x000fe20000000000 */
[----:B------:R-:W-:Y:S02]  /*44e0*/  FSEL R10, R10, -INF , !P2 ;  /* 0xff8000000a0a7808 */ /* 0x000fe40005000000 */
[----:B------:R-:W-:Y:S02]  /*44f0*/  FSEL R123, R44, -INF , !P3 ;  /* 0xff8000002c7b7808 */ /* 0x000fe40005800000 */
[----:B------:R-:W-:Y:S02]  /*4500*/  FSEL R154, R46, -INF , !P0 ;  /* 0xff8000002e9a7808 */ /* 0x000fe40004000000 */
[----:B------:R-:W-:Y:S02]  /*4510*/  FSEL R7, R7, -INF , !P4 ;  /* 0xff80000007077808 */ /* 0x000fe40006000000 */
[----:B------:R-:W-:-:S02]  /*4520*/  FSEL R152, R47, -INF , !P1 ;  /* 0xff8000002f987808 */ /* 0x000fc40004800000 */
[CC--:B------:R-:W-:Y:S02]  /*4530*/  ISETP.GE.AND P5, PT, R14.reuse, R136.reuse, PT ;  /* 0x000000880e00720c */ /* 0x0c0fe40003fa6270 */
[-C--:B------:R-:W-:Y:S02]  /*4540*/  ISETP.GE.AND P2, PT, R14, R135.reuse, PT ;  /* 0x000000870e00720c */ /* 0x080fe40003f46270 */
[CC--:B------:R-:W-:Y:S02]  /*4550*/  ISETP.GE.AND P3, PT, R2.reuse, R136.reuse, PT ;  /* 0x000000880200720c */ /* 0x0c0fe40003f66270 */
[-C--:B------:R-:W-:Y:S02]  /*4560*/  ISETP.GE.AND P0, PT, R2, R135.reuse, PT ;  /* 0x000000870200720c */ /* 0x080fe40003f06270 */
[C---:B------:R-:W-:Y:S02]  /*4570*/  ISETP.GE.AND P4, PT, R13.reuse, R136, PT ;  /* 0x000000880d00720c */ /* 0x040fe40003f86270 */
[----:B------:R-:W-:-:S02]  /*4580*/  ISETP.GE.AND P1, PT, R13, R135, PT ;  /* 0x000000870d00720c */ /* 0x000fc40003f26270 */
[----:B------:R-:W-:Y:S02]  /*4590*/  I2FP.F32.S32 R14, R14 ;  /* 0x0000000e000e7245 */ /* 0x000fe40000201400 */
[----:B------:R-:W-:Y:S02]  /*45a0*/  I2FP.F32.S32 R2, R2 ;  /* 0x0000000200027245 */ /* 0x000fe40000201400 */
[----:B------:R-:W-:Y:S01]  /*45b0*/  I2FP.F32.S32 R13, R13 ;  /* 0x0000000d000d7245 */ /* 0x000fe20000201400 */
[CC--:B------:R-:W-:Y:S01]  /*45c0*/  FFMA.FTZ R40, R3.reuse, R14.reuse, R40 ;  /* 0x0000000e03287223 */ /* 0x0c0fe20000010028 */
[C---:B------:R-:W-:Y:S01]  /*45d0*/  FFMA.FTZ R42, R3.reuse, R14, R42 ;  /* 0x0000000e032a7223 */ /* 0x040fe2000001002a */
[CC--:B------:R-:W-:Y:S01]  /*45e0*/  FFMA.FTZ R41, R3.reuse, R2.reuse, R41 ;  /* 0x0000000203297223 */ /* 0x0c0fe20000010029 */
[C---:B------:R-:W-:Y:S01]  /*45f0*/  FFMA.FTZ R43, R3.reuse, R2, R43 ;  /* 0x00000002032b7223 */ /* 0x040fe2000001002b */
[CC--:B------:R-:W-:Y:S01]  /*4600*/  FFMA.FTZ R36, R3.reuse, R13.reuse, R36 ;  /* 0x0000000d03247223 */ /* 0x0c0fe20000010024 */
[----:B------:R-:W-:Y:S01]  /*4610*/  FFMA.FTZ R38, R3, R13, R38 ;  /* 0x0000000d03267223 */ /* 0x000fe20000010026 */
[----:B------:R-:W-:Y:S01]  /*4620*/  VIADD R14, R12, 0x31 ;  /* 0x000000310c0e7836 */ /* 0x000fe20000000000 */
[----:B------:R-:W-:Y:S01]  /*4630*/  FSEL R149, R40, -INF , !P5 ;  /* 0xff80000028957808 */ /* 0x000fe20006800000 */
[----:B------:R-:W-:Y:S01]  /*4640*/  VIADD R13, R12, 0x38 ;  /* 0x000000380c0d7836 */ /* 0x000fe20000000000 */
[----:B------:R-:W-:Y:S01]  /*4650*/  FSEL R156, R42, -INF , !P2 ;  /* 0xff8000002a9c7808 */ /* 0x000fe20005000000 */
[C---:B------:R-:W-:Y:S01]  /*4660*/  VIADD R2, R12.reuse, 0x39 ;  /* 0x000000390c027836 */ /* 0x040fe20000000000 */
[----:B------:R-:W-:Y:S01]  /*4670*/  FSEL R147, R41, -INF , !P3 ;  /* 0xff80000029937808 */ /* 0x000fe20005800000 */
[----:B------:R-:W-:Y:S01]  /*4680*/  VIADD R42, R12, 0x61 ;  /* 0x000000610c2a7836 */ /* 0x000fe20000000000 */
[----:B------:R-:W-:-:S02]  /*4690*/  FSEL R66, R43, -INF , !P0 ;  /* 0xff8000002b427808 */ /* 0x000fc40004000000 */
[----:B------:R-:W-:Y:S02]  /*46a0*/  FSEL R67, R36, -INF , !P4 ;  /* 0xff80000024437808 */ /* 0x000fe40006000000 */
[----:B------:R-:W-:Y:S02]  /*46b0*/  FSEL R146, R38, -INF , !P1 ;  /* 0xff80000026927808 */ /* 0x000fe40004800000 */
[CC--:B------:R-:W-:Y:S02]  /*46c0*/  ISETP.GE.AND P5, PT, R14.reuse, R136.reuse, PT ;  /* 0x000000880e00720c */ /* 0x0c0fe40003fa6270 */
[-C--:B------:R-:W-:Y:S02]  /*46d0*/  ISETP.GE.AND P2, PT, R14, R135.reuse, PT ;  /* 0x000000870e00720c */ /* 0x080fe40003f46270 */
[C---:B------:R-:W-:Y:S02]  /*46e0*/  ISETP.GE.AND P3, PT, R13.reuse, R136, PT ;  /* 0x000000880d00720c */ /* 0x040fe40003f66270 */
[----:B------:R-:W-:-:S02]  /*46f0*/  ISETP.GE.AND P0, PT, R13, R135, PT ;  /* 0x000000870d00720c */ /* 0x000fc40003f06270 */
[C---:B------:R-:W-:Y:S02]  /*4700*/  ISETP.GE.AND P4, PT, R2.reuse, R136, PT ;  /* 0x000000880200720c */ /* 0x040fe40003f86270 */
[----:B------:R-:W-:Y:S02]  /*4710*/  ISETP.GE.AND P1, PT, R2, R135, PT ;  /* 0x000000870200720c */ /* 0x000fe40003f26270 */
        /* <DEDUP_REMOVED lines=9> */
[C---:B------:R-:W-:Y:S01]  /*47b0*/  VIADD R14, R12.reuse, 0x40 ;  /* 0x000000400c0e7836 */ /* 0x040fe20000000000 */
[----:B------:R-:W-:Y:S01]  /*47c0*/  FSEL R145, R37, -INF , !P5 ;  /* 0xff80000025917808 */ /* 0x000fe20006800000 */
[C---:B------:R-:W-:Y:S01]  /*47d0*/  VIADD R2, R12.reuse, 0x41 ;  /* 0x000000410c027836 */ /* 0x040fe20000000000 */
        /* <DEDUP_REMOVED lines=12> */
[----:B------:R-:W-:Y:S01]  /*48a0*/  ISETP.GE.AND P4, PT, R13, R136, PT ;  /* 0x000000880d00720c */ /* 0x000fe20003f86270 */
[-C--:B------:R-:W-:Y:S01]  /*48b0*/  FFMA.FTZ R28, R3, R14.reuse, R28 ;  /* 0x0000000e031c7223 */ /* 0x080fe2000001001c */
[----:B------:R-:W-:Y:S01]  /*48c0*/  ISETP.GE.AND P1, PT, R13, R135, PT ;  /* 0x000000870d00720c */ /* 0x000fe20003f26270 */
[C---:B------:R-:W-:Y:S01]  /*48d0*/  FFMA.FTZ R30, R3.reuse, R14, R30 ;  /* 0x0000000e031e7223 */ /* 0x040fe2000001001e */
[----:B------:R-:W-:Y:S01]  /*48e0*/  I2FP.F32.S32 R13, R13 ;  /* 0x0000000d000d7245 */ /* 0x000fe20000201400 */
[CC--:B------:R-:W-:Y:S01]  /*48f0*/  FFMA.FTZ R29, R3.reuse, R2.reuse, R29 ;  /* 0x00000002031d7223 */ /* 0x0c0fe2000001001d */
[C---:B------:R-:W-:Y:S01]  /*4900*/  FFMA.FTZ R31, R3.reuse, R2, R31 ;  /* 0x00000002031f7223 */ /* 0x040fe2000001001f */
[----:B------:R-:W-:Y:S01]  /*4910*/  VIADD R2, R12, 0x49 ;  /* 0x000000490c027836 */ /* 0x000fe20000000000 */
[----:B------:R-:W-:Y:S01]  /*4920*/  FSEL R137, R28, -INF , !P5 ;  /* 0xff8000001c897808 */ /* 0x000fe20006800000 */
[CC--:B------:R-:W-:Y:S01]  /*4930*/  FFMA.FTZ R24, R3.reuse, R13.reuse, R24 ;  /* 0x0000000d03187223 */ /* 0x0c0fe20000010018 */
[----:B------:R-:W-:Y:S01]  /*4940*/  FFMA.FTZ R26, R3, R13, R26 ;  /* 0x0000000d031a7223 */ /* 0x000fe2000001001a */
[----:B------:R-:W-:Y:S01]  /*4950*/  VIADD R13, R12, 0x50 ;  /* 0x000000500c0d7836 */ /* 0x000fe20000000000 */
[----:B------:R-:W-:Y:S01]  /*4960*/  FSEL R140, R30, -INF , !P2 ;  /* 0xff8000001e8c7808 */ /* 0x000fe20005000000 */
[----:B------:R-:W-:Y:S01]  /*4970*/  VIADD R14, R12, 0x51 ;  /* 0x000000510c0e7836 */ /* 0x000fe20000000000 */
[----:B------:R-:W-:-:S02]  /*4980*/  ISETP.GE.AND P5, PT, R2, R136, PT ;  /* 0x000000880200720c */ /* 0x000fc40003fa6270 */
[-C--:B------:R-:W-:Y:S02]  /*4990*/  ISETP.GE.AND P2, PT, R2, R135.reuse, PT ;  /* 0x000000870200720c */ /* 0x080fe40003f46270 */
[----:B------:R-:W-:Y:S02]  /*49a0*/  FSEL R127, R29, -INF , !P3 ;  /* 0xff8000001d7f7808 */ /* 0x000fe40005800000 */
[----:B------:R-:W-:Y:S02]  /*49b0*/  FSEL R138, R31, -INF , !P0 ;  /* 0xff8000001f8a7808 */ /* 0x000fe40004000000 */
[----:B------:R-:W-:Y:S02]  /*49c0*/  I2FP.F32.S32 R2, R2 ;  /* 0x0000000200027245 */ /* 0x000fe40000201400 */
[C---:B------:R-:W-:Y:S02]  /*49d0*/  ISETP.GE.AND P3, PT, R13.reuse, R136, PT ;  /* 0x000000880d00720c */ /* 0x040fe40003f66270 */
[----:B------:R-:W-:Y:S01]  /*49e0*/  ISETP.GE.AND P0, PT, R13, R135, PT ;  /* 0x000000870d00720c */ /* 0x000fe20003f06270 */
[CC--:B------:R-:W-:Y:S01]  /*49f0*/  FFMA.FTZ R25, R3.reuse, R2.reuse, R25 ;  /* 0x0000000203197223 */ /* 0x0c0fe20000010019 */
[----:B------:R-:W-:Y:S01]  /*4a00*/  FSEL R125, R24, -INF , !P4 ;  /* 0xff800000187d7808 */ /* 0x000fe20006000000 */
[----:B------:R-:W-:Y:S01]  /*4a10*/  FFMA.FTZ R27, R3, R2, R27 ;  /* 0x00000002031b7223 */ /* 0x000fe2000001001b */
[----:B------:R-:W-:Y:S01]  /*4a20*/  FSEL R126, R26, -INF , !P1 ;  /* 0xff8000001a7e7808 */ /* 0x000fe20004800000 */
[----:B------:R-:W-:Y:S01]  /*4a30*/  VIADD R24, R12, 0x69 ;  /* 0x000000690c187836 */ /* 0x000fe20000000000 */
[----:B------:R-:W-:-:S02]  /*4a40*/  I2FP.F32.S32 R13, R13 ;  /* 0x0000000d000d7245 */ /* 0x000fc40000201400 */
[C---:B------:R-:W-:Y:S02]  /*4a50*/  ISETP.GE.AND P4, PT, R14.reuse, R136, PT ;  /* 0x000000880e00720c */ /* 0x040fe40003f86270 */
[----:B------:R-:W-:Y:S01]  /*4a60*/  ISETP.GE.AND P1, PT, R14, R135, PT ;  /* 0x000000870e00720c */ /* 0x000fe20003f26270 */
[CC--:B------:R-:W-:Y:S01]  /*4a70*/  FFMA.FTZ R2, R3.reuse, R13.reuse, R20 ;  /* 0x0000000d03027223 */ /* 0x0c0fe20000010014 */
[----:B------:R-:W-:Y:S01]  /*4a80*/  I2FP.F32.S32 R14, R14 ;  /* 0x0000000e000e7245 */ /* 0x000fe20000201400 */
[----:B------:R-:W-:Y:S01]  /*4a90*/  FFMA.FTZ R22, R3, R13, R22 ;  /* 0x0000000d03167223 */ /* 0x000fe20000010016 */
[C---:B------:R-:W-:Y:S01]  /*4aa0*/  VIADD R13, R12.reuse, 0x60 ;  /* 0x000000600c0d7836 */ /* 0x040fe20000000000 */
[----:B------:R-:W-:Y:S02]  /*4ab0*/  FSEL R139, R25, -INF , !P5 ;  /* 0xff800000198b7808 */ /* 0x000fe40006800000 */
[CC--:B------:R-:W-:Y:S01]  /*4ac0*/  FFMA.FTZ R21, R3.reuse, R14.reuse, R21 ;  /* 0x0000000e03157223 */ /* 0x0c0fe20000010015 */
[----:B------:R-:W-:Y:S01]  /*4ad0*/  FFMA.FTZ R20, R3, R14, R23 ;  /* 0x0000000e03147223 */ /* 0x000fe20000010017 */
[C---:B------:R-:W-:Y:S01]  /*4ae0*/  VIADD R14, R12.reuse, 0x58 ;  /* 0x000000580c0e7836 */ /* 0x040fe20000000000 */
[----:B------:R-:W-:Y:S01]  /*4af0*/  FSEL R142, R27, -INF , !P2 ;  /* 0xff8000001b8e7808 */ /* 0x000fe20005000000 */
[----:B------:R-:W-:Y:S01]  /*4b00*/  VIADD R27, R12, 0x68 ;  /* 0x000000680c1b7836 */ /* 0x000fe20000000000 */
[----:B------:R-:W-:-:S02]  /*4b10*/  FSEL R23, R2, -INF , !P3 ;  /* 0xff80000002177808 */ /* 0x000fc40005800000 */
[C---:B------:R-:W-:Y:S02]  /*4b20*/  ISETP.GE.AND P5, PT, R14.reuse, R136, PT ;  /* 0x000000880e00720c */ /* 0x040fe40003fa6270 */
[----:B------:R-:W-:Y:S02]  /*4b30*/  ISETP.GE.AND P2, PT, R14, R135, PT ;  /* 0x000000870e00720c */ /* 0x000fe40003f46270 */
[----:B------:R-:W-:Y:S02]  /*4b40*/  I2FP.F32.S32 R14, R14 ;  /* 0x0000000e000e7245 */ /* 0x000fe40000201400 */
[----:B------:R-:W-:Y:S02]  /*4b50*/  I2FP.F32.S32 R2, R15 ;  /* 0x0000000f00027245 */ /* 0x000fe40000201400 */
[----:B------:R-:W-:Y:S01]  /*4b60*/  FSEL R21, R21, -INF , !P4 ;  /* 0xff80000015157808 */ /* 0x000fe20006000000 */
[CC--:B------:R-:W-:Y:S01]  /*4b70*/  FFMA.FTZ R16, R3.reuse, R14.reuse, R16 ;  /* 0x0000000e03107223 */ /* 0x0c0fe20000010010 */
[----:B------:R-:W-:Y:S01]  /*4b80*/  FSEL R20, R20, -INF , !P1 ;  /* 0xff80000014147808 */ /* 0x000fe20004800000 */
[----:B------:R-:W-:Y:S01]  /*4b90*/  FFMA.FTZ R18, R3, R14, R18 ;  /* 0x0000000e03127223 */ /* 0x000fe20000010012 */
[----:B------:R-:W-:Y:S01]  /*4ba0*/  ISETP.GE.AND P4, PT, R13, R136, PT ;  /* 0x000000880d00720c */ /* 0x000fe20003f86270 */
[-C--:B------:R-:W-:Y:S01]  /*4bb0*/  FFMA.FTZ R17, R3, R2.reuse, R17 ;  /* 0x0000000203117223 */ /* 0x080fe20000010011 */
[----:B------:R-:W-:Y:S01]  /*4bc0*/  ISETP.GE.AND P1, PT, R13, R135, PT ;  /* 0x000000870d00720c */ /* 0x000fe20003f26270 */
[----:B------:R-:W-:Y:S01]  /*4bd0*/  FFMA.FTZ R19, R3, R2, R19 ;  /* 0x0000000203137223 */ /* 0x000fe20000010013 */
[----:B------:R-:W-:Y:S01]  /*4be0*/  I2FP.F32.S32 R13, R13 ;  /* 0x0000000d000d7245 */ /* 0x000fe20000201400 */
[----:B------:R-:W-:Y:S01]  /*4bf0*/  VIADD R2, R12, 0x78 ;  /* 0x000000780c027836 */ /* 0x000fe20000000000 */
[----:B------:R-:W-:Y:S01]  /*4c00*/  FSEL R22, R22, -INF , !P0 ;  /* 0xff80000016167808 */ /* 0x000fe20004000000 */
[----:B------:R-:W-:Y:S01]  /*4c10*/  VIADD R14, R12, 0x71 ;  /* 0x000000710c0e7836 */ /* 0x000fe20000000000 */
[----:B------:R-:W-:Y:S01]  /*4c20*/  ISETP.GE.AND P3, PT, R15, R136, PT ;  /* 0x000000880f00720c */ /* 0x000fe20003f66270 */
[----:B------:R-:W-:Y:S01]  /*4c30*/  FFMA.FTZ R45, R3, R13, R100 ;  /* 0x0000000d032d7223 */ /* 0x000fe20000010064 */
[----:B------:R-:W-:Y:S01]  /*4c40*/  ISETP.GE.AND P0, PT, R15, R135, PT ;  /* 0x000000870f00720c */ /* 0x000fe20003f06270 */
[----:B------:R-:W-:Y:S01]  /*4c50*/  FFMA.FTZ R38, R3, R13, R102 ;  /* 0x0000000d03267223 */ /* 0x000fe20000010066 */
        /* <DEDUP_REMOVED lines=9> */
[----:B------:R-:W-:Y:S02]  /*4cf0*/  I2FP.F32.S32 R42, R42 ;  /* 0x0000002a002a7245 */ /* 0x000fe40000201400 */
[----:B------:R-:W-:Y:S02]  /*4d00*/  I2FP.F32.S32 R27, R27 ;  /* 0x0000001b001b7245 */ /* 0x000fe40000201400 */
[----:B------:R-:W-:Y:S01]  /*4d10*/  FSEL R45, R45, -INF , !P4 ;  /* 0xff8000002d2d7808 */ /* 0x000fe20006000000 */
[C---:B------:R-:W-:Y:S01]  /*4d20*/  FFMA.FTZ R50, R3.reuse, R42, R101 ;  /* 0x0000002a03327223 */ /* 0x040fe20000010065 */
[----:B------:R-:W-:Y:S01]  /*4d30*/  FSEL R38, R38, -INF , !P1 ;  /* 0xff80000026267808 */ /* 0x000fe20004800000 */
[C---:B------:R-:W-:Y:S01]  /*4d40*/  FFMA.FTZ R49, R3.reuse, R27, R96 ;  /* 0x0000001b03317223 */ /* 0x040fe20000010060 */
[C---:B------:R-:W-:Y:S01]  /*4d50*/  ISETP.GE.AND P4, PT, R24.reuse, R136, PT ;  /* 0x000000881800720c */ /* 0x040fe20003f86270 */
[C---:B------:R-:W-:Y:S01]  /*4d60*/  FFMA.FTZ R42, R3.reuse, R42, R103 ;  /* 0x0000002a032a7223 */ /* 0x040fe20000010067 */
[----:B------:R-:W-:Y:S01]  /*4d70*/  ISETP.GE.AND P1, PT, R24, R135, PT ;  /* 0x000000871800720c */ /* 0x000fe20003f26270 */
[----:B------:R-:W-:Y:S01]  /*4d80*/  FFMA.FTZ R27, R3, R27, R98 ;  /* 0x0000001b031b7223 */ /* 0x000fe20000010062 */
[----:B------:R-:W-:-:S02]  /*4d90*/  I2FP.F32.S32 R24, R24 ;  /* 0x0000001800187245 */ /* 0x000fc40000201400 */
[----:B------:R-:W-:Y:S02]  /*4da0*/  I2FP.F32.S32 R15, R2 ;  /* 0x00000002000f7245 */ /* 0x000fe40000201400 */
[----:B------:R-:W-:Y:S01]  /*4db0*/  FSEL R50, R50, -INF , !P5 ;  /* 0xff80000032327808 */ /* 0x000fe20006800000 */
[CC--:B------:R-:W-:Y:S01]  /*4dc0*/  FFMA.FTZ R47, R3.reuse, R24.reuse, R97 ;  /* 0x00000018032f7223 */ /* 0x0c0fe20000010061 */
[----:B------:R-:W-:Y:S01]  /*4dd0*/  FSEL R42, R42, -INF , !P2 ;  /* 0xff8000002a2a7808 */ /* 0x000fe20005000000 */
[----:B------:R-:W-:Y:S01]  /*4de0*/  FFMA.FTZ R24, R3, R24, R99 ;  /* 0x0000001803187223 */ /* 0x000fe20000010063 */
[----:B------:R-:W-:Y:S01]  /*4df0*/  FSEL R49, R49, -INF , !P3 ;  /* 0xff80000031317808 */ /* 0x000fe20005800000 */
[-C--:B------:R-:W-:Y:S01]  /*4e00*/  FFMA.FTZ R56, R3, R15.reuse, R88 ;  /* 0x0000000f03387223 */ /* 0x080fe20000010058 */
[----:B------:R-:W-:Y:S01]  /*4e10*/  FSEL R27, R27, -INF , !P0 ;  /* 0xff8000001b1b7808 */ /* 0x000fe20004000000 */
[----:B------:R-:W-:Y:S01]  /*4e20*/  FFMA.FTZ R37, R3, R15, R90 ;  /* 0x0000000f03257223 */ /* 0x000fe2000001005a */
[----:B------:R-:W-:-:S02]  /*4e30*/  ISETP.GE.AND P5, PT, R13, R136, PT ;  /* 0x000000880d00720c */ /* 0x000fc40003fa6270 */
[-C--:B------:R-:W-:Y:S02]  /*4e40*/  ISETP.GE.AND P2, PT, R13, R135.reuse, PT ;  /* 0x000000870d00720c */ /* 0x080fe40003f46270 */
[C---:B------:R-:W-:Y:S02]  /*4e50*/  ISETP.GE.AND P3, PT, R14.reuse, R136, PT ;  /* 0x000000880e00720c */ /* 0x040fe40003f66270 */
[----:B------:R-:W-:Y:S02]  /*4e60*/  ISETP.GE.AND P0, PT, R14, R135, PT ;  /* 0x000000870e00720c */ /* 0x000fe40003f06270 */
[----:B------:R-:W-:Y:S02]  /*4e70*/  I2FP.F32.S32 R13, R13 ;  /* 0x0000000d000d7245 */ /* 0x000fe40000201400 */
[----:B------:R-:W-:Y:S02]  /*4e80*/  I2FP.F32.S32 R14, R14 ;  /* 0x0000000e000e7245 */ /* 0x000fe40000201400 */
[----:B------:R-:W-:Y:S01]  /*4e90*/  FSEL R47, R47, -INF , !P4 ;  /* 0xff8000002f2f7808 */ /* 0x000fe20006000000 */
[CC--:B------:R-:W-:Y:S01]  /*4ea0*/  FFMA.FTZ R53, R3.reuse, R13.reuse, R92 ;  /* 0x0000000d03357223 */ /* 0x0c0fe2000001005c */
[----:B------:R-:W-:Y:S01]  /*4eb0*/  ISETP.GE.AND P4, PT, R2, R136, PT ;  /* 0x000000880200720c */ /* 0x000fe20003f86270 */
[C---:B------:R-:W-:Y:S01]  /*4ec0*/  FFMA.FTZ R26, R3.reuse, R13, R94 ;  /* 0x0000000d031a7223 */ /* 0x040fe2000001005e */
[----:B------:R-:W-:Y:S01]  /*4ed0*/  FSEL R24, R24, -INF , !P1 ;  /* 0xff80000018187808 */ /* 0x000fe20004800000 */
[CC--:B------:R-:W-:Y:S01]  /*4ee0*/  FFMA.FTZ R51, R3.reuse, R14.reuse, R93 ;  /* 0x0000000e03337223 */ /* 0x0c0fe2000001005d */
[----:B------:R-:W-:Y:S01]  /*4ef0*/  ISETP.GE.AND P1, PT, R2, R135, PT ;  /* 0x000000870200720c */ /* 0x000fe20003f26270 */
[----:B------:R-:W-:Y:S01]  /*4f00*/  FFMA.FTZ R25, R3, R14, R95 ;  /* 0x0000000e03197223 */ /* 0x000fe2000001005f */
[----:B------:R-:W-:Y:S01]  /*4f10*/  VIADD R2, R12, 0x79 ;  /* 0x000000790c027836 */ /* 0x000fe20000000000 */
[----:B------:R-:W-:-:S02]  /*4f20*/  FSEL R56, R56, -INF , !P4 ;  /* 0xff80000038387808 */ /* 0x000fc40006000000 */
[----:B------:R-:W-:Y:S02]  /*4f30*/  ISETP.GE.AND P4, PT, R132, 0x2, PT ;  /* 0x000000028400780c */ /* 0x000fe40003f86270 */
        /* <DEDUP_REMOVED lines=12> */
[C---:B------:R-:W-:Y:S01]  /*5000*/  FFMA.FTZ R28, R3.reuse, R12, R62 ;  /* 0x0000000c031c7223 */ /* 0x040fe2000001003e */
[CC--:B------:R-:W-:Y:S01]  /*5010*/  FFMA.FTZ R57, R3.reuse, R2.reuse, R89 ;  /* 0x0000000203397223 */ /* 0x0c0fe20000010059 */
[----:B------:R-:W-:-:S02]  /*5020*/  FFMA.FTZ R36, R3, R2, R91 ;  /* 0x0000000203247223 */ /* 0x000fc4000001005b */
[----:B------:R-:W-:Y:S02]  /*5030*/  FSEL R29, R29, -INF , !P5 ;  /* 0xff8000001d1d7808 */ /* 0x000fe40006800000 */
[----:B------:R-:W-:Y:S02]  /*5040*/  FSEL R28, R28, -INF , !P2 ;  /* 0xff8000001c1c7808 */ /* 0x000fe40005000000 */
        /* <DEDUP_REMOVED lines=63> */
.L_x_2002:
[----:B------:R-:W-:-:S04]  /*5440*/  LEA R31, -R128, RZ, 0x7 ;  /* 0x000000ff801f7211 */ /* 0x000fc800078e39ff */
[----:B------:R-:W-:-:S07]  /*5450*/  SHF.R.S32.HI R0, RZ, 0x1f, R31 ;  /* 0x0000001fff007819 */ /* 0x000fce000001141f */
.L_x_2003:
        /* <DEDUP_REMOVED lines=70> */
[C---:B------:R-:W-:Y:S01]  /*58c0*/  @!P3 IADD3 R30, P0, R39.reuse, R134, RZ ;  /* 0x00000086271eb210 */ /* 0x040fe20007f1e0ff */
[----:B------:R2:W-:Y:S02]  /*58d0*/  @P1 STS.128 [R181+0x7800], RZ ;  /* 0x007800ffb5001388 */ /* 0x0005e40000000c00 */
[----:B------:R-:W1:Y:S02]  /*58e0*/  @!P3 LDC.64 R14, c[0x0][0x218] ;  /* 0x00008600ff0ebb82 */ /* 0x000e640000000a00 */
[----:B------:R-:W-:Y:S01]  /*58f0*/  @!P3 IMAD.X R43, R2, 0x1, R133, P0 ;  /* 0x00000001022bb824 */ /* 0x000fe200000e0685 */
        /* <DEDUP_REMOVED lines=60> */
.L_x_2005:
[----:B------:R-:W-:Y:S05]  /*5cc0*/  BSYNC B0 ;  /* 0x0000000000007941 */ /* 0x000fea0003800000 */
.L_x_2004:
[----:B------:R-:W0:Y:S01]  /*5cd0*/  LDGDEPBAR ;  /* 0x00000000000079af */ /* 0x000e220000000000 */
[----:B------:R-:W-:-:S04]  /*5ce0*/  IADD3 R134, P0, R31, R134, RZ ;  /* 0x000000861f867210 */ /* 0x000fc80007f1e0ff */
[----:B------:R-:W-:-:S09]  /*5cf0*/  IADD3.X R133, R0, R133, RZ, P0, !PT ;  /* 0x0000008500857210 */ /* 0x000fd200007fe4ff */
.L_x_2001:
        /* <DEDUP_REMOVED lines=44> */
[----:B-12---:R-:W-:Y:S02]  /*5fc0*/  FMNMX.FTZ R13, R55, R0, !PT ;  /* 0x00000000370d7209 */ /* 0x006fe40007810000 */
        /* <DEDUP_REMOVED lines=8> */
[----:B------:R-:W-:Y:S01]  /*6050*/  LEA R168, R4, R170, 0x1 ;  /* 0x000000aa04a87211 */ /* 0x000fe200078e08ff */
[----:B------:R-:W-:Y:S01]  /*6060*/  LDSM.16.MT88.4 R80, [R170+0xb000] ;  /* 0x00b00000aa50783b */ /* 0x000fe20000004200 */
[----:B------:R-:W-:-:S03]  /*6070*/  FMNMX.FTZ R0, R47, R0, !PT ;  /* 0x000000002f007209 */ /* 0x000fc60007810000 */
[----:B------:R-:W-:Y:S01]  /*6080*/  LDSM.16.MT88.4 R88, [R168+0xb000] ;  /* 0x00b00000a858783b */ /* 0x000fe20000004200 */
[----:B------:R-:W-:-:S03]  /*6090*/  FMNMX.FTZ R0, R53, R0, !PT ;  /* 0x0000000035007209 */ /* 0x000fc60007810000 */
[----:B------:R-:W-:Y:S01]  /*60a0*/  LDSM.16.MT88.4 R16, [R170+0xb400] ;  /* 0x00b40000aa10783b */ /* 0x000fe20000004200 */
[----:B------:R-:W-:Y:S02]  /*60b0*/  FMNMX.FTZ R13, R51, R0, !PT ;  /* 0x00000000330d7209 */ /* 0x000fe40007810000 */
[----:B------:R-:W-:Y:S01]  /*60c0*/  FMNMX.FTZ R0, R42, R15, !PT ;  /* 0x0000000f2a007209 */ /* 0x000fe20007810000 */
[----:B------:R-:W-:Y:S01]  /*60d0*/  LDSM.16.MT88.4 R96, [R170+0xd000] ;  /* 0x00d00000aa60783b */ /* 0x000fe20000004200 */
[----:B------:R-:W-:Y:S02]  /*60e0*/  FMNMX.FTZ R12, R56, R13, !PT ;  /* 0x0000000d380c7209 */ /* 0x000fe40007810000 */
[----:B------:R-:W-:Y:S01]  /*60f0*/  FMNMX.FTZ R15, R27, R0, !PT ;  /* 0x000000001b0f7209 */ /* 0x000fe20007810000 */
[----:B------:R-:W-:Y:S01]  /*6100*/  LDSM.16.MT88.4 R108, [R170+0x9000] ;  /* 0x00900000aa6c783b */ /* 0x000fe20000004200 */
[----:B------:R-:W-:Y:S02]  /*6110*/  FMNMX.FTZ R12, R57, R12, !PT ;  /* 0x0000000c390c7209 */ /* 0x000fe40007810000 */
[----:B------:R-:W-:-:S03]  /*6120*/  FMNMX.FTZ R15, R24, R15, !PT ;  /* 0x0000000f180f7209 */ /* 0x000fc60007810000 */
[----:B------:R-:W1:Y:S01]  /*6130*/  SHFL.BFLY PT, R13, R12, 0x2, 0x1f ;  /* 0x0c401f000c0d7f89 */ /* 0x000e6200000e0000 */
[----:B------:R-:W-:-:S04]  /*6140*/  FMNMX.FTZ R0, R26, R15, !PT ;  /* 0x0000000f1a007209 */ /* 0x000fc80007810000 */
[----:B------:R-:W-:-:S04]  /*6150*/  FMNMX.FTZ R0, R25, R0, !PT ;  /* 0x0000000019007209 */ /* 0x000fc80007810000 */
        /* <DEDUP_REMOVED lines=24> */
[----:B------:R-:W-:Y:S01]  /*62e0*/  LDSM.16.MT88.4 R12, [R168+0xb400] ;  /* 0x00b40000a80c783b */ /* 0x000fe20000004200 */
        /* <DEDUP_REMOVED lines=17> */
[----:B-1----:R-:W-:Y:S01]  /*6400*/  F2FP.BF16.F32.PACK_AB R104, R119, R120 ;  /* 0x000000787768723e */ /* 0x002fe200000010ff */
[--C-:B------:R-:W-:Y:S01]  /*6410*/  FFMA.FTZ R46, R78, UR12, -R39.reuse ;  /* 0x0000000c4e2e7c23 */ /* 0x100fe20008010827 */
[--C-:B------:R-:W-:Y:S01]  /*6420*/  FFMA.FTZ R43, R76, UR12, -R39.reuse ;  /* 0x0000000c4c2b7c23 */ /* 0x100fe20008010827 */
[--C-:B------:R-:W-:Y:S01]  /*6430*/  FFMA.FTZ R44, R8, UR12, -R39.reuse ;  /* 0x0000000c082c7c23 */ /* 0x100fe20008010827 */
[--C-:B------:R-:W-:Y:S01]  /*6440*/  FFMA.FTZ R35, R10, UR12, -R39.reuse ;  /* 0x0000000c0a237c23 */ /* 0x100fe20008010827 */
[----:B------:R-:W1:Y:S01]  /*6450*/  LDSM.16.MT88.4 R72, [R168+0x9000] ;  /* 0x00900000a848783b */ /* 0x000e620000004200 */
[--C-:B------:R-:W-:Y:S01]  /*6460*/  FFMA.FTZ R32, R154, UR12, -R39.reuse ;  /* 0x0000000c9a207c23 */ /* 0x100fe20008010827 */
[----:B------:R-:W-:Y:S01]  /*6470*/  MUFU.EX2 R121, R121 ;  /* 0x0000007900797308 */ /* 0x000fe20000000800 */
[--C-:B------:R-:W-:Y:S01]  /*6480*/  FFMA.FTZ R5, R66, UR12, -R39.reuse ;  /* 0x0000000c42057c23 */ /* 0x100fe20008010827 */
[----:B------:R-:W3:Y:S01]  /*6490*/  LDSM.16.MT88.4 R28, [R168+0x9400] ;  /* 0x00940000a81c783b */ /* 0x000ee20000004200 */
        /* <DEDUP_REMOVED lines=12> */
[----:B------:R-:W-:Y:S01]  /*6560*/  FFMA.FTZ R140, R23, UR12, -R64 ;  /* 0x0000000c178c7c23 */ /* 0x000fe20008010840 */
[----:B------:R-:W-:Y:S01]  /*6570*/  MUFU.EX2 R122, R122 ;  /* 0x0000007a007a7308 */ /* 0x000fe20000000800 */
[--C-:B------:R-:W-:Y:S01]  /*6580*/  FFMA.FTZ R142, R22, UR12, -R39.reuse ;  /* 0x0000000c168e7c23 */ /* 0x100fe20008010827 */
[--C-:B------:R-:W-:Y:S01]  /*6590*/  FFMA.FTZ R48, R48, UR12, -R39.reuse ;  /* 0x0000000c30307c23 */ /* 0x100fe20008010827 */
[----:B------:R-:W-:Y:S01]  /*65a0*/  FFMA.FTZ R38, R38, UR12, -R39 ;  /* 0x0000000c26267c23 */ /* 0x000fe20008010827 */
[----:B------:R-:W-:-:S04]  /*65b0*/  LEA R192, P0, R134, UR8, 0x1 ;  /* 0x0000000886c07c11 */ /* 0x000fc8000f8008ff */
[----:B------:R-:W2:Y:S01]  /*65c0*/  MUFU.EX2 R65, R65 ;  /* 0x0000004100417308 */ /* 0x000ea20000000800 */
[----:B----4-:R-:W-:Y:S01]  /*65d0*/  F2FP.BF16.F32.PACK_AB R105, R124, R121 ;  /* 0x000000797c69723e */ /* 0x010fe200000010ff */
[----:B------:R-:W-:Y:S01]  /*65e0*/  FADD.FTZ R121, R121, R124 ;  /* 0x0000007c79797221 */ /* 0x000fe20000010000 */
[----:B------:R-:W-:-:S05]  /*65f0*/  LEA.HI.X R193, R134, UR9, R133, 0x1, P0 ;  /* 0x0000000986c17c11 */ /* 0x000fca00080f0c85 */
[----:B------:R-:W-:Y:S08]  /*6600*/  MUFU.EX2 R58, R58 ;  /* 0x0000003a003a7308 */ /* 0x000ff00000000800 */
[----:B------:R-:W4:Y:S01]  /*6610*/  MUFU.EX2 R41, R41 ;  /* 0x0000002900297308 */ /* 0x000f220000000800 */
[----:B--2---:R-:W-:Y:S01]  /*6620*/  F2FP.BF16.F32.PACK_AB R107, R65, R122 ;  /* 0x0000007a416b723e */ /* 0x004fe200000010ff */
[----:B------:R-:W-:-:S04]  /*6630*/  FADD.FTZ R122, R122, R121 ;  /* 0x000000797a7a7221 */ /* 0x000fc80000010000 */
[----:B------:R-:W-:Y:S02]  /*6640*/  FADD.FTZ R65, R65, R122 ;  /* 0x0000007a41417221 */ /* 0x000fe40000010000 */
[C---:B------:R-:W-:Y:S01]  /*6650*/  HMMA.16816.F32.BF16 R84, R104.reuse, R88, RZ ;  /* 0x000000586854723c */ /* 0x040fe200000418ff */
[----:B------:R-:W-:Y:S05]  /*6660*/  MUFU.EX2 R40, R40 ;  /* 0x0000002800287308 */ /* 0x000fea0000000800 */
[----:B------:R-:W-:Y:S03]  /*6670*/  HMMA.16816.F32.BF16 R88, R104, R90, RZ ;  /* 0x0000005a6858723c */ /* 0x000fe600000418ff */
[----:B------:R-:W2:Y:S01]  /*6680*/  MUFU.EX2 R33, R33 ;  /* 0x0000002100217308 */ /* 0x000ea20000000800 */
[----:B----4-:R-:W-:-:S02]  /*6690*/  F2FP.BF16.F32.PACK_AB R8, R41, R58 ;  /* 0x0000003a2908723e */ /* 0x010fc400000010ff */
[C---:B------:R-:W-:Y:S05]  /*66a0*/  HMMA.16816.F32.BF16 R76, R104.reuse, R80, RZ ;  /* 0x00000050684c723c */ /* 0x040fea00000418ff */
[----:B------:R-:W-:Y:S01]  /*66b0*/  MUFU.EX2 R46, R46 ;  /* 0x0000002e002e7308 */ /* 0x000fe20000000800 */
[C---:B------:R-:W-:Y:S06]  /*66c0*/  HMMA.16816.F32.BF16 R80, R104.reuse, R82, RZ ;  /* 0x000000526850723c */ /* 0x040fec00000418ff */
[----:B------:R-:W-:Y:S01]  /*66d0*/  HMMA.16816.F32.BF16 R92, R104, R96, RZ ;  /* 0x00000060685c723c */ /* 0x000fe200000418ff */
[----:B------:R-:W4:Y:S01]  /*66e0*/  MUFU.EX2 R43, R43 ;  /* 0x0000002b002b7308 */ /* 0x000f220000000800 */
[----:B--2---:R-:W-:-:S04]  /*66f0*/  F2FP.BF16.F32.PACK_AB R10, R33, R40 ;  /* 0x00000028210a723e */ /* 0x004fc800000010ff */
[C---:B------:R-:W-:Y:S03]  /*6700*/  HMMA.16816.F32.BF16 R96, R104.reuse, R98, RZ ;  /* 0x000000626860723c */ /* 0x040fe600000418ff */
[----:B------:R-:W-:Y:S03]  /*6710*/  MUFU.EX2 R44, R44 ;  /* 0x0000002c002c7308 */ /* 0x000fe60000000800 */
[C---:B------:R-:W-:Y:S05]  /*6720*/  HMMA.16816.F32.BF16 R112, R104.reuse, R108, RZ ;  /* 0x0000006c6870723c */ /* 0x040fea00000418ff */
[----:B------:R-:W2:Y:S01]  /*6730*/  MUFU.EX2 R35, R35 ;  /* 0x0000002300237308 */ /* 0x000ea20000000800 */
[----:B----4-:R-:W-:Y:S01]  /*6740*/  F2FP.BF16.F32.PACK_AB R9, R43, R46 ;  /* 0x0000002e2b09723e */ /* 0x010fe200000010ff */
[----:B-1----:R-:W-:Y:S01]  /*6750*/  HMMA.16816.F32.BF16 R68, R104, R72, RZ ;  /* 0x000000486844723c */ /* 0x002fe200000418ff */
[----:B------:R-:W-:-:S05]  /*6760*/  FADD.FTZ R46, R46, R65 ;  /* 0x000000412e2e7221 */ /* 0x000fca0000010000 */
[C---:B------:R-:W-:Y:S01]  /*6770*/  HMMA.16816.F32.BF16 R108, R104.reuse, R110, RZ ;  /* 0x0000006e686c723c */ /* 0x040fe200000418ff */
[----:B------:R-:W-:Y:S05]  /*6780*/  MUFU.EX2 R34, R34 ;  /* 0x0000002200227308 */ /* 0x000fea0000000800 */
[----:B------:R-:W-:Y:S01]  /*6790*/  HMMA.16816.F32.BF16 R72, R104, R74, RZ ;  /* 0x0000004a6848723c */ /* 0x000fe200000418ff */
[----:B--2---:R-:W-:Y:S02]  /*67a0*/  F2FP.BF16.F32.PACK_AB R11, R35, R44 ;  /* 0x0000002c230b723e */ /* 0x004fe400000010ff */
[----:B------:R-:W-:Y:S05]  /*67b0*/  MUFU.EX2 R32, R32 ;  /* 0x0000002000207308 */ /* 0x000fea0000000800 */
        /* <DEDUP_REMOVED lines=8> */
[----:B------:R-:W-:Y:S04]  /*6840*/  MUFU.EX2 R66, R66 ;  /* 0x0000004200427308 */ /* 0x000fe80000000800 */
[C---:B---3--:R-:W-:Y:S04]  /*6850*/  HMMA.16816.F32.BF16 R72, R8.reuse, R30, R72 ;  /* 0x0000001e0848723c */ /* 0x048fe80000041848 */
[----:B------:R-:W-:Y:S02]  /*6860*/  MUFU.EX2 R67, R67 ;  /* 0x0000004300437308 */ /* 0x000fe40000000800 */
[----:B------:R-:W-:Y:S01]  /*6870*/  HMMA.16816.F32.BF16 R68, R8, R28, R68 ;  /* 0x0000001c0844723c */ /* 0x000fe20000041844 */
[--C-:B------:R-:W-:Y:S01]  /*6880*/  FFMA.FTZ R31, R7, UR12, -R64.reuse ;  /* 0x0000000c071f7c23 */ /* 0x100fe20008010840 */
[--C-:B------:R-:W-:Y:S01]  /*6890*/  FFMA.FTZ R30, R149, UR12, -R64.reuse ;  /* 0x0000000c951e7c23 */ /* 0x100fe20008010840 */
[----:B------:R-:W-:-:S03]  /*68a0*/  FFMA.FTZ R7, R147, UR12, -R64 ;  /* 0x0000000c93077c23 */ /* 0x000fc60008010840 */
[C---:B------:R-:W-:Y:S01]  /*68b0*/  HMMA.16816.F32.BF16 R112, R8.reuse, R60, R112 ;  /* 0x0000003c0870723c */ /* 0x040fe20000041870 */
[--C-:B------:R-:W-:Y:S01]  /*68c0*/  FFMA.FTZ R29, R152, UR12, -R39.reuse ;  /* 0x0000000c981d7c23 */ /* 0x100fe20008010827 */
[--C-:B------:R-:W-:Y:S01]  /*68d0*/  FFMA.FTZ R28, R156, UR12, -R39.reuse ;  /* 0x0000000c9c1c7c23 */ /* 0x100fe20008010827 */
[----:B------:R-:W3:Y:S03]  /*68e0*/  MUFU.EX2 R31, R31 ;  /* 0x0000001f001f7308 */ /* 0x000ee60000000800 */
[C---:B------:R-:W-:Y:S01]  /*68f0*/  HMMA.16816.F32.BF16 R108, R8.reuse, R62, R108 ;  /* 0x0000003e086c723c */ /* 0x040fe2000004186c */
[--C-:B------:R-:W-:Y:S01]  /*6900*/  FFMA.FTZ R60, R141, UR12, -R64.reuse ;  /* 0x0000000c8d3c7c23 */ /* 0x100fe20008010840 */
[--C-:B------:R-:W-:Y:S01]  /*6910*/  FFMA.FTZ R61, R148, UR12, -R39.reuse ;  /* 0x0000000c943d7c23 */ /* 0x100fe20008010827 */
[--C-:B------:R-:W-:Y:S02]  /*6920*/  FFMA.FTZ R141, R21, UR12, -R64.reuse ;  /* 0x0000000c158d7c23 */ /* 0x100fe40008010840 */
[----:B------:R-:W-:Y:S01]  /*6930*/  MUFU.EX2 R30, R30 ;  /* 0x0000001e001e7308 */ /* 0x000fe20000000800 */
[----:B-1----:R-:W-:Y:S01]  /*6940*/  HMMA.16816.F32.BF16 R92, R8, R12, R92 ;  /* 0x0000000c085c723c */ /* 0x002fe2000004185c */
[----:B------:R-:W-:Y:S01]  /*6950*/  FFMA.FTZ R63, R143, UR12, -R64 ;  /* 0x0000000c8f3f7c23 */ /* 0x000fe20008010840 */
[----:B------:R-:W-:-:S04]  /*6960*/  FFMA.FTZ R62, R150, UR12, -R39 ;  /* 0x0000000c963e7c23 */ /* 0x000fc80008010827 */
[----:B------:R-:W-:Y:S01]  /*6970*/  HMMA.16816.F32.BF16 R96, R8, R14, R96 ;  /* 0x0000000e0860723c */ /* 0x000fe20000041860 */
[----:B------:R-:W1:Y:S01]  /*6980*/  LDSM.16.MT88.4 R12, [R168+0xd400] ;  /* 0x00d40000a80c783b */ /* 0x000e620000004200 */
[----:B------:R-:W-:Y:S04]  /*6990*/  MUFU.EX2 R7, R7 ;  /* 0x0000000700077308 */ /* 0x000fe80000000800 */
[C---:B--2---:R-:W-:Y:S04]  /*69a0*/  HMMA.16816.F32.BF16 R100, R104.reuse, R16, RZ ;  /* 0x000000106864723c */ /* 0x044fe800000418ff */
[----:B------:R-:W2:Y:S02]  /*69b0*/  MUFU.EX2 R29, R29 ;  /* 0x0000001d001d7308 */ /* 0x000ea40000000800 */
[----:B------:R-:W-:Y:S01]  /*69c0*/  HMMA.16816.F32.BF16 R104, R104, R18, RZ ;  /* 0x000000126868723c */ /* 0x000fe200000418ff */
[----:B------:R-:W-:Y:S05]  /*69d0*/  LDSM.16.MT88.4 R16, [R168+0xa400] ;  /* 0x00a40000a810783b */ /* 0x000fea0000004200 */
[----:B------:R-:W4:Y:S08]  /*69e0*/  MUFU.EX2 R28, R28 ;  /* 0x0000001c001c7308 */ /* 0x000f300000000800 */
[----:B------:R-:W-:Y:S08]  /*69f0*/  MUFU.EX2 R63, R63 ;  /* 0x0000003f003f7308 */ /* 0x000ff00000000800 */
[----:B------:R-:W-:Y:S01]  /*6a00*/  MUFU.EX2 R60, R60 ;  /* 0x0000003c003c7308 */ /* 0x000fe20000000800 */
[C---:B-1----:R-:W-:Y:S07]  /*6a10*/  HMMA.16816.F32.BF16 R100, R8.reuse, R12, R100 ;  /* 0x0000000c0864723c */ /* 0x042fee0000041864 */
[----:B------:R-:W1:Y:S01]  /*6a20*/  MUFU.EX2 R62, R62 ;  /* 0x0000003e003e7308 */ /* 0x000e620000000800 */
[----:B------:R-:W-:Y:S01]  /*6a30*/  HMMA.16816.F32.BF16 R104, R8, R14, R104 ;  /* 0x0000000e0868723c */ /* 0x000fe20000041868 */
[----:B------:R-:W5:Y:S06]  /*6a40*/  LDSM.16.MT88.4 R12, [R170+0x9800] ;  /* 0x00980000aa0c783b */ /* 0x000f6c0000004200 */
[----:B------:R-:W-:Y:S01]  /*6a50*/  MUFU.EX2 R61, R61 ;  /* 0x0000003d003d7308 */ /* 0x000fe20000000800 */
[----:B---3--:R-:W-:-:S02]  /*6a60*/  F2FP.BF16.F32.PACK_AB R8, R31, R34 ;  /* 0x000000221f08723e */ /* 0x008fc400000010ff */
[----:B--2---:R-:W-:Y:S02]  /*6a70*/  F2FP.BF16.F32.PACK_AB R9, R29, R32 ;  /* 0x000000201d09723e */ /* 0x004fe400000010ff */
[----:B------:R-:W-:-:S03]  /*6a80*/  F2FP.BF16.F32.PACK_AB R10, R7, R30 ;  /* 0x0000001e070a723e */ /* 0x000fc600000010ff */
[----:B------:R-:W2:Y:S01]  /*6a90*/  MUFU.EX2 R4, R4 ;  /* 0x0000000400047308 */ /* 0x000ea20000000800 */
[----:B----4-:R-:W-:-:S07]  /*6aa0*/  F2FP.BF16.F32.PACK_AB R11, R5, R28 ;  /* 0x0000001c050b723e */ /* 0x010fce00000010ff */
[----:B------:R-:W-:Y:S08]  /*6ab0*/  MUFU.EX2 R146, R146 ;  /* 0x0000009200927308 */ /* 0x000ff00000000800 */
[----:B------:R-:W3:Y:S08]  /*6ac0*/  MUFU.EX2 R127, R127 ;  /* 0x0000007f007f7308 */ /* 0x000ef00000000800 */
[----:B------:R-:W-:Y:S01]  /*6ad0*/  MUFU.EX2 R144, R144 ;  /* 0x0000009000907308 */ /* 0x000fe20000000800 */
[C---:B-----5:R-:W-:Y:S07]  /*6ae0*/  HMMA.16816.F32.BF16 R112, R8.reuse, R12, R112 ;  /* 0x0000000c0870723c */ /* 0x060fee0000041870 */
[----:B------:R-:W-:Y:S01]  /*6af0*/  MUFU.EX2 R125, R125 ;  /* 0x0000007d007d7308 */ /* 0x000fe20000000800 */
[C---:B------:R-:W-:Y:S01]  /*6b00*/  HMMA.16816.F32.BF16 R108, R8.reuse, R14, R108 ;  /* 0x0000000e086c723c */ /* 0x040fe2000004186c */
[----:B------:R-:W4:Y:S06]  /*6b10*/  LDSM.16.MT88.4 R12, [R168+0x9800] ;  /* 0x00980000a80c783b */ /* 0x000f2c0000004200 */
[----:B------:R-:W-:Y:S08]  /*6b20*/  MUFU.EX2 R139, R139 ;  /* 0x0000008b008b7308 */ /* 0x000ff00000000800 */
[----:B------:R-:W5:Y:S08]  /*6b30*/  MUFU.EX2 R138, R138 ;  /* 0x0000008a008a7308 */ /* 0x000f700000000800 */
[----:B------:R-:W-:Y:S08]  /*6b40*/  MUFU.EX2 R126, R126 ;  /* 0x0000007e007e7308 */ /* 0x000ff00000000800 */
[----:B------:R-:W5:Y:S08]  /*6b50*/  MUFU.EX2 R137, R137 ;  /* 0x0000008900897308 */ /* 0x000f700000000800 */
[----:B------:R-:W-:Y:S01]  /*6b60*/  MUFU.EX2 R140, R140 ;  /* 0x0000008c008c7308 */ /* 0x000fe20000000800 */
[C---:B----4-:R-:W-:Y:S07]  /*6b70*/  HMMA.16816.F32.BF16 R68, R8.reuse, R12, R68 ;  /* 0x0000000c0844723c */ /* 0x050fee0000041844 */
[----:B------:R-:W4:Y:S01]  /*6b80*/  MUFU.EX2 R141, R141 ;  /* 0x0000008d008d7308 */ /* 0x000f220000000800 */
[C---:B------:R-:W-:Y:S01]  /*6b90*/  HMMA.16816.F32.BF16 R72, R8.reuse, R14, R72 ;  /* 0x0000000e0848723c */ /* 0x040fe20000041848 */
[----:B------:R-:W1:Y:S06]  /*6ba0*/  LDSM.16.MT88.4 R12, [R170+0xb800] ;  /* 0x00b80000aa0c783b */ /* 0x000e6c0000004200 */
[----:B------:R-:W-:Y:S08]  /*6bb0*/  MUFU.EX2 R55, R55 ;  /* 0x0000003700377308 */ /* 0x000ff00000000800 */
[----:B------:R-:W-:Y:S08]  /*6bc0*/  MUFU.EX2 R54, R54 ;  /* 0x0000003600367308 */ /* 0x000ff00000000800 */
[----:B------:R-:W-:Y:S08]  /*6bd0*/  MUFU.EX2 R142, R142 ;  /* 0x0000008e008e7308 */ /* 0x000ff00000000800 */
[----:B------:R-:W-:Y:S08]  /*6be0*/  MUFU.EX2 R48, R48 ;  /* 0x0000003000307308 */ /* 0x000ff00000000800 */
[----:B------:R-:W-:Y:S01]  /*6bf0*/  MUFU.EX2 R38, R38 ;  /* 0x0000002600267308 */ /* 0x000fe20000000800 */
[C---:B-1----:R-:W-:Y:S07]  /*6c00*/  HMMA.16816.F32.BF16 R76, R8.reuse, R12, R76 ;  /* 0x0000000c084c723c */ /* 0x042fee000004184c */
[----:B------:R-:W-:Y:S01]  /*6c10*/  MUFU.EX2 R53, R53 ;  /* 0x0000003500357308 */ /* 0x000fe20000000800 */
[C---:B------:R-:W-:Y:S01]  /*6c20*/  HMMA.16816.F32.BF16 R80, R8.reuse, R14, R80 ;  /* 0x0000000e0850723c */ /* 0x040fe20000041850 */
[----:B------:R-:W1:Y:S06]  /*6c30*/  LDSM.16.MT88.4 R12, [R168+0xb800] ;  /* 0x00b80000a80c783b */ /* 0x000e6c0000004200 */
[----:B------:R-:W-:Y:S08]  /*6c40*/  MUFU.EX2 R56, R56 ;  /* 0x0000003800387308 */ /* 0x000ff00000000800 */
[----:B------:R-:W-:Y:S01]  /*6c50*/  MUFU.EX2 R57, R57 ;  /* 0x0000003900397308 */ /* 0x000fe20000000800 */
        /* <DEDUP_REMOVED lines=9> */
[----:B------:R-:W-:-:S02]  /*6cf0*/  F2FP.BF16.F32.PACK_AB R8, R66, R123 ;  /* 0x0000007b4208723e */ /* 0x000fc400000010ff */
[----:B------:R-:W-:Y:S02]  /*6d00*/  F2FP.BF16.F32.PACK_AB R9, R62, R67 ;  /* 0x000000433e09723e */ /* 0x000fe400000010ff */
[----:B------:R-:W-:Y:S02]  /*6d10*/  F2FP.BF16.F32.PACK_AB R10, R60, R63 ;  /* 0x0000003f3c0a723e */ /* 0x000fe400000010ff */
[----:B--2---:R-:W-:-:S07]  /*6d20*/  F2FP.BF16.F32.PACK_AB R11, R4, R61 ;  /* 0x0000003d040b723e */ /* 0x004fce00000010ff */
        /* <DEDUP_REMOVED lines=18> */
[----:B---3--:R-:W-:-:S02]  /*6e50*/  F2FP.BF16.F32.PACK_AB R8, R127, R146 ;  /* 0x000000927f08723e */ /* 0x008fc400000010ff */
[----:B-----5:R-:W-:Y:S02]  /*6e60*/  F2FP.BF16.F32.PACK_AB R9, R138, R139 ;  /* 0x0000008b8a09723e */ /* 0x020fe400000010ff */
        /* <DEDUP_REMOVED lines=20> */
[--C-:B------:R-:W-:Y:S01]  /*6fb0*/  FFMA.FTZ R8, R20, UR12, -R39.reuse ;  /* 0x0000000c14087c23 */ /* 0x100fe20008010827 */
[----:B------:R-:W-:Y:S01]  /*6fc0*/  FFMA.FTZ R10, R52, UR12, -R39 ;  /* 0x0000000c340a7c23 */ /* 0x000fe20008010827 */
[----:B------:R-:W2:Y:S01]  /*6fd0*/  LDSM.16.MT88.4 R20, [R170+0xa400] ;  /* 0x00a40000aa14783b */ /* 0x000ea20000004200 */
[----:B------:R-:W-:Y:S01]  /*6fe0*/  FADD.FTZ R9, R120, R119 ;  /* 0x0000007778097221 */ /* 0x000fe20000010000 */
[--C-:B------:R-:W-:Y:S01]  /*6ff0*/  FFMA.FTZ R52, R45, UR12, -R64.reuse ;  /* 0x0000000c2d347c23 */ /* 0x100fe20008010840 */
[----:B------:R4:W3:Y:S01]  /*7000*/  MUFU.EX2 R119, R8 ;  /* 0x0000000800777308 */ /* 0x0008e20000000800 */
[----:B------:R-:W-:Y:S01]  /*7010*/  FFMA.FTZ R45, R49, UR12, -R64 ;  /* 0x0000000c312d7c23 */ /* 0x000fe20008010840 */
[----:B------:R-:W-:Y:S01]  /*7020*/  FADD.FTZ R118, R118, R9 ;  /* 0x0000000976767221 */ /* 0x000fe20000010000 */
[--C-:B------:R-:W-:Y:S01]  /*7030*/  FFMA.FTZ R49, R42, UR12, -R39.reuse ;  /* 0x0000000c2a317c23 */ /* 0x100fe20008010827 */
[----:B------:R-:W-:-:S02]  /*7040*/  FFMA.FTZ R42, R27, UR12, -R39 ;  /* 0x0000000c1b2a7c23 */ /* 0x000fc40008010827 */
[----:B------:R-:W-:Y:S01]  /*7050*/  FADD.FTZ R9, R59, R118 ;  /* 0x000000763b097221 */ /* 0x000fe20000010000 */
[--C-:B------:R-:W-:Y:S01]  /*7060*/  FFMA.FTZ R59, R50, UR12, -R64.reuse ;  /* 0x0000000c323b7c23 */ /* 0x100fe20008010840 */
[----:B------:R5:W5:Y:S01]  /*7070*/  MUFU.EX2 R121, R10 ;  /* 0x0000000a00797308 */ /* 0x000b620000000800 */
[----:B------:R-:W-:Y:S01]  /*7080*/  FFMA.FTZ R50, R47, UR12, -R64 ;  /* 0x0000000c2f327c23 */ /* 0x000fe20008010840 */
[----:B------:R-:W-:-:S06]  /*7090*/  FADD.FTZ R58, R58, R9 ;  /* 0x000000093a3a7221 */ /* 0x000fcc0000010000 */
[----:B------:R-:W-:Y:S01]  /*70a0*/  MUFU.EX2 R52, R52 ;  /* 0x0000003400347308 */ /* 0x000fe20000000800 */
[----:B----4-:R-:W-:Y:S02]  /*70b0*/  F2FP.BF16.F32.PACK_AB R8, R141, R140 ;  /* 0x0000008c8d08723e */ /* 0x010fe400000010ff */
[----:B---3--:R-:W-:-:S05]  /*70c0*/  F2FP.BF16.F32.PACK_AB R9, R119, R142 ;  /* 0x0000008e7709723e */ /* 0x008fca00000010ff */
[----:B------:R-:W-:Y:S01]  /*70d0*/  MUFU.EX2 R47, R59 ;  /* 0x0000003b002f7308 */ /* 0x000fe20000000800 */
[----:B-----5:R-:W-:Y:S02]  /*70e0*/  F2FP.BF16.F32.PACK_AB R10, R54, R55 ;  /* 0x00000037360a723e */ /* 0x020fe400000010ff */
[----:B------:R-:W-:-:S05]  /*70f0*/  F2FP.BF16.F32.PACK_AB R11, R48, R121 ;  /* 0x00000079300b723e */ /* 0x000fca00000010ff */
[----:B------:R-:W-:Y:S02]  /*7100*/  MUFU.EX2 R45, R45 ;  /* 0x0000002d002d7308 */ /* 0x000fe40000000800 */
[C---:B-1----:R-:W-:Y:S06]  /*7110*/  HMMA.16816.F32.BF16 R76, R8.reuse, R12, R76 ;  /* 0x0000000c084c723c */ /* 0x042fec000004184c */
[C---:B------:R-:W-:Y:S01]  /*7120*/  HMMA.16816.F32.BF16 R80, R8.reuse, R14, R80 ;  /* 0x0000000e0850723c */ /* 0x040fe20000041850 */
[----:B------:R-:W1:Y:S01]  /*7130*/  LDSM.16.MT88.4 R12, [R168+0xe400] ;  /* 0x00e40000a80c783b */ /* 0x000e620000004200 */
[----:B------:R-:W-:Y:S04]  /*7140*/  MUFU.EX2 R50, R50 ;  /* 0x0000003200327308 */ /* 0x000fe80000000800 */
[C---:B--2---:R-:W-:Y:S04]  /*7150*/  HMMA.16816.F32.BF16 R112, R8.reuse, R20, R112 ;  /* 0x000000140870723c */ /* 0x044fe80000041870 */
[----:B------:R-:W2:Y:S02]  /*7160*/  MUFU.EX2 R49, R49 ;  /* 0x0000003100317308 */ /* 0x000ea40000000800 */
[C---:B------:R-:W-:Y:S01]  /*7170*/  HMMA.16816.F32.BF16 R108, R8.reuse, R22, R108 ;  /* 0x00000016086c723c */ /* 0x040fe2000004186c */
[----:B------:R-:W3:Y:S05]  /*7180*/  LDSM.16.MT88.4 R20, [R168+0xc400] ;  /* 0x00c40000a814783b */ /* 0x000eea0000004200 */
[C---:B------:R-:W-:Y:S01]  /*7190*/  HMMA.16816.F32.BF16 R68, R8.reuse, R16, R68 ;  /* 0x000000100844723c */ /* 0x040fe20000041844 */
[----:B------:R-:W-:Y:S05]  /*71a0*/  MUFU.EX2 R42, R42 ;  /* 0x0000002a002a7308 */ /* 0x000fea0000000800 */
[C---:B------:R-:W-:Y:S01]  /*71b0*/  HMMA.16816.F32.BF16 R72, R8.reuse, R18, R72 ;  /* 0x000000120848723c */ /* 0x040fe20000041848 */
[----:B------:R-:W4:Y:S05]  /*71c0*/  LDSM.16.MT88.4 R16, [R170+0xe400] ;  /* 0x00e40000aa10783b */ /* 0x000f2a0000004200 */
[C---:B-1----:R-:W-:Y:S06]  /*71d0*/  HMMA.16816.F32.BF16 R100, R8.reuse, R12, R100 ;  /* 0x0000000c0864723c */ /* 0x042fec0000041864 */
[C---:B------:R-:W-:Y:S01]  /*71e0*/  HMMA.16816.F32.BF16 R104, R8.reuse, R14, R104 ;  /* 0x0000000e0868723c */ /* 0x040fe20000041868 */
[----:B------:R-:W1:Y:S05]  /*71f0*/  LDSM.16.MT88.4 R12, [R170+0xa800] ;  /* 0x00a80000aa0c783b */ /* 0x000e6a0000004200 */
[C---:B---3--:R-:W-:Y:S06]  /*7200*/  HMMA.16816.F32.BF16 R84, R8.reuse, R20, R84 ;  /* 0x000000140854723c */ /* 0x048fec0000041854 */
[C---:B------:R-:W-:Y:S01]  /*7210*/  HMMA.16816.F32.BF16 R88, R8.reuse, R22, R88 ;  /* 0x000000160858723c */ /* 0x040fe20000041858 */
[----:B------:R-:W3:Y:S05]  /*7220*/  LDSM.16.MT88.4 R20, [R168+0xa800] ;  /* 0x00a80000a814783b */ /* 0x000eea0000004200 */
[C---:B----4-:R-:W-:Y:S06]  /*7230*/  HMMA.16816.F32.BF16 R92, R8.reuse, R16, R92 ;  /* 0x00000010085c723c */ /* 0x050fec000004185c */
[----:B------:R-:W-:Y:S01]  /*7240*/  HMMA.16816.F32.BF16 R96, R8, R18, R96 ;  /* 0x000000120860723c */ /* 0x000fe20000041860 */
[----:B------:R-:W-:Y:S06]  /*7250*/  LDSM.16.MT88.4 R16, [R168+0xc800] ;  /* 0x00c80000a810783b */ /* 0x000fec0000004200 */
[--C-:B------:R-:W-:Y:S01]  /*7260*/  FFMA.FTZ R8, R24, UR12, -R39.reuse ;  /* 0x0000000c18087c23 */ /* 0x100fe20008010827 */
[----:B------:R-:W-:Y:S01]  /*7270*/  FADD.FTZ R9, R41, R58 ;  /* 0x0000003a29097221 */ /* 0x000fe20000010000 */
[----:B------:R-:W-:Y:S01]  /*7280*/  FADD.FTZ R11, R43, R46 ;  /* 0x0000002e2b0b7221 */ /* 0x000fe20000010000 */
[--C-:B------:R-:W-:Y:S01]  /*7290*/  FFMA.FTZ R58, R26, UR12, -R39.reuse ;  /* 0x0000000c1a3a7c23 */ /* 0x100fe20008010827 */
[----:B------:R4:W5:Y:S01]  /*72a0*/  MUFU.EX2 R41, R8 ;  /* 0x0000000800297308 */ /* 0x0009620000000800 */
[----:B------:R-:W-:Y:S01]  /*72b0*/  FFMA.FTZ R46, R25, UR12, -R39 ;  /* 0x0000000c192e7c23 */ /* 0x000fe20008010827 */
[----:B------:R-:W-:Y:S01]  /*72c0*/  FADD.FTZ R40, R40, R9 ;  /* 0x0000000928287221 */ /* 0x000fe20000010000 */
[----:B------:R-:W-:Y:S01]  /*72d0*/  FADD.FTZ R44, R44, R11 ;  /* 0x0000000b2c2c7221 */ /* 0x000fe20000010000 */
[----:B------:R-:W3:Y:S01]  /*72e0*/  LDSM.16.MT88.4 R24, [R170+0xc800] ;  /* 0x00c80000aa18783b */ /* 0x000ee20000004200 */
[----:B--2---:R-:W-:Y:S01]  /*72f0*/  F2FP.BF16.F32.PACK_AB R9, R49, R38 ;  /* 0x000000263109723e */ /* 0x004fe200000010ff */
[--C-:B------:R-:W-:Y:S01]  /*7300*/  FFMA.FTZ R43, R37, UR12, -R39.reuse ;  /* 0x0000000c252b7c23 */ /* 0x100fe20008010827 */
[----:B------:R-:W-:Y:S01]  /*7310*/  F2FP.BF16.F32.PACK_AB R10, R50, R45 ;  /* 0x0000002d320a723e */ /* 0x000fe200000010ff */
[----:B------:R-:W-:Y:S01]  /*7320*/  FADD.FTZ R37, R33, R40 ;  /* 0x0000002821257221 */ /* 0x000fe20000010000 */
[----:B------:R-:W-:Y:S01]  /*7330*/  FADD.FTZ R59, R35, R44 ;  /* 0x0000002c233b7221 */ /* 0x000fe20000010000 */
[----:B------:R-:W-:Y:S01]  /*7340*/  FFMA.FTZ R39, R36, UR12, -R39 ;  /* 0x0000000c24277c23 */ /* 0x000fe20008010827 */
[----:B------:R-:W-:Y:S01]  /*7350*/  MUFU.EX2 R33, R58 ;  /* 0x0000003a00217308 */ /* 0x000fe20000000800 */
[----:B------:R-:W-:-:S04]  /*7360*/  FADD.FTZ R34, R34, R37 ;  /* 0x0000002522227221 */ /* 0x000fc80000010000 */
[----:B------:R-:W-:Y:S01]  /*7370*/  FADD.FTZ R31, R31, R34 ;  /* 0x000000221f1f7221 */ /* 0x000fe20000010000 */
[----:B----4-:R-:W-:Y:S02]  /*7380*/  F2FP.BF16.F32.PACK_AB R8, R47, R52 ;  /* 0x000000342f08723e */ /* 0x010fe400000010ff */
[----:B-----5:R-:W-:Y:S01]  /*7390*/  F2FP.BF16.F32.PACK_AB R11, R41, R42 ;  /* 0x0000002a290b723e */ /* 0x020fe200000010ff */
[----:B------:R-:W-:Y:S01]  /*73a0*/  FADD.FTZ R30, R30, R31 ;  /* 0x0000001f1e1e7221 */ /* 0x000fe20000010000 */
[----:B------:R-:W2:Y:S03]  /*73b0*/  MUFU.EX2 R36, R51 ;  /* 0x0000003300247308 */ /* 0x000ea60000000800 */
[----:B------:R-:W-:Y:S02]  /*73c0*/  FADD.FTZ R30, R7, R30 ;  /* 0x0000001e071e7221 */ /* 0x000fe40000010000 */
[C---:B-1----:R-:W-:Y:S02]  /*73d0*/  HMMA.16816.F32.BF16 R112, R8.reuse, R12, R112 ;  /* 0x0000000c0870723c */ /* 0x042fe40000041870 */
[----:B------:R-:W-:Y:S01]  /*73e0*/  FADD.FTZ R123, R123, R30 ;  /* 0x0000001e7b7b7221 */ /* 0x000fe20000010000 */
[----:B------:R-:W1:Y:S03]  /*73f0*/  MUFU.EX2 R40, R46 ;  /* 0x0000002e00287308 */ /* 0x000e660000000800 */
[----:B------:R-:W-:Y:S01]  /*7400*/  HMMA.16816.F32.BF16 R108, R8, R14, R108 ;  /* 0x0000000e086c723c */ /* 0x000fe2000004186c */
[----:B------:R-:W4:Y:S01]  /*7410*/  LDSM.16.MT88.4 R12, [R170+0xe800] ;  /* 0x00e80000aa0c783b */ /* 0x000f220000004200 */
[----:B------:R-:W-:-:S03]  /*7420*/  FADD.FTZ R66, R66, R123 ;  /* 0x0000007b42427221 */ /* 0x000fc60000010000 */
[----:B------:R-:W-:Y:S01]  /*7430*/  MUFU.EX2 R35, R43 ;  /* 0x0000002b00237308 */ /* 0x000fe20000000800 */
[C---:B---3--:R-:W-:Y:S06]  /*7440*/  HMMA.16816.F32.BF16 R68, R8.reuse, R20, R68 ;  /* 0x000000140844723c */ /* 0x048fec0000041844 */
[C---:B------:R-:W-:Y:S01]  /*7450*/  HMMA.16816.F32.BF16 R72, R8.reuse, R22, R72 ;  /* 0x000000160848723c */ /* 0x040fe20000041848 */
[----:B------:R-:W3:Y:S05]  /*7460*/  LDSM.16.MT88.4 R20, [R168+0xe800] ;  /* 0x00e80000a814783b */ /* 0x000eea0000004200 */
[C---:B------:R-:W-:Y:S06]  /*7470*/  HMMA.16816.F32.BF16 R76, R8.reuse, R24, R76 ;  /* 0x00000018084c723c */ /* 0x040fec000004184c */
[----:B------:R-:W-:Y:S01]  /*7480*/  HMMA.16816.F32.BF16 R84, R8, R16, R84 ;  /* 0x000000100854723c */ /* 0x000fe20000041854 */
[----:B------:R-:W-:-:S02]  /*7490*/  FADD.FTZ R24, R32, R59 ;  /* 0x0000003b20187221 */ /* 0x000fc40000010000 */
[----:B------:R-:W5:Y:S02]  /*74a0*/  MUFU.EX2 R32, R39 ;  /* 0x0000002700207308 */ /* 0x000f640000000800 */
[----:B------:R-:W-:Y:S01]  /*74b0*/  FADD.FTZ R29, R29, R24 ;  /* 0x000000181d1d7221 */ /* 0x000fe20000010000 */
[----:B------:R-:W-:Y:S01]  /*74c0*/  HMMA.16816.F32.BF16 R88, R8, R18, R88 ;  /* 0x000000120858723c */ /* 0x000fe20000041858 */
[----:B------:R-:W5:Y:S02]  /*74d0*/  LDSM.16.MT88.4 R16, [R170+0xac00] ;  /* 0x00ac0000aa10783b */ /* 0x000f640000004200 */
[----:B------:R-:W-:-:S03]  /*74e0*/  FADD.FTZ R28, R28, R29 ;  /* 0x0000001d1c1c7221 */ /* 0x000fc60000010000 */
[C---:B------:R-:W-:Y:S01]  /*74f0*/  HMMA.16816.F32.BF16 R80, R8.reuse, R26, R80 ;  /* 0x0000001a0850723c */ /* 0x040fe20000041850 */
[----:B------:R-:W-:Y:S01]  /*7500*/  FADD.FTZ R28, R5, R28 ;  /* 0x0000001c051c7221 */ /* 0x000fe20000010000 */
[----:B------:R-:W-:Y:S01]  /*7510*/  FADD.FTZ R5, R63, R66 ;  /* 0x000000423f057221 */ /* 0x000fe20000010000 */
[----:B------:R-:W-:Y:S02]  /*7520*/  LDSM.16.MT88.4 R24, [R170+0xcc00] ;  /* 0x00cc0000aa18783b */ /* 0x000fe40000004200 */
        /* <DEDUP_REMOVED lines=15> */
[----:B------:R-:W-:Y:S01]  /*7620*/  FADD.FTZ R139, R138, R139 ;  /* 0x0000008b8a8b7221 */ /* 0x000fe20000010000 */
[----:B------:R-:W3:Y:S01]  /*7630*/  LDSM.16.MT88.4 R20, [R168+0xcc00] ;  /* 0x00cc0000a814783b */ /* 0x000ee20000004200 */
[----:B------:R-:W-:-:S02]  /*7640*/  FADD.FTZ R4, R140, R125 ;  /* 0x0000007d8c047221 */ /* 0x000fc40000010000 */
[----:B------:R-:W-:Y:S02]  /*7650*/  FADD.FTZ R126, R126, R139 ;  /* 0x0000008b7e7e7221 */ /* 0x000fe40000010000 */
[----:B--2---:R-:W-:Y:S01]  /*7660*/  F2FP.BF16.F32.PACK_AB R8, R36, R53 ;  /* 0x000000352408723e */ /* 0x004fe200000010ff */
[----:B------:R-:W-:Y:S01]  /*7670*/  FADD.FTZ R4, R141, R4 ;  /* 0x000000048d047221 */ /* 0x000fe20000010000 */
[----:B-1----:R-:W-:Y:S01]  /*7680*/  F2FP.BF16.F32.PACK_AB R9, R40, R33 ;  /* 0x000000212809723e */ /* 0x002fe200000010ff */
[----:B------:R-:W-:Y:S01]  /*7690*/  FADD.FTZ R137, R137, R126 ;  /* 0x0000007e89897221 */ /* 0x000fe20000010000 */
[----:B------:R-:W-:Y:S01]  /*76a0*/  F2FP.BF16.F32.PACK_AB R10, R57, R56 ;  /* 0x00000038390a723e */ /* 0x000fe200000010ff */
[----:B------:R-:W-:Y:S01]  /*76b0*/  FADD.FTZ R55, R55, R4 ;  /* 0x0000000437377221 */ /* 0x000fe20000010000 */
[----:B-----5:R-:W-:Y:S01]  /*76c0*/  F2FP.BF16.F32.PACK_AB R11, R32, R35 ;  /* 0x00000023200b723e */ /* 0x020fe200000010ff */
[----:B------:R-:W-:Y:S02]  /*76d0*/  FADD.FTZ R142, R142, R137 ;  /* 0x000000898e8e7221 */ /* 0x000fe40000010000 */
[----:B------:R-:W-:-:S02]  /*76e0*/  FADD.FTZ R55, R54, R55 ;  /* 0x0000003736377221 */ /* 0x000fc40000010000 */
[----:B------:R-:W-:Y:S02]  /*76f0*/  FADD.FTZ R142, R119, R142 ;  /* 0x0000008e778e7221 */ /* 0x000fe40000010000 */
[----:B------:R-:W-:Y:S01]  /*7700*/  HMMA.16816.F32.BF16 R112, R8, R16, R112 ;  /* 0x000000100870723c */ /* 0x000fe20000041870 */
[----:B------:R-:W-:Y:S01]  /*7710*/  FADD.FTZ R52, R52, R55 ;  /* 0x0000003734347221 */ /* 0x000fe20000010000 */
[----:B------:R-:W-:-:S03]  /*7720*/  FADD.FTZ R121, R121, R142 ;  /* 0x0000008e79797221 */ /* 0x000fc60000010000 */
[----:B------:R-:W-:Y:S01]  /*7730*/  FADD.FTZ R52, R47, R52 ;  /* 0x000000342f347221 */ /* 0x000fe20000010000 */
[----:B------:R-:W-:Y:S01]  /*7740*/  HMMA.16816.F32.BF16 R108, R8, R18, R108 ;  /* 0x00000012086c723c */ /* 0x000fe2000004186c */
[----:B------:R-:W1:Y:S01]  /*7750*/  LDSM.16.MT88.4 R16, [R170+0xec00] ;  /* 0x00ec0000aa10783b */ /* 0x000e620000004200 */
[----:B------:R-:W-:Y:S01]  /*7760*/  FADD.FTZ R121, R48, R121 ;  /* 0x0000007930797221 */ /* 0x000fe20000010000 */
[----:B------:R-:W-:-:S03]  /*7770*/  FADD.FTZ R45, R45, R52 ;  /* 0x000000342d2d7221 */ /* 0x000fc60000010000 */
[----:B----4-:R-:W-:Y:S01]  /*7780*/  HMMA.16816.F32.BF16 R68, R8, R12, R68 ;  /* 0x0000000c0844723c */ /* 0x010fe20000041844 */
[----:B------:R-:W-:Y:S01]  /*7790*/  FADD.FTZ R38, R38, R121 ;  /* 0x0000007926267221 */ /* 0x000fe20000010000 */
[----:B------:R-:W-:-:S03]  /*77a0*/  FADD.FTZ R50, R50, R45 ;  /* 0x0000002d32327221 */ /* 0x000fc60000010000 */
        /* <DEDUP_REMOVED lines=14> */
[----:B---3--:R-:W-:Y:S03]  /*7890*/  HMMA.16816.F32.BF16 R84, R8, R20, R84 ;  /* 0x000000140854723c */ /* 0x008fe60000041854 */
[----:B------:R-:W-:-:S03]  /*78a0*/  FADD.FTZ R195, R32, R35 ;  /* 0x0000002320c37221 */ /* 0x000fc60000010000 */
        /* <DEDUP_REMOVED lines=22> */
[----:B------:R-:W-:Y:S02]  /*7a10*/  ISETP.GE.AND P2, PT, R14, RZ, PT ;  /* 0x000000ff0e00720c */ /* 0x000fe40003f46270 */
[----:B------:R-:W-:Y:S01]  /*7a20*/  LOP3.LUT R8, RZ, R5, RZ, 0x33, !PT ;  /* 0x00000005ff087212 */ /* 0x000fe200078e33ff */
        /* <DEDUP_REMOVED lines=39> */
[----:B--2---:R-:W-:-:S04]  /*7ca0*/  IMAD.IADD R4, R4, 0x1, -R9 ;  /* 0x0000000104047824 */ /* 0x004fc800078e0a09 */
[----:B------:R-:W-:Y:S01]  /*7cb0*/  IMAD.WIDE.U32 R8, R4, UR4, R10 ;  /* 0x0000000404087c25 */ /* 0x000fe2000f8e000a */
[----:B------:R-:W-:-:S05]  /*7cc0*/  SHF.R.S32.HI R5, RZ, 0x1f, R4 ;  /* 0x0000001fff057819 */ /* 0x000fca0000011404 */
[----:B------:R-:W-:-:S04]  /*7cd0*/  IMAD R5, R5, UR4, RZ ;  /* 0x0000000405057c24 */ /* 0x000fc8000f8e02ff */
[----:B------:R-:W-:-:S04]  /*7ce0*/  IMAD R5, R4, UR5, R5 ;  /* 0x0000000504057c24 */ /* 0x000fc8000f8e0205 */
[----:B------:R-:W-:Y:S01]  /*7cf0*/  IMAD.IADD R5, R9, 0x1, R5 ;  /* 0x0000000109057824 */ /* 0x000fe200078e0205 */
[----:B------:R-:W-:Y:S06]  /*7d00*/  BRA `(.L_x_2008) ;  /* 0x0000000000087947 */ /* 0x000fec0003800000 */
.L_x_2007:
[----:B------:R-:W-:-:S04]  /*7d10*/  LEA R8, -R130, RZ, 0x7 ;  /* 0x000000ff82087211 */ /* 0x000fc800078e39ff */
[----:B------:R-:W-:-:S07]  /*7d20*/  SHF.R.S32.HI R5, RZ, 0x1f, R8 ;  /* 0x0000001fff057819 */ /* 0x000fce0000011408 */
.L_x_2008:
[----:B------:R-:W-:Y:S01]  /*7d30*/  ULDC UR4, c[0x0][0x2d0] ;  /* 0x0000b40000047ab9 */ /* 0x000fe20000000800 */
[----:B------:R-:W-:Y:S01]  /*7d40*/  IMAD.SHL.U32 R202, R180, 0x80, RZ ;  /* 0x00000080b4ca7824 */ /* 0x000fe200078e00ff */
[----:B------:R-:W-:Y:S02]  /*7d50*/  ISETP.GE.AND P3, PT, R175, UR4, PT ;  /* 0x00000004af007c0c */ /* 0x000fe4000bf66270 */
[----:B------:R-:W-:Y:S02]  /*7d60*/  ISETP.GE.AND P2, PT, R174, UR4, PT ;  /* 0x00000004ae007c0c */ /* 0x000fe4000bf46270 */
[----:B------:R-:W-:-:S09]  /*7d70*/  ISETP.GE.AND P4, PT, R184, UR4, PT ;  /* 0x00000004b8007c0c */ /* 0x000fd2000bf86270 */
[----:B------:R-:W-:-:S04]  /*7d80*/  @!P3 IADD3 R7, P0, R8, R116, RZ ;  /* 0x000000740807b210 */ /* 0x000fc80007f1e0ff */
[----:B------:R-:W-:Y:S01]  /*7d90*/  @!P3 LEA R20, P1, R7, UR6, 0x1 ;  /* 0x000000060714bc11 */ /* 0x000fe2000f8208ff */
[----:B------:R-:W-:Y:S01]  /*7da0*/  @!P3 IMAD.X R4, R5, 0x1, R6, P0 ;  /* 0x000000010504b824 */ /* 0x000fe200000e0606 */
[C---:B------:R-:W-:Y:S01]  /*7db0*/  LEA R138, P0, R8.reuse, R196, 0x1 ;  /* 0x000000c4088a7211 */ /* 0x040fe200078008ff */
        /* <DEDUP_REMOVED lines=26> */
[C---:B------:R-:W-:Y:S01]  /*7f60*/  @!P2 IADD3 R5, P0, R4.reuse, R116, RZ ;  /* 0x000000740405a210 */ /* 0x040fe20007f1e0ff */
[----:B------:R-:W-:Y:S01]  /*7f70*/  @P2 STS.128 [R181+0xd000], RZ ;  /* 0x00d000ffb5002388 */ /* 0x000fe20000000c00 */
[--C-:B------:R-:W-:Y:S01]  /*7f80*/  @!P4 LEA.HI.X R19, R4, R197, R9.reuse, 0x1, P5 ;  /* 0x000000c50413c211 */ /* 0x100fe200028f0c09 */
[----:B------:R-:W-:Y:S01]  /*7f90*/  IMAD.X R7, R178, 0x1, R9, P1 ;  /* 0x00000001b2077824 */ /* 0x000fe200008e0609 */
[C---:B------:R-:W-:Y:S01]  /*7fa0*/  @!P4 LEA R24, P5, R8.reuse, R196, 0x1 ;  /* 0x000000c40818c211 */ /* 0x040fe200078a08ff */
[----:B------:R-:W-:Y:S01]  /*7fb0*/  @!P2 IMAD.X R4, R9, 0x1, R6, P0 ;  /* 0x000000010904a824 */ /* 0x000fe200000e0606 */
[----:B------:R-:W-:Y:S01]  /*7fc0*/  @!P3 IADD3 R9, P1, R8, R116, RZ ;  /* 0x000000740809b210 */ /* 0x000fe20007f3e0ff */
[----:B------:R-:W-:Y:S01]  /*7fd0*/  @!PT LDS RZ, [RZ] ;  /* 0x00000000fffff984 */ /* 0x000fe20000000800 */
[----:B------:R-:W-:Y:S01]  /*7fe0*/  @!PT LDS RZ, [RZ] ;  /* 0x00000000fffff984 */ /* 0x000fe20000000800 */
[----:B------:R-:W-:Y:S01]  /*7ff0*/  @!PT LDS RZ, [RZ] ;  /* 0x00000000fffff984 */ /* 0x000fe20000000800 */
[----:B------:R-:W-:Y:S01]  /*8000*/  @!P2 LDGSTS.E.BYPASS.LTC128B.128 [R181+0xd000], desc[UR10][R14.64+0x80] ;  /* 0x0d0000800eb5afae */ /* 0x000fe2000b901d4a */
[----:B------:R-:W-:-:S02]  /*8010*/  @!P2 LEA R12, P0, R5, UR6, 0x1 ;  /* 0x00000006050cac11 */ /* 0x000fc4000f8008ff */
[C-C-:B------:R-:W-:Y:S01]  /*8020*/  @!P4 LEA.HI.X R25, R8.reuse, R197, R7.reuse, 0x1, P5 ;  /* 0x000000c50819c211 */ /* 0x140fe200028f0c07 */
[----:B------:R-:W-:Y:S01]  /*8030*/  @!P3 IMAD.X R10, R7, 0x1, R6, P1 ;  /* 0x00000001070ab824 */ /* 0x000fe200008e0606 */
[----:B------:R-:W-:Y:S01]  /*8040*/  @!P2 LEA.HI.X R13, R5, UR7, R4, 0x1, P0 ;  /* 0x00000007050dac11 */ /* 0x000fe200080f0c04 */
[----:B------:R-:W-:Y:S01]  /*8050*/  @P4 STS.128 [R181+0x9800], RZ ;  /* 0x009800ffb5004388 */ /* 0x000fe20000000c00 */
[C---:B------:R-:W-:Y:S02]  /*8060*/  @!P3 LEA R22, P1, R9.reuse, UR6, 0x1 ;  /* 0x000000060916bc11 */ /* 0x040fe4000f8208ff */
[----:B------:R-:W-:Y:S01]  /*8070*/  @!P2 IADD3 R4, P0, R8, R116, RZ ;  /* 0x000000740804a210 */ /* 0x000fe20007f1e0ff */
[----:B------:R-:W-:Y:S01]  /*8080*/  @!PT LDS RZ, [RZ] ;  /* 0x00000000fffff984 */ /* 0x000fe20000000800 */
[----:B------:R-:W-:Y:S01]  /*8090*/  @!PT LDS RZ, [RZ] ;  /* 0x00000000fffff984 */ /* 0x000fe20000000800 */
[----:B------:R-:W-:Y:S01]  /*80a0*/  @!PT LDS RZ, [RZ] ;  /* 0x00000000fffff984 */ /* 0x000fe20000000800 */
[----:B------:R-:W-:Y:S01]  /*80b0*/  @!P4 LDGSTS.E.BYPASS.LTC128B.128 [R181+0x9800], desc[UR10][R18.64] ;  /* 0x0980000012b5cfae */ /* 0x000fe2000b901d4a */
[----:B------:R-:W-:Y:S02]  /*80c0*/  @!P3 LEA.HI.X R23, R9, UR7, R10, 0x1, P1 ;  /* 0x000000070917bc11 */ /* 0x000fe400088f0c0a */
[----:B------:R-:W-:Y:S01]  /*80d0*/  IADD3 R9, P1, R179, R8, RZ ;  /* 0x00000008b3097210 */ /* 0x000fe20007f3e0ff */
[----:B------:R-:W-:Y:S01]  /*80e0*/  @!P2 IMAD.X R5, R7, 0x1, R6, P0 ;  /* 0x000000010705a824 */ /* 0x000fe200000e0606 */
[----:B------:R-:W-:Y:S01]  /*80f0*/  @!P2 LEA R10, P0, R4, UR6, 0x1 ;  /* 0x00000006040aac11 */ /* 0x000fe2000f8008ff */
[----:B------:R-:W-:Y:S01]  /*8100*/  @P3 STS.128 [R181+0xb800], RZ ;  /* 0x00b800ffb5003388 */ /* 0x000fe20000000c00 */
[C---:B------:R-:W-:Y:S01]  /*8110*/  @!P4 LEA R8, P5, R9.reuse, R196, 0x1 ;  /* 0x000000c40908c211 */ /* 0x040fe200078a08ff */
[----:B------:R-:W-:Y:S01]  /*8120*/  IMAD.X R7, R178, 0x1, R7, P1 ;  /* 0x00000001b2077824 */ /* 0x000fe200008e0607 */
[----:B------:R-:W-:Y:S01]  /*8130*/  @!P2 LEA.HI.X R11, R4, UR7, R5, 0x1, P0 ;  /* 0x00000007040bac11 */ /* 0x000fe200080f0c05 */
[----:B------:R-:W-:Y:S01]  /*8140*/  @!PT LDS RZ, [RZ] ;  /* 0x00000000fffff984 */ /* 0x000fe20000000800 */
[----:B------:R-:W-:Y:S01]  /*8150*/  @!PT LDS RZ, [RZ] ;  /* 0x00000000fffff984 */ /* 0x000fe20000000800 */
[----:B------:R-:W-:Y:S01]  /*8160*/  @!PT LDS RZ, [RZ] ;  /* 0x00000000fffff984 */ /* 0x000fe20000000800 */
[----:B------:R-:W-:Y:S01]  /*8170*/  @!P3 LDGSTS.E.BYPASS.LTC128B.128 [R181+0xb800], desc[UR10][R16.64+0x40] ;  /* 0x0b80004010b5bfae */ /* 0x000fe2000b901d4a */
[----:B------:R-:W-:-:S02]  /*8180*/  @!P3 IADD3 R4, P1, R9, R116, RZ ;  /* 0x000000740904b210 */ /* 0x000fc40007f3e0ff */
[C---:B------:R-:W-:Y:S01]  /*8190*/  @!P2 IADD3 R116, P0, R9.reuse, R116, RZ ;  /* 0x000000740974a210 */ /* 0x040fe20007f1e0ff */
[----:B------:R-:W-:Y:S01]  /*81a0*/  @P2 STS.128 [R181+0xd800], RZ ;  /* 0x00d800ffb5002388 */ /* 0x000fe20000000c00 */
[----:B------:R-:W-:Y:S01]  /*81b0*/  @!P4 LEA.HI.X R9, R9, R197, R7, 0x1, P5 ;  /* 0x000000c50909c211 */ /* 0x000fe200028f0c07 */
[C-C-:B------:R-:W-:Y:S01]  /*81c0*/  @!P3 IMAD.X R5, R7.reuse, 0x1, R6.reuse, P1 ;  /* 0x000000010705b824 */ /* 0x140fe200008e0606 */
[----:B------:R-:W-:Y:S01]  /*81d0*/  @!P3 LEA R28, P1, R4, UR6, 0x1 ;  /* 0x00000006041cbc11 */ /* 0x000fe2000f8208ff */
[----:B------:R-:W-:Y:S01]  /*81e0*/  @!PT LDS RZ, [RZ] ;  /* 0x00000000fffff984 */ /* 0x000fe20000000800 */
[----:B------:R-:W-:Y:S01]  /*81f0*/  @!PT LDS RZ, [RZ] ;  /* 0x00000000fffff984 */ /* 0x000fe20000000800 */
[----:B------:R-:W-:Y:S01]  /*8200*/  @!PT LDS RZ, [RZ] ;  /* 0x00000000fffff984 */ /* 0x000fe20000000800 */
[----:B------:R-:W-:Y:S01]  /*8210*/  @!P2 LDGSTS.E.BYPASS.LTC128B.128 [R181+0xd800], desc[UR10][R12.64+0x80] ;  /* 0x0d8000800cb5afae */ /* 0x000fe2000b901d4a */
[----:B------:R-:W-:Y:S01]  /*8220*/  @!P2 IMAD.X R7, R7, 0x1, R6, P0 ;  /* 0x000000010707a824 */ /* 0x000fe200000e0606 */
[----:B------:R-:W-:Y:S01]  /*8230*/  @!P2 LEA R26, P0, R116, UR6, 0x1 ;  /* 0x00000006741aac11 */ /* 0x000fe2000f8008ff */
[----:B------:R-:W-:Y:S01]  /*8240*/  IMAD.MOV.U32 R197, RZ, RZ, R139 ;  /* 0x000000ffffc57224 */ /* 0x000fe200078e008b */
[----:B------:R-:W-:Y:S01]  /*8250*/  @P4 STS.128 [R181+0xa000], RZ ;  /* 0x00a000ffb5004388 */ /* 0x000fe20000000c00 */
[----:B------:R-:W-:-:S02]  /*8260*/  @!P3 LEA.HI.X R29, R4, UR7, R5, 0x1, P1 ;  /* 0x00000007041dbc11 */ /* 0x000fc400088f0c05 */
[----:B------:R-:W-:Y:S01]  /*8270*/  @!P2 LEA.HI.X R27, R116, UR7, R7, 0x1, P0 ;  /* 0x00000007741bac11 */ /* 0x000fe200080f0c07 */
[----:B------:R-:W-:Y:S01]  /*8280*/  @!PT LDS RZ, [RZ] ;  /* 0x00000000fffff984 */ /* 0x000fe20000000800 */
[----:B------:R-:W-:Y:S01]  /*8290*/  @!PT LDS RZ, [RZ] ;  /* 0x00000000fffff984 */ /* 0x000fe20000000800 */
[----:B------:R-:W-:Y:S01]  /*82a0*/  @!PT LDS RZ, [RZ] ;  /* 0x00000000fffff984 */ /* 0x000fe20000000800 */
[----:B------:R-:W-:Y:S01]  /*82b0*/  @!P4 LDGSTS.E.BYPASS.LTC128B.128 [R181+0xa000], desc[UR10][R24.64] ;  /* 0x0a00000018b5cfae */ /* 0x000fe2000b901d4a */
[----:B------:R-:W-:-:S03]  /*82c0*/  LOP3.LUT R196, R202, R189, RZ, 0xfc, !PT ;  /* 0x000000bdcac47212 */ /* 0x000fc600078efcff */
        /* <DEDUP_REMOVED lines=27> */
[----:B------:R-:W5:Y:S04]  /*8480*/  LDSM.16.M88.4 R52, [R172+0x3400] ;  /* 0x00340000ac34783b */ /* 0x000f680000000200 */
[----:B------:R-:W-:Y:S04]  /*8490*/  LDSM.16.M88.4 R116, [R171] ;  /* 0x00000000ab74783b */ /* 0x000fe80000000200 */
[----:B-1----:R-:W-:Y:S04]  /*84a0*/  LDSM.16.M88.4 R20, [R169+0x3000] ;  /* 0x00300000a914783b */ /* 0x002fe80000000200 */
[----:B------:R-:W1:Y:S04]  /*84b0*/  LDSM.16.M88.4 R36, [R172+0x3c00] ;  /* 0x003c0000ac24783b */ /* 0x000e680000000200 */
[----:B------:R-:W1:Y:S04]  /*84c0*/  LDSM.16.M88.4 R44, [R172+0x3800] ;  /* 0x00380000ac2c783b */ /* 0x000e680000000200 */
[----:B------:R-:W1:Y:S04]  /*84d0*/  LDSM.16.M88.4 R12, [R169+0x3400] ;  /* 0x00340000a90c783b */ /* 0x000e680000000200 */
[----:B--2---:R-:W2:Y:S04]  /*84e0*/  LDSM.16.M88.4 R8, [R169+0x3c00] ;  /* 0x003c0000a908783b */ /* 0x004ea80000000200 */
[----:B---3--:R-:W3:Y:S04]  /*84f0*/  LDSM.16.M88.4 R28, [R172+0x4000] ;  /* 0x00400000ac1c783b */ /* 0x008ee80000000200 */
[----:B----4-:R-:W4:Y:S01]  /*8500*/  LDSM.16.M88.4 R24, [R169+0x3800] ;  /* 0x00380000a918783b */ /* 0x010f220000000200 */
[C---:B-----5:R-:W-:Y:S03]  /*8510*/  HMMA.16816.F32.BF16 R64, R4.reuse, R60, RZ ;  /* 0x0000003c0440723c */ /* 0x060fe600000418ff */
[----:B------:R-:W-:Y:S04]  /*8520*/  LDSM.16.M88.4 R16, [R169+0x4000] ;  /* 0x00400000a910783b */ /* 0x000fe80000000200 */
[----:B------:R-:W-:Y:S01]  /*8530*/  LDSM.16.M88.4 R120, [R172+0x4c00] ;  /* 0x004c0000ac78783b */ /* 0x000fe20000000200 */
[C---:B------:R-:W-:Y:S03]  /*8540*/  HMMA.16816.F32.BF16 R60, R4.reuse, R62, RZ ;  /* 0x0000003e043c723c */ /* 0x040fe600000418ff */
[----:B------:R-:W-:Y:S03]  /*8550*/  LDSM.16.M88.4 R124, [R169+0x4800] ;  /* 0x00480000a97c783b */ /* 0x000fe60000000200 */
[C---:B------:R-:W-:Y:S01]  /*8560*/  HMMA.16816.F32.BF16 R56, R4.reuse, R52, RZ ;  /* 0x000000340438723c */ /* 0x040fe200000418ff */
[----:B------:R-:W0:Y:S05]  /*8570*/  LDGDEPBAR ;  /* 0x00000000000079af */ /* 0x000e2a0000000000 */
[----:B-1----:R-:W-:Y:S06]  /*8580*/  HMMA.16816.F32.BF16 R40, R4, R36, RZ ;  /* 0x000000240428723c */ /* 0x002fec00000418ff */
[C---:B------:R-:W-:Y:S06]  /*8590*/  HMMA.16816.F32.BF16 R64, R116.reuse, R20, R64 ;  /* 0x000000147440723c */ /* 0x040fec0000041840 */
[----:B------:R-:W-:Y:S01]  /*85a0*/  HMMA.16816.F32.BF16 R60, R116, R22, R60 ;  /* 0x00000016743c723c */ /* 0x000fe2000004183c */
[----:B------:R-:W1:Y:S05]  /*85b0*/  LDSM.16.M88.4 R20, [R172+0x4400] ;  /* 0x00440000ac14783b */ /* 0x000e6a0000000200 */
[C---:B------:R-:W-:Y:S06]  /*85c0*/  HMMA.16816.F32.BF16 R52, R4.reuse, R54, RZ ;  /* 0x000000360434723c */ /* 0x040fec00000418ff */
[C---:B------:R-:W-:Y:S06]  /*85d0*/  HMMA.16816.F32.BF16 R36, R4.reuse, R38, RZ ;  /* 0x000000260424723c */ /* 0x040fec00000418ff */
[C---:B------:R-:W-:Y:S06]  /*85e0*/  HMMA.16816.F32.BF16 R48, R4.reuse, R44, RZ ;  /* 0x0000002c0430723c */ /* 0x040fec00000418ff */
[----:B------:R-:W-:Y:S06]  /*85f0*/  HMMA.16816.F32.BF16 R44, R4, R46, RZ ;  /* 0x0000002e042c723c */ /* 0x000fec00000418ff */
[C---:B------:R-:W-:Y:S06]  /*8600*/  HMMA.16816.F32.BF16 R56, R116.reuse, R12, R56 ;  /* 0x0000000c7438723c */ /* 0x040fec0000041838 */
[C---:B------:R-:W-:Y:S01]  /*8610*/  HMMA.16816.F32.BF16 R52, R116.reuse, R14, R52 ;  /* 0x0000000e7434723c */ /* 0x040fe20000041834 */
[----:B------:R-:W5:Y:S05]  /*8620*/  LDSM.16.M88.4 R12, [R172+0x4800] ;  /* 0x00480000ac0c783b */ /* 0x000f6a0000000200 */
[C---:B--2---:R-:W-:Y:S06]  /*8630*/  HMMA.16816.F32.BF16 R40, R116.reuse, R8, R40 ;  /* 0x000000087428723c */ /* 0x044fec0000041828 */
[----:B------:R-:W-:Y:S01]  /*8640*/  HMMA.16816.F32.BF16 R36, R116, R10, R36 ;  /* 0x0000000a7424723c */ /* 0x000fe20000041824 */
[----:B------:R-:W2:Y:S05]  /*8650*/  LDSM.16.M88.4 R8, [R169+0x4400] ;  /* 0x00440000a908783b */ /* 0x000eaa0000000200 */
[----:B---3--:R-:W-:Y:S06]  /*8660*/  HMMA.16816.F32.BF16 R32, R4, R28, RZ ;  /* 0x0000001c0420723c */ /* 0x008fec00000418ff */
[C---:B----4-:R-:W-:Y:S06]  /*8670*/  HMMA.16816.F32.BF16 R48, R116.reuse, R24, R48 ;  /* 0x000000187430723c */ /* 0x050fec0000041830 */
[----:B------:R-:W-:Y:S06]  /*8680*/  HMMA.16816.F32.BF16 R44, R116, R26, R44 ;  /* 0x0000001a742c723c */ /* 0x000fec000004182c */
[C---:B------:R-:W-:Y:S06]  /*8690*/  HMMA.16816.F32.BF16 R28, R4.reuse, R30, RZ ;  /* 0x0000001e041c723c */ /* 0x040fec00000418ff */
[C---:B-1----:R-:W-:Y:S06]  /*86a0*/  HMMA.16816.F32.BF16 R24, R4.reuse, R20, RZ ;  /* 0x000000140418723c */ /* 0x042fec00000418ff */
[----:B------:R-:W-:Y:S06]  /*86b0*/  HMMA.16816.F32.BF16 R20, R4, R22, RZ ;  /* 0x000000160414723c */ /* 0x000fec00000418ff */
[C---:B------:R-:W-:Y:S06]  /*86c0*/  HMMA.16816.F32.BF16 R32, R116.reuse, R16, R32 ;  /* 0x000000107420723c */ /* 0x040fec0000041820 */
[----:B------:R-:W-:Y:S06]  /*86d0*/  HMMA.16816.F32.BF16 R28, R116, R18, R28 ;  /* 0x00000012741c723c */ /* 0x000fec000004181c */
[----:B-----5:R-:W-:Y:S06]  /*86e0*/  HMMA.16816.F32.BF16 R16, R4, R12, RZ ;  /* 0x0000000c0410723c */ /* 0x020fec00000418ff */
[C---:B--2---:R-:W-:Y:S06]  /*86f0*/  HMMA.16816.F32.BF16 R24, R116.reuse, R8, R24 ;  /* 0x000000087418723c */ /* 0x044fec0000041818 */
[----:B------:R-:W-:Y:S06]  /*8700*/  HMMA.16816.F32.BF16 R20, R116, R10, R20 ;  /* 0x0000000a7414723c */ /* 0x000fec0000041814 */
[C---:B------:R-:W-:Y:S06]  /*8710*/  HMMA.16816.F32.BF16 R12, R4.reuse, R14, RZ ;  /* 0x0000000e040c723c */ /* 0x040fec00000418ff */
[C---:B------:R-:W-:Y:S06]  /*8720*/  HMMA.16816.F32.BF16 R8, R4.reuse, R120, RZ ;  /* 0x000000780408723c */ /* 0x040fec00000418ff */
[----:B------:R-:W-:Y:S01]  /*8730*/  HMMA.16816.F32.BF16 R4, R4, R122, RZ ;  /* 0x0000007a0404723c */ /* 0x000fe200000418ff */
[----:B------:R-:W1:Y:S05]  /*8740*/  LDSM.16.M88.4 R120, [R169+0x4c00] ;  /* 0x004c0000a978783b */ /* 0x000e6a0000000200 */
[C---:B------:R-:W-:Y:S06]  /*8750*/  HMMA.16816.F32.BF16 R16, R116.reuse, R124, R16 ;  /* 0x0000007c7410723c */ /* 0x040fec0000041810 */
[C---:B------:R-:W-:Y:S01]  /*8760*/  HMMA.16816.F32.BF16 R12, R116.reuse, R126, R12 ;  /* 0x0000007e740c723c */ /* 0x040fe2000004180c */
[----:B------:R-:W-:Y:S05]  /*8770*/  LDSM.16.M88.4 R124, [R172+0x5000] ;  /* 0x00500000ac7c783b */ /* 0x000fea0000000200 */
[C---:B-1----:R-:W-:Y:S06]  /*8780*/  HMMA.16816.F32.BF16 R8, R116.reuse, R120, R8 ;  /* 0x000000787408723c */ /* 0x042fec0000041808 */
        /* <DEDUP_REMOVED lines=99> */
[----:B------:R-:W-:-:S05]  /*8dc0*/  VIADD R117, R196, 0x1 ;  /* 0x00000001c4757836 */ /* 0x000fca0000000000 */
[----:B------:R-:W-:Y:S01]  /*8dd0*/  I2FP.F32.S32 R116, R117 ;  /* 0x0000007500747245 */ /* 0x000fe20000201400 */
[C---:B--2---:R-:W-:Y:S01]  /*8de0*/  HMMA.16816.F32.BF16 R16, R124.reuse, R120, R16 ;  /* 0x000000787c10723c */ /* 0x044fe20000041810 */
[----:B------:R-:W-:Y:S01]  /*8df0*/  BAR.SYNC.DEFER_BLOCKING 0x0 ;  /* 0x0000000000007b1d */ /* 0x000fe20000010000 */
[----:B------:R-:W-:Y:S02]  /*8e00*/  ISETP.GE.AND P1, PT, R117, R136, PT ;  /* 0x000000887500720c */ /* 0x000fe40003f26270 */
[CC--:B------:R-:W-:Y:S01]  /*8e10*/  FFMA.FTZ R65, R3.reuse, R116.reuse, R65 ;  /* 0x0000007403417223 */ /* 0x0c0fe20000010041 */
[----:B------:R-:W-:Y:S01]  /*8e20*/  FFMA.FTZ R207, R3, R116, R67 ;  /* 0x0000007403cf7223 */ /* 0x000fe20000010043 */
[----:B------:R-:W-:Y:S01]  /*8e30*/  LOP3.LUT R67, R202, 0x8, R189, 0xfe, !PT ;  /* 0x00000008ca437812 */ /* 0x000fe200078efebd */
[----:B------:R-:W-:Y:S01]  /*8e40*/  HMMA.16816.F32.BF16 R12, R124, R122, R12 ;  /* 0x0000007a7c0c723c */ /* 0x000fe2000004180c */
[----:B------:R-:W-:Y:S02]  /*8e50*/  ISETP.GE.AND P5, PT, R117, R135, PT ;  /* 0x000000877500720c */ /* 0x000fe40003fa6270 */
[----:B------:R-:W-:Y:S01]  /*8e60*/  FSEL R198, R65, -INF , !P1 ;  /* 0xff80000041c67808 */ /* 0x000fe20004800000 */
[----:B------:R-:W-:Y:S01]  /*8e70*/  VIADD R65, R196, 0x9 ;  /* 0x00000009c4417836 */ /* 0x000fe20000000000 */
[----:B------:R-:W-:-:S02]  /*8e80*/  ISETP.GE.AND P0, PT, R67, R136, PT ;  /* 0x000000884300720c */ /* 0x000fc40003f06270 */
[----:B------:R-:W-:Y:S02]  /*8e90*/  ISETP.GE.AND P1, PT, R67, R135, PT ;  /* 0x000000874300720c */ /* 0x000fe40003f26270 */
[----:B------:R-:W-:Y:S02]  /*8ea0*/  I2FP.F32.S32 R67, R67 ;  /* 0x0000004300437245 */ /* 0x000fe40000201400 */
[----:B------:R-:W-:Y:S02]  /*8eb0*/  FSEL R207, R207, -INF , !P5 ;  /* 0xff800000cfcf7808 */ /* 0x000fe40006800000 */
[----:B------:R-:W-:Y:S01]  /*8ec0*/  ISETP.GE.AND P5, PT, R65, R136, PT ;  /* 0x000000884100720c */ /* 0x000fe20003fa6270 */
[C---:B------:R-:W-:Y:S01]  /*8ed0*/  FFMA.FTZ R158, R3.reuse, R67, R60 ;  /* 0x00000043039e7223 */ /* 0x040fe2000001003c */
[----:B------:R-:W-:Y:S01]  /*8ee0*/  I2FP.F32.S32 R60, R65 ;  /* 0x00000041003c7245 */ /* 0x000fe20000201400 */
[----:B------:R-:W-:-:S03]  /*8ef0*/  FFMA.FTZ R62, R3, R67, R62 ;  /* 0x00000043033e7223 */ /* 0x000fc6000001003e */
[----:B------:R-:W-:Y:S01]  /*8f00*/  FSEL R158, R158, -INF , !P0 ;  /* 0xff8000009e9e7808 */ /* 0x000fe20004000000 */
[CC--:B------:R-:W-:Y:S01]  /*8f10*/  FFMA.FTZ R200, R3.reuse, R60.reuse, R61 ;  /* 0x0000003c03c87223 */ /* 0x0c0fe2000001003d */
[----:B------:R-:W-:Y:S01]  /*8f20*/  FFMA.FTZ R61, R3, R60, R63 ;  /* 0x0000003c033d7223 */ /* 0x000fe2000001003f */
[----:B------:R-:W-:Y:S02]  /*8f30*/  LOP3.LUT R60, R202, 0x10, R189, 0xfe, !PT ;  /* 0x00000010ca3c7812 */ /* 0x000fe400078efebd */
[----:B------:R-:W-:Y:S02]  /*8f40*/  FSEL R153, R62, -INF , !P1 ;  /* 0xff8000003e997808 */ /* 0x000fe40004800000 */
[----:B------:R-:W-:Y:S02]  /*8f50*/  FSEL R200, R200, -INF , !P5 ;  /* 0xff800000c8c87808 */ /* 0x000fe40006800000 */
[C---:B------:R-:W-:Y:S02]  /*8f60*/  ISETP.GE.AND P1, PT, R60.reuse, R136, PT ;  /* 0x000000883c00720c */ /* 0x040fe40003f26270 */
[----:B------:R-:W-:-:S02]  /*8f70*/  ISETP.GE.AND P5, PT, R60, R135, PT ;  /* 0x000000873c00720c */ /* 0x000fc40003fa6270 */
[----:B------:R-:W-:Y:S01]  /*8f80*/  I2FP.F32.S32 R62, R60 ;  /* 0x0000003c003e7245 */ /* 0x000fe20000201400 */
[----:B------:R-:W-:Y:S01]  /*8f90*/  VIADD R60, R196, 0x11 ;  /* 0x00000011c43c7836 */ /* 0x000fe20000000000 */
[----:B------:R-:W-:-:S03]  /*8fa0*/  ISETP.GE.AND P0, PT, R65, R135, PT ;  /* 0x000000874100720c */ /* 0x000fc60003f06270 */
[C---:B------:R-:W-:Y:S01]  /*8fb0*/  FFMA.FTZ R124, R3.reuse, R62, R56 ;  /* 0x0000003e037c7223 */ /* 0x040fe20000010038 */
[----:B------:R-:W-:Y:S01]  /*8fc0*/  I2FP.F32.S32 R56, R60 ;  /* 0x0000003c00387245 */ /* 0x000fe20000201400 */
[----:B------:R-:W-:Y:S01]  /*8fd0*/  FFMA.FTZ R58, R3, R62, R58 ;  /* 0x0000003e033a7223 */ /* 0x000fe2000001003a */
[----:B------:R-:W-:Y:S02]  /*8fe0*/  FSEL R61, R61, -INF , !P0 ;  /* 0xff8000003d3d7808 */ /* 0x000fe40004000000 */
[----:B------:R-:W-:Y:S01]  /*8ff0*/  ISETP.GE.AND P0, PT, R60, R136, PT ;  /* 0x000000883c00720c */ /* 0x000fe20003f06270 */
[CC--:B------:R-:W-:Y:S01]  /*9000*/  FFMA.FTZ R57, R3.reuse, R56.reuse, R57 ;  /* 0x0000003803397223 */ /* 0x0c0fe20000010039 */
[----:B------:R-:W-:Y:S01]  /*9010*/  FFMA.FTZ R59, R3, R56, R59 ;  /* 0x00000038033b7223 */ /* 0x000fe2000001003b */
[----:B------:R-:W-:Y:S02]  /*9020*/  LOP3.LUT R56, R202, 0x18, R189, 0xfe, !PT ;  /* 0x00000018ca387812 */ /* 0x000fe400078efebd */
[----:B------:R-:W-:-:S02]  /*9030*/  FSEL R151, R58, -INF , !P5 ;  /* 0xff8000003a977808 */ /* 0x000fc40006800000 */
[----:B------:R-:W-:Y:S02]  /*9040*/  FSEL R204, R57, -INF , !P0 ;  /* 0xff80000039cc7808 */ /* 0x000fe40004000000 */
[C---:B------:R-:W-:Y:S02]  /*9050*/  ISETP.GE.AND P5, PT, R56.reuse, R136, PT ;  /* 0x000000883800720c */ /* 0x040fe40003fa6270 */
[-C--:B------:R-:W-:Y:S02]  /*9060*/  ISETP.GE.AND P0, PT, R56, R135.reuse, PT ;  /* 0x000000873800720c */ /* 0x080fe40003f06270 */
[----:B------:R-:W-:Y:S01]  /*9070*/  I2FP.F32.S32 R57, R56 ;  /* 0x0000003800397245 */ /* 0x000fe20000201400 */
[----:B------:R-:W-:Y:S01]  /*9080*/  VIADD R56, R196, 0x19 ;  /* 0x00000019c4387836 */ /* 0x000fe20000000000 */
[----:B------:R-:W-:Y:S02]  /*9090*/  FSEL R124, R124, -INF , !P1 ;  /* 0xff8000007c7c7808 */ /* 0x000fe40004800000 */
[----:B------:R-:W-:Y:S01]  /*90a0*/  ISETP.GE.AND P1, PT, R60, R135, PT ;  /* 0x000000873c00720c */ /* 0x000fe20003f26270 */
[CC--:B------:R-:W-:Y:S01]  /*90b0*/  FFMA.FTZ R58, R3.reuse, R57.reuse, R52 ;  /* 0x00000039033a7223 */ /* 0x0c0fe20000010034 */
[----:B------:R-:W-:Y:S01]  /*90c0*/  I2FP.F32.S32 R52, R56 ;  /* 0x0000003800347245 */ /* 0x000fe20000201400 */
[----:B------:R-:W-:Y:S01]  /*90d0*/  FFMA.FTZ R54, R3, R57, R54 ;  /* 0x0000003903367223 */ /* 0x000fe20000010036 */
[----:B------:R-:W-:-:S02]  /*90e0*/  FSEL R59, R59, -INF , !P1 ;  /* 0xff8000003b3b7808 */ /* 0x000fc40004800000 */
[----:B------:R-:W-:Y:S01]  /*90f0*/  ISETP.GE.AND P1, PT, R56, R136, PT ;  /* 0x000000883800720c */ /* 0x000fe20003f26270 */
        /* <DEDUP_REMOVED lines=9> */
[----:B------:R-:W-:Y:S02]  /*9190*/  FSEL R58, R58, -INF , !P5 ;  /* 0xff8000003a3a7808 */ /* 0x000fe40006800000 */
[----:B------:R-:W-:Y:S01]  /*91a0*/  ISETP.GE.AND P5, PT, R56, R135, PT ;  /* 0x000000873800720c */ /* 0x000fe20003fa6270 */
[CC--:B------:R-:W-:Y:S01]  /*91b0*/  FFMA.FTZ R118, R3.reuse, R53.reuse, R48 ;  /* 0x0000003503767223 */ /* 0x0c0fe20000010030 */
[----:B------:R-:W-:Y:S01]  /*91c0*/  I2FP.F32.S32 R48, R52 ;  /* 0x0000003400307245 */ /* 0x000fe20000201400 */
[----:B------:R-:W-:Y:S01]  /*91d0*/  FFMA.FTZ R50, R3, R53, R50 ;  /* 0x0000003503327223 */ /* 0x000fe20000010032 */
[----:B------:R-:W-:Y:S02]  /*91e0*/  FSEL R121, R55, -INF , !P5 ;  /* 0xff80000037797808 */ /* 0x000fe40006800000 */
[----:B------:R-:W-:Y:S01]  /*91f0*/  ISETP.GE.AND P5, PT, R52, R136, PT ;  /* 0x000000883400720c */ /* 0x000fe20003fa6270 */
[CC--:B------:R-:W-:Y:S01]  /*9200*/  FFMA.FTZ R49, R3.reuse, R48.reuse, R49 ;  /* 0x0000003003317223 */ /* 0x0c0fe20000010031 */
[----:B------:R-:W-:Y:S01]  /*9210*/  FFMA.FTZ R51, R3, R48, R51 ;  /* 0x0000003003337223 */ /* 0x000fe20000010033 */
[----:B------:R-:W-:-:S02]  /*9220*/  LOP3.LUT R48, R202, 0x28, R189, 0xfe, !PT ;  /* 0x00000028ca307812 */ /* 0x000fc400078efebd */
[----:B------:R-:W-:Y:S02]  /*9230*/  FSEL R123, R50, -INF , !P1 ;  /* 0xff800000327b7808 */ /* 0x000fe40004800000 */
[----:B------:R-:W-:Y:S02]  /*9240*/  FSEL R122, R49, -INF , !P5 ;  /* 0xff800000317a7808 */ /* 0x000fe40006800000 */
[C---:B------:R-:W-:Y:S02]  /*9250*/  ISETP.GE.AND P1, PT, R48.reuse, R136, PT ;  /* 0x000000883000720c */ /* 0x040fe40003f26270 */
[----:B------:R-:W-:Y:S02]  /*9260*/  ISETP.GE.AND P5, PT, R48, R135, PT ;  /* 0x000000873000720c */ /* 0x000fe40003fa6270 */
[----:B------:R-:W-:Y:S01]  /*9270*/  I2FP.F32.S32 R49, R48 ;  /* 0x0000003000317245 */ /* 0x000fe20000201400 */
[----:B------:R-:W-:Y:S01]  /*9280*/  VIADD R48, R196, 0x29 ;  /* 0x00000029c4307836 */ /* 0x000fe20000000000 */
[----:B------:R-:W-:-:S02]  /*9290*/  FSEL R118, R118, -INF , !P0 ;  /* 0xff80000076767808 */ /* 0x000fc40004000000 */
        /* <DEDUP_REMOVED lines=154> */
[----:B------:R-:W-:Y:S02]  /*9c40*/  I2FP.F32.S32 R10, R8 ;  /* 0x00000008000a7245 */ /* 0x000fe40000201400 */
[----:B------:R-:W-:Y:S02]  /*9c50*/  FSEL R142, R142, -INF , !P1 ;  /* 0xff8000008e8e7808 */ /* 0x000fe40004800000 */
[----:B------:R-:W-:Y:S01]  /*9c60*/  FSEL R144, R9, -INF , !P0 ;  /* 0xff80000009907808 */ /* 0x000fe20004000000 */
[CC--:B------:R-:W-:Y:S01]  /*9c70*/  FFMA.FTZ R6, R3.reuse, R10.reuse, R6 ;  /* 0x0000000a03067223 */ /* 0x0c0fe20000010006 */
[-C--:B------:R-:W-:Y:S01]  /*9c80*/  ISETP.GE.AND P1, PT, R12, R135.reuse, PT ;  /* 0x000000870c00720c */ /* 0x080fe20003f26270 */
[----:B------:R-:W-:Y:S01]  /*9c90*/  FFMA.FTZ R146, R3, R10, R4 ;  /* 0x0000000a03927223 */ /* 0x000fe20000010004 */
[----:B------:R-:W-:Y:S01]  /*9ca0*/  ISETP.GE.AND P0, PT, R8, R135, PT ;  /* 0x000000870800720c */ /* 0x000fe20003f06270 */
[----:B------:R-:W-:Y:S01]  /*9cb0*/  VIADD R4, R196, 0x79 ;  /* 0x00000079c4047836 */ /* 0x000fe20000000000 */
[----:B------:R-:W-:-:S02]  /*9cc0*/  FSEL R63, R11, -INF , !P1 ;  /* 0xff8000000b3f7808 */ /* 0x000fc40004800000 */
[----:B------:R-:W-:Y:S02]  /*9cd0*/  FSEL R65, R6, -INF , !P0 ;  /* 0xff80000006417808 */ /* 0x000fe40004000000 */
[C---:B------:R-:W-:Y:S02]  /*9ce0*/  ISETP.GE.AND P1, PT, R196.reuse, R136, PT ;  /* 0x00000088c400720c */ /* 0x040fe40003f26270 */
[----:B------:R-:W-:Y:S02]  /*9cf0*/  ISETP.GE.AND P0, PT, R196, R135, PT ;  /* 0x00000087c400720c */ /* 0x000fe40003f06270 */
[----:B------:R-:W-:Y:S02]  /*9d00*/  I2FP.F32.S32 R196, R196 ;  /* 0x000000c400c47245 */ /* 0x000fe40000201400 */
[----:B------:R-:W-:-:S03]  /*9d10*/  ISETP.GE.AND P5, PT, R8, R136, PT ;  /* 0x000000880800720c */ /* 0x000fc60003fa6270 */
[CC--:B------:R-:W-:Y:S01]  /*9d20*/  FFMA.FTZ R9, R3.reuse, R196.reuse, R66 ;  /* 0x000000c403097223 */ /* 0x0c0fe20000010042 */
[----:B------:R-:W-:Y:S01]  /*9d30*/  FFMA.FTZ R6, R3, R196, R64 ;  /* 0x000000c403067223 */ /* 0x000fe20000010040 */
[----:B------:R-:W-:Y:S01]  /*9d40*/  FSEL R146, R146, -INF , !P5 ;  /* 0xff80000092927808 */ /* 0x000fe20006800000 */
[----:B------:R-:W-:Y:S01]  /*9d50*/  IMAD.MOV.U32 R196, RZ, RZ, R138 ;  /* 0x000000ffffc47224 */ /* 0x000fe200078e008a */
[----:B------:R-:W-:Y:S02]  /*9d60*/  ISETP.GE.AND P5, PT, R4, R136, PT ;  /* 0x000000880400720c */ /* 0x000fe40003fa6270 */
[----:B------:R-:W-:Y:S02]  /*9d70*/  FSEL R9, R9, -INF , !P0 ;  /* 0xff80000009097808 */ /* 0x000fe40004000000 */
[----:B------:R-:W-:Y:S02]  /*9d80*/  ISETP.GE.AND P0, PT, R132, 0x3, PT ;  /* 0x000000038400780c */ /* 0x000fe40003f06270 */
[----:B------:R-:W-:-:S02]  /*9d90*/  FSEL R6, R6, -INF , !P1 ;  /* 0xff80000006067808 */ /* 0x000fc40004800000 */
[----:B------:R-:W-:Y:S02]  /*9da0*/  ISETP.GE.AND P1, PT, R4, R135, PT ;  /* 0x000000870400720c */ /* 0x000fe40003f26270 */
[----:B------:R-:W-:-:S05]  /*9db0*/  I2FP.F32.S32 R4, R4 ;  /* 0x0000000400047245 */ /* 0x000fca0000201400 */
[CC--:B------:R-:W-:Y:S01]  /*9dc0*/  FFMA.FTZ R5, R3.reuse, R4.reuse, R5 ;  /* 0x0000000403057223 */ /* 0x0c0fe20000010005 */
[----:B------:R-:W-:-:S04]  /*9dd0*/  FFMA.FTZ R7, R3, R4, R7 ;  /* 0x0000000403077223 */ /* 0x000fc80000010007 */
[----:B------:R-:W-:Y:S02]  /*9de0*/  FSEL R132, R5, -INF , !P5 ;  /* 0xff80000005847808 */ /* 0x000fe40006800000 */
[----:B------:R-:W-:Y:S01]  /*9df0*/  FSEL R64, R7, -INF , !P1 ;  /* 0xff80000007407808 */ /* 0x000fe20004800000 */
[----:B------:R-:W-:Y:S06]  /*9e00*/  @!P0 BRA `(.L_x_2009) ;  /* 0x0000000800c08947 */ /* 0x000fec0003800000 */
[----:B------:R-:W-:Y:S05]  /*9e10*/  @!P6 BRA `(.L_x_2010) ;  /* 0x0000000000ece947 */ /* 0x000fea0003800000 */
[----:B------:R-:W1:Y:S01]  /*9e20*/  LDC R7, c[0x0][0x380] ;  /* 0x0000e000ff077b82 */ /* 0x000e620000000800 */
[----:B------:R-:W-:Y:S02]  /*9e30*/  IADD3 R12, R202, -0x80, RZ ;  /* 0xffffff80ca0c7810 */ /* 0x000fe40007ffe0ff */
[----:B-1----:R-:W-:-:S04]  /*9e40*/  IABS R5, R7 ;  /* 0x0000000700057213 */ /* 0x002fc80000000000 */
        /* <DEDUP_REMOVED lines=9> */
[----:B------:R-:W-:Y:S01]  /*9ee0*/  IMAD.HI.U32 R4, R11, R4, R10 ;  /* 0x000000040b047227 */ /* 0x000fe200078e000a */
[----:B------:R-:W-:Y:S02]  /*9ef0*/  IABS R11, R202 ;  /* 0x000000ca000b7213 */ /* 0x000fe40000000000 */
[----:B------:R-:W-:-:S03]  /*9f00*/  LOP3.LUT R202, R202, R7, RZ, 0x3c, !PT ;  /* 0x00000007caca7212 */ /* 0x000fc600078e3cff */
        /* <DEDUP_REMOVED lines=44> */
.L_x_2010:
[----:B------:R-:W-:-:S04]  /*a1d0*/  LEA R11, -R128, RZ, 0x7 ;  /* 0x000000ff800b7211 */ /* 0x000fc800078e39ff */
[----:B------:R-:W-:-:S07]  /*a1e0*/  SHF.R.S32.HI R10, RZ, 0x1f, R11 ;  /* 0x0000001fff0a7819 */ /* 0x000fce000001140b */
.L_x_2011:
[C---:B------:R-:W-:Y:S01]  /*a1f0*/  @!P3 IADD3 R5, P0, R134.reuse, R11, RZ ;  /* 0x0000000b8605b210 */ /* 0x040fe20007f1e0ff */
[----:B------:R1:W-:Y:S01]  /*a200*/  @P4 STS [R181+0x3004], RZ ;  /* 0x003004ffb5004388 */ /* 0x0003e20000000800 */
[----:B------:R-:W-:Y:S01]  /*a210*/  @!P4 LEA R14, P1, R11, R192, 0x1 ;  /* 0x000000c00b0ec211 */ /* 0x000fe200078208ff */
[----:B------:R-:W-:Y:S02]  /*a220*/  BSSY B0, `(.L_x_2012) ;  /* 0x000006b000007945 */ /* 0x000fe40003800000 */
[--C-:B------:R-:W-:Y:S01]  /*a230*/  @!P3 IMAD.X R4, R133, 0x1, R10.reuse, P0 ;  /* 0x000000018504b824 */ /* 0x100fe200000e060a */
[----:B------:R-:W-:Y:S01]  /*a240*/  @!P3 LEA R12, P0, R5, UR8, 0x1 ;  /* 0x00000008050cbc11 */ /* 0x000fe2000f8008ff */
        /* <DEDUP_REMOVED lines=10> */
[----:B------:R-:W-:Y:S01]  /*a2f0*/  @!P2 IMAD.X R4, R133, 0x1, R10, P0 ;  /* 0x000000018504a824 */ /* 0x000fe200000e060a */
        /* <DEDUP_REMOVED lines=22> */
[----:B------:R-:W-:Y:S04]  /*a460*/  @!P4 LDGSTS.E.BYPASS.LTC128B.128 [R181+0x3800], desc[UR10][R18.64] ;  /* 0x0380000012b5cfae */ /* 0x000fe8000b901d4a */
        /* <DEDUP_REMOVED lines=17> */
[C---:B---3--:R-:W-:Y:S01]  /*a580*/  @!P4 LEA R16, P0, R7.reuse, R192, 0x1 ;  /* 0x000000c00710c211 */ /* 0x048fe200078008ff */
[----:B------:R1:W-:Y:S03]  /*a590*/  @P4 STS.128 [R181+0x4000], RZ ;  /* 0x004000ffb5004388 */ /* 0x0003e60000000c00 */
[----:B------:R-:W-:Y:S02]  /*a5a0*/  @!P4 LEA.HI.X R17, R7, R193, R8, 0x1, P0 ;  /* 0x000000c10711c211 */ /* 0x000fe400000f0c08 */
[----:B------:R-:W-:-:S03]  /*a5b0*/  @!P3 IADD3 R5, P0, R134, R7, RZ ;  /* 0x000000078605b210 */ /* 0x000fc60007f1e0ff */
[----:B------:R-:W-:Y:S01]  /*a5c0*/  @!PT LDS RZ, [RZ] ;  /* 0x00000000fffff984 */ /* 0x000fe20000000800 */
[----:B------:R-:W-:Y:S01]  /*a5d0*/  @!PT LDS RZ, [RZ] ;  /* 0x00000000fffff984 */ /* 0x000fe20000000800 */
[----:B------:R-:W-:Y:S01]  /*a5e0*/  @!PT LDS RZ, [RZ] ;  /* 0x00000000fffff984 */ /* 0x000fe20000000800 */
[----:B------:R3:W-:Y:S02]  /*a5f0*/  @!P4 LDGSTS.E.BYPASS.LTC128B.128 [R181+0x4000], desc[UR10][R16.64] ;  /* 0x0400000010b5cfae */ /* 0x0007e4000b901d4a */
[----:B------:R-:W-:Y:S02]  /*a600*/  @!P3 IMAD.X R4, R133, 0x1, R8, P0 ;  /* 0x000000018504b824 */ /* 0x000fe400000e0608 */
[----:B------:R1:W-:Y:S01]  /*a610*/  @P3 STS.128 [R181+0x6000], RZ ;  /* 0x006000ffb5003388 */ /* 0x0003e20000000c00 */
[----:B--2---:R-:W-:-:S04]  /*a620*/  @!P3 LEA R12, P0, R5, UR8, 0x1 ;  /* 0x00000008050cbc11 */ /* 0x004fc8000f8008ff */
[----:B------:R-:W-:Y:S02]  /*a630*/  @!P3 LEA.HI.X R13, R5, UR9, R4, 0x1, P0 ;  /* 0x00000009050dbc11 */ /* 0x000fe400080f0c04 */
[----:B------:R-:W-:-:S03]  /*a640*/  @!P2 IADD3 R5, P0, R134, R7, RZ ;  /* 0x000000078605a210 */ /* 0x000fc60007f1e0ff */
[----:B------:R-:W-:Y:S01]  /*a650*/  @!PT LDS RZ, [RZ] ;  /* 0x00000000fffff984 */ /* 0x000fe20000000800 */
[----:B------:R-:W-:Y:S01]  /*a660*/  @!PT LDS RZ, [RZ] ;  /* 0x00000000fffff984 */ /* 0x000fe20000000800 */
[----:B------:R-:W-:Y:S01]  /*a670*/  @!PT LDS RZ, [RZ] ;  /* 0x00000000fffff984 */ /* 0x000fe20000000800 */
[----:B------:R1:W-:Y:S02]  /*a680*/  @!P3 LDGSTS.E.BYPASS.LTC128B.128 [R181+0x6000], desc[UR10][R12.64+0x40] ;  /* 0x060000400cb5bfae */ /* 0x0003e4000b901d4a */
[----:B------:R-:W-:Y:S01]  /*a690*/  @!P2 IMAD.X R4, R133, 0x1, R8, P0 ;  /* 0x000000018504a824 */ /* 0x000fe200000e0608 */
[C---:B----4-:R-:W-:Y:S01]  /*a6a0*/  @!P2 LEA R14, P0, R5.reuse, UR8, 0x1 ;  /* 0x00000008050eac11 */ /* 0x050fe2000f8008ff */
        /* <DEDUP_REMOVED lines=11> */
[----:B---3--:R-:W-:-:S04]  /*a760*/  @!P3 LEA R16, P0, R5, UR8, 0x1 ;  /* 0x000000080510bc11 */ /* 0x008fc8000f8008ff */
[----:B------:R-:W-:Y:S02]  /*a770*/  @!P3 LEA.HI.X R17, R5, UR9, R4, 0x1, P0 ;  /* 0x000000090511bc11 */ /* 0x000fe400080f0c04 */
        /* <DEDUP_REMOVED lines=15> */
[----:B-1----:R-:W-:-:S04]  /*a870*/  LEA R4, P0, R7, UR8, 0x1 ;  /* 0x0000000807047c11 */ /* 0x002fc8000f8008ff */
[----:B------:R-:W-:-:S05]  /*a880*/  LEA.HI.X R5, R7, UR9, R8, 0x1, P0 ;  /* 0x0000000907057c11 */ /* 0x000fca00080f0c08 */
[----:B------:R-:W-:Y:S01]  /*a890*/  @!PT LDS RZ, [RZ] ;  /* 0x00000000fffff984 */ /* 0x000fe20000000800 */
[----:B------:R-:W-:Y:S01]  /*a8a0*/  @!PT LDS RZ, [RZ] ;  /* 0x00000000fffff984 */ /* 0x000fe20000000800 */
[----:B------:R-:W-:Y:S01]  /*a8b0*/  @!PT LDS RZ, [RZ] ;  /* 0x00000000fffff984 */ /* 0x000fe20000000800 */
[----:B------:R2:W-:Y:S04]  /*a8c0*/  LDGSTS.E.BYPASS.LTC128B.128 [R181+0x8800], desc[UR10][R4.64+0x80] ;  /* 0x0880008004b57fae */ /* 0x0005e8000b901d4a */
.L_x_2013:
[----:B------:R-:W-:Y:S05]  /*a8d0*/  BSYNC B0 ;  /* 0x0000000000007941 */ /* 0x000fea0003800000 */
.L_x_2012:
[----:B------:R-:W0:Y:S01]  /*a8e0*/  LDGDEPBAR ;  /* 0x00000000000079af */ /* 0x000e220000000000 */
[----:B------:R-:W-:-:S04]  /*a8f0*/  LEA R192, P0, R11, R192, 0x1 ;  /* 0x000000c00bc07211 */ /* 0x000fc800078008ff */
[----:B------:R-:W-:-:S09]  /*a900*/  LEA.HI.X R193, R11, R193, R10, 0x1, P0 ;  /* 0x000000c10bc17211 */ /* 0x000fd200000f0c0a */
.L_x_2009:
[----:B-12---:R-:W-:Y:S01]  /*a910*/  FMNMX.FTZ R5, R2, R6, !PT ;  /* 0x0000000602057209 */ /* 0x006fe20007810000 */
        /* <DEDUP_REMOVED lines=69> */
[----:B------:R-:W2:Y:S01]  /*ad70*/  SHFL.BFLY PT, R5, R8, 0x2, 0x1f ;  /* 0x0c401f0008057f89 */ /* 0x000ea200000e0000 */
[----:B-1----:R-:W-:Y:S02]  /*ad80*/  FMNMX.FTZ R4, R7, R4, !PT ;  /* 0x0000000407047209 */ /* 0x002fe40007810000 */
[----:B--2---:R-:W-:-:S03]  /*ad90*/  FMNMX.FTZ R5, R8, R5, !PT ;  /* 0x0000000508057209 */ /* 0x004fc60007810000 */
[----:B------:R-:W1:Y:S04]  /*ada0*/  SHFL.BFLY PT, R57, R4, 0x1, 0x1f ;  /* 0x0c201f0004397f89 */ /* 0x000e6800000e0000 */
[----:B------:R-:W2:Y:S01]  /*adb0*/  SHFL.BFLY PT, R56, R5, 0x1, 0x1f ;  /* 0x0c201f0005387f89 */ /* 0x000ea200000e0000 */
[----:B-1----:R-:W-:Y:S02]  /*adc0*/  FMNMX.FTZ R57, R4, R57, !PT ;  /* 0x0000003904397209 */ /* 0x002fe40007810000 */
[----:B--2---:R-:W-:-:S03]  /*add0*/  FMNMX.FTZ R56, R5, R56, !PT ;  /* 0x0000003805387209 */ /* 0x004fc60007810000 */
[C---:B------:R-:W-:Y:S01]  /*ade0*/  FMUL.FTZ R135, R57.reuse, UR12 ;  /* 0x0000000c39877c20 */ /* 0x040fe20008410000 */
[C---:B------:R-:W-:Y:S02]  /*adf0*/  FSETP.NEU.FTZ.AND P1, PT, R57.reuse, -INF , PT ;  /* 0xff8000003900780b */ /* 0x040fe40003f3d000 */
[C---:B------:R-:W-:Y:S01]  /*ae00*/  FSETP.NEU.FTZ.AND P0, PT, R56.reuse, -INF , PT ;  /* 0xff8000003800780b */ /* 0x040fe20003f1d000 */
[C---:B------:R-:W-:Y:S01]  /*ae10*/  FMUL.FTZ R66, R56.reuse, UR12 ;  /* 0x0000000c38427c20 */ /* 0x040fe20008410000 */
[----:B------:R-:W-:Y:S02]  /*ae20*/  FSEL R5, R57, RZ, P1 ;  /* 0x000000ff39057208 */ /* 0x000fe40000800000 */
[----:B------:R-:W-:Y:S02]  /*ae30*/  FSEL R7, R56, RZ, P0 ;  /* 0x000000ff38077208 */ /* 0x000fe40000000000 */
[----:B------:R-:W-:Y:S01]  /*ae40*/  FSEL R135, R135, RZ, P1 ;  /* 0x000000ff87877208 */ /* 0x000fe20000800000 */
[----:B------:R-:W-:Y:S01]  /*ae50*/  FADD.FTZ R5, R2, -R5 ;  /* 0x8000000502057221 */ /* 0x000fe20000010000 */
[----:B------:R-:W-:Y:S01]  /*ae60*/  FSEL R66, R66, RZ, P0 ;  /* 0x000000ff42427208 */ /* 0x000fe20000000000 */
[----:B------:R-:W-:-:S02]  /*ae70*/  FADD.FTZ R7, R0, -R7 ;  /* 0x8000000700077221 */ /* 0x000fc40000010000 */
[--C-:B------:R-:W-:Y:S01]  /*ae80*/  FFMA.FTZ R138, R198, UR12, -R135.reuse ;  /* 0x0000000cc68a7c23 */ /* 0x100fe20008010887 */
[--C-:B------:R-:W-:Y:S01]  /*ae90*/  FFMA.FTZ R136, R158, UR12, -R135.reuse ;  /* 0x0000000c9e887c23 */ /* 0x100fe20008010887 */
[--C-:B------:R-:W-:Y:S01]  /*aea0*/  FFMA.FTZ R133, R200, UR12, -R135.reuse ;  /* 0x0000000cc8857c23 */ /* 0x100fe20008010887 */
[--C-:B------:R-:W-:Y:S01]  /*aeb0*/  FFMA.FTZ R203, R6, UR12, -R135.reuse ;  /* 0x0000000c06cb7c23 */ /* 0x100fe20008010887 */
[--C-:B------:R-:W-:Y:S01]  /*aec0*/  FFMA.FTZ R198, R9, UR12, -R66.reuse ;  /* 0x0000000c09c67c23 */ /* 0x100fe20008010842 */
[--C-:B------:R-:W-:Y:S01]  /*aed0*/  FFMA.FTZ R158, R207, UR12, -R66.reuse ;  /* 0x0000000ccf9e7c23 */ /* 0x100fe20008010842 */
[----:B------:R-:W-:Y:S01]  /*aee0*/  FMUL.FTZ R202, R5, UR12 ;  /* 0x0000000c05ca7c20 */ /* 0x000fe20008410000 */
[----:B------:R-:W-:Y:S01]  /*aef0*/  FMUL.FTZ R200, R7, UR12 ;  /* 0x0000000c07c87c20 */ /* 0x000fe20008410000 */
        /* <DEDUP_REMOVED lines=42> */
[----:B------:R-:W2:Y:S01]  /*b1a0*/  MUFU.EX2 R158, R158 ;  /* 0x0000009e009e7308 */ /* 0x000ea20000000800 */
[----:B---3--:R-:W-:Y:S01]  /*b1b0*/  F2FP.BF16.F32.PACK_AB R50, R133, R136 ;  /* 0x000000888532723e */ /* 0x008fe200000010ff */
[----:B------:R-:W-:-:S06]  /*b1c0*/  FFMA.FTZ R60, R60, UR12, -R66 ;  /* 0x0000000c3c3c7c23 */ /* 0x000fcc0008010842 */
[----:B------:R-:W3:Y:S08]  /*b1d0*/  MUFU.EX2 R202, R202 ;  /* 0x000000ca00ca7308 */ /* 0x000ef00000000800 */
        /* <DEDUP_REMOVED lines=15> */
[----:B------:R-:W-:Y:S01]  /*b2d0*/  LDSM.16.MT88.4 R68, [R168+0x9400] ;  /* 0x00940000a844783b */ /* 0x000fe20000004200 */
[-C--:B------:R-:W-:Y:S01]  /*b2e0*/  FMUL.FTZ R6, R114, R200.reuse ;  /* 0x000000c872067220 */ /* 0x080fe20000410000 */
[----:B------:R-:W-:Y:S01]  /*b2f0*/  FMUL.FTZ R7, R115, R200 ;  /* 0x000000c873077220 */ /* 0x000fe20000410000 */
        /* <DEDUP_REMOVED lines=8> */
[----:B------:R-:W-:Y:S01]  /*b380*/  FMUL.FTZ R28, R84, R202 ;  /* 0x000000ca541c7220 */ /* 0x000fe20000410000 */
[----:B--2---:R-:W-:Y:S01]  /*b390*/  F2FP.BF16.F32.PACK_AB R51, R129, R134 ;  /* 0x000000868133723e */ /* 0x004fe200000010ff */
[----:B------:R-:W-:Y:S01]  /*b3a0*/  FMUL.FTZ R29, R85, R202 ;  /* 0x000000ca551d7220 */ /* 0x000fe20000410000 */
[----:B------:R-:W2:Y:S01]  /*b3b0*/  MUFU.EX2 R128, R128 ;  /* 0x0000008000807308 */ /* 0x000ea20000000800 */
[-C--:B------:R-:W-:Y:S01]  /*b3c0*/  FMUL.FTZ R30, R86, R200.reuse ;  /* 0x000000c8561e7220 */ /* 0x080fe20000410000 */
[----:B------:R-:W-:Y:S01]  /*b3d0*/  FMUL.FTZ R31, R87, R200 ;  /* 0x000000c8571f7220 */ /* 0x000fe20000410000 */
[-C--:B------:R-:W-:Y:S01]  /*b3e0*/  FMUL.FTZ R36, R92, R202.reuse ;  /* 0x000000ca5c247220 */ /* 0x080fe20000410000 */
[----:B------:R-:W-:Y:S01]  /*b3f0*/  FMUL.FTZ R37, R93, R202 ;  /* 0x000000ca5d257220 */ /* 0x000fe20000410000 */
[C---:B------:R-:W-:Y:S01]  /*b400*/  HMMA.16816.F32.BF16 R12, R48.reuse, R16, R12 ;  /* 0x00000010300c723c */ /* 0x040fe2000004180c */
[-C--:B------:R-:W-:Y:S01]  /*b410*/  FMUL.FTZ R38, R94, R200.reuse ;  /* 0x000000c85e267220 */ /* 0x080fe20000410000 */
[----:B------:R-:W-:Y:S01]  /*b420*/  FMUL.FTZ R39, R95, R200 ;  /* 0x000000c85f277220 */ /* 0x000fe20000410000 */
[----:B------:R-:W-:Y:S01]  /*b430*/  MUFU.EX2 R61, R61 ;  /* 0x0000003d003d7308 */ /* 0x000fe20000000800 */
[-C--:B------:R-:W-:Y:S01]  /*b440*/  FMUL.FTZ R80, R80, R202.reuse ;  /* 0x000000ca50507220 */ /* 0x080fe20000410000 */
[----:B------:R-:W-:Y:S01]  /*b450*/  FMUL.FTZ R81, R81, R202 ;  /* 0x000000ca51517220 */ /* 0x000fe20000410000 */
[C---:B------:R-:W-:Y:S01]  /*b460*/  HMMA.16816.F32.BF16 R16, R48.reuse, R18, R72 ;  /* 0x000000123010723c */ /* 0x040fe20000041848 */
[----:B------:R-:W3:Y:S01]  /*b470*/  LDSM.16.MT88.4 R72, [R170+0x9400] ;  /* 0x00940000aa48783b */ /* 0x000ee20000004200 */
[-C--:B------:R-:W-:Y:S01]  /*b480*/  FMUL.FTZ R82, R82, R200.reuse ;  /* 0x000000c852527220 */ /* 0x080fe20000410000 */
[----:B------:R-:W-:Y:S01]  /*b490*/  FMUL.FTZ R83, R83, R200 ;  /* 0x000000c853537220 */ /* 0x000fe20000410000 */
[-C--:B------:R-:W-:Y:S01]  /*b4a0*/  FMUL.FTZ R88, R88, R202.reuse ;  /* 0x000000ca58587220 */ /* 0x080fe20000410000 */
[----:B------:R-:W-:Y:S01]  /*b4b0*/  MUFU.EX2 R58, R58 ;  /* 0x0000003a003a7308 */ /* 0x000fe20000000800 */
[C---:B-1----:R-:W-:Y:S01]  /*b4c0*/  HMMA.16816.F32.BF16 R4, R48.reuse, R8, R4 ;  /* 0x000000083004723c */ /* 0x042fe20000041804 */
[----:B------:R-:W-:Y:S01]  /*b4d0*/  FMUL.FTZ R89, R89, R202 ;  /* 0x000000ca59597220 */ /* 0x000fe20000410000 */
[-C--:B------:R-:W-:Y:S01]  /*b4e0*/  FMUL.FTZ R90, R90, R200.reuse ;  /* 0x000000c85a5a7220 */ /* 0x080fe20000410000 */
[----:B------:R-:W-:Y:S01]  /*b4f0*/  FMUL.FTZ R91, R91, R200 ;  /* 0x000000c85b5b7220 */ /* 0x000fe20000410000 */
[-C--:B------:R-:W-:Y:S01]  /*b500*/  FMUL.FTZ R96, R96, R202.reuse ;  /* 0x000000ca60607220 */ /* 0x080fe20000410000 */
[----:B------:R-:W-:Y:S01]  /*b510*/  FMUL.FTZ R97, R97, R202 ;  /* 0x000000ca61617220 */ /* 0x000fe20000410000 */
[C---:B------:R-:W-:Y:S01]  /*b520*/  HMMA.16816.F32.BF16 R8, R48.reuse, R10, R108 ;  /* 0x0000000a3008723c */ /* 0x040fe2000004186c */
        /* <DEDUP_REMOVED lines=8> */
[----:B------:R-:W1:Y:S01]  /*b5b0*/  MUFU.EX2 R2, R2 ;  /* 0x0000000200027308 */ /* 0x000e620000000800 */
[----:B------:R-:W-:Y:S01]  /*b5c0*/  FMUL.FTZ R105, R105, R202 ;  /* 0x000000ca69697220 */ /* 0x000fe20000410000 */
[-C--:B------:R-:W-:Y:S01]  /*b5d0*/  FMUL.FTZ R106, R106, R200.reuse ;  /* 0x000000c86a6a7220 */ /* 0x080fe20000410000 */
[----:B------:R-:W-:Y:S01]  /*b5e0*/  FMUL.FTZ R107, R107, R200 ;  /* 0x000000c86b6b7220 */ /* 0x000fe20000410000 */
[----:B------:R-:W-:Y:S01]  /*b5f0*/  HMMA.16816.F32.BF16 R20, R48, R24, R20 ;  /* 0x000000183014723c */ /* 0x000fe20000041814 */
[----:B------:R-:W-:Y:S01]  /*b600*/  LDSM.16.MT88.4 R108, [R170+0xa000] ;  /* 0x00a00000aa6c783b */ /* 0x000fe20000004200 */
[----:B------:R-:W-:-:S02]  /*b610*/  FFMA.FTZ R203, R194, R202, R203 ;  /* 0x000000cac2cb7223 */ /* 0x000fc400000100cb */
[----:B------:R-:W-:Y:S02]  /*b620*/  MUFU.EX2 R59, R59 ;  /* 0x0000003b003b7308 */ /* 0x000fe40000000800 */
[----:B------:R-:W-:Y:S01]  /*b630*/  HMMA.16816.F32.BF16 R28, R48, R32, R28 ;  /* 0x00000020301c723c */ /* 0x000fe2000004181c */
[----:B------:R-:W-:-:S04]  /*b640*/  FADD.FTZ R203, R138, R203 ;  /* 0x000000cb8acb7221 */ /* 0x000fc80000010000 */
[----:B------:R-:W-:Y:S01]  /*b650*/  FADD.FTZ R136, R136, R203 ;  /* 0x000000cb88887221 */ /* 0x000fe20000010000 */
[----:B------:R-:W4:Y:S01]  /*b660*/  MUFU.EX2 R0, R0 ;  /* 0x0000000000007308 */ /* 0x000f220000000800 */
[----:B------:R-:W-:Y:S02]  /*b670*/  HMMA.16816.F32.BF16 R36, R48, R40, R36 ;  /* 0x000000283024723c */ /* 0x000fe40000041824 */
[----:B------:R-:W-:-:S04]  /*b680*/  FADD.FTZ R136, R133, R136 ;  /* 0x0000008885887221 */ /* 0x000fc80000010000 */
[C---:B------:R-:W-:Y:S01]  /*b690*/  HMMA.16816.F32.BF16 R24, R48.reuse, R26, R80 ;  /* 0x0000001a3018723c */ /* 0x040fe20000041850 */
[----:B------:R-:W-:Y:S01]  /*b6a0*/  MUFU.EX2 R151, R151 ;  /* 0x0000009700977308 */ /* 0x000fe20000000800 */
[----:B------:R-:W-:Y:S04]  /*b6b0*/  LDSM.16.MT88.4 R80, [R170+0xc000] ;  /* 0x00c00000aa50783b */ /* 0x000fe80000004200 */
[C---:B------:R-:W-:Y:S01]  /*b6c0*/  HMMA.16816.F32.BF16 R32, R48.reuse, R34, R88 ;  /* 0x000000223020723c */ /* 0x040fe20000041858 */
[----:B------:R-:W-:Y:S02]  /*b6d0*/  LDSM.16.MT88.4 R88, [R168+0xc000] ;  /* 0x00c00000a858783b */ /* 0x000fe40000004200 */
[----:B------:R-:W-:Y:S03]  /*b6e0*/  MUFU.EX2 R124, R124 ;  /* 0x0000007c007c7308 */ /* 0x000fe60000000800 */
[C---:B------:R-:W-:Y:S01]  /*b6f0*/  HMMA.16816.F32.BF16 R40, R48.reuse, R42, R96 ;  /* 0x0000002a3028723c */ /* 0x040fe20000041860 */
[----:B------:R-:W-:Y:S04]  /*b700*/  LDSM.16.MT88.4 R96, [R170+0xe000] ;  /* 0x00e00000aa60783b */ /* 0x000fe80000004200 */
[----:B------:R-:W-:Y:S01]  /*b710*/  MUFU.EX2 R121, R121 ;  /* 0x0000007900797308 */ /* 0x000fe20000000800 */
[C---:B------:R-:W-:Y:S06]  /*b720*/  HMMA.16816.F32.BF16 R44, R48.reuse, R52, R44 ;  /* 0x00000034302c723c */ /* 0x040fec000004182c */
[----:B------:R-:W-:Y:S01]  /*b730*/  HMMA.16816.F32.BF16 R48, R48, R54, R104 ;  /* 0x000000363030723c */ /* 0x000fe20000041868 */
[----:B--2---:R-:W-:Y:S01]  /*b740*/  F2FP.BF16.F32.PACK_AB R52, R128, R153 ;  /* 0x000000998034723e */ /* 0x004fe200000010ff */
[----:B------:R-:W-:Y:S01]  /*b750*/  MUFU.EX2 R120, R120 ;  /* 0x0000007800787308 */ /* 0x000fe20000000800 */
[----:B-1----:R-:W-:Y:S01]  /*b760*/  F2FP.BF16.F32.PACK_AB R53, R2, R139 ;  /* 0x0000008b0235723e */ /* 0x002fe200000010ff */
[----:B------:R-:W-:-:S03]  /*b770*/  FADD.FTZ R153, R153, R136 ;  /* 0x0000008899997221 */ /* 0x000fc60000010000 */
[----:B------:R-:W-:Y:S01]  /*b780*/  F2FP.BF16.F32.PACK_AB R54, R58, R61 ;  /* 0x0000003d3a36723e */ /* 0x000fe200000010ff */
[----:B------:R-:W-:Y:S01]  /*b790*/  FADD.FTZ R128, R128, R153 ;  /* 0x0000009980807221 */ /* 0x000fe20000010000 */
[----:B----4-:R-:W-:Y:S01]  /*b7a0*/  F2FP.BF16.F32.PACK_AB R55, R0, R59 ;  /* 0x0000003b0037723e */ /* 0x010fe200000010ff */
[----:B------:R-:W-:Y:S02]  /*b7b0*/  MUFU.EX2 R123, R123 ;  /* 0x0000007b007b7308 */ /* 0x000fe40000000800 */
[----:B------:R-:W-:-:S04]  /*b7c0*/  FADD.FTZ R61, R61, R128 ;  /* 0x000000803d3d7221 */ /* 0x000fc80000010000 */
[C---:B---3--:R-:W-:Y:S01]  /*b7d0*/  HMMA.16816.F32.BF16 R4, R52.reuse, R72, R4 ;  /* 0x000000483404723c */ /* 0x048fe20000041804 */
[----:B------:R-:W-:Y:S01]  /*b7e0*/  FADD.FTZ R58, R58, R61 ;  /* 0x0000003d3a3a7221 */ /* 0x000fe20000010000 */
[----:B------:R-:W-:Y:S04]  /*b7f0*/  MUFU.EX2 R122, R122 ;  /* 0x0000007a007a7308 */ /* 0x000fe80000000800 */
[C---:B------:R-:W-:Y:S01]  /*b800*/  HMMA.16816.F32.BF16 R8, R52.reuse, R74, R8 ;  /* 0x0000004a3408723c */ /* 0x040fe20000041808 */
[----:B------:R-:W1:Y:S03]  /*b810*/  LDSM.16.MT88.4 R72, [R170+0xb400] ;  /* 0x00b40000aa48783b */ /* 0x000e660000004200 */
[----:B------:R-:W-:Y:S02]  /*b820*/  MUFU.EX2 R119, R119 ;  /* 0x0000007700777308 */ /* 0x000fe40000000800 */
[C---:B------:R-:W-:Y:S06]  /*b830*/  HMMA.16816.F32.BF16 R12, R52.reuse, R68, R12 ;  /* 0x00000044340c723c */ /* 0x040fec000004180c */
[C---:B------:R-:W-:Y:S01]  /*b840*/  HMMA.16816.F32.BF16 R16, R52.reuse, R70, R16 ;  /* 0x000000463410723c */ /* 0x040fe20000041810 */
[----:B------:R-:W2:Y:S01]  /*b850*/  LDSM.16.MT88.4 R68, [R168+0xb400] ;  /* 0x00b40000a844783b */ /* 0x000ea20000004200 */
[----:B------:R-:W-:Y:S08]  /*b860*/  MUFU.EX2 R118, R118 ;  /* 0x0000007600767308 */ /* 0x000ff00000000800 */
[----:B------:R-:W-:Y:S08]  /*b870*/  MUFU.EX2 R191, R191 ;  /* 0x000000bf00bf7308 */ /* 0x000ff00000000800 */
[----:B------:R-:W3:Y:S08]  /*b880*/  MUFU.EX2 R166, R166 ;  /* 0x000000a600a67308 */ /* 0x000ef00000000800 */
[----:B------:R-:W-:Y:S01]  /*b890*/  MUFU.EX2 R165, R165 ;  /* 0x000000a500a57308 */ /* 0x000fe20000000800 */
[C---:B-1----:R-:W-:Y:S07]  /*b8a0*/  HMMA.16816.F32.BF16 R20, R52.reuse, R72, R20 ;  /* 0x000000483414723c */ /* 0x042fee0000041814 */
[----:B------:R-:W1:Y:S01]  /*b8b0*/  MUFU.EX2 R162, R162 ;  /* 0x000000a200a27308 */ /* 0x000e620000000800 */
[----:B------:R-:W-:Y:S01]  /*b8c0*/  HMMA.16816.F32.BF16 R24, R52, R74, R24 ;  /* 0x0000004a3418723c */ /* 0x000fe20000041818 */
[----:B------:R-:W4:Y:S01]  /*b8d0*/  LDSM.16.MT88.4 R72, [R170+0xd400] ;  /* 0x00d40000aa48783b */ /* 0x000f220000004200 */
[----:B---3--:R-:W-:-:S04]  /*b8e0*/  F2FP.BF16.F32.PACK_AB R104, R166, R191 ;  /* 0x000000bfa668723e */ /* 0x008fc800000010ff */
[C---:B--2---:R-:W-:Y:S01]  /*b8f0*/  HMMA.16816.F32.BF16 R28, R52.reuse, R68, R28 ;  /* 0x00000044341c723c */ /* 0x044fe2000004181c */
[----:B------:R-:W-:Y:S05]  /*b900*/  MUFU.EX2 R167, R167 ;  /* 0x000000a700a77308 */ /* 0x000fea0000000800 */
[----:B------:R-:W-:Y:S01]  /*b910*/  HMMA.16816.F32.BF16 R32, R52, R70, R32 ;  /* 0x000000463420723c */ /* 0x000fe20000041820 */
[----:B------:R-:W2:Y:S02]  /*b920*/  LDSM.16.MT88.4 R68, [R168+0xd400] ;  /* 0x00d40000a844783b */ /* 0x000ea40000004200 */
[----:B------:R-:W3:Y:S01]  /*b930*/  MUFU.EX2 R164, R164 ;  /* 0x000000a400a47308 */ /* 0x000ee20000000800 */
[----:B-1----:R-:W-:-:S07]  /*b940*/  F2FP.BF16.F32.PACK_AB R106, R162, R165 ;  /* 0x000000a5a26a723e */ /* 0x002fce00000010ff */
[----:B------:R-:W-:Y:S08]  /*b950*/  MUFU.EX2 R163, R163 ;  /* 0x000000a300a37308 */ /* 0x000ff00000000800 */
[----:B------:R-:W1:Y:S01]  /*b960*/  MUFU.EX2 R160, R160 ;  /* 0x000000a000a07308 */ /* 0x000e620000000800 */
[----:B---3--:R-:W-:-:S07]  /*b970*/  F2FP.BF16.F32.PACK_AB R105, R164, R167 ;  /* 0x000000a7a469723e */ /* 0x008fce00000010ff */
[----:B------:R-:W-:Y:S01]  /*b980*/  MUFU.EX2 R190, R190 ;  /* 0x000000be00be7308 */ /* 0x000fe20000000800 */
[C---:B----4-:R-:W-:Y:S06]  /*b990*/  HMMA.16816.F32.BF16 R36, R52.reuse, R72, R36 ;  /* 0x000000483424723c */ /* 0x050fec0000041824 */
[C---:B------:R-:W-:Y:S01]  /*b9a0*/  HMMA.16816.F32.BF16 R40, R52.reuse, R74, R40 ;  /* 0x0000004a3428723c */ /* 0x040fe20000041828 */
[----:B------:R-:W3:Y:S01]  /*b9b0*/  LDSM.16.MT88.4 R72, [R170+0x9800] ;  /* 0x00980000aa48783b */ /* 0x000ee20000004200 */
[----:B-1----:R-:W-:Y:S01]  /*b9c0*/  F2FP.BF16.F32.PACK_AB R107, R160, R163 ;  /* 0x000000a3a06b723e */ /* 0x002fe200000010ff */
[----:B------:R-:W1:Y:S03]  /*b9d0*/  MUFU.EX2 R199, R199 ;  /* 0x000000c700c77308 */ /* 0x000e660000000800 */
[C---:B--2---:R-:W-:Y:S05]  /*b9e0*/  HMMA.16816.F32.BF16 R44, R52.reuse, R68, R44 ;  /* 0x00000044342c723c */ /* 0x044fea000004182c */
[----:B------:R-:W-:Y:S01]  /*b9f0*/  MUFU.EX2 R150, R150 ;  /* 0x0000009600967308 */ /* 0x000fe20000000800 */
[----:B------:R-:W-:Y:S01]  /*ba00*/  HMMA.16816.F32.BF16 R48, R52, R70, R48 ;  /* 0x000000463430723c */ /* 0x000fe20000041830 */
[----:B------:R-:W2:Y:S06]  /*ba10*/  LDSM.16.MT88.4 R68, [R168+0x9800] ;  /* 0x00980000a844783b */ /* 0x000eac0000004200 */
[----:B------:R-:W-:Y:S01]  /*ba20*/  F2FP.BF16.F32.PACK_AB R52, R124, R151 ;  /* 0x000000977c34723e */ /* 0x000fe200000010ff */
[----:B------:R-:W-:Y:S01]  /*ba30*/  MUFU.EX2 R152, R152 ;  /* 0x0000009800987308 */ /* 0x000fe20000000800 */
[----:B------:R-:W-:Y:S01]  /*ba40*/  F2FP.BF16.F32.PACK_AB R53, R122, R123 ;  /* 0x0000007b7a35723e */ /* 0x000fe200000010ff */
[----:B------:R-:W-:Y:S01]  /*ba50*/  FADD.FTZ R151, R151, R58 ;  /* 0x0000003a97977221 */ /* 0x000fe20000010000 */
[----:B------:R-:W-:-:S02]  /*ba60*/  F2FP.BF16.F32.PACK_AB R54, R120, R121 ;  /* 0x000000797836723e */ /* 0x000fc400000010ff */
[----:B------:R-:W-:Y:S01]  /*ba70*/  F2FP.BF16.F32.PACK_AB R55, R118, R119 ;  /* 0x000000777637723e */ /* 0x000fe200000010ff */
[----:B------:R-:W-:Y:S02]  /*ba80*/  FADD.FTZ R124, R124, R151 ;  /* 0x000000977c7c7221 */ /* 0x000fe40000010000 */
[----:B------:R-:W4:Y:S02]  /*ba90*/  MUFU.EX2 R159, R159 ;  /* 0x0000009f009f7308 */ /* 0x000f240000000800 */
[----:B------:R-:W-:-:S04]  /*baa0*/  FADD.FTZ R121, R121, R124 ;  /* 0x0000007c79797221 */ /* 0x000fc80000010000 */
[----:B------:R-:W-:Y:S02]  /*bab0*/  FADD.FTZ R120, R120, R121 ;  /* 0x0000007978787221 */ /* 0x000fe40000010000 */
[----:B------:R-:W-:Y:S02]  /*bac0*/  MUFU.EX2 R142, R142 ;  /* 0x0000008e008e7308 */ /* 0x000fe40000000800 */
[----:B------:R-:W-:Y:S01]  /*bad0*/  FADD.FTZ R191, R191, R120 ;  /* 0x00000078bfbf7221 */ /* 0x000fe20000010000 */
[C---:B---3--:R-:W-:Y:S03]  /*bae0*/  HMMA.16816.F32.BF16 R4, R52.reuse, R72, R4 ;  /* 0x000000483404723c */ /* 0x048fe60000041804 */
[----:B------:R-:W-:Y:S02]  /*baf0*/  FADD.FTZ R166, R166, R191 ;  /* 0x000000bfa6a67221 */ /* 0x000fe40000010000 */
[----:B------:R-:W-:Y:S01]  /*bb00*/  MUFU.EX2 R146, R146 ;  /* 0x0000009200927308 */ /* 0x000fe20000000800 */
[C---:B------:R-:W-:Y:S01]  /*bb10*/  HMMA.16816.F32.BF16 R8, R52.reuse, R74, R8 ;  /* 0x0000004a3408723c */ /* 0x040fe20000041808 */
[----:B------:R-:W3:Y:S05]  /*bb20*/  LDSM.16.MT88.4 R72, [R170+0xb800] ;  /* 0x00b80000aa48783b */ /* 0x000eea0000004200 */
[C---:B--2---:R-:W-:Y:S06]  /*bb30*/  HMMA.16816.F32.BF16 R12, R52.reuse, R68, R12 ;  /* 0x00000044340c723c */ /* 0x044fec000004180c */
[C---:B------:R-:W-:Y:S01]  /*bb40*/  HMMA.16816.F32.BF16 R16, R52.reuse, R70, R16 ;  /* 0x000000463410723c */ /* 0x040fe20000041810 */
[----:B------:R-:W2:Y:S05]  /*bb50*/  LDSM.16.MT88.4 R68, [R168+0xb800] ;  /* 0x00b80000a844783b */ /* 0x000eaa0000004200 */
[C---:B---3--:R-:W-:Y:S06]  /*bb60*/  HMMA.16816.F32.BF16 R20, R52.reuse, R72, R20 ;  /* 0x000000483414723c */ /* 0x048fec0000041814 */
[C---:B------:R-:W-:Y:S01]  /*bb70*/  HMMA.16816.F32.BF16 R24, R52.reuse, R74, R24 ;  /* 0x0000004a3418723c */ /* 0x040fe20000041818 */
[----:B------:R-:W3:Y:S05]  /*bb80*/  LDSM.16.MT88.4 R72, [R170+0xd800] ;  /* 0x00d80000aa48783b */ /* 0x000eea0000004200 */
[C---:B--2---:R-:W-:Y:S06]  /*bb90*/  HMMA.16816.F32.BF16 R28, R52.reuse, R68, R28 ;  /* 0x00000044341c723c */ /* 0x044fec000004181c */
[C---:B------:R-:W-:Y:S01]  /*bba0*/  HMMA.16816.F32.BF16 R32, R52.reuse, R70, R32 ;  /* 0x000000463420723c */ /* 0x040fe20000041820 */
[----:B------:R-:W2:Y:S05]  /*bbb0*/  LDSM.16.MT88.4 R68, [R168+0xd800] ;  /* 0x00d80000a844783b */ /* 0x000eaa0000004200 */
[C---:B---3--:R-:W-:Y:S06]  /*bbc0*/  HMMA.16816.F32.BF16 R36, R52.reuse, R72, R36 ;  /* 0x000000483424723c */ /* 0x048fec0000041824 */
[----:B------:R-:W-:Y:S01]  /*bbd0*/  HMMA.16816.F32.BF16 R40, R52, R74, R40 ;  /* 0x0000004a3428723c */ /* 0x000fe20000041828 */
[----:B------:R-:W-:Y:S01]  /*bbe0*/  FFMA.FTZ R73, R195, R200, R198 ;  /* 0x000000c8c3497223 */ /* 0x000fe200000100c6 */
[----:B------:R-:W-:-:S04]  /*bbf0*/  FFMA.FTZ R195, R156, UR12, -R135 ;  /* 0x0000000c9cc37c23 */ /* 0x000fc80008010887 */
[C---:B--2---:R-:W-:Y:S02]  /*bc00*/  HMMA.16816.F32.BF16 R44, R52.reuse, R68, R44 ;  /* 0x00000044342c723c */ /* 0x044fe4000004182c */
[----:B------:R-:W2:Y:S04]  /*bc10*/  MUFU.EX2 R195, R195 ;  /* 0x000000c300c37308 */ /* 0x000ea80000000800 */
[----:B------:R-:W-:Y:S01]  /*bc20*/  HMMA.16816.F32.BF16 R48, R52, R70, R48 ;  /* 0x000000463430723c */ /* 0x000fe20000041830 */
[----:B------:R-:W3:Y:S04]  /*bc30*/  LDSM.16.MT88.4 R52, [R168+0x9c00] ;  /* 0x009c0000a834783b */ /* 0x000ee80000004200 */
[----:B------:R-:W5:Y:S01]  /*bc40*/  LDSM.16.MT88.4 R68, [R170+0x9c00] ;  /* 0x009c0000aa44783b */ /* 0x000f620000004200 */
[C---:B---3--:R-:W-:Y:S06]  /*bc50*/  HMMA.16816.F32.BF16 R12, R104.reuse, R52, R12 ;  /* 0x00000034680c723c */ /* 0x048fec000004180c */
[C---:B------:R-:W-:Y:S01]  /*bc60*/  HMMA.16816.F32.BF16 R16, R104.reuse, R54, R16 ;  /* 0x000000366810723c */ /* 0x040fe20000041810 */
[----:B------:R-:W3:Y:S05]  /*bc70*/  LDSM.16.MT88.4 R52, [R168+0xbc00] ;  /* 0x00bc0000a834783b */ /* 0x000eea0000004200 */
[C---:B-----5:R-:W-:Y:S01]  /*bc80*/  HMMA.16816.F32.BF16 R112, R104.reuse, R68, R4 ;  /* 0x000000446870723c */ /* 0x060fe20000041804 */
[----:B------:R-:W-:Y:S05]  /*bc90*/  LDSM.16.MT88.4 R4, [R170+0xdc00] ;  /* 0x00dc0000aa04783b */ /* 0x000fea0000004200 */
[C---:B------:R-:W-:Y:S01]  /*bca0*/  HMMA.16816.F32.BF16 R8, R104.reuse, R70, R8 ;  /* 0x000000466808723c */ /* 0x040fe20000041808 */
[----:B------:R-:W5:Y:S05]  /*bcb0*/  LDSM.16.MT88.4 R68, [R170+0xbc00] ;  /* 0x00bc0000aa44783b */ /* 0x000f6a0000004200 */
[C---:B---3--:R-:W-:Y:S06]  /*bcc0*/  HMMA.16816.F32.BF16 R28, R104.reuse, R52, R28 ;  /* 0x00000034681c723c */ /* 0x048fec000004181c */
[C---:B------:R-:W-:Y:S01]  /*bcd0*/  HMMA.16816.F32.BF16 R32, R104.reuse, R54, R32 ;  /* 0x000000366820723c */ /* 0x040fe20000041820 */
[----:B------:R-:W3:Y:S05]  /*bce0*/  LDSM.16.MT88.4 R52, [R168+0xdc00] ;  /* 0x00dc0000a834783b */ /* 0x000eea0000004200 */
[C---:B-----5:R-:W-:Y:S06]  /*bcf0*/  HMMA.16816.F32.BF16 R20, R104.reuse, R68, R20 ;  /* 0x000000446814723c */ /* 0x060fec0000041814 */
[C---:B------:R-:W-:Y:S06]  /*bd00*/  HMMA.16816.F32.BF16 R24, R104.reuse, R70, R24 ;  /* 0x000000466818723c */ /* 0x040fec0000041818 */
[C---:B------:R-:W-:Y:S06]  /*bd10*/  HMMA.16816.F32.BF16 R36, R104.reuse, R4, R36 ;  /* 0x000000046824723c */ /* 0x040fec0000041824 */
[----:B------:R-:W-:Y:S01]  /*bd20*/  HMMA.16816.F32.BF16 R40, R104, R6, R40 ;  /* 0x000000066828723c */ /* 0x000fe20000041828 */
[----:B-1----:R-:W-:-:S02]  /*bd30*/  F2FP.BF16.F32.PACK_AB R4, R199, R190 ;  /* 0x000000bec704723e */ /* 0x002fc400000010ff */
[----:B----4-:R-:W-:-:S04]  /*bd40*/  F2FP.BF16.F32.PACK_AB R5, R159, R152 ;  /* 0x000000989f05723e */ /* 0x010fc800000010ff */
[----:B--2---:R-:W-:Y:S01]  /*bd50*/  F2FP.BF16.F32.PACK_AB R6, R195, R150 ;  /* 0x00000096c306723e */ /* 0x004fe200000010ff */
[C---:B---3--:R-:W-:Y:S06]  /*bd60*/  HMMA.16816.F32.BF16 R44, R104.reuse, R52, R44 ;  /* 0x00000034682c723c */ /* 0x048fec000004182c */
[----:B------:R-:W-:Y:S01]  /*bd70*/  HMMA.16816.F32.BF16 R104, R104, R54, R48 ;  /* 0x000000366868723c */ /* 0x000fe20000041830 */
[--C-:B------:R-:W-:Y:S01]  /*bd80*/  FFMA.FTZ R52, R155, UR12, -R66.reuse ;  /* 0x0000000c9b347c23 */ /* 0x100fe20008010842 */
[----:B------:R-:W-:-:S05]  /*bd90*/  FFMA.FTZ R53, R157, UR12, -R66 ;  /* 0x0000000c9d357c23 */ /* 0x000fca0008010842 */
[----:B------:R-:W-:Y:S01]  /*bda0*/  MUFU.EX2 R52, R52 ;  /* 0x0000003400347308 */ /* 0x000fe20000000800 */
[----:B------:R-:W-:Y:S01]  /*bdb0*/  FADD.FTZ R49, R158, R73 ;  /* 0x000000499e317221 */ /* 0x000fe20000010000 */
[----:B------:R-:W-:Y:S01]  /*bdc0*/  FFMA.FTZ R51, R64, UR12, -R66 ;  /* 0x0000000c40337c23 */ /* 0x000fe20008010842 */
[----:B------:R-:W1:Y:S05]  /*bdd0*/  LDSM.16.MT88.4 R72, [R168+0xa000] ;  /* 0x00a00000a848783b */ /* 0x000e6a0000004200 */
[----:B------:R-:W2:Y:S08]  /*bde0*/  MUFU.EX2 R53, R53 ;  /* 0x0000003500357308 */ /* 0x000eb00000000800 */
[----:B------:R-:W-:Y:S01]  /*bdf0*/  MUFU.EX2 R51, R51 ;  /* 0x0000003300337308 */ /* 0x000fe20000000800 */
[----:B--2---:R-:W-:-:S07]  /*be00*/  F2FP.BF16.F32.PACK_AB R7, R53, R52 ;  /* 0x000000343507723e */ /* 0x004fce00000010ff */
[C---:B------:R-:W-:Y:S06]  /*be10*/  HMMA.16816.F32.BF16 R112, R4.reuse, R108, R112 ;  /* 0x0000006c0470723c */ /* 0x040fec0000041870 */
[C---:B------:R-:W-:Y:S01]  /*be20*/  HMMA.16816.F32.BF16 R108, R4.reuse, R110, R8 ;  /* 0x0000006e046c723c */ /* 0x040fe20000041808 */
[----:B------:R-:W2:Y:S05]  /*be30*/  LDSM.16.MT88.4 R8, [R168+0xe000] ;  /* 0x00e00000a808783b */ /* 0x000eaa0000004200 */
[C---:B-1----:R-:W-:Y:S01]  /*be40*/  HMMA.16816.F32.BF16 R68, R4.reuse, R72, R12 ;  /* 0x000000480444723c */ /* 0x042fe2000004180c */
[----:B------:R-:W1:Y:S05]  /*be50*/  LDSM.16.MT88.4 R12, [R170+0xa400] ;  /* 0x00a40000aa0c783b */ /* 0x000e6a0000004200 */
[C---:B------:R-:W-:Y:S06]  /*be60*/  HMMA.16816.F32.BF16 R84, R4.reuse, R88, R28 ;  /* 0x000000580454723c */ /* 0x040fec000004181c */
[----:B------:R-:W-:Y:S01]  /*be70*/  HMMA.16816.F32.BF16 R88, R4, R90, R32 ;  /* 0x0000005a0458723c */ /* 0x000fe20000041820 */
[--C-:B------:R-:W-:Y:S01]  /*be80*/  FFMA.FTZ R30, R145, UR12, -R135.reuse ;  /* 0x0000000c911e7c23 */ /* 0x100fe20008010887 */
[--C-:B------:R-:W-:Y:S01]  /*be90*/  FFMA.FTZ R31, R147, UR12, -R135.reuse ;  /* 0x0000000c931f7c23 */ /* 0x100fe20008010887 */
[--C-:B------:R-:W-:Y:S01]  /*bea0*/  FFMA.FTZ R28, R148, UR12, -R135.reuse ;  /* 0x0000000c941c7c23 */ /* 0x100fe20008010887 */
[----:B------:R-:W-:-:S02]  /*beb0*/  FFMA.FTZ R29, R149, UR12, -R135 ;  /* 0x0000000c951d7c23 */ /* 0x000fc40008010887 */
[C---:B------:R-:W-:Y:S01]  /*bec0*/  HMMA.16816.F32.BF16 R76, R4.reuse, R80, R20 ;  /* 0x00000050044c723c */ /* 0x040fe20000041814 */
[--C-:B------:R-:W-:Y:S01]  /*bed0*/  FFMA.FTZ R32, R143, UR12, -R66.reuse ;  /* 0x0000000c8f207c23 */ /* 0x100fe20008010842 */
[--C-:B------:R-:W-:Y:S01]  /*bee0*/  FFMA.FTZ R33, R141, UR12, -R66.reuse ;  /* 0x0000000c8d217c23 */ /* 0x100fe20008010842 */
[--C-:B------:R-:W-:Y:S01]  /*bef0*/  FFMA.FTZ R34, R137, UR12, -R66.reuse ;  /* 0x0000000c89227c23 */ /* 0x100fe20008010842 */
[----:B------:R-:W-:Y:S01]  /*bf00*/  FFMA.FTZ R35, R125, UR12, -R66 ;  /* 0x0000000c7d237c23 */ /* 0x000fe20008010842 */
[----:B------:R-:W-:Y:S01]  /*bf10*/  MUFU.EX2 R30, R30 ;  /* 0x0000001e001e7308 */ /* 0x000fe20000000800 */
[C---:B------:R-:W-:Y:S01]  /*bf20*/  HMMA.16816.F32.BF16 R92, R4.reuse, R96, R36 ;  /* 0x00000060045c723c */ /* 0x040fe20000041824 */
[----:B------:R-:W-:Y:S05]  /*bf30*/  LDSM.16.MT88.4 R20, [R168+0xa400] ;  /* 0x00a40000a814783b */ /* 0x000fea0000004200 */
[C---:B------:R-:W-:Y:S01]  /*bf40*/  HMMA.16816.F32.BF16 R72, R4.reuse, R74, R16 ;  /* 0x0000004a0448723c */ /* 0x040fe20000041810 */
[----:B------:R-:W3:Y:S01]  /*bf50*/  MUFU.EX2 R31, R31 ;  /* 0x0000001f001f7308 */ /* 0x000ee20000000800 */
[----:B------:R-:W-:Y:S01]  /*bf60*/  LDSM.16.MT88.4 R16, [R168+0xc400] ;  /* 0x00c40000a810783b */ /* 0x000fe20000004200 */
[--C-:B------:R-:W-:Y:S01]  /*bf70*/  FFMA.FTZ R36, R126, UR12, -R135.reuse ;  /* 0x0000000c7e247c23 */ /* 0x100fe20008010887 */
[--C-:B------:R-:W-:Y:S01]  /*bf80*/  FFMA.FTZ R37, R127, UR12, -R135.reuse ;  /* 0x0000000c7f257c23 */ /* 0x100fe20008010887 */
[--C-:B------:R-:W-:Y:S01]  /*bf90*/  FFMA.FTZ R39, R131, UR12, -R135.reuse ;  /* 0x0000000c83277c23 */ /* 0x100fe20008010887 */
[----:B--2---:R-:W-:Y:S01]  /*bfa0*/  HMMA.16816.F32.BF16 R100, R4, R8, R44 ;  /* 0x000000080464723c */ /* 0x004fe2000004182c */
[----:B------:R-:W-:-:S02]  /*bfb0*/  FFMA.FTZ R38, R140, UR12, -R135 ;  /* 0x0000000c8c267c23 */ /* 0x000fc40008010887 */
[----:B------:R-:W-:Y:S03]  /*bfc0*/  MUFU.EX2 R28, R28 ;  /* 0x0000001c001c7308 */ /* 0x000fe60000000800 */
[C---:B------:R-:W-:Y:S01]  /*bfd0*/  HMMA.16816.F32.BF16 R104, R4.reuse, R10, R104 ;  /* 0x0000000a0468723c */ /* 0x040fe20000041868 */
[----:B------:R-:W2:Y:S01]  /*bfe0*/  LDSM.16.MT88.4 R8, [R170+0xc400] ;  /* 0x00c40000aa08783b */ /* 0x000ea20000004200 */
[----:B------:R-:W-:Y:S01]  /*bff0*/  FADD.FTZ R44, R134, R49 ;  /* 0x00000031862c7221 */ /* 0x000fe20000010000 */
[--C-:B------:R-:W-:Y:S01]  /*c000*/  FFMA.FTZ R49, R63, UR12, -R66.reuse ;  /* 0x0000000c3f317c23 */ /* 0x100fe20008010842 */
[----:B------:R-:W-:Y:S01]  /*c010*/  FFMA.FTZ R46, R65, UR12, -R66 ;  /* 0x0000000c412e7c23 */ /* 0x000fe20008010842 */
[----:B------:R-:W4:Y:S01]  /*c020*/  MUFU.EX2 R29, R29 ;  /* 0x0000001d001d7308 */ /* 0x000f220000000800 */
[C---:B------:R-:W-:Y:S01]  /*c030*/  HMMA.16816.F32.BF16 R80, R4.reuse, R82, R24 ;  /* 0x000000520450723c */ /* 0x040fe20000041818 */
[----:B------:R-:W-:Y:S01]  /*c040*/  FADD.FTZ R44, R129, R44 ;  /* 0x0000002c812c7221 */ /* 0x000fe20000010000 */
[----:B------:R-:W-:Y:S03]  /*c050*/  LDSM.16.MT88.4 R24, [R170+0xa800] ;  /* 0x00a80000aa18783b */ /* 0x000fe60000004200 */
[----:B------:R-:W-:Y:S01]  /*c060*/  FADD.FTZ R139, R139, R44 ;  /* 0x0000002c8b8b7221 */ /* 0x000fe20000010000 */
[----:B------:R-:W-:Y:S01]  /*c070*/  HMMA.16816.F32.BF16 R96, R4, R98, R40 ;  /* 0x000000620460723c */ /* 0x000fe20000041828 */
[----:B------:R-:W-:Y:S02]  /*c080*/  MUFU.EX2 R32, R32 ;  /* 0x0000002000207308 */ /* 0x000fe40000000800 */
[----:B------:R-:W-:-:S04]  /*c090*/  FADD.FTZ R2, R2, R139 ;  /* 0x0000008b02027221 */ /* 0x000fc80000010000 */
[----:B---3--:R-:W-:Y:S01]  /*c0a0*/  F2FP.BF16.F32.PACK_AB R4, R31, R30 ;  /* 0x0000001e1f04723e */ /* 0x008fe200000010ff */
[--C-:B------:R-:W-:Y:S01]  /*c0b0*/  FFMA.FTZ R40, R117, UR12, -R66.reuse ;  /* 0x0000000c75287c23 */ /* 0x100fe20008010842 */
[----:B------:R-:W3:Y:S01]  /*c0c0*/  MUFU.EX2 R33, R33 ;  /* 0x0000002100217308 */ /* 0x000ee20000000800 */
[----:B----4-:R-:W-:Y:S01]  /*c0d0*/  F2FP.BF16.F32.PACK_AB R6, R29, R28 ;  /* 0x0000001c1d06723e */ /* 0x010fe200000010ff */
[--C-:B------:R-:W-:Y:S01]  /*c0e0*/  FFMA.FTZ R43, R62, UR12, -R66.reuse ;  /* 0x0000000c3e2b7c23 */ /* 0x100fe20008010842 */
[--C-:B------:R-:W-:Y:S01]  /*c0f0*/  FFMA.FTZ R41, R67, UR12, -R66.reuse ;  /* 0x0000000c43297c23 */ /* 0x100fe20008010842 */
[----:B------:R-:W-:Y:S01]  /*c100*/  FFMA.FTZ R42, R116, UR12, -R66 ;  /* 0x0000000c742a7c23 */ /* 0x000fe20008010842 */
[----:B------:R-:W-:-:S03]  /*c110*/  FADD.FTZ R59, R59, R2 ;  /* 0x000000023b3b7221 */ /* 0x000fc60000010000 */
[----:B------:R-:W-:Y:S01]  /*c120*/  MUFU.EX2 R34, R34 ;  /* 0x0000002200227308 */ /* 0x000fe20000000800 */
[----:B------:R-:W-:-:S04]  /*c130*/  FADD.FTZ R0, R0, R59 ;  /* 0x0000003b00007221 */ /* 0x000fc80000010000 */
[----:B------:R-:W-:-:S03]  /*c140*/  FADD.FTZ R123, R123, R0 ;  /* 0x000000007b7b7221 */ /* 0x000fc60000010000 */
[----:B------:R-:W4:Y:S01]  /*c150*/  MUFU.EX2 R35, R35 ;  /* 0x0000002300237308 */ /* 0x000f220000000800 */
[----:B---3--:R-:W-:Y:S01]  /*c160*/  F2FP.BF16.F32.PACK_AB R5, R33, R32 ;  /* 0x000000202105723e */ /* 0x008fe200000010ff */
[----:B------:R-:W-:-:S04]  /*c170*/  FADD.FTZ R122, R122, R123 ;  /* 0x0000007b7a7a7221 */ /* 0x000fc80000010000 */
[----:B------:R-:W-:Y:S02]  /*c180*/  FADD.FTZ R119, R119, R122 ;  /* 0x0000007a77777221 */ /* 0x000fe40000010000 */
[----:B------:R-:W-:Y:S02]  /*c190*/  MUFU.EX2 R36, R36 ;  /* 0x0000002400247308 */ /* 0x000fe40000000800 */
[----:B------:R-:W-:-:S04]  /*c1a0*/  FADD.FTZ R118, R118, R119 ;  /* 0x0000007776767221 */ /* 0x000fc80000010000 */
[----:B------:R-:W-:Y:S02]  /*c1b0*/  FADD.FTZ R167, R167, R118 ;  /* 0x00000076a7a77221 */ /* 0x000fe40000010000 */
[----:B------:R-:W3:Y:S01]  /*c1c0*/  MUFU.EX2 R37, R37 ;  /* 0x0000002500257308 */ /* 0x000ee20000000800 */
[----:B----4-:R-:W-:Y:S01]  /*c1d0*/  F2FP.BF16.F32.PACK_AB R7, R35, R34 ;  /* 0x000000222307723e */ /* 0x010fe200000010ff */
[----:B------:R-:W-:-:S06]  /*c1e0*/  FADD.FTZ R164, R164, R167 ;  /* 0x000000a7a4a47221 */ /* 0x000fcc0000010000 */
        /* <DEDUP_REMOVED lines=10> */
[----:B------:R-:W4:Y:S05]  /*c290*/  MUFU.EX2 R43, R43 ;  /* 0x0000002b002b7308 */ /* 0x000f2a0000000800 */
[C---:B------:R-:W-:Y:S01]  /*c2a0*/  HMMA.16816.F32.BF16 R72, R4.reuse, R22, R72 ;  /* 0x000000160448723c */ /* 0x040fe20000041848 */
[----:B------:R-:W5:Y:S02]  /*c2b0*/  LDSM.16.MT88.4 R20, [R168+0xa800] ;  /* 0x00a80000a814783b */ /* 0x000f640000004200 */
[----:B------:R-:W-:Y:S03]  /*c2c0*/  MUFU.EX2 R41, R41 ;  /* 0x0000002900297308 */ /* 0x000fe60000000800 */
[C---:B------:R-:W-:Y:S05]  /*c2d0*/  HMMA.16816.F32.BF16 R84, R4.reuse, R16, R84 ;  /* 0x000000100454723c */ /* 0x040fea0000041854 */
[----:B------:R-:W4:Y:S01]  /*c2e0*/  MUFU.EX2 R42, R42 ;  /* 0x0000002a002a7308 */ /* 0x000f220000000800 */
[C---:B------:R-:W-:Y:S01]  /*c2f0*/  HMMA.16816.F32.BF16 R88, R4.reuse, R18, R88 ;  /* 0x000000120458723c */ /* 0x040fe20000041858 */
[----:B------:R-:W5:Y:S05]  /*c300*/  LDSM.16.MT88.4 R16, [R170+0xc800] ;  /* 0x00c80000aa10783b */ /* 0x000f6a0000004200 */
[C---:B-1----:R-:W-:Y:S01]  /*c310*/  HMMA.16816.F32.BF16 R92, R4.reuse, R12, R92 ;  /* 0x0000000c045c723c */ /* 0x042fe2000004185c */
[----:B------:R-:W1:Y:S05]  /*c320*/  MUFU.EX2 R45, R144 ;  /* 0x00000090002d7308 */ /* 0x000e6a0000000800 */
[C---:B------:R-:W-:Y:S01]  /*c330*/  HMMA.16816.F32.BF16 R96, R4.reuse, R14, R96 ;  /* 0x0000000e0460723c */ /* 0x040fe20000041860 */
[----:B------:R-:W1:Y:S02]  /*c340*/  LDSM.16.MT88.4 R12, [R168+0xc800] ;  /* 0x00c80000a80c783b */ /* 0x000e640000004200 */
[----:B------:R-:W-:Y:S03]  /*c350*/  MUFU.EX2 R47, R132 ;  /* 0x00000084002f7308 */ /* 0x000fe60000000800 */
[C---:B--2---:R-:W-:Y:S05]  /*c360*/  HMMA.16816.F32.BF16 R100, R4.reuse, R8, R100 ;  /* 0x000000080464723c */ /* 0x044fea0000041864 */
[----:B------:R-:W-:Y:S01]  /*c370*/  MUFU.EX2 R44, R60 ;  /* 0x0000003c002c7308 */ /* 0x000fe20000000800 */
[----:B------:R-:W-:Y:S01]  /*c380*/  HMMA.16816.F32.BF16 R104, R4, R10, R104 ;  /* 0x0000000a0468723c */ /* 0x000fe20000041868 */
[----:B---3--:R-:W-:Y:S01]  /*c390*/  F2FP.BF16.F32.PACK_AB R8, R37, R36 ;  /* 0x000000242508723e */ /* 0x008fe200000010ff */
[----:B------:R-:W2:Y:S01]  /*c3a0*/  LDSM.16.MT88.4 R4, [R170+0xe800] ;  /* 0x00e80000aa04783b */ /* 0x000ea20000004200 */
[----:B----4-:R-:W-:-:S04]  /*c3b0*/  F2FP.BF16.F32.PACK_AB R9, R43, R40 ;  /* 0x000000282b09723e */ /* 0x010fc800000010ff */
[----:B------:R-:W-:Y:S01]  /*c3c0*/  F2FP.BF16.F32.PACK_AB R10, R38, R39 ;  /* 0x00000027260a723e */ /* 0x000fe200000010ff */
[----:B------:R-:W3:Y:S01]  /*c3d0*/  MUFU.EX2 R49, R49 ;  /* 0x0000003100317308 */ /* 0x000ee20000000800 */
[----:B------:R-:W-:-:S07]  /*c3e0*/  F2FP.BF16.F32.PACK_AB R11, R42, R41 ;  /* 0x000000292a0b723e */ /* 0x000fce00000010ff */
[C---:B-----5:R-:W-:Y:S01]  /*c3f0*/  HMMA.16816.F32.BF16 R68, R8.reuse, R20, R68 ;  /* 0x000000140844723c */ /* 0x060fe20000041844 */
[----:B------:R-:W4:Y:S05]  /*c400*/  MUFU.EX2 R46, R46 ;  /* 0x0000002e002e7308 */ /* 0x000f2a0000000800 */
[C---:B------:R-:W-:Y:S01]  /*c410*/  HMMA.16816.F32.BF16 R72, R8.reuse, R22, R72 ;  /* 0x000000160848723c */ /* 0x040fe20000041848 */
[----:B------:R-:W5:Y:S05]  /*c420*/  LDSM.16.MT88.4 R20, [R168+0xe800] ;  /* 0x00e80000a814783b */ /* 0x000f6a0000004200 */
[C---:B------:R-:W-:Y:S06]  /*c430*/  HMMA.16816.F32.BF16 R76, R8.reuse, R16, R76 ;  /* 0x00000010084c723c */ /* 0x040fec000004184c */
[C---:B------:R-:W-:Y:S01]  /*c440*/  HMMA.16816.F32.BF16 R80, R8.reuse, R18, R80 ;  /* 0x000000120850723c */ /* 0x040fe20000041850 */
[----:B------:R-:W4:Y:S05]  /*c450*/  LDSM.16.MT88.4 R16, [R168+0xac00] ;  /* 0x00ac0000a810783b */ /* 0x000f2a0000004200 */
[C---:B-1----:R-:W-:Y:S06]  /*c460*/  HMMA.16816.F32.BF16 R84, R8.reuse, R12, R84 ;  /* 0x0000000c0854723c */ /* 0x042fec0000041854 */
[C---:B------:R-:W-:Y:S01]  /*c470*/  HMMA.16816.F32.BF16 R88, R8.reuse, R14, R88 ;  /* 0x0000000e0858723c */ /* 0x040fe20000041858 */
[----:B------:R-:W1:Y:S05]  /*c480*/  LDSM.16.MT88.4 R12, [R170+0xcc00] ;  /* 0x00cc0000aa0c783b */ /* 0x000e6a0000004200 */
[C---:B--2---:R-:W-:Y:S06]  /*c490*/  HMMA.16816.F32.BF16 R92, R8.reuse, R4, R92 ;  /* 0x00000004085c723c */ /* 0x044fec000004185c */
[----:B------:R-:W-:Y:S01]  /*c4a0*/  HMMA.16816.F32.BF16 R96, R8, R6, R96 ;  /* 0x000000060860723c */ /* 0x000fe20000041860 */
[----:B------:R-:W-:-:S02]  /*c4b0*/  F2FP.BF16.F32.PACK_AB R4, R45, R142 ;  /* 0x0000008e2d04723e */ /* 0x000fc400000010ff */
[----:B---3--:R-:W-:-:S03]  /*c4c0*/  F2FP.BF16.F32.PACK_AB R5, R49, R44 ;  /* 0x0000002c3105723e */ /* 0x008fc600000010ff */
[----:B-----5:R-:W-:Y:S01]  /*c4d0*/  HMMA.16816.F32.BF16 R100, R8, R20, R100 ;  /* 0x000000140864723c */ /* 0x020fe20000041864 */
[----:B------:R-:W-:Y:S02]  /*c4e0*/  F2FP.BF16.F32.PACK_AB R6, R47, R146 ;  /* 0x000000922f06723e */ /* 0x000fe400000010ff */
[----:B----4-:R-:W-:-:S03]  /*c4f0*/  F2FP.BF16.F32.PACK_AB R7, R51, R46 ;  /* 0x0000002e3307723e */ /* 0x010fc600000010ff */
[----:B------:R-:W-:Y:S01]  /*c500*/  HMMA.16816.F32.BF16 R104, R8, R22, R104 ;  /* 0x000000160868723c */ /* 0x000fe20000041868 */
[----:B------:R-:W-:-:S04]  /*c510*/  FADD.FTZ R21, R165, R166 ;  /* 0x000000a6a5157221 */ /* 0x000fc80000010000 */
[----:B------:R-:W-:Y:S01]  /*c520*/  FADD.FTZ R21, R162, R21 ;  /* 0x00000015a2157221 */ /* 0x000fe20000010000 */
[C---:B------:R-:W-:Y:S01]  /*c530*/  HMMA.16816.F32.BF16 R112, R8.reuse, R24, R112 ;  /* 0x000000180870723c */ /* 0x040fe20000041870 */
[----:B------:R-:W-:Y:S02]  /*c540*/  FADD.FTZ R23, R163, R164 ;  /* 0x000000a4a3177221 */ /* 0x000fe40000010000 */
[----:B------:R-:W-:Y:S02]  /*c550*/  FADD.FTZ R190, R190, R21 ;  /* 0x00000015bebe7221 */ /* 0x000fe40000010000 */
[----:B------:R-:W-:Y:S01]  /*c560*/  FADD.FTZ R23, R160, R23 ;  /* 0x00000017a0177221 */ /* 0x000fe20000010000 */
[----:B------:R-:W-:Y:S01]  /*c570*/  HMMA.16816.F32.BF16 R108, R8, R26, R108 ;  /* 0x0000001a086c723c */ /* 0x000fe2000004186c */
[----:B------:R-:W2:Y:S01]  /*c580*/  LDSM.16.MT88.4 R8, [R168+0xcc00] ;  /* 0x00cc0000a808783b */ /* 0x000ea20000004200 */
[----:B------:R-:W-:Y:S01]  /*c590*/  FADD.FTZ R199, R199, R190 ;  /* 0x000000bec7c77221 */ /* 0x000fe20000010000 */
[----:B------:R-:W-:-:S02]  /*c5a0*/  FADD.FTZ R152, R152, R23 ;  /* 0x0000001798987221 */ /* 0x000fc40000010000 */
[----:B------:R-:W3:Y:S01]  /*c5b0*/  LDSM.16.MT88.4 R24, [R170+0xac00] ;  /* 0x00ac0000aa18783b */ /* 0x000ee20000004200 */
[----:B------:R-:W-:Y:S01]  /*c5c0*/  HMMA.16816.F32.BF16 R68, R4, R16, R68 ;  /* 0x000000100444723c */ /* 0x000fe20000041844 */
[----:B------:R-:W-:Y:S01]  /*c5d0*/  FADD.FTZ R159, R159, R152 ;  /* 0x000000989f9f7221 */ /* 0x000fe20000010000 */
[----:B------:R-:W-:-:S03]  /*c5e0*/  FADD.FTZ R150, R150, R199 ;  /* 0x000000c796967221 */ /* 0x000fc60000010000 */
[----:B------:R-:W-:Y:S01]  /*c5f0*/  FADD.FTZ R52, R52, R159 ;  /* 0x0000009f34347221 */ /* 0x000fe20000010000 */
[----:B------:R-:W-:Y:S01]  /*c600*/  HMMA.16816.F32.BF16 R72, R4, R18, R72 ;  /* 0x000000120448723c */ /* 0x000fe20000041848 */
[----:B------:R-:W4:Y:S01]  /*c610*/  LDSM.16.MT88.4 R16, [R170+0xec00] ;  /* 0x00ec0000aa10783b */ /* 0x000f220000004200 */
[----:B------:R-:W-:Y:S01]  /*c620*/  FADD.FTZ R195, R195, R150 ;  /* 0x00000096c3c37221 */ /* 0x000fe20000010000 */
[----:B------:R-:W-:-:S03]  /*c630*/  FADD.FTZ R53, R53, R52 ;  /* 0x0000003435357221 */ /* 0x000fc60000010000 */
[----:B-1----:R-:W-:Y:S01]  /*c640*/  HMMA.16816.F32.BF16 R76, R4, R12, R76 ;  /* 0x0000000c044c723c */ /* 0x002fe2000004184c */
[----:B------:R-:W-:Y:S01]  /*c650*/  FADD.FTZ R30, R30, R195 ;  /* 0x000000c31e1e7221 */ /* 0x000fe20000010000 */
[----:B------:R-:W-:-:S03]  /*c660*/  FADD.FTZ R32, R32, R53 ;  /* 0x0000003520207221 */ /* 0x000fc60000010000 */
[----:B------:R-:W-:Y:S01]  /*c670*/  FADD.FTZ R31, R31, R30 ;  /* 0x0000001e1f1f7221 */ /* 0x000fe20000010000 */
[----:B------:R-:W-:Y:S01]  /*c680*/  HMMA.16816.F32.BF16 R80, R4, R14, R80 ;  /* 0x0000000e0450723c */ /* 0x000fe20000041850 */
[----:B------:R-:W1:Y:S01]  /*c690*/  LDSM.16.MT88.4 R12, [R168+0xec00] ;  /* 0x00ec0000a80c783b */ /* 0x000e620000004200 */
[----:B------:R-:W-:Y:S01]  /*c6a0*/  FADD.FTZ R33, R33, R32 ;  /* 0x0000002021217221 */ /* 0x000fe20000010000 */
[----:B------:R-:W-:-:S03]  /*c6b0*/  FADD.FTZ R28, R28, R31 ;  /* 0x0000001f1c1c7221 */ /* 0x000fc60000010000 */
[----:B------:R-:W-:Y:S01]  /*c6c0*/  FADD.FTZ R34, R34, R33 ;  /* 0x0000002122227221 */ /* 0x000fe20000010000 */
[----:B------:R-:W-:-:S03]  /*c6d0*/  FADD.FTZ R29, R29, R28 ;  /* 0x0000001c1d1d7221 */ /* 0x000fc60000010000 */
[----:B------:R-:W-:Y:S01]  /*c6e0*/  FADD.FTZ R35, R35, R34 ;  /* 0x0000002223237221 */ /* 0x000fe20000010000 */
[----:B------:R-:W-:-:S03]  /*c6f0*/  FADD.FTZ R0, R36, R29 ;  /* 0x0000001d24007221 */ /* 0x000fc60000010000 */
[----:B------:R-:W-:Y:S01]  /*c700*/  FADD.FTZ R2, R40, R35 ;  /* 0x0000002328027221 */ /* 0x000fe20000010000 */
[----:B------:R-:W-:Y:S01]  /*c710*/  FADD.FTZ R0, R37, R0 ;  /* 0x0000000025007221 */ /* 0x000fe20000010000 */
[----:B--2---:R-:W-:Y:S02]  /*c720*/  HMMA.16816.F32.BF16 R84, R4, R8, R84 ;  /* 0x000000080454723c */ /* 0x004fe40000041854 */
[----:B------:R-:W-:-:S04]  /*c730*/  FADD.FTZ R2, R43, R2 ;  /* 0x000000022b027221 */ /* 0x000fc80000010000 */
[----:B------:R-:W-:Y:S01]  /*c740*/  HMMA.16816.F32.BF16 R88, R4, R10, R88 ;  /* 0x0000000a0458723c */ /* 0x000fe20000041858 */
[----:B------:R-:W-:Y:S01]  /*c750*/  FADD.FTZ R9, R39, R0 ;  /* 0x0000000027097221 */ /* 0x000fe20000010000 */
[----:B------:R-:W-:-:S03]  /*c760*/  MOV R0, R56 ;  /* 0x0000003800007202 */ /* 0x000fc60000000f00 */
[----:B------:R-:W-:Y:S01]  /*c770*/  FADD.FTZ R9, R38, R9 ;  /* 0x0000000926097221 */ /* 0x000fe20000010000 */
[C---:B---3--:R-:W-:Y:S01]  /*c780*/  HMMA.16816.F32.BF16 R112, R4.reuse, R24, R112 ;  /* 0x000000180470723c */ /* 0x048fe20000041870 */
[----:B------:R-:W-:Y:S01]  /*c790*/  FADD.FTZ R11, R41, R2 ;  /* 0x00000002290b7221 */ /* 0x000fe20000010000 */
[----:B------:R-:W-:Y:S01]  /*c7a0*/  MOV R2, R57 ;  /* 0x0000003900027202 */ /* 0x000fe20000000f00 */
[----:B------:R-:W-:Y:S02]  /*c7b0*/  FADD.FTZ R142, R142, R9 ;  /* 0x000000098e8e7221 */ /* 0x000fe40000010000 */
[----:B------:R-:W-:Y:S01]  /*c7c0*/  FADD.FTZ R11, R42, R11 ;  /* 0x0000000b2a0b7221 */ /* 0x000fe20000010000 */
[----:B------:R-:W-:Y:S01]  /*c7d0*/  HMMA.16816.F32.BF16 R108, R4, R26, R108 ;  /* 0x0000001a046c723c */ /* 0x000fe2000004186c */
[----:B------:R-:W-:Y:S02]  /*c7e0*/  FADD.FTZ R45, R45, R142 ;  /* 0x0000008e2d2d7221 */ /* 0x000fe40000010000 */
[----:B------:R-:W-:-:S02]  /*c7f0*/  FADD.FTZ R44, R44, R11 ;  /* 0x0000000b2c2c7221 */ /* 0x000fc40000010000 */
[----:B------:R-:W-:Y:S01]  /*c800*/  FADD.FTZ R146, R146, R45 ;  /* 0x0000002d92927221 */ /* 0x000fe20000010000 */
[C---:B----4-:R-:W-:Y:S01]  /*c810*/  HMMA.16816.F32.BF16 R92, R4.reuse, R16, R92 ;  /* 0x00000010045c723c */ /* 0x050fe2000004185c */
[----:B------:R-:W-:Y:S02]  /*c820*/  FADD.FTZ R49, R49, R44 ;  /* 0x0000002c31317221 */ /* 0x000fe40000010000 */
[----:B------:R-:W-:Y:S02]  /*c830*/  FADD.FTZ R194, R47, R146 ;  /* 0x000000922fc27221 */ /* 0x000fe40000010000 */
[----:B------:R-:W-:Y:S01]  /*c840*/  FADD.FTZ R46, R46, R49 ;  /* 0x000000312e2e7221 */ /* 0x000fe20000010000 */
[----:B------:R-:W-:Y:S03]  /*c850*/  HMMA.16816.F32.BF16 R96, R4, R18, R96 ;  /* 0x000000120460723c */ /* 0x000fe60000041860 */
[----:B------:R-:W-:-:S03]  /*c860*/  FADD.FTZ R195, R51, R46 ;  /* 0x0000002e33c37221 */ /* 0x000fc60000010000 */
[C---:B-1----:R-:W-:Y:S06]  /*c870*/  HMMA.16816.F32.BF16 R100, R4.reuse, R12, R100 ;  /* 0x0000000c0464723c */ /* 0x042fec0000041864 */
[----:B------:R-:W-:-:S15]  /*c880*/  HMMA.16816.F32.BF16 R104, R4, R14, R104 ;  /* 0x0000000e0468723c */ /* 0x000fde0000041868 */
[----:B------:R-:W-:-:S09]  /*c890*/  NOP ;  /* 0x0000000000007918 */ /* 0x000fd20000000000 */
.L_x_2006:
        /* <DEDUP_REMOVED lines=9> */
.L_x_2018:
        /* <DEDUP_REMOVED lines=70> */
.L_x_2015:
        /* <DEDUP_REMOVED lines=298> */
[C---:B------:R-:W-:Y:S02]  /*e030*/  LEA.HI.X.SX32 R129, R125.reuse, R187, 0x2, P0 ;  /* 0x000000bb7d817211 */ /* 0x040fe400000f16ff */
[----:B------:R-:W-:Y:S02]  /*e040*/  IADD3 R125, R125, -R121, RZ ;  /* 0x800000797d7d7210 */ /* 0x000fe40007ffe0ff */
[----:B------:R-:W3:Y:S01]  /*e050*/  LDC.64 R120, c[0x0][0x230] ;  /* 0x00008c00ff787b82 */ /* 0x000ee20000000a00 */
[----:B------:R-:W2:Y:S02]  /*e060*/  LDG.E R123, desc[UR10][R128.64] ;  /* 0x0000000a807b7981 */ /* 0x000ea4000c1e1900 */
[----:B------:R-:W-:Y:S04]  /*e070*/  IMAD R0, R125, R0, -0x80 ;  /* 0xffffff807d007424 */ /* 0x000fe800078e0200 */
[C---:B------:R-:W-:Y:S01]  /*e080*/  IMAD.WIDE.U32 R126, R0.reuse, UR7, RZ ;  /* 0x00000007007e7c25 */ /* 0x040fe2000f8e00ff */
[----:B------:R-:W-:Y:S05]  /*e090*/  SHF.R.S32.HI R125, RZ, 0x1f, R0 ;  /* 0x0000001fff7d7819 */ /* 0x000fea0000011400 */
[----:B------:R-:W-:Y:S04]  /*e0a0*/  IMAD R125, R125, UR7, RZ ;  /* 0x000000077d7d7c24 */ /* 0x000fe8000f8e02ff */
[----:B-1----:R-:W-:Y:S05]  /*e0b0*/  IMAD R125, R0, R2, R125 ;  /* 0x00000002007d7224 */ /* 0x002fea00078e027d */
[----:B------:R-:W-:Y:S01]  /*e0c0*/  IADD3 R127, R127, R125, RZ ;  /* 0x0000007d7f7f7210 */ /* 0x000fe20007ffe0ff */
[----:B--2---:R-:W-:Y:S04]  /*e0d0*/  IMAD.IADD R116, R116, 0x1, -R123 ;  /* 0x0000000174747824 */ /* 0x004fe800078e0a7b */
[C---:B---3--:R-:W-:Y:S01]  /*e0e0*/  IMAD.WIDE.U32 R126, R116.reuse, R120, R126 ;  /* 0x00000078747e7225 */ /* 0x048fe200078e007e */
[----:B------:R-:W-:Y:S02]  /*e0f0*/  SHF.R.S32.HI R123, RZ, 0x1f, R116 ;  /* 0x0000001fff7b7819 */ /* 0x000fe40000011474 */
[----:B------:R-:W-:Y:S03]  /*e100*/  MOV R0, R126 ;  /* 0x0000007e00007202 */ /* 0x000fe60000000f00 */
[----:B------:R-:W-:Y:S04]  /*e110*/  IMAD R123, R123, R120, RZ ;  /* 0x000000787b7b7224 */ /* 0x000fe800078e02ff */
[----:B------:R-:W-:Y:S04]  /*e120*/  IMAD R123, R116, R121, R123 ;  /* 0x00000079747b7224 */ /* 0x000fe800078e027b */
[----:B------:R-:W-:Y:S07]  /*e130*/  IMAD.IADD R2, R127, 0x1, R123 ;  /* 0x000000017f027824 */ /* 0x000fee00078e027b */
.L_x_2017:
        /* <DEDUP_REMOVED lines=91> */
.L_x_2016:
[----:B-1----:R-:W-:Y:S04]  /*e6f0*/  IADD3 R128, R180, -0x1, RZ ;  /* 0xffffffffb4807810 */ /* 0x002fe80007ffe0ff */
[----:B------:R-:W-:Y:S04]  /*e700*/  LEA R0, R128, R189, 0x7 ;  /* 0x000000bd80007211 */ /* 0x000fe800078e38ff */
[----:B------:R-:W-:Y:S02]  /*e710*/  I2FP.F32.S32 R2, R0 ;  /* 0x0000000000027245 */ /* 0x000fe40000201400 */
[C---:B------:R-:W-:Y:S02]  /*e720*/  IADD3 R116, R0.reuse, 0x1, RZ ;  /* 0x0000000100747810 */ /* 0x040fe40007ffe0ff */
[C---:B------:R-:W-:Y:S01]  /*e730*/  IADD3 R121, R0.reuse, 0x8, RZ ;  /* 0x0000000800797810 */ /* 0x040fe20007ffe0ff */
[CC--:B------:R-:W-:Y:S01]  /*e740*/  FFMA.FTZ R6, R3.reuse, R2.reuse, R6 ;  /* 0x0000000203067223 */ /* 0x0c0fe20000010006 */
[C---:B------:R-:W-:Y:S01]  /*e750*/  FFMA.FTZ R4, R3.reuse, R2, R4 ;  /* 0x0000000203047223 */ /* 0x040fe20000010004 */
[C---:B------:R-:W-:Y:S02]  /*e760*/  IADD3 R2, R0.reuse, 0x9, RZ ;  /* 0x0000000900027810 */ /* 0x040fe40007ffe0ff */
[----:B------:R-:W-:Y:S02]  /*e770*/  I2FP.F32.S32 R116, R116 ;  /* 0x0000007400747245 */ /* 0x000fe40000201400 */
[----:B------:R-:W-:Y:S02]  /*e780*/  I2FP.F32.S32 R2, R2 ;  /* 0x0000000200027245 */ /* 0x000fe40000201400 */
[----:B------:R-:W-:Y:S01]  /*e790*/  I2FP.F32.S32 R121, R121 ;  /* 0x0000007900797245 */ /* 0x000fe20000201400 */
[CC--:B------:R-:W-:Y:S01]  /*e7a0*/  FFMA.FTZ R7, R3.reuse, R116.reuse, R7 ;  /* 0x0000007403077223 */ /* 0x0c0fe20000010007 */
[C---:B------:R-:W-:Y:S01]  /*e7b0*/  FFMA.FTZ R5, R3.reuse, R116, R5 ;  /* 0x0000007403057223 */ /* 0x040fe20000010005 */
[C---:B------:R-:W-:Y:S01]  /*e7c0*/  IADD3 R116, R0.reuse, 0x11, RZ ;  /* 0x0000001100747810 */ /* 0x040fe20007ffe0ff */
[CC--:B------:R-:W-:Y:S01]  /*e7d0*/  FFMA.FTZ R9, R3.reuse, R2.reuse, R9 ;  /* 0x0000000203097223 */ /* 0x0c0fe20000010009 */
[C---:B------:R-:W-:Y:S01]  /*e7e0*/  FFMA.FTZ R11, R3.reuse, R2, R11 ;  /* 0x00000002030b7223 */ /* 0x040fe2000001000b */
[C---:B------:R-:W-:Y:S01]  /*e7f0*/  IADD3 R2, R0.reuse, 0x19, RZ ;  /* 0x0000001900027810 */ /* 0x040fe20007ffe0ff */
[CC--:B------:R-:W-:Y:S01]  /*e800*/  FFMA.FTZ R10, R3.reuse, R121.reuse, R10 ;  /* 0x00000079030a7223 */ /* 0x0c0fe2000001000a */
[C---:B------:R-:W-:Y:S01]  /*e810*/  IADD3 R123, R0.reuse, 0x10, RZ ;  /* 0x00000010007b7810 */ /* 0x040fe20007ffe0ff */
[C---:B------:R-:W-:Y:S01]  /*e820*/  FFMA.FTZ R8, R3.reuse, R121, R8 ;  /* 0x0000007903087223 */ /* 0x040fe20000010008 */
[----:B------:R-:W-:Y:S02]  /*e830*/  I2FP.F32.S32 R116, R116 ;  /* 0x0000007400747245 */ /* 0x000fe40000201400 */
[----:B------:R-:W-:Y:S02]  /*e840*/  I2FP.F32.S32 R2, R2 ;  /* 0x0000000200027245 */ /* 0x000fe40000201400 */
[C---:B------:R-:W-:Y:S01]  /*e850*/  IADD3 R121, R0.reuse, 0x18, RZ ;  /* 0x0000001800797810 */ /* 0x040fe20007ffe0ff */
[CC--:B------:R-:W-:Y:S01]  /*e860*/  FFMA.FTZ R15, R3.reuse, R116.reuse, R15 ;  /* 0x00000074030f7223 */ /* 0x0c0fe2000001000f */
[----:B------:R-:W-:Y:S01]  /*e870*/  I2FP.F32.S32 R123, R123 ;  /* 0x0000007b007b7245 */ /* 0x000fe20000201400 */
[C---:B------:R-:W-:Y:S01]  /*e880*/  FFMA.FTZ R13, R3.reuse, R116, R13 ;  /* 0x00000074030d7223 */ /* 0x040fe2000001000d */
[C---:B------:R-:W-:Y:S01]  /*e890*/  IADD3 R116, R0.reuse, 0x21, RZ ;  /* 0x0000002100747810 */ /* 0x040fe20007ffe0ff */
[CC--:B------:R-:W-:Y:S01]  /*e8a0*/  FFMA.FTZ R19, R3.reuse, R2.reuse, R19 ;  /* 0x0000000203137223 */ /* 0x0c0fe20000010013 */
[----:B------:R-:W-:Y:S01]  /*e8b0*/  I2FP.F32.S32 R121, R121 ;  /* 0x0000007900797245 */ /* 0x000fe20000201400 */
[C---:B------:R-:W-:Y:S01]  /*e8c0*/  FFMA.FTZ R17, R3.reuse, R2, R17 ;  /* 0x0000000203117223 */ /* 0x040fe20000010011 */
[CC--:B------:R-:W-:Y:S01]  /*e8d0*/  FFMA.FTZ R14, R3.reuse, R123.reuse, R14 ;  /* 0x0000007b030e7223 */ /* 0x0c0fe2000001000e */
[C---:B------:R-:W-:Y:S01]  /*e8e0*/  FFMA.FTZ R12, R3.reuse, R123, R12 ;  /* 0x0000007b030c7223 */ /* 0x040fe2000001000c */
[C---:B------:R-:W-:Y:S01]  /*e8f0*/  IADD3 R2, R0.reuse, 0x29, RZ ;  /* 0x0000002900027810 */ /* 0x040fe20007ffe0ff */
[CC--:B------:R-:W-:Y:S01]  /*e900*/  FFMA.FTZ R18, R3.reuse, R121.reuse, R18 ;  /* 0x0000007903127223 */ /* 0x0c0fe20000010012 */
[----:B------:R-:W-:Y:S01]  /*e910*/  I2FP.F32.S32 R116, R116 ;  /* 0x0000007400747245 */ /* 0x000fe20000201400 */
[C---:B------:R-:W-:Y:S01]  /*e920*/  FFMA.FTZ R16, R3.reuse, R121, R16 ;  /* 0x0000007903107223 */ /* 0x040fe20000010010 */
[C---:B------:R-:W-:Y:S02]  /*e930*/  IADD3 R123, R0.reuse, 0x20, RZ ;  /* 0x00000020007b7810 */ /* 0x040fe40007ffe0ff */
[----:B------:R-:W-:Y:S01]  /*e940*/  I2FP.F32.S32 R2, R2 ;  /* 0x0000000200027245 */ /* 0x000fe20000201400 */
[CC--:B------:R-:W-:Y:S01]  /*e950*/  FFMA.FTZ R23, R3.reuse, R116.reuse, R23 ;  /* 0x0000007403177223 */ /* 0x0c0fe20000010017 */
[C---:B------:R-:W-:Y:S01]  /*e960*/  IADD3 R121, R0.reuse, 0x28, RZ ;  /* 0x0000002800797810 */ /* 0x040fe20007ffe0ff */
[C---:B------:R-:W-:Y:S01]  /*e970*/  FFMA.FTZ R21, R3.reuse, R116, R21 ;  /* 0x0000007403157223 */ /* 0x040fe20000010015 */
[----:B------:R-:W-:Y:S01]  /*e980*/  I2FP.F32.S32 R123, R123 ;  /* 0x0000007b007b7245 */ /* 0x000fe20000201400 */
[CC--:B------:R-:W-:Y:S01]  /*e990*/  FFMA.FTZ R27, R3.reuse, R2.reuse, R27 ;  /* 0x00000002031b7223 */ /* 0x0c0fe2000001001b */
[C---:B------:R-:W-:Y:S01]  /*e9a0*/  IADD3 R116, R0.reuse, 0x31, RZ ;  /* 0x0000003100747810 */ /* 0x040fe20007ffe0ff */
[C---:B------:R-:W-:Y:S01]  /*e9b0*/  FFMA.FTZ R25, R3.reuse, R2, R25 ;  /* 0x0000000203197223 */ /* 0x040fe20000010019 */
[----:B------:R-:W-:Y:S01]  /*e9c0*/  I2FP.F32.S32 R121, R121 ;  /* 0x0000007900797245 */ /* 0x000fe20000201400 */
[CC--:B------:R-:W-:Y:S01]  /*e9d0*/  FFMA.FTZ R22, R3.reuse, R123.reuse, R22 ;  /* 0x0000007b03167223 */ /* 0x0c0fe20000010016 */
        /* <DEDUP_REMOVED lines=8> */
[----:B------:R-:W-:Y:S01]  /*ea60*/  IADD3 R121, R0, 0x40, RZ ;  /* 0x0000004000797810 */ /* 0x000fe20007ffe0ff */
[C---:B------:R-:W-:Y:S01]  /*ea70*/  FFMA.FTZ R29, R3.reuse, R116, R29 ;  /* 0x00000074031d7223 */ /* 0x040fe2000001001d */
[----:B------:R-:W-:Y:S01]  /*ea80*/  I2FP.F32.S32 R123, R123 ;  /* 0x0000007b007b7245 */ /* 0x000fe20000201400 */
[CC--:B------:R-:W-:Y:S01]  /*ea90*/  FFMA.FTZ R35, R3.reuse, R2.reuse, R35 ;  /* 0x0000000203237223 */ /* 0x0c0fe20000010023 */
[----:B------:R-:W-:Y:S01]  /*eaa0*/  FMNMX.FTZ R116, R6, R119, !PT ;  /* 0x0000007706747209 */ /* 0x000fe20007810000 */
[C---:B------:R-:W-:Y:S01]  /*eab0*/  FFMA.FTZ R33, R3.reuse, R2, R33 ;  /* 0x0000000203217223 */ /* 0x040fe20000010021 */
[----:B------:R-:W-:Y:S01]  /*eac0*/  I2FP.F32.S32 R121, R121 ;  /* 0x0000007900797245 */ /* 0x000fe20000201400 */
[CC--:B------:R-:W-:Y:S01]  /*ead0*/  FFMA.FTZ R34, R3.reuse, R123.reuse, R34 ;  /* 0x0000007b03227223 */ /* 0x0c0fe20000010022 */
[----:B------:R-:W-:Y:S01]  /*eae0*/  IADD3 R118, R0, 0x30, RZ ;  /* 0x0000003000767810 */ /* 0x000fe20007ffe0ff */
[C---:B------:R-:W-:Y:S01]  /*eaf0*/  FFMA.FTZ R32, R3.reuse, R123, R32 ;  /* 0x0000007b03207223 */ /* 0x040fe20000010020 */
[----:B------:R-:W-:Y:S01]  /*eb00*/  FMNMX.FTZ R2, R4, R117, !PT ;  /* 0x0000007504027209 */ /* 0x000fe20007810000 */
[-C--:B------:R-:W-:Y:S01]  /*eb10*/  FFMA.FTZ R38, R3, R121.reuse, R38 ;  /* 0x0000007903267223 */ /* 0x080fe20000010026 */
[----:B------:R-:W-:Y:S01]  /*eb20*/  FMNMX.FTZ R123, R7, R116, !PT ;  /* 0x00000074077b7209 */ /* 0x000fe20007810000 */
[----:B------:R-:W-:Y:S01]  /*eb30*/  FFMA.FTZ R36, R3, R121, R36 ;  /* 0x0000007903247223 */ /* 0x000fe20000010024 */
[----:B------:R-:W-:Y:S02]  /*eb40*/  I2FP.F32.S32 R118, R118 ;  /* 0x0000007600767245 */ /* 0x000fe40000201400 */
[----:B------:R-:W-:Y:S02]  /*eb50*/  IADD3 R120, R0, 0x41, RZ ;  /* 0x0000004100787810 */ /* 0x000fe40007ffe0ff */
[----:B------:R-:W-:Y:S01]  /*eb60*/  FMNMX.FTZ R121, R5, R2, !PT ;  /* 0x0000000205797209 */ /* 0x000fe20007810000 */
[CC--:B------:R-:W-:Y:S01]  /*eb70*/  FFMA.FTZ R30, R3.reuse, R118.reuse, R30 ;  /* 0x00000076031e7223 */ /* 0x0c0fe2000001001e */
[----:B------:R-:W-:Y:S01]  /*eb80*/  FMNMX.FTZ R122, R10, R123, !PT ;  /* 0x0000007b0a7a7209 */ /* 0x000fe20007810000 */
[----:B------:R-:W-:Y:S01]  /*eb90*/  FFMA.FTZ R28, R3, R118, R28 ;  /* 0x00000076031c7223 */ /* 0x000fe2000001001c */
[----:B------:R-:W-:Y:S02]  /*eba0*/  I2FP.F32.S32 R120, R120 ;  /* 0x0000007800787245 */ /* 0x000fe40000201400 */
[----:B------:R-:W-:Y:S02]  /*ebb0*/  FMNMX.FTZ R118, R8, R121, !PT ;  /* 0x0000007908767209 */ /* 0x000fe40007810000 */
[----:B------:R-:W-:Y:S01]  /*ebc0*/  FMNMX.FTZ R123, R11, R122, !PT ;  /* 0x0000007a0b7b7209 */ /* 0x000fe20007810000 */
[CC--:B------:R-:W-:Y:S01]  /*ebd0*/  FFMA.FTZ R39, R3.reuse, R120.reuse, R39 ;  /* 0x0000007803277223 */ /* 0x0c0fe20000010027 */
[----:B------:R-:W-:Y:S01]  /*ebe0*/  FFMA.FTZ R37, R3, R120, R37 ;  /* 0x0000007803257223 */ /* 0x000fe20000010025 */
[----:B------:R-:W-:Y:S02]  /*ebf0*/  FMNMX.FTZ R121, R9, R118, !PT ;  /* 0x0000007609797209 */ /* 0x000fe40007810000 */
[----:B------:R-:W-:Y:S02]  /*ec00*/  FMNMX.FTZ R120, R14, R123, !PT ;  /* 0x0000007b0e787209 */ /* 0x000fe40007810000 */
[----:B------:R-:W-:Y:S02]  /*ec10*/  IADD3 R116, R0, 0x48, RZ ;  /* 0x0000004800747810 */ /* 0x000fe40007ffe0ff */
[----:B------:R-:W-:Y:S02]  /*ec20*/  FMNMX.FTZ R118, R12, R121, !PT ;  /* 0x000000790c767209 */ /* 0x000fe40007810000 */
[----:B------:R-:W-:Y:S02]  /*ec30*/  FMNMX.FTZ R121, R15, R120, !PT ;  /* 0x000000780f797209 */ /* 0x000fe40007810000 */
[----:B------:R-:W-:Y:S02]  /*ec40*/  I2FP.F32.S32 R116, R116 ;  /* 0x0000007400747245 */ /* 0x000fe40000201400 */
[----:B------:R-:W-:Y:S02]  /*ec50*/  FMNMX.FTZ R123, R13, R118, !PT ;  /* 0x000000760d7b7209 */ /* 0x000fe40007810000 */
[----:B------:R-:W-:Y:S01]  /*ec60*/  FMNMX.FTZ R118, R18, R121, !PT ;  /* 0x0000007912767209 */ /* 0x000fe20007810000 */
[CC--:B------:R-:W-:Y:S01]  /*ec70*/  FFMA.FTZ R42, R3.reuse, R116.reuse, R42 ;  /* 0x00000074032a7223 */ /* 0x0c0fe2000001002a */
[----:B------:R-:W-:Y:S01]  /*ec80*/  FFMA.FTZ R40, R3, R116, R40 ;  /* 0x0000007403287223 */ /* 0x000fe20000010028 */
[----:B------:R-:W-:Y:S02]  /*ec90*/  FMNMX.FTZ R116, R16, R123, !PT ;  /* 0x0000007b10747209 */ /* 0x000fe40007810000 */
[C---:B------:R-:W-:Y:S02]  /*eca0*/  IADD3 R120, R0.reuse, 0x50, RZ ;  /* 0x0000005000787810 */ /* 0x040fe40007ffe0ff */
[----:B------:R-:W-:Y:S02]  /*ecb0*/  FMNMX.FTZ R121, R19, R118, !PT ;  /* 0x0000007613797209 */ /* 0x000fe40007810000 */
[----:B------:R-:W-:Y:S02]  /*ecc0*/  FMNMX.FTZ R123, R17, R116, !PT ;  /* 0x00000074117b7209 */ /* 0x000fe40007810000 */
        /* <DEDUP_REMOVED lines=10> */
[----:B------:R-:W-:Y:S01]  /*ed70*/  FMNMX.FTZ R118, R26, R125, !PT ;  /* 0x0000007d1a767209 */ /* 0x000fe20007810000 */
[----:B------:R-:W-:Y:S01]  /*ed80*/  FFMA.FTZ R41, R3, R2, R41 ;  /* 0x0000000203297223 */ /* 0x000fe20000010029 */
[----:B------:R-:W-:Y:S02]  /*ed90*/  IADD3 R2, R0, 0x51, RZ ;  /* 0x0000005100027810 */ /* 0x000fe40007ffe0ff */
        /* <DEDUP_REMOVED lines=13> */
[----:B------:R-:W-:Y:S02]  /*ee70*/  IADD3 R120, R0, 0x59, RZ ;  /* 0x0000005900787810 */ /* 0x000fe40007ffe0ff */
[----:B------:R-:W-:Y:S02]  /*ee80*/  FMNMX.FTZ R121, R29, R2, !PT ;  /* 0x000000021d797209 */ /* 0x000fe40007810000 */
[----:B------:R-:W-:Y:S02]  /*ee90*/  FMNMX.FTZ R122, R34, R123, !PT ;  /* 0x0000007b227a7209 */ /* 0x000fe40007810000 */
[----:B------:R-:W-:Y:S02]  /*eea0*/  I2FP.F32.S32 R120, R120 ;  /* 0x0000007800787245 */ /* 0x000fe40000201400 */
[----:B------:R-:W-:Y:S02]  /*eeb0*/  FMNMX.FTZ R118, R32, R121, !PT ;  /* 0x0000007920767209 */ /* 0x000fe40007810000 */
[----:B------:R-:W-:Y:S01]  /*eec0*/  FMNMX.FTZ R123, R35, R122, !PT ;  /* 0x0000007a237b7209 */ /* 0x000fe20007810000 */
[----:B------:R-:W-:Y:S01]  /*eed0*/  FFMA.FTZ R51, R3, R120, R51 ;  /* 0x0000007803337223 */ /* 0x000fe20000010033 */
[----:B------:R-:W-:Y:S01]  /*eee0*/  FMNMX.FTZ R121, R33, R118, !PT ;  /* 0x0000007621797209 */ /* 0x000fe20007810000 */
[----:B------:R-:W-:Y:S01]  /*eef0*/  FFMA.FTZ R49, R3, R120, R49 ;  /* 0x0000007803317223 */ /* 0x000fe20000010031 */
        /* <DEDUP_REMOVED lines=39> */
[C---:B------:R-:W-:Y:S02]  /*f170*/  IADD3 R118, R0.reuse, 0x71, RZ ;  /* 0x0000007100767810 */ /* 0x040fe40007ffe0ff */
[----:B------:R-:W-:Y:S02]  /*f180*/  IADD3 R116, R0, 0x78, RZ ;  /* 0x0000007800747810 */ /* 0x000fe40007ffe0ff */
[----:B------:R-:W-:Y:S02]  /*f190*/  FMNMX.FTZ R121, R53, R2, !PT ;  /* 0x0000000235797209 */ /* 0x000fe40007810000 */
[----:B------:R-:W-:Y:S02]  /*f1a0*/  FMNMX.FTZ R120, R58, R123, !PT ;  /* 0x0000007b3a787209 */ /* 0x000fe40007810000 */
[----:B------:R-:W-:Y:S02]  /*f1b0*/  IADD3 R2, R0, 0x79, RZ ;  /* 0x0000007900027810 */ /* 0x000fe40007ffe0ff */
[----:B------:R-:W-:Y:S02]  /*f1c0*/  I2FP.F32.S32 R118, R118 ;  /* 0x0000007600767245 */ /* 0x000fe40000201400 */
[----:B------:R-:W-:Y:S02]  /*f1d0*/  I2FP.F32.S32 R0, R116 ;  /* 0x0000007400007245 */ /* 0x000fe40000201400 */
[----:B------:R-:W-:Y:S01]  /*f1e0*/  FMNMX.FTZ R116, R56, R121, !PT ;  /* 0x0000007938747209 */ /* 0x000fe20007810000 */
[----:B------:R-:W-:Y:S01]  /*f1f0*/  FFMA.FTZ R63, R3, R118, R63 ;  /* 0x00000076033f7223 */ /* 0x000fe2000001003f */
[----:B------:R-:W-:Y:S01]  /*f200*/  FMNMX.FTZ R123, R59, R120, !PT ;  /* 0x000000783b7b7209 */ /* 0x000fe20007810000 */
[----:B------:R-:W-:Y:S01]  /*f210*/  FFMA.FTZ R61, R3, R118, R61 ;  /* 0x00000076033d7223 */ /* 0x000fe2000001003d */
        /* <DEDUP_REMOVED lines=20> */
[----:B-1----:R-:W-:Y:S07]  /*f360*/  FMNMX.FTZ R2, R125, R2, !PT ;  /* 0x000000027d027209 */ /* 0x002fee0007810000 */
[----:B------:R-:W-:Y:S01]  /*f370*/  LDSM.16.MT88.4 R124, [R168+0x9000] ;  /* 0x00900000a87c783b */ /* 0x000fe20000004200 */
[----:B--2---:R-:W-:Y:S01]  /*f380*/  FMNMX.FTZ R0, R121, R0, !PT ;  /* 0x0000000079007209 */ /* 0x004fe20007810000 */
[C---:B------:R-:W-:Y:S01]  /*f390*/  FMUL.FTZ R129, R2.reuse, UR4 ;  /* 0x0000000402817c20 */ /* 0x040fe20008410000 */
[----:B------:R-:W-:Y:S02]  /*f3a0*/  FADD.FTZ R117, -R2, R117 ;  /* 0x0000007502757221 */ /* 0x000fe40000010100 */
[C---:B------:R-:W-:Y:S01]  /*f3b0*/  FSETP.NEU.FTZ.AND P0, PT, R0.reuse, -INF , PT ;  /* 0xff8000000000780b */ /* 0x040fe20003f1d000 */
[C---:B------:R-:W-:Y:S01]  /*f3c0*/  FADD.FTZ R116, -R0.reuse, R119 ;  /* 0x0000007700747221 */ /* 0x040fe20000010100 */
[----:B------:R-:W-:Y:S01]  /*f3d0*/  FMUL.FTZ R130, R0, UR4 ;  /* 0x0000000400827c20 */ /* 0x000fe20008410000 */
[----:B------:R-:W1:Y:S01]  /*f3e0*/  LDSM.16.MT88.4 R120, [R170+0x9000] ;  /* 0x00900000aa78783b */ /* 0x000e620000004200 */
[----:B------:R-:W-:Y:S01]  /*f3f0*/  FMUL.FTZ R119, R117, UR4 ;  /* 0x0000000475777c20 */ /* 0x000fe20008410000 */
[----:B------:R-:W-:Y:S02]  /*f400*/  FMUL.FTZ R118, R116, UR4 ;  /* 0x0000000474767c20 */ /* 0x000fe40008410000 */
[----:B------:R-:W-:Y:S01]  /*f410*/  FSEL R130, R130, RZ, P0 ;  /* 0x000000ff82827208 */ /* 0x000fe20000000000 */
[----:B------:R-:W2:Y:S01]  /*f420*/  MUFU.EX2 R117, R119 ;  /* 0x0000007700757308 */ /* 0x000ea20000000800 */
[----:B------:R-:W-:Y:S03]  /*f430*/  FSETP.NEU.FTZ.AND P0, PT, R2, -INF , PT ;  /* 0xff8000000200780b */ /* 0x000fe60003f1d000 */
[--C-:B------:R-:W-:Y:S01]  /*f440*/  FFMA.FTZ R132, R10, UR4, -R130.reuse ;  /* 0x000000040a847c23 */ /* 0x100fe20008010882 */
[----:B------:R-:W-:Y:S01]  /*f450*/  FSEL R129, R129, RZ, P0 ;  /* 0x000000ff81817208 */ /* 0x000fe20000000000 */
[--C-:B------:R-:W-:Y:S01]  /*f460*/  FFMA.FTZ R143, R6, UR4, -R130.reuse ;  /* 0x00000004068f7c23 */ /* 0x100fe20008010882 */
[--C-:B------:R-:W-:Y:S03]  /*f470*/  FFMA.FTZ R133, R7, UR4, -R130.reuse ;  /* 0x0000000407857c23 */ /* 0x100fe60008010882 */
[----:B------:R3:W4:Y:S01]  /*f480*/  MUFU.EX2 R116, R118 ;  /* 0x0000007600747308 */ /* 0x0007220000000800 */
        /* <DEDUP_REMOVED lines=14> */
[----:B------:R-:W-:Y:S03]  /*f570*/  FMUL.FTZ R73, R117, R73 ;  /* 0x0000004975497220 */ /* 0x000fe60000410000 */
[----:B------:R-:W2:Y:S01]  /*f580*/  MUFU.EX2 R133, R133 ;  /* 0x0000008500857308 */ /* 0x000ea20000000800 */
[--C-:B---3--:R-:W-:Y:S01]  /*f590*/  FFMA.FTZ R118, R9, UR4, -R129.reuse ;  /* 0x0000000409767c23 */ /* 0x108fe20008010881 */
[C---:B----4-:R-:W-:Y:S01]  /*f5a0*/  FMUL.FTZ R6, R116.reuse, R114 ;  /* 0x0000007274067220 */ /* 0x050fe20000410000 */
        /* <DEDUP_REMOVED lines=33> */
[----:B------:R-:W3:Y:S01]  /*f7c0*/  LDSM.16.MT88.4 R108, [R170+0xb000] ;  /* 0x00b00000aa6c783b */ /* 0x000ee20000004200 */
        /* <DEDUP_REMOVED lines=11> */
[----:B------:R-:W4:Y:S01]  /*f880*/  MUFU.EX2 R118, R118 ;  /* 0x0000007600767308 */ /* 0x000f220000000800 */
        /* <DEDUP_REMOVED lines=14> */
[--C-:B------:R-:W-:Y:S03]  /*f970*/  FFMA.FTZ R145, R33, UR4, -R129.reuse ;  /* 0x0000000421917c23 */ /* 0x100fe60008010881 */
[----:B------:R-:W2:Y:S01]  /*f980*/  MUFU.EX2 R136, R136 ;  /* 0x0000008800887308 */ /* 0x000ea20000000800 */
[----:B----4-:R-:W-:Y:S01]  /*f990*/  F2FP.BF16.F32.PACK_AB R114, R118, R131 ;  /* 0x000000837672723e */ /* 0x010fe200000010ff */
[--C-:B------:R-:W-:Y:S01]  /*f9a0*/  FFMA.FTZ R150, R38, UR4, -R130.reuse ;  /* 0x0000000426967c23 */ /* 0x100fe20008010882 */
[--C-:B------:R-:W-:Y:S01]  /*f9b0*/  FFMA.FTZ R149, R39, UR4, -R130.reuse ;  /* 0x0000000427957c23 */ /* 0x100fe20008010882 */
[--C-:B------:R-:W-:Y:S01]  /*f9c0*/  FFMA.FTZ R151, R37, UR4, -R129.reuse ;  /* 0x0000000425977c23 */ /* 0x100fe20008010881 */
[----:B------:R-:W-:Y:S01]  /*f9d0*/  FFMA.FTZ R36, R36, UR4, -R129 ;  /* 0x0000000424247c23 */ /* 0x000fe20008010881 */
[----:B------:R-:W-:Y:S01]  /*f9e0*/  LDSM.16.MT88.4 R32, [R170+0xc800] ;  /* 0x00c80000aa20783b */ /* 0x000fe20000004200 */
[----:B------:R-:W-:Y:S01]  /*f9f0*/  FFMA.FTZ R143, R116, R195, R143 ;  /* 0x000000c3748f7223 */ /* 0x000fe2000001008f */
[C---:B-1----:R-:W-:Y:S02]  /*fa00*/  HMMA.16816.F32.BF16 R4, R112.reuse, R120, R4 ;  /* 0x000000787004723c */ /* 0x042fe40000041804 */
[----:B------:R1:W-:Y:S03]  /*fa10*/  MUFU.EX2 R116, R36 ;  /* 0x0000002400747308 */ /* 0x0003e60000000800 */
[--C-:B------:R-:W-:Y:S01]  /*fa20*/  FFMA.FTZ R52, R52, UR4, -R129.reuse ;  /* 0x0000000434347c23 */ /* 0x100fe20008010881 */
[C---:B------:R-:W-:Y:S01]  /*fa30*/  HMMA.16816.F32.BF16 R8, R112.reuse, R122, R8 ;  /* 0x0000007a7008723c */ /* 0x040fe20000041808 */
[----:B------:R-:W4:Y:S05]  /*fa40*/  LDSM.16.MT88.4 R120, [R168+0xb000] ;  /* 0x00b00000a878783b */ /* 0x000f2a0000004200 */
[----:B------:R-:W-:Y:S01]  /*fa50*/  MUFU.EX2 R137, R137 ;  /* 0x0000008900897308 */ /* 0x000fe20000000800 */
[----:B------:R-:W-:Y:S01]  /*fa60*/  ISETP.GT.AND P0, PT, R180, 0x1, PT ;  /* 0x00000001b400780c */ /* 0x000fe20003f04270 */
[--C-:B------:R-:W-:Y:S01]  /*fa70*/  FFMA.FTZ R53, R53, UR4, -R129.reuse ;  /* 0x0000000435357c23 */ /* 0x100fe20008010881 */
[C---:B------:R-:W-:Y:S03]  /*fa80*/  HMMA.16816.F32.BF16 R68, R112.reuse, R124, R68 ;  /* 0x0000007c7044723c */ /* 0x040fe60000041844 */
[----:B--2---:R-:W-:Y:S03]  /*fa90*/  F2FP.BF16.F32.PACK_AB R12, R136, R135 ;  /* 0x00000087880c723e */ /* 0x004fe600000010ff */
[C---:B------:R-:W-:Y:S01]  /*faa0*/  HMMA.16816.F32.BF16 R72, R112.reuse, R126, R72 ;  /* 0x0000007e7048723c */ /* 0x040fe20000041848 */
[----:B-1----:R-:W-:Y:S01]  /*fab0*/  LDSM.16.MT88.4 R36, [R170+0xe800] ;  /* 0x00e80000aa24783b */ /* 0x002fe20000004200 */
[----:B------:R-:W-:Y:S03]  /*fac0*/  MUFU.EX2 R52, R52 ;  /* 0x0000003400347308 */ /* 0x000fe60000000800 */
[--C-:B------:R-:W-:Y:S01]  /*fad0*/  FFMA.FTZ R125, R18, UR4, -R130.reuse ;  /* 0x00000004127d7c23 */ /* 0x100fe20008010882 */
[C---:B---3--:R-:W-:Y:S06]  /*fae0*/  HMMA.16816.F32.BF16 R76, R112.reuse, R108, R76 ;  /* 0x0000006c704c723c */ /* 0x048fec000004184c */
[----:B------:R-:W-:Y:S01]  /*faf0*/  MUFU.EX2 R53, R53 ;  /* 0x0000003500357308 */ /* 0x000fe20000000800 */
[--C-:B------:R-:W-:Y:S01]  /*fb00*/  FFMA.FTZ R124, R19, UR4, -R130.reuse ;  /* 0x00000004137c7c23 */ /* 0x100fe20008010882 */
[C---:B------:R-:W-:Y:S01]  /*fb10*/  HMMA.16816.F32.BF16 R80, R112.reuse, R110, R80 ;  /* 0x0000006e7050723c */ /* 0x040fe20000041850 */
[----:B------:R-:W1:Y:S02]  /*fb20*/  LDSM.16.MT88.4 R108, [R170+0xd000] ;  /* 0x00d00000aa6c783b */ /* 0x000e640000004200 */
[--C-:B------:R-:W-:Y:S01]  /*fb30*/  FFMA.FTZ R127, R14, UR4, -R130.reuse ;  /* 0x000000040e7f7c23 */ /* 0x100fe20008010882 */
[----:B------:R-:W-:Y:S04]  /*fb40*/  FFMA.FTZ R126, R15, UR4, -R130 ;  /* 0x000000040f7e7c23 */ /* 0x000fe80008010882 */
[----:B------:R-:W-:Y:S03]  /*fb50*/  MUFU.EX2 R125, R125 ;  /* 0x0000007d007d7308 */ /* 0x000fe60000000800 */
[----:B------:R-:W-:Y:S01]  /*fb60*/  FFMA.FTZ R144, R117, R194, R144 ;  /* 0x000000c275907223 */ /* 0x000fe20000010090 */
[--C-:B------:R-:W-:Y:S01]  /*fb70*/  FFMA.FTZ R117, R40, UR4, -R129.reuse ;  /* 0x0000000428757c23 */ /* 0x100fe20008010881 */
[--C-:B------:R-:W-:Y:S01]  /*fb80*/  FFMA.FTZ R42, R42, UR4, -R130.reuse ;  /* 0x000000042a2a7c23 */ /* 0x100fe20008010882 */
[--C-:B------:R-:W-:Y:S01]  /*fb90*/  FFMA.FTZ R43, R43, UR4, -R130.reuse ;  /* 0x000000042b2b7c23 */ /* 0x100fe20008010882 */
[--C-:B------:R-:W-:Y:S03]  /*fba0*/  FFMA.FTZ R40, R41, UR4, -R129.reuse ;  /* 0x0000000429287c23 */ /* 0x100fe60008010881 */
[----:B------:R-:W-:Y:S01]  /*fbb0*/  MUFU.EX2 R127, R127 ;  /* 0x0000007f007f7308 */ /* 0x000fe20000000800 */
[--C-:B------:R-:W-:Y:S01]  /*fbc0*/  FFMA.FTZ R153, R46, UR4, -R130.reuse ;  /* 0x000000042e997c23 */ /* 0x100fe20008010882 */
[C---:B----4-:R-:W-:Y:S03]  /*fbd0*/  HMMA.16816.F32.BF16 R84, R112.reuse, R120, R84 ;  /* 0x000000787054723c */ /* 0x050fe60000041854 */
[--C-:B------:R-:W-:Y:S01]  /*fbe0*/  FFMA.FTZ R46, R47, UR4, -R130.reuse ;  /* 0x000000042f2e7c23 */ /* 0x100fe20008010882 */
[--C-:B------:R-:W-:Y:S01]  /*fbf0*/  FFMA.FTZ R47, R48, UR4, -R129.reuse ;  /* 0x00000004302f7c23 */ /* 0x100fe20008010881 */
[--C-:B------:R-:W-:Y:S01]  /*fc00*/  FFMA.FTZ R50, R50, UR4, -R130.reuse ;  /* 0x0000000432327c23 */ /* 0x100fe20008010882 */
[C---:B------:R-:W-:Y:S01]  /*fc10*/  HMMA.16816.F32.BF16 R88, R112.reuse, R122, R88 ;  /* 0x0000007a7058723c */ /* 0x040fe20000041858 */
[----:B------:R-:W2:Y:S01]  /*fc20*/  LDSM.16.MT88.4 R120, [R168+0xd000] ;  /* 0x00d00000a878783b */ /* 0x000ea20000004200 */
[----:B------:R-:W3:Y:S03]  /*fc30*/  MUFU.EX2 R126, R126 ;  /* 0x0000007e007e7308 */ /* 0x000ee60000000800 */
[--C-:B------:R-:W-:Y:S01]  /*fc40*/  FFMA.FTZ R41, R51, UR4, -R130.reuse ;  /* 0x0000000433297c23 */ /* 0x100fe20008010882 */
[--C-:B------:R-:W-:Y:S01]  /*fc50*/  FFMA.FTZ R51, R58, UR4, -R130.reuse ;  /* 0x000000043a337c23 */ /* 0x100fe20008010882 */
[--C-:B------:R-:W-:Y:S01]  /*fc60*/  FFMA.FTZ R58, R59, UR4, -R130.reuse ;  /* 0x000000043b3a7c23 */ /* 0x100fe20008010882 */
[--C-:B------:R-:W-:Y:S04]  /*fc70*/  FFMA.FTZ R44, R44, UR4, -R129.reuse ;  /* 0x000000042c2c7c23 */ /* 0x100fe80008010881 */
        /* <DEDUP_REMOVED lines=8> */
[C---:B-1----:R-:W-:Y:S02]  /*fd00*/  HMMA.16816.F32.BF16 R92, R112.reuse, R108, R92 ;  /* 0x0000006c705c723c */ /* 0x042fe4000004185c */
[----:B------:R-:W-:Y:S01]  /*fd10*/  MUFU.EX2 R49, R49 ;  /* 0x0000003100317308 */ /* 0x000fe20000000800 */
[----:B---3--:R-:W-:Y:S01]  /*fd20*/  F2FP.BF16.F32.PACK_AB R13, R126, R127 ;  /* 0x0000007f7e0d723e */ /* 0x008fe200000010ff */
[--C-:B------:R-:W-:Y:S01]  /*fd30*/  FFMA.FTZ R63, R63, UR4, -R130.reuse ;  /* 0x000000043f3f7c23 */ /* 0x100fe20008010882 */
[----:B------:R-:W-:Y:S01]  /*fd40*/  FFMA.FTZ R59, R66, UR4, -R130 ;  /* 0x00000004423b7c23 */ /* 0x000fe20008010882 */
[C---:B------:R-:W-:Y:S01]  /*fd50*/  HMMA.16816.F32.BF16 R96, R112.reuse, R110, R96 ;  /* 0x0000006e7060723c */ /* 0x040fe20000041860 */
[----:B------:R-:W1:Y:S05]  /*fd60*/  LDSM.16.MT88.4 R108, [R170+0x9400] ;  /* 0x00940000aa6c783b */ /* 0x000e6a0000004200 */
[----:B------:R-:W-:Y:S01]  /*fd70*/  MUFU.EX2 R54, R54 ;  /* 0x0000003600367308 */ /* 0x000fe20000000800 */
[----:B----4-:R-:W-:Y:S01]  /*fd80*/  F2FP.BF16.F32.PACK_AB R15, R124, R125 ;  /* 0x0000007d7c0f723e */ /* 0x010fe200000010ff */
[--C-:B------:R-:W-:Y:S03]  /*fd90*/  FFMA.FTZ R66, R61, UR4, -R129.reuse ;  /* 0x000000043d427c23 */ /* 0x100fe60008010881 */
[----:B------:R-:W-:Y:S01]  /*fda0*/  FFMA.FTZ R64, R64, UR4, -R129 ;  /* 0x0000000440407c23 */ /* 0x000fe20008010881 */
[----:B------:R-:W-:Y:S04]  /*fdb0*/  FADD.FTZ R143, R133, R143 ;  /* 0x0000008f858f7221 */ /* 0x000fe80000010000 */
[----:B------:R-:W-:Y:S01]  /*fdc0*/  MUFU.EX2 R51, R51 ;  /* 0x0000003300337308 */ /* 0x000fe20000000800 */
[----:B------:R-:W-:Y:S01]  /*fdd0*/  FADD.FTZ R132, R132, R143 ;  /* 0x0000008f84847221 */ /* 0x000fe20000010000 */
[----:B------:R-:W-:Y:S01]  /*fde0*/  FADD.FTZ R144, R134, R144 ;  /* 0x0000009086907221 */ /* 0x000fe20000010000 */
[----:B------:R-:W-:Y:S02]  /*fdf0*/  MOV R180, R128 ;  /* 0x0000008000b47202 */ /* 0x000fe40000000f00 */
[----:B------:R-:W-:Y:S01]  /*fe00*/  FADD.FTZ R132, R119, R132 ;  /* 0x0000008477847221 */ /* 0x000fe20000010000 */
[C---:B--2---:R-:W-:Y:S04]  /*fe10*/  HMMA.16816.F32.BF16 R100, R112.reuse, R120, R100 ;  /* 0x000000787064723c */ /* 0x044fe80000041864 */
[----:B------:R-:W-:Y:S01]  /*fe20*/  MUFU.EX2 R58, R58 ;  /* 0x0000003a003a7308 */ /* 0x000fe20000000800 */
[----:B------:R-:W-:Y:S01]  /*fe30*/  FADD.FTZ R127, R127, R132 ;  /* 0x000000847f7f7221 */ /* 0x000fe20000010000 */
[----:B------:R-:W-:Y:S01]  /*fe40*/  FADD.FTZ R131, R131, R144 ;  /* 0x0000009083837221 */ /* 0x000fe20000010000 */
[----:B------:R-:W-:Y:S01]  /*fe50*/  MOV R119, R0 ;  /* 0x0000000000777202 */ /* 0x000fe20000000f00 */
[----:B------:R-:W-:Y:S01]  /*fe60*/  HMMA.16816.F32.BF16 R104, R112, R122, R104 ;  /* 0x0000007a7068723c */ /* 0x000fe20000041868 */
[----:B------:R-:W2:Y:S05]  /*fe70*/  LDSM.16.MT88.4 R112, [R168+0x9400] ;  /* 0x00940000a870783b */ /* 0x000eaa0000004200 */
[----:B------:R-:W-:Y:S01]  /*fe80*/  MUFU.EX2 R138, R138 ;  /* 0x0000008a008a7308 */ /* 0x000fe20000000800 */
[--C-:B------:R-:W-:Y:S01]  /*fe90*/  FFMA.FTZ R121, R16, UR4, -R129.reuse ;  /* 0x0000000410797c23 */ /* 0x100fe20008010881 */
[--C-:B------:R-:W-:Y:S03]  /*fea0*/  FFMA.FTZ R120, R17, UR4, -R129.reuse ;  /* 0x0000000411787c23 */ /* 0x100fe60008010881 */
[----:B------:R-:W-:Y:S01]  /*feb0*/  FFMA.FTZ R123, R22, UR4, -R130 ;  /* 0x00000004167b7c23 */ /* 0x000fe20008010882 */
[----:B------:R-:W-:Y:S01]  /*fec0*/  FFMA.FTZ R122, R24, UR4, -R129 ;  /* 0x00000004187a7c23 */ /* 0x000fe20008010881 */
[----:B------:R-:W3:Y:S01]  /*fed0*/  LDSM.16.MT88.4 R16, [R170+0xb400] ;  /* 0x00b40000aa10783b */ /* 0x000ee20000004200 */
[----:B------:R-:W-:Y:S02]  /*fee0*/  FADD.FTZ R126, R126, R127 ;  /* 0x0000007f7e7e7221 */ /* 0x000fe40000010000 */
[----:B------:R-:W-:Y:S01]  /*fef0*/  MUFU.EX2 R121, R121 ;  /* 0x0000007900797308 */ /* 0x000fe20000000800 */
[----:B------:R-:W-:Y:S01]  /*ff00*/  FADD.FTZ R118, R118, R131 ;  /* 0x0000008376767221 */ /* 0x000fe20000010000 */
[----:B------:R-:W-:Y:S03]  /*ff10*/  FADD.FTZ R125, R125, R126 ;  /* 0x0000007e7d7d7221 */ /* 0x000fe60000010000 */
[----:B------:R-:W-:Y:S01]  /*ff20*/  FADD.FTZ R135, R135, R118 ;  /* 0x0000007687877221 */ /* 0x000fe20000010000 */
[----:B------:R-:W-:Y:S04]  /*ff30*/  FADD.FTZ R124, R124, R125 ;  /* 0x0000007d7c7c7221 */ /* 0x000fe80000010000 */
[----:B------:R-:W4:Y:S01]  /*ff40*/  MUFU.EX2 R120, R120 ;  /* 0x0000007800787308 */ /* 0x000f220000000800 */
[----:B------:R-:W-:Y:S09]  /*ff50*/  FADD.FTZ R136, R136, R135 ;  /* 0x0000008788887221 */ /* 0x000ff20000010000 */
[----:B------:R-:W-:Y:S10]  /*ff60*/  MUFU.EX2 R123, R123 ;  /* 0x0000007b007b7308 */ /* 0x000ff40000000800 */
[----:B------:R-:W-:Y:S01]  /*ff70*/  MUFU.EX2 R122, R122 ;  /* 0x0000007a007a7308 */ /* 0x000fe20000000800 */
[C---:B----4-:R-:W-:Y:S01]  /*ff80*/  F2FP.BF16.F32.PACK_AB R14, R120.reuse, R121 ;  /* 0x00000079780e723e */ /* 0x050fe200000010ff */
[----:B------:R-:W-:Y:S04]  /*ff90*/  FADD.FTZ R121, R121, R136 ;  /* 0x0000008879797221 */ /* 0x000fe80000010000 */
[----:B------:R-:W-:Y:S02]  /*ffa0*/  FADD.FTZ R120, R120, R121 ;  /* 0x0000007978787221 */ /* 0x000fe40000010000 */
[C---:B-1----:R-:W-:Y:S02]  /*ffb0*/  HMMA.16816.F32.BF16 R4, R12.reuse, R108, R4 ;  /* 0x0000006c0c04723c */ /* 0x042fe40000041804 */
[----:B------:R-:W-:Y:S04]  /*ffc0*/  MUFU.EX2 R55, R55 ;  /* 0x0000003700377308 */ /* 0x000fe80000000800 */
[C---:B------:R-:W-:Y:S01]  /*ffd0*/  HMMA.16816.F32.BF16 R8, R12.reuse, R110, R8 ;  /* 0x0000006e0c08723c */ /* 0x040fe20000041808 */
[----:B------:R-:W1:Y:S05]  /*ffe0*/  LDSM.16.MT88.4 R108, [R168+0xb400] ;  /* 0x00b40000a86c783b */ /* 0x000e6a0000004200 */
[----:B------:R-:W-:Y:S01]  /*fff0*/  MUFU.EX2 R56, R56 ;  /* 0x0000003800387308 */ /* 0x000fe20000000800 */
[C---:B--2---:R-:W-:Y:S09]  /*10000*/  HMMA.16816.F32.BF16 R68, R12.reuse, R112, R68 ;  /* 0x000000700c44723c */ /* 0x044ff20000041844 */
[----:B------:R-:W-:Y:S01]  /*10010*/  MUFU.EX2 R142, R142 ;  /* 0x0000008e008e7308 */ /* 0x000fe20000000800 */
[C---:B------:R-:W-:Y:S03]  /*10020*/  HMMA.16816.F32.BF16 R72, R12.reuse, R114, R72 ;  /* 0x000000720c48723c */ /* 0x040fe60000041848 */
[--C-:B------:R-:W-:Y:S03]  /*10030*/  FFMA.FTZ R113, R26, UR4, -R130.reuse ;  /* 0x000000041a717c23 */ /* 0x100fe60008010882 */
[C---:B---3--:R-:W-:Y:S03]  /*10040*/  HMMA.16816.F32.BF16 R76, R12.reuse, R16, R76 ;  /* 0x000000100c4c723c */ /* 0x048fe6000004184c */
[----:B------:R-:W-:Y:S02]  /*10050*/  MUFU.EX2 R141, R141 ;  /* 0x0000008d008d7308 */ /* 0x000fe40000000800 */
[--C-:B------:R-:W-:Y:S01]  /*10060*/  FFMA.FTZ R114, R23, UR4, -R130.reuse ;  /* 0x0000000417727c23 */ /* 0x100fe20008010882 */
[C---:B------:R-:W-:Y:S01]  /*10070*/  HMMA.16816.F32.BF16 R80, R12.reuse, R18, R80 ;  /* 0x000000120c50723c */ /* 0x040fe20000041850 */
[----:B------:R-:W2:Y:S06]  /*10080*/  LDSM.16.MT88.4 R16, [R170+0xd400] ;  /* 0x00d40000aa10783b */ /* 0x000eac0000004200 */
[----:B------:R-:W-:Y:S01]  /*10090*/  MUFU.EX2 R113, R113 ;  /* 0x0000007100717308 */ /* 0x000fe20000000800 */
[--C-:B------:R-:W-:Y:S03]  /*100a0*/  FFMA.FTZ R112, R27, UR4, -R130.reuse ;  /* 0x000000041b707c23 */ /* 0x100fe60008010882 */
[--C-:B------:R-:W-:Y:S01]  /*100b0*/  FFMA.FTZ R115, R25, UR4, -R129.reuse ;  /* 0x0000000419737c23 */ /* 0x100fe20008010881 */
[----:B------:R-:W-:Y:S01]  /*100c0*/  FFMA.FTZ R130, R67, UR4, -R130 ;  /* 0x0000000443827c23 */ /* 0x000fe20008010882 */
[--C-:B------:R-:W-:Y:S01]  /*100d0*/  FFMA.FTZ R67, R60, UR4, -R129.reuse ;  /* 0x000000043c437c23 */ /* 0x100fe20008010881 */
[----:B------:R-:W-:Y:S03]  /*100e0*/  LDSM.16.MT88.4 R20, [R168+0xb800] ;  /* 0x00b80000a814783b */ /* 0x000fe60000004200 */
[----:B------:R-:W-:Y:S01]  /*100f0*/  MUFU.EX2 R112, R112 ;  /* 0x0000007000707308 */ /* 0x000fe20000000800 */
[----:B------:R-:W-:Y:S01]  /*10100*/  FFMA.FTZ R129, R65, UR4, -R129 ;  /* 0x0000000441817c23 */ /* 0x000fe20008010881 */
[C---:B-1----:R-:W-:Y:S03]  /*10110*/  HMMA.16816.F32.BF16 R84, R12.reuse, R108, R84 ;  /* 0x0000006c0c54723c */ /* 0x042fe60000041854 */
[----:B------:R-:W-:Y:S05]  /*10120*/  LDSM.16.MT88.4 R24, [R168+0xa000] ;  /* 0x00a00000a818783b */ /* 0x000fea0000004200 */
[----:B------:R-:W-:Y:S01]  /*10130*/  MUFU.EX2 R115, R115 ;  /* 0x0000007300737308 */ /* 0x000fe20000000800 */
[C---:B------:R-:W-:Y:S02]  /*10140*/  HMMA.16816.F32.BF16 R88, R12.reuse, R110, R88 ;  /* 0x0000006e0c58723c */ /* 0x040fe40000041858 */
[----:B------:R-:W1:Y:S07]  /*10150*/  LDSM.16.MT88.4 R108, [R168+0xd400] ;  /* 0x00d40000a86c783b */ /* 0x000e6e0000004200 */
[----:B------:R-:W3:Y:S10]  /*10160*/  MUFU.EX2 R114, R114 ;  /* 0x0000007200727308 */ /* 0x000ef40000000800 */
[----:B------:R-:W-:Y:S01]  /*10170*/  MUFU.EX2 R139, R139 ;  /* 0x0000008b008b7308 */ /* 0x000fe20000000800 */
[C---:B--2---:R-:W-:Y:S09]  /*10180*/  HMMA.16816.F32.BF16 R92, R12.reuse, R16, R92 ;  /* 0x000000100c5c723c */ /* 0x044ff2000004185c */
[----:B------:R-:W2:Y:S01]  /*10190*/  MUFU.EX2 R140, R140 ;  /* 0x0000008c008c7308 */ /* 0x000ea20000000800 */
[C---:B------:R-:W-:Y:S01]  /*101a0*/  HMMA.16816.F32.BF16 R96, R12.reuse, R18, R96 ;  /* 0x000000120c60723c */ /* 0x040fe20000041860 */
[----:B------:R-:W4:Y:S08]  /*101b0*/  LDSM.16.MT88.4 R16, [R170+0x9800] ;  /* 0x00980000aa10783b */ /* 0x000f300000004200 */
[----:B------:R-:W-:Y:S10]  /*101c0*/  MUFU.EX2 R146, R146 ;  /* 0x0000009200927308 */ /* 0x000ff40000000800 */
[----:B------:R-:W5:Y:S01]  /*101d0*/  MUFU.EX2 R147, R147 ;  /* 0x0000009300937308 */ /* 0x000f620000000800 */
[C---:B-1----:R-:W-:Y:S09]  /*101e0*/  HMMA.16816.F32.BF16 R100, R12.reuse, R108, R100 ;  /* 0x0000006c0c64723c */ /* 0x042ff20000041864 */
[----:B------:R-:W-:Y:S01]  /*101f0*/  MUFU.EX2 R148, R148 ;  /* 0x0000009400947308 */ /* 0x000fe20000000800 */
[----:B------:R-:W-:Y:S01]  /*10200*/  HMMA.16816.F32.BF16 R104, R12, R110, R104 ;  /* 0x0000006e0c68723c */ /* 0x000fe20000041868 */
[----:B------:R-:W1:Y:S08]  /*10210*/  LDSM.16.MT88.4 R108, [R168+0x9800] ;  /* 0x00980000a86c783b */ /* 0x000e700000004200 */
[----:B------:R-:W5:Y:S02]  /*10220*/  MUFU.EX2 R145, R145 ;  /* 0x0000009100917308 */ /* 0x000f640000000800 */
[----:B---3--:R-:W-:Y:S01]  /*10230*/  F2FP.BF16.F32.PACK_AB R13, R114, R123 ;  /* 0x0000007b720d723e */ /* 0x008fe200000010ff */
[----:B------:R-:W-:Y:S01]  /*10240*/  FADD.FTZ R123, R123, R124 ;  /* 0x0000007c7b7b7221 */ /* 0x000fe20000010000 */
[----:B------:R-:W-:Y:S03]  /*10250*/  F2FP.BF16.F32.PACK_AB R15, R112, R113 ;  /* 0x00000071700f723e */ /* 0x000fe600000010ff */
[----:B------:R-:W-:Y:S01]  /*10260*/  FADD.FTZ R114, R114, R123 ;  /* 0x0000007b72727221 */ /* 0x000fe20000010000 */
[----:B------:R-:W-:Y:S02]  /*10270*/  F2FP.BF16.F32.PACK_AB R12, R138, R137 ;  /* 0x000000898a0c723e */ /* 0x000fe400000010ff */
[----:B------:R-:W-:Y:S01]  /*10280*/  MUFU.EX2 R150, R150 ;  /* 0x0000009600967308 */ /* 0x000fe20000000800 */
[----:B------:R-:W-:Y:S01]  /*10290*/  F2FP.BF16.F32.PACK_AB R14, R115, R122 ;  /* 0x0000007a730e723e */ /* 0x000fe200000010ff */
[----:B------:R-:W-:Y:S06]  /*102a0*/  FADD.FTZ R113, R113, R114 ;  /* 0x0000007271717221 */ /* 0x000fec0000010000 */
[C---:B----4-:R-:W-:Y:S02]  /*102b0*/  HMMA.16816.F32.BF16 R4, R12.reuse, R16, R4 ;  /* 0x000000100c04723c */ /* 0x050fe40000041804 */
[----:B------:R-:W3:Y:S04]  /*102c0*/  MUFU.EX2 R149, R149 ;  /* 0x0000009500957308 */ /* 0x000ee80000000800 */
[C---:B------:R-:W-:Y:S01]  /*102d0*/  HMMA.16816.F32.BF16 R8, R12.reuse, R18, R8 ;  /* 0x000000120c08723c */ /* 0x040fe20000041808 */
[----:B------:R-:W4:Y:S05]  /*102e0*/  LDSM.16.MT88.4 R16, [R170+0xb800] ;  /* 0x00b80000aa10783b */ /* 0x000f2a0000004200 */
[----:B------:R-:W-:Y:S10]  /*102f0*/  MUFU.EX2 R42, R42 ;  /* 0x0000002a002a7308 */ /* 0x000ff40000000800 */
[----:B------:R-:W3:Y:S01]  /*10300*/  MUFU.EX2 R43, R43 ;  /* 0x0000002b002b7308 */ /* 0x000ee20000000800 */
[C---:B-1----:R-:W-:Y:S06]  /*10310*/  HMMA.16816.F32.BF16 R68, R12.reuse, R108, R68 ;  /* 0x0000006c0c44723c */ /* 0x042fec0000041844 */
[C---:B------:R-:W-:Y:S01]  /*10320*/  HMMA.16816.F32.BF16 R72, R12.reuse, R110, R72 ;  /* 0x0000006e0c48723c */ /* 0x040fe20000041848 */
[----:B------:R-:W-:Y:S02]  /*10330*/  LDSM.16.MT88.4 R108, [R170+0xac00] ;  /* 0x00ac0000aa6c783b */ /* 0x000fe40000004200 */
[----:B------:R-:W1:Y:S10]  /*10340*/  MUFU.EX2 R151, R151 ;  /* 0x0000009700977308 */ /* 0x000e740000000800 */
[----:B------:R-:W-:Y:S10]  /*10350*/  MUFU.EX2 R117, R117 ;  /* 0x0000007500757308 */ /* 0x000ff40000000800 */
[----:B------:R-:W1:Y:S01]  /*10360*/  MUFU.EX2 R40, R40 ;  /* 0x0000002800287308 */ /* 0x000e620000000800 */
[C---:B----4-:R-:W-:Y:S09]  /*10370*/  HMMA.16816.F32.BF16 R76, R12.reuse, R16, R76 ;  /* 0x000000100c4c723c */ /* 0x050ff2000004184c */
[----:B------:R-:W-:Y:S01]  /*10380*/  MUFU.EX2 R153, R153 ;  /* 0x0000009900997308 */ /* 0x000fe20000000800 */
[C---:B------:R-:W-:Y:S01]  /*10390*/  HMMA.16816.F32.BF16 R80, R12.reuse, R18, R80 ;  /* 0x000000120c50723c */ /* 0x040fe20000041850 */
[----:B------:R-:W4:Y:S05]  /*103a0*/  LDSM.16.MT88.4 R16, [R170+0xd800] ;  /* 0x00d80000aa10783b */ /* 0x000f2a0000004200 */
[C---:B------:R-:W-:Y:S03]  /*103b0*/  HMMA.16816.F32.BF16 R84, R12.reuse, R20, R84 ;  /* 0x000000140c54723c */ /* 0x040fe60000041854 */
[----:B------:R-:W1:Y:S03]  /*103c0*/  MUFU.EX2 R46, R46 ;  /* 0x0000002e002e7308 */ /* 0x000e660000000800 */
[C---:B------:R-:W-:Y:S01]  /*103d0*/  HMMA.16816.F32.BF16 R88, R12.reuse, R22, R88 ;  /* 0x000000160c58723c */ /* 0x040fe20000041858 */
[----:B------:R-:W2:Y:S06]  /*103e0*/  LDSM.16.MT88.4 R20, [R168+0xd800] ;  /* 0x00d80000a814783b */ /* 0x000eac0000004200 */
[----:B------:R-:W-:Y:S10]  /*103f0*/  MUFU.EX2 R50, R50 ;  /* 0x0000003200327308 */ /* 0x000ff40000000800 */
[----:B------:R-:W1:Y:S10]  /*10400*/  MUFU.EX2 R41, R41 ;  /* 0x0000002900297308 */ /* 0x000e740000000800 */
[----:B------:R-:W-:Y:S10]  /*10410*/  MUFU.EX2 R44, R44 ;  /* 0x0000002c002c7308 */ /* 0x000ff40000000800 */
[----:B------:R-:W1:Y:S01]  /*10420*/  MUFU.EX2 R45, R45 ;  /* 0x0000002d002d7308 */ /* 0x000e620000000800 */
[C---:B----4-:R-:W-:Y:S06]  /*10430*/  HMMA.16816.F32.BF16 R92, R12.reuse, R16, R92 ;  /* 0x000000100c5c723c */ /* 0x050fec000004185c */
[C---:B------:R-:W-:Y:S01]  /*10440*/  HMMA.16816.F32.BF16 R96, R12.reuse, R18, R96 ;  /* 0x000000120c60723c */ /* 0x040fe20000041860 */
[----:B------:R-:W4:Y:S02]  /*10450*/  LDSM.16.MT88.4 R16, [R170+0x9c00] ;  /* 0x009c0000aa10783b */ /* 0x000f240000004200 */
[----:B------:R-:W-:Y:S03]  /*10460*/  MUFU.EX2 R47, R47 ;  /* 0x0000002f002f7308 */ /* 0x000fe60000000800 */
[C---:B--2---:R-:W-:Y:S07]  /*10470*/  HMMA.16816.F32.BF16 R100, R12.reuse, R20, R100 ;  /* 0x000000140c64723c */ /* 0x044fee0000041864 */
[----:B------:R-:W2:Y:S01]  /*10480*/  MUFU.EX2 R48, R48 ;  /* 0x0000003000307308 */ /* 0x000ea20000000800 */
[----:B------:R-:W-:Y:S01]  /*10490*/  HMMA.16816.F32.BF16 R104, R12, R22, R104 ;  /* 0x000000160c68723c */ /* 0x000fe20000041868 */
[----:B------:R-:W3:Y:S08]  /*104a0*/  LDSM.16.MT88.4 R20, [R168+0x9c00] ;  /* 0x009c0000a814783b */ /* 0x000ef00000004200 */
[----:B------:R-:W-:Y:S02]  /*104b0*/  MUFU.EX2 R57, R62 ;  /* 0x0000003e00397308 */ /* 0x000fe40000000800 */
[----:B------:R-:W-:Y:S02]  /*104c0*/  F2FP.BF16.F32.PACK_AB R13, R141, R142 ;  /* 0x0000008e8d0d723e */ /* 0x000fe400000010ff */
[----:B------:R-:W-:Y:S02]  /*104d0*/  F2FP.BF16.F32.PACK_AB R15, R140, R139 ;  /* 0x0000008b8c0f723e */ /* 0x000fe400000010ff */
[----:B-----5:R-:W-:Y:S04]  /*104e0*/  F2FP.BF16.F32.PACK_AB R12, R147, R146 ;  /* 0x00000092930c723e */ /* 0x020fe800000010ff */
[----:B------:R-:W5:Y:S01]  /*104f0*/  MUFU.EX2 R60, R63 ;  /* 0x0000003f003c7308 */ /* 0x000f620000000800 */
[----:B------:R-:W-:Y:S09]  /*10500*/  F2FP.BF16.F32.PACK_AB R14, R145, R148 ;  /* 0x00000094910e723e */ /* 0x000ff200000010ff */
[----:B------:R-:W-:Y:S01]  /*10510*/  MUFU.EX2 R59, R59 ;  /* 0x0000003b003b7308 */ /* 0x000fe20000000800 */
[C---:B----4-:R-:W-:Y:S09]  /*10520*/  HMMA.16816.F32.BF16 R4, R12.reuse, R16, R4 ;  /* 0x000000100c04723c */ /* 0x050ff20000041804 */
[----:B------:R-:W4:Y:S01]  /*10530*/  MUFU.EX2 R130, R130 ;  /* 0x0000008200827308 */ /* 0x000f220000000800 */
[C---:B------:R-:W-:Y:S01]  /*10540*/  HMMA.16816.F32.BF16 R8, R12.reuse, R18, R8 ;  /* 0x000000120c08723c */ /* 0x040fe20000041808 */
[----:B------:R-:W1:Y:S08]  /*10550*/  LDSM.16.MT88.4 R16, [R170+0xbc00] ;  /* 0x00bc0000aa10783b */ /* 0x000e700000004200 */
[----:B------:R-:W-:Y:S01]  /*10560*/  MUFU.EX2 R61, R67 ;  /* 0x00000043003d7308 */ /* 0x000fe20000000800 */
[C---:B---3--:R-:W-:Y:S09]  /*10570*/  HMMA.16816.F32.BF16 R68, R12.reuse, R20, R68 ;  /* 0x000000140c44723c */ /* 0x048ff20000041844 */
[----:B------:R-:W-:Y:S01]  /*10580*/  MUFU.EX2 R194, R129 ;  /* 0x0000008100c27308 */ /* 0x000fe20000000800 */
        /* <DEDUP_REMOVED lines=18> */
[C---:B-1----:R-:W-:Y:S06]  /*106b0*/  HMMA.16816.F32.BF16 R4, R12.reuse, R16, R4 ;  /* 0x000000100c04723c */ /* 0x042fec0000041804 */
[C---:B------:R-:W-:Y:S01]  /*106c0*/  HMMA.16816.F32.BF16 R8, R12.reuse, R18, R8 ;  /* 0x000000120c08723c */ /* 0x040fe20000041808 */
[----:B------:R-:W1:Y:S05]  /*106d0*/  LDSM.16.MT88.4 R16, [R168+0xc000] ;  /* 0x00c00000a810783b */ /* 0x000e6a0000004200 */
[C---:B------:R-:W-:Y:S06]  /*106e0*/  HMMA.16816.F32.BF16 R68, R12.reuse, R24, R68 ;  /* 0x000000180c44723c */ /* 0x040fec0000041844 */
        /* <DEDUP_REMOVED lines=36> */
[----:B------:R-:W-:Y:S04]  /*10930*/  F2FP.BF16.F32.PACK_AB R13, R54, R49 ;  /* 0x00000031360d723e */ /* 0x000fe800000010ff */
[----:B------:R-:W-:Y:S02]  /*10940*/  F2FP.BF16.F32.PACK_AB R15, R58, R51 ;  /* 0x000000333a0f723e */ /* 0x000fe400000010ff */
[----:B------:R-:W-:Y:S02]  /*10950*/  F2FP.BF16.F32.PACK_AB R12, R53, R52 ;  /* 0x00000034350c723e */ /* 0x000fe400000010ff */
[----:B------:R-:W-:Y:S07]  /*10960*/  F2FP.BF16.F32.PACK_AB R14, R56, R55 ;  /* 0x00000037380e723e */ /* 0x000fee00000010ff */
[C---:B---3--:R-:W-:Y:S06]  /*10970*/  HMMA.16816.F32.BF16 R4, R12.reuse, R20, R4 ;  /* 0x000000140c04723c */ /* 0x048fec0000041804 */
[C---:B------:R-:W-:Y:S01]  /*10980*/  HMMA.16816.F32.BF16 R8, R12.reuse, R22, R8 ;  /* 0x000000160c08723c */ /* 0x040fe20000041808 */
[----:B------:R-:W3:Y:S05]  /*10990*/  LDSM.16.MT88.4 R20, [R168+0xac00] ;  /* 0x00ac0000a814783b */ /* 0x000eea0000004200 */
[C---:B------:R-:W-:Y:S06]  /*109a0*/  HMMA.16816.F32.BF16 R68, R12.reuse, R28, R68 ;  /* 0x0000001c0c44723c */ /* 0x040fec0000041844 */
[C---:B------:R-:W-:Y:S01]  /*109b0*/  HMMA.16816.F32.BF16 R72, R12.reuse, R30, R72 ;  /* 0x0000001e0c48723c */ /* 0x040fe20000041848 */
[----:B------:R-:W3:Y:S05]  /*109c0*/  LDSM.16.MT88.4 R28, [R170+0xcc00] ;  /* 0x00cc0000aa1c783b */ /* 0x000eea0000004200 */
[C---:B------:R-:W-:Y:S01]  /*109d0*/  HMMA.16816.F32.BF16 R76, R12.reuse, R32, R76 ;  /* 0x000000200c4c723c */ /* 0x040fe2000004184c */
[----:B------:R-:W2:Y:S05]  /*109e0*/  MUFU.EX2 R32, R66 ;  /* 0x0000004200207308 */ /* 0x000eaa0000000800 */
[C---:B------:R-:W-:Y:S05]  /*109f0*/  HMMA.16816.F32.BF16 R80, R12.reuse, R34, R80 ;  /* 0x000000220c50723c */ /* 0x040fea0000041850 */
[----:B------:R-:W3:Y:S01]  /*10a00*/  MUFU.EX2 R33, R64 ;  /* 0x0000004000217308 */ /* 0x000ee20000000800 */
[C---:B-1----:R-:W-:Y:S05]  /*10a10*/  HMMA.16816.F32.BF16 R84, R12.reuse, R16, R84 ;  /* 0x000000100c54723c */ /* 0x042fea0000041854 */
[----:B------:R-:W-:Y:S01]  /*10a20*/  FADD.FTZ R35, R137, R120 ;  /* 0x0000007889237221 */ /* 0x000fe20000010000 */
[C---:B------:R-:W-:Y:S05]  /*10a30*/  HMMA.16816.F32.BF16 R88, R12.reuse, R18, R88 ;  /* 0x000000120c58723c */ /* 0x040fea0000041858 */
[----:B-----5:R-:W-:Y:S01]  /*10a40*/  F2FP.BF16.F32.PACK_AB R17, R60, R57 ;  /* 0x000000393c11723e */ /* 0x020fe200000010ff */
[C---:B------:R-:W-:Y:S05]  /*10a50*/  HMMA.16816.F32.BF16 R92, R12.reuse, R36, R92 ;  /* 0x000000240c5c723c */ /* 0x040fea000004185c */
[----:B----4-:R-:W-:Y:S01]  /*10a60*/  F2FP.BF16.F32.PACK_AB R19, R130, R59 ;  /* 0x0000003b8213723e */ /* 0x010fe200000010ff */
[C---:B------:R-:W-:Y:S05]  /*10a70*/  HMMA.16816.F32.BF16 R96, R12.reuse, R38, R96 ;  /* 0x000000260c60723c */ /* 0x040fea0000041860 */
[----:B--2---:R-:W-:Y:S01]  /*10a80*/  F2FP.BF16.F32.PACK_AB R16, R32, R61 ;  /* 0x0000003d2010723e */ /* 0x004fe200000010ff */
[C---:B------:R-:W-:Y:S05]  /*10a90*/  HMMA.16816.F32.BF16 R100, R12.reuse, R24, R100 ;  /* 0x000000180c64723c */ /* 0x040fea0000041864 */
[----:B------:R-:W-:Y:S01]  /*10aa0*/  FADD.FTZ R35, R138, R35 ;  /* 0x000000238a237221 */ /* 0x000fe20000010000 */
[----:B------:R-:W-:Y:S01]  /*10ab0*/  HMMA.16816.F32.BF16 R104, R12, R26, R104 ;  /* 0x0000001a0c68723c */ /* 0x000fe20000041868 */
[----:B------:R-:W1:Y:S04]  /*10ac0*/  LDSM.16.MT88.4 R12, [R168+0xcc00] ;  /* 0x00cc0000a80c783b */ /* 0x000e680000004200 */
[----:B---3--:R-:W-:Y:S01]  /*10ad0*/  F2FP.BF16.F32.PACK_AB R18, R194, R33 ;  /* 0x00000021c212723e */ /* 0x008fe200000010ff */
[----:B------:R-:W-:Y:S01]  /*10ae0*/  FADD.FTZ R122, R122, R35 ;  /* 0x000000237a7a7221 */ /* 0x000fe20000010000 */
[----:B------:R-:W-:Y:S04]  /*10af0*/  FADD.FTZ R25, R112, R113 ;  /* 0x0000007170197221 */ /* 0x000fe80000010000 */
[----:B------:R-:W-:Y:S01]  /*10b00*/  FADD.FTZ R27, R115, R122 ;  /* 0x0000007a731b7221 */ /* 0x000fe20000010000 */
[----:B------:R-:W-:Y:S01]  /*10b10*/  FADD.FTZ R24, R142, R25 ;  /* 0x000000198e187221 */ /* 0x000fe20000010000 */
[C---:B------:R-:W-:Y:S01]  /*10b20*/  HMMA.16816.F32.BF16 R112, R16.reuse, R108, R4 ;  /* 0x0000006c1070723c */ /* 0x040fe20000041804 */
[----:B------:R-:W2:Y:S04]  /*10b30*/  LDSM.16.MT88.4 R4, [R170+0xec00] ;  /* 0x00ec0000aa04783b */ /* 0x000ea80000004200 */
[----:B------:R-:W-:Y:S01]  /*10b40*/  FADD.FTZ R146, R146, R27 ;  /* 0x0000001b92927221 */ /* 0x000fe20000010000 */
[C---:B------:R-:W-:Y:S03]  /*10b50*/  HMMA.16816.F32.BF16 R108, R16.reuse, R110, R8 ;  /* 0x0000006e106c723c */ /* 0x040fe60000041808 */
[----:B------:R-:W3:Y:S02]  /*10b60*/  LDSM.16.MT88.4 R8, [R168+0xec00] ;  /* 0x00ec0000a808783b */ /* 0x000ee40000004200 */
        /* <DEDUP_REMOVED lines=11> */
[----:B------:R-:W-:Y:S01]  /*10c20*/  FADD.FTZ R150, R150, R139 ;  /* 0x0000008b96967221 */ /* 0x000fe20000010000 */
[C---:B------:R-:W-:Y:S04]  /*10c30*/  HMMA.16816.F32.BF16 R88, R16.reuse, R14, R88 ;  /* 0x0000000e1058723c */ /* 0x040fe80000041858 */
[----:B------:R-:W-:Y:S01]  /*10c40*/  FADD.FTZ R20, R116, R145 ;  /* 0x0000009174147221 */ /* 0x000fe20000010000 */
[----:B------:R-:W-:Y:S01]  /*10c50*/  FADD.FTZ R149, R149, R150 ;  /* 0x0000009695957221 */ /* 0x000fe20000010000 */
[C---:B--2---:R-:W-:Y:S05]  /*10c60*/  HMMA.16816.F32.BF16 R92, R16.reuse, R4, R92 ;  /* 0x00000004105c723c */ /* 0x044fea000004185c */
[----:B------:R-:W-:Y:S01]  /*10c70*/  FADD.FTZ R20, R151, R20 ;  /* 0x0000001497147221 */ /* 0x000fe20000010000 */
[----:B------:R-:W-:Y:S01]  /*10c80*/  FADD.FTZ R42, R42, R149 ;  /* 0x000000952a2a7221 */ /* 0x000fe20000010000 */
[C---:B------:R-:W-:Y:S04]  /*10c90*/  HMMA.16816.F32.BF16 R96, R16.reuse, R6, R96 ;  /* 0x000000061060723c */ /* 0x040fe80000041860 */
[----:B------:R-:W-:Y:S01]  /*10ca0*/  FADD.FTZ R117, R117, R20 ;  /* 0x0000001475757221 */ /* 0x000fe20000010000 */
[----:B------:R-:W-:Y:S01]  /*10cb0*/  FADD.FTZ R20, R43, R42 ;  /* 0x0000002a2b147221 */ /* 0x000fe20000010000 */
[C---:B---3--:R-:W-:Y:S05]  /*10cc0*/  HMMA.16816.F32.BF16 R100, R16.reuse, R8, R100 ;  /* 0x000000081064723c */ /* 0x048fea0000041864 */
[----:B------:R-:W-:Y:S01]  /*10cd0*/  FADD.FTZ R117, R40, R117 ;  /* 0x0000007528757221 */ /* 0x000fe20000010000 */
[----:B------:R-:W-:Y:S01]  /*10ce0*/  FADD.FTZ R153, R153, R20 ;  /* 0x0000001499997221 */ /* 0x000fe20000010000 */
[----:B------:R-:W-:Y:S04]  /*10cf0*/  HMMA.16816.F32.BF16 R104, R16, R10, R104 ;  /* 0x0000000a1068723c */ /* 0x000fe80000041868 */
[----:B------:R-:W-:Y:S01]  /*10d00*/  FADD.FTZ R44, R44, R117 ;  /* 0x000000752c2c7221 */ /* 0x000fe20000010000 */
[----:B------:R-:W-:Y:S01]  /*10d10*/  MOV R117, R2 ;  /* 0x0000000200757202 */ /* 0x000fe20000000f00 */
[----:B------:R-:W-:Y:S02]  /*10d20*/  FADD.FTZ R153, R46, R153 ;  /* 0x000000992e997221 */ /* 0x000fe40000010000 */
        /* <DEDUP_REMOVED lines=22> */
.L_x_2014:
[----:B------:R-:W1:Y:S01]  /*10e90*/  SHFL.BFLY PT, R3, R194, 0x2, 0x1f ;  /* 0x0c401f00c2037f89 */ /* 0x000e6200000e0000 */
[----:B------:R-:W-:Y:S01]  /*10ea0*/  MOV R6, 0x3f800000 ;  /* 0x3f80000000067802 */ /* 0x000fe20000000f00 */
[----:B------:R-:W2:Y:S01]  /*10eb0*/  S2UR UR4, SR_CgaCtaId ;  /* 0x00000000000479c3 */ /* 0x000ea20000008800 */
[----:B------:R-:W-:Y:S01]  /*10ec0*/  MOV R7, 0x3f800000 ;  /* 0x3f80000000077802 */ /* 0x000fe20000000f00 */
[----:B------:R-:W3:Y:S01]  /*10ed0*/  SHFL.BFLY PT, R4, R195, 0x2, 0x1f ;  /* 0x0c401f00c3047f89 */ /* 0x000ee200000e0000 */
[----:B------:R-:W-:Y:S01]  /*10ee0*/  UMOV UR5, 0x400 ;  /* 0x0000040000057882 */ /* 0x000fe20000000000 */
[----:B------:R-:W-:Y:S01]  /*10ef0*/  MOV R14, 0x7f800000 ;  /* 0x7f800000000e7802 */ /* 0x000fe20000000f00 */
[----:B-1----:R-:W-:Y:S02]  /*10f00*/  FADD.FTZ R8, R3, R194 ;  /* 0x000000c203087221 */ /* 0x002fe40000010000 */
[----:B------:R-:W1:Y:S01]  /*10f10*/  S2R R3, SR_TID.X ;  /* 0x0000000000037919 */ /* 0x000e620000002100 */
[----:B--2---:R-:W-:Y:S01]  /*10f20*/  ULEA UR4, UR4, UR5, 0x18 ;  /* 0x0000000504047291 */ /* 0x004fe2000f8ec03f */
[----:B---3--:R-:W-:Y:S01]  /*10f30*/  FADD.FTZ R9, R4, R195 ;  /* 0x000000c304097221 */ /* 0x008fe20000010000 */
[----:B------:R-:W2:Y:S04]  /*10f40*/  SHFL.BFLY PT, R5, R8, 0x1, 0x1f ;  /* 0x0c201f0008057f89 */ /* 0x000ea800000e0000 */
[----:B------:R-:W3:Y:S01]  /*10f50*/  SHFL.BFLY PT, R4, R9, 0x1, 0x1f ;  /* 0x0c201f0009047f89 */ /* 0x000ee200000e0000 */
[----:B--2---:R-:W-:Y:S01]  /*10f60*/  FADD.FTZ R5, R8, R5 ;  /* 0x0000000508057221 */ /* 0x004fe20000010000 */
[----:B---3--:R-:W-:-:S04]  /*10f70*/  FADD.FTZ R4, R9, R4 ;  /* 0x0000000409047221 */ /* 0x008fc80000010000 */
[----:B------:R-:W-:Y:S02]  /*10f80*/  FSETP.NE.FTZ.AND P3, PT, R5, RZ, PT ;  /* 0x000000ff0500720b */ /* 0x000fe40003f75000 */
[----:B------:R-:W-:-:S11]  /*10f90*/  FSETP.NE.FTZ.AND P2, PT, R4, RZ, PT ;  /* 0x000000ff0400720b */ /* 0x000fd60003f55000 */
[----:B------:R-:W2:Y:S01]  /*10fa0*/  @P3 MUFU.RCP R6, R5 ;  /* 0x0000000500063308 */ /* 0x000ea20000001000 */
[----:B------:R-:W3:Y:S07]  /*10fb0*/  @P3 LDC R21, c[0x0][0x2e8] ;  /* 0x0000ba00ff153b82 */ /* 0x000eee0000000800 */
[----:B------:R-:W4:Y:S01]  /*10fc0*/  @P2 MUFU.RCP R7, R4 ;  /* 0x0000000400072308 */ /* 0x000f220000001000 */
[----:B------:R-:W5:Y:S07]  /*10fd0*/  @P2 LDC R19, c[0x0][0x2e8] ;  /* 0x0000ba00ff132b82 */ /* 0x000f6e0000000800 */
[----:B------:R-:W3:Y:S01]  /*10fe0*/  @P3 MUFU.LG2 R5, R5 ;  /* 0x0000000500053308 */ /* 0x000ee20000000c00 */
[C---:B--2---:R-:W-:Y:S01]  /*10ff0*/  FMUL.FTZ R112, R6.reuse, R112 ;  /* 0x0000007006707220 */ /* 0x044fe20000410000 */
        /* <DEDUP_REMOVED lines=24> */
[C---:B----4-:R-:W-:Y:S01]  /*11180*/  FMUL.FTZ R115, R7.reuse, R115 ;  /* 0x0000007307737220 */ /* 0x050fe20000410000 */
        /* <DEDUP_REMOVED lines=26> */
[----:B------:R-:W-:Y:S01]  /*11330*/  LEA.HI R6, R6, R3, RZ, 0x5 ;  /* 0x0000000306067211 */ /* 0x000fe200078f28ff */
[----:B---3--:R-:W-:Y:S01]  /*11340*/  @P3 FMUL.FTZ R5, R5, 0.69314718246459960938 ;  /* 0x3f31721805053820 */ /* 0x008fe20000410000 */
[----:B------:R-:W-:-:S02]  /*11350*/  SHF.R.S32.HI R10, RZ, 0x1f, R7 ;  /* 0x0000001fff0a7819 */ /* 0x000fc40000011407 */
[----:B------:R-:W-:Y:S02]  /*11360*/  LOP3.LUT R12, R8, 0xfffffffc, RZ, 0xc0, !PT ;  /* 0xfffffffc080c7812 */ /* 0x000fe400078ec0ff */
[----:B------:R-:W-:Y:S02]  /*11370*/  LEA.HI R10, R10, R7, RZ, 0x3 ;  /* 0x000000070a0a7211 */ /* 0x000fe400078f18ff */
[----:B------:R-:W-:Y:S02]  /*11380*/  SHF.R.S32.HI R11, RZ, 0x5, R6 ;  /* 0x00000005ff0b7819 */ /* 0x000fe40000011406 */
[----:B------:R-:W-:Y:S02]  /*11390*/  LOP3.LUT R10, R10, 0xfffffff8, RZ, 0xc0, !PT ;  /* 0xfffffff80a0a7812 */ /* 0x000fe400078ec0ff */
[----:B------:R-:W-:Y:S02]  /*113a0*/  IADD3 R12, -R12, R3, RZ ;  /* 0x000000030c0c7210 */ /* 0x000fe40007ffe1ff */
[----:B------:R-:W-:-:S02]  /*113b0*/  IADD3 R10, R7, -R10, RZ ;  /* 0x8000000a070a7210 */ /* 0x000fc40007ffe0ff */
[----:B------:R-:W-:Y:S02]  /*113c0*/  LEA R12, R11, R12, 0x8 ;  /* 0x0000000c0b0c7211 */ /* 0x000fe400078e40ff */
[C---:B------:R-:W-:Y:S02]  /*113d0*/  LEA.HI R9, R10.reuse, R10, RZ, 0x1 ;  /* 0x0000000a0a097211 */ /* 0x040fe400078f08ff */
[----:B------:R-:W-:Y:S02]  /*113e0*/  F2FP.BF16.F32.PACK_AB R112, R113, R112 ;  /* 0x000000707170723e */ /* 0x000fe400000010ff */
[----:B------:R-:W-:Y:S02]  /*113f0*/  LOP3.LUT R13, R9, 0x3fffffe, RZ, 0xc0, !PT ;  /* 0x03fffffe090d7812 */ /* 0x000fe400078ec0ff */
[----:B------:R-:W-:Y:S02]  /*11400*/  SHF.R.S32.HI R9, RZ, 0x1, R9 ;  /* 0x00000001ff097819 */ /* 0x000fe40000011409 */
[----:B------:R-:W-:Y:S01]  /*11410*/  F2FP.BF16.F32.PACK_AB R114, R115, R114 ;  /* 0x000000727372723e */ /* 0x000fe200000010ff */
[----:B------:R-:W-:Y:S01]  /*11420*/  IMAD.IADD R13, R10, 0x1, -R13 ;  /* 0x000000010a0d7824 */ /* 0x000fe200078e0a0d */
[----:B------:R-:W-:-:S02]  /*11430*/  SHF.L.U32 R10, R9, 0x6, RZ ;  /* 0x00000006090a7819 */ /* 0x000fc400000006ff */
[----:B------:R-:W-:Y:S02]  /*11440*/  LOP3.LUT P0, RZ, R9, 0x2, RZ, 0xc0, !PT ;  /* 0x0000000209ff7812 */ /* 0x000fe4000780c0ff */
[----:B------:R-:W-:Y:S02]  /*11450*/  LOP3.LUT R10, R10, 0xc0, RZ, 0xc0, !PT ;  /* 0x000000c00a0a7812 */ /* 0x000fe400078ec0ff */
[----:B------:R-:W-:Y:S02]  /*11460*/  LEA R12, R13, R12, 0x4 ;  /* 0x0000000c0d0c7211 */ /* 0x000fe400078e20ff */
[----:B------:R-:W-:Y:S02]  /*11470*/  LOP3.LUT R13, R9, 0x1, RZ, 0xc0, !PT ;  /* 0x00000001090d7812 */ /* 0x000fe400078ec0ff */
[----:B------:R-:W-:Y:S02]  /*11480*/  LEA.HI R15, R10, R10, RZ, 0x1d ;  /* 0x0000000a0a0f7211 */ /* 0x000fe400078fe8ff */
[----:B------:R-:W-:-:S02]  /*11490*/  ISETP.NE.U32.AND P1, PT, R13, 0x1, PT ;  /* 0x000000010d00780c */ /* 0x000fc40003f25070 */
[----:B------:R-:W-:Y:S01]  /*114a0*/  MOV R9, 0x20 ;  /* 0x0000002000097802 */ /* 0x000fe20000000f00 */
[----:B------:R-:W-:Y:S01]  /*114b0*/  IMAD.U32 R12, R12, 0x2, R15 ;  /* 0x000000020c0c7824 */ /* 0x000fe200078e000f */
[----:B------:R-:W-:Y:S02]  /*114c0*/  F2FP.BF16.F32.PACK_AB R108, R109, R108 ;  /* 0x0000006c6d6c723e */ /* 0x000fe400000010ff */
[----:B------:R-:W-:Y:S02]  /*114d0*/  SEL R10, R9, 0xffffffe0, !P0 ;  /* 0xffffffe0090a7807 */ /* 0x000fe40004000000 */
[----:B------:R-:W-:Y:S01]  /*114e0*/  LEA R13, R12, UR4, 0x1 ;  /* 0x000000040c0d7c11 */ /* 0x000fe2000f8e08ff */
[----:B------:R-:W-:Y:S01]  /*114f0*/  ULDC.U8 UR4, c[0x0][0x3d8] ;  /* 0x0000f60000047ab9 */ /* 0x000fe20000000000 */
[----:B------:R-:W-:Y:S02]  /*11500*/  F2FP.BF16.F32.PACK_AB R110, R111, R110 ;  /* 0x0000006e6f6e723e */ /* 0x000fe400000010ff */
[C---:B------:R-:W-:Y:S01]  /*11510*/  IADD3 R15, R13.reuse, -0x10, RZ ;  /* 0xfffffff00d0f7810 */ /* 0x040fe20007ffe0ff */
[C---:B------:R-:W-:Y:S01]  /*11520*/  IMAD.IADD R9, R13.reuse, 0x1, R10 ;  /* 0x000000010d097824 */ /* 0x040fe200078e020a */
[----:B------:R-:W-:Y:S01]  /*11530*/  @P1 IADD3 R15, R13, 0x10, RZ ;  /* 0x000000100d0f1810 */ /* 0x000fe20007ffe0ff */
[----:B------:R-:W-:Y:S01]  /*11540*/  STS [R13], R112 ;  /* 0x000000700d007388 */ /* 0x000fe20000000800 */
[----:B------:R-:W-:-:S02]  /*11550*/  F2FP.BF16.F32.PACK_AB R68, R69, R68 ;  /* 0x000000444544723e */ /* 0x000fc400000010ff */
[----:B------:R-:W-:Y:S01]  /*11560*/  F2FP.BF16.F32.PACK_AB R70, R71, R70 ;  /* 0x000000464746723e */ /* 0x000fe200000010ff */
[----:B------:R-:W-:Y:S01]  /*11570*/  STS [R13+0x200], R114 ;  /* 0x000200720d007388 */ /* 0x000fe20000000800 */
[----:B------:R-:W-:Y:S02]  /*11580*/  F2FP.BF16.F32.PACK_AB R72, R73, R72 ;  /* 0x000000484948723e */ /* 0x000fe400000010ff */
[----:B------:R-:W-:Y:S01]  /*11590*/  F2FP.BF16.F32.PACK_AB R74, R75, R74 ;  /* 0x0000004a4b4a723e */ /* 0x000fe200000010ff */
[----:B------:R-:W-:Y:S01]  /*115a0*/  STS [R15], R108 ;  /* 0x0000006c0f007388 */ /* 0x000fe20000000800 */
[----:B------:R-:W-:Y:S02]  /*115b0*/  IADD3 R17, R10, R15, RZ ;  /* 0x0000000f0a117210 */ /* 0x000fe40007ffe0ff */
        /* <DEDUP_REMOVED lines=24> */
[----:B------:R-:W-:Y:S01]  /*11740*/  ISETP.NE.AND P0, PT, RZ, UR4, PT ;  /* 0x00000004ff007c0c */ /* 0x000fe2000bf05270 */
[----:B------:R-:W-:Y:S01]  /*11750*/  STS [R15+0x1200], R82 ;  /* 0x001200520f007388 */ /* 0x000fe20000000800 */
[----:B------:R-:W-:Y:S01]  /*11760*/  MOV R10, 0x7f800000 ;  /* 0x7f800000000a7802 */ /* 0x000fe20000000f00 */
[----:B------:R-:W-:Y:S02]  /*11770*/  @P3 FFMA.FTZ R10, R2, R21, R5 ;  /* 0x00000015020a3223 */ /* 0x000fe40000010005 */
[----:B------:R-:W-:Y:S04]  /*11780*/  STS [R9+0x1000], R84 ;  /* 0x0010005409007388 */ /* 0x000fe80000000800 */
[----:B------:R-:W-:Y:S04]  /*11790*/  STS [R9+0x1200], R86 ;  /* 0x0012005609007388 */ /* 0x000fe80000000800 */
[----:B------:R-:W-:Y:S04]  /*117a0*/  STS [R17+0x1000], R88 ;  /* 0x0010005811007388 */ /* 0x000fe80000000800 */
[----:B------:R-:W-:Y:S04]  /*117b0*/  STS [R17+0x1200], R90 ;  /* 0x0012005a11007388 */ /* 0x000fe80000000800 */
[----:B------:R-:W-:Y:S04]  /*117c0*/  STS [R13+0x2000], R92 ;  /* 0x0020005c0d007388 */ /* 0x000fe80000000800 */
[----:B------:R1:W-:Y:S04]  /*117d0*/  STS [R13+0x2200], R94 ;  /* 0x0022005e0d007388 */ /* 0x0003e80000000800 */
[----:B------:R2:W-:Y:S04]  /*117e0*/  STS [R15+0x2000], R96 ;  /* 0x002000600f007388 */ /* 0x0005e80000000800 */
[----:B------:R2:W-:Y:S04]  /*117f0*/  STS [R15+0x2200], R98 ;  /* 0x002200620f007388 */ /* 0x0005e80000000800 */
[----:B------:R2:W-:Y:S04]  /*11800*/  STS [R9+0x2000], R100 ;  /* 0x0020006409007388 */ /* 0x0005e80000000800 */
[----:B------:R2:W-:Y:S04]  /*11810*/  STS [R9+0x2200], R102 ;  /* 0x0022006609007388 */ /* 0x0005e80000000800 */
[----:B------:R2:W-:Y:S04]  /*11820*/  STS [R17+0x2000], R104 ;  /* 0x0020006811007388 */ /* 0x0005e80000000800 */
[----:B------:R2:W-:Y:S01]  /*11830*/  STS [R17+0x2200], R106 ;  /* 0x0022006a11007388 */ /* 0x0005e20000000800 */
[----:B-1----:R-:W-:-:S04]  /*11840*/  @P2 FMUL.FTZ R13, R4, 0.69314718246459960938 ;  /* 0x3f317218040d2820 */ /* 0x002fc80000410000 */
[----:B-----5:R-:W-:Y:S01]  /*11850*/  @P2 FFMA.FTZ R14, R0, R19, R13 ;  /* 0x00000013000e2223 */ /* 0x020fe2000001000d */
[----:B------:R-:W-:Y:S06]  /*11860*/  @!P0 BRA `(.L_x_2019) ;  /* 0x0000000000248947 */ /* 0x000fec0003800000 */
[----:B------:R-:W1:Y:S01]  /*11870*/  S2R R0, SR_CTAID.Y ;  /* 0x0000000000007919 */ /* 0x000e620000002600 */
[----:B------:R-:W1:Y:S01]  /*11880*/  LDC R5, c[0x0][0x2c4] ;  /* 0x0000b100ff057b82 */ /* 0x000e620000000800 */
[----:B------:R-:W-:Y:S01]  /*11890*/  ISETP.NE.AND P0, PT, R183, -0x1, PT ;  /* 0xffffffffb700780c */ /* 0x000fe20003f05270 */
[----:B------:R-:W3:Y:S06]  /*118a0*/  S2R R25, SR_CTAID.Z ;  /* 0x0000000000197919 */ /* 0x000eec0000002700 */
[----:B------:R-:W3:Y:S01]  /*118b0*/  LDC R2, c[0x0][0x2e4] ;  /* 0x0000b900ff027b82 */ /* 0x000ee20000000800 */
[----:B-1----:R-:W-:-:S05]  /*118c0*/  IMAD R4, R0, R5, RZ ;  /* 0x0000000500047224 */ /* 0x002fca00078e02ff */
[----:B------:R-:W-:-:S05]  /*118d0*/  SEL R4, R4, R183, !P0 ;  /* 0x000000b704047207 */ /* 0x000fca0004000000 */
[----:B---3--:R-:W-:Y:S01]  /*118e0*/  IMAD R2, R25, R2, R4 ;  /* 0x0000000219027224 */ /* 0x008fe200078e0204 */
[----:B------:R-:W-:Y:S06]  /*118f0*/  BRA `(.L_x_2020) ;  /* 0x0000000000187947 */ /* 0x000fec0003800000 */
.L_x_2019:
[----:B------:R-:W1:Y:S01]  /*11900*/  S2R R25, SR_CTAID.Z ;  /* 0x0000000000197919 */ /* 0x000e620000002700 */
[----:B------:R-:W1:Y:S01]  /*11910*/  LDC R5, c[0x0][0x270] ;  /* 0x00009c00ff057b82 */ /* 0x000e620000000800 */
[----:B------:R-:W1:Y:S07]  /*11920*/  S2R R0, SR_CTAID.Y ;  /* 0x0000000000007919 */ /* 0x000e6e0000002600 */
[----:B------:R-:W3:Y:S01]  /*11930*/  LDC R2, c[0x0][0x2c4] ;  /* 0x0000b100ff027b82 */ /* 0x000ee20000000800 */
[----:B-1----:R-:W-:-:S04]  /*11940*/  IMAD R5, R0, R5, R25 ;  /* 0x0000000500057224 */ /* 0x002fc800078e0219 */
[----:B---3--:R-:W-:-:S07]  /*11950*/  IMAD R2, R5, R2, RZ ;  /* 0x0000000205027224 */ /* 0x008fce00078e02ff */
.L_x_2020:
[----:B------:R-:W-:Y:S01]  /*11960*/  BAR.SYNC.DEFER_BLOCKING 0x0 ;  /* 0x0000000000007b1d */ /* 0x000fe20000010000 */
[----:B------:R-:W-:Y:S02]  /*11970*/  LOP3.LUT R24, R6, 0xffffffe0, RZ, 0xc0, !PT ;  /* 0xffffffe006187812 */ /* 0x000fe400078ec0ff */
[----:B--2---:R-:W-:Y:S02]  /*11980*/  SHF.R.S32.HI R15, RZ, 0x1f, R0 ;  /* 0x0000001fff0f7819 */ /* 0x004fe40000011400 */
[----:B------:R-:W-:-:S03]  /*11990*/  SHF.R.S32.HI R185, RZ, 0x1f, R184 ;  /* 0x0000001fffb97819 */ /* 0x000fc600000114b8 */
[----:B------:R-:W1:Y:S01]  /*119a0*/  LDC.64 R4, c[0x0][0x290] ;  /* 0x0000a400ff047b82 */ /* 0x000e620000000a00 */
[----:B------:R-:W-:Y:S01]  /*119b0*/  IMAD.IADD R24, R3, 0x1, -R24 ;  /* 0x0000000103187824 */ /* 0x000fe200078e0a18 */
[----:B------:R-:W2:Y:S01]  /*119c0*/  S2R R9, SR_CTAID.X ;  /* 0x0000000000097919 */ /* 0x000ea20000002500 */
[----:B------:R-:W-:Y:S01]  /*119d0*/  ISETP.NE.AND P1, PT, R183, -0x1, PT ;  /* 0xffffffffb700780c */ /* 0x000fe20003f25270 */
[----:B------:R-:W-:Y:S01]  /*119e0*/  BSSY B0, `(.L_x_2021) ;  /* 0x0000029000007945 */ /* 0x000fe20003800000 */
[----:B------:R-:W3:Y:S01]  /*119f0*/  S2R R6, SR_TID.X ;  /* 0x0000000000067919 */ /* 0x000ee20000002100 */
[----:B------:R-:W-:Y:S02]  /*11a00*/  LOP3.LUT P2, RZ, R24, 0x3, RZ, 0xc0, !PT ;  /* 0x0000000318ff7812 */ /* 0x000fe4000784c0ff */
[----:B------:R-:W4:Y:S01]  /*11a10*/  LDC.64 R12, c[0x0][0x298] ;  /* 0x0000a600ff0c7b82 */ /* 0x000f220000000a00 */
[----:B------:R1:W2:Y:S04]  /*11a20*/  LDS.128 R20, [R181+0x800] ;  /* 0x00080000b5147984 */ /* 0x0002a80000000c00 */
[----:B------:R1:W2:Y:S02]  /*11a30*/  LDS.128 R16, [R181+0x1800] ;  /* 0x00180000b5107984 */ /* 0x0002a40000000c00 */
[----:B-1----:R-:W-:-:S02]  /*11a40*/  IMAD R15, R15, R4, RZ ;  /* 0x000000040f0f7224 */ /* 0x002fc400078e02ff */
[----:B------:R-:W-:Y:S01]  /*11a50*/  IMAD.WIDE.U32 R28, R0, R4, RZ ;  /* 0x00000004001c7225 */ /* 0x000fe200078e00ff */
[----:B------:R-:W-:-:S03]  /*11a60*/  SHF.R.S32.HI R4, RZ, 0x1f, R11 ;  /* 0x0000001fff047819 */ /* 0x000fc6000001140b */
[----:B------:R-:W-:Y:S01]  /*11a70*/  IMAD R5, R0, R5, R15 ;  /* 0x0000000500057224 */ /* 0x000fe200078e020f */
[----:B------:R-:W-:Y:S01]  /*11a80*/  LEA.HI R4, R4, R11, RZ, 0x2 ;  /* 0x0000000b04047211 */ /* 0x000fe200078f10ff */
[----:B----4-:R-:W-:-:S03]  /*11a90*/  IMAD.WIDE.U32 R30, R183, R12, RZ ;  /* 0x0000000cb71e7225 */ /* 0x010fc600078e00ff */
[----:B------:R-:W-:Y:S01]  /*11aa0*/  LOP3.LUT R4, R4, 0xffffffc, RZ, 0xc0, !PT ;  /* 0x0ffffffc04047812 */ /* 0x000fe200078ec0ff */
[----:B--2---:R-:W-:Y:S01]  /*11ab0*/  IMAD.SHL.U32 R15, R9, 0x40, RZ ;  /* 0x00000040090f7824 */ /* 0x004fe200078e00ff */
[----:B------:R-:W-:Y:S01]  /*11ac0*/  SEL R0, R28, R30, !P1 ;  /* 0x0000001e1c007207 */ /* 0x000fe20004800000 */
[----:B------:R-:W-:Y:S01]  /*11ad0*/  IMAD R183, R183, R13, R31 ;  /* 0x0000000db7b77224 */ /* 0x000fe200078e021f */
[----:B------:R-:W-:Y:S01]  /*11ae0*/  IADD3 R11, R11, -R4, RZ ;  /* 0x800000040b0b7210 */ /* 0x000fe20007ffe0ff */
[C---:B------:R-:W-:Y:S01]  /*11af0*/  IMAD.WIDE.U32 R26, R15.reuse, R12, R184 ;  /* 0x0000000c0f1a7225 */ /* 0x040fe200078e00b8 */
[----:B------:R-:W-:Y:S02]  /*11b00*/  SHF.R.S32.HI R3, RZ, 0x1f, R15 ;  /* 0x0000001fff037819 */ /* 0x000fe4000001140f */
[----:B------:R-:W-:Y:S01]  /*11b10*/  IADD3 R4, -R15, R182, RZ ;  /* 0x000000b60f047210 */ /* 0x000fe20007ffe1ff */
[----:B------:R-:W-:Y:S01]  /*11b20*/  @!P1 IMAD.IADD R183, R29, 0x1, R5 ;  /* 0x000000011db79824 */ /* 0x000fe200078e0205 */
[----:B------:R-:W-:Y:S01]  /*11b30*/  IADD3 R28, P0, R0, R26, RZ ;  /* 0x0000001a001c7210 */ /* 0x000fe20007f1e0ff */
[----:B------:R-:W-:-:S02]  /*11b40*/  IMAD R0, R3, R12, RZ ;  /* 0x0000000c03007224 */ /* 0x000fc400078e02ff */
[----:B------:R-:W-:Y:S02]  /*11b50*/  IMAD R9, R9, -0x40, R182 ;  /* 0xffffffc009097824 */ /* 0x000fe400078e02b6 */
[----:B------:R-:W-:Y:S02]  /*11b60*/  IMAD R0, R15, R13, R0 ;  /* 0x0000000d0f007224 */ /* 0x000fe400078e0200 */
[----:B------:R-:W-:Y:S01]  /*11b70*/  IMAD R11, R11, 0x10, R188 ;  /* 0x000000100b0b7824 */ /* 0x000fe200078e02bc */
[----:B---3--:R-:W-:Y:S06]  /*11b80*/  @P2 BRA `(.L_x_2022) ;  /* 0x0000000000382947 */ /* 0x008fec0003800000 */
[----:B------:R-:W1:Y:S01]  /*11b90*/  S2R R3, SR_CTAID.X ;  /* 0x0000000000037919 */ /* 0x000e620000002500 */
[----:B------:R-:W-:Y:S01]  /*11ba0*/  ULDC.64 UR4, c[0x0][0x2b0] ;  /* 0x0000ac0000047ab9 */ /* 0x000fe20000000a00 */
[C---:B-1----:R-:W-:Y:S02]  /*11bb0*/  IMAD R2, R3.reuse, 0x40, R2 ;  /* 0x0000004003027824 */ /* 0x042fe400078e0202 */
[----:B------:R-:W-:Y:S02]  /*11bc0*/  IMAD R182, R3, -0x40, R182 ;  /* 0xffffffc003b67824 */ /* 0x000fe400078e02b6 */
[C---:B------:R-:W-:Y:S01]  /*11bd0*/  VIADD R3, R11.reuse, 0x8 ;  /* 0x000000080b037836 */ /* 0x040fe20000000000 */
[----:B------:R-:W-:Y:S02]  /*11be0*/  SHF.R.S32.HI R24, RZ, 0x1f, R2 ;  /* 0x0000001fff187819 */ /* 0x000fe40000011402 */
[----:B------:R-:W-:Y:S02]  /*11bf0*/  IADD3 R2, P1, R11, R2, RZ ;  /* 0x000000020b027210 */ /* 0x000fe40007f3e0ff */
[----:B------:R-:W-:-:S02]  /*11c00*/  ISETP.GE.AND P2, PT, R3, R182, PT ;  /* 0x000000b60300720c */ /* 0x000fc40003f46270 */
[C---:B------:R-:W-:Y:S02]  /*11c10*/  ISETP.GE.AND P3, PT, R11.reuse, R182, PT ;  /* 0x000000b60b00720c */ /* 0x040fe40003f66270 */
[----:B------:R-:W-:Y:S02]  /*11c20*/  LEA.HI.X.SX32 R11, R11, R24, 0x1, P1 ;  /* 0x000000180b0b7211 */ /* 0x000fe400008f0eff */
[----:B------:R-:W-:-:S04]  /*11c30*/  LEA R30, P1, R2, UR4, 0x2 ;  /* 0x00000004021e7c11 */ /* 0x000fc8000f8210ff */
[----:B------:R-:W-:-:S05]  /*11c40*/  LEA.HI.X R31, R2, UR5, R11, 0x2, P1 ;  /* 0x00000005021f7c11 */ /* 0x000fca00088f140b */
[----:B------:R1:W-:Y:S04]  /*11c50*/  @!P3 STG.E desc[UR10][R30.64], R10 ;  /* 0x0000000a1e00b986 */ /* 0x0003e8000c10190a */
[----:B------:R1:W-:Y:S02]  /*11c60*/  @!P2 STG.E desc[UR10][R30.64+0x20], R14 ;  /* 0x0000200e1e00a986 */ /* 0x0003e4000c10190a */
.L_x_2022:
[----:B------:R-:W-:Y:S05]  /*11c70*/  BSYNC B0 ;  /* 0x0000000000007941 */ /* 0x000fea0003800000 */
.L_x_2021:
[----:B------:R-:W-:Y:S01]  /*11c80*/  SHF.R.S32.HI R2, RZ, 0x1f, R25 ;  /* 0x0000001fff027819 */ /* 0x000fe20000011419 */
[----:B------:R-:W-:Y:S01]  /*11c90*/  ULDC.64 UR4, c[0x0][0x2a0] ;  /* 0x0000a80000047ab9 */ /* 0x000fe20000000a00 */
[----:B------:R-:W-:Y:S01]  /*11ca0*/  LEA.HI.SX32 R8, R8, 0x20, 0x1e ;  /* 0x0000002008087811 */ /* 0x000fe200078ff2ff */
[----:B------:R-:W-:Y:S01]  /*11cb0*/  BSSY B0, `(.L_x_2023) ;  /* 0x000001f000007945 */ /* 0x000fe20003800000 */
[----:B------:R-:W-:Y:S01]  /*11cc0*/  IADD3.X R29, R183, R27, R0, P0, !PT ;  /* 0x0000001bb71d7210 */ /* 0x000fe200007fe400 */
[----:B------:R-:W-:Y:S01]  /*11cd0*/  IMAD R0, R2, UR4, RZ ;  /* 0x0000000402007c24 */ /* 0x000fe2000f8e02ff */
[----:B------:R-:W-:Y:S02]  /*11ce0*/  ISETP.GE.AND P0, PT, R7, R4, PT ;  /* 0x000000040700720c */ /* 0x000fe40003f06270 */
[----:B------:R-:W-:Y:S01]  /*11cf0*/  ISETP.GE.AND P4, PT, R8, R9, PT ;  /* 0x000000090800720c */ /* 0x000fe20003f86270 */
[C---:B------:R-:W-:Y:S01]  /*11d00*/  IMAD R0, R25.reuse, UR5, R0 ;  /* 0x0000000519007c24 */ /* 0x040fe2000f8e0200 */
[----:B-1----:R1:W2:Y:S01]  /*11d10*/  LDS.128 R8, [R181+0x2000] ;  /* 0x00200000b5087984 */ /* 0x0022a20000000c00 */
[----:B------:R-:W-:Y:S01]  /*11d20*/  IMAD.WIDE.U32 R4, R25, UR4, R28 ;  /* 0x0000000419047c25 */ /* 0x000fe2000f8e001c */
[----:B------:R-:W-:-:S02]  /*11d30*/  SHF.R.S32.HI R3, RZ, 0x1f, R6 ;  /* 0x0000001fff037819 */ /* 0x000fc40000011406 */
[----:B------:R1:W3:Y:S01]  /*11d40*/  LDS.128 R28, [R181] ;  /* 0x00000000b51c7984 */ /* 0x0002e20000000c00 */
[----:B------:R-:W-:Y:S01]  /*11d50*/  IMAD.IADD R15, R0, 0x1, R5 ;  /* 0x00000001000f7824 */ /* 0x000fe200078e0205 */
[----:B------:R-:W-:Y:S02]  /*11d60*/  LEA.HI R3, R3, R6, RZ, 0x2 ;  /* 0x0000000603037211 */ /* 0x000fe400078f10ff */
[----:B------:R1:W4:Y:S02]  /*11d70*/  LDS.128 R24, [R181+0x1000] ;  /* 0x00100000b5187984 */ /* 0x0003240000000c00 */
[----:B------:R-:W-:-:S04]  /*11d80*/  SHF.R.S32.HI R3, RZ, 0x2, R3 ;  /* 0x00000002ff037819 */ /* 0x000fc80000011403 */
[----:B------:R-:W-:Y:S01]  /*11d90*/  SHF.R.S32.HI R3, RZ, 0x1f, R3 ;  /* 0x0000001fff037819 */ /* 0x000fe20000011403 */
        /* <DEDUP_REMOVED lines=13> */
[----:B---3--:R3:W-:Y:S04]  /*11e70*/  @!P2 STG.E.128 desc[UR10][R34.64], R28 ;  /* 0x0000001c2200a986 */ /* 0x0087e8000c101d0a */
[----:B----4-:R3:W-:Y:S04]  /*11e80*/  @!P1 STG.E.128 desc[UR10][R34.64+0x40], R24 ;  /* 0x0000401822009986 */ /* 0x0107e8000c101d0a */
[----:B--2---:R3:W-:Y:S02]  /*11e90*/  @!P0 STG.E.128 desc[UR10][R34.64+0x80], R8 ;  /* 0x0000800822008986 */ /* 0x0047e4000c101d0a */
.L_x_2024:
[----:B------:R-:W-:Y:S05]  /*11ea0*/  BSYNC B0 ;  /* 0x0000000000007941 */ /* 0x000fea0003800000 */
.L_x_2023:
[----:B--23--:R2:W3:Y:S01]  /*11eb0*/  LDS.128 R8, [R181+0x2800] ;  /* 0x00280000b5087984 */ /* 0x00c4e20000000c00 */
[----:B------:R-:W-:Y:S05]  /*11ec0*/  @P4 EXIT ;  /* 0x000000000000494d */ /* 0x000fea0003800000 */
[----:B------:R-:W-:Y:S01]  /*11ed0*/  IADD3 R7, P0, R7, 0x20, RZ ;  /* 0x0000002007077810 */ /* 0x000fe20007f1e0ff */
[----:B------:R-:W-:Y:S01]  /*11ee0*/  IMAD.MOV.U32 R2, RZ, RZ, R4 ;  /* 0x000000ffff027224 */ /* 0x000fe200078e0004 */
[----:B------:R-:W-:Y:S01]  /*11ef0*/  ULDC UR6, c[0x0][0x2d0] ;  /* 0x0000b40000067ab9 */ /* 0x000fe20000000800 */
[----:B------:R-:W-:Y:S01]  /*11f00*/  ULDC.64 UR4, c[0x0][0x280] ;  /* 0x0000a00000047ab9 */ /* 0x000fe20000000a00 */
[----:B------:R-:W-:Y:S01]  /*11f10*/  ISETP.GE.AND P2, PT, R184, UR6, PT ;  /* 0x00000006b8007c0c */ /* 0x000fe2000bf46270 */
[----:B------:R-:W-:Y:S01]  /*11f20*/  IMAD.X R3, RZ, RZ, R3, P0 ;  /* 0x000000ffff037224 */ /* 0x000fe200000e0603 */
[----:B------:R-:W-:Y:S02]  /*11f30*/  ISETP.GE.AND P1, PT, R175, UR6, PT ;  /* 0x00000006af007c0c */ /* 0x000fe4000bf26270 */
[----:B------:R-:W-:Y:S01]  /*11f40*/  ISETP.GE.AND P0, PT, R174, UR6, PT ;  /* 0x00000006ae007c0c */ /* 0x000fe2000bf06270 */
[----:B------:R-:W-:Y:S01]  /*11f50*/  IMAD R0, R3, R12, RZ ;  /* 0x0000000c03007224 */ /* 0x000fe200078e02ff */
[----:B------:R-:W-:-:S03]  /*11f60*/  MOV R3, R15 ;  /* 0x0000000f00037202 */ /* 0x000fc60000000f00 */
[C---:B------:R-:W-:Y:S02]  /*11f70*/  IMAD R0, R7.reuse, R13, R0 ;  /* 0x0000000d07007224 */ /* 0x040fe400078e0200 */
[----:B------:R-:W-:-:S04]  /*11f80*/  IMAD.WIDE.U32 R2, R7, R12, R2 ;  /* 0x0000000c07027225 */ /* 0x000fc800078e0002 */
[----:B------:R-:W-:Y:S01]  /*11f90*/  IMAD.IADD R0, R0, 0x1, R3 ;  /* 0x0000000100007824 */ /* 0x000fe200078e0203 */
[----:B------:R-:W-:-:S04]  /*11fa0*/  LEA R4, P3, R2, UR4, 0x1 ;  /* 0x0000000402047c11 */ /* 0x000fc8000f8608ff */
[----:B------:R-:W-:-:S05]  /*11fb0*/  LEA.HI.X R5, R2, UR5, R0, 0x1, P3 ;  /* 0x0000000502057c11 */ /* 0x000fca00098f0c00 */
[----:B------:R1:W-:Y:S04]  /*11fc0*/  @!P2 STG.E.128 desc[UR10][R4.64], R20 ;  /* 0x000000140400a986 */ /* 0x0003e8000c101d0a */
[----:B------:R1:W-:Y:S01]  /*11fd0*/  @!P1 STG.E.128 desc[UR10][R4.64+0x40], R16 ;  /* 0x0000401004009986 */ /* 0x0003e2000c101d0a */
[----:B------:R-:W-:Y:S05]  /*11fe0*/  @P0 EXIT ;  /* 0x000000000000094d */ /* 0x000fea0003800000 */
[----:B---3--:R-:W-:Y:S01]  /*11ff0*/  STG.E.128 desc[UR10][R4.64+0x80], R8 ;  /* 0x0000800804007986 */ /* 0x008fe2000c101d0a */
[----:B------:R-:W-:Y:S05]  /*12000*/  EXIT ;  /* 0x000000000000794d */ /* 0x000fea0003800000 */
.L_x_2025:
        /* <DEDUP_REMOVED lines=15> */
.L_x_6458:


//--------------------- .text._ZN5flash24flash_fwd_splitkv_kernelI23Flash_fwd_kernel_traitsILi96ELi64ELi128ELi4ELb0ELb0EN7cutlass10bfloat16_tE19Flash_kernel_traitsILi96ELi64ELi128ELi4ES3_EELb1ELb0ELb1ELb0ELb0ELb1ELb0ELb0EEEvNS_16Flash_fwd_paramsE --------------------------
	.section	.text._ZN5flash24flash_fwd_splitkv_kernelI23Flash_fwd_kernel_traitsILi96ELi64ELi128ELi4ELb0ELb0EN7cutlass10bfloat16_tE19Flash_kernel_traitsILi96ELi64ELi128ELi4ES3_EELb1ELb0ELb1ELb0ELb0ELb1ELb0ELb0EEEvNS_16Flash_fwd_paramsE,"ax",@progbits
	.align	128
        .global         _ZN5flash24flash_fwd_splitkv_kernelI23Flash_fwd_kernel_traitsILi96ELi64ELi128ELi4ELb0ELb0EN7cutlass10bfloat16_tE19Flash_kernel_traitsILi96ELi64ELi128ELi4ES3_EELb1ELb0ELb1ELb0ELb0ELb1ELb0ELb0EEEvNS_16Flash_fwd_paramsE
        .type           _ZN5flash24flash_fwd_splitkv_kernelI23Flash_fwd_kernel_traitsILi96ELi64ELi128ELi4ELb0ELb0EN7cutlass10bfloat16_tE19Flash_kernel_traitsILi96ELi64ELi128ELi4ES3_EELb1ELb0ELb1ELb0ELb0ELb1ELb0ELb0EEEvNS_16Flash_fwd_paramsE,@function
        .size           _ZN5flash24flash_fwd_splitkv_kernelI23Flash_fwd_kernel_traitsILi96ELi64ELi128ELi4ELb0ELb0EN7cutlass10bfloat16_tE19Flash_kernel_traitsILi96ELi64ELi128ELi4ES3_EELb1ELb0ELb1ELb0ELb0ELb1ELb0ELb0EEEvNS_16Flash_fwd_paramsE,(.L_x_6459 - _ZN5flash24flash_fwd_splitkv_kernelI23Flash_fwd_kernel_traitsILi96ELi64ELi128ELi4ELb0ELb0EN7cutlass10bfloat16_tE19Flash_kernel_traitsILi96ELi64ELi128ELi4ES3_EELb1ELb0ELb1ELb0ELb0ELb1ELb0ELb0EEEvNS_16Flash_fwd_paramsE)
        .other          _ZN5flash24flash_fwd_splitkv_kernelI23Flash_fwd_kernel_traitsILi96ELi64ELi128ELi4ELb0ELb0EN7cutlass10bfloat16_tE19Flash_kernel_traitsILi96ELi64ELi128ELi4ES3_EELb1ELb0ELb1ELb0ELb0ELb1ELb0ELb0EEEvNS_16Flash_fwd_paramsE,@"STO_CUDA_ENTRY STV_DEFAULT"
_ZN5flash24flash_fwd_splitkv_kernelI23Flash_fwd_kernel_traitsILi96ELi64ELi128ELi4ELb0ELb0EN7cutlass10bfloat16_tE19Flash_kernel_traitsILi96ELi64ELi128ELi4ES3_EELb1ELb0ELb1ELb0ELb0ELb1ELb0ELb0EEEvNS_16Flash_fwd_paramsE:
.text._ZN5flash24flash_fwd_splitkv_kernelI23Flash_fwd_kernel_traitsILi96ELi64ELi128ELi4ELb0ELb0EN7cutlass10bfloat16_tE19Flash_kernel_traitsILi96ELi64ELi128ELi4ES3_EELb1ELb0ELb1ELb0ELb0ELb1ELb0ELb0EEEvNS_16Flash_fwd_paramsE:
        /* <DEDUP_REMOVED lines=38> */
.L_x_2026:
[----:B------:R-:W1:Y:S02]  /*0260*/  LDC R4, c[0x0][0x2c8] ;  /* 0x0000b200ff047b82 */ /* 0x000e640000000800 */
.L_x_2027:
        /* <DEDUP_REMOVED lines=15> */
[----:B-1----:R-:W1:Y:S01]  /*0360*/  S2R R7, SR_TID.X ;  /* 0x0000000000077919 */ /* 0x002e620000002100 */
[----:B------:R-:W-:Y:S01]  /*0370*/  @!P1 ISETP.NE.AND.EX P0, PT, R3, RZ, PT, P0 ;  /* 0x000000ff0300920c */ /* 0x000fe20003f05300 */
[----:B------:R-:W-:Y:S01]  /*0380*/  UIADD3 UR5, UR5, 0x7f, URZ ;  /* 0x0000007f05057890 */ /* 0x000fe2000fffe03f */
[----:B------:R-:W-:Y:S02]  /*0390*/  IADD3 R3, -R176, 0xbf, R131 ;  /* 0x000000bfb0037810 */ /* 0x000fe40007ffe183 */
[----:B------:R-:W-:Y:S01]  /*03a0*/  @!P1 SEL R5, R5, RZ, P0 ;  /* 0x000000ff05059207 */ /* 0x000fe20000000000 */
[----:B------:R-:W-:-:S03]  /*03b0*/  USHF.R.S32.HI UR4, URZ, 0x1f, UR5 ;  /* 0x0000001f3f047899 */ /* 0x000fc60008011405 */
[----:B------:R-:W-:Y:S01]  /*03c0*/  @!P1 IADD3 R125, R5, R4, -R11 ;  /* 0x00000004057d9210 */ /* 0x000fe20007ffe80b */
        /* <DEDUP_REMOVED lines=12> */
[----:B-1----:R-:W-:Y:S05]  /*0490*/  @P0 BRA `(.L_x_2028) ;  /* 0x0000000400780947 */ /* 0x002fea0003800000 */
        /* <DEDUP_REMOVED lines=10> */
[----:B------:R-:W-:-:S05]  /*0540*/  IMAD.IADD R7, R7, 0x1, -R14 ;  /* 0x0000000107077824 */ /* 0x000fca00078e0a0e */
[----:B------:R-:W-:Y:S01]  /*0550*/  ISETP.NE.AND P6, PT, R7, RZ, PT ;  /* 0x000000ff0700720c */ /* 0x000fe20003fc5270 */
[----:B-1----:R-:W-:-:S04]  /*0560*/  @P0 IMAD.WIDE.U32 R12, R177, R4, RZ ;  /* 0x00000004b10c0225 */ /* 0x002fc800078e00ff */
[----:B------:R-:W-:Y:S02]  /*0570*/  @P0 IMAD R177, R177, R5, R13 ;  /* 0x00000005b1b10224 */ /* 0x000fe400078e020d */
[-C--:B--2---:R-:W-:Y:S01]  /*0580*/  @!P0 IMAD R8, R9, R2.reuse, RZ ;  /* 0x0000000209088224 */ /* 0x084fe200078e02ff */
[----:B------:R-:W-:Y:S01]  /*0590*/  SHF.R.S32.HI R9, RZ, 0x1f, R131 ;  /* 0x0000001fff097819 */ /* 0x000fe20000011483 */
[----:B------:R-:W-:-:S04]  /*05a0*/  @!P0 IMAD.WIDE.U32 R14, R0, R2, RZ ;  /* 0x00000002000e8225 */ /* 0x000fc800078e00ff */
[C---:B------:R-:W-:Y:S02]  /*05b0*/  @!P0 IMAD R3, R0.reuse, R3, R8 ;  /* 0x0000000300038224 */ /* 0x040fe400078e0208 */
        /* <DEDUP_REMOVED lines=16> */
[----:B------:R-:W-:Y:S01]  /*06c0*/  IADD3 R7, R3, 0x20, RZ ;  /* 0x0000002003077810 */ /* 0x000fe20007ffe0ff */
[----:B------:R-:W-:Y:S01]  /*06d0*/  IMAD R9, R9, UR4, RZ ;  /* 0x0000000409097c24 */ /* 0x000fe2000f8e02ff */
[----:B------:R-:W-:Y:S02]  /*06e0*/  IADD3.X R15, R177, R17, R2, P0, !PT ;  /* 0x00000011b10f7210 */ /* 0x000fe400007fe402 */
[----:B------:R-:W-:Y:S01]  /*06f0*/  IADD3 R2, P3, R0, R3, RZ ;  /* 0x0000000300027210 */ /* 0x000fe20007f7e0ff */
[C---:B------:R-:W-:Y:S01]  /*0700*/  IMAD R17, R10.reuse, UR5, R9 ;  /* 0x000000050a117c24 */ /* 0x040fe2000f8e0209 */
[----:B------:R-:W-:Y:S01]  /*0710*/  ISETP.GE.AND P0, PT, R7, R176, PT ;  /* 0x000000b00700720c */ /* 0x000fe20003f06270 */
[----:B------:R-:W-:Y:S01]  /*0720*/  IMAD.WIDE.U32 R14, R10, UR4, R14 ;  /* 0x000000040a0e7c25 */ /* 0x000fe2000f8e000e */
[----:B------:R-:W-:-:S02]  /*0730*/  SHF.R.S32.HI R9, RZ, 0x1f, R3 ;  /* 0x0000001fff097819 */ /* 0x000fc40000011403 */
[C---:B------:R-:W-:Y:S01]  /*0740*/  IADD3 R8, R12.reuse, 0x40, RZ ;  /* 0x000000400c087810 */ /* 0x040fe20007ffe0ff */
[----:B------:R-:W-:Y:S02]  /*0750*/  VIADD R10, R12, 0x20 ;  /* 0x000000200c0a7836 */ /* 0x000fe40000000000 */
[----:B------:R-:W-:Y:S01]  /*0760*/  IMAD.IADD R17, R15, 0x1, R17 ;  /* 0x000000010f117824 */ /* 0x000fe200078e0211 */
[----:B------:R-:W-:Y:S06]  /*0770*/  @P1 BRA `(.L_x_2030) ;  /* 0x00000000003c1947 */ /* 0x000fec0003800000 */
        /* <DEDUP_REMOVED lines=15> */
.L_x_2030:
[----:B------:R-:W-:Y:S05]  /*0870*/  BSYNC B0 ;  /* 0x0000000000007941 */ /* 0x000fea0003800000 */
.L_x_2029:
        /* <DEDUP_REMOVED lines=20> */
.L_x_2032:
[----:B------:R-:W-:Y:S05]  /*09c0*/  BSYNC B0 ;  /* 0x0000000000007941 */ /* 0x000fea0003800000 */
.L_x_2031:
        /* <DEDUP_REMOVED lines=11> */
.L_x_2028:
        /* <DEDUP_REMOVED lines=24> */
.L_x_2033:
[----:B------:R-:W-:Y:S05]  /*0c00*/  @!P6 BRA `(.L_x_2034) ;  /* 0x000000040038e947 */ /* 0x000fea0003800000 */
[----:B------:R-:W2:Y:S01]  /*0c10*/  LDC R16, c[0x0][0x380] ;  /* 0x0000e000ff107b82 */ /* 0x000ea20000000800 */
[----:B------:R-:W-:Y:S01]  /*0c20*/  LEA R19, R134, 0xffffff80, 0x7 ;  /* 0xffffff8086137811 */ /* 0x000fe200078e38ff */
[----:B------:R-:W-:-:S06]  /*0c30*/  ULDC.64 UR4, c[0x0][0x260] ;  /* 0x0000980000047ab9 */ /* 0x000fcc0000000a00 */
[----:B------:R-:W3:Y:S08]  /*0c40*/  LDC R13, c[0x0][0x278] ;  /* 0x00009e00ff0d7b82 */ /* 0x000ef00000000800 */
[----:B------:R-:W4:Y:S01]  /*0c50*/  LDC.64 R116, c[0x0][0x248] ;  /* 0x00009200ff747b82 */ /* 0x000f220000000a00 */
[----:B--2---:R-:W-:-:S04]  /*0c60*/  IABS R4, R16 ;  /* 0x0000001000047213 */ /* 0x004fc80000000000 */
[----:B------:R-:W2:Y:S08]  /*0c70*/  I2F.RP R5, R4 ;  /* 0x0000000400057306 */ /* 0x000eb00000209400 */
[----:B--2---:R-:W2:Y:S02]  /*0c80*/  MUFU.RCP R8, R5 ;  /* 0x0000000500087308 */ /* 0x004ea40000001000 */
[----:B--2---:R-:W-:-:S06]  /*0c90*/  IADD3 R8, R8, 0xffffffe, RZ ;  /* 0x0ffffffe08087810 */ /* 0x004fcc0007ffe0ff */
        /* <DEDUP_REMOVED lines=20> */
[----:B-----5:R-:W2:Y:S01]  /*0de0*/  LDG.E R6, desc[UR12][R20.64] ;  /* 0x0000000c14067981 */ /* 0x020ea2000c1e1900 */
[----:B---3--:R-:W-:Y:S01]  /*0df0*/  IABS R2, R13 ;  /* 0x0000000d00027213 */ /* 0x008fe20000000000 */
[----:B------:R-:W-:-:S03]  /*0e00*/  IMAD.MOV R14, RZ, RZ, -R15 ;  /* 0x000000ffff0e7224 */ /* 0x000fc600078e0a0f */
[----:B------:R-:W1:Y:S01]  /*0e10*/  I2F.RP R5, R2 ;  /* 0x0000000200057306 */ /* 0x000e620000209400 */
[----:B------:R-:W-:-:S05]  /*0e20*/  IMAD R19, R16, R14, R19 ;  /* 0x0000000e10137224 */ /* 0x000fca00078e0213 */
[----:B------:R-:W-:Y:S02]  /*0e30*/  SHF.R.S32.HI R17, RZ, 0x1f, R19 ;  /* 0x0000001fff117819 */ /* 0x000fe40000011413 */
        /* <DEDUP_REMOVED lines=9> */
[----:B------:R-:W-:-:S05]  /*0ed0*/  IMAD.HI.U32 R12, R9, R4, RZ ;  /* 0x00000004090c7227 */ /* 0x000fca00078e00ff */
        /* <DEDUP_REMOVED lines=10> */
[----:B------:R-:W3:Y:S05]  /*0f80*/  LDC.64 R2, c[0x0][0x238] ;  /* 0x00008e00ff027b82 */ /* 0x000eea0000000a00 */
[----:B------:R-:W-:-:S06]  /*0f90*/  @P2 IADD3 R12, R12, 0x1, RZ ;  /* 0x000000010c0c2810 */ /* 0x000fcc0007ffe0ff */
[----:B------:R-:W-:Y:S01]  /*0fa0*/  @!P0 IMAD.MOV R12, RZ, RZ, -R12 ;  /* 0x000000ffff0c8224 */ /* 0x000fe200078e0a0c */
[----:B------:R-:W-:-:S04]  /*0fb0*/  @!P1 LOP3.LUT R12, RZ, R13, RZ, 0x33, !PT ;  /* 0x0000000dff0c9212 */ /* 0x000fc800078e33ff */
[----:B------:R-:W-:Y:S02]  /*0fc0*/  SHF.R.S32.HI R13, RZ, 0x1f, R12 ;  /* 0x0000001fff0d7819 */ /* 0x000fe4000001140c */
[----:B--2---:R-:W-:Y:S01]  /*0fd0*/  SHF.R.S32.HI R9, RZ, 0x1f, R6 ;  /* 0x0000001fff097819 */ /* 0x004fe20000011406 */
[----:B-1----:R-:W-:-:S04]  /*0fe0*/  IMAD.WIDE.U32 R14, R6, R4, RZ ;  /* 0x00000004060e7225 */ /* 0x002fc800078e00ff */
[----:B------:R-:W-:Y:S02]  /*0ff0*/  IMAD R8, R9, R4, RZ ;  /* 0x0000000409087224 */ /* 0x000fe400078e02ff */
[----:B----4-:R-:W-:Y:S02]  /*1000*/  IMAD R4, R17, R116, RZ ;  /* 0x0000007411047224 */ /* 0x010fe400078e02ff */
[----:B------:R-:W-:Y:S02]  /*1010*/  IMAD R5, R6, R5, R8 ;  /* 0x0000000506057224 */ /* 0x000fe400078e0208 */
[----:B------:R-:W-:Y:S02]  /*1020*/  IMAD R4, R19, R117, R4 ;  /* 0x0000007513047224 */ /* 0x000fe400078e0204 */
[----:B---3--:R-:W-:Y:S01]  /*1030*/  IMAD R9, R9, R2, RZ ;  /* 0x0000000209097224 */ /* 0x008fe200078e02ff */
        /* <DEDUP_REMOVED lines=11> */
.L_x_2034:
        /* <DEDUP_REMOVED lines=9> */
[----:B-1----:R-:W-:-:S02]  /*1180*/  VIADD R8, R8, 0xffffffe ;  /* 0x0ffffffe08087836 */ /* 0x002fc40000000000 */
[----:B--2---:R-:W-:-:S04]  /*1190*/  @P3 IMAD R5, R20, R117, RZ ;  /* 0x0000007514053224 */ /* 0x004fc800078e02ff */
[----:B------:R-:W1:Y:S01]  /*11a0*/  F2I.FTZ.U32.TRUNC.NTZ R9, R8 ;  /* 0x0000000800097305 */ /* 0x000e62000021f000 */
[----:B------:R-:W-:-:S05]  /*11b0*/  @P3 IMAD.WIDE.U32 R20, R20, R116, RZ ;  /* 0x0000007414143225 */ /* 0x000fca00078e00ff */
[----:B------:R-:W-:Y:S02]  /*11c0*/  @P3 IADD3 R5, R21, R5, RZ ;  /* 0x0000000515053210 */ /* 0x000fe40007ffe0ff */
[----:B------:R-:W-:Y:S01]  /*11d0*/  @P3 MOV R16, R20 ;  /* 0x0000001400103202 */ /* 0x000fe20000000f00 */
        /* <DEDUP_REMOVED lines=9> */
[----:B------:R-:W-:Y:S01]  /*1270*/  IMAD R2, R3, R2, R4 ;  /* 0x0000000203027224 */ /* 0x000fe200078e0204 */
[----:B------:R-:W-:-:S04]  /*1280*/  LOP3.LUT R4, R10, R13, RZ, 0x3c, !PT ;  /* 0x0000000d0a047212 */ /* 0x000fc800078e3cff */
[----:B------:R-:W-:Y:S02]  /*1290*/  ISETP.GT.U32.AND P0, PT, R3, R2, PT ;  /* 0x000000020300720c */ /* 0x000fe40003f04070 */
[----:B------:R-:W-:-:S11]  /*12a0*/  ISETP.GE.AND P1, PT, R4, RZ, PT ;  /* 0x000000ff0400720c */ /* 0x000fd60003f26270 */
        /* <DEDUP_REMOVED lines=19> */
[----:B------:R-:W-:Y:S02]  /*13e0*/  IADD3 R5, R21, R5, RZ ;  /* 0x0000000515057210 */ /* 0x000fe40007ffe0ff */
[----:B------:R-:W-:-:S07]  /*13f0*/  MOV R16, R20 ;  /* 0x0000001400107202 */ /* 0x000fce0000000f00 */
.L_x_2036:
[----:B------:R-:W-:Y:S01]  /*1400*/  MOV R20, R16 ;  /* 0x0000001000147202 */ /* 0x000fe20000000f00 */
[----:B------:R-:W-:Y:S01]  /*1410*/  IMAD R4, R17, R116, RZ ;  /* 0x0000007411047224 */ /* 0x000fe200078e02ff */
[----:B------:R-:W-:Y:S02]  /*1420*/  MOV R21, R5 ;  /* 0x0000000500157202 */ /* 0x000fe40000000f00 */
[----:B------:R-:W-:Y:S01]  /*1430*/  @!P0 LOP3.LUT R12, RZ, R13, RZ, 0x33, !PT ;  /* 0x0000000dff0c8212 */ /* 0x000fe200078e33ff */
[-C--:B------:R-:W-:Y:S01]  /*1440*/  IMAD R4, R117, R19.reuse, R4 ;  /* 0x0000001375047224 */ /* 0x080fe200078e0204 */
[----:B------:R-:W-:Y:S01]  /*1450*/  @P3 IADD3 R14, R11, R14, RZ ;  /* 0x0000000e0b0e3210 */ /* 0x000fe20007ffe0ff */
[----:B------:R-:W-:Y:S01]  /*1460*/  IMAD.WIDE.U32 R20, R116, R19, R20 ;  /* 0x0000001374147225 */ /* 0x000fe200078e0014 */
[----:B------:R-:W-:-:S03]  /*1470*/  SHF.R.S32.HI R13, RZ, 0x1f, R12 ;  /* 0x0000001fff0d7819 */ /* 0x000fc6000001140c */
[----:B-1----:R-:W-:Y:S01]  /*1480*/  @P3 IMAD.WIDE.U32 R24, R14, R8, RZ ;  /* 0x000000080e183225 */ /* 0x002fe200078e00ff */
[----:B------:R-:W-:-:S03]  /*1490*/  IADD3 R21, R21, R4, RZ ;  /* 0x0000000415157210 */ /* 0x000fc60007ffe0ff */
[-C--:B--2---:R-:W-:Y:S02]  /*14a0*/  IMAD R4, R13, R2.reuse, RZ ;  /* 0x000000020d047224 */ /* 0x084fe400078e02ff */
        /* <DEDUP_REMOVED lines=8> */
[----:B-1----:R-:W-:Y:S01]  /*1530*/  IMAD R14, R9, R4, RZ ;  /* 0x00000004090e7224 */ /* 0x002fe200078e02ff */
[----:B-----5:R-:W-:-:S03]  /*1540*/  SHF.R.S32.HI R9, RZ, 0x1f, R6 ;  /* 0x0000001fff097819 */ /* 0x020fc60000011406 */
[C---:B------:R-:W-:Y:S02]  /*1550*/  IMAD R5, R11.reuse, R5, R14 ;  /* 0x000000050b057224 */ /* 0x040fe400078e020e */
[----:B------:R-:W-:-:S04]  /*1560*/  IMAD.WIDE.U32 R14, R11, R4, RZ ;  /* 0x000000040b0e7225 */ /* 0x000fc800078e00ff */
[----:B--2---:R-:W-:Y:S01]  /*1570*/  IMAD R9, R9, R2, RZ ;  /* 0x0000000209097224 */ /* 0x004fe200078e02ff */
[----:B------:R-:W-:-:S03]  /*1580*/  IADD3 R15, R15, R5, RZ ;  /* 0x000000050f0f7210 */ /* 0x000fc60007ffe0ff */
[C---:B------:R-:W-:Y:S02]  /*1590*/  IMAD R9, R6.reuse, R3, R9 ;  /* 0x0000000306097224 */ /* 0x040fe400078e0209 */
[----:B------:R-:W-:-:S05]  /*15a0*/  IMAD.WIDE.U32 R24, R6, R2, R14 ;  /* 0x0000000206187225 */ /* 0x000fca00078e000e */
[----:B------:R-:W-:-:S07]  /*15b0*/  IADD3 R9, R25, R9, RZ ;  /* 0x0000000919097210 */ /* 0x000fce0007ffe0ff */
.L_x_2035:
[----:B------:R-:W-:Y:S01]  /*15c0*/  ISETP.NE.AND P0, PT, R177, -0x1, PT ;  /* 0xffffffffb100780c */ /* 0x000fe20003f05270 */
[----:B------:R-:W1:Y:S01]  /*15d0*/  S2UR UR8, SR_CgaCtaId ;  /* 0x00000000000879c3 */ /* 0x000e620000008800 */
[----:B------:R-:W-:Y:S01]  /*15e0*/  SHF.R.S32.HI R18, RZ, 0x1f, R7 ;  /* 0x0000001fff127819 */ /* 0x000fe20000011407 */
[----:B------:R-:W-:Y:S01]  /*15f0*/  IMAD.IADD R25, R176, 0x1, -R131 ;  /* 0x00000001b0197824 */ /* 0x000fe200078e0a83 */
[----:B------:R-:W-:Y:S01]  /*1600*/  ULDC.64 UR4, c[0x0][0x268] ;  /* 0x00009a0000047ab9 */ /* 0x000fe20000000a00 */
[----:B------:R-:W-:Y:S01]  /*1610*/  ULDC.64 UR6, c[0x0][0x258] ;  /* 0x0000960000067ab9 */ /* 0x000fe20000000a00 */
[-C--:B------:R-:W-:Y:S01]  /*1620*/  LEA.HI R11, R18, R7.reuse, RZ, 0x2 ;  /* 0x00000007120b7211 */ /* 0x080fe200078f10ff */
[----:B------:R-:W-:Y:S01]  /*1630*/  VIADD R174, R134, 0xffffffff ;  /* 0xffffffff86ae7836 */ /* 0x000fe20000000000 */
[----:B------:R-:W-:Y:S01]  /*1640*/  LEA.HI R16, R18, R7, RZ, 0x3 ;  /* 0x0000000712107211 */ /* 0x000fe200078f18ff */
[----:B------:R-:W-:Y:S01]  /*1650*/  UMOV UR9, 0x400 ;  /* 0x0000040000097882 */ /* 0x000fe20000000000 */
[----:B------:R-:W-:Y:S01]  /*1660*/  LOP3.LUT R178, R11, 0xfffffffc, RZ, 0xc0, !PT ;  /* 0xfffffffc0bb27812 */ /* 0x000fe200078ec0ff */
[----:B------:R-:W-:Y:S01]  /*1670*/  BSSY B0, `(.L_x_2037) ;  /* 0x000005c000007945 */ /* 0x000fe20003800000 */
        /* <DEDUP_REMOVED lines=10> */
[----:B------:R-:W-:-:S02]  /*1720*/  LOP3.LUT R175, R175, 0xc0, RZ, 0xc0, !PT ;  /* 0x000000c0afaf7812 */ /* 0x000fc400078ec0ff */
[----:B------:R-:W-:Y:S01]  /*1730*/  LEA.HI R124, R18, R7, RZ, 0x5 ;  /* 0x00000007127c7211 */ /* 0x000fe200078f28ff */
[----:B------:R-:W-:Y:S01]  /*1740*/  VIADD R169, R178, 0x20 ;  /* 0x00000020b2a97836 */ /* 0x000fe20000000000 */
[----:B------:R-:W-:Y:S02]  /*1750*/  LOP3.LUT R28, R175, 0x18, R178, 0xf8, !PT ;  /* 0x00000018af1c7812 */ /* 0x000fe400078ef8b2 */
[----:B------:R-:W-:Y:S02]  /*1760*/  SHF.R.U32.HI R175, RZ, 0x3, R175 ;  /* 0x00000003ffaf7819 */ /* 0x000fe400000116af */
[----:B------:R-:W-:Y:S02]  /*1770*/  LOP3.LUT R11, R11, 0x7fffffe, RZ, 0xc0, !PT ;  /* 0x07fffffe0b0b7812 */ /* 0x000fe400078ec0ff */
[----:B------:R-:W-:Y:S02]  /*1780*/  LOP3.LUT R175, R28, R175, RZ, 0x3c, !PT ;  /* 0x000000af1caf7212 */ /* 0x000fe400078e3cff */
[----:B------:R-:W-:-:S02]  /*1790*/  SHF.R.S32.HI R129, RZ, 0x5, R124 ;  /* 0x00000005ff817819 */ /* 0x000fc4000001147c */
[----:B------:R-:W-:Y:S01]  /*17a0*/  IADD3 R24, P1, R178, R24, RZ ;  /* 0x00000018b2187210 */ /* 0x000fe20007f3e0ff */
[-C--:B--2---:R-:W-:Y:S01]  /*17b0*/  @!P0 IMAD R15, R15, R2.reuse, RZ ;  /* 0x000000020f0f8224 */ /* 0x084fe200078e02ff */
[-C--:B------:R-:W-:Y:S01]  /*17c0*/  ISETP.GE.AND P4, PT, R20, R25.reuse, PT ;  /* 0x000000191400720c */ /* 0x080fe20003f86270 */
[----:B------:R-:W-:Y:S01]  /*17d0*/  @!P0 IMAD.WIDE.U32 R30, R0, R2, RZ ;  /* 0x00000002001e8225 */ /* 0x000fe200078e00ff */
[----:B------:R-:W-:Y:S02]  /*17e0*/  ISETP.GE.AND P2, PT, R14, R25, PT ;  /* 0x000000190e00720c */ /* 0x000fe40003f46270 */
[----:B------:R-:W-:Y:S01]  /*17f0*/  IADD3 R26, P3, R178, R26, RZ ;  /* 0x0000001ab21a7210 */ /* 0x000fe20007f7e0ff */
[----:B------:R-:W-:Y:S01]  /*1800*/  IMAD.IADD R2, R20, 0x1, -R11 ;  /* 0x0000000114027824 */ /* 0x000fe200078e0a0b */
[----:B------:R-:W-:Y:S01]  /*1810*/  SHF.R.S32.HI R11, RZ, 0x1f, R10 ;  /* 0x0000001fff0b7819 */ /* 0x000fe2000001140a */
[----:B---3--:R-:W-:Y:S01]  /*1820*/  @P0 IMAD.WIDE.U32 R28, R177, R4, RZ ;  /* 0x00000004b11c0225 */ /* 0x008fe200078e00ff */
[----:B------:R-:W-:-:S02]  /*1830*/  SHF.R.S32.HI R21, RZ, 0x1f, R20 ;  /* 0x0000001fff157819 */ /* 0x000fc40000011414 */
[----:B------:R-:W-:Y:S01]  /*1840*/  IADD3 R168, R178, 0x40, RZ ;  /* 0x00000040b2a87810 */ /* 0x000fe20007ffe0ff */
[----:B------:R-:W-:Y:S02]  /*1850*/  @!P0 IMAD R4, R0, R3, R15 ;  /* 0x0000000300048224 */ /* 0x000fe400078e020f */
[----:B------:R-:W-:Y:S02]  /*1860*/  @P0 IMAD R5, R177, R5, R29 ;  /* 0x00000005b1050224 */ /* 0x000fe400078e021d */
[----:B------:R-:W-:Y:S01]  /*1870*/  @P0 IMAD.MOV.U32 R3, RZ, RZ, R28 ;  /* 0x000000ffff030224 */ /* 0x000fe200078e001c */
[----:B------:R-:W-:Y:S01]  /*1880*/  @!P0 MOV R3, R30 ;  /* 0x0000001e00038202 */ /* 0x000fe20000000f00 */
[----:B------:R-:W-:Y:S02]  /*1890*/  @!P0 IMAD.IADD R5, R31, 0x1, R4 ;  /* 0x000000011f058824 */ /* 0x000fe400078e0204 */
[----:B------:R-:W-:Y:S01]  /*18a0*/  IMAD R4, R129, 0x8, R2 ;  /* 0x0000000881047824 */ /* 0x000fe200078e0202 */
[----:B------:R-:W-:Y:S01]  /*18b0*/  SHF.R.S32.HI R2, RZ, 0x1f, R178 ;  /* 0x0000001fff027819 */ /* 0x000fe200000114b2 */
[----:B------:R-:W-:Y:S01]  /*18c0*/  IMAD R31, R11, UR6, RZ ;  /* 0x000000060b1f7c24 */ /* 0x000fe2000f8e02ff */
[----:B------:R-:W-:Y:S01]  /*18d0*/  IADD3 R28, P0, R178, R3, RZ ;  /* 0x00000003b21c7210 */ /* 0x000fe20007f1e0ff */
[----:B------:R-:W-:Y:S01]  /*18e0*/  IMAD R3, R13, UR4, RZ ;  /* 0x000000040d037c24 */ /* 0x000fe2000f8e02ff */
[C---:B------:R-:W-:Y:S01]  /*18f0*/  IADD3.X R27, R2.reuse, R8, RZ, P3, !PT ;  /* 0x00000008021b7210 */ /* 0x040fe20001ffe4ff */
[----:B------:R-:W-:-:S02]  /*1900*/  IMAD.X R25, R2, 0x1, R9, P1 ;  /* 0x0000000102197824 */ /* 0x000fc400008e0609 */
[----:B------:R-:W-:Y:S01]  /*1910*/  IMAD.X R29, R2, 0x1, R5, P0 ;  /* 0x00000001021d7824 */ /* 0x000fe200000e0605 */
[----:B------:R-:W-:Y:S01]  /*1920*/  SHF.L.U32 R2, R174, 0x7, RZ ;  /* 0x00000007ae027819 */ /* 0x000fe200000006ff */
[C---:B------:R-:W-:Y:S02]  /*1930*/  IMAD R3, R12.reuse, UR5, R3 ;  /* 0x000000050c037c24 */ /* 0x040fe4000f8e0203 */
[----:B------:R-:W-:Y:S01]  /*1940*/  IMAD.WIDE.U32 R12, R12, UR4, R24 ;  /* 0x000000040c0c7c25 */ /* 0x000fe2000f8e0018 */
[----:B-1----:R-:W-:-:S03]  /*1950*/  ULEA UR4, UR8, UR9, 0x18 ;  /* 0x0000000908047291 */ /* 0x002fc6000f8ec03f */
[----:B------:R-:W-:Y:S02]  /*1960*/  IMAD.U32 R175, R4, 0x20, R175 ;  /* 0x0000002004af7824 */ /* 0x000fe400078e00af */
        /* <DEDUP_REMOVED lines=44> */
.L_x_2038:
[----:B------:R-:W-:Y:S05]  /*1c30*/  BSYNC B0 ;  /* 0x0000000000007941 */ /* 0x000fea0003800000 */
.L_x_2037:
        /* <DEDUP_REMOVED lines=40> */
.L_x_2040:
[----:B------:R-:W-:Y:S05]  /*1ec0*/  BSYNC B0 ;  /* 0x0000000000007941 */ /* 0x000fea0003800000 */
.L_x_2039:
        /* <DEDUP_REMOVED lines=43> */
.L_x_2042:
[----:B------:R-:W-:Y:S05]  /*2180*/  BSYNC B0 ;  /* 0x0000000000007941 */ /* 0x000fea0003800000 */
.L_x_2041:
        /* <DEDUP_REMOVED lines=33> */
.L_x_2044:
[----:B------:R-:W-:Y:S05]  /*23a0*/  BSYNC B0 ;  /* 0x0000000000007941 */ /* 0x000fea0003800000 */
.L_x_2043:
[----:B------:R-:W-:Y:S01]  /*23b0*/  BSSY B0, `(.L_x_2045) ;  /* 0x0000023000007945 */ /* 0x000fe20003800000 */
[C---:B------:R-:W-:Y:S02]  /*23c0*/  IADD3 R120, P0, R20.reuse, R19, RZ ;  /* 0x0000001314787210 */ /* 0x040fe40007f1e0ff */
[----:B------:R-:W-:Y:S01]  /*23d0*/  IADD3 R24, R20, 0x60, RZ ;  /* 0x0000006014187810 */ /* 0x000fe20007ffe0ff */
[----:B------:R-:W-:Y:S10]  /*23e0*/  @P1 BRA `(.L_x_2046) ;  /* 0x00000000007c1947 */ /* 0x000ff40003800000 */
        /* <DEDUP_REMOVED lines=31> */
.L_x_2046:
[----:B------:R-:W-:Y:S05]  /*25e0*/  BSYNC B0 ;  /* 0x0000000000007941 */ /* 0x000fea0003800000 */
.L_x_2045:
        /* <DEDUP_REMOVED lines=39> */
.L_x_2048:
[----:B------:R-:W-:Y:S05]  /*2860*/  BSYNC B0 ;  /* 0x0000000000007941 */ /* 0x000fea0003800000 */
.L_x_2047:
[----:B------:R-:W-:Y:S01]  /*2870*/  LOP3.LUT R16, R16, 0xfffffff8, RZ, 0xc0, !PT ;  /* 0xfffffff810107812 */ /* 0x000fe200078ec0ff */
[----:B------:R-:W0:Y:S01]  /*2880*/  LDGDEPBAR ;  /* 0x00000000000079af */ /* 0x000e220000000000 */
[----:B-1234-:R-:W-:Y:S01]  /*2890*/  LEA.HI R4, R19, R18, RZ, 0x1 ;  /* 0x0000001213047211 */ /* 0x01efe200078f08ff */
[----:B------:R-:W-:Y:S01]  /*28a0*/  IMAD.IADD R13, R13, 0x1, R3 ;  /* 0x000000010d0d7824 */ /* 0x000fe200078e0203 */
[----:B------:R-:W-:Y:S01]  /*28b0*/  LOP3.LUT R8, R19, 0xfffffff0, RZ, 0xc0, !PT ;  /* 0xfffffff013087812 */ /* 0x000fe200078ec0ff */
[C---:B------:R-:W-:Y:S01]  /*28c0*/  IMAD.IADD R5, R7.reuse, 0x1, -R16 ;  /* 0x0000000107057824 */ /* 0x040fe200078e0a10 */
[----:B------:R-:W-:Y:S01]  /*28d0*/  LOP3.LUT R9, R4, 0xfffffffe, RZ, 0xc0, !PT ;  /* 0xfffffffe04097812 */ /* 0x000fe200078ec0ff */
[----:B------:R-:W-:Y:S01]  /*28e0*/  ULDC.64 UR6, c[0x0][0x3d0] ;  /* 0x0000f40000067ab9 */ /* 0x000fe20000000a00 */
[----:B------:R-:W-:Y:S01]  /*28f0*/  ISETP.GE.AND P3, PT, R14, R15, PT ;  /* 0x0000000f0e00720c */ /* 0x000fe20003f66270 */
[----:B------:R-:W-:Y:S01]  /*2900*/  IMAD.IADD R127, R7, 0x1, -R8 ;  /* 0x00000001077f7824 */ /* 0x000fe200078e0a08 */
[----:B------:R-:W-:Y:S01]  /*2910*/  LEA.HI R16, R5, R5, RZ, 0x1 ;  /* 0x0000000505107211 */ /* 0x000fe200078f08ff */
[----:B------:R-:W-:Y:S01]  /*2920*/  IMAD.IADD R18, R18, 0x1, -R9 ;  /* 0x0000000112127824 */ /* 0x000fe200078e0a09 */
[----:B------:R-:W-:Y:S01]  /*2930*/  ISETP.GE.AND P5, PT, R22, R15, PT ;  /* 0x0000000f1600720c */ /* 0x000fe20003fa6270 */
[----:B------:R-:W1:Y:S01]  /*2940*/  LDC.64 R8, c[0x0][0x3c8] ;  /* 0x0000f200ff087b82 */ /* 0x000e620000000a00 */
[----:B------:R-:W-:Y:S01]  /*2950*/  SHF.R.S32.HI R4, RZ, 0x1, R16 ;  /* 0x00000001ff047819 */ /* 0x000fe20000011410 */
[----:B------:R-:W-:Y:S01]  /*2960*/  IMAD.WIDE.U32 R10, R0, UR6, R10 ;  /* 0x00000006000a7c25 */ /* 0x000fe2000f8e000a */
[----:B------:R-:W-:Y:S01]  /*2970*/  LEA.HI R22, R127, R127, RZ, 0x1 ;  /* 0x0000007f7f167211 */ /* 0x000fe200078f08ff */
[----:B------:R-:W-:Y:S01]  /*2980*/  ULDC UR5, c[0x0][0x2e8] ;  /* 0x0000ba0000057ab9 */ /* 0x000fe20000000800 */
[----:B------:R-:W-:Y:S01]  /*2990*/  ISETP.GE.AND P4, PT, R24, R15, PT ;  /* 0x0000000f1800720c */ /* 0x000fe20003f86270 */
[----:B------:R-:W-:Y:S01]  /*29a0*/  IMAD.SHL.U32 R14, R4, 0x40, RZ ;  /* 0x00000040040e7824 */ /* 0x000fe200078e00ff */
[--C-:B------:R-:W-:Y:S01]  /*29b0*/  SHF.R.S32.HI R20, RZ, 0x1, R22.reuse ;  /* 0x00000001ff147819 */ /* 0x100fe20000011416 */
[----:B------:R-:W-:Y:S01]  /*29c0*/  IMAD.SHL.U32 R15, R6, 0x8, RZ ;  /* 0x00000008060f7824 */ /* 0x000fe200078e00ff */
[----:B------:R-:W-:Y:S01]  /*29d0*/  SHF.R.S32.HI R19, RZ, 0x1f, R22 ;  /* 0x0000001fff137819 */ /* 0x000fe20000011416 */
[----:B------:R-:W-:Y:S01]  /*29e0*/  IMAD.X R17, R21, 0x1, R17, P0 ;  /* 0x0000000115117824 */ /* 0x000fe200000e0611 */
[----:B------:R-:W-:Y:S01]  /*29f0*/  LOP3.LUT R14, R14, 0xc0, RZ, 0xc0, !PT ;  /* 0x000000c00e0e7812 */ /* 0x000fe200078ec0ff */
[----:B------:R-:W-:-:S04]  /*2a00*/  DEPBAR.LE SB0, 0x0 ;  /* 0x000080000000791a */ /* 0x000fc80000000000 */
[----:B------:R-:W-:Y:S01]  /*2a10*/  LOP3.LUT R15, R14, 0x8, R15, 0xf8, !PT ;  /* 0x000000080e0f7812 */ /* 0x000fe200078ef80f */
[----:B------:R-:W2:Y:S01]  /*2a20*/  LDC.64 R132, c[0x0][0x250] ;  /* 0x00009400ff847b82 */ /* 0x000ea20000000a00 */
[----:B------:R-:W-:Y:S02]  /*2a30*/  LEA.HI R19, R19, R20, RZ, 0x2 ;  /* 0x0000001413137211 */ /* 0x000fe400078f10ff */
[----:B------:R-:W-:Y:S02]  /*2a40*/  SHF.R.U32.HI R14, RZ, 0x3, R14 ;  /* 0x00000003ff0e7819 */ /* 0x000fe4000001160e */
[----:B------:R-:W-:Y:S02]  /*2a50*/  LOP3.LUT R19, R19, 0xfffffffc, RZ, 0xc0, !PT ;  /* 0xfffffffc13137812 */ /* 0x000fe400078ec0ff */
[----:B------:R-:W-:Y:S02]  /*2a60*/  LOP3.LUT R14, R15, R14, RZ, 0x3c, !PT ;  /* 0x0000000e0f0e7212 */ /* 0x000fe400078e3cff */
[----:B------:R-:W-:Y:S01]  /*2a70*/  SHF.R.S32.HI R15, RZ, 0x1f, R0 ;  /* 0x0000001fff0f7819 */ /* 0x000fe20000011400 */
[----:B------:R-:W-:Y:S01]  /*2a80*/  IMAD.IADD R3, R20, 0x1, -R19 ;  /* 0x0000000114037824 */ /* 0x000fe200078e0a13 */
[----:B------:R-:W-:-:S02]  /*2a90*/  LOP3.LUT R16, R16, 0x7fffffe, RZ, 0xc0, !PT ;  /* 0x07fffffe10107812 */ /* 0x000fc400078ec0ff */
[----:B-1----:R-:W-:Y:S01]  /*2aa0*/  LEA R8, P0, R10, R8, 0x2 ;  /* 0x000000080a087211 */ /* 0x002fe200078010ff */
[----:B------:R-:W-:Y:S01]  /*2ab0*/  IMAD R15, R15, UR6, RZ ;  /* 0x000000060f0f7c24 */ /* 0x000fe2000f8e02ff */
[----:B------:R-:W-:Y:S01]  /*2ac0*/  SHF.R.S32.HI R6, RZ, 0x1f, R127 ;  /* 0x0000001fff067819 */ /* 0x000fe2000001147f */
[----:B------:R-:W-:Y:S01]  /*2ad0*/  IMAD.IADD R5, R5, 0x1, -R16 ;  /* 0x0000000105057824 */ /* 0x000fe200078e0a10 */
[----:B------:R-:W-:Y:S01]  /*2ae0*/  LOP3.LUT R22, R22, 0x7fffffe, RZ, 0xc0, !PT ;  /* 0x07fffffe16167812 */ /* 0x000fe200078ec0ff */
[----:B------:R-:W-:Y:S01]  /*2af0*/  IMAD.SHL.U32 R16, R3, 0x40, RZ ;  /* 0x0000004003107824 */ /* 0x000fe200078e00ff */
[----:B------:R-:W-:Y:S01]  /*2b00*/  LEA.HI R6, R6, R127, RZ, 0x3 ;  /* 0x0000007f06067211 */ /* 0x000fe200078f18ff */
[----:B------:R-:W-:Y:S01]  /*2b10*/  IMAD R15, R0, UR7, R15 ;  /* 0x00000007000f7c24 */ /* 0x000fe2000f8e020f */
[----:B------:R-:W-:Y:S01]  /*2b20*/  ULDC.64 UR6, c[0x0][0x220] ;  /* 0x0000880000067ab9 */ /* 0x000fe20000000a00 */
[----:B------:R-:W-:Y:S01]  /*2b30*/  IMAD R5, R18, 0x8, R5 ;  /* 0x0000000812057824 */ /* 0x000fe200078e0205 */
[----:B------:R-:W-:Y:S01]  /*2b40*/  LOP3.LUT R19, R16, 0xc0, RZ, 0xc0, !PT ;  /* 0x000000c010137812 */ /* 0x000fe200078ec0ff */
[----:B------:R-:W-:-:S02]  /*2b50*/  IMAD.SHL.U32 R18, R18, 0x8, RZ ;  /* 0x0000000812127824 */ /* 0x000fc400078e00ff */
[----:B------:R-:W-:Y:S01]  /*2b60*/  IMAD.IADD R15, R11, 0x1, R15 ;  /* 0x000000010b0f7824 */ /* 0x000fe200078e020f */
[----:B------:R-:W-:Y:S01]  /*2b70*/  SHF.R.U32.HI R0, RZ, 0x3, R19 ;  /* 0x00000003ff007819 */ /* 0x000fe20000011613 */
[----:B------:R-:W-:Y:S01]  /*2b80*/  IMAD.U32 R166, R5, 0x20, R14 ;  /* 0x0000002005a67824 */ /* 0x000fe200078e000e */
[----:B------:R-:W-:Y:S01]  /*2b90*/  LOP3.LUT R5, R19, 0x8, R18, 0xf8, !PT ;  /* 0x0000000813057812 */ /* 0x000fe200078ef812 */
[----:B------:R-:W-:Y:S01]  /*2ba0*/  IMAD.SHL.U32 R6, R6, 0x20, RZ ;  /* 0x0000002006067824 */ /* 0x000fe200078e00ff */
[----:B------:R-:W-:Y:S01]  /*2bb0*/  LEA.HI.X R9, R10, R9, R15, 0x2, P0 ;  /* 0x000000090a097211 */ /* 0x000fe200000f140f */
[----:B--2---:R-:W-:Y:S01]  /*2bc0*/  IMAD R17, R17, R132, RZ ;  /* 0x0000008411117224 */ /* 0x004fe200078e02ff */
[----:B------:R-:W-:Y:S01]  /*2bd0*/  LOP3.LUT R5, R5, R0, RZ, 0x3c, !PT ;  /* 0x0000000005057212 */ /* 0x000fe200078e3cff */
[----:B------:R-:W-:Y:S01]  /*2be0*/  IMAD.IADD R127, R127, 0x1, -R22 ;  /* 0x000000017f7f7824 */ /* 0x000fe200078e0a16 */
[----:B------:R-:W-:Y:S01]  /*2bf0*/  LOP3.LUT R122, R6, 0xffffff00, RZ, 0xc0, !PT ;  /* 0xffffff00067a7812 */ /* 0x000fe200078ec0ff */
[----:B------:R1:W5:Y:S01]  /*2c00*/  LDG.E R0, desc[UR12][R8.64] ;  /* 0x0000000c08007981 */ /* 0x000362000c1e1900 */
[----:B------:R-:W-:-:S02]  /*2c10*/  IMAD R17, R120, R133, R17 ;  /* 0x0000008578117224 */ /* 0x000fc400078e0211 */
[----:B------:R-:W-:Y:S01]  /*2c20*/  IMAD.WIDE.U32 R120, R120, R132, R12 ;  /* 0x0000008478787225 */ /* 0x000fe200078e000c */
[----:B------:R-:W-:Y:S03]  /*2c30*/  BAR.SYNC.DEFER_BLOCKING 0x0 ;  /* 0x0000000000007b1d */ /* 0x000fe60000010000 */
[----:B------:R-:W-:-:S04]  /*2c40*/  IMAD R10, R129, 0x200, R122 ;  /* 0x00000200810a7824 */ /* 0x000fc800078e027a */
[----:B------:R-:W-:Y:S01]  /*2c50*/  IMAD R10, R127, 0x20, R10 ;  /* 0x000000207f0a7824 */ /* 0x000fe200078e020a */
[----:B------:R-:W-:Y:S01]  /*2c60*/  LEA R190, P0, R120, UR6, 0x1 ;  /* 0x0000000678be7c11 */ /* 0x000fe2000f8008ff */
[----:B------:R-:W-:Y:S01]  /*2c70*/  IMAD.IADD R6, R121, 0x1, R17 ;  /* 0x0000000179067824 */ /* 0x000fe200078e0211 */
[----:B------:R1:W-:Y:S04]  /*2c80*/  @P1 STS [R175+0x9000], RZ ;  /* 0x009000ffaf001388 */ /* 0x0003e80000000800 */
[----:B------:R1:W-:Y:S04]  /*2c90*/  @P1 STS [R175+0x9004], RZ ;  /* 0x009004ffaf001388 */ /* 0x0003e80000000800 */
[----:B------:R1:W-:Y:S04]  /*2ca0*/  @P1 STS.64 [R175+0x9008], RZ ;  /* 0x009008ffaf001388 */ /* 0x0003e80000000a00 */
[----:B------:R1:W-:Y:S04]  /*2cb0*/  @P1 STS.128 [R175+0xb000], RZ ;  /* 0x00b000ffaf001388 */ /* 0x0003e80000000c00 */
[----:B------:R1:W-:Y:S01]  /*2cc0*/  @P1 STS.128 [R175+0xd000], RZ ;  /* 0x00d000ffaf001388 */ /* 0x0003e20000000c00 */
[----:B------:R-:W-:Y:S01]  /*2cd0*/  IMAD.IADD R167, R5, 0x1, R10 ;  /* 0x0000000105a77824 */ /* 0x000fe200078e020a */
[----:B------:R-:W2:Y:S01]  /*2ce0*/  MUFU.RCP R123, UR5 ;  /* 0x00000005007b7d08 */ /* 0x000ea20008001000 */
[----:B------:R-:W-:Y:S01]  /*2cf0*/  BSSY B0, `(.L_x_2049) ;  /* 0x000001f000007945 */ /* 0x000fe20003800000 */
[C---:B------:R-:W-:Y:S01]  /*2d00*/  SHF.L.U64.HI R172, R132.reuse, 0x5, R133 ;  /* 0x0000000584ac7819 */ /* 0x040fe20000010285 */
[----:B------:R-:W-:Y:S01]  /*2d10*/  IMAD.SHL.U32 R173, R132, 0x20, RZ ;  /* 0x0000002084ad7824 */ /* 0x000fe200078e00ff */
[----:B------:R-:W-:-:S02]  /*2d20*/  LEA R166, R166, UR4, 0x1 ;  /* 0x00000004a6a67c11 */ /* 0x000fc4000f8e08ff */
        /* <DEDUP_REMOVED lines=27> */
.L_x_2050:
[----:B------:R-:W-:Y:S05]  /*2ee0*/  BSYNC B0 ;  /* 0x0000000000007941 */ /* 0x000fea0003800000 */
.L_x_2049:
        /* <DEDUP_REMOVED lines=31> */
.L_x_2052:
[----:B------:R-:W-:Y:S05]  /*30e0*/  BSYNC B0 ;  /* 0x0000000000007941 */ /* 0x000fea0003800000 */
.L_x_2051:
        /* <DEDUP_REMOVED lines=33> */
.L_x_2054:
[----:B------:R-:W-:Y:S05]  /*3300*/  BSYNC B0 ;  /* 0x0000000000007941 */ /* 0x000fea0003800000 */
.L_x_2053:
        /* <DEDUP_REMOVED lines=36> */
.L_x_2056:
[----:B------:R-:W-:Y:S05]  /*3550*/  BSYNC B0 ;  /* 0x0000000000007941 */ /* 0x000fea0003800000 */
.L_x_2055:
[----:B------:R-:W-:Y:S01]  /*3560*/  LDSM.16.M88.4 R88, [R167] ;  /* 0x00000000a758783b */ /* 0x000fe20000000200 */
[----:B------:R-:W-:Y:S01]  /*3570*/  LOP3.LUT P1, RZ, R3, 0x2, RZ, 0xc0, !PT ;  /* 0x0000000203ff7812 */ /* 0x000fe2000782c0ff */
[----:B------:R-:W-:Y:S01]  /*3580*/  IMAD.MOV.U32 R3, RZ, RZ, 0x10 ;  /* 0x00000010ff037424 */ /* 0x000fe200078e00ff */
[----:B------:R-:W-:Y:S01]  /*3590*/  LOP3.LUT P0, RZ, R4, 0x2, RZ, 0xc0, !PT ;  /* 0x0000000204ff7812 */ /* 0x000fe2000780c0ff */
[----:B------:R-:W3:Y:S01]  /*35a0*/  LDSM.16.M88.4 R56, [R166+0x3000] ;  /* 0x00300000a638783b */ /* 0x000ee20000000200 */
[----:B------:R-:W-:Y:S01]  /*35b0*/  ULDC UR10, c[0x0][0x39c] ;  /* 0x0000e700000a7ab9 */ /* 0x000fe20000000800 */
[----:B------:R-:W-:Y:S01]  /*35c0*/  IMAD R129, R129, 0x10, R131 ;  /* 0x0000001081817824 */ /* 0x000fe200078e0283 */
[C---:B------:R-:W-:Y:S01]  /*35d0*/  SEL R4, R3.reuse, 0xfffffff0, !P1 ;  /* 0xfffffff003047807 */ /* 0x040fe20004800000 */
[----:B------:R-:W4:Y:S01]  /*35e0*/  LDSM.16.M88.4 R48, [R166+0x3400] ;  /* 0x00340000a630783b */ /* 0x000f220000000200 */
[----:B------:R-:W-:Y:S01]  /*35f0*/  SEL R3, R3, 0xfffffff0, !P0 ;  /* 0xfffffff003037807 */ /* 0x000fe20004000000 */
[----:B------:R-:W-:-:S02]  /*3600*/  IMAD.SHL.U32 R183, R7, 0x2, RZ ;  /* 0x0000000207b77824 */ /* 0x000fc400078e00ff */
[----:B--2--5:R-:W-:Y:S01]  /*3610*/  FMUL.FTZ R0, R0, R123 ;  /* 0x0000007b00007220 */ /* 0x024fe20000410000 */
[----:B------:R-:W2:Y:S01]  /*3620*/  LDSM.16.M88.4 R40, [R166+0x3800] ;  /* 0x00380000a628783b */ /* 0x000ea20000000200 */
[----:B------:R-:W-:Y:S02]  /*3630*/  IMAD R165, R4, 0x2, R167 ;  /* 0x0000000204a57824 */ /* 0x000fe400078e02a7 */
[----:B------:R-:W-:Y:S01]  /*3640*/  IMAD R119, R3, 0x2, R166 ;  /* 0x0000000203777824 */ /* 0x000fe200078e02a6 */
[----:B------:R-:W2:Y:S01]  /*3650*/  LDSM.16.M88.4 R32, [R166+0x3c00] ;  /* 0x003c0000a620783b */ /* 0x000ea20000000200 */
[----:B------:R-:W-:Y:S01]  /*3660*/  LOP3.LUT R183, R183, 0x6, RZ, 0xc0, !PT ;  /* 0x00000006b7b77812 */ /* 0x000fe200078ec0ff */
[----:B------:R-:W-:Y:S02]  /*3670*/  IMAD R122, R127, 0x20, R122 ;  /* 0x000000207f7a7824 */ /* 0x000fe400078e027a */
[----:B------:R-:W2:Y:S02]  /*3680*/  LDSM.16.M88.4 R24, [R166+0x4000] ;  /* 0x00400000a618783b */ /* 0x000ea40000000200 */
[----:B------:R-:W-:-:S02]  /*3690*/  IMAD.IADD R5, R5, 0x1, R122 ;  /* 0x0000000105057824 */ /* 0x000fc400078e027a */
[----:B------:R-:W2:Y:S04]  /*36a0*/  LDSM.16.M88.4 R16, [R166+0x4400] ;  /* 0x00440000a610783b */ /* 0x000ea80000000200 */
[----:B------:R-:W2:Y:S04]  /*36b0*/  LDSM.16.M88.4 R96, [R166+0x4800] ;  /* 0x00480000a660783b */ /* 0x000ea80000000200 */
[----:B------:R-:W2:Y:S04]  /*36c0*/  LDSM.16.M88.4 R64, [R166+0x4c00] ;  /* 0x004c0000a640783b */ /* 0x000ea80000000200 */
[----:B------:R-:W-:Y:S04]  /*36d0*/  LDSM.16.M88.4 R104, [R165] ;  /* 0x00000000a568783b */ /* 0x000fe80000000200 */
[----:B------:R-:W2:Y:S01]  /*36e0*/  LDSM.16.M88.4 R72, [R119+0x3000] ;  /* 0x003000007748783b */ /* 0x000ea20000000200 */
[C---:B---3--:R-:W-:Y:S03]  /*36f0*/  HMMA.16816.F32.BF16 R60, R88.reuse, R56, RZ ;  /* 0x00000038583c723c */ /* 0x048fe600000418ff */
[----:B-1----:R-:W1:Y:S04]  /*3700*/  LDSM.16.M88.4 R12, [R119+0x3400] ;  /* 0x00340000770c783b */ /* 0x002e680000000200 */
[----:B------:R-:W3:Y:S01]  /*3710*/  LDSM.16.M88.4 R8, [R119+0x3800] ;  /* 0x003800007708783b */ /* 0x000ee20000000200 */
[C---:B----4-:R-:W-:Y:S03]  /*3720*/  HMMA.16816.F32.BF16 R52, R88.reuse, R48, RZ ;  /* 0x000000305834723c */ /* 0x050fe600000418ff */
[----:B------:R-:W-:Y:S03]  /*3730*/  LDSM.16.M88.4 R84, [R119+0x3c00] ;  /* 0x003c00007754783b */ /* 0x000fe60000000200 */
[C---:B--2---:R-:W-:Y:S01]  /*3740*/  HMMA.16816.F32.BF16 R44, R88.reuse, R40, RZ ;  /* 0x00000028582c723c */ /* 0x044fe200000418ff */
        /* <DEDUP_REMOVED lines=22> */
[----:B------:R-:W4:Y:S05]  /*38b0*/  LDSM.16.M88.4 R72, [R166+0x5400] ;  /* 0x00540000a648783b */ /* 0x000f2a0000000200 */
        /* <DEDUP_REMOVED lines=9> */
[C---:B------:R-:W-:Y:S06]  /*3950*/  HMMA.16816.F32.BF16 R36, R104.reuse, R84, R36 ;  /* 0x000000546824723c */ /* 0x040fec0000041824 */
[C---:B------:R-:W-:Y:S01]  /*3960*/  HMMA.16816.F32.BF16 R32, R104.reuse, R86, R32 ;  /* 0x000000566820723c */ /* 0x040fe20000041820 */
[----:B------:R-:W-:Y:S05]  /*3970*/  LDSM.16.M88.4 R84, [R165+0x1000] ;  /* 0x00100000a554783b */ /* 0x000fea0000000200 */
[C---:B------:R-:W-:Y:S06]  /*3980*/  HMMA.16816.F32.BF16 R20, R104.reuse, R68, R20 ;  /* 0x000000446814723c */ /* 0x040fec0000041814 */
[----:B------:R-:W-:Y:S01]  /*3990*/  HMMA.16816.F32.BF16 R16, R104, R70, R16 ;  /* 0x000000466810723c */ /* 0x000fe20000041810 */
[----:B------:R-:W2:Y:S05]  /*39a0*/  LDSM.16.M88.4 R68, [R166+0x6000] ;  /* 0x00600000a644783b */ /* 0x000eaa0000000200 */
[C---:B------:R-:W-:Y:S06]  /*39b0*/  HMMA.16816.F32.BF16 R60, R112.reuse, R76, R60 ;  /* 0x0000004c703c723c */ /* 0x040fec000004183c */
[----:B------:R-:W-:Y:S01]  /*39c0*/  HMMA.16816.F32.BF16 R56, R112, R78, R56 ;  /* 0x0000004e7038723c */ /* 0x000fe20000041838 */
[----:B------:R-:W2:Y:S05]  /*39d0*/  LDSM.16.M88.4 R76, [R119+0x5400] ;  /* 0x00540000774c783b */ /* 0x000eaa0000000200 */
[C---:B------:R-:W-:Y:S06]  /*39e0*/  HMMA.16816.F32.BF16 R28, R104.reuse, R80, R28 ;  /* 0x00000050681c723c */ /* 0x040fec000004181c */
[C---:B------:R-:W-:Y:S01]  /*39f0*/  HMMA.16816.F32.BF16 R24, R104.reuse, R82, R24 ;  /* 0x000000526818723c */ /* 0x040fe20000041818 */
[----:B------:R-:W2:Y:S05]  /*3a00*/  LDSM.16.M88.4 R80, [R119+0x5000] ;  /* 0x005000007750783b */ /* 0x000eaa0000000200 */
[C---:B------:R-:W-:Y:S06]  /*3a10*/  HMMA.16816.F32.BF16 R92, R104.reuse, R108, R92 ;  /* 0x0000006c685c723c */ /* 0x040fec000004185c */
[----:B------:R-:W-:Y:S01]  /*3a20*/  HMMA.16816.F32.BF16 R88, R104, R110, R88 ;  /* 0x0000006e6858723c */ /* 0x000fe20000041858 */
[----:B------:R-:W2:Y:S04]  /*3a30*/  LDSM.16.M88.4 R108, [R166+0x6800] ;  /* 0x00680000a66c783b */ /* 0x000ea80000000200 */
[----:B------:R-:W2:Y:S01]  /*3a40*/  LDSM.16.M88.4 R104, [R166+0x6c00] ;  /* 0x006c0000a668783b */ /* 0x000ea20000000200 */
        /* <DEDUP_REMOVED lines=12> */
[C---:B------:R-:W-:Y:S06]  /*3b10*/  HMMA.16816.F32.BF16 R28, R112.reuse, R68, R28 ;  /* 0x00000044701c723c */ /* 0x040fec000004181c */
[----:B------:R-:W-:Y:S01]  /*3b20*/  HMMA.16816.F32.BF16 R24, R112, R70, R24 ;  /* 0x000000467018723c */ /* 0x000fe20000041818 */
[----:B------:R-:W3:Y:S05]  /*3b30*/  LDSM.16.M88.4 R68, [R119+0x5c00] ;  /* 0x005c00007744783b */ /* 0x000eea0000000200 */
[C---:B------:R-:W-:Y:S06]  /*3b40*/  HMMA.16816.F32.BF16 R52, R84.reuse, R76, R52 ;  /* 0x0000004c5434723c */ /* 0x040fec0000041834 */
[C---:B------:R-:W-:Y:S01]  /*3b50*/  HMMA.16816.F32.BF16 R48, R84.reuse, R78, R48 ;  /* 0x0000004e5430723c */ /* 0x040fe20000041830 */
[----:B------:R-:W3:Y:S05]  /*3b60*/  LDSM.16.M88.4 R76, [R119+0x6c00] ;  /* 0x006c0000774c783b */ /* 0x000eea0000000200 */
[----:B------:R-:W-:Y:S06]  /*3b70*/  HMMA.16816.F32.BF16 R56, R84, R82, R56 ;  /* 0x000000525438723c */ /* 0x000fec0000041838 */
[C---:B------:R-:W-:Y:S06]  /*3b80*/  HMMA.16816.F32.BF16 R100, R112.reuse, R108, R100 ;  /* 0x0000006c7064723c */ /* 0x040fec0000041864 */
[C---:B------:R-:W-:Y:S01]  /*3b90*/  HMMA.16816.F32.BF16 R96, R112.reuse, R110, R96 ;  /* 0x0000006e7060723c */ /* 0x040fe20000041860 */
[----:B------:R-:W-:Y:S05]  /*3ba0*/  LDSM.16.M88.4 R108, [R119+0x6400] ;  /* 0x00640000776c783b */ /* 0x000fea0000000200 */
[C---:B------:R-:W-:Y:S06]  /*3bb0*/  HMMA.16816.F32.BF16 R92, R112.reuse, R104, R92 ;  /* 0x00000068705c723c */ /* 0x040fec000004185c */
[----:B------:R-:W-:Y:S01]  /*3bc0*/  HMMA.16816.F32.BF16 R112, R112, R106, R88 ;  /* 0x0000006a7070723c */ /* 0x000fe20000041858 */
[----:B------:R-:W-:Y:S04]  /*3bd0*/  LDSM.16.M88.4 R88, [R165+0x2000] ;  /* 0x00200000a558783b */ /* 0x000fe80000000200 */
[----:B------:R-:W3:Y:S01]  /*3be0*/  LDSM.16.M88.4 R104, [R119+0x7000] ;  /* 0x007000007768783b */ /* 0x000ee20000000200 */
[C---:B------:R-:W-:Y:S03]  /*3bf0*/  HMMA.16816.F32.BF16 R60, R84.reuse, R80, R60 ;  /* 0x00000050543c723c */ /* 0x040fe6000004183c */
[----:B------:R-:W-:Y:S03]  /*3c00*/  LDSM.16.M88.4 R80, [R119+0x6800] ;  /* 0x006800007750783b */ /* 0x000fe60000000200 */
[C---:B----4-:R-:W-:Y:S06]  /*3c10*/  HMMA.16816.F32.BF16 R44, R84.reuse, R72, R44 ;  /* 0x00000048542c723c */ /* 0x050fec000004182c */
[----:B------:R-:W-:Y:S01]  /*3c20*/  HMMA.16816.F32.BF16 R40, R84, R74, R40 ;  /* 0x0000004a5428723c */ /* 0x000fe20000041828 */
[----:B------:R-:W4:Y:S05]  /*3c30*/  LDSM.16.M88.4 R72, [R166+0x7400] ;  /* 0x00740000a648783b */ /* 0x000f2a0000000200 */
[----:B-1----:R-:W-:Y:S06]  /*3c40*/  HMMA.16816.F32.BF16 R56, R12, R10, R56 ;  /* 0x0000000a0c38723c */ /* 0x002fec0000041838 */
        /* <DEDUP_REMOVED lines=8> */
[----:B------:R-:W3:Y:S05]  /*3cd0*/  LDSM.16.M88.4 R76, [R166+0x8000] ;  /* 0x00800000a64c783b */ /* 0x000eea0000000200 */
[----:B------:R-:W-:Y:S01]  /*3ce0*/  HMMA.16816.F32.BF16 R60, R12, R8, R60 ;  /* 0x000000080c3c723c */ /* 0x000fe2000004183c */
[----:B------:R-:W3:Y:S05]  /*3cf0*/  LDSM.16.M88.4 R8, [R119+0x7400] ;  /* 0x007400007708783b */ /* 0x000eea0000000200 */
[----:B------:R-:W-:Y:S06]  /*3d00*/  HMMA.16816.F32.BF16 R56, R88, R106, R56 ;  /* 0x0000006a5838723c */ /* 0x000fec0000041838 */
[C---:B----4-:R-:W-:Y:S06]  /*3d10*/  HMMA.16816.F32.BF16 R52, R12.reuse, R72, R52 ;  /* 0x000000480c34723c */ /* 0x050fec0000041834 */
[C---:B------:R-:W-:Y:S01]  /*3d20*/  HMMA.16816.F32.BF16 R48, R12.reuse, R74, R48 ;  /* 0x0000004a0c30723c */ /* 0x040fe20000041830 */
[----:B------:R-:W-:Y:S05]  /*3d30*/  LDSM.16.M88.4 R72, [R166+0x8800] ;  /* 0x00880000a648783b */ /* 0x000fea0000000200 */
[C---:B-1----:R-:W-:Y:S06]  /*3d40*/  HMMA.16816.F32.BF16 R44, R12.reuse, R64, R44 ;  /* 0x000000400c2c723c */ /* 0x042fec000004182c */
[----:B------:R-:W-:Y:S01]  /*3d50*/  HMMA.16816.F32.BF16 R40, R12, R66, R40 ;  /* 0x000000420c28723c */ /* 0x000fe20000041828 */
[----:B------:R-:W1:Y:S01]  /*3d60*/  LDSM.16.M88.4 R64, [R166+0x8400] ;  /* 0x00840000a640783b */ /* 0x000e620000000200 */
[----:B------:R-:W-:-:S04]  /*3d70*/  FMUL.FTZ R56, R56, UR10 ;  /* 0x0000000a38387c20 */ /* 0x000fc80008410000 */
[C---:B------:R-:W-:Y:S06]  /*3d80*/  HMMA.16816.F32.BF16 R20, R84.reuse, R108, R20 ;  /* 0x0000006c5414723c */ /* 0x040fec0000041814 */
[C---:B------:R-:W-:Y:S06]  /*3d90*/  HMMA.16816.F32.BF16 R16, R84.reuse, R110, R16 ;  /* 0x0000006e5410723c */ /* 0x040fec0000041810 */
[C---:B------:R-:W-:Y:S06]  /*3da0*/  HMMA.16816.F32.BF16 R100, R84.reuse, R80, R100 ;  /* 0x000000505464723c */ /* 0x040fec0000041864 */
[----:B------:R-:W-:Y:S01]  /*3db0*/  HMMA.16816.F32.BF16 R96, R84, R82, R96 ;  /* 0x000000525460723c */ /* 0x000fe20000041860 */
[----:B------:R4:W-:Y:S01]  /*3dc0*/  MUFU.TANH R85, R56 ;  /* 0x0000003800557308 */ /* 0x0009e20000002400 */
[----:B------:R-:W-:Y:S04]  /*3dd0*/  LDSM.16.M88.4 R80, [R119+0x7800] ;  /* 0x007800007750783b */ /* 0x000fe80000000200 */
[C---:B--2---:R-:W-:Y:S06]  /*3de0*/  HMMA.16816.F32.BF16 R36, R12.reuse, R68, R36 ;  /* 0x000000440c24723c */ /* 0x044fec0000041824 */
[----:B------:R-:W-:Y:S01]  /*3df0*/  HMMA.16816.F32.BF16 R32, R12, R70, R32 ;  /* 0x000000460c20723c */ /* 0x000fe20000041820 */
[----:B------:R-:W-:-:S05]  /*3e00*/  FMUL.FTZ R69, R57, UR10 ;  /* 0x0000000a39457c20 */ /* 0x000fca0008410000 */
[----:B---3--:R-:W-:Y:S01]  /*3e10*/  HMMA.16816.F32.BF16 R28, R12, R76, R28 ;  /* 0x0000004c0c1c723c */ /* 0x008fe2000004181c */
[----:B------:R-:W-:Y:S01]  /*3e20*/  FMUL.FTZ R71, R58, UR10 ;  /* 0x0000000a3a477c20 */ /* 0x000fe20008410000 */
[----:B------:R-:W-:Y:S04]  /*3e30*/  MUFU.TANH R69, R69 ;  /* 0x0000004500457308 */ /* 0x000fe80000002400 */
[C---:B------:R-:W-:Y:S01]  /*3e40*/  HMMA.16816.F32.BF16 R52, R88.reuse, R8, R52 ;  /* 0x000000085834723c */ /* 0x040fe20000041834 */
[----:B------:R-:W-:Y:S02]  /*3e50*/  FMUL.FTZ R77, R59, UR10 ;  /* 0x0000000a3b4d7c20 */ /* 0x000fe40008410000 */
[----:B----4-:R-:W2:Y:S01]  /*3e60*/  LDSM.16.M88.4 R56, [R166+0x8c00] ;  /* 0x008c0000a638783b */ /* 0x010ea20000000200 */
[----:B------:R-:W-:Y:S02]  /*3e70*/  MUFU.TANH R71, R71 ;  /* 0x0000004700477308 */ /* 0x000fe40000002400 */
[----:B------:R-:W-:Y:S01]  /*3e80*/  HMMA.16816.F32.BF16 R48, R88, R10, R48 ;  /* 0x0000000a5830723c */ /* 0x000fe20000041830 */
[----:B------:R-:W3:Y:S05]  /*3e90*/  LDSM.16.M88.4 R8, [R119+0x7c00] ;  /* 0x007c00007708783b */ /* 0x000eea0000000200 */
[C---:B------:R-:W-:Y:S01]  /*3ea0*/  HMMA.16816.F32.BF16 R24, R12.reuse, R78, R24 ;  /* 0x0000004e0c18723c */ /* 0x040fe20000041818 */
[----:B------:R-:W-:Y:S05]  /*3eb0*/  MUFU.TANH R77, R77 ;  /* 0x0000004d004d7308 */ /* 0x000fea0000002400 */
[C---:B-1----:R-:W-:Y:S06]  /*3ec0*/  HMMA.16816.F32.BF16 R20, R12.reuse, R64, R20 ;  /* 0x000000400c14723c */ /* 0x042fec0000041814 */
[----:B------:R-:W-:Y:S01]  /*3ed0*/  FMUL.FTZ R52, R52, UR10 ;  /* 0x0000000a34347c20 */ /* 0x000fe20008410000 */
[----:B------:R-:W-:Y:S01]  /*3ee0*/  FMUL.FTZ R53, R53, UR10 ;  /* 0x0000000a35357c20 */ /* 0x000fe20008410000 */
[C---:B------:R-:W-:Y:S02]  /*3ef0*/  HMMA.16816.F32.BF16 R16, R12.reuse, R66, R16 ;  /* 0x000000420c10723c */ /* 0x040fe40000041810 */
[----:B------:R-:W-:Y:S02]  /*3f00*/  MUFU.TANH R79, R52 ;  /* 0x00000034004f7308 */ /* 0x000fe40000002400 */
[----:B------:R-:W-:Y:S01]  /*3f10*/  FMUL.FTZ R48, R48, UR10 ;  /* 0x0000000a30307c20 */ /* 0x000fe20008410000 */
[----:B------:R-:W-:Y:S01]  /*3f20*/  FMUL.FTZ R49, R49, UR10 ;  /* 0x0000000a31317c20 */ /* 0x000fe20008410000 */
[----:B------:R-:W-:Y:S01]  /*3f30*/  HMMA.16816.F32.BF16 R100, R12, R72, R100 ;  /* 0x000000480c64723c */ /* 0x000fe20000041864 */
[----:B------:R-:W-:-:S03]  /*3f40*/  FMUL.FTZ R67, R54, UR10 ;  /* 0x0000000a36437c20 */ /* 0x000fc60008410000 */
[----:B------:R1:W-:Y:S02]  /*3f50*/  MUFU.TANH R65, R53 ;  /* 0x0000003500417308 */ /* 0x0003e40000002400 */
[----:B------:R-:W-:Y:S01]  /*3f60*/  HMMA.16816.F32.BF16 R96, R12, R74, R96 ;  /* 0x0000004a0c60723c */ /* 0x000fe20000041860 */
[----:B------:R-:W-:-:S05]  /*3f70*/  FMUL.FTZ R73, R55, UR10 ;  /* 0x0000000a37497c20 */ /* 0x000fca0008410000 */
[C---:B--2---:R-:W-:Y:S01]  /*3f80*/  HMMA.16816.F32.BF16 R92, R12.reuse, R56, R92 ;  /* 0x000000380c5c723c */ /* 0x044fe2000004185c */
[----:B------:R-:W-:Y:S05]  /*3f90*/  MUFU.TANH R75, R49 ;  /* 0x00000031004b7308 */ /* 0x000fea0000002400 */
[----:B------:R-:W-:Y:S01]  /*3fa0*/  HMMA.16816.F32.BF16 R112, R12, R58, R112 ;  /* 0x0000003a0c70723c */ /* 0x000fe20000041870 */
[----:B------:R-:W2:Y:S01]  /*3fb0*/  LDSM.16.M88.4 R12, [R119+0x8400] ;  /* 0x00840000770c783b */ /* 0x000ea20000000200 */
[----:B------:R-:W-:Y:S01]  /*3fc0*/  FMUL.FTZ R57, R50, UR10 ;  /* 0x0000000a32397c20 */ /* 0x000fe20008410000 */
[----:B------:R-:W-:Y:S02]  /*3fd0*/  MUFU.TANH R67, R67 ;  /* 0x0000004300437308 */ /* 0x000fe40000002400 */
[----:B-1----:R-:W1:Y:S01]  /*3fe0*/  LDSM.16.M88.4 R52, [R119+0x8000] ;  /* 0x008000007734783b */ /* 0x002e620000000200 */
[----:B------:R-:W-:Y:S01]  /*3ff0*/  HMMA.16816.F32.BF16 R40, R88, R82, R40 ;  /* 0x000000525828723c */ /* 0x000fe20000041828 */
[----:B------:R-:W-:-:S04]  /*4000*/  FMUL.FTZ R59, R51, UR10 ;  /* 0x0000000a333b7c20 */ /* 0x000fc80008410000 */
[----:B------:R-:W-:Y:S01]  /*4010*/  MUFU.TANH R73, R73 ;  /* 0x0000004900497308 */ /* 0x000fe20000002400 */
[C---:B---3--:R-:W-:Y:S06]  /*4020*/  HMMA.16816.F32.BF16 R36, R88.reuse, R8, R36 ;  /* 0x000000085824723c */ /* 0x048fec0000041824 */
[C---:B------:R-:W-:Y:S01]  /*4030*/  HMMA.16816.F32.BF16 R32, R88.reuse, R10, R32 ;  /* 0x0000000a5820723c */ /* 0x040fe20000041820 */
[----:B------:R-:W3:Y:S01]  /*4040*/  LDSM.16.M88.4 R8, [R119+0x8c00] ;  /* 0x008c00007708783b */ /* 0x000ee20000000200 */
[----:B------:R-:W-:Y:S04]  /*4050*/  MUFU.TANH R57, R57 ;  /* 0x0000003900397308 */ /* 0x000fe80000002400 */
[C---:B------:R-:W-:Y:S04]  /*4060*/  HMMA.16816.F32.BF16 R44, R88.reuse, R80, R44 ;  /* 0x00000050582c723c */ /* 0x040fe8000004182c */
[----:B------:R4:W-:Y:S02]  /*4070*/  MUFU.TANH R81, R48 ;  /* 0x0000003000517308 */ /* 0x0009e40000002400 */
[----:B------:R-:W-:Y:S01]  /*4080*/  HMMA.16816.F32.BF16 R60, R88, R104, R60 ;  /* 0x00000068583c723c */ /* 0x000fe2000004183c */
[----:B------:R-:W-:-:S05]  /*4090*/  FMUL.FTZ R43, R43, UR10 ;  /* 0x0000000a2b2b7c20 */ /* 0x000fca0008410000 */
[----:B------:R-:W-:Y:S01]  /*40a0*/  FMUL.FTZ R36, R36, UR10 ;  /* 0x0000000a24247c20 */ /* 0x000fe20008410000 */
[----:B------:R-:W-:Y:S01]  /*40b0*/  MUFU.TANH R59, R59 ;  /* 0x0000003b003b7308 */ /* 0x000fe20000002400 */
[C---:B--2---:R-:W-:Y:S01]  /*40c0*/  HMMA.16816.F32.BF16 R20, R88.reuse, R12, R20 ;  /* 0x0000000c5814723c */ /* 0x044fe20000041814 */
[----:B----4-:R-:W2:Y:S06]  /*40d0*/  LDSM.16.M88.4 R48, [R119+0x8800] ;  /* 0x008800007730783b */ /* 0x010eac0000000200 */
[----:B------:R-:W-:Y:S01]  /*40e0*/  MUFU.TANH R43, R43 ;  /* 0x0000002b002b7308 */ /* 0x000fe20000002400 */
[C---:B-1----:R-:W-:Y:S01]  /*40f0*/  HMMA.16816.F32.BF16 R28, R88.reuse, R52, R28 ;  /* 0x00000034581c723c */ /* 0x042fe2000004181c */
[----:B------:R-:W-:Y:S01]  /*4100*/  FMUL.FTZ R13, R41, UR10 ;  /* 0x0000000a290d7c20 */ /* 0x000fe20008410000 */
[----:B------:R-:W-:Y:S01]  /*4110*/  FMUL.FTZ R44, R44, UR10 ;  /* 0x0000000a2c2c7c20 */ /* 0x000fe20008410000 */
[----:B------:R-:W-:Y:S01]  /*4120*/  FMUL.FTZ R12, R37, UR10 ;  /* 0x0000000a250c7c20 */ /* 0x000fe20008410000 */
[----:B------:R-:W-:Y:S01]  /*4130*/  FMUL.FTZ R37, R33, UR10 ;  /* 0x0000000a21257c20 */ /* 0x000fe20008410000 */
[----:B------:R-:W-:Y:S01]  /*4140*/  FMUL.FTZ R45, R45, UR10 ;  /* 0x0000000a2d2d7c20 */ /* 0x000fe20008410000 */
[C---:B------:R-:W-:Y:S01]  /*4150*/  HMMA.16816.F32.BF16 R24, R88.reuse, R54, R24 ;  /* 0x000000365818723c */ /* 0x040fe20000041818 */
[----:B------:R-:W-:Y:S01]  /*4160*/  FMUL.FTZ R53, R40, UR10 ;  /* 0x0000000a28357c20 */ /* 0x000fe20008410000 */
[----:B------:R-:W-:Y:S01]  /*4170*/  LOP3.LUT R40, R124, 0xffffffe0, RZ, 0xc0, !PT ;  /* 0xffffffe07c287812 */ /* 0x000fe200078ec0ff */
[----:B------:R-:W-:Y:S01]  /*4180*/  FMUL.FTZ R61, R61, UR10 ;  /* 0x0000000a3d3d7c20 */ /* 0x000fe20008410000 */
[----:B------:R-:W-:Y:S01]  /*4190*/  FMUL.FTZ R63, R63, UR10 ;  /* 0x0000000a3f3f7c20 */ /* 0x000fe20008410000 */
[----:B------:R1:W-:Y:S01]  /*41a0*/  MUFU.TANH R83, R44 ;  /* 0x0000002c00537308 */ /* 0x0003e20000002400 */
[----:B------:R-:W-:Y:S01]  /*41b0*/  HMMA.16816.F32.BF16 R16, R88, R14, R16 ;  /* 0x0000000e5810723c */ /* 0x000fe20000041810 */
[----:B------:R-:W-:-:S02]  /*41c0*/  IMAD.IADD R40, R7, 0x1, -R40 ;  /* 0x0000000107287824 */ /* 0x000fc400078e0a28 */
[----:B------:R-:W-:Y:S01]  /*41d0*/  FMUL.FTZ R47, R47, UR10 ;  /* 0x0000000a2f2f7c20 */ /* 0x000fe20008410000 */
[----:B------:R-:W-:Y:S01]  /*41e0*/  FMUL.FTZ R46, R46, UR10 ;  /* 0x0000000a2e2e7c20 */ /* 0x000fe20008410000 */
[----:B------:R-:W-:Y:S01]  /*41f0*/  FMUL.FTZ R3, R60, UR10 ;  /* 0x0000000a3c037c20 */ /* 0x000fe20008410000 */
[----:B------:R-:W-:Y:S01]  /*4200*/  FMUL.FTZ R62, R62, UR10 ;  /* 0x0000000a3e3e7c20 */ /* 0x000fe20008410000 */
[----:B------:R-:W-:Y:S01]  /*4210*/  SHF.R.S32.HI R41, RZ, 0x1f, R40 ;  /* 0x0000001fff297819 */ /* 0x000fe20000011428 */
[C---:B---3--:R-:W-:Y:S01]  /*4220*/  HMMA.16816.F32.BF16 R92, R88.reuse, R8, R92 ;  /* 0x00000008585c723c */ /* 0x048fe2000004185c */
[----:B------:R-:W3:Y:S01]  /*4230*/  MUFU.TANH R61, R61 ;  /* 0x0000003d003d7308 */ /* 0x000ee20000002400 */
[----:B------:R-:W-:Y:S01]  /*4240*/  FMUL.FTZ R14, R35, UR10 ;  /* 0x0000000a230e7c20 */ /* 0x000fe20008410000 */
[----:B------:R-:W-:Y:S01]  /*4250*/  LEA.HI R182, R41, R40, RZ, 0x2 ;  /* 0x0000002829b67211 */ /* 0x000fe200078f10ff */
[----:B------:R-:W-:Y:S01]  /*4260*/  FMUL.FTZ R41, R42, UR10 ;  /* 0x0000000a2a297c20 */ /* 0x000fe20008410000 */
[----:B------:R-:W-:Y:S01]  /*4270*/  FMUL.FTZ R40, R30, UR10 ;  /* 0x0000000a1e287c20 */ /* 0x000fe20008410000 */
[C---:B------:R-:W-:Y:S01]  /*4280*/  HMMA.16816.F32.BF16 R112, R88.reuse, R10, R112 ;  /* 0x0000000a5870723c */ /* 0x040fe20000041870 */
[----:B------:R-:W-:Y:S01]  /*4290*/  SHF.R.S32.HI R182, RZ, 0x2, R182 ;  /* 0x00000002ffb67819 */ /* 0x000fe200000114b6 */
[----:B------:R-:W-:Y:S01]  /*42a0*/  FMUL.FTZ R8, R32, UR10 ;  /* 0x0000000a20087c20 */ /* 0x000fe20008410000 */
[----:B------:R-:W4:Y:S01]  /*42b0*/  MUFU.TANH R63, R63 ;  /* 0x0000003f003f7308 */ /* 0x000f220000002400 */
[----:B-1----:R-:W-:Y:S01]  /*42c0*/  FMUL.FTZ R44, R39, UR10 ;  /* 0x0000000a272c7c20 */ /* 0x002fe20008410000 */
[----:B------:R-:W-:Y:S01]  /*42d0*/  IADD3 R15, R129, 0x1, R182 ;  /* 0x00000001810f7810 */ /* 0x000fe20007ffe0b6 */
[----:B------:R-:W-:Y:S01]  /*42e0*/  FMUL.FTZ R39, R28, UR10 ;  /* 0x0000000a1c277c20 */ /* 0x000fe20008410000 */
[----:B------:R-:W-:Y:S01]  /*42f0*/  FMUL.FTZ R10, R38, UR10 ;  /* 0x0000000a260a7c20 */ /* 0x000fe20008410000 */
[----:B------:R-:W-:Y:S01]  /*4300*/  FMUL.FTZ R28, R31, UR10 ;  /* 0x0000000a1f1c7c20 */ /* 0x000fe20008410000 */
[----:B------:R-:W-:Y:S01]  /*4310*/  IADD3 R15, R125, R15, -R176 ;  /* 0x0000000f7d0f7210 */ /* 0x000fe20007ffe8b0 */
[----:B------:R-:W-:Y:S01]  /*4320*/  FMUL.FTZ R30, R26, UR10 ;  /* 0x0000000a1a1e7c20 */ /* 0x000fe20008410000 */
[----:B------:R1:W-:Y:S01]  /*4330*/  MUFU.TANH R33, R10 ;  /* 0x0000000a00217308 */ /* 0x0003e20000002400 */
[----:B------:R-:W-:Y:S01]  /*4340*/  FMUL.FTZ R35, R21, UR10 ;  /* 0x0000000a15237c20 */ /* 0x000fe20008410000 */
[----:B--2---:R-:W-:Y:S01]  /*4350*/  HMMA.16816.F32.BF16 R100, R88, R48, R100 ;  /* 0x000000305864723c */ /* 0x004fe20000041864 */
[----:B------:R-:W-:-:S02]  /*4360*/  IMAD.IADD R118, R15, 0x1, R118 ;  /* 0x000000010f767824 */ /* 0x000fc400078e0276 */
[----:B------:R-:W-:Y:S01]  /*4370*/  FMUL.FTZ R15, R27, UR10 ;  /* 0x0000000a1b0f7c20 */ /* 0x000fe20008410000 */
[----:B------:R-:W-:Y:S01]  /*4380*/  FMUL.FTZ R26, R16, UR10 ;  /* 0x0000000a101a7c20 */ /* 0x000fe20008410000 */
[----:B------:R-:W-:Y:S01]  /*4390*/  FMUL.FTZ R42, R29, UR10 ;  /* 0x0000000a1d2a7c20 */ /* 0x000fe20008410000 */
[----:B------:R-:W-:Y:S01]  /*43a0*/  FMUL.FTZ R29, R24, UR10 ;  /* 0x0000000a181d7c20 */ /* 0x000fe20008410000 */
[----:B------:R2:W-:Y:S01]  /*43b0*/  MUFU.TANH R27, R8 ;  /* 0x00000008001b7308 */ /* 0x0005e20000002400 */
[----:B------:R-:W-:Y:S01]  /*43c0*/  FMUL.FTZ R49, R34, UR10 ;  /* 0x0000000a22317c20 */ /* 0x000fe20008410000 */
[----:B------:R-:W-:Y:S01]  /*43d0*/  VIMNMX R138, R118, R125, PT ;  /* 0x0000007d768a7248 */ /* 0x000fe20003fe0100 */
[----:B------:R-:W-:Y:S01]  /*43e0*/  FMUL.FTZ R34, R22, UR10 ;  /* 0x0000000a16227c20 */ /* 0x000fe20008410000 */
[----:B------:R-:W-:Y:S01]  /*43f0*/  VIADDMNMX R137, R118, 0x8, R125, PT ;  /* 0x0000000876897846 */ /* 0x000fe2000380017d */
[----:B------:R-:W-:Y:S01]  /*4400*/  FMUL.FTZ R24, R17, UR10 ;  /* 0x0000000a11187c20 */ /* 0x000fe20008410000 */
[----:B------:R-:W-:Y:S01]  /*4410*/  FMUL.FTZ R38, R25, UR10 ;  /* 0x0000000a19267c20 */ /* 0x000fe20008410000 */
[----:B------:R-:W-:Y:S01]  /*4420*/  FMUL.FTZ R32, R23, UR10 ;  /* 0x0000000a17207c20 */ /* 0x000fe20008410000 */
[----:B------:R3:W-:Y:S01]  /*4430*/  MUFU.TANH R9, R36 ;  /* 0x0000002400097308 */ /* 0x0007e20000002400 */
[----:B-1----:R-:W-:Y:S01]  /*4440*/  FMUL.FTZ R10, R18, UR10 ;  /* 0x0000000a120a7c20 */ /* 0x002fe20008410000 */
[----:B------:R-:W-:Y:S01]  /*4450*/  HMMA.16816.F32.BF16 R96, R88, R50, R96 ;  /* 0x000000325860723c */ /* 0x000fe20000041860 */
[----:B------:R-:W-:Y:S01]  /*4460*/  FMUL.FTZ R112, R112, UR10 ;  /* 0x0000000a70707c20 */ /* 0x000fe20008410000 */
[----:B------:R-:W-:Y:S01]  /*4470*/  FMUL.FTZ R93, R93, UR10 ;  /* 0x0000000a5d5d7c20 */ /* 0x000fe20008410000 */
[----:B------:R-:W-:Y:S01]  /*4480*/  FMUL.FTZ R95, R95, UR10 ;  /* 0x0000000a5f5f7c20 */ /* 0x000fe20008410000 */
[----:B------:R-:W-:Y:S01]  /*4490*/  FMUL.FTZ R92, R92, UR10 ;  /* 0x0000000a5c5c7c20 */ /* 0x000fe20008410000 */
[----:B------:R-:W-:Y:S01]  /*44a0*/  FMUL.FTZ R94, R94, UR10 ;  /* 0x0000000a5e5e7c20 */ /* 0x000fe20008410000 */
[----:B------:R1:W-:Y:S01]  /*44b0*/  MUFU.TANH R11, R12 ;  /* 0x0000000c000b7308 */ /* 0x0003e20000002400 */
[----:B--2---:R-:W-:-:S02]  /*44c0*/  IMAD.IADD R8, R2, 0x1, R183 ;  /* 0x0000000102087824 */ /* 0x004fc400078e02b7 */
[----:B------:R-:W-:Y:S01]  /*44d0*/  FMUL.FTZ R100, R100, UR10 ;  /* 0x0000000a64647c20 */ /* 0x000fe20008410000 */
[----:B------:R-:W-:Y:S01]  /*44e0*/  FMUL.FTZ R102, R102, UR10 ;  /* 0x0000000a66667c20 */ /* 0x000fe20008410000 */
[----:B------:R-:W-:Y:S01]  /*44f0*/  FMUL.FTZ R101, R101, UR10 ;  /* 0x0000000a65657c20 */ /* 0x000fe20008410000 */
[C---:B------:R-:W-:Y:S02]  /*4500*/  VIADD R31, R8.reuse, 0x1 ;  /* 0x00000001081f7836 */ /* 0x040fe40000000000 */
[----:B------:R-:W-:Y:S01]  /*4510*/  FMUL.FTZ R103, R103, UR10 ;  /* 0x0000000a67677c20 */ /* 0x000fe20008410000 */
[C---:B------:R-:W-:Y:S01]  /*4520*/  VIADD R22, R8.reuse, 0x8 ;  /* 0x0000000808167836 */ /* 0x040fe20000000000 */
[----:B------:R2:W-:Y:S01]  /*4530*/  MUFU.TANH R55, R14 ;  /* 0x0000000e00377308 */ /* 0x0005e20000002400 */
[----:B------:R-:W-:Y:S01]  /*4540*/  VIADD R18, R8, 0x9 ;  /* 0x0000000908127836 */ /* 0x000fe20000000000 */
[CC--:B------:R-:W-:Y:S01]  /*4550*/  ISETP.GE.AND P5, PT, R31.reuse, R138.reuse, PT ;  /* 0x0000008a1f00720c */ /* 0x0c0fe20003fa6270 */
[----:B---3--:R-:W-:Y:S01]  /*4560*/  FMUL.FTZ R36, R20, UR10 ;  /* 0x0000000a14247c20 */ /* 0x008fe20008410000 */
[----:B------:R-:W-:Y:S01]  /*4570*/  ISETP.GE.AND P2, PT, R31, R137, PT ;  /* 0x000000891f00720c */ /* 0x000fe20003f46270 */
[C---:B------:R-:W-:Y:S01]  /*4580*/  VIADD R7, R8.reuse, 0x10 ;  /* 0x0000001008077836 */ /* 0x040fe20000000000 */
[----:B------:R-:W-:Y:S01]  /*4590*/  I2FP.F32.S32 R31, R31 ;  /* 0x0000001f001f7245 */ /* 0x000fe20000201400 */
[----:B------:R-:W-:Y:S01]  /*45a0*/  VIADD R17, R8, 0x18 ;  /* 0x0000001808117836 */ /* 0x000fe20000000000 */
[CC--:B------:R-:W-:Y:S01]  /*45b0*/  ISETP.GE.AND P3, PT, R22.reuse, R138.reuse, PT ;  /* 0x0000008a1600720c */ /* 0x0c0fe20003f66270 */
[----:B-1----:R-:W-:Y:S01]  /*45c0*/  FMUL.FTZ R12, R19, UR10 ;  /* 0x0000000a130c7c20 */ /* 0x002fe20008410000 */
[----:B------:R-:W-:Y:S01]  /*45d0*/  ISETP.GE.AND P0, PT, R22, R137, PT ;  /* 0x000000891600720c */ /* 0x000fe20003f06270 */
[-C--:B------:R-:W-:Y:S01]  /*45e0*/  FFMA.FTZ R20, R0, R31.reuse, R61 ;  /* 0x0000001f00147223 */ /* 0x080fe2000001003d */
[----:B------:R-:W-:Y:S01]  /*45f0*/  ISETP.GE.AND P4, PT, R18, R138, PT ;  /* 0x0000008a1200720c */ /* 0x000fe20003f86270 */
[----:B----4-:R-:W-:Y:S01]  /*4600*/  FFMA.FTZ R31, R0, R31, R63 ;  /* 0x0000001f001f7223 */ /* 0x010fe2000001003f */
[-C--:B------:R-:W-:Y:S01]  /*4610*/  ISETP.GE.AND P1, PT, R18, R137.reuse, PT ;  /* 0x000000891200720c */ /* 0x080fe20003f26270 */
[----:B------:R1:W-:Y:S01]  /*4620*/  MUFU.TANH R61, R40 ;  /* 0x00000028003d7308 */ /* 0x0003e20000002400 */
[----:B------:R-:W-:Y:S01]  /*4630*/  I2FP.F32.S32 R22, R22 ;  /* 0x0000001600167245 */ /* 0x000fe20000201400 */
[----:B------:R-:W-:Y:S01]  /*4640*/  VIADD R151, R8, 0x31 ;  /* 0x0000003108977836 */ /* 0x000fe20000000000 */
[----:B------:R-:W-:Y:S01]  /*4650*/  I2FP.F32.S32 R18, R18 ;  /* 0x0000001200127245 */ /* 0x000fe20000201400 */
[----:B------:R-:W-:Y:S01]  /*4660*/  FMUL.FTZ R97, R97, UR10 ;  /* 0x0000000a61617c20 */ /* 0x000fe20008410000 */
[----:B------:R-:W-:Y:S01]  /*4670*/  FSEL R20, R20, -INF , !P5 ;  /* 0xff80000014147808 */ /* 0x000fe20006800000 */
[CC--:B------:R-:W-:Y:S01]  /*4680*/  FFMA.FTZ R16, R0.reuse, R22.reuse, R85 ;  /* 0x0000001600107223 */ /* 0x0c0fe20000010055 */
[C---:B------:R-:W-:Y:S01]  /*4690*/  FFMA.FTZ R21, R0.reuse, R22, R71 ;  /* 0x0000001600157223 */ /* 0x040fe20000010047 */
[CC--:B--2---:R-:W-:Y:S01]  /*46a0*/  FFMA.FTZ R14, R0.reuse, R18.reuse, R69 ;  /* 0x00000012000e7223 */ /* 0x0c4fe20000010045 */
[----:B------:R-:W-:Y:S01]  /*46b0*/  FFMA.FTZ R19, R0, R18, R77 ;  /* 0x0000001200137223 */ /* 0x000fe2000001004d */
[----:B------:R-:W-:Y:S01]  /*46c0*/  VIADD R18, R8, 0x11 ;  /* 0x0000001108127836 */ /* 0x000fe20000000000 */
[----:B------:R-:W-:Y:S01]  /*46d0*/  FSEL R31, R31, -INF , !P2 ;  /* 0xff8000001f1f7808 */ /* 0x000fe20005000000 */
[----:B------:R-:W-:Y:S01]  /*46e0*/  MUFU.TANH R45, R45 ;  /* 0x0000002d002d7308 */ /* 0x000fe20000002400 */
[-C--:B------:R-:W-:Y:S01]  /*46f0*/  ISETP.GE.AND P5, PT, R7, R138.reuse, PT ;  /* 0x0000008a0700720c */ /* 0x080fe20003fa6270 */
[----:B------:R-:W-:Y:S01]  /*4700*/  FMUL.FTZ R99, R99, UR10 ;  /* 0x0000000a63637c20 */ /* 0x000fe20008410000 */
[----:B------:R-:W-:Y:S01]  /*4710*/  ISETP.GE.AND P2, PT, R7, R137, PT ;  /* 0x000000890700720c */ /* 0x000fe20003f46270 */
[----:B------:R-:W-:Y:S01]  /*4720*/  FMUL.FTZ R96, R96, UR10 ;  /* 0x0000000a60607c20 */ /* 0x000fe20008410000 */
[----:B------:R-:W-:Y:S01]  /*4730*/  FSEL R16, R16, -INF , !P3 ;  /* 0xff80000010107808 */ /* 0x000fe20005800000 */
[----:B------:R-:W-:Y:S01]  /*4740*/  FMUL.FTZ R98, R98, UR10 ;  /* 0x0000000a62627c20 */ /* 0x000fe20008410000 */
[----:B------:R-:W-:Y:S01]  /*4750*/  FSEL R21, R21, -INF , !P0 ;  /* 0xff80000015157808 */ /* 0x000fe20004000000 */
[----:B------:R-:W2:Y:S01]  /*4760*/  MUFU.TANH R47, R47 ;  /* 0x0000002f002f7308 */ /* 0x000ea20000002400 */
[----:B------:R-:W-:Y:S01]  /*4770*/  I2FP.F32.S32 R7, R7 ;  /* 0x0000000700077245 */ /* 0x000fe20000201400 */
[----:B------:R-:W-:Y:S01]  /*4780*/  FMUL.FTZ R114, R114, UR10 ;  /* 0x0000000a72727c20 */ /* 0x000fe20008410000 */
[C---:B------:R-:W-:Y:S01]  /*4790*/  ISETP.GE.AND P3, PT, R18.reuse, R138, PT ;  /* 0x0000008a1200720c */ /* 0x040fe20003f66270 */
[----:B------:R-:W-:Y:S01]  /*47a0*/  FMUL.FTZ R113, R113, UR10 ;  /* 0x0000000a71717c20 */ /* 0x000fe20008410000 */
[----:B------:R-:W-:Y:S01]  /*47b0*/  ISETP.GE.AND P0, PT, R18, R137, PT ;  /* 0x000000891200720c */ /* 0x000fe20003f06270 */
[C---:B------:R-:W-:Y:S01]  /*47c0*/  FFMA.FTZ R79, R0.reuse, R7, R79 ;  /* 0x00000007004f7223 */ /* 0x040fe2000001004f */
[----:B------:R-:W-:Y:S01]  /*47d0*/  I2FP.F32.S32 R18, R18 ;  /* 0x0000001200127245 */ /* 0x000fe20000201400 */
[----:B------:R3:W-:Y:S01]  /*47e0*/  MUFU.TANH R25, R44 ;  /* 0x0000002c00197308 */ /* 0x0007e20000002400 */
[----:B-1----:R-:W-:Y:S01]  /*47f0*/  I2FP.F32.S32 R40, R17 ;  /* 0x0000001100287245 */ /* 0x002fe20000201400 */
[----:B------:R-:W-:Y:S01]  /*4800*/  FFMA.FTZ R7, R0, R7, R67 ;  /* 0x0000000700077223 */ /* 0x000fe20000010043 */
[----:B------:R-:W-:Y:S01]  /*4810*/  FSEL R14, R14, -INF , !P4 ;  /* 0xff8000000e0e7808 */ /* 0x000fe20006000000 */
[CC--:B------:R-:W-:Y:S01]  /*4820*/  FFMA.FTZ R22, R0.reuse, R18.reuse, R65 ;  /* 0x0000001200167223 */ /* 0x0c0fe20000010041 */
[----:B------:R-:W-:Y:S01]  /*4830*/  FSEL R19, R19, -INF , !P1 ;  /* 0xff80000013137808 */ /* 0x000fe20004800000 */
[C---:B------:R-:W-:Y:S01]  /*4840*/  FFMA.FTZ R23, R0.reuse, R18, R73 ;  /* 0x0000001200177223 */ /* 0x040fe20000010049 */
[C---:B------:R-:W-:Y:S01]  /*4850*/  ISETP.GE.AND P4, PT, R17.reuse, R138, PT ;  /* 0x0000008a1100720c */ /* 0x040fe20003f86270 */
[----:B------:R-:W1:Y:S01]  /*4860*/  MUFU.TANH R87, R46 ;  /* 0x0000002e00577308 */ /* 0x000e620000002400 */
[----:B------:R-:W-:Y:S01]  /*4870*/  ISETP.GE.AND P1, PT, R17, R137, PT ;  /* 0x000000891100720c */ /* 0x000fe20003f26270 */
[CC--:B------:R-:W-:Y:S01]  /*4880*/  FFMA.FTZ R18, R0.reuse, R40.reuse, R81 ;  /* 0x0000002800127223 */ /* 0x0c0fe20000010051 */
[----:B------:R-:W-:Y:S01]  /*4890*/  FFMA.FTZ R17, R0, R40, R57 ;  /* 0x0000002800117223 */ /* 0x000fe20000010039 */
[----:B------:R-:W-:Y:S01]  /*48a0*/  VIADD R40, R8, 0x21 ;  /* 0x0000002108287836 */ /* 0x000fe20000000000 */
[----:B------:R-:W-:Y:S01]  /*48b0*/  FSEL R22, R22, -INF , !P3 ;  /* 0xff80000016167808 */ /* 0x000fe20005800000 */
[----:B------:R-:W-:Y:S01]  /*48c0*/  FMUL.FTZ R115, R115, UR10 ;  /* 0x0000000a73737c20 */ /* 0x000fe20008410000 */
[----:B------:R-:W-:Y:S01]  /*48d0*/  FSEL R18, R18, -INF , !P4 ;  /* 0xff80000012127808 */ /* 0x000fe20006000000 */
[----:B------:R4:W-:Y:S01]  /*48e0*/  MUFU.TANH R67, R29 ;  /* 0x0000001d00437308 */ /* 0x0009e20000002400 */
[----:B---3--:R-:W-:Y:S01]  /*48f0*/  VIADD R44, R8, 0x19 ;  /* 0x00000019082c7836 */ /* 0x008fe20000000000 */
[----:B------:R-:W-:Y:S01]  /*4900*/  FSEL R17, R17, -INF , !P1 ;  /* 0xff80000011117808 */ /* 0x000fe20004800000 */
[----:B------:R-:W-:-:S04]  /*4910*/  DEPBAR.LE SB0, 0x0 ;  /* 0x000080000000791a */ /* 0x000fc80000000000 */
[C---:B------:R-:W-:Y:S01]  /*4920*/  ISETP.GE.AND P4, PT, R40.reuse, R138, PT ;  /* 0x0000008a2800720c */ /* 0x040fe20003f86270 */
[----:B------:R-:W3:Y:S01]  /*4930*/  MUFU.TANH R53, R53 ;  /* 0x0000003500357308 */ /* 0x000ee20000002400 */
[----:B------:R-:W-:Y:S02]  /*4940*/  ISETP.GE.AND P1, PT, R40, R137, PT ;  /* 0x000000892800720c */ /* 0x000fe40003f26270 */
[----:B------:R-:W-:Y:S02]  /*4950*/  I2FP.F32.S32 R40, R40 ;  /* 0x0000002800287245 */ /* 0x000fe40000201400 */
[----:B------:R-:W-:-:S03]  /*4960*/  FSEL R23, R23, -INF , !P0 ;  /* 0xff80000017177808 */ /* 0x000fc60004000000 */
[----:B------:R-:W3:Y:S01]  /*4970*/  MUFU.TANH R41, R41 ;  /* 0x0000002900297308 */ /* 0x000ee20000002400 */
[----:B----4-:R-:W-:Y:S01]  /*4980*/  FSEL R29, R7, -INF , !P2 ;  /* 0xff800000071d7808 */ /* 0x010fe20005000000 */
[----:B--2---:R-:W-:Y:S01]  /*4990*/  FFMA.FTZ R131, R0, R40, R47 ;  /* 0x0000002800837223 */ /* 0x004fe2000001002f */
[----:B------:R-:W-:Y:S02]  /*49a0*/  I2FP.F32.S32 R7, R44 ;  /* 0x0000002c00077245 */ /* 0x000fe40000201400 */
[----:B------:R-:W-:Y:S02]  /*49b0*/  ISETP.GE.AND P2, PT, R44, R137, PT ;  /* 0x000000892c00720c */ /* 0x000fe40003f46270 */
[----:B------:R-:W-:Y:S01]  /*49c0*/  FSEL R131, R131, -INF , !P1 ;  /* 0xff80000083837808 */ /* 0x000fe20004800000 */
[----:B------:R2:W-:Y:S01]  /*49d0*/  MUFU.TANH R51, R42 ;  /* 0x0000002a00337308 */ /* 0x0005e20000002400 */
[CC--:B------:R-:W-:Y:S01]  /*49e0*/  FFMA.FTZ R75, R0.reuse, R7.reuse, R75 ;  /* 0x00000007004b7223 */ /* 0x0c0fe2000001004b */
[----:B------:R-:W-:Y:S01]  /*49f0*/  FFMA.FTZ R59, R0, R7, R59 ;  /* 0x00000007003b7223 */ /* 0x000fe2000001003b */
[----:B------:R-:W-:-:S05]  /*4a00*/  VIADD R7, R8, 0x28 ;  /* 0x0000002808077836 */ /* 0x000fca0000000000 */
[----:B------:R4:W-:Y:S08]  /*4a10*/  MUFU.TANH R63, R28 ;  /* 0x0000001c003f7308 */ /* 0x0009f00000002400 */
[----:B------:R-:W3:Y:S01]  /*4a20*/  MUFU.TANH R13, R13 ;  /* 0x0000000d000d7308 */ /* 0x000ee20000002400 */
[----:B--2---:R-:W-:-:S05]  /*4a30*/  VIADD R42, R8, 0x20 ;  /* 0x00000020082a7836 */ /* 0x004fca0000000000 */
[CC--:B------:R-:W-:Y:S02]  /*4a40*/  ISETP.GE.AND P3, PT, R42.reuse, R138.reuse, PT ;  /* 0x0000008a2a00720c */ /* 0x0c0fe40003f66270 */
[-C--:B------:R-:W-:Y:S01]  /*4a50*/  ISETP.GE.AND P0, PT, R42, R137.reuse, PT ;  /* 0x000000892a00720c */ /* 0x080fe20003f06270 */
[----:B------:R2:W-:Y:S01]  /*4a60*/  MUFU.TANH R69, R30 ;  /* 0x0000001e00457308 */ /* 0x0005e20000002400 */
[----:B----4-:R-:W-:Y:S02]  /*4a70*/  FSEL R28, R79, -INF , !P5 ;  /* 0xff8000004f1c7808 */ /* 0x010fe40006800000 */
[----:B------:R-:W-:Y:S01]  /*4a80*/  ISETP.GE.AND P5, PT, R44, R138, PT ;  /* 0x0000008a2c00720c */ /* 0x000fe20003fa6270 */
[----:B------:R-:W-:Y:S01]  /*4a90*/  FFMA.FTZ R44, R0, R40, R45 ;  /* 0x00000028002c7223 */ /* 0x000fe2000001002d */
[----:B------:R-:W-:Y:S01]  /*4aa0*/  I2FP.F32.S32 R42, R42 ;  /* 0x0000002a002a7245 */ /* 0x000fe20000201400 */
[----:B------:R-:W-:Y:S02]  /*4ab0*/  VIADD R40, R8, 0x30 ;  /* 0x0000003008287836 */ /* 0x000fe40000000000 */
[----:B------:R4:W-:Y:S02]  /*4ac0*/  MUFU.TANH R65, R15 ;  /* 0x0000000f00417308 */ /* 0x0009e40000002400 */
[----:B-1----:R-:W-:Y:S01]  /*4ad0*/  FFMA.FTZ R87, R0, R42, R87 ;  /* 0x0000002a00577223 */ /* 0x002fe20000010057 */
[----:B------:R-:W-:-:S04]  /*4ae0*/  ISETP.GE.AND P1, PT, R40, R137, PT ;  /* 0x000000892800720c */ /* 0x000fc80003f26270 */
[----:B------:R-:W-:Y:S01]  /*4af0*/  FSEL R155, R87, -INF , !P0 ;  /* 0xff800000579b7808 */ /* 0x000fe20004000000 */
[----:B------:R1:W-:Y:S01]  /*4b00*/  MUFU.TANH R57, R38 ;  /* 0x0000002600397308 */ /* 0x0003e20000002400 */
[----:B--2---:R-:W-:Y:S02]  /*4b10*/  FSEL R30, R75, -INF , !P5 ;  /* 0xff8000004b1e7808 */ /* 0x004fe40006800000 */
[----:B------:R-:W-:-:S05]  /*4b20*/  ISETP.GE.AND P5, PT, R7, R138, PT ;  /* 0x0000008a0700720c */ /* 0x000fca0003fa6270 */
[----:B------:R2:W-:Y:S01]  /*4b30*/  MUFU.TANH R45, R36 ;  /* 0x00000024002d7308 */ /* 0x0005e20000002400 */
[----:B----4-:R-:W-:Y:S02]  /*4b40*/  FSEL R15, R59, -INF , !P2 ;  /* 0xff8000003b0f7808 */ /* 0x010fe40005000000 */
[----:B------:R-:W-:Y:S02]  /*4b50*/  ISETP.GE.AND P2, PT, R7, R137, PT ;  /* 0x000000890700720c */ /* 0x000fe40003f46270 */
[----:B------:R-:W-:-:S03]  /*4b60*/  I2FP.F32.S32 R7, R7 ;  /* 0x0000000700077245 */ /* 0x000fc60000201400 */
[----:B------:R-:W4:Y:S01]  /*4b70*/  MUFU.TANH R37, R37 ;  /* 0x0000002500257308 */ /* 0x000f220000002400 */
[----:B-1----:R-:W-:Y:S01]  /*4b80*/  FFMA.FTZ R38, R0, R42, R83 ;  /* 0x0000002a00267223 */ /* 0x002fe20000010053 */
[----:B------:R-:W-:Y:S02]  /*4b90*/  VIADD R42, R8, 0x29 ;  /* 0x00000029082a7836 */ /* 0x000fe40000000000 */
[----:B---3--:R-:W-:Y:S02]  /*4ba0*/  FFMA.FTZ R53, R0, R7, R53 ;  /* 0x0000000700357223 */ /* 0x008fe40000010035 */
[----:B------:R-:W-:Y:S02]  /*4bb0*/  FSEL R38, R38, -INF , !P3 ;  /* 0xff80000026267808 */ /* 0x000fe40005800000 */
[----:B------:R1:W-:Y:S01]  /*4bc0*/  MUFU.TANH R47, R35 ;  /* 0x00000023002f7308 */ /* 0x0003e20000002400 */
[----:B--2---:R-:W-:Y:S02]  /*4bd0*/  FSEL R36, R44, -INF , !P4 ;  /* 0xff8000002c247808 */ /* 0x004fe40006000000 */
[----:B------:R-:W-:-:S02]  /*4be0*/  ISETP.GE.AND P4, PT, R40, R138, PT ;  /* 0x0000008a2800720c */ /* 0x000fc40003f86270 */
[----:B------:R-:W-:Y:S02]  /*4bf0*/  I2FP.F32.S32 R40, R40 ;  /* 0x0000002800287245 */ /* 0x000fe40000201400 */
[C---:B------:R-:W-:Y:S01]  /*4c00*/  ISETP.GE.AND P3, PT, R42.reuse, R138, PT ;  /* 0x0000008a2a00720c */ /* 0x040fe20003f66270 */
[----:B------:R-:W2:Y:S01]  /*4c10*/  MUFU.TANH R49, R49 ;  /* 0x0000003100317308 */ /* 0x000ea20000002400 */
[----:B------:R-:W-:Y:S01]  /*4c20*/  ISETP.GE.AND P0, PT, R42, R137, PT ;  /* 0x000000892a00720c */ /* 0x000fe20003f06270 */
[----:B------:R-:W-:Y:S01]  /*4c30*/  FFMA.FTZ R153, R0, R40, R33 ;  /* 0x0000002800997223 */ /* 0x000fe20000010021 */
[----:B------:R-:W-:Y:S01]  /*4c40*/  I2FP.F32.S32 R42, R42 ;  /* 0x0000002a002a7245 */ /* 0x000fe20000201400 */
[----:B------:R-:W-:Y:S02]  /*4c50*/  VIADD R33, R8, 0x39 ;  /* 0x0000003908217836 */ /* 0x000fe40000000000 */
[----:B------:R-:W-:Y:S01]  /*4c60*/  FFMA.FTZ R154, R0, R40, R9 ;  /* 0x00000028009a7223 */ /* 0x000fe20000010009 */
[----:B------:R-:W-:Y:S01]  /*4c70*/  VIADD R40, R8, 0x38 ;  /* 0x0000003808287836 */ /* 0x000fe20000000000 */
[----:B------:R-:W-:Y:S01]  /*4c80*/  FSEL R153, R153, -INF , !P1 ;  /* 0xff80000099997808 */ /* 0x000fe20004800000 */
[----:B------:R3:W-:Y:S01]  /*4c90*/  MUFU.TANH R59, R34 ;  /* 0x00000022003b7308 */ /* 0x0007e20000002400 */
[C---:B-1----:R-:W-:Y:S01]  /*4ca0*/  FFMA.FTZ R35, R0.reuse, R7, R41 ;  /* 0x0000000700237223 */ /* 0x042fe20000010029 */
[CC--:B------:R-:W-:Y:S01]  /*4cb0*/  FFMA.FTZ R13, R0.reuse, R42.reuse, R13 ;  /* 0x0000002a000d7223 */ /* 0x0c0fe2000001000d */
[----:B------:R-:W-:Y:S01]  /*4cc0*/  FFMA.FTZ R7, R0, R42, R43 ;  /* 0x0000002a00077223 */ /* 0x000fe2000001002b */
[----:B------:R-:W-:-:S02]  /*4cd0*/  FSEL R154, R154, -INF , !P4 ;  /* 0xff8000009a9a7808 */ /* 0x000fc40006000000 */
[----:B------:R-:W-:Y:S02]  /*4ce0*/  FSEL R35, R35, -INF , !P2 ;  /* 0xff80000023237808 */ /* 0x000fe40005000000 */
[-C--:B------:R-:W-:Y:S01]  /*4cf0*/  ISETP.GE.AND P2, PT, R151, R137.reuse, PT ;  /* 0x000000899700720c */ /* 0x080fe20003f46270 */
[----:B------:R1:W-:Y:S01]  /*4d00*/  MUFU.TANH R9, R26 ;  /* 0x0000001a00097308 */ /* 0x0003e20000002400 */
[----:B------:R-:W-:Y:S02]  /*4d10*/  FSEL R7, R7, -INF , !P0 ;  /* 0xff80000007077808 */ /* 0x000fe40004000000 */
[-C--:B------:R-:W-:Y:S02]  /*4d20*/  ISETP.GE.AND P0, PT, R40, R137.reuse, PT ;  /* 0x000000892800720c */ /* 0x080fe40003f06270 */
[C---:B------:R-:W-:Y:S02]  /*4d30*/  ISETP.GE.AND P4, PT, R33.reuse, R138, PT ;  /* 0x0000008a2100720c */ /* 0x040fe40003f86270 */
[----:B------:R-:W-:Y:S01]  /*4d40*/  ISETP.GE.AND P1, PT, R33, R137, PT ;  /* 0x000000892100720c */ /* 0x000fe20003f26270 */
[----:B------:R-:W2:Y:S01]  /*4d50*/  MUFU.TANH R39, R39 ;  /* 0x0000002700277308 */ /* 0x000ea20000002400 */
[----:B---3--:R-:W-:-:S02]  /*4d60*/  FSEL R34, R53, -INF , !P5 ;  /* 0xff80000035227808 */ /* 0x008fc40006800000 */
[----:B------:R-:W-:Y:S02]  /*4d70*/  ISETP.GE.AND P5, PT, R151, R138, PT ;  /* 0x0000008a9700720c */ /* 0x000fe40003fa6270 */
[----:B------:R-:W-:-:S03]  /*4d80*/  I2FP.F32.S32 R151, R151 ;  /* 0x0000009700977245 */ /* 0x000fc60000201400 */
[----:B------:R3:W2:Y:S01]  /*4d90*/  MUFU.TANH R41, R32 ;  /* 0x0000002000297308 */ /* 0x0006a20000002400 */
[----:B-1----:R-:W-:Y:S01]  /*4da0*/  I2FP.F32.S32 R26, R33 ;  /* 0x00000021001a7245 */ /* 0x002fe20000201400 */
[CC--:B------:R-:W-:Y:S01]  /*4db0*/  FFMA.FTZ R152, R0.reuse, R151.reuse, R11 ;  /* 0x0000009700987223 */ /* 0x0c0fe2000001000b */
[----:B------:R-:W-:Y:S01]  /*4dc0*/  FFMA.FTZ R151, R0, R151, R25 ;  /* 0x0000009700977223 */ /* 0x000fe20000010019 */
[----:B------:R-:W-:Y:S02]  /*4dd0*/  VIADD R33, R8, 0x41 ;  /* 0x0000004108217836 */ /* 0x000fe40000000000 */
[CC--:B----4-:R-:W-:Y:S01]  /*4de0*/  FFMA.FTZ R37, R0.reuse, R26.reuse, R37 ;  /* 0x0000001a00257223 */ /* 0x0d0fe20000010025 */
[----:B------:R-:W-:Y:S01]  /*4df0*/  FFMA.FTZ R55, R0, R26, R55 ;  /* 0x0000001a00377223 */ /* 0x000fe20000010037 */
[----:B------:R-:W-:Y:S01]  /*4e00*/  VIADD R26, R8, 0x48 ;  /* 0x00000048081a7836 */ /* 0x000fe20000000000 */
[----:B------:R1:W-:Y:S01]  /*4e10*/  MUFU.TANH R11, R10 ;  /* 0x0000000a000b7308 */ /* 0x0003e20000002400 */
[----:B------:R-:W-:-:S02]  /*4e20*/  FSEL R152, R152, -INF , !P5 ;  /* 0xff80000098987808 */ /* 0x000fc40006800000 */
[----:B------:R-:W-:Y:S02]  /*4e30*/  FSEL R151, R151, -INF , !P2 ;  /* 0xff80000097977808 */ /* 0x000fe40005000000 */
[----:B------:R-:W-:Y:S02]  /*4e40*/  FSEL R48, R37, -INF , !P4 ;  /* 0xff80000025307808 */ /* 0x000fe40006000000 */
[----:B------:R-:W-:Y:S01]  /*4e50*/  FSEL R141, R55, -INF , !P1 ;  /* 0xff800000378d7808 */ /* 0x000fe20004800000 */
[----:B------:R4:W-:Y:S01]  /*4e60*/  MUFU.TANH R25, R12 ;  /* 0x0000000c00197308 */ /* 0x0009e20000002400 */
[----:B---3--:R-:W-:Y:S02]  /*4e70*/  FSEL R32, R13, -INF , !P3 ;  /* 0xff8000000d207808 */ /* 0x008fe40005800000 */
[----:B------:R-:W-:Y:S02]  /*4e80*/  ISETP.GE.AND P3, PT, R40, R138, PT ;  /* 0x0000008a2800720c */ /* 0x000fe40003f66270 */
[----:B------:R-:W-:-:S02]  /*4e90*/  I2FP.F32.S32 R40, R40 ;  /* 0x0000002800287245 */ /* 0x000fc40000201400 */
[----:B------:R-:W-:Y:S01]  /*4ea0*/  ISETP.GE.AND P4, PT, R26, R138, PT ;  /* 0x0000008a1a00720c */ /* 0x000fe20003f86270 */
[----:B------:R3:W-:Y:S01]  /*4eb0*/  MUFU.TANH R13, R24 ;  /* 0x00000018000d7308 */ /* 0x0007e20000002400 */
[----:B-1----:R-:W-:Y:S01]  /*4ec0*/  I2FP.F32.S32 R10, R26 ;  /* 0x0000001a000a7245 */ /* 0x002fe20000201400 */
[CC--:B------:R-:W-:Y:S01]  /*4ed0*/  FFMA.FTZ R27, R0.reuse, R40.reuse, R27 ;  /* 0x00000028001b7223 */ /* 0x0c0fe2000001001b */
[----:B--2---:R-:W-:Y:S01]  /*4ee0*/  FFMA.FTZ R49, R0, R40, R49 ;  /* 0x0000002800317223 */ /* 0x004fe20000010031 */
[----:B------:R-:W-:Y:S02]  /*4ef0*/  ISETP.GE.AND P1, PT, R26, R137, PT ;  /* 0x000000891a00720c */ /* 0x000fe40003f26270 */
[CC--:B------:R-:W-:Y:S01]  /*4f00*/  FFMA.FTZ R67, R0.reuse, R10.reuse, R67 ;  /* 0x0000000a00437223 */ /* 0x0c0fe20000010043 */
[----:B------:R-:W-:Y:S01]  /*4f10*/  FFMA.FTZ R69, R0, R10, R69 ;  /* 0x0000000a00457223 */ /* 0x000fe20000010045 */
[----:B------:R-:W-:Y:S01]  /*4f20*/  FSEL R150, R27, -INF , !P3 ;  /* 0xff8000001b967808 */ /* 0x000fe20005800000 */
[----:B------:R-:W-:Y:S01]  /*4f30*/  VIADD R10, R8, 0x51 ;  /* 0x00000051080a7836 */ /* 0x000fe20000000000 */
[----:B----4-:R-:W-:Y:S01]  /*4f40*/  I2FP.F32.S32 R12, R33 ;  /* 0x00000021000c7245 */ /* 0x010fe20000201400 */
[----:B------:R-:W1:Y:S01]  /*4f50*/  MUFU.TANH R27, R100 ;  /* 0x00000064001b7308 */ /* 0x000e620000002400 */
[----:B------:R-:W-:-:S02]  /*4f60*/  FSEL R145, R49, -INF , !P0 ;  /* 0xff80000031917808 */ /* 0x000fc40004000000 */
[C---:B------:R-:W-:Y:S01]  /*4f70*/  ISETP.GE.AND P3, PT, R33.reuse, R138, PT ;  /* 0x0000008a2100720c */ /* 0x040fe20003f66270 */
[CC--:B------:R-:W-:Y:S01]  /*4f80*/  FFMA.FTZ R51, R0.reuse, R12.reuse, R51 ;  /* 0x0000000c00337223 */ /* 0x0c0fe20000010033 */
[----:B------:R-:W-:Y:S01]  /*4f90*/  FFMA.FTZ R63, R0, R12, R63 ;  /* 0x0000000c003f7223 */ /* 0x000fe2000001003f */
[C---:B---3--:R-:W-:Y:S01]  /*4fa0*/  VIADD R24, R8.reuse, 0x40 ;  /* 0x0000004008187836 */ /* 0x048fe20000000000 */
[-C--:B------:R-:W-:Y:S01]  /*4fb0*/  ISETP.GE.AND P0, PT, R33, R137.reuse, PT ;  /* 0x000000892100720c */ /* 0x080fe20003f06270 */
[----:B------:R-:W-:Y:S01]  /*4fc0*/  VIADD R12, R8, 0x49 ;  /* 0x00000049080c7836 */ /* 0x000fe20000000000 */
[----:B------:R-:W-:Y:S01]  /*4fd0*/  FSEL R144, R67, -INF , !P4 ;  /* 0xff80000043907808 */ /* 0x000fe20006000000 */
[----:B------:R-:W2:Y:S01]  /*4fe0*/  MUFU.TANH R37, R102 ;  /* 0x0000006600257308 */ /* 0x000ea20000002400 */
[C---:B------:R-:W-:Y:S02]  /*4ff0*/  ISETP.GE.AND P5, PT, R24.reuse, R138, PT ;  /* 0x0000008a1800720c */ /* 0x040fe40003fa6270 */
[----:B------:R-:W-:-:S02]  /*5000*/  ISETP.GE.AND P2, PT, R24, R137, PT ;  /* 0x000000891800720c */ /* 0x000fc40003f46270 */
[----:B------:R-:W-:Y:S02]  /*5010*/  I2FP.F32.S32 R24, R24 ;  /* 0x0000001800187245 */ /* 0x000fe40000201400 */
[----:B------:R-:W-:Y:S01]  /*5020*/  FSEL R143, R69, -INF , !P1 ;  /* 0xff800000458f7808 */ /* 0x000fe20004800000 */
[----:B------:R-:W3:Y:S01]  /*5030*/  MUFU.TANH R97, R97 ;  /* 0x0000006100617308 */ /* 0x000ee20000002400 */
[----:B------:R-:W-:Y:S01]  /*5040*/  FSEL R146, R51, -INF , !P3 ;  /* 0xff80000033927808 */ /* 0x000fe20005800000 */
[CC--:B------:R-:W-:Y:S01]  /*5050*/  FFMA.FTZ R39, R0.reuse, R24.reuse, R39 ;  /* 0x0000001800277223 */ /* 0x0c0fe20000010027 */
[----:B------:R-:W-:Y:S01]  /*5060*/  FFMA.FTZ R61, R0, R24, R61 ;  /* 0x00000018003d7223 */ /* 0x000fe2000001003d */
[----:B------:R-:W-:Y:S01]  /*5070*/  VIADD R24, R8, 0x50 ;  /* 0x0000005008187836 */ /* 0x000fe20000000000 */
[----:B------:R-:W-:Y:S02]  /*5080*/  FSEL R147, R63, -INF , !P0 ;  /* 0xff8000003f937808 */ /* 0x000fe40004000000 */
[C---:B------:R-:W-:Y:S01]  /*5090*/  ISETP.GE.AND P4, PT, R10.reuse, R138, PT ;  /* 0x0000008a0a00720c */ /* 0x040fe20003f86270 */
[----:B------:R-:W4:Y:S01]  /*50a0*/  MUFU.TANH R99, R99 ;  /* 0x0000006300637308 */ /* 0x000f220000002400 */
[----:B------:R-:W-:-:S02]  /*50b0*/  ISETP.GE.AND P1, PT, R10, R137, PT ;  /* 0x000000890a00720c */ /* 0x000fc40003f26270 */
[C---:B------:R-:W-:Y:S02]  /*50c0*/  ISETP.GE.AND P3, PT, R24.reuse, R138, PT ;  /* 0x0000008a1800720c */ /* 0x040fe40003f66270 */
[-C--:B------:R-:W-:Y:S02]  /*50d0*/  ISETP.GE.AND P0, PT, R24, R137.reuse, PT ;  /* 0x000000891800720c */ /* 0x080fe40003f06270 */
[----:B------:R-:W-:Y:S01]  /*50e0*/  I2FP.F32.S32 R10, R10 ;  /* 0x0000000a000a7245 */ /* 0x000fe20000201400 */
[----:B------:R-:W4:Y:S01]  /*50f0*/  MUFU.TANH R101, R101 ;  /* 0x0000006500657308 */ /* 0x000f220000002400 */
        /* <DEDUP_REMOVED lines=10> */
[C---:B------:R-:W-:Y:S01]  /*51a0*/  VIADD R10, R8.reuse, 0x60 ;  /* 0x00000060080a7836 */ /* 0x040fe20000000000 */
[----:B------:R-:W-:Y:S01]  /*51b0*/  FSEL R124, R47, -INF , !P4 ;  /* 0xff8000002f7c7808 */ /* 0x000fe20006000000 */
[----:B------:R-:W-:Y:S01]  /*51c0*/  VIADD R24, R8, 0x59 ;  /* 0x0000005908187836 */ /* 0x000fe20000000000 */
[----:B------:R-:W-:Y:S01]  /*51d0*/  FSEL R67, R41, -INF , !P1 ;  /* 0xff80000029437808 */ /* 0x000fe20004800000 */
[CC--:B------:R-:W-:Y:S01]  /*51e0*/  FFMA.FTZ R57, R0.reuse, R12.reuse, R57 ;  /* 0x0000000c00397223 */ /* 0x0c0fe20000010039 */
[----:B------:R-:W-:Y:S01]  /*51f0*/  FFMA.FTZ R65, R0, R12, R65 ;  /* 0x0000000c00417223 */ /* 0x000fe20000010041 */
[----:B------:R-:W-:Y:S01]  /*5200*/  VIADD R12, R8, 0x58 ;  /* 0x00000058080c7836 */ /* 0x000fe20000000000 */
[----:B------:R-:W-:Y:S01]  /*5210*/  FSEL R126, R45, -INF , !P3 ;  /* 0xff8000002d7e7808 */ /* 0x000fe20005800000 */
[----:B------:R-:W4:Y:S01]  /*5220*/  MUFU.TANH R103, R103 ;  /* 0x0000006700677308 */ /* 0x000f220000002400 */
[----:B------:R-:W-:-:S02]  /*5230*/  FSEL R123, R59, -INF , !P0 ;  /* 0xff8000003b7b7808 */ /* 0x000fc40004000000 */
[CC--:B------:R-:W-:Y:S02]  /*5240*/  ISETP.GE.AND P4, PT, R10.reuse, R138.reuse, PT ;  /* 0x0000008a0a00720c */ /* 0x0c0fe40003f86270 */
[-C--:B------:R-:W-:Y:S02]  /*5250*/  ISETP.GE.AND P1, PT, R10, R137.reuse, PT ;  /* 0x000000890a00720c */ /* 0x080fe40003f26270 */
[C---:B------:R-:W-:Y:S01]  /*5260*/  ISETP.GE.AND P3, PT, R24.reuse, R138, PT ;  /* 0x0000008a1800720c */ /* 0x040fe20003f66270 */
[----:B------:R-:W4:Y:S01]  /*5270*/  MUFU.TANH R33, R96 ;  /* 0x0000006000217308 */ /* 0x000f220000002400 */
[----:B------:R-:W-:Y:S02]  /*5280*/  ISETP.GE.AND P0, PT, R24, R137, PT ;  /* 0x000000891800720c */ /* 0x000fe40003f06270 */
[----:B------:R-:W-:Y:S02]  /*5290*/  I2FP.F32.S32 R10, R10 ;  /* 0x0000000a000a7245 */ /* 0x000fe40000201400 */
[----:B------:R-:W-:-:S02]  /*52a0*/  I2FP.F32.S32 R24, R24 ;  /* 0x0000001800187245 */ /* 0x000fc40000201400 */
[----:B------:R-:W-:Y:S01]  /*52b0*/  FSEL R142, R57, -INF , !P5 ;  /* 0xff800000398e7808 */ /* 0x000fe20006800000 */
[----:B------:R-:W4:Y:S01]  /*52c0*/  MUFU.TANH R39, R98 ;  /* 0x0000006200277308 */ /* 0x000f220000002400 */
[----:B------:R-:W-:Y:S01]  /*52d0*/  FSEL R139, R65, -INF , !P2 ;  /* 0xff800000418b7808 */ /* 0x000fe20005000000 */
[----:B-1----:R-:W-:Y:S01]  /*52e0*/  FFMA.FTZ R27, R0, R10, R27 ;  /* 0x0000000a001b7223 */ /* 0x002fe2000001001b */
[----:B------:R-:W-:Y:S01]  /*52f0*/  ISETP.GE.AND P5, PT, R12, R138, PT ;  /* 0x0000008a0c00720c */ /* 0x000fe20003fa6270 */
[----:B--2---:R-:W-:Y:S01]  /*5300*/  FFMA.FTZ R37, R0, R10, R37 ;  /* 0x0000000a00257223 */ /* 0x004fe20000010025 */
[----:B------:R-:W-:Y:S01]  /*5310*/  ISETP.GE.AND P2, PT, R12, R137, PT ;  /* 0x000000890c00720c */ /* 0x000fe20003f46270 */
[----:B------:R-:W-:Y:S01]  /*5320*/  FFMA.FTZ R13, R0, R24, R13 ;  /* 0x00000018000d7223 */ /* 0x000fe2000001000d */
[----:B------:R-:W-:Y:S01]  /*5330*/  I2FP.F32.S32 R12, R12 ;  /* 0x0000000c000c7245 */ /* 0x000fe20000201400 */
[----:B------:R-:W-:Y:S02]  /*5340*/  VIADD R10, R8, 0x69 ;  /* 0x00000069080a7836 */ /* 0x000fe40000000000 */
[----:B------:R-:W-:Y:S01]  /*5350*/  FFMA.FTZ R25, R0, R24, R25 ;  /* 0x0000001800197223 */ /* 0x000fe20000010019 */
[----:B------:R-:W-:Y:S01]  /*5360*/  VIADD R24, R8, 0x61 ;  /* 0x0000006108187836 */ /* 0x000fe20000000000 */
[----:B------:R-:W-:Y:S01]  /*5370*/  FSEL R60, R27, -INF , !P4 ;  /* 0xff8000001b3c7808 */ /* 0x000fe20006000000 */
[CC--:B------:R-:W-:Y:S01]  /*5380*/  FFMA.FTZ R122, R0.reuse, R12.reuse, R9 ;  /* 0x0000000c007a7223 */ /* 0x0c0fe20000010009 */
[----:B------:R-:W-:Y:S01]  /*5390*/  FFMA.FTZ R11, R0, R12, R11 ;  /* 0x0000000c000b7223 */ /* 0x000fe2000001000b */
[----:B------:R-:W-:Y:S01]  /*53a0*/  VIADD R12, R8, 0x68 ;  /* 0x00000068080c7836 */ /* 0x000fe20000000000 */
[----:B------:R-:W-:Y:S01]  /*53b0*/  FSEL R53, R37, -INF , !P1 ;  /* 0xff80000025357808 */ /* 0x000fe20004800000 */
[----:B------:R-:W-:Y:S01]  /*53c0*/  MUFU.TANH R9, R92 ;  /* 0x0000005c00097308 */ /* 0x000fe20000002400 */
[----:B------:R-:W-:-:S02]  /*53d0*/  FSEL R66, R13, -INF , !P3 ;  /* 0xff8000000d427808 */ /* 0x000fc40005800000 */
[C---:B------:R-:W-:Y:S02]  /*53e0*/  ISETP.GE.AND P4, PT, R10.reuse, R138, PT ;  /* 0x0000008a0a00720c */ /* 0x040fe40003f86270 */
[-C--:B------:R-:W-:Y:S02]  /*53f0*/  ISETP.GE.AND P1, PT, R10, R137.reuse, PT ;  /* 0x000000890a00720c */ /* 0x080fe40003f26270 */
[----:B------:R-:W-:Y:S01]  /*5400*/  I2FP.F32.S32 R10, R10 ;  /* 0x0000000a000a7245 */ /* 0x000fe20000201400 */
[----:B------:R-:W1:Y:S01]  /*5410*/  MUFU.TANH R13, R112 ;  /* 0x00000070000d7308 */ /* 0x000e620000002400 */
[----:B------:R-:W-:Y:S02]  /*5420*/  FSEL R122, R122, -INF , !P5 ;  /* 0xff8000007a7a7808 */ /* 0x000fe40006800000 */
[----:B------:R-:W-:Y:S01]  /*5430*/  FSEL R65, R11, -INF , !P2 ;  /* 0xff8000000b417808 */ /* 0x000fe20005000000 */
[CC--:B---3--:R-:W-:Y:S01]  /*5440*/  FFMA.FTZ R57, R0.reuse, R10.reuse, R97 ;  /* 0x0000000a00397223 */ /* 0x0c8fe20000010061 */
[----:B------:R-:W-:Y:S01]  /*5450*/  FSEL R55, R25, -INF , !P0 ;  /* 0xff80000019377808 */ /* 0x000fe20004000000 */
[----:B----4-:R-:W-:Y:S01]  /*5460*/  FFMA.FTZ R41, R0, R10, R99 ;  /* 0x0000000a00297223 */ /* 0x010fe20000010063 */
[CC--:B------:R-:W-:Y:S01]  /*5470*/  ISETP.GE.AND P5, PT, R24.reuse, R138.reuse, PT ;  /* 0x0000008a1800720c */ /* 0x0c0fe20003fa6270 */
[----:B------:R-:W-:Y:S01]  /*5480*/  MUFU.TANH R93, R93 ;  /* 0x0000005d005d7308 */ /* 0x000fe20000002400 */
[----:B------:R-:W-:Y:S01]  /*5490*/  ISETP.GE.AND P2, PT, R24, R137, PT ;  /* 0x000000891800720c */ /* 0x000fe20003f46270 */
[----:B------:R-:W-:Y:S01]  /*54a0*/  VIADD R10, R8, 0x78 ;  /* 0x00000078080a7836 */ /* 0x000fe20000000000 */
[----:B------:R-:W-:-:S02]  /*54b0*/  ISETP.GE.AND P3, PT, R12, R138, PT ;  /* 0x0000008a0c00720c */ /* 0x000fc40003f66270 */
[----:B------:R-:W-:Y:S02]  /*54c0*/  ISETP.GE.AND P0, PT, R12, R137, PT ;  /* 0x000000890c00720c */ /* 0x000fe40003f06270 */
[----:B------:R-:W-:Y:S01]  /*54d0*/  I2FP.F32.S32 R24, R24 ;  /* 0x0000001800187245 */ /* 0x000fe20000201400 */
[----:B------:R-:W-:Y:S01]  /*54e0*/  MUFU.TANH R11, R94 ;  /* 0x0000005e000b7308 */ /* 0x000fe20000002400 */
[----:B------:R-:W-:Y:S02]  /*54f0*/  I2FP.F32.S32 R12, R12 ;  /* 0x0000000c000c7245 */ /* 0x000fe40000201400 */
[----:B------:R-:W-:Y:S01]  /*5500*/  FSEL R57, R57, -INF , !P4 ;  /* 0xff80000039397808 */ /* 0x000fe20006000000 */
[CC--:B------:R-:W-:Y:S01]  /*5510*/  FFMA.FTZ R59, R0.reuse, R24.reuse, R101 ;  /* 0x00000018003b7223 */ /* 0x0c0fe20000010065 */
[C---:B------:R-:W-:Y:S01]  /*5520*/  FFMA.FTZ R51, R0.reuse, R24, R103 ;  /* 0x0000001800337223 */ /* 0x040fe20000010067 */
[CC--:B------:R-:W-:Y:S01]  /*5530*/  FFMA.FTZ R33, R0.reuse, R12.reuse, R33 ;  /* 0x0000000c00217223 */ /* 0x0c0fe20000010021 */
[----:B------:R-:W-:Y:S01]  /*5540*/  FFMA.FTZ R39, R0, R12, R39 ;  /* 0x0000000c00277223 */ /* 0x000fe20000010027 */
[----:B------:R-:W-:Y:S01]  /*5550*/  MUFU.TANH R95, R95 ;  /* 0x0000005f005f7308 */ /* 0x000fe20000002400 */
[C---:B------:R-:W-:Y:S01]  /*5560*/  VIADD R24, R8.reuse, 0x70 ;  /* 0x0000007008187836 */ /* 0x040fe20000000000 */
[----:B------:R-:W-:Y:S01]  /*5570*/  FSEL R41, R41, -INF , !P1 ;  /* 0xff80000029297808 */ /* 0x000fe20004800000 */
[----:B------:R-:W-:Y:S01]  /*5580*/  VIADD R12, R8, 0x71 ;  /* 0x00000071080c7836 */ /* 0x000fe20000000000 */
[----:B------:R-:W-:-:S02]  /*5590*/  ISETP.GE.AND P4, PT, R10, R138, PT ;  /* 0x0000008a0a00720c */ /* 0x000fc40003f86270 */
[----:B------:R-:W-:Y:S02]  /*55a0*/  ISETP.GE.AND P1, PT, R10, R137, PT ;  /* 0x000000890a00720c */ /* 0x000fe40003f26270 */
[----:B------:R-:W2:Y:S01]  /*55b0*/  MUFU.TANH R25, R114 ;  /* 0x0000007200197308 */ /* 0x000ea20000002400 */
[----:B------:R-:W-:Y:S02]  /*55c0*/  I2FP.F32.S32 R10, R10 ;  /* 0x0000000a000a7245 */ /* 0x000fe40000201400 */
[----:B------:R-:W-:Y:S02]  /*55d0*/  FSEL R59, R59, -INF , !P5 ;  /* 0xff8000003b3b7808 */ /* 0x000fe40006800000 */
[----:B------:R-:W-:Y:S01]  /*55e0*/  FSEL R51, R51, -INF , !P2 ;  /* 0xff80000033337808 */ /* 0x000fe20005000000 */
[----:B-1----:R-:W-:Y:S01]  /*55f0*/  FFMA.FTZ R13, R0, R10, R13 ;  /* 0x0000000a000d7223 */ /* 0x002fe2000001000d */
[----:B------:R-:W-:Y:S01]  /*5600*/  FSEL R58, R33, -INF , !P3 ;  /* 0xff800000213a7808 */ /* 0x000fe20005800000 */
[----:B------:R-:W1:Y:S01]  /*5610*/  MUFU.TANH R3, R3 ;  /* 0x0000000300037308 */ /* 0x000e620000002400 */
[----:B------:R-:W-:-:S02]  /*5620*/  FSEL R49, R39, -INF , !P0 ;  /* 0xff80000027317808 */ /* 0x000fc40004000000 */
[CC--:B------:R-:W-:Y:S02]  /*5630*/  ISETP.GE.AND P5, PT, R24.reuse, R138.reuse, PT ;  /* 0x0000008a1800720c */ /* 0x0c0fe40003fa6270 */
[-C--:B------:R-:W-:Y:S02]  /*5640*/  ISETP.GE.AND P2, PT, R24, R137.reuse, PT ;  /* 0x000000891800720c */ /* 0x080fe40003f46270 */
[C---:B------:R-:W-:Y:S01]  /*5650*/  ISETP.GE.AND P3, PT, R12.reuse, R138, PT ;  /* 0x0000008a0c00720c */ /* 0x040fe20003f66270 */
[----:B------:R-:W3:Y:S01]  /*5660*/  MUFU.TANH R33, R62 ;  /* 0x0000003e00217308 */ /* 0x000ee20000002400 */
[----:B------:R-:W-:Y:S01]  /*5670*/  BAR.SYNC.DEFER_BLOCKING 0x0 ;  /* 0x0000000000007b1d */ /* 0x000fe20000010000 */
[----:B------:R-:W-:Y:S01]  /*5680*/  ISETP.GE.AND P0, PT, R12, R137, PT ;  /* 0x000000890c00720c */ /* 0x000fe20003f06270 */
[----:B--2---:R-:W-:Y:S01]  /*5690*/  FFMA.FTZ R25, R0, R10, R25 ;  /* 0x0000000a00197223 */ /* 0x004fe20000010019 */
[----:B------:R-:W-:Y:S01]  /*56a0*/  I2FP.F32.S32 R24, R24 ;  /* 0x0000001800187245 */ /* 0x000fe20000201400 */
[----:B------:R-:W-:Y:S01]  /*56b0*/  VIADD R10, R8, 0x79 ;  /* 0x00000079080a7836 */ /* 0x000fe20000000000 */
[----:B------:R-:W-:-:S02]  /*56c0*/  I2FP.F32.S32 R12, R12 ;  /* 0x0000000c000c7245 */ /* 0x000fc40000201400 */
[----:B------:R-:W2:Y:S01]  /*56d0*/  MUFU.TANH R113, R113 ;  /* 0x0000007100717308 */ /* 0x000ea20000002400 */
[CC--:B------:R-:W-:Y:S01]  /*56e0*/  FFMA.FTZ R9, R0.reuse, R24.reuse, R9 ;  /* 0x0000001800097223 */ /* 0x0c0fe20000010009 */
[C---:B------:R-:W-:Y:S01]  /*56f0*/  FFMA.FTZ R11, R0.reuse, R24, R11 ;  /* 0x00000018000b7223 */ /* 0x040fe2000001000b */
[CC--:B------:R-:W-:Y:S01]  /*5700*/  FFMA.FTZ R54, R0.reuse, R12.reuse, R93 ;  /* 0x0000000c00367223 */ /* 0x0c0fe2000001005d */
[----:B------:R-:W-:Y:S01]  /*5710*/  FFMA.FTZ R26, R0, R12, R95 ;  /* 0x0000000c001a7223 */ /* 0x000fe2000001005f */
[----:B------:R-:W-:Y:S02]  /*5720*/  FSEL R52, R13, -INF , !P4 ;  /* 0xff8000000d347808 */ /* 0x000fe40006000000 */
[----:B------:R-:W-:Y:S01]  /*5730*/  ISETP.GE.AND P4, PT, R134, 0x2, PT ;  /* 0x000000028600780c */ /* 0x000fe20003f86270 */
[----:B------:R-:W4:Y:S01]  /*5740*/  MUFU.TANH R115, R115 ;  /* 0x0000007300737308 */ /* 0x000f220000002400 */
[----:B------:R-:W-:Y:S02]  /*5750*/  FSEL R56, R9, -INF , !P5 ;  /* 0xff80000009387808 */ /* 0x000fe40006800000 */
        /* <DEDUP_REMOVED lines=10> */
[CC--:B-1----:R-:W-:Y:S01]  /*5800*/  FFMA.FTZ R3, R0.reuse, R8.reuse, R3 ;  /* 0x0000000800037223 */ /* 0x0c2fe20000010003 */
[C---:B---3--:R-:W-:Y:S01]  /*5810*/  FFMA.FTZ R33, R0.reuse, R8, R33 ;  /* 0x0000000800217223 */ /* 0x048fe20000010021 */
[CC--:B--2---:R-:W-:Y:S01]  /*5820*/  FFMA.FTZ R50, R0.reuse, R10.reuse, R113 ;  /* 0x0000000a00327223 */ /* 0x0c4fe20000010071 */
[----:B----4-:R-:W-:Y:S02]  /*5830*/  FFMA.FTZ R24, R0, R10, R115 ;  /* 0x0000000a00187223 */ /* 0x010fe40000010073 */
[----:B------:R-:W-:-:S02]  /*5840*/  FSEL R40, R3, -INF , !P5 ;  /* 0xff80000003287808 */ /* 0x000fc40006800000 */
        /* <DEDUP_REMOVED lines=64> */
.L_x_2058:
[----:B------:R-:W-:-:S04]  /*5c50*/  LEA R37, -R116, RZ, 0x7 ;  /* 0x000000ff74257211 */ /* 0x000fc800078e39ff */
[----:B------:R-:W-:-:S07]  /*5c60*/  SHF.R.S32.HI R42, RZ, 0x1f, R37 ;  /* 0x0000001fff2a7819 */ /* 0x000fce0000011425 */
.L_x_2059:
        /* <DEDUP_REMOVED lines=17> */
[C-C-:B------:R-:W-:Y:S01]  /*5d80*/  @!P2 IMAD.X R44, R42.reuse, 0x1, R135.reuse, P0 ;  /* 0x000000012a2ca824 */ /* 0x140fe200000e0687 */
[----:B------:R-:W-:Y:S01]  /*5d90*/  @!P1 IADD3 R43, P0, R37, R136, RZ ;  /* 0x00000088252b9210 */ /* 0x000fe20007f1e0ff */
[----:B------:R-:W1:Y:S01]  /*5da0*/  @!P2 LDC.64 R10, c[0x0][0x218] ;  /* 0x00008600ff0aab82 */ /* 0x000e620000000a00 */
[C---:B---3--:R-:W-:Y:S01]  /*5db0*/  @!P2 LEA R68, P5, R39.reuse, R8, 0x1 ;  /* 0x000000082744a211 */ /* 0x048fe200078a08ff */
[----:B------:R-:W-:Y:S01]  /*5dc0*/  @!PT LDS RZ, [RZ] ;  /* 0x00000000fffff984 */ /* 0x000fe20000000800 */
[----:B------:R-:W-:Y:S01]  /*5dd0*/  @!PT LDS RZ, [RZ] ;  /* 0x00000000fffff984 */ /* 0x000fe20000000800 */
[----:B------:R-:W-:Y:S01]  /*5de0*/  @!PT LDS RZ, [RZ] ;  /* 0x00000000fffff984 */ /* 0x000fe20000000800 */
[----:B------:R3:W-:Y:S02]  /*5df0*/  @!P3 LDGSTS.E.BYPASS.LTC128B.128 [R175+0x3000], desc[UR12][R62.64] ;  /* 0x030000003eafbfae */ /* 0x0007e4000b901d4c */
[--C-:B------:R-:W-:Y:S01]  /*5e00*/  @!P1 IMAD.X R46, R42, 0x1, R135.reuse, P0 ;  /* 0x000000012a2e9824 */ /* 0x100fe200000e0687 */
[----:B------:R-:W-:Y:S01]  /*5e10*/  @!P2 LEA.HI.X R69, R39, R9, R44, 0x1, P5 ;  /* 0x000000092745a211 */ /* 0x000fe200028f0c2c */
[----:B------:R2:W-:Y:S01]  /*5e20*/  @P2 STS.128 [R175+0x5000], RZ ;  /* 0x005000ffaf002388 */ /* 0x0005e20000000c00 */
[----:B------:R-:W-:Y:S01]  /*5e30*/  IADD3 R39, P5, R171, R37, RZ ;  /* 0x00000025ab277210 */ /* 0x000fe20007fbe0ff */
[----:B------:R-:W2:Y:S01]  /*5e40*/  @!P1 LDC.64 R8, c[0x0][0x218] ;  /* 0x00008600ff089b82 */ /* 0x000ea20000000a00 */
[C---:B----4-:R-:W-:Y:S01]  /*5e50*/  @!P1 LEA R44, P0, R43.reuse, R2, 0x1 ;  /* 0x000000022b2c9211 */ /* 0x050fe200078008ff */
[----:B------:R-:W-:Y:S01]  /*5e60*/  @!PT LDS RZ, [RZ] ;  /* 0x00000000fffff984 */ /* 0x000fe20000000800 */
[----:B------:R-:W-:Y:S01]  /*5e70*/  @!PT LDS RZ, [RZ] ;  /* 0x00000000fffff984 */ /* 0x000fe20000000800 */
[----:B------:R-:W-:Y:S01]  /*5e80*/  @!PT LDS RZ, [RZ] ;  /* 0x00000000fffff984 */ /* 0x000fe20000000800 */
[----:B------:R4:W-:Y:S03]  /*5e90*/  @!P2 LDGSTS.E.BYPASS.LTC128B.128 [R175+0x5000], desc[UR12][R68.64+0x40] ;  /* 0x0500004044afafae */ /* 0x0009e6000b901d4c */
[----:B------:R-:W-:Y:S01]  /*5ea0*/  @!P1 LEA.HI.X R45, R43, R3, R46, 0x1, P0 ;  /* 0x000000032b2d9211 */ /* 0x000fe200000f0c2e */
[----:B------:R-:W-:Y:S01]  /*5eb0*/  IMAD.X R46, R170, 0x1, R42, P5 ;  /* 0x00000001aa2e7824 */ /* 0x000fe200028e062a */
[----:B------:R-:W-:Y:S01]  /*5ec0*/  @!P3 IADD3 R43, P0, R39, R136, RZ ;  /* 0x00000088272bb210 */ /* 0x000fe20007f1e0ff */
[----:B------:R-:W3:Y:S01]  /*5ed0*/  @!P3 LDC.64 R2, c[0x0][0x218] ;  /* 0x00008600ff02bb82 */ /* 0x000ee20000000a00 */
[----:B------:R1:W-:Y:S02]  /*5ee0*/  @P1 STS.128 [R175+0x7000], RZ ;  /* 0x007000ffaf001388 */ /* 0x0003e40000000c00 */
[----:B-----5:R-:W-:Y:S01]  /*5ef0*/  @!P3 LEA R70, P5, R43, R12, 0x1 ;  /* 0x0000000c2b46b211 */ /* 0x020fe200078a08ff */
[C-C-:B------:R-:W-:Y:S01]  /*5f00*/  @!P3 IMAD.X R64, R46.reuse, 0x1, R135.reuse, P0 ;  /* 0x000000012e40b824 */ /* 0x140fe200000e0687 */
[----:B------:R-:W-:Y:S01]  /*5f10*/  @!P2 IADD3 R12, P0, R39, R136, RZ ;  /* 0x00000088270ca210 */ /* 0x000fe20007f1e0ff */
[----:B------:R-:W-:Y:S01]  /*5f20*/  @!PT LDS RZ, [RZ] ;  /* 0x00000000fffff984 */ /* 0x000fe20000000800 */
[----:B------:R-:W-:Y:S01]  /*5f30*/  @!PT LDS RZ, [RZ] ;  /* 0x00000000fffff984 */ /* 0x000fe20000000800 */
[----:B------:R-:W-:Y:S01]  /*5f40*/  @!PT LDS RZ, [RZ] ;  /* 0x00000000fffff984 */ /* 0x000fe20000000800 */
[----:B------:R5:W-:Y:S03]  /*5f50*/  @!P1 LDGSTS.E.BYPASS.LTC128B.128 [R175+0x7000], desc[UR12][R44.64+0x80] ;  /* 0x070000802caf9fae */ /* 0x000be6000b901d4c */
[----:B------:R-:W-:Y:S01]  /*5f60*/  @!P3 LEA.HI.X R71, R43, R13, R64, 0x1, P5 ;  /* 0x0000000d2b47b211 */ /* 0x000fe200028f0c40 */
[----:B------:R-:W-:Y:S01]  /*5f70*/  @!P2 IMAD.X R13, R46, 0x1, R135, P0 ;  /* 0x000000012e0da824 */ /* 0x000fe200000e0687 */
[----:B-1----:R-:W-:Y:S01]  /*5f80*/  @!P2 LEA R72, P5, R12, R10, 0x1 ;  /* 0x0000000a0c48a211 */ /* 0x002fe200078a08ff */
[----:B------:R1:W-:Y:S01]  /*5f90*/  @P3 STS.128 [R175+0x3800], RZ ;  /* 0x003800ffaf003388 */ /* 0x0003e20000000c00 */
[----:B------:R-:W-:-:S02]  /*5fa0*/  @!P1 IADD3 R10, P0, R39, R136, RZ ;  /* 0x00000088270a9210 */ /* 0x000fc40007f1e0ff */
[----:B------:R-:W-:Y:S01]  /*5fb0*/  @!P2 LEA.HI.X R73, R12, R11, R13, 0x1, P5 ;  /* 0x0000000b0c49a211 */ /* 0x000fe200028f0c0d */
[----:B------:R-:W-:Y:S01]  /*5fc0*/  @!PT LDS RZ, [RZ] ;  /* 0x00000000fffff984 */ /* 0x000fe20000000800 */
[----:B------:R-:W-:Y:S01]  /*5fd0*/  @!PT LDS RZ, [RZ] ;  /* 0x00000000fffff984 */ /* 0x000fe20000000800 */
[----:B------:R-:W-:Y:S01]  /*5fe0*/  @!PT LDS RZ, [RZ] ;  /* 0x00000000fffff984 */ /* 0x000fe20000000800 */
[----:B------:R1:W-:Y:S01]  /*5ff0*/  @!P3 LDGSTS.E.BYPASS.LTC128B.128 [R175+0x3800], desc[UR12][R70.64] ;  /* 0x0380000046afbfae */ /* 0x0003e2000b901d4c */
[----:B------:R-:W4:Y:S01]  /*6000*/  @!P2 LDC.64 R12, c[0x0][0x218] ;  /* 0x00008600ff0cab82 */ /* 0x000f220000000a00 */
[----:B------:R-:W-:Y:S01]  /*6010*/  @!P1 IMAD.X R11, R46, 0x1, R135, P0 ;  /* 0x000000012e0b9824 */ /* 0x000fe200000e0687 */
[C---:B--2---:R-:W-:Y:S01]  /*6020*/  @!P1 LEA R74, P0, R10.reuse, R8, 0x1 ;  /* 0x000000080a4a9211 */ /* 0x044fe200078008ff */
[----:B------:R1:W-:Y:S03]  /*6030*/  @P2 STS.128 [R175+0x5800], RZ ;  /* 0x005800ffaf002388 */ /* 0x0003e60000000c00 */
[----:B------:R-:W-:Y:S01]  /*6040*/  @!P1 LEA.HI.X R75, R10, R9, R11, 0x1, P0 ;  /* 0x000000090a4b9211 */ /* 0x000fe200000f0c0b */
[----:B------:R-:W-:Y:S01]  /*6050*/  @!PT LDS RZ, [RZ] ;  /* 0x00000000fffff984 */ /* 0x000fe20000000800 */
[----:B------:R-:W-:Y:S01]  /*6060*/  @!PT LDS RZ, [RZ] ;  /* 0x00000000fffff984 */ /* 0x000fe20000000800 */
[----:B------:R-:W-:Y:S01]  /*6070*/  @!PT LDS RZ, [RZ] ;  /* 0x00000000fffff984 */ /* 0x000fe20000000800 */
[----:B------:R1:W-:Y:S01]  /*6080*/  @!P2 LDGSTS.E.BYPASS.LTC128B.128 [R175+0x5800], desc[UR12][R72.64+0x40] ;  /* 0x0580004048afafae */ /* 0x0003e2000b901d4c */
[----:B------:R-:W-:Y:S01]  /*6090*/  IADD3 R39, P0, R171, R39, RZ ;  /* 0x00000027ab277210 */ /* 0x000fe20007f1e0ff */
[----:B------:R-:W2:Y:S02]  /*60a0*/  @!P1 LDC.64 R10, c[0x0][0x218] ;  /* 0x00008600ff0a9b82 */ /* 0x000ea40000000a00 */
[----:B------:R1:W-:Y:S01]  /*60b0*/  @P1 STS.128 [R175+0x7800], RZ ;  /* 0x007800ffaf001388 */ /* 0x0003e20000000c00 */
[CC--:B------:R-:W-:Y:S01]  /*60c0*/  @!P2 IADD3 R47, P5, R39.reuse, R136.reuse, RZ ;  /* 0x00000088272fa210 */ /* 0x0c0fe20007fbe0ff */
[----:B------:R-:W-:Y:S01]  /*60d0*/  IMAD.X R46, R170, 0x1, R46, P0 ;  /* 0x00000001aa2e7824 */ /* 0x000fe200000e062e */
[----:B------:R-:W-:Y:S01]  /*60e0*/  @!P3 IADD3 R43, P0, R39, R136, RZ ;  /* 0x00000088272bb210 */ /* 0x000fe20007f1e0ff */
[----:B------:R-:W-:Y:S01]  /*60f0*/  @!PT LDS RZ, [RZ] ;  /* 0x00000000fffff984 */ /* 0x000fe20000000800 */
[----:B------:R-:W-:Y:S01]  /*6100*/  @!PT LDS RZ, [RZ] ;  /* 0x00000000fffff984 */ /* 0x000fe20000000800 */
[----:B------:R-:W-:Y:S01]  /*6110*/  @!PT LDS RZ, [RZ] ;  /* 0x00000000fffff984 */ /* 0x000fe20000000800 */
[----:B------:R1:W-:Y:S02]  /*6120*/  @!P1 LDGSTS.E.BYPASS.LTC128B.128 [R175+0x7800], desc[UR12][R74.64+0x80] ;  /* 0x078000804aaf9fae */ /* 0x0003e4000b901d4c */
[----:B------:R-:W5:Y:S02]  /*6130*/  @!P3 LDC.64 R8, c[0x0][0x218] ;  /* 0x00008600ff08bb82 */ /* 0x000f640000000a00 */
[C-C-:B------:R-:W-:Y:S01]  /*6140*/  @!P3 IMAD.X R64, R46.reuse, 0x1, R135.reuse, P0 ;  /* 0x000000012e40b824 */ /* 0x140fe200000e0687 */
[C---:B---3--:R-:W-:Y:S01]  /*6150*/  @!P3 LEA R76, P0, R43.reuse, R2, 0x1 ;  /* 0x000000022b4cb211 */ /* 0x048fe200078008ff */
[----:B------:R1:W-:Y:S03]  /*6160*/  @P3 STS.128 [R175+0x4000], RZ ;  /* 0x004000ffaf003388 */ /* 0x0003e60000000c00 */
[----:B------:R-:W-:Y:S01]  /*6170*/  @!P3 LEA.HI.X R77, R43, R3, R64, 0x1, P0 ;  /* 0x000000032b4db211 */ /* 0x000fe200000f0c40 */
[----:B------:R-:W-:Y:S01]  /*6180*/  @!P2 IMAD.X R64, R46, 0x1, R135, P5 ;  /* 0x000000012e40a824 */ /* 0x000fe200028e0687 */
[----:B------:R-:W3:Y:S01]  /*6190*/  @!P2 LDC.64 R2, c[0x0][0x218] ;  /* 0x00008600ff02ab82 */ /* 0x000ee20000000a00 */
[----:B----4-:R-:W-:-:S02]  /*61a0*/  @!P2 LEA R62, P5, R47, R12, 0x1 ;  /* 0x0000000c2f3ea211 */ /* 0x010fc400078a08ff */
[----:B------:R-:W-:Y:S01]  /*61b0*/  @!P1 IADD3 R43, P0, R39, R136, RZ ;  /* 0x00000088272b9210 */ /* 0x000fe20007f1e0ff */
[----:B------:R-:W-:Y:S01]  /*61c0*/  @!PT LDS RZ, [RZ] ;  /* 0x00000000fffff984 */ /* 0x000fe20000000800 */
[----:B------:R-:W-:Y:S01]  /*61d0*/  @!PT LDS RZ, [RZ] ;  /* 0x00000000fffff984 */ /* 0x000fe20000000800 */
[----:B------:R-:W-:Y:S01]  /*61e0*/  @!PT LDS RZ, [RZ] ;  /* 0x00000000fffff984 */ /* 0x000fe20000000800 */
[----:B------:R1:W-:Y:S01]  /*61f0*/  @!P3 LDGSTS.E.BYPASS.LTC128B.128 [R175+0x4000], desc[UR12][R76.64] ;  /* 0x040000004cafbfae */ /* 0x0003e2000b901d4c */
[----:B------:R-:W-:Y:S02]  /*6200*/  @!P2 LEA.HI.X R63, R47, R13, R64, 0x1, P5 ;  /* 0x0000000d2f3fa211 */ /* 0x000fe400028f0c40 */
[----:B------:R-:W-:Y:S01]  /*6210*/  IADD3 R39, P5, R171, R39, RZ ;  /* 0x00000027ab277210 */ /* 0x000fe20007fbe0ff */
[----:B------:R-:W-:Y:S01]  /*6220*/  @!P1 IMAD.X R12, R46, 0x1, R135, P0 ;  /* 0x000000012e0c9824 */ /* 0x000fe200000e0687 */
[----:B--2---:R-:W-:Y:S01]  /*6230*/  @!P1 LEA R68, P0, R43, R10, 0x1 ;  /* 0x0000000a2b449211 */ /* 0x004fe200078008ff */
        /* <DEDUP_REMOVED lines=10> */
[----:B-----5:R-:W-:Y:S01]  /*62e0*/  @!P3 LEA R44, P5, R10, R8, 0x1 ;  /* 0x000000080a2cb211 */ /* 0x020fe200078a08ff */
        /* <DEDUP_REMOVED lines=30> */
.L_x_2061:
[----:B------:R-:W-:Y:S05]  /*64d0*/  BSYNC B0 ;  /* 0x0000000000007941 */ /* 0x000fea0003800000 */
.L_x_2060:
[----:B------:R-:W0:Y:S01]  /*64e0*/  LDGDEPBAR ;  /* 0x00000000000079af */ /* 0x000e220000000000 */
[----:B------:R-:W-:-:S04]  /*64f0*/  IADD3 R136, P0, R37, R136, RZ ;  /* 0x0000008825887210 */ /* 0x000fc80007f1e0ff */
[----:B------:R-:W-:-:S09]  /*6500*/  IADD3.X R135, R42, R135, RZ, P0, !PT ;  /* 0x000000872a877210 */ /* 0x000fd200007fe4ff */
.L_x_2057:
        /* <DEDUP_REMOVED lines=76> */
[----:B------:R-:W2:Y:S01]  /*69d0*/  SHFL.BFLY PT, R9, R8, 0x1, 0x1f ;  /* 0x0c201f0008097f89 */ /* 0x000ea200000e0000 */
        /* <DEDUP_REMOVED lines=20> */
[----:B------:R-:W1:Y:S01]  /*6b20*/  LDSM.16.MT88.4 R12, [R118+0xb400] ;  /* 0x00b40000760c783b */ /* 0x000e620000004200 */
[--C-:B------:R-:W-:Y:S01]  /*6b30*/  FFMA.FTZ R44, R18, UR11, -R63.reuse ;  /* 0x0000000b122c7c23 */ /* 0x100fe2000801083f */
[--C-:B------:R-:W-:Y:S01]  /*6b40*/  FFMA.FTZ R39, R30, UR11, -R63.reuse ;  /* 0x0000000b1e277c23 */ /* 0x100fe2000801083f */
[--C-:B------:R-:W-:Y:S01]  /*6b50*/  FFMA.FTZ R47, R29, UR11, -R42.reuse ;  /* 0x0000000b1d2f7c23 */ /* 0x100fe2000801082a */
[--C-:B------:R-:W-:Y:S01]  /*6b60*/  FFMA.FTZ R46, R23, UR11, -R42.reuse ;  /* 0x0000000b172e7c23 */ /* 0x100fe2000801082a */
[----:B------:R-:W2:Y:S01]  /*6b70*/  MUFU.EX2 R125, R125 ;  /* 0x0000007d007d7308 */ /* 0x000ea20000000800 */
[--C-:B------:R-:W-:Y:S01]  /*6b80*/  FFMA.FTZ R45, R17, UR11, -R42.reuse ;  /* 0x0000000b112d7c23 */ /* 0x100fe2000801082a */
[----:B------:R-:W-:Y:S01]  /*6b90*/  LDSM.16.MT88.4 R28, [R164+0x9400] ;  /* 0x00940000a41c783b */ /* 0x000fe20000004200 */
[--C-:B------:R-:W-:Y:S01]  /*6ba0*/  FFMA.FTZ R37, R38, UR11, -R63.reuse ;  /* 0x0000000b26257c23 */ /* 0x100fe2000801083f */
[--C-:B------:R-:W-:Y:S01]  /*6bb0*/  FFMA.FTZ R33, R34, UR11, -R63.reuse ;  /* 0x0000000b22217c23 */ /* 0x100fe2000801083f */
[--C-:B------:R-:W-:Y:S01]  /*6bc0*/  FFMA.FTZ R36, R36, UR11, -R63.reuse ;  /* 0x0000000b24247c23 */ /* 0x100fe2000801083f */
[----:B------:R-:W3:Y:S01]  /*6bd0*/  LDSM.16.MT88.4 R16, [R164+0xb400] ;  /* 0x00b40000a410783b */ /* 0x000ee20000004200 */
[--C-:B------:R-:W-:Y:S01]  /*6be0*/  FFMA.FTZ R32, R32, UR11, -R63.reuse ;  /* 0x0000000b20207c23 */ /* 0x100fe2000801083f */
[----:B------:R-:W-:Y:S01]  /*6bf0*/  MUFU.EX2 R128, R128 ;  /* 0x0000008000807308 */ /* 0x000fe20000000800 */
[--C-:B------:R-:W-:Y:S01]  /*6c00*/  FFMA.FTZ R38, R155, UR11, -R42.reuse ;  /* 0x0000000b9b267c23 */ /* 0x100fe2000801082a */
[----:B------:R-:W4:Y:S01]  /*6c10*/  LDSM.16.MT88.4 R20, [R118+0x9400] ;  /* 0x009400007614783b */ /* 0x000f220000004200 */
[--C-:B------:R-:W-:Y:S01]  /*6c20*/  FFMA.FTZ R34, R35, UR11, -R42.reuse ;  /* 0x0000000b23227c23 */ /* 0x100fe2000801082a */
[--C-:B------:R-:W-:Y:S01]  /*6c30*/  FFMA.FTZ R131, R131, UR11, -R42.reuse ;  /* 0x0000000b83837c23 */ /* 0x100fe2000801082a */
[--C-:B------:R-:W-:Y:S01]  /*6c40*/  FFMA.FTZ R5, R145, UR11, -R42.reuse ;  /* 0x0000000b91057c23 */ /* 0x100fe2000801082a */
[--C-:B------:R-:W-:Y:S01]  /*6c50*/  FFMA.FTZ R4, R141, UR11, -R42.reuse ;  /* 0x0000000b8d047c23 */ /* 0x100fe2000801082a */
[--C-:B------:R-:W-:Y:S01]  /*6c60*/  FFMA.FTZ R145, R146, UR11, -R63.reuse ;  /* 0x0000000b92917c23 */ /* 0x100fe2000801083f */
[----:B------:R-:W5:Y:S01]  /*6c70*/  MUFU.EX2 R61, R61 ;  /* 0x0000003d003d7308 */ /* 0x000f620000000800 */
        /* <DEDUP_REMOVED lines=14> */
[--C-:B------:R-:W-:Y:S01]  /*6d60*/  FFMA.FTZ R55, R55, UR11, -R42.reuse ;  /* 0x0000000b37377c23 */ /* 0x100fe2000801082a */
[----:B------:R-:W2:Y:S01]  /*6d70*/  MUFU.EX2 R140, R140 ;  /* 0x0000008c008c7308 */ /* 0x000ea20000000800 */
[----:B-----5:R-:W-:Y:S01]  /*6d80*/  F2FP.BF16.F32.PACK_AB R70, R61, R128 ;  /* 0x000000803d46723e */ /* 0x020fe200000010ff */
[----:B------:R-:W-:Y:S01]  /*6d90*/  FADD.FTZ R125, R130, R125 ;  /* 0x0000007d827d7221 */ /* 0x000fe20000010000 */
[----:B------:R-:W-:Y:S01]  /*6da0*/  FFMA.FTZ R57, R57, UR11, -R63 ;  /* 0x0000000b39397c23 */ /* 0x000fe2000801083f */
[--C-:B------:R-:W-:Y:S01]  /*6db0*/  FFMA.FTZ R53, R53, UR11, -R42.reuse ;  /* 0x0000000b35357c23 */ /* 0x100fe2000801082a */
[--C-:B------:R-:W-:Y:S01]  /*6dc0*/  FFMA.FTZ R41, R41, UR11, -R42.reuse ;  /* 0x0000000b29297c23 */ /* 0x100fe2000801082a */
[----:B------:R-:W-:Y:S01]  /*6dd0*/  FADD.FTZ R128, R128, R125 ;  /* 0x0000007d80807221 */ /* 0x000fe20000010000 */
[--C-:B------:R-:W-:Y:S01]  /*6de0*/  FFMA.FTZ R125, R60, UR11, -R63.reuse ;  /* 0x0000000b3c7d7c23 */ /* 0x100fe2000801083f */
[----:B------:R-:W-:Y:S01]  /*6df0*/  MUFU.EX2 R129, R129 ;  /* 0x0000008100817308 */ /* 0x000fe20000000800 */
[--C-:B------:R-:W-:Y:S01]  /*6e00*/  FFMA.FTZ R60, R56, UR11, -R63.reuse ;  /* 0x0000000b383c7c23 */ /* 0x100fe2000801083f */
[--C-:B------:R-:W-:Y:S01]  /*6e10*/  FFMA.FTZ R56, R51, UR11, -R42.reuse ;  /* 0x0000000b33387c23 */ /* 0x100fe2000801082a */
[--C-:B------:R-:W-:Y:S01]  /*6e20*/  FFMA.FTZ R65, R58, UR11, -R63.reuse ;  /* 0x0000000b3a417c23 */ /* 0x100fe2000801083f */
[----:B------:R-:W-:Y:S01]  /*6e30*/  FFMA.FTZ R58, R52, UR11, -R63 ;  /* 0x0000000b343a7c23 */ /* 0x000fe2000801083f */
[----:B------:R-:W-:Y:S01]  /*6e40*/  FFMA.FTZ R189, R24, UR11, -R42 ;  /* 0x0000000b18bd7c23 */ /* 0x000fe2000801082a */
[----:B------:R-:W-:-:S02]  /*6e50*/  LEA R186, P0, R136, UR8, 0x1 ;  /* 0x0000000888ba7c11 */ /* 0x000fc4000f8008ff */
[----:B------:R-:W5:Y:S01]  /*6e60*/  MUFU.EX2 R64, R64 ;  /* 0x0000004000407308 */ /* 0x000f620000000800 */
[----:B--2---:R-:W-:Y:S01]  /*6e70*/  F2FP.BF16.F32.PACK_AB R69, R140, R127 ;  /* 0x0000007f8c45723e */ /* 0x004fe200000010ff */
[----:B------:R-:W-:Y:S01]  /*6e80*/  FADD.FTZ R140, R127, R140 ;  /* 0x0000008c7f8c7221 */ /* 0x000fe20000010000 */
[----:B------:R-:W-:-:S05]  /*6e90*/  LEA.HI.X R187, R136, UR9, R135, 0x1, P0 ;  /* 0x0000000988bb7c11 */ /* 0x000fca00080f0c87 */
[----:B------:R-:W-:Y:S08]  /*6ea0*/  MUFU.EX2 R62, R62 ;  /* 0x0000003e003e7308 */ /* 0x000ff00000000800 */
[----:B------:R-:W2:Y:S01]  /*6eb0*/  MUFU.EX2 R43, R43 ;  /* 0x0000002b002b7308 */ /* 0x000ea20000000800 */
[----:B-----5:R-:W-:Y:S01]  /*6ec0*/  F2FP.BF16.F32.PACK_AB R71, R64, R129 ;  /* 0x000000814047723e */ /* 0x020fe200000010ff */
[----:B------:R-:W-:-:S04]  /*6ed0*/  FADD.FTZ R129, R129, R140 ;  /* 0x0000008c81817221 */ /* 0x000fc80000010000 */
[----:B------:R-:W-:Y:S02]  /*6ee0*/  FADD.FTZ R64, R64, R129 ;  /* 0x0000008140407221 */ /* 0x000fe40000010000 */
[C---:B------:R-:W-:Y:S01]  /*6ef0*/  HMMA.16816.F32.BF16 R88, R68.reuse, R84, RZ ;  /* 0x000000544458723c */ /* 0x040fe200000418ff */
[----:B------:R-:W-:Y:S05]  /*6f00*/  MUFU.EX2 R44, R44 ;  /* 0x0000002c002c7308 */ /* 0x000fea0000000800 */
[----:B------:R-:W-:Y:S03]  /*6f10*/  HMMA.16816.F32.BF16 R84, R68, R86, RZ ;  /* 0x000000564454723c */ /* 0x000fe600000418ff */
[----:B------:R-:W5:Y:S01]  /*6f20*/  MUFU.EX2 R39, R39 ;  /* 0x0000002700277308 */ /* 0x000f620000000800 */
[----:B--2---:R-:W-:-:S02]  /*6f30*/  F2FP.BF16.F32.PACK_AB R8, R43, R62 ;  /* 0x0000003e2b08723e */ /* 0x004fc400000010ff */
[C---:B------:R-:W-:Y:S05]  /*6f40*/  HMMA.16816.F32.BF16 R96, R68.reuse, R92, RZ ;  /* 0x0000005c4460723c */ /* 0x040fea00000418ff */
[----:B------:R-:W-:Y:S01]  /*6f50*/  MUFU.EX2 R47, R47 ;  /* 0x0000002f002f7308 */ /* 0x000fe20000000800 */
[C---:B------:R-:W-:Y:S06]  /*6f60*/  HMMA.16816.F32.BF16 R92, R68.reuse, R94, RZ ;  /* 0x0000005e445c723c */ /* 0x040fec00000418ff */
[----:B------:R-:W-:Y:S01]  /*6f70*/  HMMA.16816.F32.BF16 R80, R68, R76, RZ ;  /* 0x0000004c4450723c */ /* 0x000fe200000418ff */
[----:B------:R-:W2:Y:S01]  /*6f80*/  MUFU.EX2 R46, R46 ;  /* 0x0000002e002e7308 */ /* 0x000ea20000000800 */
[----:B-----5:R-:W-:-:S04]  /*6f90*/  F2FP.BF16.F32.PACK_AB R10, R39, R44 ;  /* 0x0000002c270a723e */ /* 0x020fc800000010ff */
[C---:B------:R-:W-:Y:S03]  /*6fa0*/  HMMA.16816.F32.BF16 R76, R68.reuse, R78, RZ ;  /* 0x0000004e444c723c */ /* 0x040fe600000418ff */
[----:B------:R-:W-:Y:S03]  /*6fb0*/  MUFU.EX2 R45, R45 ;  /* 0x0000002d002d7308 */ /* 0x000fe60000000800 */
[C---:B------:R-:W-:Y:S05]  /*6fc0*/  HMMA.16816.F32.BF16 R112, R68.reuse, R108, RZ ;  /* 0x0000006c4470723c */ /* 0x040fea00000418ff */
[----:B------:R-:W5:Y:S01]  /*6fd0*/  MUFU.EX2 R40, R40 ;  /* 0x0000002800287308 */ /* 0x000f620000000800 */
[----:B--2---:R-:W-:Y:S01]  /*6fe0*/  F2FP.BF16.F32.PACK_AB R9, R46, R47 ;  /* 0x0000002f2e09723e */ /* 0x004fe200000010ff */
[----:B------:R-:W-:Y:S01]  /*6ff0*/  HMMA.16816.F32.BF16 R104, R68, R100, RZ ;  /* 0x000000644468723c */ /* 0x000fe200000418ff */
[----:B------:R-:W-:-:S05]  /*7000*/  FADD.FTZ R47, R47, R64 ;  /* 0x000000402f2f7221 */ /* 0x000fca0000010000 */
[C---:B------:R-:W-:Y:S01]  /*7010*/  HMMA.16816.F32.BF16 R108, R68.reuse, R110, RZ ;  /* 0x0000006e446c723c */ /* 0x040fe200000418ff */
[----:B------:R-:W-:Y:S05]  /*7020*/  MUFU.EX2 R37, R37 ;  /* 0x0000002500257308 */ /* 0x000fea0000000800 */
[----:B------:R-:W-:Y:S01]  /*7030*/  HMMA.16816.F32.BF16 R100, R68, R102, RZ ;  /* 0x000000664464723c */ /* 0x000fe200000418ff */
[----:B-----5:R-:W-:Y:S02]  /*7040*/  F2FP.BF16.F32.PACK_AB R11, R40, R45 ;  /* 0x0000002d280b723e */ /* 0x020fe400000010ff */
[----:B------:R-:W2:Y:S05]  /*7050*/  MUFU.EX2 R36, R36 ;  /* 0x0000002400247308 */ /* 0x000eaa0000000800 */
[C---:B-1----:R-:W-:Y:S03]  /*7060*/  HMMA.16816.F32.BF16 R88, R8.reuse, R12, R88 ;  /* 0x0000000c0858723c */ /* 0x042fe60000041858 */
[----:B------:R-:W-:Y:S03]  /*7070*/  MUFU.EX2 R33, R33 ;  /* 0x0000002100217308 */ /* 0x000fe60000000800 */
[C---:B------:R-:W-:Y:S01]  /*7080*/  HMMA.16816.F32.BF16 R84, R8.reuse, R14, R84 ;  /* 0x0000000e0854723c */ /* 0x040fe20000041854 */
[----:B------:R-:W1:Y:S04]  /*7090*/  LDSM.16.MT88.4 R12, [R164+0xd400] ;  /* 0x00d40000a40c783b */ /* 0x000e680000004200 */
[----:B------:R-:W-:Y:S01]  /*70a0*/  MUFU.EX2 R32, R32 ;  /* 0x0000002000207308 */ /* 0x000fe20000000800 */
[C---:B---3--:R-:W-:Y:S06]  /*70b0*/  HMMA.16816.F32.BF16 R96, R8.reuse, R16, R96 ;  /* 0x000000100860723c */ /* 0x048fec0000041860 */
[C---:B------:R-:W-:Y:S01]  /*70c0*/  HMMA.16816.F32.BF16 R92, R8.reuse, R18, R92 ;  /* 0x00000012085c723c */ /* 0x040fe2000004185c */
[----:B------:R-:W3:Y:S01]  /*70d0*/  LDSM.16.MT88.4 R16, [R118+0xd000] ;  /* 0x00d000007610783b */ /* 0x000ee20000004200 */
[----:B------:R-:W-:Y:S04]  /*70e0*/  MUFU.EX2 R38, R38 ;  /* 0x0000002600267308 */ /* 0x000fe80000000800 */
[C---:B------:R-:W-:Y:S04]  /*70f0*/  HMMA.16816.F32.BF16 R108, R8.reuse, R30, R108 ;  /* 0x0000001e086c723c */ /* 0x040fe8000004186c */
[----:B------:R5:W2:Y:S02]  /*7100*/  MUFU.EX2 R35, R131 ;  /* 0x0000008300237308 */ /* 0x000aa40000000800 */
[----:B------:R-:W-:Y:S01]  /*7110*/  HMMA.16816.F32.BF16 R112, R8, R28, R112 ;  /* 0x0000001c0870723c */ /* 0x000fe20000041870 */
[--C-:B------:R-:W-:Y:S01]  /*7120*/  FFMA.FTZ R31, R7, UR11, -R42.reuse ;  /* 0x0000000b071f7c23 */ /* 0x100fe2000801082a */
[--C-:B------:R-:W-:Y:S01]  /*7130*/  FFMA.FTZ R7, R48, UR11, -R63.reuse ;  /* 0x0000000b30077c23 */ /* 0x100fe2000801083f */
[----:B------:R-:W-:Y:S01]  /*7140*/  FFMA.FTZ R30, R152, UR11, -R63 ;  /* 0x0000000b981e7c23 */ /* 0x000fe2000801083f */
[----:B------:R-:W-:-:S02]  /*7150*/  FFMA.FTZ R48, R153, UR11, -R42 ;  /* 0x0000000b99307c23 */ /* 0x000fc4000801082a */
[----:B------:R-:W-:Y:S01]  /*7160*/  MUFU.EX2 R34, R34 ;  /* 0x0000002200227308 */ /* 0x000fe20000000800 */
[----:B----4-:R-:W-:Y:S01]  /*7170*/  HMMA.16816.F32.BF16 R104, R8, R20, R104 ;  /* 0x000000140868723c */ /* 0x010fe20000041868 */
[----:B------:R-:W-:Y:S01]  /*7180*/  FFMA.FTZ R28, R150, UR11, -R63 ;  /* 0x0000000b961c7c23 */ /* 0x000fe2000801083f */
[----:B------:R-:W-:-:S04]  /*7190*/  FFMA.FTZ R29, R151, UR11, -R42 ;  /* 0x0000000b971d7c23 */ /* 0x000fc8000801082a */
[C---:B------:R-:W-:Y:S01]  /*71a0*/  HMMA.16816.F32.BF16 R100, R8.reuse, R22, R100 ;  /* 0x000000160864723c */ /* 0x040fe20000041864 */
[----:B------:R-:W4:Y:S01]  /*71b0*/  MUFU.EX2 R31, R31 ;  /* 0x0000001f001f7308 */ /* 0x000f220000000800 */
[----:B-----5:R-:W-:Y:S01]  /*71c0*/  FFMA.FTZ R131, R154, UR11, -R63 ;  /* 0x0000000b9a837c23 */ /* 0x020fe2000801083f */
[----:B------:R-:W-:Y:S03]  /*71d0*/  LDSM.16.MT88.4 R20, [R164+0xa400] ;  /* 0x00a40000a414783b */ /* 0x000fe60000004200 */
[C---:B-1----:R-:W-:Y:S03]  /*71e0*/  HMMA.16816.F32.BF16 R80, R8.reuse, R12, R80 ;  /* 0x0000000c0850723c */ /* 0x042fe60000041850 */
[----:B------:R-:W-:Y:S03]  /*71f0*/  MUFU.EX2 R131, R131 ;  /* 0x0000008300837308 */ /* 0x000fe60000000800 */
[----:B------:R-:W-:Y:S01]  /*7200*/  HMMA.16816.F32.BF16 R76, R8, R14, R76 ;  /* 0x0000000e084c723c */ /* 0x000fe2000004184c */
[----:B------:R-:W1:Y:S04]  /*7210*/  LDSM.16.MT88.4 R12, [R118+0xd400] ;  /* 0x00d40000760c783b */ /* 0x000e680000004200 */
        /* <DEDUP_REMOVED lines=8> */
[C---:B-1----:R-:W-:Y:S07]  /*72a0*/  HMMA.16816.F32.BF16 R72, R8.reuse, R12, R72 ;  /* 0x0000000c0848723c */ /* 0x042fee0000041848 */
[----:B------:R-:W-:Y:S01]  /*72b0*/  MUFU.EX2 R5, R5 ;  /* 0x0000000500057308 */ /* 0x000fe20000000800 */
[----:B------:R-:W-:Y:S01]  /*72c0*/  HMMA.16816.F32.BF16 R68, R8, R14, R68 ;  /* 0x0000000e0844723c */ /* 0x000fe20000041844 */
[----:B------:R-:W1:Y:S06]  /*72d0*/  LDSM.16.MT88.4 R12, [R164+0x9800] ;  /* 0x00980000a40c783b */ /* 0x000e6c0000004200 */
[----:B------:R-:W3:Y:S01]  /*72e0*/  MUFU.EX2 R4, R4 ;  /* 0x0000000400047308 */ /* 0x000ee20000000800 */
[----:B--2---:R-:W-:-:S02]  /*72f0*/  F2FP.BF16.F32.PACK_AB R8, R36, R37 ;  /* 0x000000252408723e */ /* 0x004fc400000010ff */
[----:B------:R-:W-:Y:S02]  /*7300*/  F2FP.BF16.F32.PACK_AB R9, R35, R38 ;  /* 0x000000262309723e */ /* 0x000fe400000010ff */
[----:B------:R-:W-:Y:S02]  /*7310*/  F2FP.BF16.F32.PACK_AB R10, R32, R33 ;  /* 0x00000021200a723e */ /* 0x000fe400000010ff */
[----:B----4-:R-:W-:Y:S01]  /*7320*/  F2FP.BF16.F32.PACK_AB R11, R31, R34 ;  /* 0x000000221f0b723e */ /* 0x010fe200000010ff */
[----:B------:R-:W-:Y:S08]  /*7330*/  MUFU.EX2 R148, R148 ;  /* 0x0000009400947308 */ /* 0x000ff00000000800 */
[----:B------:R-:W2:Y:S08]  /*7340*/  MUFU.EX2 R145, R145 ;  /* 0x0000009100917308 */ /* 0x000eb00000000800 */
[----:B------:R-:W-:Y:S08]  /*7350*/  MUFU.EX2 R144, R144 ;  /* 0x0000009000907308 */ /* 0x000ff00000000800 */
[----:B------:R-:W-:Y:S01]  /*7360*/  MUFU.EX2 R141, R141 ;  /* 0x0000008d008d7308 */ /* 0x000fe20000000800 */
[C---:B-1----:R-:W-:Y:S07]  /*7370*/  HMMA.16816.F32.BF16 R112, R8.reuse, R12, R112 ;  /* 0x0000000c0870723c */ /* 0x042fee0000041870 */
[----:B------:R-:W-:Y:S01]  /*7380*/  MUFU.EX2 R146, R146 ;  /* 0x0000009200927308 */ /* 0x000fe20000000800 */
[----:B------:R-:W-:Y:S01]  /*7390*/  HMMA.16816.F32.BF16 R108, R8, R14, R108 ;  /* 0x0000000e086c723c */ /* 0x000fe2000004186c */
[----:B------:R-:W1:Y:S06]  /*73a0*/  LDSM.16.MT88.4 R12, [R118+0x9800] ;  /* 0x00980000760c783b */ /* 0x000e6c0000004200 */
[----:B------:R4:W2:Y:S08]  /*73b0*/  MUFU.EX2 R143, R147 ;  /* 0x00000093008f7308 */ /* 0x0008b00000000800 */
[----:B------:R-:W-:Y:S08]  /*73c0*/  MUFU.EX2 R142, R142 ;  /* 0x0000008e008e7308 */ /* 0x000ff00000000800 */
[----:B------:R-:W2:Y:S01]  /*73d0*/  MUFU.EX2 R139, R139 ;  /* 0x0000008b008b7308 */ /* 0x000ea20000000800 */
[--C-:B----4-:R-:W-:Y:S01]  /*73e0*/  FFMA.FTZ R147, R122, UR11, -R63.reuse ;  /* 0x0000000b7a937c23 */ /* 0x110fe2000801083f */
[----:B------:R-:W-:Y:S01]  /*73f0*/  FFMA.FTZ R122, R123, UR11, -R42 ;  /* 0x0000000b7b7a7c23 */ /* 0x000fe2000801082a */
[----:B------:R-:W-:-:S05]  /*7400*/  FFMA.FTZ R123, R59, UR11, -R63 ;  /* 0x0000000b3b7b7c23 */ /* 0x000fca000801083f */
[----:B------:R-:W-:Y:S08]  /*7410*/  MUFU.EX2 R126, R126 ;  /* 0x0000007e007e7308 */ /* 0x000ff00000000800 */
[----:B------:R-:W4:Y:S01]  /*7420*/  MUFU.EX2 R149, R149 ;  /* 0x0000009500957308 */ /* 0x000f220000000800 */
[C---:B-1----:R-:W-:Y:S06]  /*7430*/  HMMA.16816.F32.BF16 R104, R8.reuse, R12, R104 ;  /* 0x0000000c0868723c */ /* 0x042fec0000041868 */
[C---:B------:R-:W-:Y:S01]  /*7440*/  HMMA.16816.F32.BF16 R100, R8.reuse, R14, R100 ;  /* 0x0000000e0864723c */ /* 0x040fe20000041864 */
[----:B------:R-:W1:Y:S01]  /*7450*/  LDSM.16.MT88.4 R12, [R164+0xb800] ;  /* 0x00b80000a40c783b */ /* 0x000e620000004200 */
[----:B------:R-:W-:Y:S08]  /*7460*/  MUFU.EX2 R147, R147 ;  /* 0x0000009300937308 */ /* 0x000ff00000000800 */
[----:B------:R-:W4:Y:S08]  /*7470*/  MUFU.EX2 R66, R66 ;  /* 0x0000004200427308 */ /* 0x000f300000000800 */
[----:B------:R-:W-:Y:S08]  /*7480*/  MUFU.EX2 R122, R122 ;  /* 0x0000007a007a7308 */ /* 0x000ff00000000800 */
[----:B------:R-:W4:Y:S08]  /*7490*/  MUFU.EX2 R67, R67 ;  /* 0x0000004300437308 */ /* 0x000f300000000800 */
[----:B------:R-:W-:Y:S01]  /*74a0*/  MUFU.EX2 R124, R124 ;  /* 0x0000007c007c7308 */ /* 0x000fe20000000800 */
[C---:B-1----:R-:W-:Y:S07]  /*74b0*/  HMMA.16816.F32.BF16 R96, R8.reuse, R12, R96 ;  /* 0x0000000c0860723c */ /* 0x042fee0000041860 */
[----:B------:R-:W1:Y:S01]  /*74c0*/  MUFU.EX2 R55, R55 ;  /* 0x0000003700377308 */ /* 0x000e620000000800 */
[C---:B------:R-:W-:Y:S01]  /*74d0*/  HMMA.16816.F32.BF16 R92, R8.reuse, R14, R92 ;  /* 0x0000000e085c723c */ /* 0x040fe2000004185c */
[----:B------:R-:W5:Y:S06]  /*74e0*/  LDSM.16.MT88.4 R12, [R118+0xb800] ;  /* 0x00b80000760c783b */ /* 0x000f6c0000004200 */
[----:B------:R-:W-:Y:S08]  /*74f0*/  MUFU.EX2 R59, R125 ;  /* 0x0000007d003b7308 */ /* 0x000ff00000000800 */
[----:B------:R-:W-:Y:S08]  /*7500*/  MUFU.EX2 R52, R123 ;  /* 0x0000007b00347308 */ /* 0x000ff00000000800 */
[----:B------:R-:W-:Y:S08]  /*7510*/  MUFU.EX2 R57, R57 ;  /* 0x0000003900397308 */ /* 0x000ff00000000800 */
[----:B------:R-:W-:Y:S08]  /*7520*/  MUFU.EX2 R53, R53 ;  /* 0x0000003500357308 */ /* 0x000ff00000000800 */
[----:B------:R-:W-:Y:S01]  /*7530*/  MUFU.EX2 R56, R56 ;  /* 0x0000003800387308 */ /* 0x000fe20000000800 */
[C---:B-----5:R-:W-:Y:S07]  /*7540*/  HMMA.16816.F32.BF16 R88, R8.reuse, R12, R88 ;  /* 0x0000000c0858723c */ /* 0x060fee0000041858 */
[----:B------:R-:W-:Y:S01]  /*7550*/  MUFU.EX2 R41, R41 ;  /* 0x0000002900297308 */ /* 0x000fe20000000800 */
[C---:B------:R-:W-:Y:S01]  /*7560*/  HMMA.16816.F32.BF16 R84, R8.reuse, R14, R84 ;  /* 0x0000000e0854723c */ /* 0x040fe20000041854 */
[----:B------:R-:W5:Y:S06]  /*7570*/  LDSM.16.MT88.4 R12, [R164+0xd800] ;  /* 0x00d80000a40c783b */ /* 0x000f6c0000004200 */
[----:B------:R-:W-:Y:S08]  /*7580*/  MUFU.EX2 R60, R60 ;  /* 0x0000003c003c7308 */ /* 0x000ff00000000800 */
[----:B------:R-:W-:Y:S08]  /*7590*/  MUFU.EX2 R58, R58 ;  /* 0x0000003a003a7308 */ /* 0x000ff00000000800 */
[----:B------:R-:W-:Y:S01]  /*75a0*/  MUFU.EX2 R189, R189 ;  /* 0x000000bd00bd7308 */ /* 0x000fe20000000800 */
[C---:B-----5:R-:W-:Y:S06]  /*75b0*/  HMMA.16816.F32.BF16 R80, R8.reuse, R12, R80 ;  /* 0x0000000c0850723c */ /* 0x060fec0000041850 */
[C---:B------:R-:W-:Y:S01]  /*75c0*/  HMMA.16816.F32.BF16 R76, R8.reuse, R14, R76 ;  /* 0x0000000e084c723c */ /* 0x040fe2000004184c */
[----:B------:R-:W5:Y:S05]  /*75d0*/  LDSM.16.MT88.4 R12, [R118+0xd800] ;  /* 0x00d80000760c783b */ /* 0x000f6a0000004200 */
[C---:B-----5:R-:W-:Y:S06]  /*75e0*/  HMMA.16816.F32.BF16 R72, R8.reuse, R12, R72 ;  /* 0x0000000c0848723c */ /* 0x060fec0000041848 */
[----:B------:R-:W-:Y:S01]  /*75f0*/  HMMA.16816.F32.BF16 R68, R8, R14, R68 ;  /* 0x0000000e0844723c */ /* 0x000fe20000041844 */
[----:B------:R-:W5:Y:S06]  /*7600*/  LDSM.16.MT88.4 R12, [R164+0x9c00] ;  /* 0x009c0000a40c783b */ /* 0x000f6c0000004200 */
[----:B------:R-:W-:-:S02]  /*7610*/  F2FP.BF16.F32.PACK_AB R8, R30, R131 ;  /* 0x000000831e08723e */ /* 0x000fc400000010ff */
[----:B---3--:R-:W-:Y:S02]  /*7620*/  F2FP.BF16.F32.PACK_AB R9, R29, R48 ;  /* 0x000000301d09723e */ /* 0x008fe400000010ff */
[----:B------:R-:W-:Y:S02]  /*7630*/  F2FP.BF16.F32.PACK_AB R10, R7, R28 ;  /* 0x0000001c070a723e */ /* 0x000fe400000010ff */
[----:B------:R-:W-:-:S07]  /*7640*/  F2FP.BF16.F32.PACK_AB R11, R4, R5 ;  /* 0x00000005040b723e */ /* 0x000fce00000010ff */
[C---:B-----5:R-:W-:Y:S06]  /*7650*/  HMMA.16816.F32.BF16 R112, R8.reuse, R12, R112 ;  /* 0x0000000c0870723c */ /* 0x060fec0000041870 */
        /* <DEDUP_REMOVED lines=17> */
[----:B--2---:R-:W-:-:S02]  /*7770*/  F2FP.BF16.F32.PACK_AB R8, R145, R148 ;  /* 0x000000949108723e */ /* 0x004fc400000010ff */
[----:B------:R-:W-:Y:S02]  /*7780*/  F2FP.BF16.F32.PACK_AB R9, R143, R146 ;  /* 0x000000928f09723e */ /* 0x000fe400000010ff */
[----:B------:R-:W-:Y:S02]  /*7790*/  F2FP.BF16.F32.PACK_AB R10, R141, R144 ;  /* 0x000000908d0a723e */ /* 0x000fe400000010ff */
[----:B------:R-:W-:-:S07]  /*77a0*/  F2FP.BF16.F32.PACK_AB R11, R139, R142 ;  /* 0x0000008e8b0b723e */ /* 0x000fce00000010ff */
[C---:B---3--:R-:W-:Y:S06]  /*77b0*/  HMMA.16816.F32.BF16 R112, R8.reuse, R12, R112 ;  /* 0x0000000c0870723c */ /* 0x048fec0000041870 */
[C---:B------:R-:W-:Y:S01]  /*77c0*/  HMMA.16816.F32.BF16 R108, R8.reuse, R14, R108 ;  /* 0x0000000e086c723c */ /* 0x040fe2000004186c */
[----:B------:R-:W2:Y:S05]  /*77d0*/  LDSM.16.MT88.4 R12, [R118+0xa000] ;  /* 0x00a00000760c783b */ /* 0x000eaa0000004200 */
[C---:B--2---:R-:W-:Y:S06]  /*77e0*/  HMMA.16816.F32.BF16 R104, R8.reuse, R12, R104 ;  /* 0x0000000c0868723c */ /* 0x044fec0000041868 */
        /* <DEDUP_REMOVED lines=12> */
[----:B------:R-:W-:Y:S01]  /*78b0*/  HMMA.16816.F32.BF16 R68, R8, R14, R68 ;  /* 0x0000000e0844723c */ /* 0x000fe20000041844 */
[----:B------:R-:W2:Y:S06]  /*78c0*/  LDSM.16.MT88.4 R12, [R164+0xc400] ;  /* 0x00c40000a40c783b */ /* 0x000eac0000004200 */
[----:B------:R-:W-:Y:S01]  /*78d0*/  FADD.FTZ R9, R61, R128 ;  /* 0x000000803d097221 */ /* 0x000fe20000010000 */
[----:B----4-:R-:W-:Y:S01]  /*78e0*/  F2FP.BF16.F32.PACK_AB R8, R149, R126 ;  /* 0x0000007e9508723e */ /* 0x010fe200000010ff */
[----:B------:R-:W-:Y:S01]  /*78f0*/  FFMA.FTZ R61, R54, UR11, -R63 ;  /* 0x0000000b363d7c23 */ /* 0x000fe2000801083f */
[----:B------:R-:W-:Y:S01]  /*7900*/  F2FP.BF16.F32.PACK_AB R10, R66, R147 ;  /* 0x00000093420a723e */ /* 0x000fe200000010ff */
[----:B------:R-:W-:Y:S01]  /*7910*/  FADD.FTZ R62, R62, R9 ;  /* 0x000000093e3e7221 */ /* 0x000fe20000010000 */
[----:B------:R-:W-:Y:S01]  /*7920*/  F2FP.BF16.F32.PACK_AB R9, R67, R122 ;  /* 0x0000007a4309723e */ /* 0x000fe200000010ff */
[----:B------:R-:W-:Y:S01]  /*7930*/  FFMA.FTZ R54, R49, UR11, -R42 ;  /* 0x0000000b31367c23 */ /* 0x000fe2000801082a */
[----:B-1----:R-:W-:Y:S01]  /*7940*/  F2FP.BF16.F32.PACK_AB R11, R55, R124 ;  /* 0x0000007c370b723e */ /* 0x002fe200000010ff */
[----:B------:R-:W-:Y:S01]  /*7950*/  FFMA.FTZ R63, R50, UR11, -R63 ;  /* 0x0000000b323f7c23 */ /* 0x000fe2000801083f */
[----:B------:R-:W-:Y:S05]  /*7960*/  MUFU.EX2 R61, R61 ;  /* 0x0000003d003d7308 */ /* 0x000fea0000000800 */
[C---:B------:R-:W-:Y:S03]  /*7970*/  HMMA.16816.F32.BF16 R112, R8.reuse, R20, R112 ;  /* 0x000000140870723c */ /* 0x040fe60000041870 */
[----:B------:R-:W1:Y:S03]  /*7980*/  MUFU.EX2 R50, R65 ;  /* 0x0000004100327308 */ /* 0x000e660000000800 */
[C---:B------:R-:W-:Y:S01]  /*7990*/  HMMA.16816.F32.BF16 R108, R8.reuse, R22, R108 ;  /* 0x00000016086c723c */ /* 0x040fe2000004186c */
[----:B------:R-:W3:Y:S04]  /*79a0*/  LDSM.16.MT88.4 R20, [R118+0xc400] ;  /* 0x00c400007614783b */ /* 0x000ee80000004200 */
[----:B------:R-:W4:Y:S01]  /*79b0*/  MUFU.EX2 R54, R54 ;  /* 0x0000003600367308 */ /* 0x000f220000000800 */
[C---:B------:R-:W-:Y:S06]  /*79c0*/  HMMA.16816.F32.BF16 R104, R8.reuse, R16, R104 ;  /* 0x000000100868723c */ /* 0x040fec0000041868 */
[C---:B------:R-:W-:Y:S01]  /*79d0*/  HMMA.16816.F32.BF16 R100, R8.reuse, R18, R100 ;  /* 0x000000120864723c */ /* 0x040fe20000041864 */
[----:B------:R-:W5:Y:S01]  /*79e0*/  LDSM.16.MT88.4 R16, [R164+0xe400] ;  /* 0x00e40000a410783b */ /* 0x000f620000004200 */
[----:B------:R-:W-:Y:S04]  /*79f0*/  MUFU.EX2 R63, R63 ;  /* 0x0000003f003f7308 */ /* 0x000fe80000000800 */
[C---:B--2---:R-:W-:Y:S06]  /*7a00*/  HMMA.16816.F32.BF16 R96, R8.reuse, R12, R96 ;  /* 0x0000000c0860723c */ /* 0x044fec0000041860 */
[C---:B------:R-:W-:Y:S01]  /*7a10*/  HMMA.16816.F32.BF16 R92, R8.reuse, R14, R92 ;  /* 0x0000000e085c723c */ /* 0x040fe2000004185c */
[----:B------:R-:W2:Y:S05]  /*7a20*/  LDSM.16.MT88.4 R12, [R118+0xe400] ;  /* 0x00e40000760c783b */ /* 0x000eaa0000004200 */
[C---:B---3--:R-:W-:Y:S06]  /*7a30*/  HMMA.16816.F32.BF16 R88, R8.reuse, R20, R88 ;  /* 0x000000140858723c */ /* 0x048fec0000041858 */
[C---:B------:R-:W-:Y:S01]  /*7a40*/  HMMA.16816.F32.BF16 R84, R8.reuse, R22, R84 ;  /* 0x000000160854723c */ /* 0x040fe20000041854 */
[----:B------:R-:W3:Y:S05]  /*7a50*/  LDSM.16.MT88.4 R20, [R118+0xa800] ;  /* 0x00a800007614783b */ /* 0x000eea0000004200 */
[C---:B-----5:R-:W-:Y:S06]  /*7a60*/  HMMA.16816.F32.BF16 R80, R8.reuse, R16, R80 ;  /* 0x000000100850723c */ /* 0x060fec0000041850 */
[C---:B------:R-:W-:Y:S01]  /*7a70*/  HMMA.16816.F32.BF16 R76, R8.reuse, R18, R76 ;  /* 0x00000012084c723c */ /* 0x040fe2000004184c */
[----:B------:R-:W5:Y:S05]  /*7a80*/  LDSM.16.MT88.4 R16, [R118+0xc800] ;  /* 0x00c800007610783b */ /* 0x000f6a0000004200 */
[C---:B--2---:R-:W-:Y:S06]  /*7a90*/  HMMA.16816.F32.BF16 R72, R8.reuse, R12, R72 ;  /* 0x0000000c0848723c */ /* 0x044fec0000041848 */
[----:B------:R-:W-:Y:S01]  /*7aa0*/  HMMA.16816.F32.BF16 R68, R8, R14, R68 ;  /* 0x0000000e0844723c */ /* 0x000fe20000041844 */
[----:B------:R-:W2:Y:S06]  /*7ab0*/  LDSM.16.MT88.4 R12, [R164+0xa800] ;  /* 0x00a80000a40c783b */ /* 0x000eac0000004200 */
[----:B------:R-:W-:Y:S01]  /*7ac0*/  FADD.FTZ R9, R43, R62 ;  /* 0x0000003e2b097221 */ /* 0x000fe20000010000 */
[----:B------:R-:W-:Y:S01]  /*7ad0*/  FADD.FTZ R8, R46, R47 ;  /* 0x0000002f2e087221 */ /* 0x000fe20000010000 */
[----:B-1----:R-:W-:Y:S01]  /*7ae0*/  F2FP.BF16.F32.PACK_AB R10, R57, R50 ;  /* 0x00000032390a723e */ /* 0x002fe200000010ff */
[----:B------:R-:W-:Y:S01]  /*7af0*/  FFMA.FTZ R47, R27, UR11, -R42 ;  /* 0x0000000b1b2f7c23 */ /* 0x000fe2000801082a */
[----:B------:R-:W-:Y:S01]  /*7b00*/  FADD.FTZ R44, R44, R9 ;  /* 0x000000092c2c7221 */ /* 0x000fe20000010000 */
[----:B------:R-:W-:Y:S01]  /*7b10*/  FADD.FTZ R45, R45, R8 ;  /* 0x000000082d2d7221 */ /* 0x000fe20000010000 */
[----:B------:R-:W-:Y:S01]  /*7b20*/  F2FP.BF16.F32.PACK_AB R8, R52, R59 ;  /* 0x0000003b3408723e */ /* 0x000fe200000010ff */
[----:B------:R-:W-:Y:S01]  /*7b30*/  FFMA.FTZ R46, R26, UR11, -R42 ;  /* 0x0000000b1a2e7c23 */ /* 0x000fe2000801082a */
[----:B------:R-:W-:Y:S01]  /*7b40*/  F2FP.BF16.F32.PACK_AB R9, R56, R53 ;  /* 0x000000353809723e */ /* 0x000fe200000010ff */
[----:B------:R-:W-:Y:S01]  /*7b50*/  FADD.FTZ R44, R39, R44 ;  /* 0x0000002c272c7221 */ /* 0x000fe20000010000 */
[----:B----4-:R-:W-:Y:S01]  /*7b60*/  F2FP.BF16.F32.PACK_AB R11, R41, R54 ;  /* 0x00000036290b723e */ /* 0x010fe200000010ff */
[----:B------:R-:W-:Y:S01]  /*7b70*/  FADD.FTZ R45, R40, R45 ;  /* 0x0000002d282d7221 */ /* 0x000fe20000010000 */
[----:B------:R-:W-:Y:S01]  /*7b80*/  FFMA.FTZ R43, R25, UR11, -R42 ;  /* 0x0000000b192b7c23 */ /* 0x000fe2000801082a */
[----:B------:R-:W-:Y:S01]  /*7b90*/  FADD.FTZ R37, R37, R44 ;  /* 0x0000002c25257221 */ /* 0x000fe20000010000 */
[----:B------:R-:W1:Y:S01]  /*7ba0*/  LDSM.16.MT88.4 R24, [R164+0xc800] ;  /* 0x00c80000a418783b */ /* 0x000e620000004200 */
[----:B------:R-:W-:Y:S01]  /*7bb0*/  FADD.FTZ R38, R38, R45 ;  /* 0x0000002d26267221 */ /* 0x000fe20000010000 */
[----:B------:R-:W-:Y:S01]  /*7bc0*/  MUFU.EX2 R39, R47 ;  /* 0x0000002f00277308 */ /* 0x000fe20000000800 */
[----:B---3--:R-:W-:Y:S01]  /*7bd0*/  HMMA.16816.F32.BF16 R104, R8, R20, R104 ;  /* 0x000000140868723c */ /* 0x008fe20000041868 */
[----:B------:R-:W-:Y:S01]  /*7be0*/  FADD.FTZ R36, R36, R37 ;  /* 0x0000002524247221 */ /* 0x000fe20000010000 */
[----:B------:R-:W-:-:S03]  /*7bf0*/  FADD.FTZ R35, R35, R38 ;  /* 0x0000002623237221 */ /* 0x000fc60000010000 */
[----:B------:R-:W-:Y:S01]  /*7c00*/  FADD.FTZ R33, R33, R36 ;  /* 0x0000002421217221 */ /* 0x000fe20000010000 */
[C---:B------:R-:W-:Y:S01]  /*7c10*/  HMMA.16816.F32.BF16 R100, R8.reuse, R22, R100 ;  /* 0x000000160864723c */ /* 0x040fe20000041864 */
[----:B------:R-:W3:Y:S01]  /*7c20*/  LDSM.16.MT88.4 R20, [R118+0xe800] ;  /* 0x00e800007614783b */ /* 0x000ee20000004200 */
[----:B------:R-:W-:Y:S01]  /*7c30*/  FADD.FTZ R34, R34, R35 ;  /* 0x0000002322227221 */ /* 0x000fe20000010000 */
[----:B------:R-:W-:Y:S01]  /*7c40*/  FADD.FTZ R32, R32, R33 ;  /* 0x0000002120207221 */ /* 0x000fe20000010000 */
[----:B------:R-:W4:Y:S02]  /*7c50*/  MUFU.EX2 R40, R46 ;  /* 0x0000002e00287308 */ /* 0x000f240000000800 */
[----:B-----5:R-:W-:Y:S01]  /*7c60*/  HMMA.16816.F32.BF16 R88, R8, R16, R88 ;  /* 0x000000100858723c */ /* 0x020fe20000041858 */
[----:B------:R-:W-:Y:S01]  /*7c70*/  FADD.FTZ R31, R31, R34 ;  /* 0x000000221f1f7221 */ /* 0x000fe20000010000 */
[----:B------:R-:W-:-:S03]  /*7c80*/  FADD.FTZ R131, R131, R32 ;  /* 0x0000002083837221 */ /* 0x000fc60000010000 */
[----:B------:R-:W-:Y:S01]  /*7c90*/  FADD.FTZ R48, R48, R31 ;  /* 0x0000001f30307221 */ /* 0x000fe20000010000 */
[C---:B--2---:R-:W-:Y:S01]  /*7ca0*/  HMMA.16816.F32.BF16 R112, R8.reuse, R12, R112 ;  /* 0x0000000c0870723c */ /* 0x044fe20000041870 */
[----:B------:R-:W-:Y:S01]  /*7cb0*/  FADD.FTZ R131, R30, R131 ;  /* 0x000000831e837221 */ /* 0x000fe20000010000 */
[----:B------:R-:W2:Y:S01]  /*7cc0*/  MUFU.EX2 R42, R43 ;  /* 0x0000002b002a7308 */ /* 0x000ea20000000800 */
[----:B------:R-:W-:Y:S02]  /*7cd0*/  FADD.FTZ R30, R29, R48 ;  /* 0x000000301d1e7221 */ /* 0x000fe40000010000 */
[----:B------:R-:W-:Y:S01]  /*7ce0*/  FADD.FTZ R28, R28, R131 ;  /* 0x000000831c1c7221 */ /* 0x000fe20000010000 */
[----:B------:R-:W-:Y:S01]  /*7cf0*/  HMMA.16816.F32.BF16 R108, R8, R14, R108 ;  /* 0x0000000e086c723c */ /* 0x000fe2000004186c */
[----:B------:R-:W5:Y:S01]  /*7d00*/  LDSM.16.MT88.4 R12, [R164+0xe800] ;  /* 0x00e80000a40c783b */ /* 0x000f620000004200 */
[----:B------:R-:W-:Y:S01]  /*7d10*/  FADD.FTZ R5, R5, R30 ;  /* 0x0000001e05057221 */ /* 0x000fe20000010000 */
[----:B------:R-:W-:-:S03]  /*7d20*/  FADD.FTZ R7, R7, R28 ;  /* 0x0000001c07077221 */ /* 0x000fc60000010000 */
[----:B------:R-:W-:Y:S01]  /*7d30*/  HMMA.16816.F32.BF16 R84, R8, R18, R84 ;  /* 0x000000120854723c */ /* 0x000fe20000041854 */
[----:B------:R-:W2:Y:S01]  /*7d40*/  LDSM.16.MT88.4 R16, [R164+0xac00] ;  /* 0x00ac0000a410783b */ /* 0x000ea20000004200 */
[----:B------:R-:W-:Y:S01]  /*7d50*/  FADD.FTZ R5, R4, R5 ;  /* 0x0000000504057221 */ /* 0x000fe20000010000 */
[----:B------:R-:W-:-:S03]  /*7d60*/  FADD.FTZ R148, R148, R7 ;  /* 0x0000000794947221 */ /* 0x000fc60000010000 */
[----:B------:R-:W-:Y:S01]  /*7d70*/  FADD.FTZ R146, R146, R5 ;  /* 0x0000000592927221 */ /* 0x000fe20000010000 */
[----:B------:R-:W-:Y:S01]  /*7d80*/  FADD.FTZ R145, R145, R148 ;  /* 0x0000009491917221 */ /* 0x000fe20000010000 */
[----:B-1----:R-:W-:Y:S02]  /*7d90*/  HMMA.16816.F32.BF16 R96, R8, R24, R96 ;  /* 0x000000180860723c */ /* 0x002fe40000041860 */
[----:B------:R-:W-:Y:S01]  /*7da0*/  FADD.FTZ R143, R143, R146 ;  /* 0x000000928f8f7221 */ /* 0x000fe20000010000 */
[----:B------:R-:W-:-:S03]  /*7db0*/  FADD.FTZ R144, R144, R145 ;  /* 0x0000009190907221 */ /* 0x000fc60000010000 */
[C---:B------:R-:W-:Y:S01]  /*7dc0*/  HMMA.16816.F32.BF16 R92, R8.reuse, R26, R92 ;  /* 0x0000001a085c723c */ /* 0x040fe2000004185c */
[----:B------:R-:W-:Y:S01]  /*7dd0*/  FADD.FTZ R142, R142, R143 ;  /* 0x0000008f8e8e7221 */ /* 0x000fe20000010000 */
[----:B------:R-:W-:Y:S01]  /*7de0*/  FADD.FTZ R141, R141, R144 ;  /* 0x000000908d8d7221 */ /* 0x000fe20000010000 */
[----:B------:R-:W1:Y:S02]  /*7df0*/  LDSM.16.MT88.4 R24, [R164+0xcc00] ;  /* 0x00cc0000a418783b */ /* 0x000e640000004200 */
[----:B------:R-:W-:Y:S01]  /*7e00*/  FADD.FTZ R139, R139, R142 ;  /* 0x0000008e8b8b7221 */ /* 0x000fe20000010000 */
[C---:B---3--:R-:W-:Y:S01]  /*7e10*/  HMMA.16816.F32.BF16 R72, R8.reuse, R20, R72 ;  /* 0x000000140848723c */ /* 0x048fe20000041848 */
[----:B------:R-:W-:Y:S02]  /*7e20*/  FADD.FTZ R4, R126, R141 ;  /* 0x0000008d7e047221 */ /* 0x000fe40000010000 */
[----:B------:R-:W-:Y:S02]  /*7e30*/  FADD.FTZ R122, R122, R139 ;  /* 0x0000008b7a7a7221 */ /* 0x000fe40000010000 */
[----:B------:R-:W-:Y:S01]  /*7e40*/  FADD.FTZ R4, R149, R4 ;  /* 0x0000000495047221 */ /* 0x000fe20000010000 */
[----:B------:R-:W-:Y:S01]  /*7e50*/  HMMA.16816.F32.BF16 R68, R8, R22, R68 ;  /* 0x000000160844723c */ /* 0x000fe20000041844 */
[----:B------:R-:W-:Y:S01]  /*7e60*/  LDSM.16.MT88.4 R20, [R118+0xcc00] ;  /* 0x00cc00007614783b */ /* 0x000fe20000004200 */
[----:B------:R-:W-:Y:S01]  /*7e70*/  FADD.FTZ R67, R67, R122 ;  /* 0x0000007a43437221 */ /* 0x000fe20000010000 */
[----:B------:R-:W-:-:S03]  /*7e80*/  FADD.FTZ R147, R147, R4 ;  /* 0x0000000493937221 */ /* 0x000fc60000010000 */
[----:B------:R-:W-:Y:S01]  /*7e90*/  FADD.FTZ R124, R124, R67 ;  /* 0x000000437c7c7221 */ /* 0x000fe20000010000 */
[----:B------:R-:W-:Y:S01]  /*7ea0*/  FADD.FTZ R66, R66, R147 ;  /* 0x0000009342427221 */ /* 0x000fe20000010000 */
[----:B-----5:R-:W-:Y:S02]  /*7eb0*/  HMMA.16816.F32.BF16 R80, R8, R12, R80 ;  /* 0x0000000c0850723c */ /* 0x020fe40000041850 */
[----:B------:R-:W-:Y:S01]  /*7ec0*/  FADD.FTZ R124, R55, R124 ;  /* 0x0000007c377c7221 */ /* 0x000fe20000010000 */
[----:B------:R-:W-:-:S03]  /*7ed0*/  FADD.FTZ R59, R59, R66 ;  /* 0x000000423b3b7221 */ /* 0x000fc60000010000 */
        /* <DEDUP_REMOVED lines=8> */
[----:B----4-:R-:W-:Y:S01]  /*7f60*/  F2FP.BF16.F32.PACK_AB R9, R40, R39 ;  /* 0x000000272809723e */ /* 0x010fe200000010ff */
[----:B------:R-:W-:Y:S01]  /*7f70*/  FADD.FTZ R57, R57, R50 ;  /* 0x0000003239397221 */ /* 0x000fe20000010000 */
[----:B------:R-:W-:Y:S01]  /*7f80*/  F2FP.BF16.F32.PACK_AB R10, R63, R58 ;  /* 0x0000003a3f0a723e */ /* 0x000fe200000010ff */
[----:B------:R-:W-:Y:S01]  /*7f90*/  FADD.FTZ R54, R41, R54 ;  /* 0x0000003629367221 */ /* 0x000fe20000010000 */
[----:B--2---:R-:W-:Y:S01]  /*7fa0*/  F2FP.BF16.F32.PACK_AB R11, R189, R42 ;  /* 0x0000002abd0b723e */ /* 0x004fe200000010ff */
        /* <DEDUP_REMOVED lines=8> */
[----:B------:R-:W2:Y:S01]  /*8030*/  LDSM.16.MT88.4 R16, [R164+0xec00] ;  /* 0x00ec0000a410783b */ /* 0x000ea20000004200 */
[----:B------:R-:W-:Y:S01]  /*8040*/  FADD.FTZ R188, R63, R58 ;  /* 0x0000003a3fbc7221 */ /* 0x000fe20000010000 */
[----:B------:R-:W-:-:S03]  /*8050*/  FADD.FTZ R189, R189, R42 ;  /* 0x0000002abdbd7221 */ /* 0x000fc60000010000 */
[C---:B-1----:R-:W-:Y:S06]  /*8060*/  HMMA.16816.F32.BF16 R96, R8.reuse, R24, R96 ;  /* 0x000000180860723c */ /* 0x042fec0000041860 */
[C---:B------:R-:W-:Y:S06]  /*8070*/  HMMA.16816.F32.BF16 R92, R8.reuse, R26, R92 ;  /* 0x0000001a085c723c */ /* 0x040fec000004185c */
[C---:B---3--:R-:W-:Y:S06]  /*8080*/  HMMA.16816.F32.BF16 R104, R8.reuse, R12, R104 ;  /* 0x0000000c0868723c */ /* 0x048fec0000041868 */
[C---:B------:R-:W-:Y:S01]  /*8090*/  HMMA.16816.F32.BF16 R100, R8.reuse, R14, R100 ;  /* 0x0000000e0864723c */ /* 0x040fe20000041864 */
[----:B------:R-:W1:Y:S05]  /*80a0*/  LDSM.16.MT88.4 R12, [R118+0xec00] ;  /* 0x00ec0000760c783b */ /* 0x000e6a0000004200 */
[C---:B------:R-:W-:Y:S06]  /*80b0*/  HMMA.16816.F32.BF16 R88, R8.reuse, R20, R88 ;  /* 0x000000140858723c */ /* 0x040fec0000041858 */
[C---:B------:R-:W-:Y:S06]  /*80c0*/  HMMA.16816.F32.BF16 R84, R8.reuse, R22, R84 ;  /* 0x000000160854723c */ /* 0x040fec0000041854 */
        /* <DEDUP_REMOVED lines=69> */
.L_x_2063:
[----:B------:R-:W-:-:S04]  /*8520*/  LEA R8, -R132, RZ, 0x7 ;  /* 0x000000ff84087211 */ /* 0x000fc800078e39ff */
[----:B------:R-:W-:-:S07]  /*8530*/  SHF.R.S32.HI R5, RZ, 0x1f, R8 ;  /* 0x0000001fff057819 */ /* 0x000fce0000011408 */
.L_x_2064:
[----:B------:R-:W-:Y:S01]  /*8540*/  ULDC UR4, c[0x0][0x2d0] ;  /* 0x0000b40000047ab9 */ /* 0x000fe20000000800 */
[----:B------:R-:W-:Y:S01]  /*8550*/  IMAD.SHL.U32 R162, R174, 0x80, RZ ;  /* 0x00000080aea27824 */ /* 0x000fe200078e00ff */
[----:B------:R-:W-:Y:S02]  /*8560*/  ISETP.GE.AND P3, PT, R169, UR4, PT ;  /* 0x00000004a9007c0c */ /* 0x000fe4000bf66270 */
[----:B------:R-:W-:Y:S02]  /*8570*/  ISETP.GE.AND P2, PT, R168, UR4, PT ;  /* 0x00000004a8007c0c */ /* 0x000fe4000bf46270 */
[----:B------:R-:W-:Y:S02]  /*8580*/  ISETP.GE.AND P4, PT, R178, UR4, PT ;  /* 0x00000004b2007c0c */ /* 0x000fe4000bf86270 */
[----:B------:R-:W-:-:S07]  /*8590*/  LOP3.LUT R161, R162, R183, RZ, 0xfc, !PT ;  /* 0x000000b7a2a17212 */ /* 0x000fce00078efcff */
        /* <DEDUP_REMOVED lines=42> */
[CCC-:B------:R-:W-:Y:S01]  /*8840*/  @!P4 LEA.HI.X R25, R8.reuse, R191.reuse, R7.reuse, 0x1, P5 ;  /* 0x000000bf0819c211 */ /* 0x1c0fe200028f0c07 */
        /* <DEDUP_REMOVED lines=21> */
[CC--:B------:R-:W-:Y:S01]  /*89a0*/  @!P3 IADD3 R4, P1, R9.reuse, R120.reuse, RZ ;  /* 0x000000780904b210 */ /* 0x0c0fe20007f3e0ff */
[----:B------:R-:W-:Y:S01]  /*89b0*/  IMAD.MOV.U32 R190, RZ, RZ, R140 ;  /* 0x000000ffffbe7224 */ /* 0x000fe200078e008c */
        /* <DEDUP_REMOVED lines=181> */
[----:B------:R-:W-:Y:S01]  /*9510*/  MUFU.TANH R207, R207 ;  /* 0x000000cf00cf7308 */ /* 0x000fe20000002400 */
[----:B------:R-:W-:Y:S01]  /*9520*/  FMUL.FTZ R53, R53, UR10 ;  /* 0x0000000a35357c20 */ /* 0x000fe20008410000 */
[----:B------:R-:W-:-:S04]  /*9530*/  FMUL.FTZ R54, R54, UR10 ;  /* 0x0000000a36367c20 */ /* 0x000fc80008410000 */
[----:B------:R-:W-:Y:S01]  /*9540*/  FMUL.FTZ R203, R67, UR10 ;  /* 0x0000000a43cb7c20 */ /* 0x000fe20008410000 */
[----:B------:R-:W-:Y:S01]  /*9550*/  FMUL.FTZ R65, R65, UR10 ;  /* 0x0000000a41417c20 */ /* 0x000fe20008410000 */
[----:B------:R-:W-:Y:S01]  /*9560*/  MUFU.TANH R209, R54 ;  /* 0x0000003600d17308 */ /* 0x000fe20000002400 */
[----:B------:R-:W-:-:S03]  /*9570*/  FMUL.FTZ R64, R64, UR10 ;  /* 0x0000000a40407c20 */ /* 0x000fc60008410000 */
[----:B------:R-:W-:Y:S01]  /*9580*/  FMUL.FTZ R67, R60, UR10 ;  /* 0x0000000a3c437c20 */ /* 0x000fe20008410000 */
[----:B------:R-:W-:Y:S02]  /*9590*/  VIADD R60, R161, 0x1 ;  /* 0x00000001a13c7836 */ /* 0x000fe40000000000 */
[----:B------:R-:W-:Y:S01]  /*95a0*/  FMUL.FTZ R61, R61, UR10 ;  /* 0x0000000a3d3d7c20 */ /* 0x000fe20008410000 */
[----:B------:R-:W-:Y:S01]  /*95b0*/  FMUL.FTZ R151, R63, UR10 ;  /* 0x0000000a3f977c20 */ /* 0x000fe20008410000 */
[----:B------:R-:W3:Y:S01]  /*95c0*/  MUFU.TANH R203, R203 ;  /* 0x000000cb00cb7308 */ /* 0x000ee20000002400 */
[C---:B-1----:R-:W-:Y:S01]  /*95d0*/  HMMA.16816.F32.BF16 R40, R128.reuse, R120, R40 ;  /* 0x000000788028723c */ /* 0x042fe20000041828 */
[----:B------:R-:W-:Y:S01]  /*95e0*/  ISETP.GE.AND P1, PT, R60, R138, PT ;  /* 0x0000008a3c00720c */ /* 0x000fe20003f26270 */
[----:B------:R-:W-:Y:S01]  /*95f0*/  FMUL.FTZ R62, R62, UR10 ;  /* 0x0000000a3e3e7c20 */ /* 0x000fe20008410000 */
[----:B------:R-:W-:Y:S01]  /*9600*/  ISETP.GE.AND P5, PT, R60, R137, PT ;  /* 0x000000893c00720c */ /* 0x000fe20003fa6270 */
[----:B------:R-:W-:Y:S01]  /*9610*/  FMUL.FTZ R63, R56, UR10 ;  /* 0x0000000a383f7c20 */ /* 0x000fe20008410000 */
[----:B------:R-:W-:Y:S01]  /*9620*/  I2FP.F32.S32 R60, R60 ;  /* 0x0000003c003c7245 */ /* 0x000fe20000201400 */
[----:B------:R-:W-:Y:S01]  /*9630*/  HMMA.16816.F32.BF16 R36, R128, R122, R36 ;  /* 0x0000007a8024723c */ /* 0x000fe20000041824 */
[----:B------:R-:W1:Y:S01]  /*9640*/  LDSM.16.M88.4 R120, [R119+0x8400] ;  /* 0x008400007778783b */ /* 0x000e620000000200 */
[----:B------:R-:W-:Y:S01]  /*9650*/  MUFU.TANH R67, R67 ;  /* 0x0000004300437308 */ /* 0x000fe20000002400 */
[----:B------:R-:W-:-:S03]  /*9660*/  VIADD R56, R161, 0x9 ;  /* 0x00000009a1387836 */ /* 0x000fc60000000000 */
[----:B--2---:R-:W-:Y:S01]  /*9670*/  HMMA.16816.F32.BF16 R48, R128, R124, R48 ;  /* 0x0000007c8030723c */ /* 0x004fe20000041830 */
[----:B---3--:R-:W-:-:S03]  /*9680*/  FFMA.FTZ R203, R0, R60, R203 ;  /* 0x0000003c00cb7223 */ /* 0x008fc600000100cb */
[----:B------:R-:W-:Y:S02]  /*9690*/  MUFU.TANH R61, R61 ;  /* 0x0000003d003d7308 */ /* 0x000fe40000002400 */
[----:B------:R-:W-:Y:S01]  /*96a0*/  HMMA.16816.F32.BF16 R44, R128, R126, R44 ;  /* 0x0000007e802c723c */ /* 0x000fe2000004182c */
[----:B------:R-:W2:Y:S01]  /*96b0*/  LDSM.16.M88.4 R124, [R119+0x8000] ;  /* 0x00800000777c783b */ /* 0x000ea20000000200 */
[----:B------:R-:W-:Y:S02]  /*96c0*/  FSEL R203, R203, -INF , !P5 ;  /* 0xff800000cbcb7808 */ /* 0x000fe40006800000 */
[----:B------:R-:W-:Y:S02]  /*96d0*/  ISETP.GE.AND P5, PT, R56, R138, PT ;  /* 0x0000008a3800720c */ /* 0x000fe40003fa6270 */
[----:B------:R-:W-:Y:S01]  /*96e0*/  FMUL.FTZ R42, R42, UR10 ;  /* 0x0000000a2a2a7c20 */ /* 0x000fe20008410000 */
[----:B------:R-:W-:Y:S01]  /*96f0*/  MUFU.TANH R151, R151 ;  /* 0x0000009700977308 */ /* 0x000fe20000002400 */
[----:B------:R-:W-:-:S04]  /*9700*/  FMUL.FTZ R43, R43, UR10 ;  /* 0x0000000a2b2b7c20 */ /* 0x000fc80008410000 */
[----:B------:R-:W-:Y:S01]  /*9710*/  FMUL.FTZ R37, R37, UR10 ;  /* 0x0000000a25257c20 */ /* 0x000fe20008410000 */
[----:B------:R-:W-:Y:S01]  /*9720*/  FMUL.FTZ R163, R39, UR10 ;  /* 0x0000000a27a37c20 */ /* 0x000fe20008410000 */
[----:B------:R-:W-:Y:S01]  /*9730*/  FMUL.FTZ R38, R38, UR10 ;  /* 0x0000000a26267c20 */ /* 0x000fe20008410000 */
[----:B------:R-:W-:Y:S03]  /*9740*/  MUFU.TANH R63, R63 ;  /* 0x0000003f003f7308 */ /* 0x000fe60000002400 */
[----:B------:R-:W-:Y:S01]  /*9750*/  FMUL.FTZ R50, R50, UR10 ;  /* 0x0000000a32327c20 */ /* 0x000fe20008410000 */
[----:B------:R-:W-:-:S04]  /*9760*/  FMUL.FTZ R51, R51, UR10 ;  /* 0x0000000a33337c20 */ /* 0x000fc80008410000 */
[----:B------:R-:W-:Y:S01]  /*9770*/  MUFU.TANH R53, R53 ;  /* 0x0000003500357308 */ /* 0x000fe20000002400 */
[----:B------:R-:W-:Y:S01]  /*9780*/  FMUL.FTZ R45, R45, UR10 ;  /* 0x0000000a2d2d7c20 */ /* 0x000fe20008410000 */
[----:B------:R-:W-:Y:S01]  /*9790*/  FMUL.FTZ R185, R47, UR10 ;  /* 0x0000000a2fb97c20 */ /* 0x000fe20008410000 */
[----:B------:R-:W-:Y:S01]  /*97a0*/  FMUL.FTZ R46, R46, UR10 ;  /* 0x0000000a2e2e7c20 */ /* 0x000fe20008410000 */
[----:B------:R-:W-:Y:S01]  /*97b0*/  FMUL.FTZ R47, R40, UR10 ;  /* 0x0000000a282f7c20 */ /* 0x000fe20008410000 */
[----:B------:R-:W-:Y:S01]  /*97c0*/  VIADD R40, R161, 0x29 ;  /* 0x00000029a1287836 */ /* 0x000fe20000000000 */
[C---:B-1----:R-:W-:Y:S02]  /*97d0*/  HMMA.16816.F32.BF16 R24, R128.reuse, R120, R24 ;  /* 0x000000788018723c */ /* 0x042fe40000041818 */
[----:B------:R-:W-:Y:S04]  /*97e0*/  MUFU.TANH R195, R51 ;  /* 0x0000003300c37308 */ /* 0x000fe80000002400 */
[C---:B------:R-:W-:Y:S01]  /*97f0*/  HMMA.16816.F32.BF16 R20, R128.reuse, R122, R20 ;  /* 0x0000007a8014723c */ /* 0x040fe20000041814 */
[----:B------:R-:W1:Y:S03]  /*9800*/  LDSM.16.M88.4 R120, [R119+0x8c00] ;  /* 0x008c00007778783b */ /* 0x000e660000000200 */
[----:B------:R-:W-:Y:S02]  /*9810*/  MUFU.TANH R205, R46 ;  /* 0x0000002e00cd7308 */ /* 0x000fe40000002400 */
[C---:B--2---:R-:W-:Y:S06]  /*9820*/  HMMA.16816.F32.BF16 R32, R128.reuse, R124, R32 ;  /* 0x0000007c8020723c */ /* 0x044fec0000041820 */
[----:B------:R-:W-:Y:S01]  /*9830*/  HMMA.16816.F32.BF16 R28, R128, R126, R28 ;  /* 0x0000007e801c723c */ /* 0x000fe2000004181c */
[----:B------:R-:W2:Y:S01]  /*9840*/  LDSM.16.M88.4 R124, [R119+0x8800] ;  /* 0x00880000777c783b */ /* 0x000ea20000000200 */
[----:B------:R-:W-:Y:S01]  /*9850*/  MUFU.TANH R45, R45 ;  /* 0x0000002d002d7308 */ /* 0x000fe20000002400 */
[----:B------:R-:W-:-:S04]  /*9860*/  DEPBAR.LE SB0, 0x0 ;  /* 0x000080000000791a */ /* 0x000fc80000000000 */
[----:B------:R-:W-:Y:S01]  /*9870*/  FMUL.FTZ R147, R24, UR10 ;  /* 0x0000000a18937c20 */ /* 0x000fe20008410000 */
[----:B------:R-:W-:Y:S02]  /*9880*/  VIADD R24, R161, 0x49 ;  /* 0x00000049a1187836 */ /* 0x000fe40000000000 */
[----:B------:R-:W-:Y:S01]  /*9890*/  FMUL.FTZ R25, R25, UR10 ;  /* 0x0000000a19197c20 */ /* 0x000fe20008410000 */
[----:B------:R-:W-:Y:S01]  /*98a0*/  MUFU.TANH R185, R185 ;  /* 0x000000b900b97308 */ /* 0x000fe20000002400 */
[----:B------:R-:W-:Y:S01]  /*98b0*/  FMUL.FTZ R26, R26, UR10 ;  /* 0x0000000a1a1a7c20 */ /* 0x000fe20008410000 */
[----:B------:R-:W-:Y:S01]  /*98c0*/  FMUL.FTZ R27, R27, UR10 ;  /* 0x0000000a1b1b7c20 */ /* 0x000fe20008410000 */
[----:B------:R-:W-:Y:S01]  /*98d0*/  FMUL.FTZ R149, R20, UR10 ;  /* 0x0000000a14957c20 */ /* 0x000fe20008410000 */
[----:B------:R-:W-:Y:S02]  /*98e0*/  VIADD R20, R161, 0x51 ;  /* 0x00000051a1147836 */ /* 0x000fe40000000000 */
[----:B------:R-:W-:Y:S01]  /*98f0*/  FMUL.FTZ R22, R22, UR10 ;  /* 0x0000000a16167c20 */ /* 0x000fe20008410000 */
[----:B------:R-:W-:Y:S01]  /*9900*/  FMUL.FTZ R21, R21, UR10 ;  /* 0x0000000a15157c20 */ /* 0x000fe20008410000 */
[----:B------:R-:W-:Y:S01]  /*9910*/  MUFU.TANH R47, R47 ;  /* 0x0000002f002f7308 */ /* 0x000fe20000002400 */
[----:B------:R-:W-:Y:S01]  /*9920*/  FMUL.FTZ R39, R32, UR10 ;  /* 0x0000000a20277c20 */ /* 0x000fe20008410000 */
[----:B------:R-:W-:-:S02]  /*9930*/  VIADD R32, R161, 0x39 ;  /* 0x00000039a1207836 */ /* 0x000fc40000000000 */
[----:B------:R-:W-:Y:S01]  /*9940*/  FMUL.FTZ R34, R34, UR10 ;  /* 0x0000000a22227c20 */ /* 0x000fe20008410000 */
[----:B------:R-:W-:Y:S01]  /*9950*/  FMUL.FTZ R35, R35, UR10 ;  /* 0x0000000a23237c20 */ /* 0x000fe20008410000 */
[----:B------:R-:W-:Y:S01]  /*9960*/  FMUL.FTZ R29, R29, UR10 ;  /* 0x0000000a1d1d7c20 */ /* 0x000fe20008410000 */
[----:B------:R-:W-:Y:S01]  /*9970*/  FMUL.FTZ R30, R30, UR10 ;  /* 0x0000000a1e1e7c20 */ /* 0x000fe20008410000 */
[----:B------:R-:W-:Y:S01]  /*9980*/  MUFU.TANH R193, R42 ;  /* 0x0000002a00c17308 */ /* 0x000fe20000002400 */
[----:B------:R-:W-:Y:S01]  /*9990*/  FMUL.FTZ R31, R31, UR10 ;  /* 0x0000000a1f1f7c20 */ /* 0x000fe20008410000 */
[C---:B-1----:R-:W-:Y:S06]  /*99a0*/  HMMA.16816.F32.BF16 R8, R128.reuse, R120, R8 ;  /* 0x000000788008723c */ /* 0x042fec0000041808 */
[----:B------:R-:W1:Y:S01]  /*99b0*/  MUFU.TANH R121, R65 ;  /* 0x0000004100797308 */ /* 0x000e620000002400 */
[----:B------:R-:W-:Y:S01]  /*99c0*/  HMMA.16816.F32.BF16 R4, R128, R122, R4 ;  /* 0x0000007a8004723c */ /* 0x000fe20000041804 */
[----:B------:R-:W-:-:S05]  /*99d0*/  LOP3.LUT R120, R162, 0x60, R183, 0xfe, !PT ;  /* 0x00000060a2787812 */ /* 0x000fca00078efeb7 */
[C---:B--2---:R-:W-:Y:S01]  /*99e0*/  HMMA.16816.F32.BF16 R16, R128.reuse, R124, R16 ;  /* 0x0000007c8010723c */ /* 0x044fe20000041810 */
[----:B------:R2:W3:Y:S05]  /*99f0*/  MUFU.TANH R65, R62 ;  /* 0x0000003e00417308 */ /* 0x0004ea0000002400 */
[----:B------:R-:W-:Y:S03]  /*9a00*/  HMMA.16816.F32.BF16 R12, R128, R126, R12 ;  /* 0x0000007e800c723c */ /* 0x000fe6000004180c */
[----:B------:R4:W5:Y:S01]  /*9a10*/  MUFU.TANH R125, R58 ;  /* 0x0000003a007d7308 */ /* 0x0009620000002400 */
[----:B-1----:R-:W-:Y:S01]  /*9a20*/  FFMA.FTZ R121, R0, R60, R121 ;  /* 0x0000003c00797223 */ /* 0x002fe20000010079 */
[----:B------:R-:W-:Y:S01]  /*9a30*/  LOP3.LUT R60, R162, 0x8, R183, 0xfe, !PT ;  /* 0x00000008a23c7812 */ /* 0x000fe200078efeb7 */
[----:B------:R-:W-:Y:S01]  /*9a40*/  FMUL.FTZ R10, R10, UR10 ;  /* 0x0000000a0a0a7c20 */ /* 0x000fe20008410000 */
[----:B------:R-:W-:-:S02]  /*9a50*/  FMUL.FTZ R127, R23, UR10 ;  /* 0x0000000a177f7c20 */ /* 0x000fc40008410000 */
[----:B------:R-:W-:Y:S01]  /*9a60*/  FSEL R160, R121, -INF , !P1 ;  /* 0xff80000079a07808 */ /* 0x000fe20004800000 */
[----:B------:R-:W-:Y:S01]  /*9a70*/  FMUL.FTZ R121, R55, UR10 ;  /* 0x0000000a37797c20 */ /* 0x000fe20008410000 */
[C---:B------:R-:W-:Y:S01]  /*9a80*/  ISETP.GE.AND P0, PT, R60.reuse, R138, PT ;  /* 0x0000008a3c00720c */ /* 0x040fe20003f06270 */
[----:B--2---:R-:W-:Y:S01]  /*9a90*/  FMUL.FTZ R62, R57, UR10 ;  /* 0x0000000a393e7c20 */ /* 0x004fe20008410000 */
[----:B------:R-:W-:Y:S01]  /*9aa0*/  ISETP.GE.AND P1, PT, R60, R137, PT ;  /* 0x000000893c00720c */ /* 0x000fe20003f26270 */
[----:B------:R-:W-:Y:S01]  /*9ab0*/  FMUL.FTZ R57, R52, UR10 ;  /* 0x0000000a34397c20 */ /* 0x000fe20008410000 */
[----:B------:R-:W-:Y:S01]  /*9ac0*/  I2FP.F32.S32 R60, R60 ;  /* 0x0000003c003c7245 */ /* 0x000fe20000201400 */
[C---:B------:R-:W-:Y:S01]  /*9ad0*/  VIADD R52, R161.reuse, 0x11 ;  /* 0x00000011a1347836 */ /* 0x040fe20000000000 */
[----:B------:R-:W-:Y:S01]  /*9ae0*/  MUFU.TANH R121, R121 ;  /* 0x0000007900797308 */ /* 0x000fe20000002400 */
[----:B------:R-:W-:Y:S01]  /*9af0*/  FMUL.FTZ R55, R48, UR10 ;  /* 0x0000000a30377c20 */ /* 0x000fe20008410000 */
[----:B------:R-:W-:-:S02]  /*9b00*/  VIADD R48, R161, 0x19 ;  /* 0x00000019a1307836 */ /* 0x000fc40000000000 */
[CC--:B------:R-:W-:Y:S01]  /*9b10*/  FFMA.FTZ R130, R0.reuse, R60.reuse, R67 ;  /* 0x0000003c00827223 */ /* 0x0c0fe20000010043 */
[----:B---3--:R-:W-:Y:S01]  /*9b20*/  FFMA.FTZ R60, R0, R60, R65 ;  /* 0x0000003c003c7223 */ /* 0x008fe20000010041 */
[----:B------:R-:W-:Y:S01]  /*9b30*/  FMUL.FTZ R23, R16, UR10 ;  /* 0x0000000a10177c20 */ /* 0x000fe20008410000 */
[----:B------:R-:W-:Y:S02]  /*9b40*/  VIADD R16, R161, 0x59 ;  /* 0x00000059a1107836 */ /* 0x000fe40000000000 */
[----:B------:R-:W-:Y:S01]  /*9b50*/  FMUL.FTZ R18, R18, UR10 ;  /* 0x0000000a12127c20 */ /* 0x000fe20008410000 */
[----:B------:R-:W-:Y:S01]  /*9b60*/  FSEL R130, R130, -INF , !P0 ;  /* 0xff80000082827808 */ /* 0x000fe20004000000 */
[----:B------:R-:W-:Y:S01]  /*9b70*/  MUFU.TANH R57, R57 ;  /* 0x0000003900397308 */ /* 0x000fe20000002400 */
[----:B------:R-:W-:Y:S01]  /*9b80*/  ISETP.GE.AND P0, PT, R56, R137, PT ;  /* 0x000000893800720c */ /* 0x000fe20003f06270 */
[----:B------:R-:W-:Y:S01]  /*9b90*/  FMUL.FTZ R17, R17, UR10 ;  /* 0x0000000a11117c20 */ /* 0x000fe20008410000 */
[----:B------:R-:W-:Y:S01]  /*9ba0*/  I2FP.F32.S32 R56, R56 ;  /* 0x0000003800387245 */ /* 0x000fe20000201400 */
[----:B------:R-:W-:Y:S01]  /*9bb0*/  FMUL.FTZ R19, R19, UR10 ;  /* 0x0000000a13137c20 */ /* 0x000fe20008410000 */
[----:B------:R-:W-:Y:S01]  /*9bc0*/  FSEL R59, R60, -INF , !P1 ;  /* 0xff8000003c3b7808 */ /* 0x000fe20004800000 */
[----:B------:R-:W-:Y:S01]  /*9bd0*/  FMUL.FTZ R131, R12, UR10 ;  /* 0x0000000a0c837c20 */ /* 0x000fe20008410000 */
[----:B------:R-:W-:-:S02]  /*9be0*/  VIADD R12, R161, 0x61 ;  /* 0x00000061a10c7836 */ /* 0x000fc40000000000 */
[CC--:B------:R-:W-:Y:S01]  /*9bf0*/  FFMA.FTZ R200, R0.reuse, R56.reuse, R61 ;  /* 0x0000003800c87223 */ /* 0x0c0fe2000001003d */
[----:B------:R-:W-:Y:S01]  /*9c00*/  FFMA.FTZ R151, R0, R56, R151 ;  /* 0x0000003800977223 */ /* 0x000fe20000010097 */
[----:B------:R-:W-:Y:S01]  /*9c10*/  LOP3.LUT R56, R162, 0x10, R183, 0xfe, !PT ;  /* 0x00000010a2387812 */ /* 0x000fe200078efeb7 */
[----:B------:R-:W1:Y:S01]  /*9c20*/  MUFU.TANH R61, R62 ;  /* 0x0000003e003d7308 */ /* 0x000e620000002400 */
[----:B------:R-:W-:Y:S01]  /*9c30*/  FMUL.FTZ R139, R13, UR10 ;  /* 0x0000000a0d8b7c20 */ /* 0x000fe20008410000 */
[----:B------:R-:W-:Y:S01]  /*9c40*/  FSEL R200, R200, -INF , !P5 ;  /* 0xff800000c8c87808 */ /* 0x000fe20006800000 */
[----:B------:R-:W-:Y:S01]  /*9c50*/  FMUL.FTZ R14, R14, UR10 ;  /* 0x0000000a0e0e7c20 */ /* 0x000fe20008410000 */
[C---:B------:R-:W-:Y:S01]  /*9c60*/  ISETP.GE.AND P1, PT, R56.reuse, R138, PT ;  /* 0x0000008a3800720c */ /* 0x040fe20003f26270 */
[----:B------:R-:W-:Y:S01]  /*9c70*/  FMUL.FTZ R15, R15, UR10 ;  /* 0x0000000a0f0f7c20 */ /* 0x000fe20008410000 */
[----:B------:R-:W-:Y:S01]  /*9c80*/  ISETP.GE.AND P5, PT, R56, R137, PT ;  /* 0x000000893800720c */ /* 0x000fe20003fa6270 */
[----:B------:R-:W-:Y:S01]  /*9c90*/  FMUL.FTZ R13, R8, UR10 ;  /* 0x0000000a080d7c20 */ /* 0x000fe20008410000 */
[----:B------:R-:W-:Y:S01]  /*9ca0*/  I2FP.F32.S32 R56, R56 ;  /* 0x0000003800387245 */ /* 0x000fe20000201400 */
[----:B------:R-:W2:Y:S01]  /*9cb0*/  MUFU.TANH R55, R55 ;  /* 0x0000003700377308 */ /* 0x000ea20000002400 */
[----:B------:R-:W-:Y:S01]  /*9cc0*/  FSEL R151, R151, -INF , !P0 ;  /* 0xff80000097977808 */ /* 0x000fe20004000000 */
[----:B------:R-:W-:Y:S01]  /*9cd0*/  VIADD R8, R161, 0x69 ;  /* 0x00000069a1087836 */ /* 0x000fe20000000000 */
[----:B------:R-:W-:Y:S01]  /*9ce0*/  ISETP.GE.AND P0, PT, R52, R138, PT ;  /* 0x0000008a3400720c */ /* 0x000fe20003f06270 */
[CC--:B----4-:R-:W-:Y:S01]  /*9cf0*/  FFMA.FTZ R58, R0.reuse, R56.reuse, R63 ;  /* 0x00000038003a7223 */ /* 0x0d0fe2000001003f */
[----:B-----5:R-:W-:Y:S01]  /*9d00*/  FFMA.FTZ R125, R0, R56, R125 ;  /* 0x00000038007d7223 */ /* 0x020fe2000001007d */
[----:B------:R-:W-:Y:S01]  /*9d10*/  FMUL.FTZ R6, R6, UR10 ;  /* 0x0000000a06067c20 */ /* 0x000fe20008410000 */
[----:B------:R-:W-:Y:S01]  /*9d20*/  FMUL.FTZ R5, R5, UR10 ;  /* 0x0000000a05057c20 */ /* 0x000fe20008410000 */
[----:B------:R-:W3:Y:S01]  /*9d30*/  MUFU.TANH R123, R50 ;  /* 0x00000032007b7308 */ /* 0x000ee20000002400 */
[----:B------:R-:W-:-:S02]  /*9d40*/  FSEL R58, R58, -INF , !P1 ;  /* 0xff8000003a3a7808 */ /* 0x000fc40004800000 */
[----:B------:R-:W-:Y:S02]  /*9d50*/  ISETP.GE.AND P1, PT, R52, R137, PT ;  /* 0x000000893400720c */ /* 0x000fe40003f26270 */
[----:B------:R-:W-:Y:S02]  /*9d60*/  I2FP.F32.S32 R52, R52 ;  /* 0x0000003400347245 */ /* 0x000fe40000201400 */
[----:B------:R-:W-:Y:S01]  /*9d70*/  FSEL R125, R125, -INF , !P5 ;  /* 0xff8000007d7d7808 */ /* 0x000fe20006800000 */
[----:B------:R-:W-:Y:S02]  /*9d80*/  MUFU.TANH R197, R43 ;  /* 0x0000002b00c57308 */ /* 0x000fe40000002400 */
[CC--:B-1----:R-:W-:Y:S01]  /*9d90*/  FFMA.FTZ R60, R0.reuse, R52.reuse, R61 ;  /* 0x00000034003c7223 */ /* 0x0c2fe2000001003d */
[----:B------:R-:W-:Y:S01]  /*9da0*/  FFMA.FTZ R207, R0, R52, R207 ;  /* 0x0000003400cf7223 */ /* 0x000fe200000100cf */
[----:B------:R-:W-:-:S03]  /*9db0*/  LOP3.LUT R52, R162, 0x18, R183, 0xfe, !PT ;  /* 0x00000018a2347812 */ /* 0x000fc600078efeb7 */
[----:B------:R-:W-:Y:S01]  /*9dc0*/  FSEL R60, R60, -INF , !P0 ;  /* 0xff8000003c3c7808 */ /* 0x000fe20004000000 */
[----:B------:R-:W-:Y:S01]  /*9dd0*/  MUFU.TANH R199, R38 ;  /* 0x0000002600c77308 */ /* 0x000fe20000002400 */
[C---:B------:R-:W-:Y:S02]  /*9de0*/  ISETP.GE.AND P5, PT, R52.reuse, R138, PT ;  /* 0x0000008a3400720c */ /* 0x040fe40003fa6270 */
[-C--:B------:R-:W-:Y:S02]  /*9df0*/  ISETP.GE.AND P0, PT, R52, R137.reuse, PT ;  /* 0x000000893400720c */ /* 0x080fe40003f06270 */
[----:B------:R-:W-:Y:S02]  /*9e00*/  I2FP.F32.S32 R52, R52 ;  /* 0x0000003400347245 */ /* 0x000fe40000201400 */
[----:B------:R-:W-:Y:S01]  /*9e10*/  FSEL R207, R207, -INF , !P1 ;  /* 0xff800000cfcf7808 */ /* 0x000fe20004800000 */
[----:B------:R-:W-:Y:S01]  /*9e20*/  MUFU.TANH R37, R37 ;  /* 0x0000002500257308 */ /* 0x000fe20000002400 */
[----:B------:R-:W-:Y:S01]  /*9e30*/  ISETP.GE.AND P1, PT, R48, R138, PT ;  /* 0x0000008a3000720c */ /* 0x000fe20003f26270 */
[CC--:B------:R-:W-:Y:S01]  /*9e40*/  FFMA.FTZ R204, R0.reuse, R52.reuse, R57 ;  /* 0x0000003400cc7223 */ /* 0x0c0fe20000010039 */
[----:B------:R-:W-:Y:S01]  /*9e50*/  FFMA.FTZ R209, R0, R52, R209 ;  /* 0x0000003400d17223 */ /* 0x000fe200000100d1 */
[----:B------:R-:W-:Y:S01]  /*9e60*/  FMUL.FTZ R52, R49, UR10 ;  /* 0x0000000a31347c20 */ /* 0x000fe20008410000 */
[----:B------:R-:W-:Y:S01]  /*9e70*/  FMUL.FTZ R49, R44, UR10 ;  /* 0x0000000a2c317c20 */ /* 0x000fe20008410000 */
[----:B------:R-:W-:Y:S01]  /*9e80*/  VIADD R44, R161, 0x21 ;  /* 0x00000021a12c7836 */ /* 0x000fe20000000000 */
[----:B------:R-:W-:Y:S01]  /*9e90*/  FSEL R204, R204, -INF , !P5 ;  /* 0xff800000cccc7808 */ /* 0x000fe20006800000 */
[----:B------:R-:W-:Y:S01]  /*9ea0*/  MUFU.TANH R163, R163 ;  /* 0x000000a300a37308 */ /* 0x000fe20000002400 */
[----:B------:R-:W-:-:S02]  /*9eb0*/  ISETP.GE.AND P5, PT, R48, R137, PT ;  /* 0x000000893000720c */ /* 0x000fc40003fa6270 */
[----:B------:R-:W-:Y:S02]  /*9ec0*/  I2FP.F32.S32 R48, R48 ;  /* 0x0000003000307245 */ /* 0x000fe40000201400 */
[----:B------:R-:W-:-:S03]  /*9ed0*/  FSEL R209, R209, -INF , !P0 ;  /* 0xff800000d1d17808 */ /* 0x000fc60004000000 */
[CC--:B------:R-:W-:Y:S01]  /*9ee0*/  FFMA.FTZ R206, R0.reuse, R48.reuse, R53 ;  /* 0x0000003000ce7223 */ /* 0x0c0fe20000010035 */
[----:B------:R-:W-:Y:S01]  /*9ef0*/  FFMA.FTZ R121, R0, R48, R121 ;  /* 0x0000003000797223 */ /* 0x000fe20000010079 */
[----:B------:R-:W-:Y:S01]  /*9f00*/  LOP3.LUT R48, R162, 0x20, R183, 0xfe, !PT ;  /* 0x00000020a2307812 */ /* 0x000fe200078efeb7 */
[----:B------:R-:W1:Y:S02]  /*9f10*/  MUFU.TANH R53, R52 ;  /* 0x0000003400357308 */ /* 0x000e640000002400 */
[----:B------:R-:W-:Y:S02]  /*9f20*/  FSEL R206, R206, -INF , !P1 ;  /* 0xff800000cece7808 */ /* 0x000fe40004800000 */
[C---:B------:R-:W-:Y:S02]  /*9f30*/  ISETP.GE.AND P0, PT, R48.reuse, R138, PT ;  /* 0x0000008a3000720c */ /* 0x040fe40003f06270 */
[----:B------:R-:W-:Y:S02]  /*9f40*/  ISETP.GE.AND P1, PT, R48, R137, PT ;  /* 0x000000893000720c */ /* 0x000fe40003f26270 */
[----:B------:R-:W-:Y:S01]  /*9f50*/  I2FP.F32.S32 R48, R48 ;  /* 0x0000003000307245 */ /* 0x000fe20000201400 */
[----:B------:R-:W4:Y:S01]  /*9f60*/  MUFU.TANH R49, R49 ;  /* 0x0000003100317308 */ /* 0x000f220000002400 */
[----:B------:R-:W-:-:S02]  /*9f70*/  FSEL R121, R121, -INF , !P5 ;  /* 0xff80000079797808 */ /* 0x000fc40006800000 */
[----:B------:R-:W-:Y:S01]  /*9f80*/  ISETP.GE.AND P5, PT, R44, R138, PT ;  /* 0x0000008a2c00720c */ /* 0x000fe20003fa6270 */
[CC--:B--2---:R-:W-:Y:S01]  /*9f90*/  FFMA.FTZ R122, R0.reuse, R48.reuse, R55 ;  /* 0x00000030007a7223 */ /* 0x0c4fe20000010037 */
[----:B---3--:R-:W-:-:S03]  /*9fa0*/  FFMA.FTZ R123, R0, R48, R123 ;  /* 0x00000030007b7223 */ /* 0x008fc6000001007b */
[----:B------:R-:W-:Y:S01]  /*9fb0*/  MUFU.TANH R39, R39 ;  /* 0x0000002700277308 */ /* 0x000fe20000002400 */
[----:B------:R-:W-:Y:S02]  /*9fc0*/  FSEL R122, R122, -INF , !P0 ;  /* 0xff8000007a7a7808 */ /* 0x000fe40004000000 */
        /* <DEDUP_REMOVED lines=15> */
[CC--:B----4-:R-:W-:Y:S01]  /*a0c0*/  FFMA.FTZ R126, R0.reuse, R44.reuse, R49 ;  /* 0x0000002c007e7223 */ /* 0x0d0fe20000010031 */
        /* <DEDUP_REMOVED lines=17> */
[----:B------:R-:W2:Y:S01]  /*a1e0*/  MUFU.TANH R41, R41 ;  /* 0x0000002900297308 */ /* 0x000ea20000002400 */
[----:B------:R-:W-:-:S02]  /*a1f0*/  FSEL R185, R185, -INF , !P1 ;  /* 0xff800000b9b97808 */ /* 0x000fc40004800000 */
[----:B------:R-:W-:Y:S01]  /*a200*/  ISETP.GE.AND P1, PT, R36, R138, PT ;  /* 0x0000008a2400720c */ /* 0x000fe20003f26270 */
[CC--:B------:R-:W-:Y:S01]  /*a210*/  FFMA.FTZ R184, R0.reuse, R40.reuse, R47 ;  /* 0x0000002800b87223 */ /* 0x0c0fe2000001002f */
[----:B------:R-:W-:-:S03]  /*a220*/  FFMA.FTZ R193, R0, R40, R193 ;  /* 0x0000002800c17223 */ /* 0x000fc600000100c1 */
        /* <DEDUP_REMOVED lines=17> */
[CC--:B--2---:R-:W-:Y:S01]  /*a340*/  FFMA.FTZ R194, R0.reuse, R36.reuse, R41 ;  /* 0x0000002400c27223 */ /* 0x0c4fe20000010029 */
        /* <DEDUP_REMOVED lines=22> */
[----:B------:R-:W3:Y:S01]  /*a4b0*/  MUFU.TANH R149, R149 ;  /* 0x0000009500957308 */ /* 0x000ee20000002400 */
[----:B------:R-:W-:Y:S02]  /*a4c0*/  FSEL R152, R152, -INF , !P1 ;  /* 0xff80000098987808 */ /* 0x000fe40004800000 */
[----:B------:R-:W-:Y:S02]  /*a4d0*/  ISETP.GE.AND P1, PT, R28, R137, PT ;  /* 0x000000891c00720c */ /* 0x000fe40003f26270 */
[----:B------:R-:W-:Y:S02]  /*a4e0*/  I2FP.F32.S32 R28, R28 ;  /* 0x0000001c001c7245 */ /* 0x000fe40000201400 */
[----:B------:R-:W-:Y:S01]  /*a4f0*/  FSEL R157, R157, -INF , !P5 ;  /* 0xff8000009d9d7808 */ /* 0x000fe20006800000 */
[----:B------:R-:W4:Y:S02]  /*a500*/  MUFU.TANH R133, R22 ;  /* 0x0000001600857308 */ /* 0x000f240000002400 */
[CC--:B-1----:R-:W-:Y:S01]  /*a510*/  FFMA.FTZ R154, R0.reuse, R28.reuse, R37 ;  /* 0x0000001c009a7223 */ /* 0x0c2fe20000010025 */
[----:B------:R-:W-:Y:S01]  /*a520*/  FFMA.FTZ R159, R0, R28, R159 ;  /* 0x0000001c009f7223 */ /* 0x000fe2000001009f */
[----:B------:R-:W-:-:S03]  /*a530*/  LOP3.LUT R28, R162, 0x48, R183, 0xfe, !PT ;  /* 0x00000048a21c7812 */ /* 0x000fc600078efeb7 */
[----:B------:R-:W-:Y:S01]  /*a540*/  FSEL R154, R154, -INF , !P0 ;  /* 0xff8000009a9a7808 */ /* 0x000fe20004000000 */
[----:B------:R-:W-:Y:S01]  /*a550*/  MUFU.TANH R127, R127 ;  /* 0x0000007f007f7308 */ /* 0x000fe20000002400 */
[C---:B------:R-:W-:Y:S02]  /*a560*/  ISETP.GE.AND P5, PT, R28.reuse, R138, PT ;  /* 0x0000008a1c00720c */ /* 0x040fe40003fa6270 */
[----:B------:R-:W-:Y:S02]  /*a570*/  ISETP.GE.AND P0, PT, R28, R137, PT ;  /* 0x000000891c00720c */ /* 0x000fe40003f06270 */
[----:B------:R-:W-:Y:S02]  /*a580*/  I2FP.F32.S32 R28, R28 ;  /* 0x0000001c001c7245 */ /* 0x000fe40000201400 */
[----:B------:R-:W-:Y:S01]  /*a590*/  FSEL R159, R159, -INF , !P1 ;  /* 0xff8000009f9f7808 */ /* 0x000fe20004800000 */
[----:B------:R-:W-:Y:S01]  /*a5a0*/  MUFU.TANH R23, R23 ;  /* 0x0000001700177308 */ /* 0x000fe20000002400 */
[----:B------:R-:W-:Y:S01]  /*a5b0*/  ISETP.GE.AND P1, PT, R24, R138, PT ;  /* 0x0000008a1800720c */ /* 0x000fe20003f26270 */
[CC--:B--2---:R-:W-:Y:S01]  /*a5c0*/  FFMA.FTZ R156, R0.reuse, R28.reuse, R33 ;  /* 0x0000001c009c7223 */ /* 0x0c4fe20000010021 */
[----:B------:R-:W-:-:S04]  /*a5d0*/  FFMA.FTZ R153, R0, R28, R153 ;  /* 0x0000001c00997223 */ /* 0x000fc80000010099 */
[----:B------:R-:W-:Y:S01]  /*a5e0*/  FSEL R156, R156, -INF , !P5 ;  /* 0xff8000009c9c7808 */ /* 0x000fe20006800000 */
[----:B------:R1:W-:Y:S01]  /*a5f0*/  MUFU.TANH R129, R17 ;  /* 0x0000001100817308 */ /* 0x0003e20000002400 */
[----:B------:R-:W-:Y:S02]  /*a600*/  ISETP.GE.AND P5, PT, R24, R137, PT ;  /* 0x000000891800720c */ /* 0x000fe40003fa6270 */
[----:B------:R-:W-:Y:S02]  /*a610*/  I2FP.F32.S32 R24, R24 ;  /* 0x0000001800187245 */ /* 0x000fe40000201400 */
[----:B------:R-:W-:-:S03]  /*a620*/  FSEL R153, R153, -INF , !P0 ;  /* 0xff80000099997808 */ /* 0x000fc60004000000 */
[CC--:B------:R-:W-:Y:S01]  /*a630*/  FFMA.FTZ R158, R0.reuse, R24.reuse, R29 ;  /* 0x00000018009e7223 */ /* 0x0c0fe2000001001d */
[----:B------:R-:W-:Y:S01]  /*a640*/  FFMA.FTZ R155, R0, R24, R155 ;  /* 0x00000018009b7223 */ /* 0x000fe2000001009b */
[----:B------:R-:W-:Y:S01]  /*a650*/  LOP3.LUT R24, R162, 0x50, R183, 0xfe, !PT ;  /* 0x00000050a2187812 */ /* 0x000fe200078efeb7 */
[----:B------:R-:W-:Y:S02]  /*a660*/  MUFU.TANH R63, R19 ;  /* 0x00000013003f7308 */ /* 0x000fe40000002400 */
[----:B------:R-:W-:Y:S02]  /*a670*/  FSEL R158, R158, -INF , !P1 ;  /* 0xff8000009e9e7808 */ /* 0x000fe40004800000 */
[C---:B------:R-:W-:Y:S02]  /*a680*/  ISETP.GE.AND P0, PT, R24.reuse, R138, PT ;  /* 0x0000008a1800720c */ /* 0x040fe40003f06270 */
[----:B------:R-:W-:Y:S01]  /*a690*/  ISETP.GE.AND P1, PT, R24, R137, PT ;  /* 0x000000891800720c */ /* 0x000fe20003f26270 */
[----:B-1----:R-:W-:Y:S01]  /*a6a0*/  FMUL.FTZ R17, R9, UR10 ;  /* 0x0000000a09117c20 */ /* 0x002fe20008410000 */
[----:B------:R-:W-:Y:S01]  /*a6b0*/  I2FP.F32.S32 R24, R24 ;  /* 0x0000001800187245 */ /* 0x000fe20000201400 */
[----:B------:R-:W-:Y:S01]  /*a6c0*/  MUFU.TANH R131, R131 ;  /* 0x0000008300837308 */ /* 0x000fe20000002400 */
[----:B------:R-:W-:Y:S01]  /*a6d0*/  FSEL R155, R155, -INF , !P5 ;  /* 0xff8000009b9b7808 */ /* 0x000fe20006800000 */
[----:B------:R-:W-:Y:S01]  /*a6e0*/  FMUL.FTZ R9, R11, UR10 ;  /* 0x0000000a0b097c20 */ /* 0x000fe20008410000 */
[----:B------:R-:W-:Y:S01]  /*a6f0*/  ISETP.GE.AND P5, PT, R20, R138, PT ;  /* 0x0000008a1400720c */ /* 0x000fe20003fa6270 */
[CC--:B------:R-:W-:Y:S01]  /*a700*/  FFMA.FTZ R147, R0.reuse, R24.reuse, R147 ;  /* 0x0000001800937223 */ /* 0x0c0fe20000010093 */
[----:B------:R-:W-:Y:S01]  /*a710*/  FFMA.FTZ R145, R0, R24, R145 ;  /* 0x0000001800917223 */ /* 0x000fe20000010091 */
[----:B------:R-:W-:-:S02]  /*a720*/  FMUL.FTZ R11, R66, UR10 ;  /* 0x0000000a420b7c20 */ /* 0x000fc40008410000 */
[----:B------:R-:W-:Y:S01]  /*a730*/  MUFU.TANH R65, R14 ;  /* 0x0000000e00417308 */ /* 0x000fe20000002400 */
[----:B------:R-:W-:Y:S02]  /*a740*/  FSEL R147, R147, -INF , !P0 ;  /* 0xff80000093937808 */ /* 0x000fe40004000000 */
[----:B------:R-:W-:Y:S02]  /*a750*/  ISETP.GE.AND P0, PT, R20, R137, PT ;  /* 0x000000891400720c */ /* 0x000fe40003f06270 */
[----:B------:R-:W-:Y:S02]  /*a760*/  I2FP.F32.S32 R20, R20 ;  /* 0x0000001400147245 */ /* 0x000fe40000201400 */
[----:B------:R-:W-:Y:S01]  /*a770*/  FSEL R145, R145, -INF , !P1 ;  /* 0xff80000091917808 */ /* 0x000fe20004800000 */
[----:B------:R-:W-:Y:S02]  /*a780*/  MUFU.TANH R139, R139 ;  /* 0x0000008b008b7308 */ /* 0x000fe40000002400 */
[CC--:B------:R-:W-:Y:S01]  /*a790*/  FFMA.FTZ R148, R0.reuse, R20.reuse, R25 ;  /* 0x0000001400947223 */ /* 0x0c0fe20000010019 */
[----:B------:R-:W-:Y:S01]  /*a7a0*/  FFMA.FTZ R143, R0, R20, R143 ;  /* 0x00000014008f7223 */ /* 0x000fe2000001008f */
[----:B------:R-:W-:-:S03]  /*a7b0*/  LOP3.LUT R20, R162, 0x58, R183, 0xfe, !PT ;  /* 0x00000058a2147812 */ /* 0x000fc600078efeb7 */
[----:B------:R-:W-:Y:S01]  /*a7c0*/  FSEL R148, R148, -INF , !P5 ;  /* 0xff80000094947808 */ /* 0x000fe20006800000 */
[----:B------:R-:W1:Y:S01]  /*a7d0*/  MUFU.TANH R25, R21 ;  /* 0x0000001500197308 */ /* 0x000e620000002400 */
[C---:B------:R-:W-:Y:S02]  /*a7e0*/  ISETP.GE.AND P1, PT, R20.reuse, R138, PT ;  /* 0x0000008a1400720c */ /* 0x040fe40003f26270 */
[----:B------:R-:W-:Y:S02]  /*a7f0*/  ISETP.GE.AND P5, PT, R20, R137, PT ;  /* 0x000000891400720c */ /* 0x000fe40003fa6270 */
[----:B------:R-:W-:Y:S02]  /*a800*/  I2FP.F32.S32 R20, R20 ;  /* 0x0000001400147245 */ /* 0x000fe40000201400 */
[----:B------:R-:W-:Y:S01]  /*a810*/  FSEL R143, R143, -INF , !P0 ;  /* 0xff8000008f8f7808 */ /* 0x000fe20004000000 */
[----:B------:R-:W2:Y:S01]  /*a820*/  MUFU.TANH R21, R18 ;  /* 0x0000001200157308 */ /* 0x000ea20000002400 */
[----:B------:R-:W-:Y:S01]  /*a830*/  ISETP.GE.AND P0, PT, R16, R138, PT ;  /* 0x0000008a1000720c */ /* 0x000fe20003f06270 */
[CC--:B---3--:R-:W-:Y:S01]  /*a840*/  FFMA.FTZ R149, R0.reuse, R20.reuse, R149 ;  /* 0x0000001400957223 */ /* 0x0c8fe20000010095 */
[----:B----4-:R-:W-:-:S04]  /*a850*/  FFMA.FTZ R133, R0, R20, R133 ;  /* 0x0000001400857223 */ /* 0x010fc80000010085 */
[----:B------:R-:W-:Y:S01]  /*a860*/  FSEL R149, R149, -INF , !P1 ;  /* 0xff80000095957808 */ /* 0x000fe20004800000 */
[----:B------:R3:W4:Y:S01]  /*a870*/  MUFU.TANH R67, R15 ;  /* 0x0000000f00437308 */ /* 0x0007220000002400 */
[----:B------:R-:W-:Y:S02]  /*a880*/  ISETP.GE.AND P1, PT, R16, R137, PT ;  /* 0x000000891000720c */ /* 0x000fe40003f26270 */
[----:B------:R-:W-:Y:S02]  /*a890*/  I2FP.F32.S32 R16, R16 ;  /* 0x0000001000107245 */ /* 0x000fe40000201400 */
[----:B------:R-:W-:Y:S02]  /*a8a0*/  FSEL R133, R133, -INF , !P5 ;  /* 0xff80000085857808 */ /* 0x000fe40006800000 */
[----:B------:R-:W-:Y:S01]  /*a8b0*/  ISETP.GE.AND P5, PT, R120, R138, PT ;  /* 0x0000008a7800720c */ /* 0x000fe20003fa6270 */
[CC--:B-1----:R-:W-:Y:S01]  /*a8c0*/  FFMA.FTZ R150, R0.reuse, R16.reuse, R25 ;  /* 0x0000001000967223 */ /* 0x0c2fe20000010019 */
[----:B------:R-:W-:Y:S01]  /*a8d0*/  FFMA.FTZ R127, R0, R16, R127 ;  /* 0x00000010007f7223 */ /* 0x000fe2000001007f */
[----:B------:R-:W1:Y:S03]  /*a8e0*/  MUFU.TANH R13, R13 ;  /* 0x0000000d000d7308 */ /* 0x000e660000002400 */
[----:B------:R-:W-:-:S02]  /*a8f0*/  FSEL R150, R150, -INF , !P0 ;  /* 0xff80000096967808 */ /* 0x000fc40004000000 */
[-C--:B------:R-:W-:Y:S02]  /*a900*/  ISETP.GE.AND P0, PT, R120, R137.reuse, PT ;  /* 0x000000897800720c */ /* 0x080fe40003f06270 */
[----:B------:R-:W-:Y:S01]  /*a910*/  I2FP.F32.S32 R120, R120 ;  /* 0x0000007800787245 */ /* 0x000fe20000201400 */
[----:B------:R-:W5:Y:S01]  /*a920*/  MUFU.TANH R61, R10 ;  /* 0x0000000a003d7308 */ /* 0x000f620000002400 */
[----:B------:R-:W-:Y:S01]  /*a930*/  FSEL R127, R127, -INF , !P1 ;  /* 0xff8000007f7f7808 */ /* 0x000fe20004800000 */
[----:B---3--:R-:W-:Y:S01]  /*a940*/  FMUL.FTZ R15, R4, UR10 ;  /* 0x0000000a040f7c20 */ /* 0x008fe20008410000 */
[----:B------:R-:W-:Y:S01]  /*a950*/  ISETP.GE.AND P1, PT, R12, R138, PT ;  /* 0x0000008a0c00720c */ /* 0x000fe20003f26270 */
[CC--:B------:R-:W-:Y:S01]  /*a960*/  FFMA.FTZ R128, R0.reuse, R120.reuse, R23 ;  /* 0x0000007800807223 */ /* 0x0c0fe20000010017 */
[----:B--2---:R-:W-:Y:S01]  /*a970*/  FFMA.FTZ R120, R0, R120, R21 ;  /* 0x0000007800787223 */ /* 0x004fe20000010015 */
[----:B------:R-:W-:Y:S02]  /*a980*/  VIADD R4, R161, 0x71 ;  /* 0x00000071a1047836 */ /* 0x000fe40000000000 */
[----:B------:R-:W2:Y:S01]  /*a990*/  MUFU.TANH R17, R17 ;  /* 0x0000001100117308 */ /* 0x000ea20000002400 */
[----:B------:R-:W-:Y:S01]  /*a9a0*/  FSEL R128, R128, -INF , !P5 ;  /* 0xff80000080807808 */ /* 0x000fe20006800000 */
[----:B------:R-:W-:Y:S01]  /*a9b0*/  BAR.SYNC.DEFER_BLOCKING 0x0 ;  /* 0x0000000000007b1d */ /* 0x000fe20000010000 */
[----:B------:R-:W-:-:S02]  /*a9c0*/  ISETP.GE.AND P5, PT, R12, R137, PT ;  /* 0x000000890c00720c */ /* 0x000fc40003fa6270 */
[----:B------:R-:W-:Y:S02]  /*a9d0*/  I2FP.F32.S32 R12, R12 ;  /* 0x0000000c000c7245 */ /* 0x000fe40000201400 */
[----:B------:R-:W-:Y:S01]  /*a9e0*/  FSEL R120, R120, -INF , !P0 ;  /* 0xff80000078787808 */ /* 0x000fe20004000000 */
[----:B------:R-:W3:Y:S02]  /*a9f0*/  MUFU.TANH R9, R9 ;  /* 0x0000000900097308 */ /* 0x000ee40000002400 */
[CC--:B------:R-:W-:Y:S01]  /*aa00*/  FFMA.FTZ R129, R0.reuse, R12.reuse, R129 ;  /* 0x0000000c00817223 */ /* 0x0c0fe20000010081 */
[----:B------:R-:W-:Y:S01]  /*aa10*/  FFMA.FTZ R63, R0, R12, R63 ;  /* 0x0000000c003f7223 */ /* 0x000fe2000001003f */
[----:B------:R-:W-:-:S03]  /*aa20*/  LOP3.LUT R12, R162, 0x68, R183, 0xfe, !PT ;  /* 0x00000068a20c7812 */ /* 0x000fc600078efeb7 */
[----:B------:R-:W-:Y:S01]  /*aa30*/  FSEL R129, R129, -INF , !P1 ;  /* 0xff80000081817808 */ /* 0x000fe20004800000 */
[----:B------:R-:W3:Y:S01]  /*aa40*/  MUFU.TANH R15, R15 ;  /* 0x0000000f000f7308 */ /* 0x000ee20000002400 */
[C---:B------:R-:W-:Y:S02]  /*aa50*/  ISETP.GE.AND P0, PT, R12.reuse, R138, PT ;  /* 0x0000008a0c00720c */ /* 0x040fe40003f06270 */
[----:B------:R-:W-:Y:S02]  /*aa60*/  ISETP.GE.AND P1, PT, R12, R137, PT ;  /* 0x000000890c00720c */ /* 0x000fe40003f26270 */
[----:B------:R-:W-:Y:S02]  /*aa70*/  I2FP.F32.S32 R12, R12 ;  /* 0x0000000c000c7245 */ /* 0x000fe40000201400 */
[----:B------:R-:W-:Y:S01]  /*aa80*/  FSEL R63, R63, -INF , !P5 ;  /* 0xff8000003f3f7808 */ /* 0x000fe20006800000 */
[----:B------:R-:W-:Y:S01]  /*aa90*/  MUFU.TANH R11, R11 ;  /* 0x0000000b000b7308 */ /* 0x000fe20000002400 */
[----:B------:R-:W-:Y:S01]  /*aaa0*/  ISETP.GE.AND P5, PT, R8, R138, PT ;  /* 0x0000008a0800720c */ /* 0x000fe20003fa6270 */
[CC--:B------:R-:W-:Y:S01]  /*aab0*/  FFMA.FTZ R131, R0.reuse, R12.reuse, R131 ;  /* 0x0000000c00837223 */ /* 0x0c0fe20000010083 */
[----:B------:R-:W-:-:S04]  /*aac0*/  FFMA.FTZ R65, R0, R12, R65 ;  /* 0x0000000c00417223 */ /* 0x000fc80000010041 */
[----:B------:R-:W-:Y:S01]  /*aad0*/  FSEL R131, R131, -INF , !P0 ;  /* 0xff80000083837808 */ /* 0x000fe20004000000 */
[----:B------:R-:W-:Y:S01]  /*aae0*/  MUFU.TANH R5, R5 ;  /* 0x0000000500057308 */ /* 0x000fe20000002400 */
[----:B------:R-:W-:Y:S02]  /*aaf0*/  ISETP.GE.AND P0, PT, R8, R137, PT ;  /* 0x000000890800720c */ /* 0x000fe40003f06270 */
[----:B------:R-:W-:Y:S02]  /*ab00*/  I2FP.F32.S32 R8, R8 ;  /* 0x0000000800087245 */ /* 0x000fe40000201400 */
[----:B------:R-:W-:-:S03]  /*ab10*/  FSEL R65, R65, -INF , !P1 ;  /* 0xff80000041417808 */ /* 0x000fc60004800000 */
[CC--:B------:R-:W-:Y:S01]  /*ab20*/  FFMA.FTZ R139, R0.reuse, R8.reuse, R139 ;  /* 0x00000008008b7223 */ /* 0x0c0fe2000001008b */
[----:B----4-:R-:W-:Y:S01]  /*ab30*/  FFMA.FTZ R67, R0, R8, R67 ;  /* 0x0000000800437223 */ /* 0x010fe20000010043 */
[----:B------:R-:W-:-:S03]  /*ab40*/  LOP3.LUT R8, R162, 0x70, R183, 0xfe, !PT ;  /* 0x00000070a2087812 */ /* 0x000fc600078efeb7 */
[----:B------:R-:W-:Y:S02]  /*ab50*/  FSEL R139, R139, -INF , !P5 ;  /* 0xff8000008b8b7808 */ /* 0x000fe40006800000 */
[C---:B------:R-:W-:Y:S02]  /*ab60*/  ISETP.GE.AND P1, PT, R8.reuse, R138, PT ;  /* 0x0000008a0800720c */ /* 0x040fe40003f26270 */
[----:B------:R-:W-:Y:S02]  /*ab70*/  ISETP.GE.AND P5, PT, R8, R137, PT ;  /* 0x000000890800720c */ /* 0x000fe40003fa6270 */
[----:B------:R-:W-:Y:S02]  /*ab80*/  I2FP.F32.S32 R8, R8 ;  /* 0x0000000800087245 */ /* 0x000fe40000201400 */
[----:B------:R-:W-:Y:S02]  /*ab90*/  FSEL R67, R67, -INF , !P0 ;  /* 0xff80000043437808 */ /* 0x000fe40004000000 */
[----:B------:R-:W-:Y:S01]  /*aba0*/  ISETP.GE.AND P0, PT, R4, R138, PT ;  /* 0x0000008a0400720c */ /* 0x000fe20003f06270 */
[CC--:B-1----:R-:W-:Y:S01]  /*abb0*/  FFMA.FTZ R142, R0.reuse, R8.reuse, R13 ;  /* 0x00000008008e7223 */ /* 0x0c2fe2000001000d */
[----:B-----5:R-:W-:Y:S01]  /*abc0*/  FFMA.FTZ R61, R0, R8, R61 ;  /* 0x00000008003d7223 */ /* 0x020fe2000001003d */
[----:B------:R-:W1:Y:S03]  /*abd0*/  MUFU.TANH R13, R6 ;  /* 0x00000006000d7308 */ /* 0x000e660000002400 */
[----:B------:R-:W-:-:S02]  /*abe0*/  FSEL R142, R142, -INF , !P1 ;  /* 0xff8000008e8e7808 */ /* 0x000fc40004800000 */
[----:B------:R-:W-:Y:S02]  /*abf0*/  ISETP.GE.AND P1, PT, R4, R137, PT ;  /* 0x000000890400720c */ /* 0x000fe40003f26270 */
[----:B------:R-:W-:Y:S02]  /*ac00*/  I2FP.F32.S32 R4, R4 ;  /* 0x0000000400047245 */ /* 0x000fe40000201400 */
[----:B------:R-:W-:-:S03]  /*ac10*/  FSEL R61, R61, -INF , !P5 ;  /* 0xff8000003d3d7808 */ /* 0x000fc60006800000 */
[CC--:B--2---:R-:W-:Y:S01]  /*ac20*/  FFMA.FTZ R144, R0.reuse, R4.reuse, R17 ;  /* 0x0000000400907223 */ /* 0x0c4fe20000010011 */
[----:B---3--:R-:W-:Y:S01]  /*ac30*/  FFMA.FTZ R62, R0, R4, R9 ;  /* 0x00000004003e7223 */ /* 0x008fe20000010009 */
[----:B------:R-:W-:Y:S01]  /*ac40*/  LOP3.LUT R4, R162, 0x78, R183, 0xfe, !PT ;  /* 0x00000078a2047812 */ /* 0x000fe200078efeb7 */
[----:B------:R1:W2:Y:S02]  /*ac50*/  MUFU.TANH R9, R64 ;  /* 0x0000004000097308 */ /* 0x0002a40000002400 */
[----:B------:R-:W-:Y:S02]  /*ac60*/  FSEL R144, R144, -INF , !P0 ;  /* 0xff80000090907808 */ /* 0x000fe40004000000 */
[C---:B------:R-:W-:Y:S02]  /*ac70*/  ISETP.GE.AND P5, PT, R4.reuse, R138, PT ;  /* 0x0000008a0400720c */ /* 0x040fe40003fa6270 */
[----:B------:R-:W-:Y:S02]  /*ac80*/  ISETP.GE.AND P0, PT, R4, R137, PT ;  /* 0x000000890400720c */ /* 0x000fe40003f06270 */
[----:B------:R-:W-:-:S02]  /*ac90*/  I2FP.F32.S32 R4, R4 ;  /* 0x0000000400047245 */ /* 0x000fc40000201400 */
[----:B------:R-:W-:Y:S02]  /*aca0*/  FSEL R62, R62, -INF , !P1 ;  /* 0xff8000003e3e7808 */ /* 0x000fe40004800000 */
[----:B------:R-:W-:Y:S01]  /*acb0*/  ISETP.GE.AND P1, PT, R161, R138, PT ;  /* 0x0000008aa100720c */ /* 0x000fe20003f26270 */
[CC--:B------:R-:W-:Y:S01]  /*acc0*/  FFMA.FTZ R146, R0.reuse, R4.reuse, R15 ;  /* 0x0000000400927223 */ /* 0x0c0fe2000001000f */
[----:B-1----:R-:W-:Y:S01]  /*acd0*/  FFMA.FTZ R64, R0, R4, R13 ;  /* 0x0000000400407223 */ /* 0x002fe2000001000d */
[----:B------:R-:W-:Y:S01]  /*ace0*/  FMUL.FTZ R13, R7, UR10 ;  /* 0x0000000a070d7c20 */ /* 0x000fe20008410000 */
[----:B------:R-:W-:Y:S02]  /*acf0*/  VIADD R4, R161, 0x79 ;  /* 0x00000079a1047836 */ /* 0x000fe40000000000 */
[----:B------:R-:W-:Y:S02]  /*ad00*/  FSEL R146, R146, -INF , !P5 ;  /* 0xff80000092927808 */ /* 0x000fe40006800000 */
[----:B------:R-:W-:-:S02]  /*ad10*/  FSEL R64, R64, -INF , !P0 ;  /* 0xff80000040407808 */ /* 0x000fc40004000000 */
[----:B------:R-:W-:Y:S01]  /*ad20*/  ISETP.GE.AND P0, PT, R161, R137, PT ;  /* 0x00000089a100720c */ /* 0x000fe20003f06270 */
[----:B------:R-:W1:Y:S01]  /*ad30*/  MUFU.TANH R13, R13 ;  /* 0x0000000d000d7308 */ /* 0x000e620000002400 */
[----:B------:R-:W-:Y:S02]  /*ad40*/  I2FP.F32.S32 R161, R161 ;  /* 0x000000a100a17245 */ /* 0x000fe40000201400 */
[----:B------:R-:W-:-:S03]  /*ad50*/  ISETP.GE.AND P5, PT, R4, R138, PT ;  /* 0x0000008a0400720c */ /* 0x000fc60003fa6270 */
[CC--:B------:R-:W-:Y:S01]  /*ad60*/  FFMA.FTZ R7, R0.reuse, R161.reuse, R11 ;  /* 0x000000a100077223 */ /* 0x0c0fe2000001000b */
[----:B--2---:R-:W-:-:S04]  /*ad70*/  FFMA.FTZ R6, R0, R161, R9 ;  /* 0x000000a100067223 */ /* 0x004fc80000010009 */
[----:B------:R-:W-:Y:S02]  /*ad80*/  FSEL R7, R7, -INF , !P0 ;  /* 0xff80000007077808 */ /* 0x000fe40004000000 */
[----:B------:R-:W-:Y:S02]  /*ad90*/  ISETP.GE.AND P0, PT, R134, 0x3, PT ;  /* 0x000000038600780c */ /* 0x000fe40003f06270 */
[----:B------:R-:W-:Y:S02]  /*ada0*/  FSEL R6, R6, -INF , !P1 ;  /* 0xff80000006067808 */ /* 0x000fe40004800000 */
[----:B------:R-:W-:Y:S02]  /*adb0*/  ISETP.GE.AND P1, PT, R4, R137, PT ;  /* 0x000000890400720c */ /* 0x000fe40003f26270 */
[----:B------:R-:W-:-:S05]  /*adc0*/  I2FP.F32.S32 R4, R4 ;  /* 0x0000000400047245 */ /* 0x000fca0000201400 */
[CC--:B------:R-:W-:Y:S01]  /*add0*/  FFMA.FTZ R5, R0.reuse, R4.reuse, R5 ;  /* 0x0000000400057223 */ /* 0x0c0fe20000010005 */
[----:B-1----:R-:W-:-:S04]  /*ade0*/  FFMA.FTZ R13, R0, R4, R13 ;  /* 0x00000004000d7223 */ /* 0x002fc8000001000d */
        /* <DEDUP_REMOVED lines=63> */
.L_x_2066:
[----:B------:R-:W-:-:S04]  /*b1e0*/  LEA R11, -R116, RZ, 0x7 ;  /* 0x000000ff740b7211 */ /* 0x000fc800078e39ff */
[----:B------:R-:W-:-:S07]  /*b1f0*/  SHF.R.S32.HI R10, RZ, 0x1f, R11 ;  /* 0x0000001fff0a7819 */ /* 0x000fce000001140b */
.L_x_2067:
        /* <DEDUP_REMOVED lines=110> */
.L_x_2069:
[----:B------:R-:W-:Y:S05]  /*b8e0*/  BSYNC B0 ;  /* 0x0000000000007941 */ /* 0x000fea0003800000 */
.L_x_2068:
[----:B------:R-:W0:Y:S01]  /*b8f0*/  LDGDEPBAR ;  /* 0x00000000000079af */ /* 0x000e220000000000 */
[----:B------:R-:W-:-:S04]  /*b900*/  LEA R186, P0, R11, R186, 0x1 ;  /* 0x000000ba0bba7211 */ /* 0x000fc800078008ff */
[----:B------:R-:W-:-:S09]  /*b910*/  LEA.HI.X R187, R11, R187, R10, 0x1, P0 ;  /* 0x000000bb0bbb7211 */ /* 0x000fd200000f0c0a */
.L_x_2065:
        /* <DEDUP_REMOVED lines=52> */
[----:B------:R-:W-:Y:S02]  /*bc60*/  FMNMX.FTZ R8, R128, R5, !PT ;  /* 0x0000000580087209 */ /* 0x000fe40007810000 */
[----:B------:R-:W-:Y:S02]  /*bc70*/  FMNMX.FTZ R5, R127, R4, !PT ;  /* 0x000000047f057209 */ /* 0x000fe40007810000 */
        /* <DEDUP_REMOVED lines=24> */
[----:B------:R-:W-:-:S03]  /*be00*/  FMUL.FTZ R137, R57, UR11 ;  /* 0x0000000b39897c20 */ /* 0x000fc60008410000 */
[----:B------:R-:W-:Y:S02]  /*be10*/  FSEL R4, R57, RZ, P1 ;  /* 0x000000ff39047208 */ /* 0x000fe40000800000 */
[----:B------:R-:W-:-:S03]  /*be20*/  FSEL R137, R137, RZ, P1 ;  /* 0x000000ff89897208 */ /* 0x000fc60000800000 */
[----:B------:R-:W-:Y:S01]  /*be30*/  FADD.FTZ R4, R3, -R4 ;  /* 0x8000000403047221 */ /* 0x000fe20000010000 */
[----:B--2---:R-:W-:Y:S01]  /*be40*/  FMNMX.FTZ R56, R5, R56, !PT ;  /* 0x0000003805387209 */ /* 0x004fe20007810000 */
[--C-:B------:R-:W-:Y:S01]  /*be50*/  FFMA.FTZ R136, R200, UR11, -R137.reuse ;  /* 0x0000000bc8887c23 */ /* 0x100fe20008010889 */
[--C-:B------:R-:W-:Y:S01]  /*be60*/  FFMA.FTZ R201, R6, UR11, -R137.reuse ;  /* 0x0000000b06c97c23 */ /* 0x100fe20008010889 */
[--C-:B------:R-:W-:Y:S01]  /*be70*/  FFMA.FTZ R160, R160, UR11, -R137.reuse ;  /* 0x0000000ba0a07c23 */ /* 0x100fe20008010889 */
[C---:B------:R-:W-:Y:S01]  /*be80*/  FSETP.NEU.FTZ.AND P0, PT, R56.reuse, -INF , PT ;  /* 0xff8000003800780b */ /* 0x040fe20003f1d000 */
[----:B------:R-:W-:Y:S01]  /*be90*/  FMUL.FTZ R116, R56, UR11 ;  /* 0x0000000b38747c20 */ /* 0x000fe20008410000 */
[--C-:B------:R-:W-:Y:S01]  /*bea0*/  FFMA.FTZ R161, R130, UR11, -R137.reuse ;  /* 0x0000000b82a17c23 */ /* 0x100fe20008010889 */
[----:B------:R-:W-:Y:S01]  /*beb0*/  MUFU.EX2 R136, R136 ;  /* 0x0000008800887308 */ /* 0x000fe20000000800 */
[----:B------:R-:W-:Y:S01]  /*bec0*/  FSEL R3, R56, RZ, P0 ;  /* 0x000000ff38037208 */ /* 0x000fe20000000000 */
[--C-:B------:R-:W-:Y:S01]  /*bed0*/  FFMA.FTZ R130, R60, UR11, -R137.reuse ;  /* 0x0000000b3c827c23 */ /* 0x100fe20008010889 */
[----:B------:R-:W-:Y:S01]  /*bee0*/  FSEL R116, R116, RZ, P0 ;  /* 0x000000ff74747208 */ /* 0x000fe20000000000 */
[--C-:B------:R-:W-:Y:S01]  /*bef0*/  FFMA.FTZ R60, R204, UR11, -R137.reuse ;  /* 0x0000000bcc3c7c23 */ /* 0x100fe20008010889 */
[----:B------:R-:W-:Y:S01]  /*bf00*/  FFMA.FTZ R140, R122, UR11, -R137 ;  /* 0x0000000b7a8c7c23 */ /* 0x000fe20008010889 */
[----:B------:R-:W-:Y:S01]  /*bf10*/  FADD.FTZ R3, R2, -R3 ;  /* 0x8000000302037221 */ /* 0x000fe20000010000 */
        /* <DEDUP_REMOVED lines=38> */
[----:B------:R-:W-:Y:S01]  /*c180*/  FFMA.FTZ R134, R134, UR11, -R137 ;  /* 0x0000000b86867c23 */ /* 0x000fe20008010889 */
[----:B------:R-:W1:Y:S01]  /*c190*/  MUFU.EX2 R162, R162 ;  /* 0x000000a200a27308 */ /* 0x000e620000000800 */
[----:B--2---:R-:W-:Y:S01]  /*c1a0*/  F2FP.BF16.F32.PACK_AB R50, R136, R161 ;  /* 0x000000a18832723e */ /* 0x004fe200000010ff */
[----:B------:R-:W-:-:S06]  /*c1b0*/  FFMA.FTZ R61, R61, UR11, -R116 ;  /* 0x0000000b3d3d7c23 */ /* 0x000fcc0008010874 */
[----:B------:R-:W2:Y:S08]  /*c1c0*/  MUFU.EX2 R203, R203 ;  /* 0x000000cb00cb7308 */ /* 0x000eb00000000800 */
[----:B------:R-:W3:Y:S01]  /*c1d0*/  MUFU.EX2 R202, R202 ;  /* 0x000000ca00ca7308 */ /* 0x000ee20000000800 */
[----:B-1----:R-:W-:-:S07]  /*c1e0*/  F2FP.BF16.F32.PACK_AB R49, R162, R200 ;  /* 0x000000c8a231723e */ /* 0x002fce00000010ff */
        /* <DEDUP_REMOVED lines=8> */
[----:B------:R-:W1:Y:S01]  /*c270*/  MUFU.EX2 R135, R135 ;  /* 0x0000008700877308 */ /* 0x000e620000000800 */
        /* <DEDUP_REMOVED lines=15> */
[----:B------:R-:W-:Y:S01]  /*c370*/  FMUL.FTZ R110, R110, R202 ;  /* 0x000000ca6e6e7220 */ /* 0x000fe20000410000 */
[----:B-1----:R-:W-:Y:S01]  /*c380*/  F2FP.BF16.F32.PACK_AB R51, R135, R138 ;  /* 0x0000008a8733723e */ /* 0x002fe200000010ff */
        /* <DEDUP_REMOVED lines=26> */
[----:B------:R-:W1:Y:S01]  /*c530*/  LDSM.16.MT88.4 R72, [R164+0x9400] ;  /* 0x00940000a448783b */ /* 0x000e620000004200 */
[----:B------:R-:W-:Y:S01]  /*c540*/  MUFU.EX2 R151, R151 ;  /* 0x0000009700977308 */ /* 0x000fe20000000800 */
[----:B------:R-:W-:Y:S01]  /*c550*/  FFMA.FTZ R201, R188, R203, R201 ;  /* 0x000000cbbcc97223 */ /* 0x000fe200000100c9 */
[--C-:B------:R-:W-:Y:S01]  /*c560*/  FFMA.FTZ R188, R152, UR11, -R137.reuse ;  /* 0x0000000b98bc7c23 */ /* 0x100fe20008010889 */
[----:B------:R-:W-:Y:S01]  /*c570*/  FFMA.FTZ R152, R156, UR11, -R137 ;  /* 0x0000000b9c987c23 */ /* 0x000fe20008010889 */
[----:B------:R-:W-:Y:S01]  /*c580*/  HMMA.16816.F32.BF16 R12, R48, R16, R12 ;  /* 0x00000010300c723c */ /* 0x000fe2000004180c */
[----:B------:R-:W-:-:S03]  /*c590*/  FADD.FTZ R160, R160, R201 ;  /* 0x000000c9a0a07221 */ /* 0x000fc60000010000 */
[----:B------:R-:W2:Y:S01]  /*c5a0*/  MUFU.EX2 R130, R130 ;  /* 0x0000008200827308 */ /* 0x000ea20000000800 */
[----:B------:R-:W-:Y:S01]  /*c5b0*/  FADD.FTZ R161, R161, R160 ;  /* 0x000000a0a1a17221 */ /* 0x000fe20000010000 */
[----:B------:R-:W-:Y:S03]  /*c5c0*/  HMMA.16816.F32.BF16 R20, R48, R24, R20 ;  /* 0x000000183014723c */ /* 0x000fe60000041814 */
[----:B------:R-:W-:-:S03]  /*c5d0*/  FADD.FTZ R136, R136, R161 ;  /* 0x000000a188887221 */ /* 0x000fc60000010000 */
[C---:B------:R-:W-:Y:S01]  /*c5e0*/  HMMA.16816.F32.BF16 R28, R48.reuse, R32, R28 ;  /* 0x00000020301c723c */ /* 0x040fe2000004181c */
[----:B------:R-:W-:Y:S05]  /*c5f0*/  MUFU.EX2 R60, R60 ;  /* 0x0000003c003c7308 */ /* 0x000fea0000000800 */
[C---:B------:R-:W-:Y:S03]  /*c600*/  HMMA.16816.F32.BF16 R36, R48.reuse, R40, R36 ;  /* 0x000000283024723c */ /* 0x040fe60000041824 */
[----:B------:R-:W-:Y:S03]  /*c610*/  MUFU.EX2 R59, R59 ;  /* 0x0000003b003b7308 */ /* 0x000fe60000000800 */
[C---:B------:R-:W-:Y:S01]  /*c620*/  HMMA.16816.F32.BF16 R8, R48.reuse, R10, R108 ;  /* 0x0000000a3008723c */ /* 0x040fe2000004186c */
[----:B------:R-:W-:Y:S04]  /*c630*/  LDSM.16.MT88.4 R108, [R164+0xa000] ;  /* 0x00a00000a46c783b */ /* 0x000fe80000004200 */
[----:B------:R-:W-:Y:S01]  /*c640*/  MUFU.EX2 R141, R141 ;  /* 0x0000008d008d7308 */ /* 0x000fe20000000800 */
[C---:B------:R-:W-:Y:S01]  /*c650*/  HMMA.16816.F32.BF16 R16, R48.reuse, R18, R100 ;  /* 0x000000123010723c */ /* 0x040fe20000041864 */
[----:B------:R-:W-:Y:S05]  /*c660*/  LDSM.16.MT88.4 R100, [R118+0xa000] ;  /* 0x00a000007664783b */ /* 0x000fea0000004200 */
[C---:B------:R-:W-:Y:S01]  /*c670*/  HMMA.16816.F32.BF16 R24, R48.reuse, R26, R92 ;  /* 0x0000001a3018723c */ /* 0x040fe2000004185c */
[----:B------:R-:W3:Y:S01]  /*c680*/  MUFU.EX2 R58, R58 ;  /* 0x0000003a003a7308 */ /* 0x000ee20000000800 */
[----:B------:R-:W-:Y:S04]  /*c690*/  LDSM.16.MT88.4 R92, [R164+0xc000] ;  /* 0x00c00000a45c783b */ /* 0x000fe80000004200 */
[C---:B------:R-:W-:Y:S01]  /*c6a0*/  HMMA.16816.F32.BF16 R32, R48.reuse, R34, R84 ;  /* 0x000000223020723c */ /* 0x040fe20000041854 */
[----:B------:R-:W-:Y:S02]  /*c6b0*/  LDSM.16.MT88.4 R84, [R118+0xc000] ;  /* 0x00c000007654783b */ /* 0x000fe40000004200 */
[----:B------:R-:W-:Y:S03]  /*c6c0*/  MUFU.EX2 R3, R3 ;  /* 0x0000000300037308 */ /* 0x000fe60000000800 */
[C---:B------:R-:W-:Y:S05]  /*c6d0*/  HMMA.16816.F32.BF16 R40, R48.reuse, R42, R76 ;  /* 0x0000002a3028723c */ /* 0x040fea000004184c */
[----:B------:R-:W4:Y:S01]  /*c6e0*/  MUFU.EX2 R2, R2 ;  /* 0x0000000200027308 */ /* 0x000f220000000800 */
[----:B------:R-:W-:Y:S01]  /*c6f0*/  HMMA.16816.F32.BF16 R44, R48, R52, R44 ;  /* 0x00000034302c723c */ /* 0x000fe2000004182c */
[----:B------:R-:W-:Y:S01]  /*c700*/  FFMA.FTZ R77, R189, R202, R200 ;  /* 0x000000cabd4d7223 */ /* 0x000fe200000100c8 */
[----:B------:R-:W-:-:S04]  /*c710*/  FFMA.FTZ R189, R158, UR11, -R137 ;  /* 0x0000000b9ebd7c23 */ /* 0x000fc80008010889 */
[----:B------:R-:W-:Y:S01]  /*c720*/  HMMA.16816.F32.BF16 R48, R48, R54, R68 ;  /* 0x000000363030723c */ /* 0x000fe20000041844 */
[----:B------:R-:W5:Y:S01]  /*c730*/  LDSM.16.MT88.4 R68, [R118+0x9400] ;  /* 0x009400007644783b */ /* 0x000f620000004200 */
[----:B--2---:R-:W-:Y:S01]  /*c740*/  F2FP.BF16.F32.PACK_AB R52, R130, R151 ;  /* 0x000000978234723e */ /* 0x004fe200000010ff */
[----:B------:R-:W-:Y:S01]  /*c750*/  MUFU.EX2 R140, R140 ;  /* 0x0000008c008c7308 */ /* 0x000fe20000000800 */
[----:B---3--:R-:W-:-:S03]  /*c760*/  F2FP.BF16.F32.PACK_AB R53, R58, R141 ;  /* 0x0000008d3a35723e */ /* 0x008fc600000010ff */
[----:B------:R-:W-:Y:S02]  /*c770*/  F2FP.BF16.F32.PACK_AB R54, R59, R60 ;  /* 0x0000003c3b36723e */ /* 0x000fe400000010ff */
[----:B----4-:R-:W-:Y:S02]  /*c780*/  F2FP.BF16.F32.PACK_AB R55, R2, R3 ;  /* 0x000000030237723e */ /* 0x010fe400000010ff */
[----:B------:R-:W2:Y:S05]  /*c790*/  MUFU.EX2 R125, R125 ;  /* 0x0000007d007d7308 */ /* 0x000eaa0000000800 */
[C---:B-1----:R-:W-:Y:S03]  /*c7a0*/  HMMA.16816.F32.BF16 R4, R52.reuse, R72, R4 ;  /* 0x000000483404723c */ /* 0x042fe60000041804 */
[----:B------:R-:W-:Y:S03]  /*c7b0*/  MUFU.EX2 R124, R124 ;  /* 0x0000007c007c7308 */ /* 0x000fe60000000800 */
[C---:B------:R-:W-:Y:S01]  /*c7c0*/  HMMA.16816.F32.BF16 R8, R52.reuse, R74, R8 ;  /* 0x0000004a3408723c */ /* 0x040fe20000041808 */
[----:B------:R-:W1:Y:S04]  /*c7d0*/  LDSM.16.MT88.4 R72, [R164+0xb400] ;  /* 0x00b40000a448783b */ /* 0x000e680000004200 */
[----:B------:R-:W-:Y:S08]  /*c7e0*/  MUFU.EX2 R121, R121 ;  /* 0x0000007900797308 */ /* 0x000ff00000000800 */
[----:B------:R-:W-:Y:S01]  /*c7f0*/  MUFU.EX2 R126, R126 ;  /* 0x0000007e007e7308 */ /* 0x000fe20000000800 */
[C---:B-----5:R-:W-:Y:S07]  /*c800*/  HMMA.16816.F32.BF16 R12, R52.reuse, R68, R12 ;  /* 0x00000044340c723c */ /* 0x060fee000004180c */
[----:B------:R-:W3:Y:S01]  /*c810*/  MUFU.EX2 R123, R123 ;  /* 0x0000007b007b7308 */ /* 0x000ee20000000800 */
[C---:B------:R-:W-:Y:S01]  /*c820*/  HMMA.16816.F32.BF16 R16, R52.reuse, R70, R16 ;  /* 0x000000463410723c */ /* 0x040fe20000041810 */
[----:B------:R-:W4:Y:S06]  /*c830*/  LDSM.16.MT88.4 R68, [R118+0xb400] ;  /* 0x00b400007644783b */ /* 0x000f2c0000004200 */
[----:B------:R-:W-:Y:S08]  /*c840*/  MUFU.EX2 R122, R122 ;  /* 0x0000007a007a7308 */ /* 0x000ff00000000800 */
[----:B------:R-:W5:Y:S01]  /*c850*/  MUFU.EX2 R117, R117 ;  /* 0x0000007500757308 */ /* 0x000f620000000800 */
[C---:B-1----:R-:W-:Y:S07]  /*c860*/  HMMA.16816.F32.BF16 R20, R52.reuse, R72, R20 ;  /* 0x000000483414723c */ /* 0x042fee0000041814 */
[----:B------:R-:W-:Y:S01]  /*c870*/  MUFU.EX2 R196, R196 ;  /* 0x000000c400c47308 */ /* 0x000fe20000000800 */
[C---:B------:R-:W-:Y:S01]  /*c880*/  HMMA.16816.F32.BF16 R24, R52.reuse, R74, R24 ;  /* 0x0000004a3418723c */ /* 0x040fe20000041818 */
[----:B------:R-:W1:Y:S06]  /*c890*/  LDSM.16.MT88.4 R72, [R164+0xd400] ;  /* 0x00d40000a448783b */ /* 0x000e6c0000004200 */
[----:B------:R-:W5:Y:S08]  /*c8a0*/  MUFU.EX2 R195, R195 ;  /* 0x000000c300c37308 */ /* 0x000f700000000800 */
[----:B------:R-:W-:Y:S01]  /*c8b0*/  MUFU.EX2 R192, R192 ;  /* 0x000000c000c07308 */ /* 0x000fe20000000800 */
[C---:B----4-:R-:W-:Y:S07]  /*c8c0*/  HMMA.16816.F32.BF16 R28, R52.reuse, R68, R28 ;  /* 0x00000044341c723c */ /* 0x050fee000004181c */
[----:B------:R-:W-:Y:S01]  /*c8d0*/  MUFU.EX2 R185, R185 ;  /* 0x000000b900b97308 */ /* 0x000fe20000000800 */
        /* <DEDUP_REMOVED lines=8> */
[----:B------:R-:W1:Y:S08]  /*c960*/  MUFU.EX2 R163, R163 ;  /* 0x000000a300a37308 */ /* 0x000e700000000800 */
[----:B------:R-:W-:Y:S01]  /*c970*/  MUFU.EX2 R188, R188 ;  /* 0x000000bc00bc7308 */ /* 0x000fe20000000800 */
[C---:B----4-:R-:W-:Y:S07]  /*c980*/  HMMA.16816.F32.BF16 R44, R52.reuse, R68, R44 ;  /* 0x00000044342c723c */ /* 0x050fee000004182c */
[----:B------:R-:W4:Y:S01]  /*c990*/  MUFU.EX2 R197, R197 ;  /* 0x000000c500c57308 */ /* 0x000f220000000800 */
[----:B------:R-:W-:Y:S01]  /*c9a0*/  HMMA.16816.F32.BF16 R48, R52, R70, R48 ;  /* 0x000000463430723c */ /* 0x000fe20000041830 */
[----:B------:R-:W4:Y:S06]  /*c9b0*/  LDSM.16.MT88.4 R68, [R118+0x9800] ;  /* 0x009800007644783b */ /* 0x000f2c0000004200 */
[----:B------:R-:W-:Y:S01]  /*c9c0*/  MUFU.EX2 R152, R152 ;  /* 0x0000009800987308 */ /* 0x000fe20000000800 */
[----:B--2---:R-:W-:-:S02]  /*c9d0*/  F2FP.BF16.F32.PACK_AB R52, R125, R140 ;  /* 0x0000008c7d34723e */ /* 0x004fc400000010ff */
[----:B---3--:R-:W-:Y:S02]  /*c9e0*/  F2FP.BF16.F32.PACK_AB R53, R123, R126 ;  /* 0x0000007e7b35723e */ /* 0x008fe400000010ff */
[----:B------:R-:W-:Y:S02]  /*c9f0*/  F2FP.BF16.F32.PACK_AB R54, R121, R124 ;  /* 0x0000007c7936723e */ /* 0x000fe400000010ff */
[----:B-----5:R-:W-:Y:S01]  /*ca00*/  F2FP.BF16.F32.PACK_AB R55, R117, R122 ;  /* 0x0000007a7537723e */ /* 0x020fe200000010ff */
[----:B------:R-:W-:Y:S06]  /*ca10*/  MUFU.EX2 R189, R189 ;  /* 0x000000bd00bd7308 */ /* 0x000fec0000000800 */
[C---:B-1----:R-:W-:Y:S02]  /*ca20*/  HMMA.16816.F32.BF16 R4, R52.reuse, R72, R4 ;  /* 0x000000483404723c */ /* 0x042fe40000041804 */
[----:B------:R-:W-:Y:S04]  /*ca30*/  MUFU.EX2 R154, R154 ;  /* 0x0000009a009a7308 */ /* 0x000fe80000000800 */
[C---:B------:R-:W-:Y:S01]  /*ca40*/  HMMA.16816.F32.BF16 R8, R52.reuse, R74, R8 ;  /* 0x0000004a3408723c */ /* 0x040fe20000041808 */
[----:B------:R-:W1:Y:S03]  /*ca50*/  LDSM.16.MT88.4 R72, [R164+0xb800] ;  /* 0x00b80000a448783b */ /* 0x000e660000004200 */
[----:B------:R-:W2:Y:S08]  /*ca60*/  MUFU.EX2 R157, R157 ;  /* 0x0000009d009d7308 */ /* 0x000eb00000000800 */
[----:B------:R-:W-:Y:S01]  /*ca70*/  MUFU.EX2 R142, R142 ;  /* 0x0000008e008e7308 */ /* 0x000fe20000000800 */
[C---:B----4-:R-:W-:Y:S07]  /*ca80*/  HMMA.16816.F32.BF16 R12, R52.reuse, R68, R12 ;  /* 0x00000044340c723c */ /* 0x050fee000004180c */
        /* <DEDUP_REMOVED lines=14> */
[----:B------:R-:W3:Y:S01]  /*cb70*/  LDSM.16.MT88.4 R52, [R118+0x9c00] ;  /* 0x009c00007634783b */ /* 0x000ee20000004200 */
[----:B------:R-:W-:-:S02]  /*cb80*/  F2FP.BF16.F32.PACK_AB R68, R195, R196 ;  /* 0x000000c4c344723e */ /* 0x000fc400000010ff */
[----:B------:R-:W-:-:S03]  /*cb90*/  F2FP.BF16.F32.PACK_AB R69, R193, R194 ;  /* 0x000000c2c145723e */ /* 0x000fc600000010ff */
[----:B------:R-:W-:Y:S02]  /*cba0*/  F2FP.BF16.F32.PACK_AB R70, R185, R192 ;  /* 0x000000c0b946723e */ /* 0x000fe400000010ff */
[----:B------:R-:W-:-:S07]  /*cbb0*/  F2FP.BF16.F32.PACK_AB R71, R163, R184 ;  /* 0x000000b8a347723e */ /* 0x000fce00000010ff */
[C---:B-1----:R-:W-:Y:S01]  /*cbc0*/  HMMA.16816.F32.BF16 R112, R68.reuse, R72, R4 ;  /* 0x000000484470723c */ /* 0x042fe20000041804 */
[----:B------:R-:W1:Y:S05]  /*cbd0*/  LDSM.16.MT88.4 R4, [R164+0xdc00] ;  /* 0x00dc0000a404783b */ /* 0x000e6a0000004200 */
[C---:B------:R-:W-:Y:S01]  /*cbe0*/  HMMA.16816.F32.BF16 R8, R68.reuse, R74, R8 ;  /* 0x0000004a4408723c */ /* 0x040fe20000041808 */
[----:B------:R-:W4:Y:S05]  /*cbf0*/  LDSM.16.MT88.4 R72, [R164+0xbc00] ;  /* 0x00bc0000a448783b */ /* 0x000f2a0000004200 */
[C---:B---3--:R-:W-:Y:S06]  /*cc00*/  HMMA.16816.F32.BF16 R12, R68.reuse, R52, R12 ;  /* 0x00000034440c723c */ /* 0x048fec000004180c */
[C---:B------:R-:W-:Y:S01]  /*cc10*/  HMMA.16816.F32.BF16 R16, R68.reuse, R54, R16 ;  /* 0x000000364410723c */ /* 0x040fe20000041810 */
[----:B------:R-:W3:Y:S05]  /*cc20*/  LDSM.16.MT88.4 R52, [R118+0xbc00] ;  /* 0x00bc00007634783b */ /* 0x000eea0000004200 */
[C---:B-1----:R-:W-:Y:S06]  /*cc30*/  HMMA.16816.F32.BF16 R36, R68.reuse, R4, R36 ;  /* 0x000000044424723c */ /* 0x042fec0000041824 */
[----:B------:R-:W-:Y:S01]  /*cc40*/  HMMA.16816.F32.BF16 R40, R68, R6, R40 ;  /* 0x000000064428723c */ /* 0x000fe20000041828 */
[----:B------:R-:W-:-:S02]  /*cc50*/  F2FP.BF16.F32.PACK_AB R4, R197, R188 ;  /* 0x000000bcc504723e */ /* 0x000fc400000010ff */
[----:B--2---:R-:W-:-:S03]  /*cc60*/  F2FP.BF16.F32.PACK_AB R5, R157, R154 ;  /* 0x0000009a9d05723e */ /* 0x004fc600000010ff */
[----:B----4-:R-:W-:Y:S01]  /*cc70*/  HMMA.16816.F32.BF16 R20, R68, R72, R20 ;  /* 0x000000484414723c */ /* 0x010fe20000041814 */
[----:B------:R-:W-:-:S05]  /*cc80*/  F2FP.BF16.F32.PACK_AB R6, R189, R152 ;  /* 0x00000098bd06723e */ /* 0x000fca00000010ff */
[C---:B------:R-:W-:Y:S06]  /*cc90*/  HMMA.16816.F32.BF16 R24, R68.reuse, R74, R24 ;  /* 0x0000004a4418723c */ /* 0x040fec0000041818 */
[C---:B---3--:R-:W-:Y:S06]  /*cca0*/  HMMA.16816.F32.BF16 R28, R68.reuse, R52, R28 ;  /* 0x00000034441c723c */ /* 0x048fec000004181c */
[C---:B------:R-:W-:Y:S01]  /*ccb0*/  HMMA.16816.F32.BF16 R32, R68.reuse, R54, R32 ;  /* 0x000000364420723c */ /* 0x040fe20000041820 */
[----:B------:R-:W1:Y:S05]  /*ccc0*/  LDSM.16.MT88.4 R52, [R118+0xdc00] ;  /* 0x00dc00007634783b */ /* 0x000e6a0000004200 */
[C---:B-1----:R-:W-:Y:S06]  /*ccd0*/  HMMA.16816.F32.BF16 R44, R68.reuse, R52, R44 ;  /* 0x00000034442c723c */ /* 0x042fec000004182c */
[----:B------:R-:W-:Y:S01]  /*cce0*/  HMMA.16816.F32.BF16 R68, R68, R54, R48 ;  /* 0x000000364444723c */ /* 0x000fe20000041830 */
[--C-:B------:R-:W-:Y:S01]  /*ccf0*/  FFMA.FTZ R52, R153, UR11, -R116.reuse ;  /* 0x0000000b99347c23 */ /* 0x100fe20008010874 */
[----:B------:R-:W-:-:S05]  /*cd00*/  FFMA.FTZ R53, R155, UR11, -R116 ;  /* 0x0000000b9b357c23 */ /* 0x000fca0008010874 */
[----:B------:R-:W-:Y:S01]  /*cd10*/  MUFU.EX2 R52, R52 ;  /* 0x0000003400347308 */ /* 0x000fe20000000800 */
[----:B------:R-:W-:Y:S01]  /*cd20*/  FADD.FTZ R49, R162, R77 ;  /* 0x0000004da2317221 */ /* 0x000fe20000010000 */
[----:B------:R-:W-:Y:S01]  /*cd30*/  FADD.FTZ R55, R151, R136 ;  /* 0x0000008897377221 */ /* 0x000fe20000010000 */
[----:B------:R-:W1:Y:S01]  /*cd40*/  LDSM.16.MT88.4 R76, [R164+0xe000] ;  /* 0x00e00000a44c783b */ /* 0x000e620000004200 */
[----:B------:R-:W-:Y:S02]  /*cd50*/  FFMA.FTZ R51, R66, UR11, -R116 ;  /* 0x0000000b42337c23 */ /* 0x000fe40008010874 */
[----:B------:R-:W-:Y:S02]  /*cd60*/  FADD.FTZ R55, R130, R55 ;  /* 0x0000003782377221 */ /* 0x000fe40000010000 */
[----:B------:R-:W2:Y:S02]  /*cd70*/  MUFU.EX2 R53, R53 ;  /* 0x0000003500357308 */ /* 0x000ea40000000800 */
[----:B------:R-:W-:-:S04]  /*cd80*/  FADD.FTZ R60, R60, R55 ;  /* 0x000000373c3c7221 */ /* 0x000fc80000010000 */
[----:B------:R-:W-:Y:S02]  /*cd90*/  FADD.FTZ R59, R59, R60 ;  /* 0x0000003c3b3b7221 */ /* 0x000fe40000010000 */
[----:B------:R-:W-:Y:S02]  /*cda0*/  MUFU.EX2 R51, R51 ;  /* 0x0000003300337308 */ /* 0x000fe40000000800 */
[----:B------:R-:W-:-:S04]  /*cdb0*/  FADD.FTZ R140, R140, R59 ;  /* 0x0000003b8c8c7221 */ /* 0x000fc80000010000 */
[----:B------:R-:W-:Y:S01]  /*cdc0*/  FADD.FTZ R125, R125, R140 ;  /* 0x0000008c7d7d7221 */ /* 0x000fe20000010000 */
[----:B--2---:R-:W-:-:S03]  /*cdd0*/  F2FP.BF16.F32.PACK_AB R7, R53, R52 ;  /* 0x000000343507723e */ /* 0x004fc600000010ff */
[----:B------:R-:W-:-:S04]  /*cde0*/  FADD.FTZ R124, R124, R125 ;  /* 0x0000007d7c7c7221 */ /* 0x000fc80000010000 */
[----:B------:R-:W-:Y:S01]  /*cdf0*/  FADD.FTZ R121, R121, R124 ;  /* 0x0000007c79797221 */ /* 0x000fe20000010000 */
[----:B------:R-:W-:Y:S03]  /*ce00*/  HMMA.16816.F32.BF16 R112, R4, R108, R112 ;  /* 0x0000006c0470723c */ /* 0x000fe60000041870 */
[----:B------:R-:W-:-:S03]  /*ce10*/  FADD.FTZ R196, R196, R121 ;  /* 0x00000079c4c47221 */ /* 0x000fc60000010000 */
[----:B------:R-:W-:Y:S01]  /*ce20*/  HMMA.16816.F32.BF16 R108, R4, R110, R8 ;  /* 0x0000006e046c723c */ /* 0x000fe20000041808 */
[----:B------:R-:W2:Y:S01]  /*ce30*/  LDSM.16.MT88.4 R8, [R118+0xe000] ;  /* 0x00e000007608783b */ /* 0x000ea20000004200 */
[----:B------:R-:W-:-:S04]  /*ce40*/  FADD.FTZ R195, R195, R196 ;  /* 0x000000c4c3c37221 */ /* 0x000fc80000010000 */
[----:B------:R-:W-:Y:S01]  /*ce50*/  HMMA.16816.F32.BF16 R104, R4, R100, R12 ;  /* 0x000000640468723c */ /* 0x000fe2000004180c */
[----:B------:R-:W3:Y:S01]  /*ce60*/  LDSM.16.MT88.4 R12, [R164+0xa400] ;  /* 0x00a40000a40c783b */ /* 0x000ee20000004200 */
[----:B------:R-:W-:-:S04]  /*ce70*/  FADD.FTZ R192, R192, R195 ;  /* 0x000000c3c0c07221 */ /* 0x000fc80000010000 */
[----:B------:R-:W-:Y:S01]  /*ce80*/  HMMA.16816.F32.BF16 R88, R4, R84, R28 ;  /* 0x000000540458723c */ /* 0x000fe2000004181c */
[----:B------:R-:W-:-:S04]  /*ce90*/  FADD.FTZ R185, R185, R192 ;  /* 0x000000c0b9b97221 */ /* 0x000fc80000010000 */
[----:B------:R-:W-:Y:S01]  /*cea0*/  FADD.FTZ R188, R188, R185 ;  /* 0x000000b9bcbc7221 */ /* 0x000fe20000010000 */
[C---:B------:R-:W-:Y:S01]  /*ceb0*/  HMMA.16816.F32.BF16 R84, R4.reuse, R86, R32 ;  /* 0x000000560454723c */ /* 0x040fe20000041820 */
[--C-:B------:R-:W-:Y:S01]  /*cec0*/  FFMA.FTZ R30, R147, UR11, -R137.reuse ;  /* 0x0000000b931e7c23 */ /* 0x100fe20008010889 */
[--C-:B------:R-:W-:Y:S01]  /*ced0*/  FFMA.FTZ R31, R148, UR11, -R137.reuse ;  /* 0x0000000b941f7c23 */ /* 0x100fe20008010889 */
[--C-:B------:R-:W-:Y:S01]  /*cee0*/  FFMA.FTZ R28, R149, UR11, -R137.reuse ;  /* 0x0000000b951c7c23 */ /* 0x100fe20008010889 */
[----:B------:R-:W-:Y:S01]  /*cef0*/  FFMA.FTZ R29, R150, UR11, -R137 ;  /* 0x0000000b961d7c23 */ /* 0x000fe20008010889 */
[----:B------:R-:W-:Y:S01]  /*cf00*/  FADD.FTZ R197, R197, R188 ;  /* 0x000000bcc5c57221 */ /* 0x000fe20000010000 */
[C---:B------:R-:W-:Y:S01]  /*cf10*/  HMMA.16816.F32.BF16 R96, R4.reuse, R92, R20 ;  /* 0x0000005c0460723c */ /* 0x040fe20000041814 */
[--C-:B------:R-:W-:Y:S01]  /*cf20*/  FFMA.FTZ R32, R145, UR11, -R116.reuse ;  /* 0x0000000b91207c23 */ /* 0x100fe20008010874 */
[--C-:B------:R-:W-:Y:S01]  /*cf30*/  FFMA.FTZ R33, R143, UR11, -R116.reuse ;  /* 0x0000000b8f217c23 */ /* 0x100fe20008010874 */
[--C-:B------:R-:W-:Y:S01]  /*cf40*/  FFMA.FTZ R34, R133, UR11, -R116.reuse ;  /* 0x0000000b85227c23 */ /* 0x100fe20008010874 */
[----:B------:R-:W-:Y:S01]  /*cf50*/  FFMA.FTZ R35, R127, UR11, -R116 ;  /* 0x0000000b7f237c23 */ /* 0x000fe20008010874 */
[----:B------:R-:W-:Y:S01]  /*cf60*/  MUFU.EX2 R30, R30 ;  /* 0x0000001e001e7308 */ /* 0x000fe20000000800 */
[----:B------:R-:W-:Y:S01]  /*cf70*/  LDSM.16.MT88.4 R20, [R118+0xa400] ;  /* 0x00a400007614783b */ /* 0x000fe20000004200 */
[----:B-1----:R-:W-:Y:S01]  /*cf80*/  HMMA.16816.F32.BF16 R80, R4, R76, R36 ;  /* 0x0000004c0450723c */ /* 0x002fe20000041824 */
[----:B------:R-:W-:-:S04]  /*cf90*/  FADD.FTZ R152, R152, R197 ;  /* 0x000000c598987221 */ /* 0x000fc80000010000 */
[----:B------:R-:W-:Y:S01]  /*cfa0*/  FADD.FTZ R189, R189, R152 ;  /* 0x00000098bdbd7221 */ /* 0x000fe20000010000 */
[----:B------:R-:W1:Y:S01]  /*cfb0*/  MUFU.EX2 R31, R31 ;  /* 0x0000001f001f7308 */ /* 0x000e620000000800 */
[C---:B------:R-:W-:Y:S01]  /*cfc0*/  HMMA.16816.F32.BF16 R100, R4.reuse, R102, R16 ;  /* 0x000000660464723c */ /* 0x040fe20000041810 */
[----:B------:R-:W-:Y:S01]  /*cfd0*/  LDSM.16.MT88.4 R16, [R118+0xc400] ;  /* 0x00c400007610783b */ /* 0x000fe20000004200 */
[--C-:B------:R-:W-:Y:S01]  /*cfe0*/  FFMA.FTZ R36, R128, UR11, -R137.reuse ;  /* 0x0000000b80247c23 */ /* 0x100fe20008010889 */
[--C-:B------:R-:W-:Y:S01]  /*cff0*/  FFMA.FTZ R37, R129, UR11, -R137.reuse ;  /* 0x0000000b81257c23 */ /* 0x100fe20008010889 */
[--C-:B------:R-:W-:Y:S01]  /*d000*/  FFMA.FTZ R39, R131, UR11, -R137.reuse ;  /* 0x0000000b83277c23 */ /* 0x100fe20008010889 */
[----:B------:R-:W-:Y:S01]  /*d010*/  FFMA.FTZ R38, R139, UR11, -R137 ;  /* 0x0000000b8b267c23 */ /* 0x000fe20008010889 */
[C---:B--2---:R-:W-:Y:S01]  /*d020*/  HMMA.16816.F32.BF16 R72, R4.reuse, R8, R44 ;  /* 0x000000080448723c */ /* 0x044fe2000004182c */
[----:B------:R-:W-:Y:S05]  /*d030*/  MUFU.EX2 R28, R28 ;  /* 0x0000001c001c7308 */ /* 0x000fea0000000800 */
[C---:B------:R-:W-:Y:S01]  /*d040*/  HMMA.16816.F32.BF16 R68, R4.reuse, R10, R68 ;  /* 0x0000000a0444723c */ /* 0x040fe20000041844 */
[----:B------:R-:W2:Y:S01]  /*d050*/  LDSM.16.MT88.4 R8, [R164+0xc400] ;  /* 0x00c40000a408783b */ /* 0x000ea20000004200 */
[----:B------:R-:W-:Y:S01]  /*d060*/  FADD.FTZ R44, R138, R49 ;  /* 0x000000318a2c7221 */ /* 0x000fe20000010000 */
[----:B------:R-:W4:Y:S01]  /*d070*/  MUFU.EX2 R29, R29 ;  /* 0x0000001d001d7308 */ /* 0x000f220000000800 */
[--C-:B------:R-:W-:Y:S01]  /*d080*/  FFMA.FTZ R49, R62, UR11, -R116.reuse ;  /* 0x0000000b3e317c23 */ /* 0x100fe20008010874 */
[----:B------:R-:W-:Y:S01]  /*d090*/  FFMA.FTZ R46, R64, UR11, -R116 ;  /* 0x0000000b402e7c23 */ /* 0x000fe20008010874 */
[C---:B------:R-:W-:Y:S01]  /*d0a0*/  HMMA.16816.F32.BF16 R92, R4.reuse, R94, R24 ;  /* 0x0000005e045c723c */ /* 0x040fe20000041818 */
[----:B------:R-:W-:Y:S01]  /*d0b0*/  FADD.FTZ R44, R135, R44 ;  /* 0x0000002c872c7221 */ /* 0x000fe20000010000 */
[----:B------:R-:W-:Y:S03]  /*d0c0*/  LDSM.16.MT88.4 R24, [R164+0xa800] ;  /* 0x00a80000a418783b */ /* 0x000fe60000004200 */
[----:B------:R-:W-:Y:S01]  /*d0d0*/  MUFU.EX2 R32, R32 ;  /* 0x0000002000207308 */ /* 0x000fe20000000800 */
[----:B------:R-:W-:Y:S01]  /*d0e0*/  HMMA.16816.F32.BF16 R76, R4, R78, R40 ;  /* 0x0000004e044c723c */ /* 0x000fe20000041828 */
[----:B------:R-:W-:-:S04]  /*d0f0*/  FADD.FTZ R141, R141, R44 ;  /* 0x0000002c8d8d7221 */ /* 0x000fc80000010000 */
[----:B------:R-:W-:Y:S02]  /*d100*/  FADD.FTZ R58, R58, R141 ;  /* 0x0000008d3a3a7221 */ /* 0x000fe40000010000 */
[----:B------:R-:W5:Y:S01]  /*d110*/  MUFU.EX2 R33, R33 ;  /* 0x0000002100217308 */ /* 0x000f620000000800 */
[----:B-1----:R-:W-:Y:S01]  /*d120*/  F2FP.BF16.F32.PACK_AB R4, R31, R30 ;  /* 0x0000001e1f04723e */ /* 0x002fe200000010ff */
[--C-:B------:R-:W-:Y:S01]  /*d130*/  FFMA.FTZ R40, R120, UR11, -R116.reuse ;  /* 0x0000000b78287c23 */ /* 0x100fe20008010874 */
[----:B----4-:R-:W-:Y:S01]  /*d140*/  F2FP.BF16.F32.PACK_AB R6, R29, R28 ;  /* 0x0000001c1d06723e */ /* 0x010fe200000010ff */
[--C-:B------:R-:W-:Y:S01]  /*d150*/  FFMA.FTZ R43, R63, UR11, -R116.reuse ;  /* 0x0000000b3f2b7c23 */ /* 0x100fe20008010874 */
[--C-:B------:R-:W-:Y:S01]  /*d160*/  FFMA.FTZ R41, R65, UR11, -R116.reuse ;  /* 0x0000000b41297c23 */ /* 0x100fe20008010874 */
[----:B------:R-:W-:Y:S01]  /*d170*/  FFMA.FTZ R42, R67, UR11, -R116 ;  /* 0x0000000b432a7c23 */ /* 0x000fe20008010874 */
[----:B------:R-:W-:Y:S01]  /*d180*/  FADD.FTZ R3, R3, R58 ;  /* 0x0000003a03037221 */ /* 0x000fe20000010000 */
[----:B------:R-:W-:Y:S01]  /*d190*/  MUFU.EX2 R34, R34 ;  /* 0x0000002200227308 */ /* 0x000fe20000000800 */
[----:B------:R-:W-:-:S02]  /*d1a0*/  FADD.FTZ R30, R30, R189 ;  /* 0x000000bd1e1e7221 */ /* 0x000fc40000010000 */
[----:B------:R-:W-:Y:S02]  /*d1b0*/  FADD.FTZ R3, R2, R3 ;  /* 0x0000000302037221 */ /* 0x000fe40000010000 */
[----:B------:R-:W-:Y:S02]  /*d1c0*/  FADD.FTZ R31, R31, R30 ;  /* 0x0000001e1f1f7221 */ /* 0x000fe40000010000 */
[----:B------:R-:W-:Y:S01]  /*d1d0*/  FADD.FTZ R126, R126, R3 ;  /* 0x000000037e7e7221 */ /* 0x000fe20000010000 */
[----:B------:R-:W1:Y:S01]  /*d1e0*/  MUFU.EX2 R35, R35 ;  /* 0x0000002300237308 */ /* 0x000e620000000800 */
[----:B-----5:R-:W-:Y:S01]  /*d1f0*/  F2FP.BF16.F32.PACK_AB R5, R33, R32 ;  /* 0x000000202105723e */ /* 0x020fe200000010ff */
[----:B------:R-:W-:Y:S01]  /*d200*/  FADD.FTZ R28, R28, R31 ;  /* 0x0000001f1c1c7221 */ /* 0x000fe20000010000 */
[----:B------:R-:W-:-:S03]  /*d210*/  FADD.FTZ R123, R123, R126 ;  /* 0x0000007e7b7b7221 */ /* 0x000fc60000010000 */
[----:B------:R-:W-:Y:S01]  /*d220*/  FADD.FTZ R29, R29, R28 ;  /* 0x0000001c1d1d7221 */ /* 0x000fe20000010000 */
[----:B------:R-:W-:Y:S01]  /*d230*/  FADD.FTZ R122, R122, R123 ;  /* 0x0000007b7a7a7221 */ /* 0x000fe20000010000 */
[----:B------:R-:W4:Y:S03]  /*d240*/  MUFU.EX2 R36, R36 ;  /* 0x0000002400247308 */ /* 0x000f260000000800 */
[----:B------:R-:W-:-:S04]  /*d250*/  FADD.FTZ R117, R117, R122 ;  /* 0x0000007a75757221 */ /* 0x000fc80000010000 */
[----:B------:R-:W-:Y:S01]  /*d260*/  FADD.FTZ R194, R194, R117 ;  /* 0x00000075c2c27221 */ /* 0x000fe20000010000 */
[----:B------:R-:W5:Y:S01]  /*d270*/  MUFU.EX2 R37, R37 ;  /* 0x0000002500257308 */ /* 0x000f620000000800 */
[----:B-1----:R-:W-:Y:S02]  /*d280*/  F2FP.BF16.F32.PACK_AB R7, R35, R34 ;  /* 0x000000222307723e */ /* 0x002fe400000010ff */
[----:B------:R-:W-:-:S04]  /*d290*/  FADD.FTZ R193, R193, R194 ;  /* 0x000000c2c1c17221 */ /* 0x000fc80000010000 */
[----:B------:R-:W-:Y:S01]  /*d2a0*/  FADD.FTZ R184, R184, R193 ;  /* 0x000000c1b8b87221 */ /* 0x000fe20000010000 */
[----:B---3--:R-:W-:Y:S01]  /*d2b0*/  HMMA.16816.F32.BF16 R112, R4, R12, R112 ;  /* 0x0000000c0470723c */ /* 0x008fe20000041870 */
[----:B------:R-:W1:Y:S01]  /*d2c0*/  MUFU.EX2 R39, R39 ;  /* 0x0000002700277308 */ /* 0x000e620000000800 */
[----:B----4-:R-:W-:Y:S01]  /*d2d0*/  FADD.FTZ R2, R36, R29 ;  /* 0x0000001d24027221 */ /* 0x010fe20000010000 */
[----:B------:R-:W-:-:S03]  /*d2e0*/  FADD.FTZ R163, R163, R184 ;  /* 0x000000b8a3a37221 */ /* 0x000fc60000010000 */
[C---:B------:R-:W-:Y:S01]  /*d2f0*/  HMMA.16816.F32.BF16 R108, R4.reuse, R14, R108 ;  /* 0x0000000e046c723c */ /* 0x040fe2000004186c */
[----:B------:R-:W3:Y:S01]  /*d300*/  LDSM.16.MT88.4 R12, [R164+0xe400] ;  /* 0x00e40000a40c783b */ /* 0x000ee20000004200 */
[----:B------:R-:W-:Y:S01]  /*d310*/  FADD.FTZ R154, R154, R163 ;  /* 0x000000a39a9a7221 */ /* 0x000fe20000010000 */
[----:B------:R-:W4:Y:S01]  /*d320*/  MUFU.EX2 R38, R38 ;  /* 0x0000002600267308 */ /* 0x000f220000000800 */
[----:B-----5:R-:W-:Y:S02]  /*d330*/  FADD.FTZ R2, R37, R2 ;  /* 0x0000000225027221 */ /* 0x020fe40000010000 */
[----:B--2---:R-:W-:Y:S01]  /*d340*/  HMMA.16816.F32.BF16 R96, R4, R8, R96 ;  /* 0x000000080460723c */ /* 0x004fe20000041860 */
[----:B------:R-:W-:-:S04]  /*d350*/  FADD.FTZ R157, R157, R154 ;  /* 0x0000009a9d9d7221 */ /* 0x000fc80000010000 */
[----:B------:R-:W-:Y:S01]  /*d360*/  MUFU.EX2 R40, R40 ;  /* 0x0000002800287308 */ /* 0x000fe20000000800 */
[C---:B------:R-:W-:Y:S01]  /*d370*/  HMMA.16816.F32.BF16 R92, R4.reuse, R10, R92 ;  /* 0x0000000a045c723c */ /* 0x040fe2000004185c */
[----:B------:R-:W2:Y:S01]  /*d380*/  LDSM.16.MT88.4 R8, [R118+0xe400] ;  /* 0x00e400007608783b */ /* 0x000ea20000004200 */
[----:B------:R-:W-:Y:S01]  /*d390*/  FADD.FTZ R52, R52, R157 ;  /* 0x0000009d34347221 */ /* 0x000fe20000010000 */
[----:B-1----:R-:W-:Y:S01]  /*d3a0*/  FADD.FTZ R3, R39, R2 ;  /* 0x0000000227037221 */ /* 0x002fe20000010000 */
[----:B------:R-:W-:Y:S02]  /*d3b0*/  MOV R2, R56 ;  /* 0x0000003800027202 */ /* 0x000fe40000000f00 */
[----:B------:R-:W-:Y:S01]  /*d3c0*/  HMMA.16816.F32.BF16 R104, R4, R20, R104 ;  /* 0x000000140468723c */ /* 0x000fe20000041868 */
[----:B------:R-:W1:Y:S01]  /*d3d0*/  MUFU.EX2 R43, R43 ;  /* 0x0000002b002b7308 */ /* 0x000e620000000800 */
[----:B------:R-:W-:Y:S01]  /*d3e0*/  FADD.FTZ R53, R53, R52 ;  /* 0x0000003435357221 */ /* 0x000fe20000010000 */
[----:B----4-:R-:W-:-:S03]  /*d3f0*/  FADD.FTZ R3, R38, R3 ;  /* 0x0000000326037221 */ /* 0x010fc60000010000 */
[C---:B------:R-:W-:Y:S01]  /*d400*/  HMMA.16816.F32.BF16 R100, R4.reuse, R22, R100 ;  /* 0x000000160464723c */ /* 0x040fe20000041864 */
[----:B------:R-:W4:Y:S01]  /*d410*/  LDSM.16.MT88.4 R20, [R118+0xa800] ;  /* 0x00a800007614783b */ /* 0x000f220000004200 */
[----:B------:R-:W-:Y:S01]  /*d420*/  FADD.FTZ R32, R32, R53 ;  /* 0x0000003520207221 */ /* 0x000fe20000010000 */
[----:B------:R-:W-:Y:S03]  /*d430*/  MUFU.EX2 R41, R41 ;  /* 0x0000002900297308 */ /* 0x000fe60000000800 */
[----:B------:R-:W-:Y:S01]  /*d440*/  HMMA.16816.F32.BF16 R88, R4, R16, R88 ;  /* 0x000000100458723c */ /* 0x000fe20000041858 */
[----:B------:R-:W-:-:S04]  /*d450*/  FADD.FTZ R33, R33, R32 ;  /* 0x0000002021217221 */ /* 0x000fc80000010000 */
[----:B------:R-:W5:Y:S01]  /*d460*/  MUFU.EX2 R42, R42 ;  /* 0x0000002a002a7308 */ /* 0x000f620000000800 */
[----:B------:R-:W-:Y:S01]  /*d470*/  HMMA.16816.F32.BF16 R84, R4, R18, R84 ;  /* 0x000000120454723c */ /* 0x000fe20000041854 */
[----:B------:R-:W4:Y:S01]  /*d480*/  LDSM.16.MT88.4 R16, [R164+0xc800] ;  /* 0x00c80000a410783b */ /* 0x000f220000004200 */
[----:B------:R-:W-:-:S04]  /*d490*/  FADD.FTZ R34, R34, R33 ;  /* 0x0000002122227221 */ /* 0x000fc80000010000 */
[----:B---3--:R-:W-:Y:S01]  /*d4a0*/  HMMA.16816.F32.BF16 R80, R4, R12, R80 ;  /* 0x0000000c0450723c */ /* 0x008fe20000041850 */
[----:B------:R-:W3:Y:S01]  /*d4b0*/  MUFU.EX2 R45, R144 ;  /* 0x00000090002d7308 */ /* 0x000ee20000000800 */
[----:B------:R-:W-:-:S04]  /*d4c0*/  FADD.FTZ R35, R35, R34 ;  /* 0x0000002223237221 */ /* 0x000fc80000010000 */
[C---:B------:R-:W-:Y:S01]  /*d4d0*/  HMMA.16816.F32.BF16 R76, R4.reuse, R14, R76 ;  /* 0x0000000e044c723c */ /* 0x040fe2000004184c */
[----:B------:R-:W3:Y:S02]  /*d4e0*/  LDSM.16.MT88.4 R12, [R118+0xc800] ;  /* 0x00c80000760c783b */ /* 0x000ee40000004200 */
[----:B------:R-:W-:Y:S03]  /*d4f0*/  MUFU.EX2 R47, R134 ;  /* 0x00000086002f7308 */ /* 0x000fe60000000800 */
[C---:B--2---:R-:W-:Y:S05]  /*d500*/  HMMA.16816.F32.BF16 R72, R4.reuse, R8, R72 ;  /* 0x000000080448723c */ /* 0x044fea0000041848 */
[----:B------:R-:W-:Y:S01]  /*d510*/  MUFU.EX2 R44, R61 ;  /* 0x0000003d002c7308 */ /* 0x000fe20000000800 */
[----:B------:R-:W-:Y:S01]  /*d520*/  HMMA.16816.F32.BF16 R68, R4, R10, R68 ;  /* 0x0000000a0444723c */ /* 0x000fe20000041844 */
[----:B------:R-:W-:Y:S01]  /*d530*/  F2FP.BF16.F32.PACK_AB R8, R37, R36 ;  /* 0x000000242508723e */ /* 0x000fe200000010ff */
[----:B------:R-:W2:Y:S01]  /*d540*/  LDSM.16.MT88.4 R4, [R164+0xe800] ;  /* 0x00e80000a404783b */ /* 0x000ea20000004200 */
[----:B-1----:R-:W-:-:S04]  /*d550*/  F2FP.BF16.F32.PACK_AB R9, R43, R40 ;  /* 0x000000282b09723e */ /* 0x002fc800000010ff */
[----:B------:R-:W-:Y:S01]  /*d560*/  F2FP.BF16.F32.PACK_AB R10, R38, R39 ;  /* 0x00000027260a723e */ /* 0x000fe200000010ff */
[----:B------:R-:W1:Y:S01]  /*d570*/  MUFU.EX2 R49, R49 ;  /* 0x0000003100317308 */ /* 0x000e620000000800 */
[----:B-----5:R-:W-:-:S07]  /*d580*/  F2FP.BF16.F32.PACK_AB R11, R42, R41 ;  /* 0x000000292a0b723e */ /* 0x020fce00000010ff */
[C---:B----4-:R-:W-:Y:S01]  /*d590*/  HMMA.16816.F32.BF16 R104, R8.reuse, R20, R104 ;  /* 0x000000140868723c */ /* 0x050fe20000041868 */
[----:B------:R-:W4:Y:S05]  /*d5a0*/  MUFU.EX2 R46, R46 ;  /* 0x0000002e002e7308 */ /* 0x000f2a0000000800 */
[C---:B------:R-:W-:Y:S01]  /*d5b0*/  HMMA.16816.F32.BF16 R100, R8.reuse, R22, R100 ;  /* 0x000000160864723c */ /* 0x040fe20000041864 */
[----:B------:R-:W5:Y:S05]  /*d5c0*/  LDSM.16.MT88.4 R20, [R118+0xe800] ;  /* 0x00e800007614783b */ /* 0x000f6a0000004200 */
[C---:B------:R-:W-:Y:S06]  /*d5d0*/  HMMA.16816.F32.BF16 R96, R8.reuse, R16, R96 ;  /* 0x000000100860723c */ /* 0x040fec0000041860 */
[C---:B------:R-:W-:Y:S01]  /*d5e0*/  HMMA.16816.F32.BF16 R92, R8.reuse, R18, R92 ;  /* 0x00000012085c723c */ /* 0x040fe2000004185c */
[----:B------:R-:W4:Y:S05]  /*d5f0*/  LDSM.16.MT88.4 R16, [R118+0xac00] ;  /* 0x00ac00007610783b */ /* 0x000f2a0000004200 */
[C---:B---3--:R-:W-:Y:S06]  /*d600*/  HMMA.16816.F32.BF16 R88, R8.reuse, R12, R88 ;  /* 0x0000000c0858723c */ /* 0x048fec0000041858 */
[C---:B------:R-:W-:Y:S01]  /*d610*/  HMMA.16816.F32.BF16 R84, R8.reuse, R14, R84 ;  /* 0x0000000e0854723c */ /* 0x040fe20000041854 */
[----:B------:R-:W3:Y:S05]  /*d620*/  LDSM.16.MT88.4 R12, [R164+0xcc00] ;  /* 0x00cc0000a40c783b */ /* 0x000eea0000004200 */
[C---:B------:R-:W-:Y:S06]  /*d630*/  HMMA.16816.F32.BF16 R112, R8.reuse, R24, R112 ;  /* 0x000000180870723c */ /* 0x040fec0000041870 */
[C---:B------:R-:W-:Y:S01]  /*d640*/  HMMA.16816.F32.BF16 R108, R8.reuse, R26, R108 ;  /* 0x0000001a086c723c */ /* 0x040fe2000004186c */
[----:B------:R-:W3:Y:S05]  /*d650*/  LDSM.16.MT88.4 R24, [R164+0xac00] ;  /* 0x00ac0000a418783b */ /* 0x000eea0000004200 */
[C---:B--2---:R-:W-:Y:S06]  /*d660*/  HMMA.16816.F32.BF16 R80, R8.reuse, R4, R80 ;  /* 0x000000040850723c */ /* 0x044fec0000041850 */
[----:B------:R-:W-:Y:S01]  /*d670*/  HMMA.16816.F32.BF16 R76, R8, R6, R76 ;  /* 0x00000006084c723c */ /* 0x000fe2000004184c */
[----:B------:R-:W-:Y:S01]  /*d680*/  F2FP.BF16.F32.PACK_AB R4, R45, R142 ;  /* 0x0000008e2d04723e */ /* 0x000fe200000010ff */
[----:B------:R-:W-:Y:S01]  /*d690*/  FADD.FTZ R142, R142, R3 ;  /* 0x000000038e8e7221 */ /* 0x000fe20000010000 */
[----:B-1----:R-:W-:-:S02]  /*d6a0*/  F2FP.BF16.F32.PACK_AB R5, R49, R44 ;  /* 0x0000002c3105723e */ /* 0x002fc400000010ff */
[----:B------:R-:W-:Y:S01]  /*d6b0*/  MOV R3, R57 ;  /* 0x0000003900037202 */ /* 0x000fe20000000f00 */
[----:B-----5:R-:W-:Y:S01]  /*d6c0*/  HMMA.16816.F32.BF16 R72, R8, R20, R72 ;  /* 0x000000140848723c */ /* 0x020fe20000041848 */
[----:B------:R-:W-:Y:S01]  /*d6d0*/  F2FP.BF16.F32.PACK_AB R6, R47, R146 ;  /* 0x000000922f06723e */ /* 0x000fe200000010ff */
[----:B------:R-:W-:Y:S01]  /*d6e0*/  FADD.FTZ R45, R45, R142 ;  /* 0x0000008e2d2d7221 */ /* 0x000fe20000010000 */
[----:B----4-:R-:W-:-:S03]  /*d6f0*/  F2FP.BF16.F32.PACK_AB R7, R51, R46 ;  /* 0x0000002e3307723e */ /* 0x010fc600000010ff */
[----:B------:R-:W-:Y:S01]  /*d700*/  HMMA.16816.F32.BF16 R68, R8, R22, R68 ;  /* 0x000000160844723c */ /* 0x000fe20000041844 */
[----:B------:R-:W1:Y:S01]  /*d710*/  LDSM.16.MT88.4 R8, [R118+0xcc00] ;  /* 0x00cc00007608783b */ /* 0x000e620000004200 */
[----:B------:R-:W-:-:S04]  /*d720*/  FADD.FTZ R146, R146, R45 ;  /* 0x0000002d92927221 */ /* 0x000fc80000010000 */
[----:B------:R-:W-:Y:S01]  /*d730*/  HMMA.16816.F32.BF16 R104, R4, R16, R104 ;  /* 0x000000100468723c */ /* 0x000fe20000041868 */
[----:B------:R-:W-:-:S05]  /*d740*/  FADD.FTZ R188, R47, R146 ;  /* 0x000000922fbc7221 */ /* 0x000fca0000010000 */
[C---:B------:R-:W-:Y:S01]  /*d750*/  HMMA.16816.F32.BF16 R100, R4.reuse, R18, R100 ;  /* 0x000000120464723c */ /* 0x040fe20000041864 */
[----:B------:R-:W2:Y:S05]  /*d760*/  LDSM.16.MT88.4 R16, [R164+0xec00] ;  /* 0x00ec0000a410783b */ /* 0x000eaa0000004200 */
[C---:B---3--:R-:W-:Y:S06]  /*d770*/  HMMA.16816.F32.BF16 R96, R4.reuse, R12, R96 ;  /* 0x0000000c0460723c */ /* 0x048fec0000041860 */
[C---:B------:R-:W-:Y:S01]  /*d780*/  HMMA.16816.F32.BF16 R92, R4.reuse, R14, R92 ;  /* 0x0000000e045c723c */ /* 0x040fe2000004185c */
[----:B------:R-:W3:Y:S05]  /*d790*/  LDSM.16.MT88.4 R12, [R118+0xec00] ;  /* 0x00ec0000760c783b */ /* 0x000eea0000004200 */
[C---:B------:R-:W-:Y:S06]  /*d7a0*/  HMMA.16816.F32.BF16 R112, R4.reuse, R24, R112 ;  /* 0x000000180470723c */ /* 0x040fec0000041870 */
[C---:B------:R-:W-:Y:S06]  /*d7b0*/  HMMA.16816.F32.BF16 R108, R4.reuse, R26, R108 ;  /* 0x0000001a046c723c */ /* 0x040fec000004186c */
[C---:B-1----:R-:W-:Y:S06]  /*d7c0*/  HMMA.16816.F32.BF16 R88, R4.reuse, R8, R88 ;  /* 0x000000080458723c */ /* 0x042fec0000041858 */
        /* <DEDUP_REMOVED lines=12> */
[----:B------:R-:W-:-:S15]  /*d890*/  FADD.FTZ R189, R51, R46 ;  /* 0x0000002e33bd7221 */ /* 0x000fde0000010000 */
[----:B------:R-:W-:-:S04]  /*d8a0*/  NOP ;  /* 0x0000000000007918 */ /* 0x000fc80000000000 */
.L_x_2062:
        /* <DEDUP_REMOVED lines=10> */
.L_x_2074:
        /* <DEDUP_REMOVED lines=9> */
[----:B------:R-:W-:Y:S01]  /*d9e0*/  IMAD.MOV.U32 R8, RZ, RZ, RZ ;  /* 0x000000ffff087224 */ /* 0x000fe200078e00ff */
        /* <DEDUP_REMOVED lines=10> */
[--C-:B-1----:R-:W-:Y:S04]  /*da90*/  IMAD.MOV R2, RZ, RZ, -R9.reuse ;  /* 0x000000ffff027224 */ /* 0x102fe800078e0a09 */
        /* <DEDUP_REMOVED lines=10> */
[C---:B------:R-:W-:Y:S01]  /*db40*/  IMAD R8, R3.reuse, R4, R8 ;  /* 0x0000000403087224 */ /* 0x040fe200078e0208 */
[----:B------:R-:W-:Y:S04]  /*db50*/  LOP3.LUT R4, RZ, R6, RZ, 0x33, !PT ;  /* 0x00000006ff047212 */ /* 0x000fe800078e33ff */
[----:B------:R-:W-:Y:S07]  /*db60*/  ISETP.GT.U32.AND P1, PT, R3, R8, PT ;  /* 0x000000080300720c */ /* 0x000fee0003f24070 */
[----:B------:R-:W-:Y:S02]  /*db70*/  @!P0 IMAD.IADD R7, R7, 0x1, -R3 ;  /* 0x0000000107078824 */ /* 0x000fe400078e0a03 */
[----:B------:R-:W-:Y:S03]  /*db80*/  @!P0 VIADD R9, R9, 0x1 ;  /* 0x0000000109098836 */ /* 0x000fe60000000000 */
[-C--:B------:R-:W-:Y:S01]  /*db90*/  ISETP.GE.U32.AND P5, PT, R7, R3.reuse, PT ;  /* 0x000000030700720c */ /* 0x080fe20003fa6070 */
[----:B------:R-:W-:Y:S01]  /*dba0*/  @!P1 VIADD R2, R2, 0x1 ;  /* 0x0000000102029836 */ /* 0x000fe20000000000 */
[-C--:B------:R-:W-:Y:S02]  /*dbb0*/  @!P1 IADD3 R8, R8, -R3.reuse, RZ ;  /* 0x8000000308089210 */ /* 0x080fe40007ffe0ff */
[----:B------:R-:W-:Y:S02]  /*dbc0*/  ISETP.GE.AND P1, PT, R5, RZ, PT ;  /* 0x000000ff0500720c */ /* 0x000fe40003f26270 */
[----:B------:R-:W-:Y:S07]  /*dbd0*/  ISETP.GE.U32.AND P0, PT, R8, R3, PT ;  /* 0x000000030800720c */ /* 0x000fee0003f06070 */
[----:B------:R-:W-:Y:S02]  /*dbe0*/  @P5 IADD3 R9, R9, 0x1, RZ ;  /* 0x0000000109095810 */ /* 0x000fe40007ffe0ff */
[----:B------:R-:W-:Y:S03]  /*dbf0*/  ISETP.GE.AND P5, PT, R11, RZ, PT ;  /* 0x000000ff0b00720c */ /* 0x000fe60003fa6270 */
[----:B------:R-:W-:Y:S02]  /*dc00*/  @!P1 IMAD.MOV R9, RZ, RZ, -R9 ;  /* 0x000000ffff099224 */ /* 0x000fe400078e0a09 */
[----:B------:R-:W-:Y:S01]  /*dc10*/  @P0 VIADD R2, R2, 0x1 ;  /* 0x0000000102020836 */ /* 0x000fe20000000000 */
[----:B------:R-:W-:Y:S04]  /*dc20*/  ISETP.NE.AND P0, PT, R6, RZ, PT ;  /* 0x000000ff0600720c */ /* 0x000fe80003f05270 */
[----:B------:R-:W-:Y:S03]  /*dc30*/  SEL R3, R4, R9, !P0 ;  /* 0x0000000904037207 */ /* 0x000fe60004000000 */
[----:B------:R-:W-:Y:S02]  /*dc40*/  @!P5 IADD3 R2, -R2, RZ, RZ ;  /* 0x000000ff0202d210 */ /* 0x000fe40007ffe1ff */
[C---:B------:R-:W-:Y:S02]  /*dc50*/  LEA R14, P1, R3.reuse, R180, 0x2 ;  /* 0x000000b4030e7211 */ /* 0x040fe400078210ff */
[----:B------:R-:W-:Y:S02]  /*dc60*/  SEL R9, R4, R2, !P0 ;  /* 0x0000000204097207 */ /* 0x000fe40004000000 */
[-C--:B------:R-:W-:Y:S01]  /*dc70*/  LEA.HI.X.SX32 R15, R3, R181.reuse, 0x2, P1 ;  /* 0x000000b5030f7211 */ /* 0x080fe200008f16ff */
[----:B------:R-:W1:Y:S01]  /*dc80*/  LDC.64 R4, c[0x0][0x250] ;  /* 0x00009400ff047b82 */ /* 0x000e620000000a00 */
        /* <DEDUP_REMOVED lines=14> */
[-C--:B---3--:R-:W-:Y:S04]  /*dd70*/  IMAD.WIDE.U32 R10, R7, R2.reuse, R10 ;  /* 0x00000002070a7225 */ /* 0x088fe800078e000a */
[----:B------:R-:W-:Y:S04]  /*dd80*/  IMAD R4, R5, R2, RZ ;  /* 0x0000000205047224 */ /* 0x000fe800078e02ff */
[----:B------:R-:W-:Y:S05]  /*dd90*/  IMAD R4, R7, R3, R4 ;  /* 0x0000000307047224 */ /* 0x000fea00078e0204 */
[----:B------:R-:W-:Y:S07]  /*dda0*/  IADD3 R193, R11, R4, RZ ;  /* 0x000000040bc17210 */ /* 0x000fee0007ffe0ff */
.L_x_2071:
        /* <DEDUP_REMOVED lines=49> */
[----:B------:R1:W-:Y:S01]  /*e0c0*/  @!P3 LDGSTS.E.BYPASS.LTC128B.128 [R175+0xb800], desc[UR12][R198.64+0x40] ;  /* 0x0b800040c6afbfae */ /* 0x0003e2000b901d4c */
[CCC-:B------:R-:W-:Y:S02]  /*e0d0*/  @!P3 LEA.HI.X R209, R192.reuse, R191.reuse, R194.reuse, 0x1, P1 ;  /* 0x000000bfc0d1b211 */ /* 0x1c0fe400008f0cc2 */
[C---:B------:R-:W-:Y:S03]  /*e0e0*/  @!P2 LEA R190, P0, R192.reuse, R190, 0x1 ;  /* 0x000000bec0bea211 */ /* 0x040fe600078008ff */
[----:B------:R-:W-:Y:S01]  /*e0f0*/  @P2 STS.128 [R175+0xd800], RZ ;  /* 0x00d800ffaf002388 */ /* 0x000fe20000000c00 */
[----:B------:R-:W-:Y:S05]  /*e100*/  @!P2 LEA.HI.X R191, R192, R191, R194, 0x1, P0 ;  /* 0x000000bfc0bfa211 */ /* 0x000fea00000f0cc2 */
[----:B------:R-:W-:Y:S01]  /*e110*/  @!PT LDS RZ, [RZ] ;  /* 0x00000000fffff984 */ /* 0x000fe20000000800 */
[----:B------:R-:W-:Y:S01]  /*e120*/  @!PT LDS RZ, [RZ] ;  /* 0x00000000fffff984 */ /* 0x000fe20000000800 */
[----:B------:R-:W-:Y:S01]  /*e130*/  @!PT LDS RZ, [RZ] ;  /* 0x00000000fffff984 */ /* 0x000fe20000000800 */
[----:B------:R2:W-:Y:S01]  /*e140*/  @!P2 LDGSTS.E.BYPASS.LTC128B.128 [R175+0xd800], desc[UR12][R196.64+0x80] ;  /* 0x0d800080c4afafae */ /* 0x0005e2000b901d4c */
[----:B------:R-:W-:Y:S05]  /*e150*/  ISETP.GE.AND P0, PT, R174, 0x2, PT ;  /* 0x00000002ae00780c */ /* 0x000fea0003f06270 */
[----:B------:R-:W-:Y:S06]  /*e160*/  @P4 STS.128 [R175+0xa000], RZ ;  /* 0x00a000ffaf004388 */ /* 0x000fec0000000c00 */
[----:B------:R-:W-:Y:S01]  /*e170*/  @!PT LDS RZ, [RZ] ;  /* 0x00000000fffff984 */ /* 0x000fe20000000800 */
[----:B------:R-:W-:Y:S01]  /*e180*/  @!PT LDS RZ, [RZ] ;  /* 0x00000000fffff984 */ /* 0x000fe20000000800 */
[----:B------:R-:W-:Y:S01]  /*e190*/  @!PT LDS RZ, [RZ] ;  /* 0x00000000fffff984 */ /* 0x000fe20000000800 */
[----:B------:R3:W-:Y:S06]  /*e1a0*/  @!P4 LDGSTS.E.BYPASS.LTC128B.128 [R175+0xa000], desc[UR12][R206.64] ;  /* 0x0a000000ceafcfae */ /* 0x0007ec000b901d4c */
        /* <DEDUP_REMOVED lines=25> */
[----:B------:R-:W-:Y:S06]  /*e340*/  LDSM.16.M88.4 R120, [R167] ;  /* 0x00000000a778783b */ /* 0x000fec0000000200 */
[----:B------:R-:W1:Y:S06]  /*e350*/  LDSM.16.M88.4 R124, [R166+0x3000] ;  /* 0x00300000a67c783b */ /* 0x000e6c0000000200 */
[----:B------:R-:W2:Y:S06]  /*e360*/  LDSM.16.M88.4 R128, [R166+0x3400] ;  /* 0x00340000a680783b */ /* 0x000eac0000000200 */
[----:B------:R-:W3:Y:S06]  /*e370*/  LDSM.16.M88.4 R132, [R166+0x3800] ;  /* 0x00380000a684783b */ /* 0x000eec0000000200 */
[----:B------:R-:W4:Y:S06]  /*e380*/  LDSM.16.M88.4 R136, [R166+0x3c00] ;  /* 0x003c0000a688783b */ /* 0x000f2c0000000200 */
[----:B------:R-:W0:Y:S06]  /*e390*/  LDGDEPBAR ;  /* 0x00000000000079af */ /* 0x000e2c0000000000 */
[----:B------:R-:W5:Y:S06]  /*e3a0*/  LDSM.16.M88.4 R140, [R166+0x4000] ;  /* 0x00400000a68c783b */ /* 0x000f6c0000000200 */
[----:B------:R-:W5:Y:S01]  /*e3b0*/  LDSM.16.M88.4 R144, [R166+0x4400] ;  /* 0x00440000a690783b */ /* 0x000f620000000200 */
[C---:B-1----:R-:W-:Y:S05]  /*e3c0*/  HMMA.16816.F32.BF16 R4, R120.reuse, R124, RZ ;  /* 0x0000007c7804723c */ /* 0x042fea00000418ff */
[----:B------:R-:W1:Y:S01]  /*e3d0*/  LDSM.16.M88.4 R148, [R166+0x4800] ;  /* 0x00480000a694783b */ /* 0x000e620000000200 */
[C---:B------:R-:W-:Y:S05]  /*e3e0*/  HMMA.16816.F32.BF16 R8, R120.reuse, R126, RZ ;  /* 0x0000007e7808723c */ /* 0x040fea00000418ff */
[----:B------:R-:W1:Y:S01]  /*e3f0*/  LDSM.16.M88.4 R152, [R166+0x4c00] ;  /* 0x004c0000a698783b */ /* 0x000e620000000200 */
[C---:B--2---:R-:W-:Y:S05]  /*e400*/  HMMA.16816.F32.BF16 R12, R120.reuse, R128, RZ ;  /* 0x00000080780c723c */ /* 0x044fea00000418ff */
[----:B------:R-:W-:Y:S01]  /*e410*/  LDSM.16.M88.4 R156, [R165] ;  /* 0x00000000a59c783b */ /* 0x000fe20000000200 */
[C---:B------:R-:W-:Y:S05]  /*e420*/  HMMA.16816.F32.BF16 R16, R120.reuse, R130, RZ ;  /* 0x000000827810723c */ /* 0x040fea00000418ff */
[----:B------:R-:W2:Y:S01]  /*e430*/  LDSM.16.M88.4 R160, [R119+0x3000] ;  /* 0x0030000077a0783b */ /* 0x000ea20000000200 */
[C---:B---3--:R-:W-:Y:S05]  /*e440*/  HMMA.16816.F32.BF16 R20, R120.reuse, R132, RZ ;  /* 0x000000847814723c */ /* 0x048fea00000418ff */
[----:B------:R-:W-:Y:S01]  /*e450*/  LDSM.16.M88.4 R124, [R119+0x3800] ;  /* 0x00380000777c783b */ /* 0x000fe20000000200 */
[C---:B------:R-:W-:Y:S05]  /*e460*/  HMMA.16816.F32.BF16 R24, R120.reuse, R134, RZ ;  /* 0x000000867818723c */ /* 0x040fea00000418ff */
[----:B------:R-:W-:Y:S01]  /*e470*/  LDSM.16.M88.4 R128, [R119+0x3c00] ;  /* 0x003c00007780783b */ /* 0x000fe20000000200 */
[C---:B----4-:R-:W-:Y:S05]  /*e480*/  HMMA.16816.F32.BF16 R28, R120.reuse, R136, RZ ;  /* 0x00000088781c723c */ /* 0x050fea00000418ff */
[----:B------:R-:W-:Y:S01]  /*e490*/  LDSM.16.M88.4 R132, [R166+0x5800] ;  /* 0x00580000a684783b */ /* 0x000fe20000000200 */
[C---:B------:R-:W-:Y:S06]  /*e4a0*/  HMMA.16816.F32.BF16 R32, R120.reuse, R138, RZ ;  /* 0x0000008a7820723c */ /* 0x040fec00000418ff */
[C---:B-----5:R-:W-:Y:S06]  /*e4b0*/  HMMA.16816.F32.BF16 R36, R120.reuse, R140, RZ ;  /* 0x0000008c7824723c */ /* 0x060fec00000418ff */
[C---:B------:R-:W-:Y:S06]  /*e4c0*/  HMMA.16816.F32.BF16 R40, R120.reuse, R142, RZ ;  /* 0x0000008e7828723c */ /* 0x040fec00000418ff */
[C---:B------:R-:W-:Y:S06]  /*e4d0*/  HMMA.16816.F32.BF16 R44, R120.reuse, R144, RZ ;  /* 0x00000090782c723c */ /* 0x040fec00000418ff */
[C---:B------:R-:W-:Y:S06]  /*e4e0*/  HMMA.16816.F32.BF16 R48, R120.reuse, R146, RZ ;  /* 0x000000927830723c */ /* 0x040fec00000418ff */
[C---:B-1----:R-:W-:Y:S06]  /*e4f0*/  HMMA.16816.F32.BF16 R52, R120.reuse, R148, RZ ;  /* 0x000000947834723c */ /* 0x042fec00000418ff */
[C---:B------:R-:W-:Y:S06]  /*e500*/  HMMA.16816.F32.BF16 R56, R120.reuse, R150, RZ ;  /* 0x000000967838723c */ /* 0x040fec00000418ff */
[C---:B------:R-:W-:Y:S06]  /*e510*/  HMMA.16816.F32.BF16 R60, R120.reuse, R152, RZ ;  /* 0x00000098783c723c */ /* 0x040fec00000418ff */
[----:B------:R-:W-:Y:S01]  /*e520*/  HMMA.16816.F32.BF16 R64, R120, R154, RZ ;  /* 0x0000009a7840723c */ /* 0x000fe200000418ff */
[----:B------:R-:W1:Y:S05]  /*e530*/  LDSM.16.M88.4 R120, [R119+0x3400] ;  /* 0x003400007778783b */ /* 0x000e6a0000000200 */
[C---:B--2---:R-:W-:Y:S06]  /*e540*/  HMMA.16816.F32.BF16 R4, R156.reuse, R160, R4 ;  /* 0x000000a09c04723c */ /* 0x044fec0000041804 */
        /* <DEDUP_REMOVED lines=105> */
[----:B------:R-:W1:Y:S02]  /*ebe0*/  LDSM.16.M88.4 R120, [R119+0x7c00] ;  /* 0x007c00007778783b */ /* 0x000e640000000200 */
[----:B------:R-:W2:Y:S01]  /*ebf0*/  MUFU.TANH R241, R241 ;  /* 0x000000f100f17308 */ /* 0x000ea20000002400 */
[----:B------:R-:W-:Y:S02]  /*ec00*/  FMUL.FTZ R249, R9, UR8 ;  /* 0x0000000809f97c20 */ /* 0x000fe40008410000 */
        /* <DEDUP_REMOVED lines=26> */
[C---:B-1----:R-:W-:Y:S04]  /*edb0*/  HMMA.16816.F32.BF16 R28, R132.reuse, R120, R28 ;  /* 0x00000078841c723c */ /* 0x042fe8000004181c */
[----:B------:R-:W1:Y:S01]  /*edc0*/  MUFU.TANH R249, R249 ;  /* 0x000000f900f97308 */ /* 0x000e620000002400 */
[----:B------:R-:W-:Y:S01]  /*edd0*/  FMUL.FTZ R225, R27, UR8 ;  /* 0x000000081be17c20 */ /* 0x000fe20008410000 */
[C---:B------:R-:W-:Y:S01]  /*ede0*/  HMMA.16816.F32.BF16 R32, R132.reuse, R122, R32 ;  /* 0x0000007a8420723c */ /* 0x040fe20000041820 */
[----:B------:R-:W5:Y:S07]  /*edf0*/  LDSM.16.M88.4 R120, [R119+0x8400] ;  /* 0x008400007778783b */ /* 0x000f6e0000000200 */
[----:B------:R-:W1:Y:S01]  /*ee00*/  MUFU.TANH R251, R251 ;  /* 0x000000fb00fb7308 */ /* 0x000e620000002400 */
[C---:B----4-:R-:W-:Y:S09]  /*ee10*/  HMMA.16816.F32.BF16 R36, R132.reuse, R124, R36 ;  /* 0x0000007c8424723c */ /* 0x050ff20000041824 */
[----:B------:R-:W4:Y:S01]  /*ee20*/  MUFU.TANH R194, R194 ;  /* 0x000000c200c27308 */ /* 0x000f220000002400 */
[C---:B------:R-:W-:Y:S01]  /*ee30*/  HMMA.16816.F32.BF16 R40, R132.reuse, R126, R40 ;  /* 0x0000007e8428723c */ /* 0x040fe20000041828 */
[----:B------:R-:W3:Y:S02]  /*ee40*/  LDSM.16.M88.4 R124, [R119+0x8800] ;  /* 0x00880000777c783b */ /* 0x000ee40000000200 */
        /* <DEDUP_REMOVED lines=14> */
[----:B------:R2:W1:Y:S01]  /*ef30*/  MUFU.TANH R161, R191 ;  /* 0x000000bf00a17308 */ /* 0x0004620000002400 */
[----:B------:R-:W-:Y:S01]  /*ef40*/  FMUL.FTZ R202, R40, UR8 ;  /* 0x0000000828ca7c20 */ /* 0x000fe20008410000 */
[----:B------:R-:W-:Y:S01]  /*ef50*/  FMUL.FTZ R193, R42, UR8 ;  /* 0x000000082ac17c20 */ /* 0x000fe20008410000 */
[C---:B-----5:R-:W-:Y:S07]  /*ef60*/  HMMA.16816.F32.BF16 R44, R132.reuse, R120, R44 ;  /* 0x00000078842c723c */ /* 0x060fee000004182c */
[----:B------:R5:W1:Y:S01]  /*ef70*/  MUFU.TANH R159, R190 ;  /* 0x000000be009f7308 */ /* 0x000a620000002400 */
[C---:B------:R-:W-:Y:S01]  /*ef80*/  HMMA.16816.F32.BF16 R48, R132.reuse, R122, R48 ;  /* 0x0000007a8430723c */ /* 0x040fe20000041830 */
[----:B------:R-:W4:Y:S01]  /*ef90*/  LDSM.16.M88.4 R120, [R119+0x8c00] ;  /* 0x008c00007778783b */ /* 0x000f220000000200 */
[----:B------:R-:W-:Y:S07]  /*efa0*/  DEPBAR.LE SB0, 0x0 ;  /* 0x000080000000791a */ /* 0x000fee0000000000 */
[----:B------:R1:W1:Y:S01]  /*efb0*/  MUFU.TANH R157, R202 ;  /* 0x000000ca009d7308 */ /* 0x0002620000002400 */
[----:B------:R-:W-:Y:S01]  /*efc0*/  BAR.SYNC.DEFER_BLOCKING 0x0 ;  /* 0x0000000000007b1d */ /* 0x000fe20000010000 */
[C---:B---3--:R-:W-:Y:S05]  /*efd0*/  HMMA.16816.F32.BF16 R52, R132.reuse, R124, R52 ;  /* 0x0000007c8434723c */ /* 0x048fea0000041834 */
[----:B--2---:R-:W-:Y:S03]  /*efe0*/  FMUL.FTZ R191, R41, UR8 ;  /* 0x0000000829bf7c20 */ /* 0x004fe60008410000 */
[----:B------:R-:W2:Y:S01]  /*eff0*/  MUFU.TANH R239, R239 ;  /* 0x000000ef00ef7308 */ /* 0x000ea20000002400 */
[C---:B------:R-:W-:Y:S03]  /*f000*/  HMMA.16816.F32.BF16 R56, R132.reuse, R126, R56 ;  /* 0x0000007e8438723c */ /* 0x040fe60000041838 */
[----:B------:R-:W-:Y:S01]  /*f010*/  FMUL.FTZ R204, R44, UR8 ;  /* 0x000000082ccc7c20 */ /* 0x000fe20008410000 */
[----:B------:R-:W-:Y:S01]  /*f020*/  FMUL.FTZ R206, R47, UR8 ;  /* 0x000000082fce7c20 */ /* 0x000fe20008410000 */
[----:B-----5:R-:W-:Y:S04]  /*f030*/  FMUL.FTZ R190, R43, UR8 ;  /* 0x000000082bbe7c20 */ /* 0x020fe80008410000 */
[----:B------:R3:W2:Y:S02]  /*f040*/  MUFU.TANH R155, R191 ;  /* 0x000000bf009b7308 */ /* 0x0006a40000002400 */
[----:B------:R-:W-:Y:S01]  /*f050*/  FMUL.FTZ R210, R45, UR8 ;  /* 0x000000082dd27c20 */ /* 0x000fe20008410000 */
[----:B------:R-:W-:Y:S01]  /*f060*/  FMUL.FTZ R208, R46, UR8 ;  /* 0x000000082ed07c20 */ /* 0x000fe20008410000 */
[----:B-1----:R-:W-:Y:S06]  /*f070*/  FMUL.FTZ R202, R50, UR8 ;  /* 0x0000000832ca7c20 */ /* 0x002fec0008410000 */
[----:B------:R1:W1:Y:S10]  /*f080*/  MUFU.TANH R145, R204 ;  /* 0x000000cc00917308 */ /* 0x0002740000002400 */
[----:B------:R5:W2:Y:S01]  /*f090*/  MUFU.TANH R151, R206 ;  /* 0x000000ce00977308 */ /* 0x000aa20000002400 */
[----:B---3--:R-:W-:Y:S01]  /*f0a0*/  FMUL.FTZ R191, R48, UR8 ;  /* 0x0000000830bf7c20 */ /* 0x008fe20008410000 */
[----:B------:R-:W-:Y:S01]  /*f0b0*/  FMUL.FTZ R212, R57, UR8 ;  /* 0x0000000839d47c20 */ /* 0x000fe20008410000 */
[C---:B----4-:R-:W-:Y:S03]  /*f0c0*/  HMMA.16816.F32.BF16 R60, R132.reuse, R120, R60 ;  /* 0x00000078843c723c */ /* 0x050fe6000004183c */
[----:B------:R-:W-:Y:S04]  /*f0d0*/  FMUL.FTZ R214, R56, UR8 ;  /* 0x0000000838d67c20 */ /* 0x000fe80008410000 */
[----:B------:R3:W4:Y:S01]  /*f0e0*/  MUFU.TANH R163, R190 ;  /* 0x000000be00a37308 */ /* 0x0007220000002400 */
[----:B-1----:R-:W-:Y:S01]  /*f0f0*/  FMUL.FTZ R204, R49, UR8 ;  /* 0x0000000831cc7c20 */ /* 0x002fe20008410000 */
[----:B------:R-:W-:Y:S08]  /*f100*/  HMMA.16816.F32.BF16 R64, R132, R122, R64 ;  /* 0x0000007a8440723c */ /* 0x000ff00000041840 */
[----:B------:R1:W1:Y:S03]  /*f110*/  MUFU.TANH R143, R210 ;  /* 0x000000d2008f7308 */ /* 0x0002660000002400 */
[----:B-----5:R-:W-:Y:S07]  /*f120*/  FMUL.FTZ R206, R54, UR8 ;  /* 0x0000000836ce7c20 */ /* 0x020fee0008410000 */
[----:B------:R5:W2:Y:S01]  /*f130*/  MUFU.TANH R153, R208 ;  /* 0x000000d000997308 */ /* 0x000aa20000002400 */
[----:B---3--:R-:W-:Y:S01]  /*f140*/  FMUL.FTZ R190, R51, UR8 ;  /* 0x0000000833be7c20 */ /* 0x008fe20008410000 */
[----:B------:R-:W-:Y:S08]  /*f150*/  FMUL.FTZ R216, R61, UR8 ;  /* 0x000000083dd87c20 */ /* 0x000ff00008410000 */
[----:B------:R3:W2:Y:S01]  /*f160*/  MUFU.TANH R141, R191 ;  /* 0x000000bf008d7308 */ /* 0x0006a20000002400 */
[----:B-1----:R-:W-:Y:S09]  /*f170*/  FMUL.FTZ R210, R52, UR8 ;  /* 0x0000000834d27c20 */ /* 0x002ff20008410000 */
[----:B------:R1:W1:Y:S01]  /*f180*/  MUFU.TANH R137, R204 ;  /* 0x000000cc00897308 */ /* 0x0002620000002400 */
[----:B-----5:R-:W-:Y:S09]  /*f190*/  FMUL.FTZ R208, R53, UR8 ;  /* 0x0000000835d07c20 */ /* 0x020ff20008410000 */
[----:B------:R5:W2:Y:S01]  /*f1a0*/  MUFU.TANH R5, R206 ;  /* 0x000000ce00057308 */ /* 0x000aa20000002400 */
[----:B---3--:R-:W-:Y:S09]  /*f1b0*/  FMUL.FTZ R191, R55, UR8 ;  /* 0x0000000837bf7c20 */ /* 0x008ff20008410000 */
[----:B------:R-:W3:Y:S01]  /*f1c0*/  MUFU.TANH R149, R202 ;  /* 0x000000ca00957308 */ /* 0x000ee20000002400 */
[----:B-1----:R-:W-:Y:S09]  /*f1d0*/  FMUL.FTZ R204, R58, UR8 ;  /* 0x000000083acc7c20 */ /* 0x002ff20008410000 */
[----:B------:R1:W1:Y:S01]  /*f1e0*/  MUFU.TANH R147, R190 ;  /* 0x000000be00937308 */ /* 0x0002620000002400 */
[----:B-----5:R-:W-:Y:S09]  /*f1f0*/  FMUL.FTZ R206, R60, UR8 ;  /* 0x000000083cce7c20 */ /* 0x020ff20008410000 */
[----:B------:R5:W2:Y:S10]  /*f200*/  MUFU.TANH R129, R210 ;  /* 0x000000d200817308 */ /* 0x000ab40000002400 */
[----:B------:R4:W2:Y:S01]  /*f210*/  MUFU.TANH R127, R208 ;  /* 0x000000d0007f7308 */ /* 0x0008a20000002400 */
[----:B-1----:R-:W-:Y:S09]  /*f220*/  FMUL.FTZ R190, R59, UR8 ;  /* 0x000000083bbe7c20 */ /* 0x002ff20008410000 */
[----:B------:R1:W1:Y:S01]  /*f230*/  MUFU.TANH R202, R191 ;  /* 0x000000bf00ca7308 */ /* 0x0002620000002400 */
[----:B-----5:R-:W-:Y:S09]  /*f240*/  FMUL.FTZ R210, R63, UR8 ;  /* 0x000000083fd27c20 */ /* 0x020ff20008410000 */
[----:B------:R5:W2:Y:S01]  /*f250*/  MUFU.TANH R124, R212 ;  /* 0x000000d4007c7308 */ /* 0x000aa20000002400 */
[----:B----4-:R-:W-:Y:S09]  /*f260*/  FMUL.FTZ R208, R65, UR8 ;  /* 0x0000000841d07c20 */ /* 0x010ff20008410000 */
[----:B------:R4:W2:Y:S01]  /*f270*/  MUFU.TANH R9, R204 ;  /* 0x000000cc00097308 */ /* 0x0008a20000002400 */
[----:B-1----:R-:W-:Y:S09]  /*f280*/  FMUL.FTZ R191, R64, UR8 ;  /* 0x0000000840bf7c20 */ /* 0x002ff20008410000 */
[----:B------:R1:W1:Y:S01]  /*f290*/  MUFU.TANH R123, R206 ;  /* 0x000000ce007b7308 */ /* 0x0002620000002400 */
[----:B-----5:R-:W-:Y:S09]  /*f2a0*/  FMUL.FTZ R212, R62, UR8 ;  /* 0x000000083ed47c20 */ /* 0x020ff20008410000 */
[----:B------:R-:W2:Y:S01]  /*f2b0*/  MUFU.TANH R196, R196 ;  /* 0x000000c400c47308 */ /* 0x000ea20000002400 */
[----:B----4-:R-:W-:Y:S09]  /*f2c0*/  FMUL.FTZ R204, R67, UR8 ;  /* 0x0000000843cc7c20 */ /* 0x010ff20008410000 */
[----:B------:R-:W4:Y:S01]  /*f2d0*/  MUFU.TANH R235, R235 ;  /* 0x000000eb00eb7308 */ /* 0x000f220000002400 */
[----:B-1----:R-:W-:Y:S09]  /*f2e0*/  FMUL.FTZ R206, R66, UR8 ;  /* 0x0000000842ce7c20 */ /* 0x002ff20008410000 */
        /* <DEDUP_REMOVED lines=24> */
[----:B------:R-:W1:Y:S10]  /*f470*/  MUFU.TANH R122, R216 ;  /* 0x000000d8007a7308 */ /* 0x000e740000002400 */
[----:B------:R-:W1:Y:S01]  /*f480*/  MUFU.TANH R131, R212 ;  /* 0x000000d400837308 */ /* 0x000e620000002400 */
[----:B-----5:R-:W-:Y:S09]  /*f490*/  MOV R190, R2 ;  /* 0x0000000200be7202 */ /* 0x020ff20000000f00 */
[----:B------:R-:W1:Y:S10]  /*f4a0*/  MUFU.TANH R130, R210 ;  /* 0x000000d200827308 */ /* 0x000e740000002400 */
[----:B------:R5:W1:Y:S10]  /*f4b0*/  MUFU.TANH R121, R191 ;  /* 0x000000bf00797308 */ /* 0x000a740000002400 */
[----:B------:R1:W1:Y:S10]  /*f4c0*/  MUFU.TANH R126, R208 ;  /* 0x000000d0007e7308 */ /* 0x0002740000002400 */
[----:B------:R1:W1:Y:S01]  /*f4d0*/  MUFU.TANH R53, R206 ;  /* 0x000000ce00357308 */ /* 0x0002620000002400 */
[----:B-----5:R-:W-:Y:S09]  /*f4e0*/  MOV R191, R3 ;  /* 0x0000000300bf7202 */ /* 0x020ff20000000f00 */
[----:B------:R1:W1:Y:S01]  /*f4f0*/  MUFU.TANH R52, R204 ;  /* 0x000000cc00347308 */ /* 0x0002620000002400 */
        /* <DEDUP_REMOVED lines=9> */
[----:B------:R-:W-:Y:S03]  /*f590*/  VIADD R15, R15, 0xffffff80 ;  /* 0xffffff800f0f7836 */ /* 0x000fe60000000000 */
[----:B------:R-:W-:Y:S02]  /*f5a0*/  IABS R11, R13 ;  /* 0x0000000d000b7213 */ /* 0x000fe40000000000 */
[----:B------:R-:W-:Y:S02]  /*f5b0*/  IABS R8, R15 ;  /* 0x0000000f00087213 */ /* 0x000fe40000000000 */
[-C--:B--2---:R-:W-:Y:S02]  /*f5c0*/  IABS R3, R4.reuse ;  /* 0x0000000400037213 */ /* 0x084fe40000000000 */
[-C--:B------:R-:W-:Y:S02]  /*f5d0*/  LOP3.LUT R13, R13, R4.reuse, RZ, 0x3c, !PT ;  /* 0x000000040d0d7212 */ /* 0x080fe400078e3cff */
[----:B------:R-:W2:Y:S01]  /*f5e0*/  I2F.RP R6, R3 ;  /* 0x0000000300067306 */ /* 0x000ea20000209400 */
[----:B------:R-:W-:Y:S09]  /*f5f0*/  LOP3.LUT R15, R15, R4, RZ, 0x3c, !PT ;  /* 0x000000040f0f7212 */ /* 0x000ff200078e3cff */
[----:B--2---:R-:W2:Y:S02]  /*f600*/  MUFU.RCP R2, R6 ;  /* 0x0000000600027308 */ /* 0x004ea40000001000 */
[----:B--2---:R-:W-:Y:S08]  /*f610*/  VIADD R16, R2, 0xffffffe ;  /* 0x0ffffffe02107836 */ /* 0x004ff00000000000 */
[----:B------:R-:W2:Y:S02]  /*f620*/  F2I.FTZ.U32.TRUNC.NTZ R17, R16 ;  /* 0x0000001000117305 */ /* 0x000ea4000021f000 */
[--C-:B--2---:R-:W-:Y:S01]  /*f630*/  IMAD.MOV R2, RZ, RZ, -R17.reuse ;  /* 0x000000ffff027224 */ /* 0x104fe200078e0a11 */
[----:B------:R-:W-:Y:S03]  /*f640*/  MOV R16, RZ ;  /* 0x000000ff00107202 */ /* 0x000fe60000000f00 */
[----:B------:R-:W-:Y:S04]  /*f650*/  IMAD R2, R2, R3, RZ ;  /* 0x0000000302027224 */ /* 0x000fe800078e02ff */
[----:B------:R-:W-:Y:S06]  /*f660*/  IMAD.HI.U32 R2, R17, R2, R16 ;  /* 0x0000000211027227 */ /* 0x000fec00078e0010 */
[C---:B------:R-:W-:Y:S04]  /*f670*/  IMAD.HI.U32 R10, R2.reuse, R11, RZ ;  /* 0x0000000b020a7227 */ /* 0x040fe800078e00ff */
[----:B------:R-:W-:Y:S02]  /*f680*/  IMAD.MOV R6, RZ, RZ, -R10 ;  /* 0x000000ffff067224 */ /* 0x000fe400078e0a0a */
[----:B------:R-:W-:Y:S04]  /*f690*/  IMAD.HI.U32 R2, R2, R8, RZ ;  /* 0x0000000802027227 */ /* 0x000fe800078e00ff */
[C---:B------:R-:W-:Y:S02]  /*f6a0*/  IMAD R11, R3.reuse, R6, R11 ;  /* 0x00000006030b7224 */ /* 0x040fe400078e020b */
[----:B------:R-:W-:Y:S03]  /*f6b0*/  IMAD.MOV R6, RZ, RZ, -R2 ;  /* 0x000000ffff067224 */ /* 0x000fe600078e0a02 */
[C---:B------:R-:W-:Y:S01]  /*f6c0*/  ISETP.GT.U32.AND P0, PT, R3.reuse, R11, PT ;  /* 0x0000000b0300720c */ /* 0x040fe20003f04070 */
[C---:B------:R-:W-:Y:S02]  /*f6d0*/  IMAD R8, R3.reuse, R6, R8 ;  /* 0x0000000603087224 */ /* 0x040fe400078e0208 */
[----:B------:R-:W2:Y:S03]  /*f6e0*/  LDC R6, c[0x0][0x24c] ;  /* 0x00009300ff067b82 */ /* 0x000ea60000000800 */
[----:B------:R-:W-:Y:S07]  /*f6f0*/  ISETP.GT.U32.AND P1, PT, R3, R8, PT ;  /* 0x000000080300720c */ /* 0x000fee0003f24070 */
[-C--:B------:R-:W-:Y:S01]  /*f700*/  @!P0 IADD3 R11, R11, -R3.reuse, RZ ;  /* 0x800000030b0b8210 */ /* 0x080fe20007ffe0ff */
[----:B------:R-:W-:Y:S03]  /*f710*/  @!P0 VIADD R10, R10, 0x1 ;  /* 0x000000010a0a8836 */ /* 0x000fe60000000000 */
[-C--:B------:R-:W-:Y:S02]  /*f720*/  ISETP.GE.U32.AND P5, PT, R11, R3.reuse, PT ;  /* 0x000000030b00720c */ /* 0x080fe40003fa6070 */
[----:B------:R-:W-:Y:S01]  /*f730*/  @!P1 IADD3 R2, R2, 0x1, RZ ;  /* 0x0000000102029810 */ /* 0x000fe20007ffe0ff */
[----:B------:R-:W-:Y:S01]  /*f740*/  @!P1 IMAD.IADD R8, R8, 0x1, -R3 ;  /* 0x0000000108089824 */ /* 0x000fe200078e0a03 */
[----:B------:R-:W-:Y:S02]  /*f750*/  ISETP.GE.AND P1, PT, R13, RZ, PT ;  /* 0x000000ff0d00720c */ /* 0x000fe40003f26270 */
[----:B------:R-:W-:Y:S02]  /*f760*/  LOP3.LUT R13, RZ, R4, RZ, 0x33, !PT ;  /* 0x00000004ff0d7212 */ /* 0x000fe400078e33ff */
[----:B------:R-:W-:Y:S05]  /*f770*/  ISETP.GE.U32.AND P0, PT, R8, R3, PT ;  /* 0x000000030800720c */ /* 0x000fea0003f06070 */
        /* <DEDUP_REMOVED lines=9> */
[-C--:B------:R-:W-:Y:S02]  /*f810*/  LEA.HI.X.SX32 R19, R3, R181.reuse, 0x2, P1 ;  /* 0x000000b503137211 */ /* 0x080fe400008f16ff */
[C---:B------:R-:W-:Y:S03]  /*f820*/  LEA R16, P0, R13.reuse, R180, 0x2 ;  /* 0x000000b40d107211 */ /* 0x040fe600078010ff */
[----:B------:R-:W3:Y:S01]  /*f830*/  LDG.E R8, desc[UR12][R18.64] ;  /* 0x0000000c12087981 */ /* 0x000ee2000c1e1900 */
[C---:B------:R-:W-:Y:S02]  /*f840*/  LEA.HI.X.SX32 R17, R13.reuse, R181, 0x2, P0 ;  /* 0x000000b50d117211 */ /* 0x040fe400000f16ff */
[----:B------:R-:W-:Y:S02]  /*f850*/  IADD3 R13, R13, -R3, RZ ;  /* 0x800000030d0d7210 */ /* 0x000fe40007ffe0ff */
[----:B------:R-:W4:Y:S01]  /*f860*/  LDC.64 R2, c[0x0][0x230] ;  /* 0x00008c00ff027b82 */ /* 0x000f220000000a00 */
[----:B------:R-:W3:Y:S02]  /*f870*/  LDG.E R11, desc[UR12][R16.64] ;  /* 0x0000000c100b7981 */ /* 0x000ee4000c1e1900 */
[----:B------:R-:W-:Y:S04]  /*f880*/  IMAD R4, R13, R4, -0x80 ;  /* 0xffffff800d047424 */ /* 0x000fe800078e0204 */
[C---:B------:R-:W-:Y:S01]  /*f890*/  IMAD.WIDE.U32 R14, R4.reuse, UR7, RZ ;  /* 0x00000007040e7c25 */ /* 0x040fe2000f8e00ff */
[----:B------:R-:W-:Y:S05]  /*f8a0*/  SHF.R.S32.HI R13, RZ, 0x1f, R4 ;  /* 0x0000001fff0d7819 */ /* 0x000fea0000011404 */
[----:B------:R-:W-:Y:S04]  /*f8b0*/  IMAD R13, R13, UR7, RZ ;  /* 0x000000070d0d7c24 */ /* 0x000fe8000f8e02ff */
[----:B--2---:R-:W-:Y:S05]  /*f8c0*/  IMAD R13, R4, R6, R13 ;  /* 0x00000006040d7224 */ /* 0x004fea00078e020d */
[----:B------:R-:W-:Y:S01]  /*f8d0*/  IADD3 R15, R15, R13, RZ ;  /* 0x0000000d0f0f7210 */ /* 0x000fe20007ffe0ff */
[----:B---3--:R-:W-:Y:S04]  /*f8e0*/  IMAD.IADD R8, R8, 0x1, -R11 ;  /* 0x0000000108087824 */ /* 0x008fe800078e0a0b */
[CC--:B----4-:R-:W-:Y:S01]  /*f8f0*/  IMAD.WIDE.U32 R14, R8.reuse, R2.reuse, R14 ;  /* 0x00000002080e7225 */ /* 0x0d0fe200078e000e */
[----:B------:R-:W-:Y:S05]  /*f900*/  SHF.R.S32.HI R11, RZ, 0x1f, R8 ;  /* 0x0000001fff0b7819 */ /* 0x000fea0000011408 */
[----:B------:R-:W-:Y:S01]  /*f910*/  IMAD R11, R11, R2, RZ ;  /* 0x000000020b0b7224 */ /* 0x000fe200078e02ff */
[----:B------:R-:W-:Y:S03]  /*f920*/  MOV R2, R14 ;  /* 0x0000000e00027202 */ /* 0x000fe60000000f00 */
[----:B------:R-:W-:Y:S04]  /*f930*/  IMAD R11, R8, R3, R11 ;  /* 0x00000003080b7224 */ /* 0x000fe800078e020b */
[----:B------:R-:W-:Y:S07]  /*f940*/  IMAD.IADD R4, R15, 0x1, R11 ;  /* 0x000000010f047824 */ /* 0x000fee00078e020b */
.L_x_2073:
        /* <DEDUP_REMOVED lines=42> */
[-C--:B------:R-:W-:Y:S01]  /*fbf0*/  @!P3 LEA R22, P1, R2, R186.reuse, 0x1 ;  /* 0x000000ba0216b211 */ /* 0x080fe200078208ff */
[----:B------:R-:W-:Y:S01]  /*fc00*/  IMAD.X R4, R170, 0x1, R4, P5 ;  /* 0x00000001aa047824 */ /* 0x000fe200028e0604 */
[CC--:B------:R-:W-:Y:S01]  /*fc10*/  @!P4 LEA R24, P5, R2.reuse, R186.reuse, 0x1 ;  /* 0x000000ba0218c211 */ /* 0x0c0fe200078a08ff */
[----:B------:R-:W-:Y:S01]  /*fc20*/  @!PT LDS RZ, [RZ] ;  /* 0x00000000fffff984 */ /* 0x000fe20000000800 */
[----:B------:R-:W-:Y:S01]  /*fc30*/  @!PT LDS RZ, [RZ] ;  /* 0x00000000fffff984 */ /* 0x000fe20000000800 */
[----:B------:R-:W-:Y:S01]  /*fc40*/  @!PT LDS RZ, [RZ] ;  /* 0x00000000fffff984 */ /* 0x000fe20000000800 */
[----:B------:R2:W-:Y:S01]  /*fc50*/  @!P3 LDGSTS.E.BYPASS.LTC128B.128 [R175+0x5800], desc[UR12][R12.64+0x40] ;  /* 0x058000400cafbfae */ /* 0x0005e2000b901d4c */
[C---:B------:R-:W-:Y:S01]  /*fc60*/  @!P2 LEA R26, P0, R2.reuse, R186, 0x1 ;  /* 0x000000ba021aa211 */ /* 0x040fe200078008ff */
[----:B------:R-:W-:Y:S01]  /*fc70*/  IMAD.MOV.U32 R186, RZ, RZ, R14 ;  /* 0x000000ffffba7224 */ /* 0x000fe200078e000e */
        /* <DEDUP_REMOVED lines=40> */
.L_x_2072:
[----:B------:R-:W-:Y:S01]  /*ff00*/  IADD3 R120, R174, -0x1, RZ ;  /* 0xffffffffae787810 */ /* 0x000fe20007ffe0ff */
[----:B--2---:R-:W-:Y:S03]  /*ff10*/  LDSM.16.MT88.4 R16, [R164+0x9000] ;  /* 0x00900000a410783b */ /* 0x004fe60000004200 */
[----:B------:R-:W-:Y:S04]  /*ff20*/  LEA R2, R120, R183, 0x7 ;  /* 0x000000b778027211 */ /* 0x000fe800078e38ff */
[C---:B------:R-:W-:Y:S01]  /*ff30*/  IADD3 R6, R2.reuse, 0x1, RZ ;  /* 0x0000000102067810 */ /* 0x040fe20007ffe0ff */
[----:B------:R-:W-:Y:S01]  /*ff40*/  LDSM.16.MT88.4 R24, [R118+0x9000] ;  /* 0x009000007618783b */ /* 0x000fe20000004200 */
[C---:B------:R-:W-:Y:S02]  /*ff50*/  IADD3 R4, R2.reuse, 0x8, RZ ;  /* 0x0000000802047810 */ /* 0x040fe40007ffe0ff */
[----:B------:R-:W-:Y:S02]  /*ff60*/  I2FP.F32.S32 R6, R6 ;  /* 0x0000000600067245 */ /* 0x000fe40000201400 */
[----:B------:R-:W-:Y:S02]  /*ff70*/  I2FP.F32.S32 R4, R4 ;  /* 0x0000000400047245 */ /* 0x000fe40000201400 */
[----:B------:R-:W-:Y:S01]  /*ff80*/  IADD3 R8, R2, 0x28, RZ ;  /* 0x0000002802087810 */ /* 0x000fe20007ffe0ff */
[CC--:B------:R-:W-:Y:S01]  /*ff90*/  FFMA.FTZ R245, R0.reuse, R6.reuse, R245 ;  /* 0x0000000600f57223 */ /* 0x0c0fe200000100f5 */
[----:B------:R-:W-:Y:S01]  /*ffa0*/  FFMA.FTZ R241, R0, R6, R241 ;  /* 0x0000000600f17223 */ /* 0x000fe200000100f1 */
[----:B------:R-:W-:Y:S01]  /*ffb0*/  IADD3 R6, R2, 0x20, RZ ;  /* 0x0000002002067810 */ /* 0x000fe20007ffe0ff */
[CC--:B------:R-:W-:Y:S01]  /*ffc0*/  FFMA.FTZ R251, R0.reuse, R4.reuse, R251 ;  /* 0x0000000400fb7223 */ /* 0x0c0fe200000100fb */
[----:B------:R-:W-:Y:S01]  /*ffd0*/  FFMA.FTZ R247, R0, R4, R247 ;  /* 0x0000000400f77223 */ /* 0x000fe200000100f7 */
[----:B------:R-:W-:Y:S01]  /*ffe0*/  IADD3 R4, R2, 0x21, RZ ;  /* 0x0000002102047810 */ /* 0x000fe20007ffe0ff */
[----:B------:R-:W-:Y:S01]  /*fff0*/  LDSM.16.MT88.4 R32, [R164+0xb000] ;  /* 0x00b00000a420783b */ /* 0x000fe20000004200 */
[----:B------:R-:W-:Y:S02]  /*10000*/  I2FP.F32.S32 R6, R6 ;  /* 0x0000000600067245 */ /* 0x000fe40000201400 */
[----:B------:R-:W-:Y:S02]  /*10010*/  I2FP.F32.S32 R4, R4 ;  /* 0x0000000400047245 */ /* 0x000fe40000201400 */
[----:B------:R-:W-:Y:S01]  /*10020*/  I2FP.F32.S32 R8, R8 ;  /* 0x0000000800087245 */ /* 0x000fe20000201400 */
[CC--:B-1----:R-:W-:Y:S01]  /*10030*/  FFMA.FTZ R223, R0.reuse, R6.reuse, R223 ;  /* 0x0000000600df7223 */ /* 0x0c2fe200000100df */
[----:B------:R-:W-:Y:S01]  /*10040*/  FFMA.FTZ R231, R0, R6, R231 ;  /* 0x0000000600e77223 */ /* 0x000fe200000100e7 */
[----:B------:R-:W-:Y:S01]  /*10050*/  IADD3 R6, R2, 0x29, RZ ;  /* 0x0000002902067810 */ /* 0x000fe20007ffe0ff */
[CC--:B------:R-:W-:Y:S01]  /*10060*/  FFMA.FTZ R229, R0.reuse, R4.reuse, R229 ;  /* 0x0000000400e57223 */ /* 0x0c0fe200000100e5 */
[----:B------:R-:W-:Y:S01]  /*10070*/  FFMA.FTZ R221, R0, R4, R221 ;  /* 0x0000000400dd7223 */ /* 0x000fe200000100dd */
[----:B------:R-:W-:Y:S01]  /*10080*/  IADD3 R4, R2, 0x30, RZ ;  /* 0x0000003002047810 */ /* 0x000fe20007ffe0ff */
[C---:B------:R-:W-:Y:S01]  /*10090*/  FFMA.FTZ R227, R0.reuse, R8, R227 ;  /* 0x0000000800e37223 */ /* 0x040fe200000100e3 */
[----:B------:R-:W-:Y:S01]  /*100a0*/  I2FP.F32.S32 R6, R6 ;  /* 0x0000000600067245 */ /* 0x000fe20000201400 */
[C---:B------:R-:W-:Y:S01]  /*100b0*/  FFMA.FTZ R219, R0.reuse, R8, R219 ;  /* 0x0000000800db7223 */ /* 0x040fe200000100db */
[----:B------:R-:W-:Y:S01]  /*100c0*/  I2FP.F32.S32 R4, R4 ;  /* 0x0000000400047245 */ /* 0x000fe20000201400 */
[----:B------:R-:W-:Y:S01]  /*100d0*/  LDSM.16.MT88.4 R40, [R118+0xb000] ;  /* 0x00b000007628783b */ /* 0x000fe20000004200 */
[----:B------:R-:W-:Y:S01]  /*100e0*/  I2FP.F32.S32 R11, R2 ;  /* 0x00000002000b7245 */ /* 0x000fe20000201400 */
[CC--:B------:R-:W-:Y:S01]  /*100f0*/  FFMA.FTZ R225, R0.reuse, R6.reuse, R225 ;  /* 0x0000000600e17223 */ /* 0x0c0fe200000100e1 */
[----:B------:R-:W-:Y:S01]  /*10100*/  FFMA.FTZ R217, R0, R6, R217 ;  /* 0x0000000600d97223 */ /* 0x000fe200000100d9 */
[----:B------:R-:W-:Y:S01]  /*10110*/  IADD3 R6, R2, 0x39, RZ ;  /* 0x0000003902067810 */ /* 0x000fe20007ffe0ff */
[-C--:B------:R-:W-:Y:S01]  /*10120*/  FFMA.FTZ R215, R0, R4.reuse, R215 ;  /* 0x0000000400d77223 */ /* 0x080fe200000100d7 */
[----:B------:R-:W-:Y:S01]  /*10130*/  IADD3 R8, R2, 0x38, RZ ;  /* 0x0000003802087810 */ /* 0x000fe20007ffe0ff */
[----:B------:R-:W-:Y:S01]  /*10140*/  FFMA.FTZ R207, R0, R4, R207 ;  /* 0x0000000400cf7223 */ /* 0x000fe200000100cf */
[----:B------:R-:W-:Y:S01]  /*10150*/  IADD3 R4, R2, 0x40, RZ ;  /* 0x0000004002047810 */ /* 0x000fe20007ffe0ff */
[CC--:B------:R-:W-:Y:S01]  /*10160*/  FFMA.FTZ R243, R0.reuse, R11.reuse, R243 ;  /* 0x0000000b00f37223 */ /* 0x0c0fe200000100f3 */
[----:B------:R-:W-:Y:S01]  /*10170*/  I2FP.F32.S32 R6, R6 ;  /* 0x0000000600067245 */ /* 0x000fe20000201400 */
[----:B------:R-:W-:Y:S01]  /*10180*/  FFMA.FTZ R11, R0, R11, R199 ;  /* 0x0000000b000b7223 */ /* 0x000fe200000100c7 */
[----:B------:R-:W-:Y:S01]  /*10190*/  I2FP.F32.S32 R8, R8 ;  /* 0x0000000800087245 */ /* 0x000fe20000201400 */
[----:B------:R-:W-:Y:S01]  /*101a0*/  LDSM.16.MT88.4 R48, [R164+0xd000] ;  /* 0x00d00000a430783b */ /* 0x000fe20000004200 */
[----:B------:R-:W-:Y:S01]  /*101b0*/  IADD3 R3, R2, 0x9, RZ ;  /* 0x0000000902037810 */ /* 0x000fe20007ffe0ff */
[-C--:B------:R-:W-:Y:S01]  /*101c0*/  FFMA.FTZ R203, R0, R6.reuse, R203 ;  /* 0x0000000600cb7223 */ /* 0x080fe200000100cb */
[----:B------:R-:W-:Y:S01]  /*101d0*/  IADD3 R13, R2, 0x18, RZ ;  /* 0x00000018020d7810 */ /* 0x000fe20007ffe0ff */
[C---:B------:R-:W-:Y:S01]  /*101e0*/  FFMA.FTZ R209, R0.reuse, R6, R209 ;  /* 0x0000000600d17223 */ /* 0x040fe200000100d1 */
[----:B------:R-:W-:Y:S01]  /*101f0*/  I2FP.F32.S32 R4, R4 ;  /* 0x0000000400047245 */ /* 0x000fe20000201400 */
[CC--:B------:R-:W-:Y:S01]  /*10200*/  FFMA.FTZ R211, R0.reuse, R8.reuse, R211 ;  /* 0x0000000800d37223 */ /* 0x0c0fe200000100d3 */
[----:B------:R-:W-:Y:S01]  /*10210*/  FMNMX.FTZ R6, R243, R117, !PT ;  /* 0x00000075f3067209 */ /* 0x000fe20007810000 */
[----:B------:R-:W-:Y:S01]  /*10220*/  FFMA.FTZ R205, R0, R8, R205 ;  /* 0x0000000800cd7223 */ /* 0x000fe200000100cd */
[----:B------:R-:W-:Y:S01]  /*10230*/  IADD3 R65, R2, 0x10, RZ ;  /* 0x0000001002417810 */ /* 0x000fe20007ffe0ff */
[CC--:B------:R-:W-:Y:S01]  /*10240*/  FFMA.FTZ R197, R0.reuse, R4.reuse, R197 ;  /* 0x0000000400c57223 */ /* 0x0c0fe200000100c5 */
[----:B------:R-:W-:Y:S01]  /*10250*/  I2FP.F32.S32 R13, R13 ;  /* 0x0000000d000d7245 */ /* 0x000fe20000201400 */
[C---:B------:R-:W-:Y:S01]  /*10260*/  FFMA.FTZ R161, R0.reuse, R4, R161 ;  /* 0x0000000400a17223 */ /* 0x040fe200000100a1 */
[----:B------:R-:W-:Y:S01]  /*10270*/  I2FP.F32.S32 R3, R3 ;  /* 0x0000000300037245 */ /* 0x000fe20000201400 */
[----:B------:R-:W-:Y:S01]  /*10280*/  LDSM.16.MT88.4 R60, [R118+0xd000] ;  /* 0x00d00000763c783b */ /* 0x000fe20000004200 */
[----:B------:R-:W-:Y:S01]  /*10290*/  FMNMX.FTZ R8, R11, R116, !PT ;  /* 0x000000740b087209 */ /* 0x000fe20007810000 */
[C---:B------:R-:W-:Y:S01]  /*102a0*/  FFMA.FTZ R47, R0.reuse, R13, R200 ;  /* 0x0000000d002f7223 */ /* 0x040fe200000100c8 */
[----:B------:R-:W-:Y:S01]  /*102b0*/  FMNMX.FTZ R4, R245, R6, !PT ;  /* 0x00000006f5047209 */ /* 0x000fe20007810000 */
[C---:B------:R-:W-:Y:S01]  /*102c0*/  FFMA.FTZ R194, R0.reuse, R3, R194 ;  /* 0x0000000300c27223 */ /* 0x040fe200000100c2 */
[----:B------:R-:W-:Y:S01]  /*102d0*/  I2FP.F32.S32 R65, R65 ;  /* 0x0000004100417245 */ /* 0x000fe20000201400 */
[----:B------:R-:W-:Y:S01]  /*102e0*/  FFMA.FTZ R235, R0, R13, R235 ;  /* 0x0000000d00eb7223 */ /* 0x000fe200000100eb */
[----:B------:R-:W-:Y:S01]  /*102f0*/  IADD3 R15, R2, 0x11, RZ ;  /* 0x00000011020f7810 */ /* 0x000fe20007ffe0ff */
[C---:B------:R-:W-:Y:S01]  /*10300*/  FFMA.FTZ R249, R0.reuse, R3, R249 ;  /* 0x0000000300f97223 */ /* 0x040fe200000100f9 */
[----:B------:R-:W-:Y:S01]  /*10310*/  FMNMX.FTZ R8, R241, R8, !PT ;  /* 0x00000008f1087209 */ /* 0x000fe20007810000 */
[CC--:B------:R-:W-:Y:S01]  /*10320*/  FFMA.FTZ R239, R0.reuse, R65.reuse, R239 ;  /* 0x0000004100ef7223 */ /* 0x0c0fe200000100ef */
[----:B------:R-:W-:Y:S01]  /*10330*/  FMNMX.FTZ R13, R251, R4, !PT ;  /* 0x00000004fb0d7209 */ /* 0x000fe20007810000 */
[----:B------:R-:W-:Y:S01]  /*10340*/  FFMA.FTZ R65, R0, R65, R192 ;  /* 0x0000004100417223 */ /* 0x000fe200000100c0 */
[----:B------:R-:W-:Y:S02]  /*10350*/  I2FP.F32.S32 R15, R15 ;  /* 0x0000000f000f7245 */ /* 0x000fe40000201400 */
[----:B------:R-:W-:Y:S02]  /*10360*/  FMNMX.FTZ R8, R247, R8, !PT ;  /* 0x00000008f7087209 */ /* 0x000fe40007810000 */
[----:B------:R-:W-:Y:S01]  /*10370*/  FMNMX.FTZ R6, R194, R13, !PT ;  /* 0x0000000dc2067209 */ /* 0x000fe20007810000 */
[-C--:B------:R-:W-:Y:S01]  /*10380*/  FFMA.FTZ R67, R0, R15.reuse, R196 ;  /* 0x0000000f00437223 */ /* 0x080fe200000100c4 */
[----:B------:R-:W-:Y:S01]  /*10390*/  IADD3 R3, R2, 0x19, RZ ;  /* 0x0000001902037810 */ /* 0x000fe20007ffe0ff */
[C---:B------:R-:W-:Y:S01]  /*103a0*/  FFMA.FTZ R237, R0.reuse, R15, R237 ;  /* 0x0000000f00ed7223 */ /* 0x040fe200000100ed */
[----:B------:R-:W-:Y:S02]  /*103b0*/  FMNMX.FTZ R8, R249, R8, !PT ;  /* 0x00000008f9087209 */ /* 0x000fe40007810000 */
[----:B------:R-:W-:Y:S02]  /*103c0*/  FMNMX.FTZ R6, R239, R6, !PT ;  /* 0x00000006ef067209 */ /* 0x000fe40007810000 */
[----:B------:R-:W-:Y:S02]  /*103d0*/  I2FP.F32.S32 R3, R3 ;  /* 0x0000000300037245 */ /* 0x000fe40000201400 */
[----:B------:R-:W-:Y:S02]  /*103e0*/  FMNMX.FTZ R8, R65, R8, !PT ;  /* 0x0000000841087209 */ /* 0x000fe40007810000 */
[----:B------:R-:W-:Y:S01]  /*103f0*/  FMNMX.FTZ R6, R67, R6, !PT ;  /* 0x0000000643067209 */ /* 0x000fe20007810000 */
[CC--:B------:R-:W-:Y:S01]  /*10400*/  FFMA.FTZ R45, R0.reuse, R3.reuse, R198 ;  /* 0x00000003002d7223 */ /* 0x0c0fe200000100c6 */
[----:B------:R-:W-:Y:S01]  /*10410*/  FMNMX.FTZ R8, R237, R8, !PT ;  /* 0x00000008ed087209 */ /* 0x000fe20007810000 */
[----:B------:R-:W-:Y:S01]  /*10420*/  FFMA.FTZ R233, R0, R3, R233 ;  /* 0x0000000300e97223 */ /* 0x000fe200000100e9 */
[----:B------:R-:W-:Y:S02]  /*10430*/  FMNMX.FTZ R6, R47, R6, !PT ;  /* 0x000000062f067209 */ /* 0x000fe40007810000 */
[----:B------:R-:W-:Y:S02]  /*10440*/  FMNMX.FTZ R8, R235, R8, !PT ;  /* 0x00000008eb087209 */ /* 0x000fe40007810000 */
[----:B------:R-:W-:Y:S02]  /*10450*/  FMNMX.FTZ R6, R45, R6, !PT ;  /* 0x000000062d067209 */ /* 0x000fe40007810000 */
[----:B------:R-:W-:Y:S02]  /*10460*/  FMNMX.FTZ R8, R233, R8, !PT ;  /* 0x00000008e9087209 */ /* 0x000fe40007810000 */
[----:B------:R-:W-:Y:S02]  /*10470*/  FMNMX.FTZ R6, R231, R6, !PT ;  /* 0x00000006e7067209 */ /* 0x000fe40007810000 */
        /* <DEDUP_REMOVED lines=14> */
[C---:B------:R-:W-:Y:S02]  /*10560*/  IADD3 R10, R2.reuse, 0x41, RZ ;  /* 0x00000041020a7810 */ /* 0x040fe40007ffe0ff */
[----:B------:R-:W-:Y:S02]  /*10570*/  FMNMX.FTZ R8, R201, R8, !PT ;  /* 0x00000008c9087209 */ /* 0x000fe40007810000 */
[C---:B------:R-:W-:Y:S02]  /*10580*/  IADD3 R3, R2.reuse, 0x48, RZ ;  /* 0x0000004802037810 */ /* 0x040fe40007ffe0ff */
[----:B------:R-:W-:Y:S02]  /*10590*/  FMNMX.FTZ R6, R211, R6, !PT ;  /* 0x00000006d3067209 */ /* 0x000fe40007810000 */
[----:B------:R-:W-:Y:S02]  /*105a0*/  I2FP.F32.S32 R10, R10 ;  /* 0x0000000a000a7245 */ /* 0x000fe40000201400 */
[----:B------:R-:W-:Y:S02]  /*105b0*/  IADD3 R4, R2, 0x49, RZ ;  /* 0x0000004902047810 */ /* 0x000fe40007ffe0ff */
[----:B------:R-:W-:Y:S01]  /*105c0*/  FMNMX.FTZ R8, R205, R8, !PT ;  /* 0x00000008cd087209 */ /* 0x000fe20007810000 */
[CC--:B------:R-:W-:Y:S01]  /*105d0*/  FFMA.FTZ R195, R0.reuse, R10.reuse, R195 ;  /* 0x0000000a00c37223 */ /* 0x0c0fe200000100c3 */
[----:B------:R-:W-:Y:S01]  /*105e0*/  I2FP.F32.S32 R3, R3 ;  /* 0x0000000300037245 */ /* 0x000fe20000201400 */
[C---:B------:R-:W-:Y:S01]  /*105f0*/  FFMA.FTZ R159, R0.reuse, R10, R159 ;  /* 0x0000000a009f7223 */ /* 0x040fe2000001009f */
[----:B------:R-:W-:Y:S02]  /*10600*/  FMNMX.FTZ R6, R209, R6, !PT ;  /* 0x00000006d1067209 */ /* 0x000fe40007810000 */
[----:B------:R-:W-:Y:S01]  /*10610*/  I2FP.F32.S32 R4, R4 ;  /* 0x0000000400047245 */ /* 0x000fe20000201400 */
[CC--:B------:R-:W-:Y:S01]  /*10620*/  FFMA.FTZ R193, R0.reuse, R3.reuse, R193 ;  /* 0x0000000300c17223 */ /* 0x0c0fe200000100c1 */
[----:B------:R-:W-:Y:S01]  /*10630*/  FMNMX.FTZ R8, R203, R8, !PT ;  /* 0x00000008cb087209 */ /* 0x000fe20007810000 */
[C---:B------:R-:W-:Y:S01]  /*10640*/  FFMA.FTZ R157, R0.reuse, R3, R157 ;  /* 0x00000003009d7223 */ /* 0x040fe2000001009d */
[----:B------:R-:W-:Y:S01]  /*10650*/  FMNMX.FTZ R6, R197, R6, !PT ;  /* 0x00000006c5067209 */ /* 0x000fe20007810000 */
[-C--:B------:R-:W-:Y:S01]  /*10660*/  FFMA.FTZ R163, R0, R4.reuse, R163 ;  /* 0x0000000400a37223 */ /* 0x080fe200000100a3 */
[----:B------:R-:W-:Y:S01]  /*10670*/  IADD3 R10, R2, 0x50, RZ ;  /* 0x00000050020a7810 */ /* 0x000fe20007ffe0ff */
[----:B------:R-:W-:Y:S01]  /*10680*/  FFMA.FTZ R155, R0, R4, R155 ;  /* 0x00000004009b7223 */ /* 0x000fe2000001009b */
[C---:B------:R-:W-:Y:S02]  /*10690*/  IADD3 R3, R2.reuse, 0x51, RZ ;  /* 0x0000005102037810 */ /* 0x040fe40007ffe0ff */
[----:B------:R-:W-:Y:S02]  /*106a0*/  FMNMX.FTZ R8, R161, R8, !PT ;  /* 0x00000008a1087209 */ /* 0x000fe40007810000 */
[----:B------:R-:W-:Y:S02]  /*106b0*/  FMNMX.FTZ R6, R195, R6, !PT ;  /* 0x00000006c3067209 */ /* 0x000fe40007810000 */
[----:B------:R-:W-:Y:S02]  /*106c0*/  IADD3 R4, R2, 0x58, RZ ;  /* 0x0000005802047810 */ /* 0x000fe40007ffe0ff */
[----:B------:R-:W-:Y:S02]  /*106d0*/  I2FP.F32.S32 R10, R10 ;  /* 0x0000000a000a7245 */ /* 0x000fe40000201400 */
[----:B------:R-:W-:Y:S02]  /*106e0*/  I2FP.F32.S32 R3, R3 ;  /* 0x0000000300037245 */ /* 0x000fe40000201400 */
[----:B------:R-:W-:Y:S01]  /*106f0*/  FMNMX.FTZ R8, R159, R8, !PT ;  /* 0x000000089f087209 */ /* 0x000fe20007810000 */
[C---:B------:R-:W-:Y:S01]  /*10700*/  FFMA.FTZ R153, R0.reuse, R10, R153 ;  /* 0x0000000a00997223 */ /* 0x040fe20000010099 */
[----:B------:R-:W-:Y:S01]  /*10710*/  FMNMX.FTZ R6, R193, R6, !PT ;  /* 0x00000006c1067209 */ /* 0x000fe20007810000 */
[CC--:B------:R-:W-:Y:S01]  /*10720*/  FFMA.FTZ R151, R0.reuse, R3.reuse, R151 ;  /* 0x0000000300977223 */ /* 0x0c0fe20000010097 */
[----:B------:R-:W-:Y:S01]  /*10730*/  I2FP.F32.S32 R4, R4 ;  /* 0x0000000400047245 */ /* 0x000fe20000201400 */
[C---:B------:R-:W-:Y:S01]  /*10740*/  FFMA.FTZ R143, R0.reuse, R3, R143 ;  /* 0x00000003008f7223 */ /* 0x040fe2000001008f */
[----:B------:R-:W-:Y:S01]  /*10750*/  FMNMX.FTZ R8, R157, R8, !PT ;  /* 0x000000089d087209 */ /* 0x000fe20007810000 */
[----:B------:R-:W-:Y:S01]  /*10760*/  FFMA.FTZ R145, R0, R10, R145 ;  /* 0x0000000a00917223 */ /* 0x000fe20000010091 */
[----:B------:R-:W-:Y:S01]  /*10770*/  IADD3 R3, R2, 0x61, RZ ;  /* 0x0000006102037810 */ /* 0x000fe20007ffe0ff */
[C---:B------:R-:W-:Y:S01]  /*10780*/  FFMA.FTZ R149, R0.reuse, R4, R149 ;  /* 0x0000000400957223 */ /* 0x040fe20000010095 */
[----:B------:R-:W-:Y:S01]  /*10790*/  FMNMX.FTZ R6, R163, R6, !PT ;  /* 0x00000006a3067209 */ /* 0x000fe20007810000 */
[----:B------:R-:W-:Y:S01]  /*107a0*/  FFMA.FTZ R141, R0, R4, R141 ;  /* 0x00000004008d7223 */ /* 0x000fe2000001008d */
[C---:B------:R-:W-:Y:S02]  /*107b0*/  IADD3 R10, R2.reuse, 0x59, RZ ;  /* 0x00000059020a7810 */ /* 0x040fe40007ffe0ff */
[----:B------:R-:W-:Y:S02]  /*107c0*/  IADD3 R4, R2, 0x60, RZ ;  /* 0x0000006002047810 */ /* 0x000fe40007ffe0ff */
[----:B------:R-:W-:Y:S02]  /*107d0*/  FMNMX.FTZ R8, R155, R8, !PT ;  /* 0x000000089b087209 */ /* 0x000fe40007810000 */
[----:B------:R-:W-:Y:S02]  /*107e0*/  I2FP.F32.S32 R3, R3 ;  /* 0x0000000300037245 */ /* 0x000fe40000201400 */
[----:B------:R-:W-:Y:S02]  /*107f0*/  FMNMX.FTZ R6, R153, R6, !PT ;  /* 0x0000000699067209 */ /* 0x000fe40007810000 */
[----:B------:R-:W-:Y:S01]  /*10800*/  I2FP.F32.S32 R10, R10 ;  /* 0x0000000a000a7245 */ /* 0x000fe20000201400 */
[CC--:B------:R-:W-:Y:S01]  /*10810*/  FFMA.FTZ R134, R0.reuse, R3.reuse, R202 ;  /* 0x0000000300867223 */ /* 0x0c0fe200000100ca */
[----:B------:R-:W-:Y:S01]  /*10820*/  I2FP.F32.S32 R4, R4 ;  /* 0x0000000400047245 */ /* 0x000fe20000201400 */
[C---:B------:R-:W-:Y:S01]  /*10830*/  FFMA.FTZ R127, R0.reuse, R3, R127 ;  /* 0x00000003007f7223 */ /* 0x040fe2000001007f */
[----:B------:R-:W-:Y:S01]  /*10840*/  FMNMX.FTZ R8, R145, R8, !PT ;  /* 0x0000000891087209 */ /* 0x000fe20007810000 */
[C---:B------:R-:W-:Y:S01]  /*10850*/  FFMA.FTZ R147, R0.reuse, R10, R147 ;  /* 0x0000000a00937223 */ /* 0x040fe20000010093 */
[----:B------:R-:W-:Y:S01]  /*10860*/  FMNMX.FTZ R6, R151, R6, !PT ;  /* 0x0000000697067209 */ /* 0x000fe20007810000 */
[-C--:B------:R-:W-:Y:S01]  /*10870*/  FFMA.FTZ R135, R0, R4.reuse, R5 ;  /* 0x0000000400877223 */ /* 0x080fe20000010005 */
[----:B------:R-:W-:Y:S01]  /*10880*/  IADD3 R3, R2, 0x69, RZ ;  /* 0x0000006902037810 */ /* 0x000fe20007ffe0ff */
[C---:B------:R-:W-:Y:S01]  /*10890*/  FFMA.FTZ R129, R0.reuse, R4, R129 ;  /* 0x0000000400817223 */ /* 0x040fe20000010081 */
[----:B------:R-:W-:Y:S01]  /*108a0*/  FMNMX.FTZ R8, R143, R8, !PT ;  /* 0x000000088f087209 */ /* 0x000fe20007810000 */
[----:B------:R-:W-:Y:S01]  /*108b0*/  FFMA.FTZ R137, R0, R10, R137 ;  /* 0x0000000a00897223 */ /* 0x000fe20000010089 */
[----:B------:R-:W-:Y:S02]  /*108c0*/  FMNMX.FTZ R6, R149, R6, !PT ;  /* 0x0000000695067209 */ /* 0x000fe40007810000 */
[C---:B------:R-:W-:Y:S02]  /*108d0*/  IADD3 R4, R2.reuse, 0x70, RZ ;  /* 0x0000007002047810 */ /* 0x040fe40007ffe0ff */
[----:B------:R-:W-:Y:S02]  /*108e0*/  IADD3 R5, R2, 0x68, RZ ;  /* 0x0000006802057810 */ /* 0x000fe40007ffe0ff */
[----:B------:R-:W-:Y:S02]  /*108f0*/  I2FP.F32.S32 R3, R3 ;  /* 0x0000000300037245 */ /* 0x000fe40000201400 */
[----:B------:R-:W-:Y:S02]  /*10900*/  FMNMX.FTZ R8, R141, R8, !PT ;  /* 0x000000088d087209 */ /* 0x000fe40007810000 */
[----:B------:R-:W-:Y:S01]  /*10910*/  FMNMX.FTZ R6, R147, R6, !PT ;  /* 0x0000000693067209 */ /* 0x000fe20007810000 */
[CC--:B------:R-:W-:Y:S01]  /*10920*/  FFMA.FTZ R132, R0.reuse, R3.reuse, R7 ;  /* 0x0000000300847223 */ /* 0x0c0fe20000010007 */
[----:B------:R-:W-:Y:S01]  /*10930*/  I2FP.F32.S32 R4, R4 ;  /* 0x0000000400047245 */ /* 0x000fe20000201400 */
[C---:B------:R-:W-:Y:S01]  /*10940*/  FFMA.FTZ R124, R0.reuse, R3, R124 ;  /* 0x00000003007c7223 */ /* 0x040fe2000001007c */
[----:B------:R-:W-:Y:S02]  /*10950*/  I2FP.F32.S32 R5, R5 ;  /* 0x0000000500057245 */ /* 0x000fe40000201400 */
[----:B------:R-:W-:Y:S01]  /*10960*/  FMNMX.FTZ R8, R137, R8, !PT ;  /* 0x0000000889087209 */ /* 0x000fe20007810000 */
[C---:B------:R-:W-:Y:S01]  /*10970*/  FFMA.FTZ R131, R0.reuse, R4, R131 ;  /* 0x0000000400837223 */ /* 0x040fe20000010083 */
[----:B------:R-:W-:Y:S01]  /*10980*/  FMNMX.FTZ R3, R135, R6, !PT ;  /* 0x0000000687037209 */ /* 0x000fe20007810000 */
[C---:B------:R-:W-:Y:S01]  /*10990*/  FFMA.FTZ R123, R0.reuse, R4, R123 ;  /* 0x00000004007b7223 */ /* 0x040fe2000001007b */
[CC--:B------:R-:W-:Y:S01]  /*109a0*/  FFMA.FTZ R133, R0.reuse, R5.reuse, R9 ;  /* 0x0000000500857223 */ /* 0x0c0fe20000010009 */
[----:B------:R-:W-:Y:S01]  /*109b0*/  FMNMX.FTZ R4, R129, R8, !PT ;  /* 0x0000000881047209 */ /* 0x000fe20007810000 */
[----:B------:R-:W-:Y:S01]  /*109c0*/  FFMA.FTZ R125, R0, R5, R125 ;  /* 0x00000005007d7223 */ /* 0x000fe2000001007d */
[----:B------:R-:W-:Y:S02]  /*109d0*/  FMNMX.FTZ R6, R134, R3, !PT ;  /* 0x0000000386067209 */ /* 0x000fe40007810000 */
[C---:B------:R-:W-:Y:S02]  /*109e0*/  IADD3 R9, R2.reuse, 0x71, RZ ;  /* 0x0000007102097810 */ /* 0x040fe40007ffe0ff */
[----:B------:R-:W-:Y:S02]  /*109f0*/  FMNMX.FTZ R4, R127, R4, !PT ;  /* 0x000000047f047209 */ /* 0x000fe40007810000 */
[----:B------:R-:W-:Y:S02]  /*10a00*/  FMNMX.FTZ R13, R133, R6, !PT ;  /* 0x00000006850d7209 */ /* 0x000fe40007810000 */
[----:B------:R-:W-:Y:S02]  /*10a10*/  IADD3 R3, R2, 0x78, RZ ;  /* 0x0000007802037810 */ /* 0x000fe40007ffe0ff */
[----:B------:R-:W-:Y:S02]  /*10a20*/  I2FP.F32.S32 R9, R9 ;  /* 0x0000000900097245 */ /* 0x000fe40000201400 */
[----:B------:R-:W-:Y:S02]  /*10a30*/  FMNMX.FTZ R7, R125, R4, !PT ;  /* 0x000000047d077209 */ /* 0x000fe40007810000 */
[----:B------:R-:W-:Y:S01]  /*10a40*/  FMNMX.FTZ R4, R132, R13, !PT ;  /* 0x0000000d84047209 */ /* 0x000fe20007810000 */
[-C--:B------:R-:W-:Y:S01]  /*10a50*/  FFMA.FTZ R130, R0, R9.reuse, R130 ;  /* 0x0000000900827223 */ /* 0x080fe20000010082 */
[----:B------:R-:W-:Y:S01]  /*10a60*/  IADD3 R5, R2, 0x79, RZ ;  /* 0x0000007902057810 */ /* 0x000fe20007ffe0ff */
[----:B------:R-:W-:Y:S01]  /*10a70*/  FFMA.FTZ R122, R0, R9, R122 ;  /* 0x00000009007a7223 */ /* 0x000fe2000001007a */
[----:B------:R-:W-:Y:S02]  /*10a80*/  I2FP.F32.S32 R3, R3 ;  /* 0x0000000300037245 */ /* 0x000fe40000201400 */
[----:B------:R-:W-:Y:S02]  /*10a90*/  FMNMX.FTZ R2, R124, R7, !PT ;  /* 0x000000077c027209 */ /* 0x000fe40007810000 */
[----:B------:R-:W-:Y:S01]  /*10aa0*/  FMNMX.FTZ R9, R131, R4, !PT ;  /* 0x0000000483097209 */ /* 0x000fe20007810000 */
[C---:B------:R-:W-:Y:S01]  /*10ab0*/  FFMA.FTZ R53, R0.reuse, R3, R53 ;  /* 0x0000000300357223 */ /* 0x040fe20000010035 */
[----:B------:R-:W-:Y:S01]  /*10ac0*/  I2FP.F32.S32 R5, R5 ;  /* 0x0000000500057245 */ /* 0x000fe20000201400 */
[----:B------:R-:W-:Y:S01]  /*10ad0*/  FFMA.FTZ R121, R0, R3, R121 ;  /* 0x0000000300797223 */ /* 0x000fe20000010079 */
        /* <DEDUP_REMOVED lines=17> */
[C---:B------:R-:W-:Y:S01]  /*10bf0*/  FMUL.FTZ R128, R3.reuse, UR4 ;  /* 0x0000000403807c20 */ /* 0x040fe20008410000 */
[----:B------:R-:W-:Y:S01]  /*10c00*/  FADD.FTZ R5, -R3, R116 ;  /* 0x0000007403057221 */ /* 0x000fe20000010100 */
[C---:B------:R-:W-:Y:S01]  /*10c10*/  FSETP.NEU.FTZ.AND P0, PT, R2.reuse, -INF , PT ;  /* 0xff8000000200780b */ /* 0x040fe20003f1d000 */
[C---:B------:R-:W-:Y:S01]  /*10c20*/  FMUL.FTZ R136, R2.reuse, UR4 ;  /* 0x0000000402887c20 */ /* 0x040fe20008410000 */
[----:B------:R-:W-:Y:S01]  /*10c30*/  FADD.FTZ R4, -R2, R117 ;  /* 0x0000007502047221 */ /* 0x000fe20000010100 */
[----:B------:R-:W-:Y:S03]  /*10c40*/  FMUL.FTZ R55, R5, UR4 ;  /* 0x0000000405377c20 */ /* 0x000fe60008410000 */
[----:B------:R-:W-:Y:S01]  /*10c50*/  FSEL R136, R136, RZ, P0 ;  /* 0x000000ff88887208 */ /* 0x000fe20000000000 */
[----:B------:R-:W-:Y:S01]  /*10c60*/  FMUL.FTZ R54, R4, UR4 ;  /* 0x0000000404367c20 */ /* 0x000fe20008410000 */
[----:B------:R-:W-:Y:S01]  /*10c70*/  FSETP.NEU.FTZ.AND P0, PT, R3, -INF , PT ;  /* 0xff8000000300780b */ /* 0x000fe20003f1d000 */
[----:B------:R-:W1:Y:S02]  /*10c80*/  MUFU.EX2 R55, R55 ;  /* 0x0000003700377308 */ /* 0x000e640000000800 */
        /* <DEDUP_REMOVED lines=9> */
[--C-:B------:R-:W-:Y:S01]  /*10d20*/  FFMA.FTZ R139, R247, UR4, -R128.reuse ;  /* 0x00000004f78b7c23 */ /* 0x100fe20008010880 */
[----:B------:R-:W2:Y:S01]  /*10d30*/  MUFU.EX2 R54, R54 ;  /* 0x0000003600367308 */ /* 0x000ea20000000800 */
[----:B------:R-:W-:Y:S01]  /*10d40*/  FFMA.FTZ R146, R203, UR4, -R128 ;  /* 0x00000004cb927c23 */ /* 0x000fe20008010880 */
[--C-:B------:R-:W-:Y:S01]  /*10d50*/  FFMA.FTZ R150, R195, UR4, -R136.reuse ;  /* 0x00000004c3967c23 */ /* 0x100fe20008010888 */
[--C-:B------:R-:W-:Y:S01]  /*10d60*/  FFMA.FTZ R148, R193, UR4, -R136.reuse ;  /* 0x00000004c1947c23 */ /* 0x100fe20008010888 */
[--C-:B------:R-:W-:Y:S01]  /*10d70*/  FFMA.FTZ R163, R163, UR4, -R136.reuse ;  /* 0x00000004a3a37c23 */ /* 0x100fe20008010888 */
        /* <DEDUP_REMOVED lines=26> */
[----:B------:R-:W-:Y:S03]  /*10f20*/  FMUL.FTZ R37, R55, R81 ;  /* 0x0000005137257220 */ /* 0x000fe60000410000 */
[----:B------:R-:W-:Y:S01]  /*10f30*/  MUFU.EX2 R138, R138 ;  /* 0x0000008a008a7308 */ /* 0x000fe20000000800 */
[--C-:B------:R-:W-:Y:S01]  /*10f40*/  FFMA.FTZ R83, R47, UR4, -R136.reuse ;  /* 0x000000042f537c23 */ /* 0x100fe20008010888 */
[----:B------:R-:W-:Y:S01]  /*10f50*/  FFMA.FTZ R80, R45, UR4, -R136 ;  /* 0x000000042d507c23 */ /* 0x000fe20008010888 */
[C---:B------:R-:W-:Y:S01]  /*10f60*/  FMUL.FTZ R46, R54.reuse, R74 ;  /* 0x0000004a362e7220 */ /* 0x040fe20000410000 */
[----:B------:R-:W-:Y:S01]  /*10f70*/  FMUL.FTZ R47, R54, R75 ;  /* 0x0000004b362f7220 */ /* 0x000fe20000410000 */
[C---:B------:R-:W-:Y:S01]  /*10f80*/  FMUL.FTZ R44, R55.reuse, R72 ;  /* 0x00000048372c7220 */ /* 0x040fe20000410000 */
[----:B------:R-:W-:Y:S01]  /*10f90*/  FMUL.FTZ R45, R55, R73 ;  /* 0x00000049372d7220 */ /* 0x000fe20000410000 */
[--C-:B------:R-:W-:Y:S03]  /*10fa0*/  FFMA.FTZ R82, R235, UR4, -R128.reuse ;  /* 0x00000004eb527c23 */ /* 0x100fe60008010880 */
[----:B------:R-:W2:Y:S01]  /*10fb0*/  MUFU.EX2 R117, R117 ;  /* 0x0000007500757308 */ /* 0x000ea20000000800 */
[----:B-1----:R-:W-:Y:S01]  /*10fc0*/  F2FP.BF16.F32.PACK_AB R57, R140, R199 ;  /* 0x000000c78c39723e */ /* 0x002fe200000010ff */
[----:B------:R-:W-:Y:S01]  /*10fd0*/  FFMA.FTZ R81, R233, UR4, -R128 ;  /* 0x00000004e9517c23 */ /* 0x000fe20008010880 */
[----:B------:R-:W-:Y:S01]  /*10fe0*/  FFMA.FTZ R88, R225, UR4, -R136 ;  /* 0x00000004e1587c23 */ /* 0x000fe20008010888 */
[----:B------:R-:W-:Y:S01]  /*10ff0*/  FFMA.FTZ R97, R221, UR4, -R128 ;  /* 0x00000004dd617c23 */ /* 0x000fe20008010880 */
[----:B------:R-:W-:Y:S01]  /*11000*/  FFMA.FTZ R91, R231, UR4, -R136 ;  /* 0x00000004e75b7c23 */ /* 0x000fe20008010888 */
[--C-:B------:R-:W-:Y:S01]  /*11010*/  FFMA.FTZ R90, R219, UR4, -R128.reuse ;  /* 0x00000004db5a7c23 */ /* 0x100fe20008010880 */
[--C-:B------:R-:W-:Y:S03]  /*11020*/  FFMA.FTZ R89, R217, UR4, -R128.reuse ;  /* 0x00000004d9597c23 */ /* 0x100fe60008010880 */
[----:B------:R-:W-:Y:S01]  /*11030*/  MUFU.EX2 R144, R144 ;  /* 0x0000009000907308 */ /* 0x000fe20000000800 */
[----:B------:R-:W-:Y:S01]  /*11040*/  LDSM.16.MT88.4 R72, [R164+0xc400] ;  /* 0x00c40000a448783b */ /* 0x000fe20000004200 */
[--C-:B------:R-:W-:Y:S01]  /*11050*/  FFMA.FTZ R106, R121, UR4, -R128.reuse ;  /* 0x00000004796a7c23 */ /* 0x100fe20008010880 */
[--C-:B------:R-:W-:Y:S01]  /*11060*/  FFMA.FTZ R112, R122, UR4, -R128.reuse ;  /* 0x000000047a707c23 */ /* 0x100fe20008010880 */
[--C-:B------:R-:W-:Y:S01]  /*11070*/  FFMA.FTZ R154, R161, UR4, -R128.reuse ;  /* 0x00000004a19a7c23 */ /* 0x100fe20008010880 */
[--C-:B------:R-:W-:Y:S01]  /*11080*/  FFMA.FTZ R159, R159, UR4, -R128.reuse ;  /* 0x000000049f9f7c23 */ /* 0x100fe20008010880 */
[--C-:B------:R-:W-:Y:S01]  /*11090*/  FFMA.FTZ R157, R157, UR4, -R128.reuse ;  /* 0x000000049d9d7c23 */ /* 0x100fe20008010880 */
[----:B------:R-:W-:Y:S03]  /*110a0*/  FFMA.FTZ R152, R155, UR4, -R128 ;  /* 0x000000049b987c23 */ /* 0x000fe60008010880 */
[----:B------:R-:W1:Y:S01]  /*110b0*/  MUFU.EX2 R142, R142 ;  /* 0x0000008e008e7308 */ /* 0x000e620000000800 */
[----:B--2---:R-:W-:Y:S01]  /*110c0*/  F2FP.BF16.F32.PACK_AB R59, R117, R138 ;  /* 0x0000008a753b723e */ /* 0x004fe200000010ff */
[----:B------:R-:W-:Y:S01]  /*110d0*/  LDSM.16.MT88.4 R108, [R164+0xac00] ;  /* 0x00ac0000a46c783b */ /* 0x000fe20000004200 */
[----:B------:R-:W-:Y:S01]  /*110e0*/  FFMA.FTZ R199, R54, R189, R199 ;  /* 0x000000bd36c77223 */ /* 0x000fe200000100c7 */
[--C-:B------:R-:W-:Y:S01]  /*110f0*/  FFMA.FTZ R105, R215, UR4, -R136.reuse ;  /* 0x00000004d7697c23 */ /* 0x100fe20008010888 */
[--C-:B------:R-:W-:Y:S01]  /*11100*/  FFMA.FTZ R98, R213, UR4, -R136.reuse ;  /* 0x00000004d5627c23 */ /* 0x100fe20008010888 */
[--C-:B------:R-:W-:Y:S01]  /*11110*/  FFMA.FTZ R96, R211, UR4, -R136.reuse ;  /* 0x00000004d3607c23 */ /* 0x100fe20008010888 */
[----:B------:R-:W-:Y:S03]  /*11120*/  FFMA.FTZ R99, R209, UR4, -R136 ;  /* 0x00000004d1637c23 */ /* 0x000fe60008010888 */
[----:B------:R-:W2:Y:S01]  /*11130*/  MUFU.EX2 R139, R139 ;  /* 0x0000008b008b7308 */ /* 0x000ea20000000800 */
[--C-:B------:R-:W-:Y:S01]  /*11140*/  FFMA.FTZ R104, R207, UR4, -R128.reuse ;  /* 0x00000004cf687c23 */ /* 0x100fe20008010880 */
[--C-:B------:R-:W-:Y:S01]  /*11150*/  FFMA.FTZ R201, R201, UR4, -R128.reuse ;  /* 0x00000004c9c97c23 */ /* 0x100fe20008010880 */
[----:B------:R-:W-:Y:S01]  /*11160*/  FFMA.FTZ R107, R205, UR4, -R128 ;  /* 0x00000004cd6b7c23 */ /* 0x000fe20008010880 */
[----:B------:R-:W-:Y:S01]  /*11170*/  FADD.FTZ R199, R140, R199 ;  /* 0x000000c78cc77221 */ /* 0x000fe20000010000 */
[--C-:B------:R-:W-:Y:S01]  /*11180*/  FFMA.FTZ R158, R153, UR4, -R136.reuse ;  /* 0x00000004999e7c23 */ /* 0x100fe20008010888 */
[--C-:B------:R-:W-:Y:S01]  /*11190*/  FFMA.FTZ R151, R151, UR4, -R136.reuse ;  /* 0x0000000497977c23 */ /* 0x100fe20008010888 */
[----:B------:R-:W-:Y:S03]  /*111a0*/  FFMA.FTZ R156, R149, UR4, -R136 ;  /* 0x00000004959c7c23 */ /* 0x000fe60008010888 */
[----:B------:R-:W-:Y:S01]  /*111b0*/  MUFU.EX2 R83, R83 ;  /* 0x0000005300537308 */ /* 0x000fe20000000800 */
[----:B-1----:R-:W-:Y:S01]  /*111c0*/  F2FP.BF16.F32.PACK_AB R56, R142, R144 ;  /* 0x000000908e38723e */ /* 0x002fe200000010ff */
[----:B------:R-:W-:Y:S01]  /*111d0*/  FFMA.FTZ R144, R55, R188, R144 ;  /* 0x000000bc37907223 */ /* 0x000fe20000010090 */
[----:B------:R-:W-:Y:S01]  /*111e0*/  FADD.FTZ R138, R138, R199 ;  /* 0x000000c78a8a7221 */ /* 0x000fe20000010000 */
[----:B------:R-:W-:Y:S01]  /*111f0*/  FFMA.FTZ R147, R147, UR4, -R136 ;  /* 0x0000000493937c23 */ /* 0x000fe20008010888 */
[--C-:B------:R-:W-:Y:S01]  /*11200*/  FFMA.FTZ R145, R145, UR4, -R128.reuse ;  /* 0x0000000491917c23 */ /* 0x100fe20008010880 */
[----:B------:R-:W-:Y:S01]  /*11210*/  FFMA.FTZ R160, R143, UR4, -R128 ;  /* 0x000000048fa07c23 */ /* 0x000fe20008010880 */
[----:B------:R-:W-:Y:S03]  /*11220*/  FADD.FTZ R138, R117, R138 ;  /* 0x0000008a758a7221 */ /* 0x000fe60000010000 */
[----:B------:R-:W-:Y:S01]  /*11230*/  MUFU.EX2 R82, R82 ;  /* 0x0000005200527308 */ /* 0x000fe20000000800 */
[----:B--2---:R-:W-:Y:S01]  /*11240*/  F2FP.BF16.F32.PACK_AB R58, R116, R139 ;  /* 0x0000008b743a723e */ /* 0x004fe200000010ff */
[--C-:B------:R-:W-:Y:S01]  /*11250*/  FFMA.FTZ R141, R141, UR4, -R128.reuse ;  /* 0x000000048d8d7c23 */ /* 0x100fe20008010880 */
[----:B------:R-:W-:Y:S01]  /*11260*/  FFMA.FTZ R140, R137, UR4, -R128 ;  /* 0x00000004898c7c23 */ /* 0x000fe20008010880 */
[--C-:B------:R-:W-:Y:S01]  /*11270*/  FFMA.FTZ R135, R135, UR4, -R136.reuse ;  /* 0x0000000487877c23 */ /* 0x100fe20008010888 */
[----:B------:R-:W-:Y:S01]  /*11280*/  FFMA.FTZ R134, R134, UR4, -R136 ;  /* 0x0000000486867c23 */ /* 0x000fe20008010888 */
[----:B------:R-:W-:Y:S01]  /*11290*/  FADD.FTZ R144, R142, R144 ;  /* 0x000000908e907221 */ /* 0x000fe20000010000 */
[----:B------:R-:W-:Y:S01]  /*112a0*/  FFMA.FTZ R129, R129, UR4, -R128 ;  /* 0x0000000481817c23 */ /* 0x000fe20008010880 */
[C---:B------:R-:W-:Y:S02]  /*112b0*/  HMMA.16816.F32.BF16 R4, R56.reuse, R16, R4 ;  /* 0x000000103804723c */ /* 0x040fe40000041804 */
[----:B------:R-:W-:Y:S03]  /*112c0*/  MUFU.EX2 R88, R88 ;  /* 0x0000005800587308 */ /* 0x000fe60000000800 */
[----:B------:R-:W-:Y:S01]  /*112d0*/  FADD.FTZ R139, R139, R144 ;  /* 0x000000908b8b7221 */ /* 0x000fe20000010000 */
[C---:B------:R-:W-:Y:S06]  /*112e0*/  HMMA.16816.F32.BF16 R8, R56.reuse, R18, R8 ;  /* 0x000000123808723c */ /* 0x040fec0000041808 */
[----:B------:R-:W-:Y:S01]  /*112f0*/  MUFU.EX2 R97, R97 ;  /* 0x0000006100617308 */ /* 0x000fe20000000800 */
[----:B------:R-:W-:Y:S01]  /*11300*/  ISETP.GT.AND P0, PT, R174, 0x1, PT ;  /* 0x00000001ae00780c */ /* 0x000fe20003f04270 */
[C---:B------:R-:W-:Y:S01]  /*11310*/  FMUL.FTZ R16, R55.reuse, R100 ;  /* 0x0000006437107220 */ /* 0x040fe20000410000 */
[C---:B------:R-:W-:Y:S03]  /*11320*/  HMMA.16816.F32.BF16 R12, R56.reuse, R24, R12 ;  /* 0x00000018380c723c */ /* 0x040fe6000004180c */
[C---:B------:R-:W-:Y:S01]  /*11330*/  FMUL.FTZ R19, R54.reuse, R103 ;  /* 0x0000006736137220 */ /* 0x040fe20000410000 */
[----:B------:R-:W-:Y:S01]  /*11340*/  FMUL.FTZ R18, R54, R102 ;  /* 0x0000006636127220 */ /* 0x000fe20000410000 */
[----:B------:R-:W-:Y:S01]  /*11350*/  FMUL.FTZ R17, R55, R101 ;  /* 0x0000006537117220 */ /* 0x000fe20000410000 */
[----:B------:R-:W-:Y:S01]  /*11360*/  FFMA.FTZ R100, R131, UR4, -R136 ;  /* 0x0000000483647c23 */ /* 0x000fe20008010888 */
[----:B------:R-:W-:Y:S01]  /*11370*/  MUFU.EX2 R146, R146 ;  /* 0x0000009200927308 */ /* 0x000fe20000000800 */
[--C-:B------:R-:W-:Y:S03]  /*11380*/  FFMA.FTZ R101, R124, UR4, -R128.reuse ;  /* 0x000000047c657c23 */ /* 0x100fe60008010880 */
[----:B------:R-:W-:Y:S01]  /*11390*/  FADD.FTZ R139, R116, R139 ;  /* 0x0000008b748b7221 */ /* 0x000fe20000010000 */
[C---:B------:R-:W-:Y:S01]  /*113a0*/  FMUL.FTZ R24, R55.reuse, R92 ;  /* 0x0000005c37187220 */ /* 0x040fe20000410000 */
[C---:B------:R-:W-:Y:S03]  /*113b0*/  HMMA.16816.F32.BF16 R16, R56.reuse, R26, R16 ;  /* 0x0000001a3810723c */ /* 0x040fe60000041810 */
[----:B------:R-:W-:Y:S01]  /*113c0*/  FMUL.FTZ R25, R55, R93 ;  /* 0x0000005d37197220 */ /* 0x000fe20000410000 */
[----:B------:R-:W-:Y:S01]  /*113d0*/  MUFU.EX2 R116, R101 ;  /* 0x0000006500747308 */ /* 0x000fe20000000800 */
[----:B------:R-:W-:Y:S01]  /*113e0*/  FFMA.FTZ R92, R223, UR4, -R128 ;  /* 0x00000004df5c7c23 */ /* 0x000fe20008010880 */
[C---:B------:R-:W-:Y:S05]  /*113f0*/  HMMA.16816.F32.BF16 R20, R56.reuse, R32, R20 ;  /* 0x000000203814723c */ /* 0x040fea0000041814 */
[C---:B------:R-:W-:Y:S01]  /*11400*/  FMUL.FTZ R26, R54.reuse, R94 ;  /* 0x0000005e361a7220 */ /* 0x040fe20000410000 */
[----:B------:R-:W-:Y:S02]  /*11410*/  FMUL.FTZ R27, R54, R95 ;  /* 0x0000005f361b7220 */ /* 0x000fe40000410000 */
[----:B------:R-:W-:Y:S03]  /*11420*/  MUFU.EX2 R92, R92 ;  /* 0x0000005c005c7308 */ /* 0x000fe60000000800 */
[--C-:B------:R-:W-:Y:S01]  /*11430*/  FFMA.FTZ R95, R130, UR4, -R136.reuse ;  /* 0x00000004825f7c23 */ /* 0x100fe20008010888 */
[--C-:B------:R-:W-:Y:S01]  /*11440*/  FFMA.FTZ R94, R53, UR4, -R136.reuse ;  /* 0x00000004355e7c23 */ /* 0x100fe20008010888 */
[C---:B------:R-:W-:Y:S01]  /*11450*/  FMUL.FTZ R32, R55.reuse, R84 ;  /* 0x0000005437207220 */ /* 0x040fe20000410000 */
[C---:B------:R-:W-:Y:S04]  /*11460*/  HMMA.16816.F32.BF16 R24, R56.reuse, R34, R24 ;  /* 0x000000223818723c */ /* 0x040fe80000041818 */
[----:B------:R-:W-:Y:S01]  /*11470*/  MUFU.EX2 R121, R100 ;  /* 0x0000006400797308 */ /* 0x000fe20000000800 */
[----:B------:R-:W-:Y:S01]  /*11480*/  FMUL.FTZ R33, R55, R85 ;  /* 0x0000005537217220 */ /* 0x000fe20000410000 */
[--C-:B------:R-:W-:Y:S01]  /*11490*/  FFMA.FTZ R84, R67, UR4, -R136.reuse ;  /* 0x0000000443547c23 */ /* 0x100fe20008010888 */
[----:B------:R-:W-:Y:S01]  /*114a0*/  FFMA.FTZ R85, R239, UR4, -R136 ;  /* 0x00000004ef557c23 */ /* 0x000fe20008010888 */
[C---:B------:R-:W-:Y:S06]  /*114b0*/  HMMA.16816.F32.BF16 R28, R56.reuse, R40, R28 ;  /* 0x00000028381c723c */ /* 0x040fec000004181c */
[----:B------:R-:W-:Y:S01]  /*114c0*/  MUFU.EX2 R84, R84 ;  /* 0x0000005400547308 */ /* 0x000fe20000000800 */
[C---:B------:R-:W-:Y:S01]  /*114d0*/  FMUL.FTZ R34, R54.reuse, R86 ;  /* 0x0000005636227220 */ /* 0x040fe20000410000 */
[----:B------:R-:W-:Y:S03]  /*114e0*/  FMUL.FTZ R35, R54, R87 ;  /* 0x0000005736237220 */ /* 0x000fe60000410000 */
[----:B------:R-:W-:Y:S01]  /*114f0*/  FMUL.FTZ R40, R55, R76 ;  /* 0x0000004c37287220 */ /* 0x000fe20000410000 */
[----:B------:R-:W-:Y:S02]  /*11500*/  FFMA.FTZ R76, R65, UR4, -R128 ;  /* 0x00000004414c7c23 */ /* 0x000fe40008010880 */
[----:B------:R-:W-:Y:S01]  /*11510*/  LDSM.16.MT88.4 R64, [R118+0x9400] ;  /* 0x009400007640783b */ /* 0x000fe20000004200 */
[----:B------:R-:W-:Y:S01]  /*11520*/  FMUL.FTZ R41, R55, R77 ;  /* 0x0000004d37297220 */ /* 0x000fe20000410000 */
[--C-:B------:R-:W-:Y:S01]  /*11530*/  FFMA.FTZ R77, R133, UR4, -R136.reuse ;  /* 0x00000004854d7c23 */ /* 0x100fe20008010888 */
[C---:B------:R-:W-:Y:S01]  /*11540*/  HMMA.16816.F32.BF16 R32, R56.reuse, R42, R32 ;  /* 0x0000002a3820723c */ /* 0x040fe20000041820 */
[----:B------:R-:W1:Y:S02]  /*11550*/  MUFU.EX2 R76, R76 ;  /* 0x0000004c004c7308 */ /* 0x000e640000000800 */
[--C-:B------:R-:W-:Y:S01]  /*11560*/  FFMA.FTZ R87, R227, UR4, -R136.reuse ;  /* 0x00000004e3577c23 */ /* 0x100fe20008010888 */
[----:B------:R-:W-:Y:S01]  /*11570*/  FFMA.FTZ R133, R132, UR4, -R136 ;  /* 0x0000000484857c23 */ /* 0x000fe20008010888 */
[----:B------:R-:W-:Y:S01]  /*11580*/  FFMA.FTZ R93, R237, UR4, -R128 ;  /* 0x00000004ed5d7c23 */ /* 0x000fe20008010880 */
[C---:B------:R-:W-:Y:S05]  /*11590*/  HMMA.16816.F32.BF16 R36, R56.reuse, R48, R36 ;  /* 0x000000303824723c */ /* 0x040fea0000041824 */
[----:B------:R-:W-:Y:S01]  /*115a0*/  MUFU.EX2 R85, R85 ;  /* 0x0000005500557308 */ /* 0x000fe20000000800 */
[C---:B------:R-:W-:Y:S01]  /*115b0*/  FMUL.FTZ R42, R54.reuse, R78 ;  /* 0x0000004e362a7220 */ /* 0x040fe20000410000 */
[----:B------:R-:W-:Y:S01]  /*115c0*/  FMUL.FTZ R43, R54, R79 ;  /* 0x0000004f362b7220 */ /* 0x000fe20000410000 */
[C---:B------:R-:W-:Y:S03]  /*115d0*/  FMUL.FTZ R48, R55.reuse, R68 ;  /* 0x0000004437307220 */ /* 0x040fe60000410000 */
[----:B------:R-:W-:Y:S04]  /*115e0*/  FMUL.FTZ R49, R55, R69 ;  /* 0x0000004537317220 */ /* 0x000fe80000410000 */
[----:B------:R-:W-:Y:S01]  /*115f0*/  MUFU.EX2 R87, R87 ;  /* 0x0000005700577308 */ /* 0x000fe20000000800 */
[----:B-1----:R-:W-:Y:S01]  /*11600*/  FADD.FTZ R102, R76, R139 ;  /* 0x0000008b4c667221 */ /* 0x002fe20000010000 */
[C---:B------:R-:W-:Y:S03]  /*11610*/  HMMA.16816.F32.BF16 R40, R56.reuse, R50, R40 ;  /* 0x000000323828723c */ /* 0x040fe60000041828 */
[--C-:B------:R-:W-:Y:S01]  /*11620*/  FFMA.FTZ R86, R229, UR4, -R136.reuse ;  /* 0x00000004e5567c23 */ /* 0x100fe20008010888 */
[----:B------:R-:W-:Y:S01]  /*11630*/  FFMA.FTZ R136, R52, UR4, -R136 ;  /* 0x0000000434887c23 */ /* 0x000fe20008010888 */
[--C-:B------:R-:W-:Y:S01]  /*11640*/  FFMA.FTZ R117, R125, UR4, -R128.reuse ;  /* 0x000000047d757c23 */ /* 0x100fe20008010880 */
[C---:B------:R-:W-:Y:S02]  /*11650*/  HMMA.16816.F32.BF16 R44, R56.reuse, R60, R44 ;  /* 0x0000003c382c723c */ /* 0x040fe4000004182c */
[----:B------:R-:W1:Y:S03]  /*11660*/  MUFU.EX2 R93, R93 ;  /* 0x0000005d005d7308 */ /* 0x000e660000000800 */
[C---:B------:R-:W-:Y:S01]  /*11670*/  FMUL.FTZ R50, R54.reuse, R70 ;  /* 0x0000004636327220 */ /* 0x040fe20000410000 */
[----:B------:R-:W-:Y:S01]  /*11680*/  FMUL.FTZ R51, R54, R71 ;  /* 0x0000004736337220 */ /* 0x000fe20000410000 */
[----:B------:R-:W-:Y:S01]  /*11690*/  FFMA.FTZ R123, R123, UR4, -R128 ;  /* 0x000000047b7b7c23 */ /* 0x000fe20008010880 */
[----:B------:R-:W-:Y:S04]  /*116a0*/  LDSM.16.MT88.4 R68, [R118+0xa000] ;  /* 0x00a000007644783b */ /* 0x000fe80000004200 */
[----:B------:R2:W-:Y:S01]  /*116b0*/  MUFU.EX2 R132, R77 ;  /* 0x0000004d00847308 */ /* 0x0005e20000000800 */
[----:B------:R-:W-:Y:S01]  /*116c0*/  MOV R174, R120 ;  /* 0x0000007800ae7202 */ /* 0x000fe20000000f00 */
[----:B------:R-:W-:Y:S02]  /*116d0*/  HMMA.16816.F32.BF16 R48, R56, R62, R48 ;  /* 0x0000003e3830723c */ /* 0x000fe40000041830 */
[----:B------:R-:W3:Y:S06]  /*116e0*/  LDSM.16.MT88.4 R60, [R164+0x9400] ;  /* 0x00940000a43c783b */ /* 0x000eec0000004200 */
[----:B------:R-:W4:Y:S03]  /*116f0*/  MUFU.EX2 R80, R80 ;  /* 0x0000005000507308 */ /* 0x000f260000000800 */
[C---:B-1----:R-:W-:Y:S01]  /*11700*/  F2FP.BF16.F32.PACK_AB R56, R93.reuse, R76 ;  /* 0x0000004c5d38723e */ /* 0x042fe200000010ff */
[----:B------:R-:W-:Y:S01]  /*11710*/  FADD.FTZ R93, R93, R102 ;  /* 0x000000665d5d7221 */ /* 0x000fe20000010000 */
[C---:B------:R-:W-:Y:S05]  /*11720*/  F2FP.BF16.F32.PACK_AB R57, R84.reuse, R85 ;  /* 0x000000555439723e */ /* 0x040fea00000010ff */
[----:B------:R-:W1:Y:S01]  /*11730*/  MUFU.EX2 R81, R81 ;  /* 0x0000005100517308 */ /* 0x000e620000000800 */
[----:B--2---:R-:W-:Y:S01]  /*11740*/  LDSM.16.MT88.4 R76, [R164+0xe800] ;  /* 0x00e80000a44c783b */ /* 0x004fe20000004200 */
[----:B------:R-:W-:Y:S04]  /*11750*/  FADD.FTZ R85, R85, R138 ;  /* 0x0000008a55557221 */ /* 0x000fe80000010000 */
[----:B------:R-:W-:Y:S04]  /*11760*/  FADD.FTZ R84, R84, R85 ;  /* 0x0000005554547221 */ /* 0x000fe80000010000 */
[----:B------:R-:W-:Y:S01]  /*11770*/  MUFU.EX2 R86, R86 ;  /* 0x0000005600567308 */ /* 0x000fe20000000800 */
[C---:B----4-:R-:W-:Y:S01]  /*11780*/  F2FP.BF16.F32.PACK_AB R59, R80.reuse, R83 ;  /* 0x00000053503b723e */ /* 0x050fe200000010ff */
[----:B------:R-:W-:Y:S01]  /*11790*/  LDSM.16.MT88.4 R100, [R118+0xac00] ;  /* 0x00ac00007664783b */ /* 0x000fe20000004200 */
[----:B------:R-:W-:Y:S04]  /*117a0*/  FADD.FTZ R83, R83, R84 ;  /* 0x0000005453537221 */ /* 0x000fe80000010000 */
[----:B------:R-:W-:Y:S03]  /*117b0*/  FADD.FTZ R80, R80, R83 ;  /* 0x0000005350507221 */ /* 0x000fe60000010000 */
[----:B------:R-:W2:Y:S01]  /*117c0*/  MUFU.EX2 R91, R91 ;  /* 0x0000005b005b7308 */ /* 0x000ea20000000800 */
[C---:B-1----:R-:W-:Y:S01]  /*117d0*/  F2FP.BF16.F32.PACK_AB R58, R81.reuse, R82 ;  /* 0x00000052513a723e */ /* 0x042fe200000010ff */
[----:B------:R-:W-:Y:S04]  /*117e0*/  FADD.FTZ R82, R82, R93 ;  /* 0x0000005d52527221 */ /* 0x000fe80000010000 */
[----:B------:R-:W-:Y:S04]  /*117f0*/  FADD.FTZ R81, R81, R82 ;  /* 0x0000005251517221 */ /* 0x000fe80000010000 */
[----:B------:R-:W-:Y:S01]  /*11800*/  MUFU.EX2 R124, R95 ;  /* 0x0000005f007c7308 */ /* 0x000fe20000000800 */
[C---:B---3--:R-:W-:Y:S09]  /*11810*/  HMMA.16816.F32.BF16 R4, R56.reuse, R60, R4 ;  /* 0x0000003c3804723c */ /* 0x048ff20000041804 */
[----:B------:R-:W-:Y:S01]  /*11820*/  MUFU.EX2 R122, R94 ;  /* 0x0000005e007a7308 */ /* 0x000fe20000000800 */
[C---:B------:R-:W-:Y:S01]  /*11830*/  HMMA.16816.F32.BF16 R8, R56.reuse, R62, R8 ;  /* 0x0000003e3808723c */ /* 0x040fe20000041808 */
[----:B------:R-:W1:Y:S08]  /*11840*/  LDSM.16.MT88.4 R60, [R164+0xb400] ;  /* 0x00b40000a43c783b */ /* 0x000e700000004200 */
[----:B------:R-:W-:Y:S01]  /*11850*/  MUFU.EX2 R197, R197 ;  /* 0x000000c500c57308 */ /* 0x000fe20000000800 */
[C---:B------:R-:W-:Y:S09]  /*11860*/  HMMA.16816.F32.BF16 R12, R56.reuse, R64, R12 ;  /* 0x00000040380c723c */ /* 0x040ff2000004180c */
[----:B------:R-:W-:Y:S01]  /*11870*/  MUFU.EX2 R150, R150 ;  /* 0x0000009600967308 */ /* 0x000fe20000000800 */
[C---:B------:R-:W-:Y:S01]  /*11880*/  HMMA.16816.F32.BF16 R16, R56.reuse, R66, R16 ;  /* 0x000000423810723c */ /* 0x040fe20000041810 */
[----:B------:R-:W3:Y:S08]  /*11890*/  LDSM.16.MT88.4 R64, [R118+0xb400] ;  /* 0x00b400007640783b */ /* 0x000ef00000004200 */
[----:B------:R-:W-:Y:S10]  /*118a0*/  MUFU.EX2 R148, R148 ;  /* 0x0000009400947308 */ /* 0x000ff40000000800 */
[----:B------:R-:W-:Y:S10]  /*118b0*/  MUFU.EX2 R163, R163 ;  /* 0x000000a300a37308 */ /* 0x000ff40000000800 */
[----:B------:R-:W-:Y:S01]  /*118c0*/  MUFU.EX2 R154, R154 ;  /* 0x0000009a009a7308 */ /* 0x000fe20000000800 */
[C---:B-1----:R-:W-:Y:S09]  /*118d0*/  HMMA.16816.F32.BF16 R20, R56.reuse, R60, R20 ;  /* 0x0000003c3814723c */ /* 0x042ff20000041814 */
[----:B------:R-:W-:Y:S01]  /*118e0*/  MUFU.EX2 R159, R159 ;  /* 0x0000009f009f7308 */ /* 0x000fe20000000800 */
[C---:B------:R-:W-:Y:S01]  /*118f0*/  HMMA.16816.F32.BF16 R24, R56.reuse, R62, R24 ;  /* 0x0000003e3818723c */ /* 0x040fe20000041818 */
[----:B------:R-:W1:Y:S08]  /*11900*/  LDSM.16.MT88.4 R60, [R164+0xd400] ;  /* 0x00d40000a43c783b */ /* 0x000e700000004200 */
[----:B------:R-:W-:Y:S01]  /*11910*/  MUFU.EX2 R157, R157 ;  /* 0x0000009d009d7308 */ /* 0x000fe20000000800 */
[C---:B---3--:R-:W-:Y:S06]  /*11920*/  HMMA.16816.F32.BF16 R28, R56.reuse, R64, R28 ;  /* 0x00000040381c723c */ /* 0x048fec000004181c */
[C---:B------:R-:W-:Y:S01]  /*11930*/  HMMA.16816.F32.BF16 R32, R56.reuse, R66, R32 ;  /* 0x000000423820723c */ /* 0x040fe20000041820 */
[----:B------:R-:W3:Y:S02]  /*11940*/  LDSM.16.MT88.4 R64, [R118+0xd400] ;  /* 0x00d400007640783b */ /* 0x000ee40000004200 */
[----:B------:R-:W-:Y:S10]  /*11950*/  MUFU.EX2 R152, R152 ;  /* 0x0000009800987308 */ /* 0x000ff40000000800 */
[----:B------:R-:W-:Y:S10]  /*11960*/  MUFU.EX2 R90, R90 ;  /* 0x0000005a005a7308 */ /* 0x000ff40000000800 */
[----:B------:R-:W4:Y:S10]  /*11970*/  MUFU.EX2 R89, R89 ;  /* 0x0000005900597308 */ /* 0x000f340000000800 */
[----:B------:R-:W-:Y:S01]  /*11980*/  MUFU.EX2 R105, R105 ;  /* 0x0000006900697308 */ /* 0x000fe20000000800 */
[C---:B-1----:R-:W-:Y:S09]  /*11990*/  HMMA.16816.F32.BF16 R36, R56.reuse, R60, R36 ;  /* 0x0000003c3824723c */ /* 0x042ff20000041824 */
[----:B------:R-:W-:Y:S01]  /*119a0*/  MUFU.EX2 R98, R98 ;  /* 0x0000006200627308 */ /* 0x000fe20000000800 */
[C---:B------:R-:W-:Y:S01]  /*119b0*/  HMMA.16816.F32.BF16 R40, R56.reuse, R62, R40 ;  /* 0x0000003e3828723c */ /* 0x040fe20000041828 */
[----:B------:R-:W1:Y:S05]  /*119c0*/  LDSM.16.MT88.4 R60, [R164+0x9800] ;  /* 0x00980000a43c783b */ /* 0x000e6a0000004200 */
[C---:B---3--:R-:W-:Y:S03]  /*119d0*/  HMMA.16816.F32.BF16 R44, R56.reuse, R64, R44 ;  /* 0x00000040382c723c */ /* 0x048fe6000004182c */
[----:B------:R-:W-:Y:S03]  /*119e0*/  MUFU.EX2 R96, R96 ;  /* 0x0000006000607308 */ /* 0x000fe60000000800 */
[----:B------:R-:W-:Y:S01]  /*119f0*/  HMMA.16816.F32.BF16 R48, R56, R66, R48 ;  /* 0x000000423830723c */ /* 0x000fe20000041830 */
[----:B------:R-:W3:Y:S06]  /*11a00*/  LDSM.16.MT88.4 R64, [R118+0x9800] ;  /* 0x009800007640783b */ /* 0x000eec0000004200 */
[----:B------:R-:W-:Y:S01]  /*11a10*/  MUFU.EX2 R99, R99 ;  /* 0x0000006300637308 */ /* 0x000fe20000000800 */
[----:B------:R-:W-:Y:S03]  /*11a20*/  F2FP.BF16.F32.PACK_AB R59, R88, R87 ;  /* 0x00000057583b723e */ /* 0x000fe600000010ff */
[----:B------:R-:W-:Y:S06]  /*11a30*/  F2FP.BF16.F32.PACK_AB R56, R97, R92 ;  /* 0x0000005c6138723e */ /* 0x000fec00000010ff */
[----:B------:R-:W-:Y:S01]  /*11a40*/  MUFU.EX2 R104, R104 ;  /* 0x0000006800687308 */ /* 0x000fe20000000800 */
[C---:B--2---:R-:W-:Y:S01]  /*11a50*/  F2FP.BF16.F32.PACK_AB R57, R86.reuse, R91 ;  /* 0x0000005b5639723e */ /* 0x044fe200000010ff */
[----:B------:R-:W-:Y:S01]  /*11a60*/  FADD.FTZ R91, R91, R80 ;  /* 0x000000505b5b7221 */ /* 0x000fe20000010000 */
[----:B----4-:R-:W-:Y:S03]  /*11a70*/  F2FP.BF16.F32.PACK_AB R58, R89, R90 ;  /* 0x0000005a593a723e */ /* 0x010fe600000010ff */
[----:B------:R-:W-:Y:S04]  /*11a80*/  FADD.FTZ R86, R86, R91 ;  /* 0x0000005b56567221 */ /* 0x000fe80000010000 */
[----:B------:R-:W-:Y:S10]  /*11a90*/  MUFU.EX2 R201, R201 ;  /* 0x000000c900c97308 */ /* 0x000ff40000000800 */
[----:B------:R-:W-:Y:S01]  /*11aa0*/  MUFU.EX2 R107, R107 ;  /* 0x0000006b006b7308 */ /* 0x000fe20000000800 */
[C---:B-1----:R-:W-:Y:S06]  /*11ab0*/  HMMA.16816.F32.BF16 R4, R56.reuse, R60, R4 ;  /* 0x0000003c3804723c */ /* 0x042fec0000041804 */
[C---:B------:R-:W-:Y:S01]  /*11ac0*/  HMMA.16816.F32.BF16 R8, R56.reuse, R62, R8 ;  /* 0x0000003e3808723c */ /* 0x040fe20000041808 */
[----:B------:R-:W1:Y:S02]  /*11ad0*/  LDSM.16.MT88.4 R60, [R164+0xb800] ;  /* 0x00b80000a43c783b */ /* 0x000e640000004200 */
[----:B------:R-:W-:Y:S03]  /*11ae0*/  MUFU.EX2 R158, R158 ;  /* 0x0000009e009e7308 */ /* 0x000fe60000000800 */
[C---:B---3--:R-:W-:Y:S07]  /*11af0*/  HMMA.16816.F32.BF16 R12, R56.reuse, R64, R12 ;  /* 0x00000040380c723c */ /* 0x048fee000004180c */
[----:B------:R-:W2:Y:S01]  /*11b00*/  MUFU.EX2 R151, R151 ;  /* 0x0000009700977308 */ /* 0x000ea20000000800 */
[C---:B------:R-:W-:Y:S01]  /*11b10*/  HMMA.16816.F32.BF16 R16, R56.reuse, R66, R16 ;  /* 0x000000423810723c */ /* 0x040fe20000041810 */
[----:B------:R-:W3:Y:S08]  /*11b20*/  LDSM.16.MT88.4 R64, [R118+0xb800] ;  /* 0x00b800007640783b */ /* 0x000ef00000004200 */
[----:B------:R-:W-:Y:S10]  /*11b30*/  MUFU.EX2 R156, R156 ;  /* 0x0000009c009c7308 */ /* 0x000ff40000000800 */
[----:B------:R-:W4:Y:S01]  /*11b40*/  MUFU.EX2 R147, R147 ;  /* 0x0000009300937308 */ /* 0x000f220000000800 */
[----:B--2---:R-:W-:Y:S09]  /*11b50*/  F2FP.BF16.F32.PACK_AB R53, R151, R158 ;  /* 0x0000009e9735723e */ /* 0x004ff200000010ff */
[----:B------:R-:W-:Y:S01]  /*11b60*/  MUFU.EX2 R145, R145 ;  /* 0x0000009100917308 */ /* 0x000fe20000000800 */
[C---:B-1----:R-:W-:Y:S09]  /*11b70*/  HMMA.16816.F32.BF16 R20, R56.reuse, R60, R20 ;  /* 0x0000003c3814723c */ /* 0x042ff20000041814 */
[----:B------:R-:W1:Y:S02]  /*11b80*/  MUFU.EX2 R160, R160 ;  /* 0x000000a000a07308 */ /* 0x000e640000000800 */
[----:B----4-:R-:W-:Y:S01]  /*11b90*/  F2FP.BF16.F32.PACK_AB R55, R147, R156 ;  /* 0x0000009c9337723e */ /* 0x010fe200000010ff */
[C---:B------:R-:W-:Y:S01]  /*11ba0*/  HMMA.16816.F32.BF16 R24, R56.reuse, R62, R24 ;  /* 0x0000003e3818723c */ /* 0x040fe20000041818 */
[----:B------:R-:W2:Y:S06]  /*11bb0*/  LDSM.16.MT88.4 R60, [R164+0xd800] ;  /* 0x00d80000a43c783b */ /* 0x000eac0000004200 */
[----:B------:R-:W-:Y:S01]  /*11bc0*/  MUFU.EX2 R141, R141 ;  /* 0x0000008d008d7308 */ /* 0x000fe20000000800 */
[C---:B---3--:R-:W-:Y:S09]  /*11bd0*/  HMMA.16816.F32.BF16 R28, R56.reuse, R64, R28 ;  /* 0x00000040381c723c */ /* 0x048ff2000004181c */
[----:B------:R-:W3:Y:S01]  /*11be0*/  MUFU.EX2 R140, R140 ;  /* 0x0000008c008c7308 */ /* 0x000ee20000000800 */
[C---:B------:R-:W-:Y:S01]  /*11bf0*/  HMMA.16816.F32.BF16 R32, R56.reuse, R66, R32 ;  /* 0x000000423820723c */ /* 0x040fe20000041820 */
[----:B------:R-:W4:Y:S02]  /*11c00*/  LDSM.16.MT88.4 R64, [R118+0xd800] ;  /* 0x00d800007640783b */ /* 0x000f240000004200 */
[----:B-1----:R-:W-:Y:S06]  /*11c10*/  F2FP.BF16.F32.PACK_AB R52, R160, R145 ;  /* 0x00000091a034723e */ /* 0x002fec00000010ff */
[----:B------:R1:W-:Y:S10]  /*11c20*/  MUFU.EX2 R131, R134 ;  /* 0x0000008600837308 */ /* 0x0003f40000000800 */
[----:B------:R-:W5:Y:S01]  /*11c30*/  MUFU.EX2 R130, R135 ;  /* 0x0000008700827308 */ /* 0x000f620000000800 */
[----:B---3--:R-:W-:Y:S09]  /*11c40*/  F2FP.BF16.F32.PACK_AB R54, R140, R141 ;  /* 0x0000008d8c36723e */ /* 0x008ff200000010ff */
[----:B------:R-:W3:Y:S01]  /*11c50*/  MUFU.EX2 R133, R133 ;  /* 0x0000008500857308 */ /* 0x000ee20000000800 */
[--C-:B-1----:R-:W-:Y:S01]  /*11c60*/  FFMA.FTZ R134, R127, UR4, -R128.reuse ;  /* 0x000000047f867c23 */ /* 0x102fe20008010880 */
[----:B------:R-:W-:Y:S01]  /*11c70*/  FFMA.FTZ R128, R126, UR4, -R128 ;  /* 0x000000047e807c23 */ /* 0x000fe20008010880 */
[C---:B--2---:R-:W-:Y:S07]  /*11c80*/  HMMA.16816.F32.BF16 R36, R56.reuse, R60, R36 ;  /* 0x0000003c3824723c */ /* 0x044fee0000041824 */
[----:B------:R-:W-:Y:S01]  /*11c90*/  MUFU.EX2 R129, R129 ;  /* 0x0000008100817308 */ /* 0x000fe20000000800 */
[C---:B------:R-:W-:Y:S01]  /*11ca0*/  HMMA.16816.F32.BF16 R40, R56.reuse, R62, R40 ;  /* 0x0000003e3828723c */ /* 0x040fe20000041828 */
[----:B------:R-:W1:Y:S08]  /*11cb0*/  LDSM.16.MT88.4 R60, [R164+0x9c00] ;  /* 0x009c0000a43c783b */ /* 0x000e700000004200 */
[----:B------:R-:W2:Y:S01]  /*11cc0*/  MUFU.EX2 R134, R134 ;  /* 0x0000008600867308 */ /* 0x000ea20000000800 */
[C---:B----4-:R-:W-:Y:S06]  /*11cd0*/  HMMA.16816.F32.BF16 R44, R56.reuse, R64, R44 ;  /* 0x00000040382c723c */ /* 0x050fec000004182c */
[----:B------:R-:W-:Y:S01]  /*11ce0*/  HMMA.16816.F32.BF16 R48, R56, R66, R48 ;  /* 0x000000423830723c */ /* 0x000fe20000041830 */
[----:B------:R-:W4:Y:S02]  /*11cf0*/  LDSM.16.MT88.4 R64, [R118+0x9c00] ;  /* 0x009c00007640783b */ /* 0x000f240000004200 */
[----:B------:R-:W2:Y:S04]  /*11d00*/  MUFU.EX2 R117, R117 ;  /* 0x0000007500757308 */ /* 0x000ea80000000800 */
[----:B------:R-:W-:Y:S06]  /*11d10*/  F2FP.BF16.F32.PACK_AB R57, R98, R105 ;  /* 0x000000696239723e */ /* 0x000fec00000010ff */
[----:B------:R-:W2:Y:S01]  /*11d20*/  MUFU.EX2 R189, R136 ;  /* 0x0000008800bd7308 */ /* 0x000ea20000000800 */
[----:B------:R-:W-:Y:S02]  /*11d30*/  F2FP.BF16.F32.PACK_AB R59, R99, R96 ;  /* 0x00000060633b723e */ /* 0x000fe400000010ff */
[----:B------:R-:W-:Y:S02]  /*11d40*/  F2FP.BF16.F32.PACK_AB R56, R201, R104 ;  /* 0x00000068c938723e */ /* 0x000fe400000010ff */
[----:B------:R-:W-:Y:S07]  /*11d50*/  F2FP.BF16.F32.PACK_AB R58, R146, R107 ;  /* 0x0000006b923a723e */ /* 0x000fee00000010ff */
[C---:B-1----:R-:W-:Y:S06]  /*11d60*/  HMMA.16816.F32.BF16 R4, R56.reuse, R60, R4 ;  /* 0x0000003c3804723c */ /* 0x042fec0000041804 */
[C---:B------:R-:W-:Y:S01]  /*11d70*/  HMMA.16816.F32.BF16 R8, R56.reuse, R62, R8 ;  /* 0x0000003e3808723c */ /* 0x040fe20000041808 */
[----:B------:R-:W1:Y:S05]  /*11d80*/  LDSM.16.MT88.4 R60, [R164+0xbc00] ;  /* 0x00bc0000a43c783b */ /* 0x000e6a0000004200 */
        /* <DEDUP_REMOVED lines=13> */
[----:B------:R-:W-:Y:S01]  /*11e60*/  HMMA.16816.F32.BF16 R48, R56, R66, R48 ;  /* 0x000000423830723c */ /* 0x000fe20000041830 */
[----:B------:R-:W4:Y:S06]  /*11e70*/  LDSM.16.MT88.4 R64, [R164+0xc000] ;  /* 0x00c00000a440783b */ /* 0x000f2c0000004200 */
        /* <DEDUP_REMOVED lines=9> */
[----:B------:R-:W5:Y:S05]  /*11f10*/  LDSM.16.MT88.4 R68, [R164+0xe000] ;  /* 0x00e00000a444783b */ /* 0x000f6a0000004200 */
[C---:B----4-:R-:W-:Y:S06]  /*11f20*/  HMMA.16816.F32.BF16 R20, R56.reuse, R64, R20 ;  /* 0x000000403814723c */ /* 0x050fec0000041814 */
[C---:B------:R-:W-:Y:S01]  /*11f30*/  HMMA.16816.F32.BF16 R24, R56.reuse, R66, R24 ;  /* 0x000000423818723c */ /* 0x040fe20000041818 */
[----:B------:R-:W4:Y:S05]  /*11f40*/  LDSM.16.MT88.4 R64, [R118+0xe000] ;  /* 0x00e000007640783b */ /* 0x000f2a0000004200 */
[C---:B-1----:R-:W-:Y:S06]  /*11f50*/  HMMA.16816.F32.BF16 R28, R56.reuse, R60, R28 ;  /* 0x0000003c381c723c */ /* 0x042fec000004181c */
[C---:B------:R-:W-:Y:S01]  /*11f60*/  HMMA.16816.F32.BF16 R32, R56.reuse, R62, R32 ;  /* 0x0000003e3820723c */ /* 0x040fe20000041820 */
[----:B------:R-:W1:Y:S05]  /*11f70*/  LDSM.16.MT88.4 R60, [R164+0xa400] ;  /* 0x00a40000a43c783b */ /* 0x000e6a0000004200 */
[C---:B-----5:R-:W-:Y:S06]  /*11f80*/  HMMA.16816.F32.BF16 R36, R56.reuse, R68, R36 ;  /* 0x000000443824723c */ /* 0x060fec0000041824 */
[C---:B------:R-:W-:Y:S01]  /*11f90*/  HMMA.16816.F32.BF16 R40, R56.reuse, R70, R40 ;  /* 0x000000463828723c */ /* 0x040fe20000041828 */
[----:B------:R-:W5:Y:S05]  /*11fa0*/  LDSM.16.MT88.4 R68, [R118+0xa400] ;  /* 0x00a400007644783b */ /* 0x000f6a0000004200 */
[C---:B----4-:R-:W-:Y:S06]  /*11fb0*/  HMMA.16816.F32.BF16 R44, R56.reuse, R64, R44 ;  /* 0x00000040382c723c */ /* 0x050fec000004182c */
[----:B------:R-:W-:Y:S01]  /*11fc0*/  HMMA.16816.F32.BF16 R48, R56, R66, R48 ;  /* 0x000000423830723c */ /* 0x000fe20000041830 */
[----:B------:R-:W4:Y:S08]  /*11fd0*/  LDSM.16.MT88.4 R56, [R118+0xc400] ;  /* 0x00c400007638783b */ /* 0x000f300000004200 */
[----:B------:R-:W-:Y:S01]  /*11fe0*/  LDSM.16.MT88.4 R64, [R118+0xe400] ;  /* 0x00e400007640783b */ /* 0x000fe20000004200 */
[C---:B-1----:R-:W-:Y:S06]  /*11ff0*/  HMMA.16816.F32.BF16 R4, R52.reuse, R60, R4 ;  /* 0x0000003c3404723c */ /* 0x042fec0000041804 */
[C---:B------:R-:W-:Y:S01]  /*12000*/  HMMA.16816.F32.BF16 R8, R52.reuse, R62, R8 ;  /* 0x0000003e3408723c */ /* 0x040fe20000041808 */
[----:B------:R-:W1:Y:S05]  /*12010*/  LDSM.16.MT88.4 R60, [R164+0xe400] ;  /* 0x00e40000a43c783b */ /* 0x000e6a0000004200 */
[C---:B-----5:R-:W-:Y:S06]  /*12020*/  HMMA.16816.F32.BF16 R12, R52.reuse, R68, R12 ;  /* 0x00000044340c723c */ /* 0x060fec000004180c */
[C---:B------:R-:W-:Y:S01]  /*12030*/  HMMA.16816.F32.BF16 R16, R52.reuse, R70, R16 ;  /* 0x000000463410723c */ /* 0x040fe20000041810 */
[----:B------:R-:W-:Y:S05]  /*12040*/  LDSM.16.MT88.4 R68, [R118+0xa800] ;  /* 0x00a800007644783b */ /* 0x000fea0000004200 */
[C---:B------:R-:W-:Y:S06]  /*12050*/  HMMA.16816.F32.BF16 R20, R52.reuse, R72, R20 ;  /* 0x000000483414723c */ /* 0x040fec0000041814 */
[C---:B------:R-:W-:Y:S01]  /*12060*/  HMMA.16816.F32.BF16 R24, R52.reuse, R74, R24 ;  /* 0x0000004a3418723c */ /* 0x040fe20000041818 */
[----:B------:R-:W-:Y:S05]  /*12070*/  LDSM.16.MT88.4 R72, [R164+0xc800] ;  /* 0x00c80000a448783b */ /* 0x000fea0000004200 */
[C---:B----4-:R-:W-:Y:S06]  /*12080*/  HMMA.16816.F32.BF16 R28, R52.reuse, R56, R28 ;  /* 0x00000038341c723c */ /* 0x050fec000004181c */
[C---:B------:R-:W-:Y:S01]  /*12090*/  HMMA.16816.F32.BF16 R32, R52.reuse, R58, R32 ;  /* 0x0000003a3420723c */ /* 0x040fe20000041820 */
[----:B------:R-:W4:Y:S05]  /*120a0*/  LDSM.16.MT88.4 R56, [R164+0xa800] ;  /* 0x00a80000a438783b */ /* 0x000f2a0000004200 */
[C---:B-1----:R-:W-:Y:S06]  /*120b0*/  HMMA.16816.F32.BF16 R36, R52.reuse, R60, R36 ;  /* 0x0000003c3424723c */ /* 0x042fec0000041824 */
[C---:B------:R-:W-:Y:S01]  /*120c0*/  HMMA.16816.F32.BF16 R40, R52.reuse, R62, R40 ;  /* 0x0000003e3428723c */ /* 0x040fe20000041828 */
[----:B------:R-:W1:Y:S05]  /*120d0*/  LDSM.16.MT88.4 R60, [R118+0xc800] ;  /* 0x00c80000763c783b */ /* 0x000e6a0000004200 */
[C---:B------:R-:W-:Y:S06]  /*120e0*/  HMMA.16816.F32.BF16 R44, R52.reuse, R64, R44 ;  /* 0x00000040342c723c */ /* 0x040fec000004182c */
[----:B------:R-:W-:Y:S01]  /*120f0*/  HMMA.16816.F32.BF16 R48, R52, R66, R48 ;  /* 0x000000423430723c */ /* 0x000fe20000041830 */
[----:B------:R-:W5:Y:S06]  /*12100*/  LDSM.16.MT88.4 R64, [R118+0xe800] ;  /* 0x00e800007640783b */ /* 0x000f6c0000004200 */
[----:B------:R-:W-:Y:S04]  /*12110*/  F2FP.BF16.F32.PACK_AB R53, R131, R130 ;  /* 0x000000828335723e */ /* 0x000fe800000010ff */
[----:B---3--:R-:W-:Y:S02]  /*12120*/  F2FP.BF16.F32.PACK_AB R55, R133, R132 ;  /* 0x000000848537723e */ /* 0x008fe400000010ff */
[----:B--2---:R-:W-:Y:S02]  /*12130*/  F2FP.BF16.F32.PACK_AB R52, R134, R129 ;  /* 0x000000818634723e */ /* 0x004fe400000010ff */
[----:B------:R-:W-:Y:S07]  /*12140*/  F2FP.BF16.F32.PACK_AB R54, R116, R117 ;  /* 0x000000757436723e */ /* 0x000fee00000010ff */
[C---:B----4-:R-:W-:Y:S01]  /*12150*/  HMMA.16816.F32.BF16 R4, R52.reuse, R56, R4 ;  /* 0x000000383404723c */ /* 0x050fe20000041804 */
[----:B------:R-:W-:Y:S05]  /*12160*/  MUFU.EX2 R57, R112 ;  /* 0x0000007000397308 */ /* 0x000fea0000000800 */
[C---:B------:R-:W-:Y:S05]  /*12170*/  HMMA.16816.F32.BF16 R8, R52.reuse, R58, R8 ;  /* 0x0000003a3408723c */ /* 0x040fea0000041808 */
[----:B------:R-:W2:Y:S01]  /*12180*/  MUFU.EX2 R56, R123 ;  /* 0x0000007b00387308 */ /* 0x000ea20000000800 */
[C---:B------:R-:W-:Y:S09]  /*12190*/  HMMA.16816.F32.BF16 R12, R52.reuse, R68, R12 ;  /* 0x00000044340c723c */ /* 0x040ff2000004180c */
[----:B------:R-:W-:Y:S01]  /*121a0*/  MUFU.EX2 R58, R106 ;  /* 0x0000006a003a7308 */ /* 0x000fe20000000800 */
[C---:B------:R-:W-:Y:S03]  /*121b0*/  HMMA.16816.F32.BF16 R16, R52.reuse, R70, R16 ;  /* 0x000000463410723c */ /* 0x040fe60000041810 */
[----:B------:R-:W-:Y:S03]  /*121c0*/  F2FP.BF16.F32.PACK_AB R69, R124, R121 ;  /* 0x000000797c45723e */ /* 0x000fe600000010ff */
[C---:B------:R-:W-:Y:S03]  /*121d0*/  HMMA.16816.F32.BF16 R20, R52.reuse, R72, R20 ;  /* 0x000000483414723c */ /* 0x040fe60000041814 */
[----:B------:R-:W3:Y:S02]  /*121e0*/  MUFU.EX2 R59, R128 ;  /* 0x00000080003b7308 */ /* 0x000ee40000000800 */
[----:B------:R-:W-:Y:S01]  /*121f0*/  F2FP.BF16.F32.PACK_AB R71, R189, R122 ;  /* 0x0000007abd47723e */ /* 0x000fe200000010ff */
[C---:B------:R-:W-:Y:S05]  /*12200*/  HMMA.16816.F32.BF16 R24, R52.reuse, R74, R24 ;  /* 0x0000004a3418723c */ /* 0x040fea0000041818 */
[----:B--2---:R-:W-:Y:S01]  /*12210*/  F2FP.BF16.F32.PACK_AB R68, R57, R56 ;  /* 0x000000383944723e */ /* 0x004fe200000010ff */
[C---:B-1----:R-:W-:Y:S06]  /*12220*/  HMMA.16816.F32.BF16 R28, R52.reuse, R60, R28 ;  /* 0x0000003c341c723c */ /* 0x042fec000004181c */
[C---:B------:R-:W-:Y:S05]  /*12230*/  HMMA.16816.F32.BF16 R32, R52.reuse, R62, R32 ;  /* 0x0000003e3420723c */ /* 0x040fea0000041820 */
[----:B------:R-:W-:Y:S01]  /*12240*/  FADD.FTZ R60, R92, R81 ;  /* 0x000000515c3c7221 */ /* 0x000fe20000010000 */
[C---:B------:R-:W-:Y:S01]  /*12250*/  HMMA.16816.F32.BF16 R36, R52.reuse, R76, R36 ;  /* 0x0000004c3424723c */ /* 0x040fe20000041824 */
[----:B------:R-:W1:Y:S04]  /*12260*/  LDSM.16.MT88.4 R92, [R164+0xcc00] ;  /* 0x00cc0000a45c783b */ /* 0x000e680000004200 */
[----:B------:R-:W-:Y:S01]  /*12270*/  FADD.FTZ R61, R87, R86 ;  /* 0x00000056573d7221 */ /* 0x000fe20000010000 */
[C---:B------:R-:W-:Y:S03]  /*12280*/  HMMA.16816.F32.BF16 R40, R52.reuse, R78, R40 ;  /* 0x0000004e3428723c */ /* 0x040fe60000041828 */
[----:B------:R-:W2:Y:S02]  /*12290*/  LDSM.16.MT88.4 R84, [R118+0xcc00] ;  /* 0x00cc00007654783b */ /* 0x000ea40000004200 */
[----:B---3--:R-:W-:Y:S01]  /*122a0*/  F2FP.BF16.F32.PACK_AB R70, R59, R58 ;  /* 0x0000003a3b46723e */ /* 0x008fe200000010ff */
[C---:B-----5:R-:W-:Y:S05]  /*122b0*/  HMMA.16816.F32.BF16 R44, R52.reuse, R64, R44 ;  /* 0x00000040342c723c */ /* 0x060fea000004182c */
[----:B------:R-:W3:Y:S01]  /*122c0*/  LDSM.16.MT88.4 R76, [R164+0xec00] ;  /* 0x00ec0000a44c783b */ /* 0x000ee20000004200 */
[----:B------:R-:W-:Y:S05]  /*122d0*/  HMMA.16816.F32.BF16 R48, R52, R66, R48 ;  /* 0x000000423430723c */ /* 0x000fea0000041830 */
[----:B------:R-:W-:Y:S01]  /*122e0*/  FADD.FTZ R97, R97, R60 ;  /* 0x0000003c61617221 */ /* 0x000fe20000010000 */
[C---:B------:R-:W-:Y:S05]  /*122f0*/  HMMA.16816.F32.BF16 R112, R68.reuse, R108, R4 ;  /* 0x0000006c4470723c */ /* 0x040fea0000041804 */
[----:B------:R-:W-:Y:S01]  /*12300*/  FADD.FTZ R90, R90, R97 ;  /* 0x000000615a5a7221 */ /* 0x000fe20000010000 */
[C---:B------:R-:W-:Y:S05]  /*12310*/  HMMA.16816.F32.BF16 R108, R68.reuse, R110, R8 ;  /* 0x0000006e446c723c */ /* 0x040fea0000041808 */
[----:B------:R-:W-:Y:S01]  /*12320*/  FADD.FTZ R88, R88, R61 ;  /* 0x0000003d58587221 */ /* 0x000fe20000010000 */
[----:B------:R-:W-:Y:S05]  /*12330*/  FADD.FTZ R89, R89, R90 ;  /* 0x0000005a59597221 */ /* 0x000fea0000010000 */
[----:B------:R-:W-:Y:S01]  /*12340*/  FADD.FTZ R5, R105, R88 ;  /* 0x0000005869057221 */ /* 0x000fe20000010000 */
[----:B------:R-:W-:Y:S03]  /*12350*/  FADD.FTZ R104, R104, R89 ;  /* 0x0000005968687221 */ /* 0x000fe60000010000 */
[----:B------:R-:W-:Y:S01]  /*12360*/  FADD.FTZ R5, R98, R5 ;  /* 0x0000000562057221 */ /* 0x000fe20000010000 */
[----:B------:R-:W-:Y:S03]  /*12370*/  FADD.FTZ R104, R201, R104 ;  /* 0x00000068c9687221 */ /* 0x000fe60000010000 */
[----:B------:R-:W-:Y:S01]  /*12380*/  FADD.FTZ R96, R96, R5 ;  /* 0x0000000560607221 */ /* 0x000fe20000010000 */
[----:B------:R-:W-:Y:S02]  /*12390*/  FADD.FTZ R5, R107, R104 ;  /* 0x000000686b057221 */ /* 0x000fe40000010000 */
[C---:B------:R-:W-:Y:S03]  /*123a0*/  HMMA.16816.F32.BF16 R104, R68.reuse, R100, R12 ;  /* 0x000000644468723c */ /* 0x040fe6000004180c */
[----:B------:R-:W-:Y:S01]  /*123b0*/  FADD.FTZ R5, R146, R5 ;  /* 0x0000000592057221 */ /* 0x000fe20000010000 */
[----:B------:R-:W-:Y:S02]  /*123c0*/  FADD.FTZ R96, R99, R96 ;  /* 0x0000006063607221 */ /* 0x000fe40000010000 */
[C---:B------:R-:W-:Y:S05]  /*123d0*/  HMMA.16816.F32.BF16 R100, R68.reuse, R102, R16 ;  /* 0x000000664464723c */ /* 0x040fea0000041810 */
[----:B------:R-:W-:Y:S01]  /*123e0*/  FADD.FTZ R8, R154, R5 ;  /* 0x000000059a087221 */ /* 0x000fe20000010000 */
[----:B------:R-:W-:Y:S01]  /*123f0*/  FADD.FTZ R197, R197, R96 ;  /* 0x00000060c5c57221 */ /* 0x000fe20000010000 */
[----:B------:R-:W4:Y:S01]  /*12400*/  LDSM.16.MT88.4 R4, [R118+0xec00] ;  /* 0x00ec00007604783b */ /* 0x000f220000004200 */
[C---:B-1----:R-:W-:Y:S03]  /*12410*/  HMMA.16816.F32.BF16 R96, R68.reuse, R92, R20 ;  /* 0x0000005c4460723c */ /* 0x042fe60000041814 */
[----:B------:R-:W-:Y:S01]  /*12420*/  FADD.FTZ R197, R150, R197 ;  /* 0x000000c596c57221 */ /* 0x000fe20000010000 */
[----:B------:R-:W-:Y:S02]  /*12430*/  FADD.FTZ R8, R159, R8 ;  /* 0x000000089f087221 */ /* 0x000fe40000010000 */
[C---:B------:R-:W-:Y:S05]  /*12440*/  HMMA.16816.F32.BF16 R92, R68.reuse, R94, R24 ;  /* 0x0000005e445c723c */ /* 0x040fea0000041818 */
[----:B------:R-:W-:Y:S01]  /*12450*/  FADD.FTZ R148, R148, R197 ;  /* 0x000000c594947221 */ /* 0x000fe20000010000 */
[C---:B--2---:R-:W-:Y:S05]  /*12460*/  HMMA.16816.F32.BF16 R88, R68.reuse, R84, R28 ;  /* 0x000000544458723c */ /* 0x044fea000004181c */
        /* <DEDUP_REMOVED lines=8> */
[----:B------:R-:W-:Y:S01]  /*124f0*/  FADD.FTZ R151, R151, R158 ;  /* 0x0000009e97977221 */ /* 0x000fe20000010000 */
[----:B------:R-:W-:Y:S01]  /*12500*/  FADD.FTZ R160, R160, R145 ;  /* 0x00000091a0a07221 */ /* 0x000fe20000010000 */
[C---:B----4-:R-:W-:Y:S04]  /*12510*/  HMMA.16816.F32.BF16 R72, R68.reuse, R4, R44 ;  /* 0x000000044448723c */ /* 0x050fe8000004182c */
        /* <DEDUP_REMOVED lines=22> */
[----:B------:R-:W-:Y:S01]  /*12680*/  FADD.FTZ R188, R59, R58 ;  /* 0x0000003a3bbc7221 */ /* 0x000fe20000010000 */
[----:B------:R-:W-:Y:S06]  /*12690*/  @P0 BRA `(.L_x_2074) ;  /* 0xffffffb000ac0947 */ /* 0x000fec000383ffff */
.L_x_2070:
[----:B------:R-:W1:Y:S01]  /*126a0*/  SHFL.BFLY PT, R5, R188, 0x2, 0x1f ;  /* 0x0c401f00bc057f89 */ /* 0x000e6200000e0000 */
[----:B------:R-:W-:Y:S01]  /*126b0*/  MOV R6, 0x3f800000 ;  /* 0x3f80000000067802 */ /* 0x000fe20000000f00 */
[----:B------:R-:W2:Y:S01]  /*126c0*/  S2UR UR4, SR_CgaCtaId ;  /* 0x00000000000479c3 */ /* 0x000ea20000008800 */
[----:B------:R-:W-:Y:S01]  /*126d0*/  MOV R7, 0x3f800000 ;  /* 0x3f80000000077802 */ /* 0x000fe20000000f00 */
[----:B------:R-:W3:Y:S01]  /*126e0*/  SHFL.BFLY PT, R0, R189, 0x2, 0x1f ;  /* 0x0c401f00bd007f89 */ /* 0x000ee200000e0000 */
[----:B------:R-:W-:Y:S01]  /*126f0*/  UMOV UR5, 0x400 ;  /* 0x0000040000057882 */ /* 0x000fe20000000000 */
[----:B-1----:R-:W-:Y:S01]  /*12700*/  FADD.FTZ R8, R5, R188 ;  /* 0x000000bc05087221 */ /* 0x002fe20000010000 */
[----:B--2---:R-:W-:Y:S01]  /*12710*/  ULEA UR4, UR4, UR5, 0x18 ;  /* 0x0000000504047291 */ /* 0x004fe2000f8ec03f */
[----:B---3--:R-:W-:-:S03]  /*12720*/  FADD.FTZ R9, R0, R189 ;  /* 0x000000bd00097221 */ /* 0x008fc60000010000 */
[----:B------:R-:W1:Y:S04]  /*12730*/  SHFL.BFLY PT, R5, R8, 0x1, 0x1f ;  /* 0x0c201f0008057f89 */ /* 0x000e6800000e0000 */
[----:B------:R-:W2:Y:S01]  /*12740*/  SHFL.BFLY PT, R4, R9, 0x1, 0x1f ;  /* 0x0c201f0009047f89 */ /* 0x000ea200000e0000 */
[----:B------:R-:W3:Y:S01]  /*12750*/  S2R R0, SR_TID.X ;  /* 0x0000000000007919 */ /* 0x000ee20000002100 */
[----:B-1----:R-:W-:Y:S01]  /*12760*/  FADD.FTZ R5, R8, R5 ;  /* 0x0000000508057221 */ /* 0x002fe20000010000 */
[----:B--2---:R-:W-:-:S04]  /*12770*/  FADD.FTZ R4, R9, R4 ;  /* 0x0000000409047221 */ /* 0x004fc80000010000 */
[----:B------:R-:W-:Y:S02]  /*12780*/  FSETP.NE.FTZ.AND P3, PT, R5, RZ, PT ;  /* 0x000000ff0500720b */ /* 0x000fe40003f75000 */
[----:B------:R-:W-:Y:S02]  /*12790*/  FSETP.NE.FTZ.AND P2, PT, R4, RZ, PT ;  /* 0x000000ff0400720b */ /* 0x000fe40003f55000 */
[----:B---3--:R-:W-:-:S09]  /*127a0*/  SHF.R.S32.HI R9, RZ, 0x1f, R0 ;  /* 0x0000001fff097819 */ /* 0x008fd20000011400 */
[----:B------:R-:W1:Y:S02]  /*127b0*/  @P3 MUFU.RCP R6, R5 ;  /* 0x0000000500063308 */ /* 0x000e640000001000 */
[----:B------:R-:W2:Y:S06]  /*127c0*/  @P2 LDC R21, c[0x0][0x2e8] ;  /* 0x0000ba00ff152b82 */ /* 0x000eac0000000800 */
[----:B------:R-:W3:Y:S08]  /*127d0*/  @P2 MUFU.RCP R7, R4 ;  /* 0x0000000400072308 */ /* 0x000ef00000001000 */
[----:B------:R-:W4:Y:S01]  /*127e0*/  @P3 MUFU.LG2 R5, R5 ;  /* 0x0000000500053308 */ /* 0x000f220000000c00 */
        /* <DEDUP_REMOVED lines=24> */
[----:B------:R-:W-:Y:S01]  /*12970*/  LEA.HI R6, R9, R0, RZ, 0x2 ;  /* 0x0000000009067211 */ /* 0x000fe200078f10ff */
[C---:B---3--:R-:W-:Y:S01]  /*12980*/  FMUL.FTZ R115, R7.reuse, R115 ;  /* 0x0000007307737220 */ /* 0x048fe20000410000 */
        /* <DEDUP_REMOVED lines=26> */
[----:B----4-:R-:W-:Y:S01]  /*12b30*/  @P3 FMUL.FTZ R14, R5, 0.69314718246459960938 ;  /* 0x3f317218050e3820 */ /* 0x010fe20000410000 */
[----:B------:R-:W-:-:S02]  /*12b40*/  SHF.R.S32.HI R8, RZ, 0x1f, R7 ;  /* 0x0000001fff087819 */ /* 0x000fc40000011407 */
[----:B------:R-:W-:Y:S02]  /*12b50*/  LOP3.LUT R13, R6, 0xfffffffc, RZ, 0xc0, !PT ;  /* 0xfffffffc060d7812 */ /* 0x000fe400078ec0ff */
[----:B------:R-:W-:Y:S02]  /*12b60*/  LEA.HI R8, R8, R7, RZ, 0x3 ;  /* 0x0000000708087211 */ /* 0x000fe400078f18ff */
[----:B------:R-:W-:Y:S02]  /*12b70*/  SHF.R.S32.HI R11, RZ, 0x5, R9 ;  /* 0x00000005ff0b7819 */ /* 0x000fe40000011409 */
[----:B------:R-:W-:Y:S02]  /*12b80*/  LOP3.LUT R8, R8, 0xfffffff8, RZ, 0xc0, !PT ;  /* 0xfffffff808087812 */ /* 0x000fe400078ec0ff */
[----:B------:R-:W-:Y:S02]  /*12b90*/  IADD3 R12, -R13, R0, RZ ;  /* 0x000000000d0c7210 */ /* 0x000fe40007ffe1ff */
[----:B------:R-:W-:-:S02]  /*12ba0*/  IADD3 R8, R7, -R8, RZ ;  /* 0x8000000807087210 */ /* 0x000fc40007ffe0ff */
[----:B------:R-:W-:Y:S01]  /*12bb0*/  LEA R12, R11, R12, 0x8 ;  /* 0x0000000c0b0c7211 */ /* 0x000fe200078e40ff */
[----:B-1----:R-:W-:Y:S01]  /*12bc0*/  @P2 FMUL.FTZ R5, R4, 0.69314718246459960938 ;  /* 0x3f31721804052820 */ /* 0x002fe20000410000 */
[----:B------:R-:W-:Y:S02]  /*12bd0*/  LEA.HI R10, R8, R8, RZ, 0x1 ;  /* 0x00000008080a7211 */ /* 0x000fe400078f08ff */
[----:B------:R-:W-:Y:S02]  /*12be0*/  F2FP.BF16.F32.PACK_AB R112, R113, R112 ;  /* 0x000000707170723e */ /* 0x000fe400000010ff */
[----:B------:R-:W-:Y:S02]  /*12bf0*/  LOP3.LUT R15, R10, 0x3fffffe, RZ, 0xc0, !PT ;  /* 0x03fffffe0a0f7812 */ /* 0x000fe400078ec0ff */
[----:B------:R-:W-:Y:S02]  /*12c00*/  SHF.R.S32.HI R10, RZ, 0x1, R10 ;  /* 0x00000001ff0a7819 */ /* 0x000fe4000001140a */
[----:B------:R-:W-:Y:S01]  /*12c10*/  F2FP.BF16.F32.PACK_AB R114, R115, R114 ;  /* 0x000000727372723e */ /* 0x000fe200000010ff */
[----:B------:R-:W-:Y:S01]  /*12c20*/  IMAD.IADD R15, R8, 0x1, -R15 ;  /* 0x00000001080f7824 */ /* 0x000fe200078e0a0f */
[----:B------:R-:W-:-:S02]  /*12c30*/  SHF.L.U32 R8, R10, 0x6, RZ ;  /* 0x000000060a087819 */ /* 0x000fc400000006ff */
[----:B------:R-:W-:Y:S02]  /*12c40*/  LOP3.LUT R13, R10, 0x1, RZ, 0xc0, !PT ;  /* 0x000000010a0d7812 */ /* 0x000fe400078ec0ff */
[----:B------:R-:W-:Y:S02]  /*12c50*/  LOP3.LUT R8, R8, 0xc0, RZ, 0xc0, !PT ;  /* 0x000000c008087812 */ /* 0x000fe400078ec0ff */
[----:B------:R-:W-:Y:S02]  /*12c60*/  LEA R12, R15, R12, 0x4 ;  /* 0x0000000c0f0c7211 */ /* 0x000fe400078e20ff */
[----:B------:R-:W-:Y:S02]  /*12c70*/  LEA.HI R15, R8, R8, RZ, 0x1d ;  /* 0x00000008080f7211 */ /* 0x000fe400078fe8ff */
[----:B------:R-:W-:Y:S02]  /*12c80*/  ISETP.NE.U32.AND P1, PT, R13, 0x1, PT ;  /* 0x000000010d00780c */ /* 0x000fe40003f25070 */
[----:B------:R-:W-:Y:S01]  /*12c90*/  LOP3.LUT P0, RZ, R10, 0x2, RZ, 0xc0, !PT ;  /* 0x000000020aff7812 */ /* 0x000fe2000780c0ff */
[----:B------:R-:W-:Y:S01]  /*12ca0*/  IMAD.U32 R12, R12, 0x2, R15 ;  /* 0x000000020c0c7824 */ /* 0x000fe200078e000f */
[----:B------:R-:W-:-:S02]  /*12cb0*/  MOV R8, 0x20 ;  /* 0x0000002000087802 */ /* 0x000fc40000000f00 */
[----:B------:R-:W-:Y:S02]  /*12cc0*/  F2FP.BF16.F32.PACK_AB R108, R109, R108 ;  /* 0x0000006c6d6c723e */ /* 0x000fe400000010ff */
[----:B------:R-:W-:Y:S01]  /*12cd0*/  LEA R13, R12, UR4, 0x1 ;  /* 0x000000040c0d7c11 */ /* 0x000fe2000f8e08ff */
[----:B------:R-:W-:Y:S01]  /*12ce0*/  ULDC.U8 UR4, c[0x0][0x3d8] ;  /* 0x0000f60000047ab9 */ /* 0x000fe20000000000 */
[----:B------:R-:W-:Y:S01]  /*12cf0*/  SEL R8, R8, 0xffffffe0, !P0 ;  /* 0xffffffe008087807 */ /* 0x000fe20004000000 */
[----:B------:R-:W1:Y:S01]  /*12d00*/  @P3 LDC R12, c[0x0][0x2e8] ;  /* 0x0000ba00ff0c3b82 */ /* 0x000e620000000800 */
[C---:B------:R-:W-:Y:S01]  /*12d10*/  IADD3 R15, R13.reuse, -0x10, RZ ;  /* 0xfffffff00d0f7810 */ /* 0x040fe20007ffe0ff */
[----:B------:R3:W-:Y:S01]  /*12d20*/  STS [R13], R112 ;  /* 0x000000700d007388 */ /* 0x0007e20000000800 */
[C---:B------:R-:W-:Y:S01]  /*12d30*/  @P1 IADD3 R15, R13.reuse, 0x10, RZ ;  /* 0x000000100d0f1810 */ /* 0x040fe20007ffe0ff */
[----:B------:R-:W-:Y:S01]  /*12d40*/  IMAD.IADD R17, R13, 0x1, R8 ;  /* 0x000000010d117824 */ /* 0x000fe200078e0208 */
[----:B------:R-:W-:Y:S01]  /*12d50*/  F2FP.BF16.F32.PACK_AB R110, R111, R110 ;  /* 0x0000006e6f6e723e */ /* 0x000fe200000010ff */
[----:B------:R3:W-:Y:S01]  /*12d60*/  STS [R13+0x200], R114 ;  /* 0x000200720d007388 */ /* 0x0007e20000000800 */
[----:B------:R-:W-:-:S02]  /*12d70*/  F2FP.BF16.F32.PACK_AB R104, R105, R104 ;  /* 0x000000686968723e */ /* 0x000fc400000010ff */
[----:B------:R-:W-:Y:S01]  /*12d80*/  F2FP.BF16.F32.PACK_AB R106, R107, R106 ;  /* 0x0000006a6b6a723e */ /* 0x000fe200000010ff */
[----:B------:R3:W-:Y:S01]  /*12d90*/  STS [R15], R108 ;  /* 0x0000006c0f007388 */ /* 0x0007e20000000800 */
[----:B------:R-:W-:Y:S02]  /*12da0*/  F2FP.BF16.F32.PACK_AB R100, R101, R100 ;  /* 0x000000646564723e */ /* 0x000fe400000010ff */
[----:B------:R-:W-:Y:S01]  /*12db0*/  F2FP.BF16.F32.PACK_AB R102, R103, R102 ;  /* 0x000000666766723e */ /* 0x000fe200000010ff */
[----:B------:R3:W-:Y:S01]  /*12dc0*/  STS [R15+0x200], R110 ;  /* 0x0002006e0f007388 */ /* 0x0007e20000000800 */
[----:B------:R-:W-:Y:S02]  /*12dd0*/  IADD3 R19, R8, R15, RZ ;  /* 0x0000000f08137210 */ /* 0x000fe40007ffe0ff */
[----:B------:R-:W-:Y:S01]  /*12de0*/  F2FP.BF16.F32.PACK_AB R96, R97, R96 ;  /* 0x000000606160723e */ /* 0x000fe200000010ff */
[----:B------:R3:W-:Y:S01]  /*12df0*/  STS [R17], R104 ;  /* 0x0000006811007388 */ /* 0x0007e20000000800 */
[----:B------:R-:W-:-:S02]  /*12e00*/  F2FP.BF16.F32.PACK_AB R98, R99, R98 ;  /* 0x000000626362723e */ /* 0x000fc400000010ff */
[----:B------:R-:W-:Y:S01]  /*12e10*/  F2FP.BF16.F32.PACK_AB R92, R93, R92 ;  /* 0x0000005c5d5c723e */ /* 0x000fe200000010ff */
[----:B------:R3:W-:Y:S01]  /*12e20*/  STS [R17+0x200], R106 ;  /* 0x0002006a11007388 */ /* 0x0007e20000000800 */
[----:B------:R-:W-:Y:S02]  /*12e30*/  F2FP.BF16.F32.PACK_AB R94, R95, R94 ;  /* 0x0000005e5f5e723e */ /* 0x000fe400000010ff */
[----:B------:R-:W-:Y:S01]  /*12e40*/  F2FP.BF16.F32.PACK_AB R88, R89, R88 ;  /* 0x000000585958723e */ /* 0x000fe200000010ff */
[----:B------:R3:W-:Y:S01]  /*12e50*/  STS [R19], R100 ;  /* 0x0000006413007388 */ /* 0x0007e20000000800 */
[----:B------:R-:W-:Y:S02]  /*12e60*/  F2FP.BF16.F32.PACK_AB R90, R91, R90 ;  /* 0x0000005a5b5a723e */ /* 0x000fe400000010ff */
[----:B------:R-:W-:Y:S01]  /*12e70*/  F2FP.BF16.F32.PACK_AB R84, R85, R84 ;  /* 0x000000545554723e */ /* 0x000fe200000010ff */
[----:B------:R3:W-:Y:S01]  /*12e80*/  STS [R19+0x200], R102 ;  /* 0x0002006613007388 */ /* 0x0007e20000000800 */
[----:B------:R-:W-:-:S02]  /*12e90*/  F2FP.BF16.F32.PACK_AB R86, R87, R86 ;  /* 0x000000565756723e */ /* 0x000fc400000010ff */
[----:B------:R-:W-:Y:S01]  /*12ea0*/  F2FP.BF16.F32.PACK_AB R80, R81, R80 ;  /* 0x000000505150723e */ /* 0x000fe200000010ff */
[----:B------:R3:W-:Y:S01]  /*12eb0*/  STS [R13+0x1000], R96 ;  /* 0x001000600d007388 */ /* 0x0007e20000000800 */
[----:B------:R-:W-:Y:S02]  /*12ec0*/  F2FP.BF16.F32.PACK_AB R82, R83, R82 ;  /* 0x000000525352723e */ /* 0x000fe400000010ff */
[----:B------:R-:W-:Y:S01]  /*12ed0*/  F2FP.BF16.F32.PACK_AB R76, R77, R76 ;  /* 0x0000004c4d4c723e */ /* 0x000fe200000010ff */
[----:B------:R3:W-:Y:S01]  /*12ee0*/  STS [R13+0x1200], R98 ;  /* 0x001200620d007388 */ /* 0x0007e20000000800 */
[----:B------:R-:W-:Y:S02]  /*12ef0*/  F2FP.BF16.F32.PACK_AB R78, R79, R78 ;  /* 0x0000004e4f4e723e */ /* 0x000fe400000010ff */
[----:B------:R-:W-:Y:S01]  /*12f00*/  F2FP.BF16.F32.PACK_AB R72, R73, R72 ;  /* 0x000000484948723e */ /* 0x000fe200000010ff */
[----:B------:R3:W-:Y:S01]  /*12f10*/  STS [R15+0x1000], R92 ;  /* 0x0010005c0f007388 */ /* 0x0007e20000000800 */
[----:B------:R-:W-:-:S02]  /*12f20*/  F2FP.BF16.F32.PACK_AB R74, R75, R74 ;  /* 0x0000004a4b4a723e */ /* 0x000fc400000010ff */
[----:B------:R-:W-:Y:S01]  /*12f30*/  F2FP.BF16.F32.PACK_AB R68, R69, R68 ;  /* 0x000000444544723e */ /* 0x000fe200000010ff */
[----:B------:R3:W-:Y:S01]  /*12f40*/  STS [R15+0x1200], R94 ;  /* 0x0012005e0f007388 */ /* 0x0007e20000000800 */
[----:B------:R-:W-:Y:S02]  /*12f50*/  F2FP.BF16.F32.PACK_AB R70, R71, R70 ;  /* 0x000000464746723e */ /* 0x000fe400000010ff */
[----:B------:R-:W-:Y:S01]  /*12f60*/  ISETP.NE.AND P0, PT, RZ, UR4, PT ;  /* 0x00000004ff007c0c */ /* 0x000fe2000bf05270 */
[----:B------:R3:W-:Y:S01]  /*12f70*/  STS [R17+0x1000], R88 ;  /* 0x0010005811007388 */ /* 0x0007e20000000800 */
[----:B------:R-:W-:Y:S01]  /*12f80*/  MOV R8, 0x7f800000 ;  /* 0x7f80000000087802 */ /* 0x000fe20000000f00 */
[----:B-1----:R-:W-:Y:S01]  /*12f90*/  @P3 FFMA.FTZ R8, R3, R12, R14 ;  /* 0x0000000c03083223 */ /* 0x002fe2000001000e */
[----:B------:R-:W-:Y:S01]  /*12fa0*/  MOV R10, 0x7f800000 ;  /* 0x7f800000000a7802 */ /* 0x000fe20000000f00 */
[----:B------:R3:W-:Y:S01]  /*12fb0*/  STS [R17+0x1200], R90 ;  /* 0x0012005a11007388 */ /* 0x0007e20000000800 */
[----:B--2---:R-:W-:-:S03]  /*12fc0*/  @P2 FFMA.FTZ R10, R2, R21, R5 ;  /* 0x00000015020a2223 */ /* 0x004fc60000010005 */
[----:B------:R3:W-:Y:S04]  /*12fd0*/  STS [R19+0x1000], R84 ;  /* 0x0010005413007388 */ /* 0x0007e80000000800 */
        /* <DEDUP_REMOVED lines=8> */
[----:B------:R3:W-:Y:S01]  /*13060*/  STS [R19+0x2200], R70 ;  /* 0x0022004613007388 */ /* 0x0007e20000000800 */
[----:B------:R-:W-:Y:S05]  /*13070*/  @!P0 BRA `(.L_x_2075) ;  /* 0x0000000000248947 */ /* 0x000fea0003800000 */
[----:B------:R-:W1:Y:S01]  /*13080*/  S2R R20, SR_CTAID.Y ;  /* 0x0000000000147919 */ /* 0x000e620000002600 */
[----:B------:R-:W1:Y:S01]  /*13090*/  LDC R3, c[0x0][0x2c4] ;  /* 0x0000b100ff037b82 */ /* 0x000e620000000800 */
[----:B------:R-:W-:Y:S01]  /*130a0*/  ISETP.NE.AND P0, PT, R177, -0x1, PT ;  /* 0xffffffffb100780c */ /* 0x000fe20003f05270 */
[----:B------:R-:W2:Y:S06]  /*130b0*/  S2R R25, SR_CTAID.Z ;  /* 0x0000000000197919 */ /* 0x000eac0000002700 */
[----:B------:R-:W2:Y:S01]  /*130c0*/  LDC R22, c[0x0][0x2e4] ;  /* 0x0000b900ff167b82 */ /* 0x000ea20000000800 */
[----:B-1----:R-:W-:-:S05]  /*130d0*/  IMAD R2, R20, R3, RZ ;  /* 0x0000000314027224 */ /* 0x002fca00078e02ff */
[----:B------:R-:W-:-:S05]  /*130e0*/  SEL R2, R2, R177, !P0 ;  /* 0x000000b102027207 */ /* 0x000fca0004000000 */
[----:B--2---:R-:W-:Y:S01]  /*130f0*/  IMAD R22, R25, R22, R2 ;  /* 0x0000001619167224 */ /* 0x004fe200078e0202 */
[----:B------:R-:W-:Y:S06]  /*13100*/  BRA `(.L_x_2076) ;  /* 0x0000000000187947 */ /* 0x000fec0003800000 */
.L_x_2075:
[----:B------:R-:W1:Y:S01]  /*13110*/  S2R R25, SR_CTAID.Z ;  /* 0x0000000000197919 */ /* 0x000e620000002700 */
[----:B------:R-:W1:Y:S01]  /*13120*/  LDC R3, c[0x0][0x270] ;  /* 0x00009c00ff037b82 */ /* 0x000e620000000800 */
[----:B------:R-:W1:Y:S07]  /*13130*/  S2R R20, SR_CTAID.Y ;  /* 0x0000000000147919 */ /* 0x000e6e0000002600 */
[----:B------:R-:W2:Y:S01]  /*13140*/  LDC R22, c[0x0][0x2c4] ;  /* 0x0000b100ff167b82 */ /* 0x000ea20000000800 */
[----:B-1----:R-:W-:-:S04]  /*13150*/  IMAD R3, R20, R3, R25 ;  /* 0x0000000314037224 */ /* 0x002fc800078e0219 */
[----:B--2---:R-:W-:-:S07]  /*13160*/  IMAD R22, R3, R22, RZ ;  /* 0x0000001603167224 */ /* 0x004fce00078e02ff */
.L_x_2076:
[----:B------:R-:W-:Y:S01]  /*13170*/  BAR.SYNC.DEFER_BLOCKING 0x0 ;  /* 0x0000000000007b1d */ /* 0x000fe20000010000 */
[----:B------:R-:W-:Y:S02]  /*13180*/  LOP3.LUT R27, R9, 0xffffffe0, RZ, 0xc0, !PT ;  /* 0xffffffe0091b7812 */ /* 0x000fe400078ec0ff */
[----:B------:R-:W-:Y:S02]  /*13190*/  SHF.R.S32.HI R23, RZ, 0x1f, R20 ;  /* 0x0000001fff177819 */ /* 0x000fe40000011414 */
[----:B------:R-:W-:-:S03]  /*131a0*/  SHF.R.S32.HI R179, RZ, 0x1f, R178 ;  /* 0x0000001fffb37819 */ /* 0x000fc600000114b2 */
[----:B------:R-:W1:Y:S01]  /*131b0*/  LDC.64 R2, c[0x0][0x290] ;  /* 0x0000a400ff027b82 */ /* 0x000e620000000a00 */
[----:B------:R-:W-:Y:S01]  /*131c0*/  IMAD.IADD R27, R0, 0x1, -R27 ;  /* 0x00000001001b7824 */ /* 0x000fe200078e0a1b */
[----:B------:R-:W2:Y:S01]  /*131d0*/  S2R R21, SR_CTAID.X ;  /* 0x0000000000157919 */ /* 0x000ea20000002500 */
[----:B------:R-:W-:Y:S01]  /*131e0*/  ISETP.NE.AND P1, PT, R177, -0x1, PT ;  /* 0xffffffffb100780c */ /* 0x000fe20003f25270 */
[----:B------:R-:W-:Y:S01]  /*131f0*/  BSSY B0, `(.L_x_2077) ;  /* 0x0000029000007945 */ /* 0x000fe20003800000 */
[----:B------:R-:W4:Y:S01]  /*13200*/  S2R R9, SR_TID.X ;  /* 0x0000000000097919 */ /* 0x000f220000002100 */
[----:B------:R-:W-:Y:S02]  /*13210*/  LOP3.LUT P2, RZ, R27, 0x3, RZ, 0xc0, !PT ;  /* 0x000000031bff7812 */ /* 0x000fe4000784c0ff */
[----:B------:R-:W5:Y:S01]  /*13220*/  LDC.64 R4, c[0x0][0x298] ;  /* 0x0000a600ff047b82 */ /* 0x000f620000000a00 */
[----:B---3--:R3:W2:Y:S04]  /*13230*/  LDS.128 R16, [R175+0x800] ;  /* 0x00080000af107984 */ /* 0x0086a80000000c00 */
[----:B------:R3:W2:Y:S01]  /*13240*/  LDS.128 R12, [R175+0x1800] ;  /* 0x00180000af0c7984 */ /* 0x0006a20000000c00 */
[----:B-1----:R-:W-:-:S02]  /*13250*/  IMAD R23, R23, R2, RZ ;  /* 0x0000000217177224 */ /* 0x002fc400078e02ff */
[----:B------:R-:W-:Y:S01]  /*13260*/  IMAD.WIDE.U32 R32, R20, R2, RZ ;  /* 0x0000000214207225 */ /* 0x000fe200078e00ff */
[----:B------:R-:W-:-:S03]  /*13270*/  SHF.R.S32.HI R2, RZ, 0x1f, R11 ;  /* 0x0000001fff027819 */ /* 0x000fc6000001140b */
[----:B------:R-:W-:Y:S01]  /*13280*/  IMAD R3, R20, R3, R23 ;  /* 0x0000000314037224 */ /* 0x000fe200078e0217 */
[----:B------:R-:W-:Y:S01]  /*13290*/  LEA.HI R2, R2, R11, RZ, 0x2 ;  /* 0x0000000b02027211 */ /* 0x000fe200078f10ff */
[----:B-----5:R-:W-:-:S03]  /*132a0*/  IMAD.WIDE.U32 R34, R177, R4, RZ ;  /* 0x00000004b1227225 */ /* 0x020fc600078e00ff */
        /* <DEDUP_REMOVED lines=14> */
[----:B---34-:R-:W-:Y:S06]  /*13390*/  @P2 BRA `(.L_x_2078) ;  /* 0x0000000000382947 */ /* 0x018fec0003800000 */
        /* <DEDUP_REMOVED lines=14> */
.L_x_2078:
[----:B------:R-:W-:Y:S05]  /*13480*/  BSYNC B0 ;  /* 0x0000000000007941 */ /* 0x000fea0003800000 */
.L_x_2077:
[----:B------:R-:W-:Y:S01]  /*13490*/  LEA.HI.SX32 R6, R6, 0x20, 0x1e ;  /* 0x0000002006067811 */ /* 0x000fe200078ff2ff */
[----:B------:R-:W-:Y:S01]  /*134a0*/  ULDC.64 UR4, c[0x0][0x2a0] ;  /* 0x0000a80000047ab9 */ /* 0x000fe20000000a00 */
[----:B------:R-:W-:Y:S01]  /*134b0*/  SHF.R.S32.HI R3, RZ, 0x1f, R25 ;  /* 0x0000001fff037819 */ /* 0x000fe20000011419 */
[----:B------:R-:W-:Y:S01]  /*134c0*/  BSSY B0, `(.L_x_2079) ;  /* 0x000001f000007945 */ /* 0x000fe20003800000 */
[----:B------:R-:W-:Y:S02]  /*134d0*/  IADD3.X R27, R177, R31, R0, P0, !PT ;  /* 0x0000001fb11b7210 */ /* 0x000fe400007fe400 */
[----:B------:R-:W-:Y:S02]  /*134e0*/  SHF.R.S32.HI R0, RZ, 0x1f, R9 ;  /* 0x0000001fff007819 */ /* 0x000fe40000011409 */
[----:B------:R-:W-:Y:S01]  /*134f0*/  ISETP.GE.AND P4, PT, R6, R21, PT ;  /* 0x000000150600720c */ /* 0x000fe20003f86270 */
[----:B------:R-:W-:Y:S01]  /*13500*/  IMAD R6, R3, UR4, RZ ;  /* 0x0000000403067c24 */ /* 0x000fe2000f8e02ff */
[----:B------:R-:W-:Y:S01]  /*13510*/  LEA.HI R3, R0, R9, RZ, 0x2 ;  /* 0x0000000900037211 */ /* 0x000fe200078f10ff */
[----:B-1----:R-:W-:Y:S01]  /*13520*/  IMAD.WIDE.U32 R28, R25, UR4, R26 ;  /* 0x00000004191c7c25 */ /* 0x002fe2000f8e001a */
[----:B------:R1:W2:Y:S01]  /*13530*/  LDS.128 R20, [R175+0x1000] ;  /* 0x00100000af147984 */ /* 0x0002a20000000c00 */
[----:B------:R-:W-:-:S02]  /*13540*/  ISETP.GE.AND P0, PT, R7, R2, PT ;  /* 0x000000020700720c */ /* 0x000fc40003f06270 */
[----:B------:R-:W-:Y:S01]  /*13550*/  IMAD R0, R25, UR5, R6 ;  /* 0x0000000519007c24 */ /* 0x000fe2000f8e0206 */
[----:B------:R1:W3:Y:S01]  /*13560*/  LDS.128 R8, [R175+0x2000] ;  /* 0x00200000af087984 */ /* 0x0002e20000000c00 */
[----:B------:R-:W-:Y:S02]  /*13570*/  SHF.R.S32.HI R3, RZ, 0x2, R3 ;  /* 0x00000002ff037819 */ /* 0x000fe40000011403 */
[----:B------:R-:W-:Y:S01]  /*13580*/  IMAD.IADD R31, R0, 0x1, R29 ;  /* 0x00000001001f7824 */ /* 0x000fe200078e021d */
[----:B------:R1:W4:Y:S01]  /*13590*/  LDS.128 R24, [R175] ;  /* 0x00000000af187984 */ /* 0x0003220000000c00 */
[----:B------:R-:W-:-:S05]  /*135a0*/  SHF.R.S32.HI R3, RZ, 0x1f, R3 ;  /* 0x0000001fff037819 */ /* 0x000fca0000011403 */
[----:B------:R-:W-:Y:S05]  /*135b0*/  @P0 BRA `(.L_x_2080) ;  /* 0x00000000003c0947 */ /* 0x000fea0003800000 */
        /* <DEDUP_REMOVED lines=12> */
[----:B----4-:R4:W-:Y:S04]  /*13680*/  @!P2 STG.E.128 desc[UR12][R34.64], R24 ;  /* 0x000000182200a986 */ /* 0x0109e8000c101d0c */
[----:B--2---:R4:W-:Y:S04]  /*13690*/  @!P1 STG.E.128 desc[UR12][R34.64+0x40], R20 ;  /* 0x0000401422009986 */ /* 0x0049e8000c101d0c */
[----:B---3--:R4:W-:Y:S02]  /*136a0*/  @!P0 STG.E.128 desc[UR12][R34.64+0x80], R8 ;  /* 0x0000800822008986 */ /* 0x0089e4000c101d0c */
.L_x_2080:
[----:B------:R-:W-:Y:S05]  /*136b0*/  BSYNC B0 ;  /* 0x0000000000007941 */ /* 0x000fea0003800000 */
.L_x_2079:
[----:B---34-:R3:W4:Y:S01]  /*136c0*/  LDS.128 R8, [R175+0x2800] ;  /* 0x00280000af087984 */ /* 0x0187220000000c00 */
        /* <DEDUP_REMOVED lines=19> */
[----:B----4-:R-:W-:Y:S01]  /*13800*/  STG.E.128 desc[UR12][R4.64+0x80], R8 ;  /* 0x0000800804007986 */ /* 0x010fe2000c101d0c */
[----:B------:R-:W-:Y:S05]  /*13810*/  EXIT ;  /* 0x000000000000794d */ /* 0x000fea0003800000 */
.L_x_2081:
        /* <DEDUP_REMOVED lines=14> */
.L_x_6459:


//--------------------- .text._ZN5flash24flash_fwd_splitkv_kernelI23Flash_fwd_kernel_traitsILi96ELi64ELi128ELi4ELb0ELb0EN7cutlass10bfloat16_tE19Flash_kernel_traitsILi96ELi64ELi128ELi4ES3_EELb1ELb0ELb0ELb0ELb1ELb0ELb0ELb1EEEvNS_16Flash_fwd_paramsE --------------------------
	.section	.text._ZN5flash24flash_fwd_splitkv_kernelI23Flash_fwd_kernel_traitsILi96ELi64ELi128ELi4ELb0ELb0EN7cutlass10bfloat16_tE19Flash_kernel_traitsILi96ELi64ELi128ELi4ES3_EELb1ELb0ELb0ELb0ELb1ELb0ELb0ELb1EEEvNS_16Flash_fwd_paramsE,"ax",@progbits
	.align	128
        .global         _ZN5flash24flash_fwd_splitkv_kernelI23Flash_fwd_kernel_traitsILi96ELi64ELi128ELi4ELb0ELb0EN7cutlass10bfloat16_tE19Flash_kernel_traitsILi96ELi64ELi128ELi4ES3_EELb1ELb0ELb0ELb0ELb1ELb0ELb0ELb1EEEvNS_16Flash_fwd_paramsE
        .type           _ZN5flash24flash_fwd_splitkv_kernelI23Flash_fwd_kernel_traitsILi96ELi64ELi128ELi4ELb0ELb0EN7cutlass10bfloat16_tE19Flash_kernel_traitsILi96ELi64ELi128ELi4ES3_EELb1ELb0ELb0ELb0ELb1ELb0ELb0ELb1EEEvNS_16Flash_fwd_paramsE,@function
        .size           _ZN5flash24flash_fwd_splitkv_kernelI23Flash_fwd_kernel_traitsILi96ELi64ELi128ELi4ELb0ELb0EN7cutlass10bfloat16_tE19Flash_kernel_traitsILi96ELi64ELi128ELi4ES3_EELb1ELb0ELb0ELb0ELb1ELb0ELb0ELb1EEEvNS_16Flash_fwd_paramsE,(.L_x_6460 - _ZN5flash24flash_fwd_splitkv_kernelI23Flash_fwd_kernel_traitsILi96ELi64ELi128ELi4ELb0ELb0EN7cutlass10bfloat16_tE19Flash_kernel_traitsILi96ELi64ELi128ELi4ES3_EELb1ELb0ELb0ELb0ELb1ELb0ELb0ELb1EEEvNS_16Flash_fwd_paramsE)
        .other          _ZN5flash24flash_fwd_splitkv_kernelI23Flash_fwd_kernel_traitsILi96ELi64ELi128ELi4ELb0ELb0EN7cutlass10bfloat16_tE19Flash_kernel_traitsILi96ELi64ELi128ELi4ES3_EELb1ELb0ELb0ELb0ELb1ELb0ELb0ELb1EEEvNS_16Flash_fwd_paramsE,@"STO_CUDA_ENTRY STV_DEFAULT"
_ZN5flash24flash_fwd_splitkv_kernelI23Flash_fwd_kernel_traitsILi96ELi64ELi128ELi4ELb0ELb0EN7cutlass10bfloat16_tE19Flash_kernel_traitsILi96ELi64ELi128ELi4ES3_EELb1ELb0ELb0ELb0ELb1ELb0ELb0ELb1EEEvNS_16Flash_fwd_paramsE:
.text._ZN5flash24flash_fwd_splitkv_kernelI23Flash_fwd_kernel_traitsILi96ELi64ELi128ELi4ELb0ELb0EN7cutlass10bfloat16_tE19Flash_kernel_traitsILi96ELi64ELi128ELi4ES3_EELb1ELb0ELb0ELb0ELb1ELb0ELb0ELb1EEEvNS_16Flash_fwd_paramsE:
[----:B------:R-:W-:Y:S08]  /*0000*/  LDC R1, c[0x0][0x28] ;  /* 0x00000a00ff017b82 */ /* 0x000ff00000000800 */
[----:B------:R-:W1:Y:S01]  /*0010*/  LDC.64 R2, c[0x0][0x2f0] ;  /* 0x0000bc00ff027b82 */ /* 0x000e620000000a00 */
[----:B------:R-:W2:Y:S01]  /*0020*/  S2R R13, SR_CTAID.Y ;  /* 0x00000000000d7919 */ /* 0x000ea20000002600 */
[----:B------:R-:W-:Y:S01]  /*0030*/  IMAD.MOV.U32 R151, RZ, RZ, -0x1 ;  /* 0xffffffffff977424 */ /* 0x000fe200078e00ff */
[----:B------:R-:W-:Y:S01]  /*0040*/  ULDC.64 UR6, c[0x0][0x208] ;  /* 0x0000820000067ab9 */ /* 0x000fe20000000a00 */
[----:B------:R-:W-:-:S04]  /*0050*/  ULDC.64 UR8, c[0x0][0x300] ;  /* 0x0000c00000087ab9 */ /* 0x000fc80000000a00 */
[----:B------:R-:W2:Y:S08]  /*0060*/  LDC.64 R4, c[0x0][0x2f0] ;  /* 0x0000bc00ff047b82 */ /* 0x000eb00000000a00 */
[----:B------:R-:W3:Y:S01]  /*0070*/  LDC.U8 R0, c[0x0][0x3c2] ;  /* 0x0000f080ff007b82 */ /* 0x000ee20000000000 */
[----:B-1----:R-:W-:-:S07]  /*0080*/  ISETP.NE.U32.AND P0, PT, R2, RZ, PT ;  /* 0x000000ff0200720c */ /* 0x002fce0003f05070 */
[----:B------:R-:W1:Y:S01]  /*0090*/  LDC.64 R148, c[0x0][0x300] ;  /* 0x0000c000ff947b82 */ /* 0x000e620000000a00 */
[----:B------:R-:W-:-:S07]  /*00a0*/  ISETP.NE.AND.EX P0, PT, R3, RZ, PT, P0 ;  /* 0x000000ff0300720c */ /* 0x000fce0003f05300 */
[----:B------:R-:W4:Y:S01]  /*00b0*/  LDC.64 R2, c[0x0][0x2f8] ;  /* 0x0000be00ff027b82 */ /* 0x000f220000000a00 */
[----:B--2---:R-:W-:-:S05]  /*00c0*/  IMAD.WIDE R8, R13, 0x4, R4 ;  /* 0x000000040d087825 */ /* 0x004fca00078e0204 */
[----:B------:R-:W2:Y:S02]  /*00d0*/  @P0 LDG.E R151, desc[UR6][R8.64] ;  /* 0x0000000608970981 */ /* 0x000ea4000c1e1900 */
[----:B------:R-:W1:Y:S02]  /*00e0*/  LDC.64 R4, c[0x0][0x2f8] ;  /* 0x0000be00ff047b82 */ /* 0x000e640000000a00 */
[----:B------:R1:W2:Y:S01]  /*00f0*/  @P0 LDG.E R150, desc[UR6][R8.64+0x4] ;  /* 0x0000040608960981 */ /* 0x0002a2000c1e1900 */
[----:B---3--:R-:W-:Y:S02]  /*0100*/  ISETP.NE.AND P1, PT, R0, RZ, PT ;  /* 0x000000ff0000720c */ /* 0x008fe40003f25270 */
[----:B------:R-:W-:-:S04]  /*0110*/  ISETP.NE.U32.AND P5, PT, RZ, UR8, PT ;  /* 0x00000008ff007c0c */ /* 0x000fc8000bfa5070 */
[----:B------:R-:W-:Y:S02]  /*0120*/  ISETP.NE.AND.EX P5, PT, RZ, UR9, PT, P5 ;  /* 0x00000009ff007c0c */ /* 0x000fe4000bfa5350 */
[----:B----4-:R-:W-:-:S04]  /*0130*/  ISETP.EQ.U32.AND P2, PT, R2, RZ, PT ;  /* 0x000000ff0200720c */ /* 0x010fc80003f42070 */
[----:B------:R-:W-:Y:S01]  /*0140*/  ISETP.EQ.OR.EX P2, PT, R3, RZ, !P1, P2 ;  /* 0x000000ff0300720c */ /* 0x000fe20004f42720 */
[----:B------:R-:W-:Y:S02]  /*0150*/  IMAD.MOV.U32 R15, RZ, RZ, -0x1 ;  /* 0xffffffffff0f7424 */ /* 0x000fe400078e00ff */
[----:B------:R-:W-:Y:S02]  /*0160*/  IMAD.MOV.U32 R6, RZ, RZ, RZ ;  /* 0x000000ffff067224 */ /* 0x000fe400078e00ff */
[----:B-1----:R-:W-:-:S04]  /*0170*/  IMAD.WIDE R4, R13, 0x4, R4 ;  /* 0x000000040d047825 */ /* 0x002fc800078e0204 */
[----:B------:R-:W-:-:S04]  /*0180*/  IMAD.WIDE R148, R13, 0x4, R148 ;  /* 0x000000040d947825 */ /* 0x000fc800078e0294 */
[----:B------:R1:W5:Y:S04]  /*0190*/  @!P2 LDG.E R15, desc[UR6][R4.64] ;  /* 0x00000006040fa981 */ /* 0x000368000c1e1900 */
[----:B------:R1:W5:Y:S01]  /*01a0*/  @P5 LDG.E R6, desc[UR6][R148.64] ;  /* 0x0000000694065981 */ /* 0x000362000c1e1900 */
[----:B------:R-:W3:Y:S01]  /*01b0*/  S2R R19, SR_CTAID.X ;  /* 0x0000000000137919 */ /* 0x000ee20000002500 */
[----:B------:R-:W4:Y:S01]  /*01c0*/  S2R R146, SR_CTAID.Z ;  /* 0x0000000000927919 */ /* 0x000f220000002700 */
[----:B------:R-:W1:Y:S01]  /*01d0*/  S2R R64, SR_TID.X ;  /* 0x0000000000407919 */ /* 0x000e620000002100 */
[--C-:B------:R-:W-:Y:S01]  /*01e0*/  SHF.R.S32.HI R7, RZ, 0x1f, R13.reuse ;  /* 0x0000001fff077819 */ /* 0x100fe2000001140d */
[----:B------:R-:W-:Y:S02]  /*01f0*/  IMAD.MOV.U32 R9, RZ, RZ, R13 ;  /* 0x000000ffff097224 */ /* 0x000fe400078e000d */
[----:B--2---:R-:W-:-:S06]  /*0200*/  @P0 IMAD.IADD R150, R150, 0x1, -R151 ;  /* 0x0000000196960824 */ /* 0x004fcc00078e0a97 */
[----:B------:R-:W2:Y:S01]  /*0210*/  @!P0 LDC R150, c[0x0][0x2c4] ;  /* 0x0000b100ff968b82 */ /* 0x000ea20000000800 */
[----:B------:R-:W-:-:S04]  /*0220*/  ISETP.NE.U32.AND P0, PT, R2, RZ, PT ;  /* 0x000000ff0200720c */ /* 0x000fc80003f05070 */
[----:B------:R-:W-:-:S13]  /*0230*/  ISETP.NE.AND.EX P0, PT, R3, RZ, PT, P0 ;  /* 0x000000ff0300720c */ /* 0x000fda0003f05300 */
[----:B-1-34-:R-:W-:Y:S05]  /*0240*/  @!P0 BRA `(.L_x_2082) ;  /* 0x0000000000108947 */ /* 0x01afea0003800000 */
[----:B------:R-:W3:Y:S02]  /*0250*/  @P1 LDG.E R0, desc[UR6][R4.64+0x4] ;  /* 0x0000040604001981 */ /* 0x000ee4000c1e1900 */
[----:B---3-5:R-:W-:-:S06]  /*0260*/  @P1 IADD3 R75, R0, -R15, RZ ;  /* 0x8000000f004b1210 */ /* 0x028fcc0007ffe0ff */
[----:B------:R3:W5:Y:S01]  /*0270*/  @!P1 LDG.E R75, desc[UR6][R4.64] ;  /* 0x00000006044b9981 */ /* 0x000762000c1e1900 */
[----:B------:R-:W-:Y:S05]  /*0280*/  BRA `(.L_x_2083) ;  /* 0x0000000000047947 */ /* 0x000fea0003800000 */
.L_x_2082:
[----:B------:R-:W1:Y:S02]  /*0290*/  LDC R75, c[0x0][0x2c8] ;  /* 0x0000b200ff4b7b82 */ /* 0x000e640000000800 */
.L_x_2083:
[----:B------:R-:W4:Y:S02]  /*02a0*/  LDC.64 R2, c[0x0][0x308] ;  /* 0x0000c200ff027b82 */ /* 0x000f240000000a00 */
[----:B----4-:R-:W-:-:S04]  /*02b0*/  ISETP.NE.U32.AND P1, PT, R2, RZ, PT ;  /* 0x000000ff0200720c */ /* 0x010fc80003f25070 */
[----:B------:R-:W-:-:S13]  /*02c0*/  ISETP.NE.AND.EX P1, PT, R3, RZ, PT, P1 ;  /* 0x000000ff0300720c */ /* 0x000fda0003f25310 */
[----:B------:R-:W4:Y:S01]  /*02d0*/  @P1 LDC.64 R2, c[0x0][0x308] ;  /* 0x0000c200ff021b82 */ /* 0x000f220000000a00 */
[----:B------:R-:W-:-:S07]  /*02e0*/  IMAD.SHL.U32 R67, R19, 0x40, RZ ;  /* 0x0000004013437824 */ /* 0x000fce00078e00ff */
[----:B---3--:R-:W3:Y:S01]  /*02f0*/  @!P1 LDC R4, c[0x0][0x2cc] ;  /* 0x0000b300ff049b82 */ /* 0x008ee20000000800 */
[----:B----4-:R-:W-:-:S07]  /*0300*/  @P1 IMAD.WIDE R10, R13, 0x4, R2 ;  /* 0x000000040d0a1825 */ /* 0x010fce00078e0202 */
[----:B------:R-:W4:Y:S01]  /*0310*/  @!P1 LDC.64 R2, c[0x0][0x318] ;  /* 0x0000c600ff029b82 */ /* 0x000f220000000a00 */
[----:B------:R1:W5:Y:S01]  /*0320*/  @P1 LDG.E R63, desc[UR6][R10.64] ;  /* 0x000000060a3f1981 */ /* 0x000362000c1e1900 */
[----:B--2---:R-:W-:-:S13]  /*0330*/  ISETP.GT.AND P0, PT, R150, R67, PT ;  /* 0x000000439600720c */ /* 0x004fda0003f04270 */
[----:B---3--:R-:W-:Y:S05]  /*0340*/  @!P0 EXIT ;  /* 0x000000000000894d */ /* 0x008fea0003800000 */
[----:B------:R-:W2:Y:S01]  /*0350*/  LDC R0, c[0x0][0x398] ;  /* 0x0000e600ff007b82 */ /* 0x000ea20000000800 */
[----:B----4-:R-:W-:Y:S01]  /*0360*/  @!P1 ISETP.NE.U32.AND P0, PT, R2, RZ, PT ;  /* 0x000000ff0200920c */ /* 0x010fe20003f05070 */
[--C-:B-1---5:R-:W-:Y:S01]  /*0370*/  IMAD.IADD R75, R75, 0x1, -R6.reuse ;  /* 0x000000014b4b7824 */ /* 0x122fe200078e0a06 */
[----:B------:R-:W-:Y:S01]  /*0380*/  ULDC UR5, c[0x0][0x2c8] ;  /* 0x0000b20000057ab9 */ /* 0x000fe20000000800 */
[----:B------:R-:W-:Y:S01]  /*0390*/  @P1 IMAD.IADD R63, R63, 0x1, -R6 ;  /* 0x000000013f3f1824 */ /* 0x000fe200078e0a06 */
[----:B------:R-:W-:Y:S01]  /*03a0*/  @!P1 ISETP.NE.AND.EX P0, PT, R3, RZ, PT, P0 ;  /* 0x000000ff0300920c */ /* 0x000fe20003f05300 */
[----:B------:R-:W-:Y:S01]  /*03b0*/  UIADD3 UR5, UR5, 0x7f, URZ ;  /* 0x0000007f05057890 */ /* 0x000fe2000fffe03f */
[----:B------:R-:W-:Y:S02]  /*03c0*/  IADD3 R3, -R150, 0xbf, R67 ;  /* 0x000000bf96037810 */ /* 0x000fe40007ffe143 */
[----:B------:R-:W-:Y:S01]  /*03d0*/  @!P1 SEL R4, R4, RZ, P0 ;  /* 0x000000ff04049207 */ /* 0x000fe20000000000 */
[----:B------:R-:W-:-:S04]  /*03e0*/  USHF.R.S32.HI UR4, URZ, 0x1f, UR5 ;  /* 0x0000001f3f047899 */ /* 0x000fc80008011405 */
[----:B------:R-:W-:Y:S01]  /*03f0*/  @!P1 IMAD.IADD R63, R75, 0x1, R4 ;  /* 0x000000014b3f9824 */ /* 0x000fe200078e0204 */
[----:B------:R-:W-:-:S03]  /*0400*/  ULEA.HI UR4, UR4, UR5, URZ, 0x7 ;  /* 0x0000000504047291 */ /* 0x000fc6000f8f383f */
        /* <DEDUP_REMOVED lines=11> */
[----:B------:R-:W-:Y:S05]  /*04c0*/  @P0 BRA `(.L_x_2084) ;  /* 0x0000000400480947 */ /* 0x000fea0003800000 */
[----:B------:R-:W-:Y:S01]  /*04d0*/  ISETP.NE.AND P0, PT, R151, -0x1, PT ;  /* 0xffffffff9700780c */ /* 0x000fe20003f05270 */
[----:B------:R-:W1:Y:S01]  /*04e0*/  LDC.64 R4, c[0x0][0x298] ;  /* 0x0000a600ff047b82 */ /* 0x000e620000000a00 */
[----:B------:R-:W-:Y:S01]  /*04f0*/  SHF.R.S32.HI R9, RZ, 0x1f, R64 ;  /* 0x0000001fff097819 */ /* 0x000fe20000011440 */
[----:B------:R-:W-:Y:S01]  /*0500*/  ULDC.64 UR4, c[0x0][0x2a0] ;  /* 0x0000a80000047ab9 */ /* 0x000fe20000000a00 */
[----:B------:R-:W-:Y:S01]  /*0510*/  IADD3 R150, -R67, R150, RZ ;  /* 0x0000009643967210 */ /* 0x000fe20007ffe1ff */
[----:B------:R-:W-:Y:S01]  /*0520*/  ULDC UR9, c[0x0][0x270] ;  /* 0x00009c0000097ab9 */ /* 0x000fe20000000800 */
[----:B------:R-:W-:Y:S01]  /*0530*/  LEA.HI R0, R9, R64, RZ, 0x2 ;  /* 0x0000004009007211 */ /* 0x000fe200078f10ff */
[----:B------:R-:W-:Y:S01]  /*0540*/  IMAD R12, R13, UR9, R146 ;  /* 0x000000090d0c7c24 */ /* 0x000fe2000f8e0292 */
[----:B------:R-:W-:Y:S01]  /*0550*/  ULDC UR8, c[0x0][0x2c4] ;  /* 0x0000b10000087ab9 */ /* 0x000fe20000000800 */
[----:B------:R-:W-:Y:S01]  /*0560*/  LOP3.LUT P4, RZ, R64, 0x3, RZ, 0xc0, !PT ;  /* 0x0000000340ff7812 */ /* 0x000fe2000788c0ff */
[----:B------:R-:W-:Y:S01]  /*0570*/  BSSY B0, `(.L_x_2085) ;  /* 0x000002c000007945 */ /* 0x000fe20003800000 */
[----:B------:R-:W-:-:S02]  /*0580*/  IMAD R12, R12, UR8, R67 ;  /* 0x000000080c0c7c24 */ /* 0x000fc4000f8e0243 */
[----:B------:R-:W2:Y:S01]  /*0590*/  @!P0 LDC.64 R2, c[0x0][0x290] ;  /* 0x0000a400ff028b82 */ /* 0x000ea20000000a00 */
[----:B-1----:R-:W-:-:S04]  /*05a0*/  @P0 IMAD.WIDE.U32 R8, R151, R4, RZ ;  /* 0x0000000497080225 */ /* 0x002fc800078e00ff */
[----:B------:R-:W-:Y:S02]  /*05b0*/  @P0 IMAD R151, R151, R5, R9 ;  /* 0x0000000597970224 */ /* 0x000fe400078e0209 */
[-C--:B--2---:R-:W-:Y:S01]  /*05c0*/  @!P0 IMAD R6, R7, R2.reuse, RZ ;  /* 0x0000000207068224 */ /* 0x084fe200078e02ff */
[----:B------:R-:W-:Y:S01]  /*05d0*/  LOP3.LUT R7, R0, 0x1ffffffc, RZ, 0xc0, !PT ;  /* 0x1ffffffc00077812 */ /* 0x000fe200078ec0ff */
[----:B------:R-:W-:-:S04]  /*05e0*/  @!P0 IMAD.WIDE.U32 R10, R13, R2, RZ ;  /* 0x000000020d0a8225 */ /* 0x000fc800078e00ff */
[----:B------:R-:W-:Y:S01]  /*05f0*/  IMAD.IADD R7, R64, 0x1, -R7 ;  /* 0x0000000140077824 */ /* 0x000fe200078e0a07 */
[----:B------:R-:W-:Y:S01]  /*0600*/  @!P0 MOV R8, R10 ;  /* 0x0000000a00088202 */ /* 0x000fe20000000f00 */
[----:B------:R-:W-:Y:S02]  /*0610*/  @!P0 IMAD R3, R13, R3, R6 ;  /* 0x000000030d038224 */ /* 0x000fe400078e0206 */
[----:B------:R-:W-:Y:S01]  /*0620*/  IMAD.SHL.U32 R2, R7, 0x8, RZ ;  /* 0x0000000807027824 */ /* 0x000fe200078e00ff */
[----:B------:R-:W-:Y:S01]  /*0630*/  SHF.R.S32.HI R7, RZ, 0x1f, R67 ;  /* 0x0000001fff077819 */ /* 0x000fe20000011443 */
[----:B------:R-:W-:-:S03]  /*0640*/  @!P0 IMAD.IADD R151, R11, 0x1, R3 ;  /* 0x000000010b978824 */ /* 0x000fc600078e0203 */
[----:B------:R-:W-:Y:S01]  /*0650*/  SHF.R.S32.HI R3, RZ, 0x1f, R2 ;  /* 0x0000001fff037819 */ /* 0x000fe20000011402 */
[-C--:B------:R-:W-:Y:S01]  /*0660*/  IMAD R6, R7, R4.reuse, RZ ;  /* 0x0000000407067224 */ /* 0x080fe200078e02ff */
[----:B------:R-:W-:Y:S01]  /*0670*/  SHF.R.S32.HI R7, RZ, 0x2, R0 ;  /* 0x00000002ff077819 */ /* 0x000fe20000011400 */
[----:B------:R-:W-:Y:S01]  /*0680*/  IMAD.WIDE.U32 R10, R67, R4, R2 ;  /* 0x00000004430a7225 */ /* 0x000fe200078e0002 */
[----:B------:R-:W-:Y:S02]  /*0690*/  SHF.R.S32.HI R2, RZ, 0x1f, R146 ;  /* 0x0000001fff027819 */ /* 0x000fe40000011492 */
[----:B------:R-:W-:Y:S01]  /*06a0*/  ISETP.GE.AND P1, PT, R7, R150, PT ;  /* 0x000000960700720c */ /* 0x000fe20003f26270 */
[----:B------:R-:W-:Y:S01]  /*06b0*/  IMAD R6, R67, R5, R6 ;  /* 0x0000000543067224 */ /* 0x000fe200078e0206 */
[----:B------:R-:W-:Y:S01]  /*06c0*/  IADD3 R8, P0, R8, R10, RZ ;  /* 0x0000000a08087210 */ /* 0x000fe20007f1e0ff */
[----:B------:R-:W-:Y:S01]  /*06d0*/  IMAD R3, R2, UR4, RZ ;  /* 0x0000000402037c24 */ /* 0x000fe2000f8e02ff */
[----:B------:R-:W-:-:S02]  /*06e0*/  ISETP.GE.OR P3, PT, R7, R150, P4 ;  /* 0x000000960700720c */ /* 0x000fc40002766670 */
[----:B------:R-:W-:Y:S01]  /*06f0*/  IADD3.X R9, R151, R11, R6, P0, !PT ;  /* 0x0000000b97097210 */ /* 0x000fe200007fe406 */
[----:B------:R-:W-:Y:S01]  /*0700*/  IMAD R11, R146, UR5, R3 ;  /* 0x00000005920b7c24 */ /* 0x000fe2000f8e0203 */
[----:B------:R-:W-:Y:S01]  /*0710*/  IADD3 R0, P0, R12, R7, RZ ;  /* 0x000000070c007210 */ /* 0x000fe20007f1e0ff */
[----:B------:R-:W-:Y:S02]  /*0720*/  VIADD R3, R7, 0x20 ;  /* 0x0000002007037836 */ /* 0x000fe40000000000 */
[----:B------:R-:W-:Y:S01]  /*0730*/  IMAD.WIDE.U32 R146, R146, UR4, R8 ;  /* 0x0000000492927c25 */ /* 0x000fe2000f8e0008 */
[----:B------:R-:W-:Y:S02]  /*0740*/  SHF.R.S32.HI R9, RZ, 0x1f, R7 ;  /* 0x0000001fff097819 */ /* 0x000fe40000011407 */
        /* <DEDUP_REMOVED lines=14> */
.L_x_2086:
[----:B------:R-:W-:Y:S05]  /*0830*/  BSYNC B0 ;  /* 0x0000000000007941 */ /* 0x000fea0003800000 */
.L_x_2085:
[----:B------:R-:W-:Y:S04]  /*0840*/  BSSY B0, `(.L_x_2087) ;  /* 0x000000f000007945 */ /* 0x000fe80003800000 */
[----:B------:R-:W-:Y:S05]  /*0850*/  @P2 BRA `(.L_x_2088) ;  /* 0x0000000000342947 */ /* 0x000fea0003800000 */
[----:B------:R-:W-:Y:S01]  /*0860*/  IADD3 R7, P1, R7, 0x20, RZ ;  /* 0x0000002007077810 */ /* 0x000fe20007f3e0ff */
[----:B------:R-:W-:Y:S01]  /*0870*/  ULDC.64 UR4, c[0x0][0x280] ;  /* 0x0000a00000047ab9 */ /* 0x000fe20000000a00 */
[----:B------:R-:W-:Y:S02]  /*0880*/  MOV R10, R146 ;  /* 0x00000092000a7202 */ /* 0x000fe40000000f00 */
[----:B------:R-:W-:-:S03]  /*0890*/  IADD3.X R13, RZ, R9, RZ, P1, !PT ;  /* 0x00000009ff0d7210 */ /* 0x000fc60000ffe4ff */
[----:B------:R-:W-:-:S04]  /*08a0*/  IMAD.WIDE.U32 R10, R7, R4, R10 ;  /* 0x00000004070a7225 */ /* 0x000fc800078e000a */
[----:B------:R-:W-:Y:S01]  /*08b0*/  IMAD R2, R13, R4, RZ ;  /* 0x000000040d027224 */ /* 0x000fe200078e02ff */
[----:B------:R-:W-:-:S03]  /*08c0*/  LEA R4, P1, R10, UR4, 0x1 ;  /* 0x000000040a047c11 */ /* 0x000fc6000f8208ff */
[----:B------:R-:W-:-:S05]  /*08d0*/  IMAD R5, R7, R5, R2 ;  /* 0x0000000507057224 */ /* 0x000fca00078e0202 */
[----:B------:R-:W-:-:S04]  /*08e0*/  IADD3 R5, R11, R5, RZ ;  /* 0x000000050b057210 */ /* 0x000fc80007ffe0ff */
[----:B------:R-:W-:-:S05]  /*08f0*/  LEA.HI.X R5, R10, UR5, R5, 0x1, P1 ;  /* 0x000000050a057c11 */ /* 0x000fca00088f0c05 */
[----:B------:R2:W-:Y:S04]  /*0900*/  STG.E.128 desc[UR6][R4.64], RZ ;  /* 0x000000ff04007986 */ /* 0x0005e8000c101d06 */
[----:B------:R2:W-:Y:S04]  /*0910*/  STG.E.128 desc[UR6][R4.64+0x40], RZ ;  /* 0x000040ff04007986 */ /* 0x0005e8000c101d06 */
[----:B------:R2:W-:Y:S02]  /*0920*/  STG.E.128 desc[UR6][R4.64+0x80], RZ ;  /* 0x000080ff04007986 */ /* 0x0005e4000c101d06 */
.L_x_2088:
[----:B------:R-:W-:Y:S05]  /*0930*/  BSYNC B0 ;  /* 0x0000000000007941 */ /* 0x000fea0003800000 */
.L_x_2087:
        /* <DEDUP_REMOVED lines=11> */
.L_x_2084:
[----:B------:R-:W1:Y:S01]  /*09f0*/  LDC.64 R2, c[0x0][0x368] ;  /* 0x0000da00ff027b82 */ /* 0x000e620000000a00 */
        /* <DEDUP_REMOVED lines=11> */
[----:B-1----:R-:W1:Y:S02]  /*0ab0*/  LDC.64 R2, c[0x0][0x378] ;  /* 0x0000de00ff027b82 */ /* 0x002e640000000a00 */
        /* <DEDUP_REMOVED lines=9> */
.L_x_2089:
[----:B------:R-:W-:Y:S05]  /*0b50*/  @!P2 BRA `(.L_x_2090) ;  /* 0x000000040040a947 */ /* 0x000fea0003800000 */
[----:B-----5:R-:W1:Y:S01]  /*0b60*/  LDC R13, c[0x0][0x380] ;  /* 0x0000e000ff0d7b82 */ /* 0x020e620000000800 */
[----:B------:R-:W-:Y:S01]  /*0b70*/  LEA R52, R55, 0xffffff80, 0x7 ;  /* 0xffffff8037347811 */ /* 0x000fe200078e38ff */
[----:B------:R-:W-:-:S06]  /*0b80*/  ULDC.64 UR4, c[0x0][0x230] ;  /* 0x00008c0000047ab9 */ /* 0x000fcc0000000a00 */
[----:B------:R-:W2:Y:S01]  /*0b90*/  LDC.64 R156, c[0x0][0x248] ;  /* 0x00009200ff9c7b82 */ /* 0x000ea20000000a00 */
        /* <DEDUP_REMOVED lines=9> */
[----:B------:R-:W-:Y:S02]  /*0c30*/  IMAD.HI.U32 R0, R5, R0, R4 ;  /* 0x0000000005007227 */ /* 0x000fe400078e0004 */
[----:B------:R-:W1:Y:S04]  /*0c40*/  LDC R5, c[0x0][0x278] ;  /* 0x00009e00ff057b82 */ /* 0x000e680000000800 */
        /* <DEDUP_REMOVED lines=14> */
[----:B------:R-:W3:Y:S01]  /*0d30*/  LDG.E R4, desc[UR6][R14.64] ;  /* 0x000000060e047981 */ /* 0x000ee2000c1e1900 */
[----:B-1----:R-:W-:Y:S01]  /*0d40*/  IABS R2, R5 ;  /* 0x0000000500027213 */ /* 0x002fe20000000000 */
        /* <DEDUP_REMOVED lines=23> */
[----:B------:R-:W1:Y:S05]  /*0ec0*/  LDC.64 R2, c[0x0][0x238] ;  /* 0x00008e00ff027b82 */ /* 0x000e6a0000000a00 */
[----:B------:R-:W-:-:S06]  /*0ed0*/  @P3 IADD3 R0, R0, 0x1, RZ ;  /* 0x0000000100003810 */ /* 0x000fcc0007ffe0ff */
[----:B------:R-:W-:Y:S01]  /*0ee0*/  @!P0 IMAD.MOV R0, RZ, RZ, -R0 ;  /* 0x000000ffff008224 */ /* 0x000fe200078e0a00 */
[----:B------:R-:W-:-:S04]  /*0ef0*/  @!P1 LOP3.LUT R0, RZ, R5, RZ, 0x33, !PT ;  /* 0x00000005ff009212 */ /* 0x000fc800078e33ff */
[----:B------:R-:W-:Y:S02]  /*0f00*/  SHF.R.S32.HI R5, RZ, 0x1f, R0 ;  /* 0x0000001fff057819 */ /* 0x000fe40000011400 */
[----:B---3--:R-:W-:Y:S01]  /*0f10*/  SHF.R.S32.HI R11, RZ, 0x1f, R4 ;  /* 0x0000001fff0b7819 */ /* 0x008fe20000011404 */
[----:B------:R-:W-:-:S04]  /*0f20*/  IMAD.WIDE.U32 R12, R4, UR4, RZ ;  /* 0x00000004040c7c25 */ /* 0x000fc8000f8e00ff */
[C---:B------:R-:W-:Y:S02]  /*0f30*/  IMAD R15, R11.reuse, UR4, RZ ;  /* 0x000000040b0f7c24 */ /* 0x040fe4000f8e02ff */
[-C--:B-1----:R-:W-:Y:S02]  /*0f40*/  IMAD R11, R11, R2.reuse, RZ ;  /* 0x000000020b0b7224 */ /* 0x082fe400078e02ff */
[C---:B------:R-:W-:Y:S01]  /*0f50*/  IMAD R6, R4.reuse, UR5, R15 ;  /* 0x0000000504067c24 */ /* 0x040fe2000f8e020f */
[----:B------:R-:W-:Y:S01]  /*0f60*/  ULDC.64 UR4, c[0x0][0x260] ;  /* 0x0000980000047ab9 */ /* 0x000fe20000000a00 */
[C---:B------:R-:W-:Y:S02]  /*0f70*/  IMAD R3, R4.reuse, R3, R11 ;  /* 0x0000000304037224 */ /* 0x040fe400078e020b */
[----:B------:R-:W-:Y:S01]  /*0f80*/  IMAD.WIDE.U32 R24, R4, R2, RZ ;  /* 0x0000000204187225 */ /* 0x000fe200078e00ff */
[----:B------:R-:W-:-:S03]  /*0f90*/  IADD3 R13, R13, R6, RZ ;  /* 0x000000060d0d7210 */ /* 0x000fc60007ffe0ff */
[-C--:B--2---:R-:W-:Y:S02]  /*0fa0*/  IMAD R6, R17, R156.reuse, RZ ;  /* 0x0000009c11067224 */ /* 0x084fe400078e02ff */
[----:B------:R-:W-:-:S04]  /*0fb0*/  IMAD.WIDE.U32 R12, R21, R156, R12 ;  /* 0x0000009c150c7225 */ /* 0x000fc800078e000c */
[----:B------:R-:W-:Y:S01]  /*0fc0*/  IMAD R6, R21, R157, R6 ;  /* 0x0000009d15067224 */ /* 0x000fe200078e0206 */
[----:B------:R-:W-:Y:S01]  /*0fd0*/  MOV R14, R12 ;  /* 0x0000000c000e7202 */ /* 0x000fe20000000f00 */
[----:B------:R-:W-:Y:S02]  /*0fe0*/  IMAD.IADD R23, R25, 0x1, R3 ;  /* 0x0000000119177824 */ /* 0x000fe400078e0203 */
[----:B------:R-:W-:Y:S02]  /*0ff0*/  IMAD.IADD R15, R13, 0x1, R6 ;  /* 0x000000010d0f7824 */ /* 0x000fe400078e0206 */
[----:B------:R-:W-:Y:S02]  /*1000*/  IMAD R13, R5, UR4, RZ ;  /* 0x00000004050d7c24 */ /* 0x000fe4000f8e02ff */
[----:B------:R-:W-:-:S04]  /*1010*/  IMAD.WIDE.U32 R14, R0, UR4, R14 ;  /* 0x00000004000e7c25 */ /* 0x000fc8000f8e000e */
[----:B------:R-:W-:Y:S01]  /*1020*/  IMAD R13, R0, UR5, R13 ;  /* 0x00000005000d7c24 */ /* 0x000fe2000f8e020d */
[----:B------:R-:W-:-:S04]  /*1030*/  MOV R4, R14 ;  /* 0x0000000e00047202 */ /* 0x000fc80000000f00 */
[----:B------:R-:W-:Y:S01]  /*1040*/  IADD3 R15, R15, R13, RZ ;  /* 0x0000000d0f0f7210 */ /* 0x000fe20007ffe0ff */
[----:B------:R-:W-:Y:S06]  /*1050*/  BRA `(.L_x_2091) ;  /* 0x00000004003c7947 */ /* 0x000fec0003800000 */
.L_x_2090:
[----:B------:R-:W1:Y:S01]  /*1060*/  LDC R21, c[0x0][0x278] ;  /* 0x00009e00ff157b82 */ /* 0x000e620000000800 */
[----:B------:R-:W-:Y:S02]  /*1070*/  MOV R4, RZ ;  /* 0x000000ff00047202 */ /* 0x000fe40000000f00 */
        /* <DEDUP_REMOVED lines=11> */
[----:B---3--:R-:W-:-:S04]  /*1130*/  IMAD.MOV R0, RZ, RZ, -R5 ;  /* 0x000000ffff007224 */ /* 0x008fc800078e0a05 */
[----:B------:R-:W-:Y:S01]  /*1140*/  IMAD R2, R0, R3, RZ ;  /* 0x0000000300027224 */ /* 0x000fe200078e02ff */
[----:B------:R-:W-:-:S03]  /*1150*/  IABS R0, R146 ;  /* 0x0000009200007213 */ /* 0x000fc60000000000 */
[----:B------:R-:W-:-:S04]  /*1160*/  IMAD.HI.U32 R5, R5, R2, R4 ;  /* 0x0000000205057227 */ /* 0x000fc800078e0004 */
[----:B------:R-:W-:-:S04]  /*1170*/  IMAD.MOV.U32 R4, RZ, RZ, R0 ;  /* 0x000000ffff047224 */ /* 0x000fc800078e0000 */
[----:B------:R-:W-:-:S04]  /*1180*/  IMAD.HI.U32 R0, R5, R4, RZ ;  /* 0x0000000405007227 */ /* 0x000fc800078e00ff */
[----:B------:R-:W-:Y:S02]  /*1190*/  IMAD.MOV R2, RZ, RZ, -R0 ;  /* 0x000000ffff027224 */ /* 0x000fe400078e0a00 */
[----:B--2---:R-:W-:Y:S02]  /*11a0*/  @P4 IMAD R5, R22, R157, RZ ;  /* 0x0000009d16054224 */ /* 0x004fe400078e02ff */
[----:B------:R-:W-:Y:S01]  /*11b0*/  IMAD R2, R3, R2, R4 ;  /* 0x0000000203027224 */ /* 0x000fe200078e0204 */
[----:B------:R-:W-:Y:S01]  /*11c0*/  LOP3.LUT R4, R146, R21, RZ, 0x3c, !PT ;  /* 0x0000001592047212 */ /* 0x000fe200078e3cff */
[----:B------:R-:W-:-:S03]  /*11d0*/  @P4 IMAD.WIDE.U32 R22, R22, R156, RZ ;  /* 0x0000009c16164225 */ /* 0x000fc600078e00ff */
[----:B------:R-:W-:Y:S02]  /*11e0*/  ISETP.GT.U32.AND P0, PT, R3, R2, PT ;  /* 0x000000020300720c */ /* 0x000fe40003f04070 */
[----:B------:R-:W-:Y:S02]  /*11f0*/  ISETP.GE.AND P1, PT, R4, RZ, PT ;  /* 0x000000ff0400720c */ /* 0x000fe40003f26270 */
[----:B------:R-:W-:Y:S02]  /*1200*/  @P4 IADD3 R5, R23, R5, RZ ;  /* 0x0000000517054210 */ /* 0x000fe40007ffe0ff */
[----:B------:R-:W-:-:S07]  /*1210*/  @P4 MOV R8, R22 ;  /* 0x0000001600084202 */ /* 0x000fce0000000f00 */
[-C--:B------:R-:W-:Y:S02]  /*1220*/  @!P0 IADD3 R2, R2, -R3.reuse, RZ ;  /* 0x8000000302028210 */ /* 0x080fe40007ffe0ff */
[----:B------:R-:W-:Y:S02]  /*1230*/  @!P0 IADD3 R0, R0, 0x1, RZ ;  /* 0x0000000100008810 */ /* 0x000fe40007ffe0ff */
[----:B------:R-:W-:Y:S02]  /*1240*/  ISETP.GE.U32.AND P3, PT, R2, R3, PT ;  /* 0x000000030200720c */ /* 0x000fe40003f66070 */
[----:B------:R-:W2:Y:S01]  /*1250*/  LDC.64 R2, c[0x0][0x260] ;  /* 0x00009800ff027b82 */ /* 0x000ea20000000a00 */
[----:B------:R-:W-:-:S10]  /*1260*/  ISETP.NE.AND P0, PT, R21, RZ, PT ;  /* 0x000000ff1500720c */ /* 0x000fd40003f05270 */
[----:B------:R-:W-:-:S04]  /*1270*/  @P3 VIADD R0, R0, 0x1 ;  /* 0x0000000100003836 */ /* 0x000fc80000000000 */
        /* <DEDUP_REMOVED lines=13> */
[----:B------:R-:W-:Y:S02]  /*1350*/  IADD3 R5, R25, R5, RZ ;  /* 0x0000000519057210 */ /* 0x000fe40007ffe0ff */
[----:B------:R-:W-:-:S07]  /*1360*/  MOV R8, R24 ;  /* 0x0000001800087202 */ /* 0x000fce0000000f00 */
.L_x_2092:
[----:B------:R-:W-:Y:S01]  /*1370*/  @!P0 LOP3.LUT R0, RZ, R21, RZ, 0x33, !PT ;  /* 0x00000015ff008212 */ /* 0x000fe200078e33ff */
[----:B------:R-:W-:Y:S01]  /*1380*/  IMAD R4, R17, R156, RZ ;  /* 0x0000009c11047224 */ /* 0x000fe200078e02ff */
[----:B------:R-:W-:Y:S02]  /*1390*/  MOV R20, R8 ;  /* 0x0000000800147202 */ /* 0x000fe40000000f00 */
[----:B------:R-:W-:Y:S01]  /*13a0*/  MOV R21, R5 ;  /* 0x0000000500157202 */ /* 0x000fe20000000f00 */
[-C--:B------:R-:W-:Y:S01]  /*13b0*/  IMAD R4, R157, R52.reuse, R4 ;  /* 0x000000349d047224 */ /* 0x080fe200078e0204 */
[----:B------:R-:W-:Y:S02]  /*13c0*/  SHF.R.S32.HI R5, RZ, 0x1f, R0 ;  /* 0x0000001fff057819 */ /* 0x000fe40000011400 */
[----:B------:R-:W-:Y:S01]  /*13d0*/  @P4 IADD3 R15, R6, R15, RZ ;  /* 0x0000000f060f4210 */ /* 0x000fe20007ffe0ff */
[----:B------:R-:W-:-:S04]  /*13e0*/  IMAD.WIDE.U32 R20, R156, R52, R20 ;  /* 0x000000349c147225 */ /* 0x000fc800078e0014 */
[----:B------:R-:W-:Y:S01]  /*13f0*/  @P4 IMAD.WIDE.U32 R24, R15, R10, RZ ;  /* 0x0000000a0f184225 */ /* 0x000fe200078e00ff */
[----:B------:R-:W-:-:S03]  /*1400*/  IADD3 R21, R21, R4, RZ ;  /* 0x0000000415157210 */ /* 0x000fc60007ffe0ff */
[-C--:B--2---:R-:W-:Y:S02]  /*1410*/  IMAD R4, R5, R2.reuse, RZ ;  /* 0x0000000205047224 */ /* 0x084fe400078e02ff */
[----:B------:R-:W-:-:S04]  /*1420*/  IMAD.WIDE.U32 R20, R0, R2, R20 ;  /* 0x0000000200147225 */ /* 0x000fc800078e0014 */
[----:B------:R-:W-:Y:S01]  /*1430*/  IMAD R3, R0, R3, R4 ;  /* 0x0000000300037224 */ /* 0x000fe200078e0204 */
[----:B------:R-:W-:Y:S01]  /*1440*/  MOV R4, R20 ;  /* 0x0000001400047202 */ /* 0x000fe20000000f00 */
[----:B------:R-:W-:-:S03]  /*1450*/  @P4 IMAD R23, R15, R11, R25 ;  /* 0x0000000b0f174224 */ /* 0x000fc600078e0219 */
[----:B------:R-:W-:Y:S02]  /*1460*/  IADD3 R15, R21, R3, RZ ;  /* 0x00000003150f7210 */ /* 0x000fe40007ffe0ff */
[----:B------:R-:W-:Y:S01]  /*1470*/  MOV R21, R52 ;  /* 0x0000003400157202 */ /* 0x000fe20000000f00 */
        /* <DEDUP_REMOVED lines=13> */
.L_x_2091:
[----:B------:R1:W5:Y:S01]  /*1550*/  @P5 LDG.E R11, desc[UR6][R148.64] ;  /* 0x00000006940b5981 */ /* 0x000362000c1e1900 */
[----:B------:R-:W-:Y:S01]  /*1560*/  ISETP.NE.AND P0, PT, R151, -0x1, PT ;  /* 0xffffffff9700780c */ /* 0x000fe20003f05270 */
[----:B------:R-:W2:Y:S01]  /*1570*/  LDC.64 R2, c[0x0][0x240] ;  /* 0x00009000ff027b82 */ /* 0x000ea20000000a00 */
[----:B------:R-:W-:Y:S01]  /*1580*/  SHF.R.S32.HI R71, RZ, 0x1f, R64 ;  /* 0x0000001fff477819 */ /* 0x000fe20000011440 */
[----:B------:R-:W-:Y:S01]  /*1590*/  ULDC.64 UR4, c[0x0][0x268] ;  /* 0x00009a0000047ab9 */ /* 0x000fe20000000a00 */
[----:B------:R-:W-:Y:S01]  /*15a0*/  SHF.R.S32.HI R90, RZ, 0x1f, R75 ;  /* 0x0000001fff5a7819 */ /* 0x000fe2000001144b */
[----:B------:R-:W-:Y:S01]  /*15b0*/  IMAD.MOV.U32 R51, RZ, RZ, 0x10 ;  /* 0x00000010ff337424 */ /* 0x000fe200078e00ff */
[CC--:B------:R-:W-:Y:S01]  /*15c0*/  LEA.HI R25, R71.reuse, R64.reuse, RZ, 0x2 ;  /* 0x0000004047197211 */ /* 0x0c0fe200078f10ff */
[----:B------:R-:W-:Y:S01]  /*15d0*/  IMAD.SHL.U32 R62, R156, 0x20, RZ ;  /* 0x000000209c3e7824 */ /* 0x000fe200078e00ff */
[----:B------:R-:W-:Y:S01]  /*15e0*/  LEA.HI R73, R71, R64, RZ, 0x3 ;  /* 0x0000004047497211 */ /* 0x000fe200078f18ff */
[----:B------:R-:W3:Y:S01]  /*15f0*/  LDC R83, c[0x0][0x2e0] ;  /* 0x0000b800ff537b82 */ /* 0x000ee20000000800 */
[----:B------:R-:W-:-:S02]  /*1600*/  LOP3.LUT R29, R25, 0xfffffffc, RZ, 0xc0, !PT ;  /* 0xfffffffc191d7812 */ /* 0x000fc400078ec0ff */
[----:B------:R-:W-:Y:S02]  /*1610*/  SHF.R.S32.HI R72, RZ, 0x3, R73 ;  /* 0x00000003ff487819 */ /* 0x000fe40000011449 */
[----:B------:R-:W-:Y:S01]  /*1620*/  SHF.R.S32.HI R144, RZ, 0x2, R25 ;  /* 0x00000002ff907819 */ /* 0x000fe20000011419 */
[----:B------:R-:W-:Y:S01]  /*1630*/  IMAD.IADD R80, R64, 0x1, -R29 ;  /* 0x0000000140507824 */ /* 0x000fe200078e0a1d */
[----:B------:R-:W-:Y:S01]  /*1640*/  LEA.HI R6, R71, R64, RZ, 0x5 ;  /* 0x0000004047067211 */ /* 0x000fe200078f28ff */
[----:B-----5:R-:W4:Y:S01]  /*1650*/  @!P0 LDC.64 R12, c[0x0][0x228] ;  /* 0x00008a00ff0c8b82 */ /* 0x020f220000000a00 */
[----:B------:R-:W-:Y:S01]  /*1660*/  IMAD.SHL.U32 R27, R72, 0x40, RZ ;  /* 0x00000040481b7824 */ /* 0x000fe200078e00ff */
[----:B------:R-:W-:Y:S01]  /*1670*/  LEA.HI R25, R25, R144, RZ, 0x1 ;  /* 0x0000009019197211 */ /* 0x000fe200078f08ff */
[C---:B------:R-:W-:Y:S01]  /*1680*/  IMAD.SHL.U32 R18, R80.reuse, 0x8, RZ ;  /* 0x0000000850127824 */ /* 0x040fe200078e00ff */
[----:B------:R-:W-:Y:S01]  /*1690*/  SHF.R.S32.HI R142, RZ, 0x5, R6 ;  /* 0x00000005ff8e7819 */ /* 0x000fe20000011406 */
[----:B------:R-:W-:Y:S01]  /*16a0*/  IMAD.SHL.U32 R80, R80, 0x4, RZ ;  /* 0x0000000450507824 */ /* 0x000fe200078e00ff */
[----:B------:R-:W-:-:S02]  /*16b0*/  LOP3.LUT R27, R27, 0xc0, RZ, 0xc0, !PT ;  /* 0x000000c01b1b7812 */ /* 0x000fc400078ec0ff */
[----:B------:R-:W-:Y:S01]  /*16c0*/  LOP3.LUT R25, R25, 0x7fffffe, RZ, 0xc0, !PT ;  /* 0x07fffffe19197812 */ /* 0x000fe200078ec0ff */
[----:B--2---:R-:W-:Y:S01]  /*16d0*/  @P0 IMAD.WIDE.U32 R28, R151, R2, RZ ;  /* 0x00000002971c0225 */ /* 0x004fe200078e00ff */
[----:B------:R-:W-:Y:S01]  /*16e0*/  LOP3.LUT R8, R27, 0x18, R18, 0xf8, !PT ;  /* 0x000000181b087812 */ /* 0x000fe200078ef812 */
[----:B------:R-:W2:Y:S01]  /*16f0*/  LDC.64 R154, c[0x0][0x250] ;  /* 0x00009400ff9a7b82 */ /* 0x000ea20000000a00 */
[----:B------:R-:W-:Y:S01]  /*1700*/  SHF.R.U32.HI R27, RZ, 0x3, R27 ;  /* 0x00000003ff1b7819 */ /* 0x000fe2000001161b */
[----:B------:R-:W-:Y:S01]  /*1710*/  IMAD.IADD R25, R144, 0x1, -R25 ;  /* 0x0000000190197824 */ /* 0x000fe200078e0a19 */
[----:B------:R-:W-:Y:S02]  /*1720*/  LEA.HI R71, R71, R64, RZ, 0x4 ;  /* 0x0000004047477211 */ /* 0x000fe400078f20ff */
[----:B------:R-:W-:Y:S01]  /*1730*/  LOP3.LUT R27, R8, R27, RZ, 0x3c, !PT ;  /* 0x0000001b081b7212 */ /* 0x000fe200078e3cff */
[----:B------:R-:W-:Y:S01]  /*1740*/  IMAD R142, R142, 0x8, R25 ;  /* 0x000000088e8e7824 */ /* 0x000fe200078e0219 */
[----:B------:R-:W-:Y:S01]  /*1750*/  @P0 MOV R8, R28 ;  /* 0x0000001c00080202 */ /* 0x000fe20000000f00 */
[----:B------:R-:W-:Y:S01]  /*1760*/  @P0 IMAD R25, R151, R3, R29 ;  /* 0x0000000397190224 */ /* 0x000fe200078e021d */
[----:B------:R-:W-:Y:S01]  /*1770*/  SHF.R.S32.HI R145, RZ, 0x1f, R144 ;  /* 0x0000001fff917819 */ /* 0x000fe20000011490 */
[----:B------:R-:W-:Y:S01]  /*1780*/  IMAD.U32 R142, R142, 0x20, R27 ;  /* 0x000000208e8e7824 */ /* 0x000fe200078e001b */
[----:B------:R-:W-:Y:S01]  /*1790*/  LOP3.LUT R27, R71, 0xfffffff0, RZ, 0xc0, !PT ;  /* 0xfffffff0471b7812 */ /* 0x000fe200078ec0ff */
[-C--:B----4-:R-:W-:Y:S01]  /*17a0*/  @!P0 IMAD R10, R7, R12.reuse, RZ ;  /* 0x0000000c070a8224 */ /* 0x090fe200078e02ff */
[----:B------:R-:W-:Y:S01]  /*17b0*/  LEA.HI R90, R90, R75, RZ, 0x7 ;  /* 0x0000004b5a5a7211 */ /* 0x000fe200078f38ff */
[----:B------:R-:W-:Y:S01]  /*17c0*/  @!P0 IMAD.WIDE.U32 R28, R9, R12, RZ ;  /* 0x0000000c091c8225 */ /* 0x000fe200078e00ff */
[----:B---3--:R-:W-:-:S02]  /*17d0*/  LEA.HI R83, R83, R83, RZ, 0x1 ;  /* 0x0000005353537211 */ /* 0x008fc400078f08ff */
[----:B------:R-:W-:Y:S01]  /*17e0*/  SHF.R.S32.HI R90, RZ, 0x7, R90 ;  /* 0x00000007ff5a7819 */ /* 0x000fe2000001145a */
[----:B------:R-:W-:Y:S01]  /*17f0*/  @!P0 IMAD R10, R9, R13, R10 ;  /* 0x0000000d090a8224 */ /* 0x000fe200078e020a */
[----:B------:R-:W-:Y:S01]  /*1800*/  SHF.R.S32.HI R79, RZ, 0x1, R83 ;  /* 0x00000001ff4f7819 */ /* 0x000fe20000011453 */
[----:B------:R-:W-:Y:S01]  /*1810*/  @!P0 IMAD.MOV.U32 R8, RZ, RZ, R28 ;  /* 0x000000ffff088224 */ /* 0x000fe200078e001c */
[----:B------:R-:W-:Y:S01]  /*1820*/  VIMNMX R90, RZ, R90, !PT ;  /* 0x0000005aff5a7248 */ /* 0x000fe20007fe0100 */
[----:B------:R-:W-:Y:S01]  /*1830*/  IMAD.WIDE R12, R19, 0x40, R144 ;  /* 0x00000040130c7825 */ /* 0x000fe200078e0290 */
[----:B------:R-:W-:Y:S02]  /*1840*/  SHF.R.S32.HI R19, RZ, 0x1f, R18 ;  /* 0x0000001fff137819 */ /* 0x000fe40000011412 */
[C---:B------:R-:W-:Y:S01]  /*1850*/  IADD3 R26, P1, R18.reuse, R8, RZ ;  /* 0x00000008121a7210 */ /* 0x040fe20007f3e0ff */
[----:B------:R-:W-:Y:S01]  /*1860*/  @!P0 IMAD.IADD R25, R29, 0x1, R10 ;  /* 0x000000011d198824 */ /* 0x000fe200078e020a */
[----:B------:R-:W-:Y:S01]  /*1870*/  IADD3 R24, P0, R18, R24, RZ ;  /* 0x0000001812187210 */ /* 0x000fe20007f1e0ff */
[----:B------:R-:W-:Y:S01]  /*1880*/  IMAD.IADD R70, R64, 0x1, -R27 ;  /* 0x0000000140467824 */ /* 0x000fe200078e0a1b */
[----:B------:R-:W-:Y:S01]  /*1890*/  LOP3.LUT R65, R6, 0xffffffe0, RZ, 0xc0, !PT ;  /* 0xffffffe006417812 */ /* 0x000fe200078ec0ff */
[----:B------:R-:W-:Y:S01]  /*18a0*/  IMAD R8, R13, R2, RZ ;  /* 0x000000020d087224 */ /* 0x000fe200078e02ff */
[C---:B------:R-:W-:Y:S01]  /*18b0*/  IADD3.X R27, R19.reuse, R25, RZ, P1, !PT ;  /* 0x00000019131b7210 */ /* 0x040fe20000ffe4ff */
[----:B------:R-:W-:Y:S01]  /*18c0*/  IMAD.X R25, R19, 0x1, R23, P0 ;  /* 0x0000000113197824 */ /* 0x000fe200000e0617 */
[----:B------:R-:W-:Y:S01]  /*18d0*/  IADD3 R162, P0, R144, R21, RZ ;  /* 0x0000001590a27210 */ /* 0x000fe20007f1e0ff */
[----:B------:R-:W-:Y:S01]  /*18e0*/  IMAD R13, R5, UR4, RZ ;  /* 0x00000004050d7c24 */ /* 0x000fe2000f8e02ff */
[----:B------:R-:W-:Y:S01]  /*18f0*/  LEA.HI R74, R70, R70, RZ, 0x1 ;  /* 0x00000046464a7211 */ /* 0x000fe200078f08ff */
[----:B------:R-:W-:Y:S01]  /*1900*/  IMAD.WIDE.U32 R22, R12, R2, R26 ;  /* 0x000000020c167225 */ /* 0x000fe200078e001a */
[----:B------:R-:W-:-:S02]  /*1910*/  SHF.R.S32.HI R2, RZ, 0x1f, R146 ;  /* 0x0000001fff027819 */ /* 0x000fc40000011492 */
[--C-:B------:R-:W-:Y:S01]  /*1920*/  SHF.R.S32.HI R68, RZ, 0x1, R74.reuse ;  /* 0x00000001ff447819 */ /* 0x100fe2000001144a */
[----:B------:R-:W-:Y:S01]  /*1930*/  IMAD R20, R0, UR5, R13 ;  /* 0x0000000500147c24 */ /* 0x000fe2000f8e020d */
[----:B------:R-:W-:Y:S01]  /*1940*/  SHF.R.S32.HI R13, RZ, 0x1f, R74 ;  /* 0x0000001fff0d7819 */ /* 0x000fe2000001144a */
[----:B------:R-:W-:Y:S01]  /*1950*/  IMAD.X R17, R145, 0x1, R17, P0 ;  /* 0x0000000191117824 */ /* 0x000fe200000e0611 */
[----:B------:R-:W-:Y:S01]  /*1960*/  IADD3 R164, P0, R18, R4, RZ ;  /* 0x0000000412a47210 */ /* 0x000fe20007f1e0ff */
[----:B------:R-:W-:Y:S01]  /*1970*/  IMAD R3, R12, R3, R8 ;  /* 0x000000030c037224 */ /* 0x000fe200078e0208 */
[----:B------:R-:W-:Y:S01]  /*1980*/  LEA.HI R13, R13, R68, RZ, 0x2 ;  /* 0x000000440d0d7211 */ /* 0x000fe200078f10ff */
[----:B------:R-:W-:Y:S01]  /*1990*/  IMAD.WIDE.U32 R24, R0, UR4, R24 ;  /* 0x0000000400187c25 */ /* 0x000fe2000f8e0018 */
[----:B------:R-:W-:Y:S01]  /*19a0*/  ULDC.64 UR4, c[0x0][0x258] ;  /* 0x0000960000047ab9 */ /* 0x000fe20000000a00 */
[----:B------:R-:W-:Y:S02]  /*19b0*/  SHF.L.U64.HI R61, R156, 0x5, R157 ;  /* 0x000000059c3d7819 */ /* 0x000fe4000001029d */
[----:B------:R-:W-:Y:S01]  /*19c0*/  IMAD.X R165, R19, 0x1, R15, P0 ;  /* 0x0000000113a57824 */ /* 0x000fe200000e060f */
[----:B------:R-:W-:Y:S01]  /*19d0*/  ISETP.GT.AND P0, PT, R55, R90, PT ;  /* 0x0000005a3700720c */ /* 0x000fe20003f04270 */
[----:B------:R-:W-:Y:S01]  /*19e0*/  IMAD.IADD R23, R23, 0x1, R3 ;  /* 0x0000000117177824 */ /* 0x000fe200078e0203 */
[----:B------:R-:W-:Y:S01]  /*19f0*/  LOP3.LUT R13, R13, 0xfffffffc, RZ, 0xc0, !PT ;  /* 0xfffffffc0d0d7812 */ /* 0x000fe200078ec0ff */
[----:B------:R-:W-:Y:S01]  /*1a00*/  IMAD.IADD R21, R25, 0x1, R20 ;  /* 0x0000000119157824 */ /* 0x000fe200078e0214 */
[----:B--2---:R-:W-:Y:S01]  /*1a10*/  SHF.L.U64.HI R66, R154, 0x5, R155 ;  /* 0x000000059a427819 */ /* 0x004fe2000001029b */
[----:B------:R-:W-:Y:S01]  /*1a20*/  IMAD R3, R17, R154, RZ ;  /* 0x0000009a11037224 */ /* 0x000fe200078e02ff */
[----:B------:R-:W-:Y:S01]  /*1a30*/  IADD3 R68, R68, -R13, RZ ;  /* 0x8000000d44447210 */ /* 0x000fe20007ffe0ff */
[----:B------:R-:W-:-:S02]  /*1a40*/  IMAD R13, R2, UR4, RZ ;  /* 0x00000004020d7c24 */ /* 0x000fc4000f8e02ff */
[----:B------:R-:W-:Y:S01]  /*1a50*/  IMAD R81, R144, R79, R80 ;  /* 0x0000004f90517224 */ /* 0x000fe200078e0250 */
[----:B------:R-:W-:Y:S01]  /*1a60*/  LOP3.LUT P1, RZ, R68, 0x2, RZ, 0xc0, !PT ;  /* 0x0000000244ff7812 */ /* 0x000fe2000782c0ff */
[----:B------:R-:W-:Y:S02]  /*1a70*/  IMAD.MOV.U32 R20, RZ, RZ, R24 ;  /* 0x000000ffff147224 */ /* 0x000fe400078e0018 */
[----:B------:R-:W-:Y:S01]  /*1a80*/  IMAD R2, R145, R156, RZ ;  /* 0x0000009c91027224 */ /* 0x000fe200078e02ff */
[----:B------:R-:W-:Y:S01]  /*1a90*/  IADD3 R80, R80, R81, RZ ;  /* 0x0000005150507210 */ /* 0x000fe20007ffe0ff */
[----:B------:R-:W-:Y:S01]  /*1aa0*/  IMAD R13, R146, UR5, R13 ;  /* 0x00000005920d7c24 */ /* 0x000fe2000f8e020d */
[----:B------:R-:W-:Y:S01]  /*1ab0*/  SHF.R.S32.HI R78, RZ, 0x1f, R81 ;  /* 0x0000001fff4e7819 */ /* 0x000fe20000011451 */
[----:B------:R-:W-:Y:S01]  /*1ac0*/  IMAD R3, R162, R155, R3 ;  /* 0x0000009ba2037224 */ /* 0x000fe200078e0203 */
[----:B------:R-:W-:Y:S01]  /*1ad0*/  SHF.R.S32.HI R77, RZ, 0x1f, R80 ;  /* 0x0000001fff4d7819 */ /* 0x000fe20000011450 */
[----:B------:R-:W-:Y:S01]  /*1ae0*/  IMAD.WIDE.U32 R146, R146, UR4, R22 ;  /* 0x0000000492927c25 */ /* 0x000fe2000f8e0016 */
[----:B------:R-:W-:-:S03]  /*1af0*/  SEL R51, R51, 0xfffffff0, !P1 ;  /* 0xfffffff033337807 */ /* 0x000fc60004800000 */
[----:B------:R-:W-:-:S04]  /*1b00*/  IMAD.WIDE.U32 R162, R162, R154, R20 ;  /* 0x0000009aa2a27225 */ /* 0x000fc800078e0014 */
[C---:B------:R-:W-:Y:S02]  /*1b10*/  IMAD R15, R144.reuse, R157, R2 ;  /* 0x0000009d900f7224 */ /* 0x040fe400078e0202 */
[----:B------:R-:W-:-:S04]  /*1b20*/  IMAD.WIDE.U32 R164, R144, R156, R164 ;  /* 0x0000009c90a47225 */ /* 0x000fc800078e00a4 */
[----:B------:R-:W-:Y:S02]  /*1b30*/  IMAD.SHL.U32 R69, R154, 0x20, RZ ;  /* 0x000000209a457824 */ /* 0x000fe400078e00ff */
[----:B------:R-:W-:Y:S02]  /*1b40*/  IMAD.IADD R65, R64, 0x1, -R65 ;  /* 0x0000000140417824 */ /* 0x000fe400078e0a41 */
[----:B------:R-:W-:Y:S02]  /*1b50*/  IMAD.SHL.U32 R82, R79, 0x20, RZ ;  /* 0x000000204f527824 */ /* 0x000fe400078e00ff */
[----:B------:R-:W-:Y:S02]  /*1b60*/  IMAD.IADD R60, R165, 0x1, R15 ;  /* 0x00000001a53c7824 */ /* 0x000fe400078e020f */
[----:B------:R-:W-:Y:S02]  /*1b70*/  IMAD.IADD R76, R147, 0x1, R13 ;  /* 0x00000001934c7824 */ /* 0x000fe400078e020d */
[----:B------:R-:W-:Y:S01]  /*1b80*/  IMAD.IADD R54, R163, 0x1, R3 ;  /* 0x00000001a3367824 */ /* 0x000fe200078e0203 */
[----:B------:R-:W-:Y:S01]  /*1b90*/  @!P5 MOV R11, RZ ;  /* 0x000000ff000bd202 */ /* 0x000fe20000000f00 */
[----:B-1----:R-:W-:Y:S06]  /*1ba0*/  @!P0 BRA `(.L_x_2093) ;  /* 0x00000080003c8947 */ /* 0x002fec0003800000 */
[----:B------:R-:W1:Y:S01]  /*1bb0*/  LDC.64 R94, c[0x0][0x338] ;  /* 0x0000ce00ff5e7b82 */ /* 0x000e620000000a00 */
[----:B------:R-:W-:Y:S01]  /*1bc0*/  ULDC.64 UR10, c[0x0][0x330] ;  /* 0x0000cc00000a7ab9 */ /* 0x000fe20000000a00 */
[----:B------:R-:W-:Y:S01]  /*1bd0*/  ULDC.64 UR4, c[0x0][0x328] ;  /* 0x0000ca0000047ab9 */ /* 0x000fe20000000a00 */
[----:B------:R-:W-:Y:S01]  /*1be0*/  SHF.R.S32.HI R3, RZ, 0x1f, R52 ;  /* 0x0000001fff037819 */ /* 0x000fe20000011434 */
[C---:B------:R-:W-:Y:S01]  /*1bf0*/  IMAD R2, R7.reuse, UR10, RZ ;  /* 0x0000000a07027c24 */ /* 0x040fe2000f8e02ff */
[--C-:B------:R-:W-:Y:S01]  /*1c00*/  SHF.R.S32.HI R6, RZ, 0x1f, R75.reuse ;  /* 0x0000001fff067819 */ /* 0x100fe2000001144b */
[----:B------:R-:W-:Y:S01]  /*1c10*/  IMAD R8, R7, UR4, RZ ;  /* 0x0000000407087c24 */ /* 0x000fe2000f8e02ff */
[----:B------:R-:W-:Y:S01]  /*1c20*/  IADD3 R4, P1, P0, R52, R144, -R75 ;  /* 0x0000009034047210 */ /* 0x000fe2000783e84b */
[----:B------:R-:W-:Y:S01]  /*1c30*/  IMAD.WIDE.U32 R12, R9, UR10, R18 ;  /* 0x0000000a090c7c25 */ /* 0x000fe2000f8e0012 */
[----:B------:R-:W-:Y:S01]  /*1c40*/  ULDC.64 UR12, c[0x0][0x350] ;  /* 0x0000d400000c7ab9 */ /* 0x000fe20000000a00 */
[----:B------:R-:W-:Y:S01]  /*1c50*/  IADD3 R52, R11, R52, RZ ;  /* 0x000000340b347210 */ /* 0x000fe20007ffe0ff */
[----:B------:R-:W2:Y:S01]  /*1c60*/  LDC R89, c[0x0][0x340] ;  /* 0x0000d000ff597b82 */ /* 0x000ea20000000800 */
[----:B------:R-:W-:Y:S01]  /*1c70*/  IMAD R2, R9, UR11, R2 ;  /* 0x0000000b09027c24 */ /* 0x000fe2000f8e0202 */
[----:B------:R-:W-:Y:S01]  /*1c80*/  IADD3.X R3, R3, R145, ~R6, P1, P0 ;  /* 0x0000009103037210 */ /* 0x000fe20000fe0c06 */
[C---:B------:R-:W-:Y:S01]  /*1c90*/  IMAD.WIDE.U32 R14, R9.reuse, UR4, R18 ;  /* 0x00000004090e7c25 */ /* 0x040fe2000f8e0012 */
[----:B------:R-:W-:Y:S01]  /*1ca0*/  ULDC.64 UR10, c[0x0][0x348] ;  /* 0x0000d200000a7ab9 */ /* 0x000fe20000000a00 */
[----:B------:R-:W-:Y:S01]  /*1cb0*/  IADD3 R143, R82, 0x20, RZ ;  /* 0x00000020528f7810 */ /* 0x000fe20007ffe0ff */
[----:B------:R-:W-:Y:S01]  /*1cc0*/  ULDC.U8 UR22, c[0x0][0x3c3] ;  /* 0x0000f0c000167ab9 */ /* 0x000fe20000000000 */
[----:B------:R-:W-:Y:S01]  /*1cd0*/  IMAD R8, R9, UR5, R8 ;  /* 0x0000000509087c24 */ /* 0x000fe2000f8e0208 */
[----:B------:R-:W-:Y:S01]  /*1ce0*/  ULDC.64 UR4, c[0x0][0x340] ;  /* 0x0000d00000047ab9 */ /* 0x000fe20000000a00 */
[----:B------:R-:W-:Y:S01]  /*1cf0*/  IMAD.IADD R13, R13, 0x1, R2 ;  /* 0x000000010d0d7824 */ /* 0x000fe200078e0202 */
[----:B------:R-:W-:Y:S01]  /*1d00*/  USHF.L.U32 UR14, UR4, 0x6, URZ ;  /* 0x00000006040e7899 */ /* 0x000fe2000800063f */
[----:B------:R-:W-:Y:S01]  /*1d10*/  IMAD R7, R3, UR4, RZ ;  /* 0x0000000403077c24 */ /* 0x000fe2000f8e02ff */
[----:B------:R-:W-:Y:S01]  /*1d20*/  USHF.L.U64.HI UR15, UR4, 0x5, UR5 ;  /* 0x00000005040f7899 */ /* 0x000fe20008010205 */
[----:B------:R-:W-:Y:S01]  /*1d30*/  IMAD.IADD R15, R15, 0x1, R8 ;  /* 0x000000010f0f7824 */ /* 0x000fe200078e0208 */
[----:B------:R-:W-:Y:S01]  /*1d40*/  USHF.L.U32 UR20, UR4, 0x5, URZ ;  /* 0x0000000504147899 */ /* 0x000fe2000800063f */
[-C--:B-1----:R-:W-:Y:S01]  /*1d50*/  IMAD R2, R3, R94.reuse, RZ ;  /* 0x0000005e03027224 */ /* 0x082fe200078e02ff */
[----:B------:R-:W-:Y:S01]  /*1d60*/  UIMAD.WIDE.U32 UR18, UR4, 0xc0, URZ ;  /* 0x000000c0041278a5 */ /* 0x000fe2000f8e003f */
[----:B------:R-:W-:Y:S01]  /*1d70*/  IMAD R7, R4, UR5, R7 ;  /* 0x0000000504077c24 */ /* 0x000fe2000f8e0207 */
[----:B------:R-:W-:Y:S01]  /*1d80*/  SHF.L.U32 R92, R94, 0x5, RZ ;  /* 0x000000055e5c7819 */ /* 0x000fe200000006ff */
[----:B------:R-:W-:Y:S01]  /*1d90*/  IMAD.WIDE.U32 R12, R4, UR4, R12 ;  /* 0x00000004040c7c25 */ /* 0x000fe2000f8e000c */
[C-C-:B------:R-:W-:Y:S01]  /*1da0*/  SHF.L.U64.HI R91, R94.reuse, 0x5, R95.reuse ;  /* 0x000000055e5b7819 */ /* 0x140fe2000001025f */
[----:B------:R-:W-:Y:S01]  /*1db0*/  USHF.L.U64.HI UR23, UR20, 0x1, UR15 ;  /* 0x0000000114177899 */ /* 0x000fe2000801020f */
[----:B------:R-:W-:Y:S01]  /*1dc0*/  SHF.L.U64.HI R93, R94, 0x6, R95 ;  /* 0x000000065e5d7819 */ /* 0x000fe2000001025f */
[----:B------:R-:W-:Y:S01]  /*1dd0*/  IMAD R2, R4, R95, R2 ;  /* 0x0000005f04027224 */ /* 0x000fe200078e0202 */
[----:B------:R-:W-:Y:S01]  /*1de0*/  IADD3 R138, R144, 0x60, RZ ;  /* 0x00000060908a7810 */ /* 0x000fe20007ffe0ff */
[----:B------:R-:W-:Y:S01]  /*1df0*/  IMAD.WIDE.U32 R8, R4, R94, R14 ;  /* 0x0000005e04087225 */ /* 0x000fe200078e000e */
[----:B------:R-:W-:Y:S01]  /*1e00*/  SHF.R.S32.HI R135, RZ, 0x1f, R82 ;  /* 0x0000001fff877819 */ /* 0x000fe20000011452 */
[----:B------:R-:W-:Y:S01]  /*1e10*/  USHF.L.U32 UR25, UR14, 0x1, URZ ;  /* 0x000000010e197899 */ /* 0x000fe2000800063f */
[----:B------:R-:W-:Y:S01]  /*1e20*/  SHF.R.S32.HI R133, RZ, 0x1f, R143 ;  /* 0x0000001fff857819 */ /* 0x000fe2000001148f */
[----:B------:R-:W-:Y:S01]  /*1e30*/  IMAD.IADD R13, R13, 0x1, R7 ;  /* 0x000000010d0d7824 */ /* 0x000fe200078e0207 */
[----:B--2---:R-:W-:Y:S01]  /*1e40*/  LEA R89, -R89, RZ, 0x7 ;  /* 0x000000ff59597211 */ /* 0x004fe200078e39ff */
[----:B------:R-:W-:Y:S01]  /*1e50*/  IMAD.IADD R9, R9, 0x1, R2 ;  /* 0x0000000109097824 */ /* 0x000fe200078e0202 */
[----:B------:R-:W-:Y:S01]  /*1e60*/  ULDC UR21, c[0x0][0x2e0] ;  /* 0x0000b80000157ab9 */ /* 0x000fe20000000800 */
[C---:B------:R-:W-:Y:S01]  /*1e70*/  IMAD R121, R5.reuse, UR12, RZ ;  /* 0x0000000c05797c24 */ /* 0x040fe2000f8e02ff */
[----:B------:R-:W-:Y:S01]  /*1e80*/  ULDC.64 UR16, c[0x0][0x250] ;  /* 0x0000940000107ab9 */ /* 0x000fe20000000a00 */
[----:B------:R-:W-:Y:S01]  /*1e90*/  IMAD R123, R5, UR10, RZ ;  /* 0x0000000a057b7c24 */ /* 0x000fe2000f8e02ff */
[----:B------:R-:W-:Y:S01]  /*1ea0*/  USHF.L.U32 UR20, UR20, 0x1, URZ ;  /* 0x0000000114147899 */ /* 0x000fe2000800063f */
[----:B------:R-:W-:-:S02]  /*1eb0*/  IMAD R121, R0, UR13, R121 ;  /* 0x0000000d00797c24 */ /* 0x000fc4000f8e0279 */
[----:B------:R-:W-:Y:S01]  /*1ec0*/  IMAD.WIDE.U32 R2, R0, UR12, R12 ;  /* 0x0000000c00027c25 */ /* 0x000fe2000f8e000c */
[----:B------:R-:W-:-:S03]  /*1ed0*/  ULDC.64 UR12, c[0x0][0x320] ;  /* 0x0000c800000c7ab9 */ /* 0x000fc60000000a00 */
[C---:B------:R-:W-:Y:S01]  /*1ee0*/  IMAD R123, R0.reuse, UR11, R123 ;  /* 0x0000000b007b7c24 */ /* 0x040fe2000f8e027b */
[----:B------:R-:W-:Y:S01]  /*1ef0*/  IADD3 R121, R3, R121, RZ ;  /* 0x0000007903797210 */ /* 0x000fe20007ffe0ff */
[----:B------:R-:W-:Y:S01]  /*1f00*/  IMAD.WIDE.U32 R4, R0, UR10, R8 ;  /* 0x0000000a00047c25 */ /* 0x000fe2000f8e0008 */
[----:B------:R-:W-:Y:S01]  /*1f10*/  ULDC.64 UR10, c[0x0][0x318] ;  /* 0x0000c600000a7ab9 */ /* 0x000fe20000000a00 */
[----:B------:R-:W-:Y:S01]  /*1f20*/  LEA R120, P1, R2, UR12, 0x1 ;  /* 0x0000000c02787c11 */ /* 0x000fe2000f8208ff */
[----:B------:R-:W-:Y:S01]  /*1f30*/  UIMAD UR12, UR5, 0xc0, URZ ;  /* 0x000000c0050c78a4 */ /* 0x000fe2000f8e023f */
[----:B------:R-:W-:Y:S01]  /*1f40*/  IMAD R52, R79, R52, RZ ;  /* 0x000000344f347224 */ /* 0x000fe200078e02ff */
[----:B------:R-:W-:Y:S01]  /*1f50*/  LEA R122, P0, R4, UR10, 0x1 ;  /* 0x0000000a047a7c11 */ /* 0x000fe2000f8008ff */
[----:B------:R-:W-:Y:S01]  /*1f60*/  IMAD.IADD R123, R5, 0x1, R123 ;  /* 0x00000001057b7824 */ /* 0x000fe200078e027b */
[----:B------:R-:W-:Y:S01]  /*1f70*/  LEA.HI.X R121, R2, UR13, R121, 0x1, P1 ;  /* 0x0000000d02797c11 */ /* 0x000fe200088f0c79 */
[----:B------:R-:W-:Y:S01]  /*1f80*/  USHF.L.U64.HI UR13, UR4, 0x6, UR5 ;  /* 0x00000006040d7899 */ /* 0x000fe20008010205 */
[----:B------:R-:W-:Y:S01]  /*1f90*/  SHF.R.S32.HI R53, RZ, 0x1f, R52 ;  /* 0x0000001fff357819 */ /* 0x000fe20000011434 */
[----:B------:R-:W-:Y:S01]  /*1fa0*/  VIADD R141, R82, 0x40 ;  /* 0x00000040528d7836 */ /* 0x000fe20000000000 */
[-C--:B------:R-:W-:Y:S01]  /*1fb0*/  IADD3 R126, P3, R80, R52.reuse, RZ ;  /* 0x00000034507e7210 */ /* 0x080fe20007f7e0ff */
[----:B------:R-:W-:Y:S01]  /*1fc0*/  ULDC.64 UR4, c[0x0][0x220] ;  /* 0x0000880000047ab9 */ /* 0x000fe20000000a00 */
[----:B------:R-:W-:Y:S01]  /*1fd0*/  IADD3 R52, P4, R81, R52, RZ ;  /* 0x0000003451347210 */ /* 0x000fe20007f9e0ff */
[----:B------:R-:W-:Y:S01]  /*1fe0*/  IMAD.SHL.U32 R112, R155, 0x40, RZ ;  /* 0x000000409b707824 */ /* 0x000fe200078e00ff */
[----:B------:R-:W-:Y:S01]  /*1ff0*/  LEA.HI.X R123, R4, UR11, R123, 0x1, P0 ;  /* 0x0000000b047b7c11 */ /* 0x000fe200080f0c7b */
[----:B------:R-:W-:Y:S01]  /*2000*/  ULDC.64 UR10, c[0x0][0x218] ;  /* 0x00008600000a7ab9 */ /* 0x000fe20000000a00 */
[----:B------:R-:W-:Y:S01]  /*2010*/  IADD3.X R127, R77, R53, RZ, P3, !PT ;  /* 0x000000354d7f7210 */ /* 0x000fe20001ffe4ff */
[----:B------:R-:W-:Y:S01]  /*2020*/  IMAD.X R53, R78, 0x1, R53, P4 ;  /* 0x000000014e357824 */ /* 0x000fe200020e0635 */
[----:B------:R-:W-:Y:S01]  /*2030*/  LEA R116, P1, R164, UR10, 0x1 ;  /* 0x0000000aa4747c11 */ /* 0x000fe2000f8208ff */
[----:B------:R-:W-:Y:S01]  /*2040*/  IMAD.WIDE.U32 R6, R154, 0x40, RZ ;  /* 0x000000409a067825 */ /* 0x000fe200078e00ff */
[----:B------:R-:W-:Y:S01]  /*2050*/  LEA R118, P0, R162, UR4, 0x1 ;  /* 0x00000004a2767c11 */ /* 0x000fe2000f8008ff */
[----:B------:R-:W-:Y:S01]  /*2060*/  USHF.L.U64.HI UR24, UR14, 0x1, UR13 ;  /* 0x000000010e187899 */ /* 0x000fe2000801020d */
[C---:B------:R-:W-:Y:S01]  /*2070*/  SHF.L.U64.HI R127, R126.reuse, 0x1, R127 ;  /* 0x000000017e7f7819 */ /* 0x040fe2000001027f */
[----:B------:R-:W-:Y:S01]  /*2080*/  IMAD.SHL.U32 R126, R126, 0x2, RZ ;  /* 0x000000027e7e7824 */ /* 0x000fe200078e00ff */
[----:B------:R-:W-:Y:S01]  /*2090*/  LEA.HI.X R115, R164, UR11, R60, 0x1, P1 ;  /* 0x0000000ba4737c11 */ /* 0x000fe200088f0c3c */
[----:B------:R-:W-:Y:S01]  /*20a0*/  ULDC.64 UR10, c[0x0][0x360] ;  /* 0x0000d800000a7ab9 */ /* 0x000fe20000000a00 */
[----:B------:R-:W-:Y:S01]  /*20b0*/  LEA.HI.X R119, R162, UR5, R54, 0x1, P0 ;  /* 0x00000005a2777c11 */ /* 0x000fe200080f0c36 */
[----:B------:R-:W-:Y:S01]  /*20c0*/  ULDC.64 UR4, c[0x0][0x358] ;  /* 0x0000d60000047ab9 */ /* 0x000fe20000000a00 */
[C---:B------:R-:W-:Y:S01]  /*20d0*/  SHF.L.U64.HI R53, R52.reuse, 0x1, R53 ;  /* 0x0000000134357819 */ /* 0x040fe20000010235 */
[----:B------:R-:W-:Y:S01]  /*20e0*/  IMAD.SHL.U32 R52, R52, 0x2, RZ ;  /* 0x0000000234347824 */ /* 0x000fe200078e00ff */
[----:B------:R-:W-:Y:S01]  /*20f0*/  IADD3 R124, P4, R126, UR10, RZ ;  /* 0x0000000a7e7c7c10 */ /* 0x000fe2000ff9e0ff */
[----:B------:R-:W-:Y:S01]  /*2100*/  IMAD.IADD R139, R82, 0x1, R143 ;  /* 0x00000001528b7824 */ /* 0x000fe200078e028f */
[----:B------:R-:W-:Y:S01]  /*2110*/  IADD3 R126, P3, R126, UR4, RZ ;  /* 0x000000047e7e7c10 */ /* 0x000fe2000ff7e0ff */
[----:B------:R-:W-:Y:S01]  /*2120*/  IMAD.IADD R137, R82, 0x1, R141 ;  /* 0x0000000152897824 */ /* 0x000fe200078e028d */
[----:B------:R-:W-:Y:S01]  /*2130*/  IADD3.X R125, R127, UR11, RZ, P4, !PT ;  /* 0x0000000b7f7d7c10 */ /* 0x000fe2000a7fe4ff */
[----:B------:R-:W-:Y:S01]  /*2140*/  IMAD R5, R155, 0xc0, RZ ;  /* 0x000000c09b057824 */ /* 0x000fe200078e02ff */
[----:B------:R-:W-:Y:S01]  /*2150*/  IADD3 R20, P1, R52, UR10, RZ ;  /* 0x0000000a34147c10 */ /* 0x000fe2000ff3e0ff */
[----:B------:R-:W-:Y:S01]  /*2160*/  IMAD.IADD R112, R7, 0x1, R112 ;  /* 0x0000000107707824 */ /* 0x000fe200078e0270 */
[----:B------:R-:W-:Y:S01]  /*2170*/  IADD3.X R127, R127, UR5, RZ, P3, !PT ;  /* 0x000000057f7f7c10 */ /* 0x000fe20009ffe4ff */
[----:B------:R-:W-:Y:S01]  /*2180*/  IMAD.SHL.U32 R3, R157, 0x40, RZ ;  /* 0x000000409d037824 */ /* 0x000fe200078e00ff */
[----:B------:R-:W-:Y:S01]  /*2190*/  IADD3 R103, P3, R62, R62, RZ ;  /* 0x0000003e3e677210 */ /* 0x000fe20007f7e0ff */
[----:B------:R-:W-:Y:S01]  /*21a0*/  IMAD.WIDE.U32 R154, R154, 0xc0, RZ ;  /* 0x000000c09a9a7825 */ /* 0x000fe200078e00ff */
[----:B------:R-:W-:Y:S01]  /*21b0*/  IADD3 R52, P0, R52, UR4, RZ ;  /* 0x0000000434347c10 */ /* 0x000fe2000ff1e0ff */
[----:B------:R-:W-:Y:S01]  /*21c0*/  UIADD3 UR27, UR19, UR12, URZ ;  /* 0x0000000c131b7290 */ /* 0x000fe2000fffe03f */
[----:B------:R-:W-:Y:S01]  /*21d0*/  IADD3.X R21, R53, UR11, RZ, P1, !PT ;  /* 0x0000000b35157c10 */ /* 0x000fe20008ffe4ff */
[----:B------:R-:W-:Y:S01]  /*21e0*/  IMAD.X R102, R61, 0x1, R61, P3 ;  /* 0x000000013d667824 */ /* 0x000fe200018e063d */
[----:B------:R-:W-:Y:S01]  /*21f0*/  IADD3 R99, P1, R103, 0x20, RZ ;  /* 0x0000002067637810 */ /* 0x000fe20007f3e0ff */
[----:B------:R-:W-:Y:S01]  /*2200*/  IMAD.SHL.U32 R88, R79, 0x40, RZ ;  /* 0x000000404f587824 */ /* 0x000fe200078e00ff */
[----:B------:R-:W-:Y:S01]  /*2210*/  IADD3.X R53, R53, UR5, RZ, P0, !PT ;  /* 0x0000000535357c10 */ /* 0x000fe200087fe4ff */
[----:B------:R-:W-:Y:S01]  /*2220*/  IMAD R86, R79, 0x60, RZ ;  /* 0x000000604f567824 */ /* 0x000fe200078e02ff */
[----:B------:R-:W-:Y:S01]  /*2230*/  IADD3 R103, P0, R103, 0x40, RZ ;  /* 0x0000004067677810 */ /* 0x000fe20007f1e0ff */
[--C-:B------:R-:W-:Y:S01]  /*2240*/  IMAD.X R98, RZ, RZ, R102.reuse, P1 ;  /* 0x000000ffff627224 */ /* 0x100fe200008e0666 */
[----:B------:R-:W-:Y:S01]  /*2250*/  IADD3 R107, P3, R62, R99, RZ ;  /* 0x000000633e6b7210 */ /* 0x000fe20007f7e0ff */
[----:B------:R-:W-:Y:S01]  /*2260*/  IMAD.IADD R136, R82, 0x1, R139 ;  /* 0x0000000152887824 */ /* 0x000fe200078e028b */
[----:B------:R-:W-:Y:S01]  /*2270*/  IADD3 R101, P1, R92, R92, RZ ;  /* 0x0000005c5c657210 */ /* 0x000fe20007f3e0ff */
[----:B------:R-:W-:Y:S01]  /*2280*/  IMAD.X R102, RZ, RZ, R102, P0 ;  /* 0x000000ffff667224 */ /* 0x000fe200000e0666 */
[----:B------:R-:W-:Y:S01]  /*2290*/  IADD3 R111, P0, R62, R103, RZ ;  /* 0x000000673e6f7210 */ /* 0x000fe20007f1e0ff */
[----:B------:R-:W-:Y:S01]  /*22a0*/  IMAD.X R106, R61, 0x1, R98, P3 ;  /* 0x000000013d6a7824 */ /* 0x000fe200018e0662 */
[----:B------:R-:W-:Y:S01]  /*22b0*/  IADD3 R97, P4, R101, 0x20, RZ ;  /* 0x0000002065617810 */ /* 0x000fe20007f9e0ff */
[----:B------:R-:W-:Y:S01]  /*22c0*/  IMAD.X R100, R91, 0x1, R91, P1 ;  /* 0x000000015b647824 */ /* 0x000fe200008e065b */
[----:B------:R-:W-:Y:S01]  /*22d0*/  IADD3 R101, P3, R101, 0x40, RZ ;  /* 0x0000004065657810 */ /* 0x000fe20007f7e0ff */
[----:B------:R-:W-:Y:S01]  /*22e0*/  IMAD.WIDE.U32 R156, R156, 0x40, RZ ;  /* 0x000000409c9c7825 */ /* 0x000fe200078e00ff */
[----:B------:R-:W-:Y:S01]  /*22f0*/  IADD3.X R110, R61, R102, RZ, P0, !PT ;  /* 0x000000663d6e7210 */ /* 0x000fe200007fe4ff */
[----:B------:R-:W-:Y:S01]  /*2300*/  ULDC UR4, c[0x0][0x2e0] ;  /* 0x0000b80000047ab9 */ /* 0x000fe20000000800 */
[-C--:B------:R-:W-:Y:S01]  /*2310*/  IADD3 R109, P0, R101, R92.reuse, RZ ;  /* 0x0000005c656d7210 */ /* 0x080fe20007f1e0ff */
[--C-:B------:R-:W-:Y:S01]  /*2320*/  IMAD.X R96, RZ, RZ, R100.reuse, P4 ;  /* 0x000000ffff607224 */ /* 0x100fe200020e0664 */
[----:B------:R-:W-:Y:S01]  /*2330*/  IADD3 R134, R82, R137, RZ ;  /* 0x0000008952867210 */ /* 0x000fe20007ffe0ff */
[----:B------:R-:W-:Y:S01]  /*2340*/  IMAD.X R100, RZ, RZ, R100, P3 ;  /* 0x000000ffff647224 */ /* 0x000fe200018e0664 */
[----:B------:R-:W-:Y:S01]  /*2350*/  IADD3 R105, P1, R97, R92, RZ ;  /* 0x0000005c61697210 */ /* 0x000fe20007f3e0ff */
[C---:B------:R-:W-:Y:S01]  /*2360*/  IMAD.SHL.U32 R113, R6.reuse, 0x2, RZ ;  /* 0x0000000206717824 */ /* 0x040fe200078e00ff */
[----:B------:R-:W-:Y:S01]  /*2370*/  SHF.L.U64.HI R112, R6, 0x1, R112 ;  /* 0x0000000106707819 */ /* 0x000fe20000010270 */
[----:B------:R-:W-:Y:S01]  /*2380*/  IMAD.SHL.U32 R94, R94, 0x40, RZ ;  /* 0x000000405e5e7824 */ /* 0x000fe200078e00ff */
[----:B------:R-:W-:Y:S01]  /*2390*/  IADD3 R114, R155, R5, RZ ;  /* 0x000000059b727210 */ /* 0x000fe20007ffe0ff */
[C---:B------:R-:W-:Y:S01]  /*23a0*/  VIADD R84, R144.reuse, 0x20 ;  /* 0x0000002090547836 */ /* 0x040fe20000000000 */
[----:B------:R-:W-:Y:S01]  /*23b0*/  SHF.R.S32.HI R87, RZ, 0x1f, R88 ;  /* 0x0000001fff577819 */ /* 0x000fe20000011458 */
[----:B------:R-:W-:Y:S01]  /*23c0*/  VIADD R140, R144, 0x40 ;  /* 0x00000040908c7836 */ /* 0x000fe20000000000 */
[----:B------:R-:W-:Y:S01]  /*23d0*/  SHF.R.S32.HI R85, RZ, 0x1f, R86 ;  /* 0x0000001fff557819 */ /* 0x000fe20000011456 */
[C---:B------:R-:W-:Y:S01]  /*23e0*/  VIADD R15, R18.reuse, 0x20 ;  /* 0x00000020120f7836 */ /* 0x040fe20000000000 */
[----:B------:R-:W-:Y:S01]  /*23f0*/  SHF.R.S32.HI R132, RZ, 0x1f, R141 ;  /* 0x0000001fff847819 */ /* 0x000fe2000001148d */
[----:B------:R-:W-:Y:S01]  /*2400*/  VIADD R14, R18, 0x40 ;  /* 0x00000040120e7836 */ /* 0x000fe20000000000 */
[----:B------:R-:W-:Y:S01]  /*2410*/  SHF.R.S32.HI R131, RZ, 0x1f, R139 ;  /* 0x0000001fff837819 */ /* 0x000fe2000001148b */
[----:B------:R-:W-:Y:S01]  /*2420*/  IMAD.MOV.U32 R13, RZ, RZ, R55 ;  /* 0x000000ffff0d7224 */ /* 0x000fe200078e0037 */
[----:B------:R-:W-:Y:S01]  /*2430*/  SHF.R.S32.HI R130, RZ, 0x1f, R137 ;  /* 0x0000001fff827819 */ /* 0x000fe20000011489 */
[----:B------:R-:W-:Y:S01]  /*2440*/  IMAD.IADD R95, R157, 0x1, R3 ;  /* 0x000000019d5f7824 */ /* 0x000fe200078e0203 */
[----:B------:R-:W-:Y:S01]  /*2450*/  SHF.R.S32.HI R129, RZ, 0x1f, R136 ;  /* 0x0000001fff817819 */ /* 0x000fe20000011488 */
[----:B------:R-:W-:Y:S01]  /*2460*/  IMAD.X R108, R100, 0x1, R91, P0 ;  /* 0x00000001646c7824 */ /* 0x000fe200000e065b */
[----:B------:R-:W-:Y:S01]  /*2470*/  SHF.R.S32.HI R128, RZ, 0x1f, R134 ;  /* 0x0000001fff807819 */ /* 0x000fe20000011486 */
[----:B------:R-:W-:Y:S01]  /*2480*/  ULDC UR5, c[0x0][0x2e0] ;  /* 0x0000b80000057ab9 */ /* 0x000fe20000000800 */
[----:B------:R-:W-:Y:S01]  /*2490*/  IADD3.X R104, R96, R91, RZ, P1, !PT ;  /* 0x0000005b60687210 */ /* 0x000fe20000ffe4ff */
[----:B------:R-:W-:Y:S01]  /*24a0*/  ULDC.64 UR10, c[0x0][0x248] ;  /* 0x00009200000a7ab9 */ /* 0x000fe20000000a00 */
[----:B------:R-:W-:Y:S01]  /*24b0*/  ULDC.64 UR12, c[0x0][0x230] ;  /* 0x00008c00000c7ab9 */ /* 0x000fe20000000a00 */
[----:B------:R-:W-:-:S05]  /*24c0*/  ULDC.64 UR14, c[0x0][0x238] ;  /* 0x00008e00000e7ab9 */ /* 0x000fca0000000a00 */
.L_x_2139:
[----:B------:R-:W-:Y:S01]  /*24d0*/  IMAD.SHL.U32 R17, R13, 0x80, RZ ;  /* 0x000000800d117824 */ /* 0x000fe200078e00ff */
[----:B------:R-:W-:Y:S03]  /*24e0*/  ISETP.NE.AND P1, PT, RZ, UR4, PT ;  /* 0x00000004ff007c0c */ /* 0x000fe6000bf25270 */
[----:B------:R-:W-:Y:S04]  /*24f0*/  VIADD R16, R17, 0xffffff80 ;  /* 0xffffff8011107836 */ /* 0x000fe80000000000 */
[--C-:B----4-:R-:W-:Y:S02]  /*2500*/  IMAD.IADD R23, R63, 0x1, -R16.reuse ;  /* 0x000000013f177824 */ /* 0x110fe400078e0a10 */
[----:B------:R-:W-:Y:S03]  /*2510*/  IMAD.IADD R3, R75, 0x1, -R16 ;  /* 0x000000014b037824 */ /* 0x000fe600078e0a10 */
[-C--:B------:R-:W-:Y:S02]  /*2520*/  ISETP.GE.AND P6, PT, R144, R23.reuse, PT ;  /* 0x000000179000720c */ /* 0x080fe40003fc6270 */
[----:B------:R-:W-:Y:S02]  /*2530*/  ISETP.GE.AND P5, PT, R84, R23, PT ;  /* 0x000000175400720c */ /* 0x000fe40003fa6270 */
[-C--:B------:R-:W-:Y:S02]  /*2540*/  ISETP.GE.AND P6, PT, R144, R3.reuse, !P6 ;  /* 0x000000039000720c */ /* 0x080fe400077c6270 */
[----:B------:R-:W-:Y:S02]  /*2550*/  ISETP.GE.AND P5, PT, R84, R3, !P5 ;  /* 0x000000035400720c */ /* 0x000fe40006fa6270 */
[-C--:B------:R-:W-:Y:S02]  /*2560*/  ISETP.GE.AND P4, PT, R140, R23.reuse, PT ;  /* 0x000000178c00720c */ /* 0x080fe40003f86270 */
[----:B------:R-:W-:Y:S02]  /*2570*/  ISETP.GE.AND P3, PT, R138, R23, PT ;  /* 0x000000178a00720c */ /* 0x000fe40003f66270 */
[-C--:B------:R-:W-:Y:S02]  /*2580*/  ISETP.GE.AND P4, PT, R140, R3.reuse, !P4 ;  /* 0x000000038c00720c */ /* 0x080fe40006786270 */
[----:B------:R-:W-:Y:S03]  /*2590*/  ISETP.GE.AND P3, PT, R138, R3, !P3 ;  /* 0x000000038a00720c */ /* 0x000fe60005f66270 */
[----:B--2---:R-:W2:Y:S02]  /*25a0*/  @P6 LDG.E.128 R24, desc[UR6][R120.64] ;  /* 0x0000000678186981 */ /* 0x004ea4000c1e1d00 */
[C---:B------:R-:W-:Y:S04]  /*25b0*/  @P5 IADD3 R32, P0, R120.reuse, UR20, RZ ;  /* 0x0000001478205c10 */ /* 0x040fe8000ff1e0ff */
[----:B------:R-:W-:Y:S02]  /*25c0*/  @P5 IADD3.X R33, R121, UR23, RZ, P0, !PT ;  /* 0x0000001779215c10 */ /* 0x000fe400087fe4ff */
[C---:B------:R-:W-:Y:S04]  /*25d0*/  @P5 LEA R34, P0, R69.reuse, R118, 0x1 ;  /* 0x0000007645225211 */ /* 0x040fe800078008ff */
[----:B------:R-:W-:Y:S02]  /*25e0*/  @P5 LEA.HI.X R35, R69, R119, R66, 0x1, P0 ;  /* 0x0000007745235211 */ /* 0x000fe400000f0c42 */
[----:B------:R-:W-:Y:S04]  /*25f0*/  @P4 IADD3 R36, P0, R120, UR25, RZ ;  /* 0x0000001978244c10 */ /* 0x000fe8000ff1e0ff */
[----:B------:R-:W-:Y:S02]  /*2600*/  @P4 IADD3.X R37, R121, UR24, RZ, P0, !PT ;  /* 0x0000001879254c10 */ /* 0x000fe400087fe4ff */
[----:B------:R-:W-:Y:S05]  /*2610*/  @P4 IADD3 R38, P0, R118, R113, RZ ;  /* 0x0000007176264210 */ /* 0x000fea0007f1e0ff */
[----:B------:R-:W-:Y:S01]  /*2620*/  @P4 IMAD.X R39, R119, 0x1, R112, P0 ;  /* 0x0000000177274824 */ /* 0x000fe200000e0670 */
[----:B------:R-:W-:Y:S04]  /*2630*/  @P3 IADD3 R2, P0, R120, UR18, RZ ;  /* 0x0000001278023c10 */ /* 0x000fe8000ff1e0ff */
[----:B------:R-:W-:Y:S02]  /*2640*/  @P3 IADD3.X R3, R121, UR27, RZ, P0, !PT ;  /* 0x0000001b79033c10 */ /* 0x000fe400087fe4ff */
[----:B------:R-:W-:Y:S05]  /*2650*/  @P3 IADD3 R22, P0, R118, R154, RZ ;  /* 0x0000009a76163210 */ /* 0x000fea0007f1e0ff */
[----:B------:R-:W-:Y:S01]  /*2660*/  @P3 IMAD.X R23, R119, 0x1, R114, P0 ;  /* 0x0000000177173824 */ /* 0x000fe200000e0672 */
[----:B--2---:R-:W-:Y:S04]  /*2670*/  @P6 STG.E.128 desc[UR6][R118.64], R24 ;  /* 0x0000001876006986 */ /* 0x004fe8000c101d06 */
[----:B------:R-:W2:Y:S04]  /*2680*/  @P6 LDG.E.128 R4, desc[UR6][R120.64+0x40] ;  /* 0x0000400678046981 */ /* 0x000ea8000c1e1d00 */
[----:B--2---:R1:W-:Y:S04]  /*2690*/  @P6 STG.E.128 desc[UR6][R118.64+0x40], R4 ;  /* 0x0000400476006986 */ /* 0x0043e8000c101d06 */
[----:B------:R2:W3:Y:S02]  /*26a0*/  @P6 LDG.E.128 R8, desc[UR6][R120.64+0x80] ;  /* 0x0000800678086981 */ /* 0x0004e4000c1e1d00 */
[C---:B--2---:R-:W-:Y:S04]  /*26b0*/  LEA R120, P0, R89.reuse, R120, 0x1 ;  /* 0x0000007859787211 */ /* 0x044fe800078008ff */
[----:B------:R-:W-:Y:S01]  /*26c0*/  LEA.HI.X.SX32 R121, R89, R121, 0x1, P0 ;  /* 0x0000007959797211 */ /* 0x000fe200000f0eff */
[----:B---3--:R2:W-:Y:S04]  /*26d0*/  @P6 STG.E.128 desc[UR6][R118.64+0x80], R8 ;  /* 0x0000800876006986 */ /* 0x0085e8000c101d06 */
[----:B------:R-:W3:Y:S04]  /*26e0*/  @P5 LDG.E.128 R28, desc[UR6][R32.64] ;  /* 0x00000006201c5981 */ /* 0x000ee8000c1e1d00 */
[----:B---3--:R-:W-:Y:S04]  /*26f0*/  @P5 STG.E.128 desc[UR6][R34.64], R28 ;  /* 0x0000001c22005986 */ /* 0x008fe8000c101d06 */
[----:B-1----:R-:W3:Y:S04]  /*2700*/  @P5 LDG.E.128 R4, desc[UR6][R32.64+0x40] ;  /* 0x0000400620045981 */ /* 0x002ee8000c1e1d00 */
[----:B---3--:R1:W-:Y:S04]  /*2710*/  @P5 STG.E.128 desc[UR6][R34.64+0x40], R4 ;  /* 0x0000400422005986 */ /* 0x0083e8000c101d06 */
[----:B------:R-:W3:Y:S04]  /*2720*/  @P5 LDG.E.128 R24, desc[UR6][R32.64+0x80] ;  /* 0x0000800620185981 */ /* 0x000ee8000c1e1d00 */
[----:B---3--:R3:W-:Y:S04]  /*2730*/  @P5 STG.E.128 desc[UR6][R34.64+0x80], R24 ;  /* 0x0000801822005986 */ /* 0x0087e8000c101d06 */
[----:B--2---:R-:W2:Y:S04]  /*2740*/  @P4 LDG.E.128 R8, desc[UR6][R36.64] ;  /* 0x0000000624084981 */ /* 0x004ea8000c1e1d00 */
[----:B--2---:R2:W-:Y:S04]  /*2750*/  @P4 STG.E.128 desc[UR6][R38.64], R8 ;  /* 0x0000000826004986 */ /* 0x0045e8000c101d06 */
[----:B-1----:R-:W4:Y:S04]  /*2760*/  @P4 LDG.E.128 R4, desc[UR6][R36.64+0x40] ;  /* 0x0000400624044981 */ /* 0x002f28000c1e1d00 */
[----:B----4-:R1:W-:Y:S04]  /*2770*/  @P4 STG.E.128 desc[UR6][R38.64+0x40], R4 ;  /* 0x0000400426004986 */ /* 0x0103e8000c101d06 */
[----:B------:R-:W4:Y:S04]  /*2780*/  @P4 LDG.E.128 R28, desc[UR6][R36.64+0x80] ;  /* 0x00008006241c4981 */ /* 0x000f28000c1e1d00 */
[----:B----4-:R4:W-:Y:S04]  /*2790*/  @P4 STG.E.128 desc[UR6][R38.64+0x80], R28 ;  /* 0x0000801c26004986 */ /* 0x0109e8000c101d06 */
[----:B---3--:R-:W3:Y:S04]  /*27a0*/  @P3 LDG.E.128 R24, desc[UR6][R2.64] ;  /* 0x0000000602183981 */ /* 0x008ee8000c1e1d00 */
[----:B---3--:R4:W-:Y:S04]  /*27b0*/  @P3 STG.E.128 desc[UR6][R22.64], R24 ;  /* 0x0000001816003986 */ /* 0x0089e8000c101d06 */
[----:B--2---:R-:W2:Y:S04]  /*27c0*/  @P3 LDG.E.128 R8, desc[UR6][R2.64+0x40] ;  /* 0x0000400602083981 */ /* 0x004ea8000c1e1d00 */
[----:B--2---:R4:W-:Y:S04]  /*27d0*/  @P3 STG.E.128 desc[UR6][R22.64+0x40], R8 ;  /* 0x0000400816003986 */ /* 0x0049e8000c101d06 */
[----:B-1----:R-:W2:Y:S04]  /*27e0*/  @P3 LDG.E.128 R4, desc[UR6][R2.64+0x80] ;  /* 0x0000800602043981 */ /* 0x002ea8000c1e1d00 */
[----:B--2---:R4:W-:Y:S01]  /*27f0*/  @P3 STG.E.128 desc[UR6][R22.64+0x80], R4 ;  /* 0x0000800416003986 */ /* 0x0049e2000c101d06 */
[----:B------:R-:W-:Y:S05]  /*2800*/  @!P1 BRA `(.L_x_2094) ;  /* 0x0000006800fc9947 */ /* 0x000fea0003800000 */
[----:B------:R-:W-:Y:S11]  /*2810*/  ISETP.NE.AND P0, PT, RZ, UR22, PT ;  /* 0x00000016ff007c0c */ /* 0x000ff6000bf05270 */
[----:B------:R-:W-:Y:S02]  /*2820*/  @!UPT UIADD3 URZ, URZ, URZ, URZ ;  /* 0x0000003f3f3ff290 */ /* 0x000fe4000fffe03f */
[----:B------:R-:W-:Y:S05]  /*2830*/  @!P0 BRA `(.L_x_2095) ;  /* 0x0000002400a08947 */ /* 0x000fea0003800000 */
[----:B------:R-:W1:Y:S01]  /*2840*/  LDC R3, c[0x0][0x2e0] ;  /* 0x0000b800ff037b82 */ /* 0x000e620000000800 */
[----:B------:R-:W-:Y:S01]  /*2850*/  BSSY B0, `(.L_x_2096) ;  /* 0x000008f000007945 */ /* 0x000fe20003800000 */
[----:B-1----:R-:W-:Y:S05]  /*2860*/  IMAD.U32 R3, R3, -0x40, RZ ;  /* 0xffffffc003037824 */ /* 0x002fea00078e00ff */
[C---:B------:R-:W-:Y:S02]  /*2870*/  LEA R49, P1, R3.reuse, R52, 0x1 ;  /* 0x0000003403317211 */ /* 0x040fe400078208ff */
[C---:B------:R-:W-:Y:S02]  /*2880*/  LEA R47, P0, R3.reuse, R20, 0x1 ;  /* 0x00000014032f7211 */ /* 0x040fe400078008ff */
[C---:B------:R-:W-:Y:S02]  /*2890*/  LEA.HI.X.SX32 R48, R3.reuse, R53, 0x1, P1 ;  /* 0x0000003503307211 */ /* 0x040fe400008f0eff */
[----:B------:R-:W-:Y:S01]  /*28a0*/  LEA.HI.X.SX32 R46, R3, R21, 0x1, P0 ;  /* 0x00000015032e7211 */ /* 0x000fe200000f0eff */
[----:B------:R-:W-:Y:S08]  /*28b0*/  @!P6 BRA `(.L_x_2097) ;  /* 0x000000080020e947 */ /* 0x000ff00003800000 */
[----:B------:R-:W-:Y:S01]  /*28c0*/  ISETP.GE.AND P0, PT, R18, UR4, PT ;  /* 0x0000000412007c0c */ /* 0x000fe2000bf06270 */
[----:B----4-:R-:W2:Y:S01]  /*28d0*/  LDG.E.128 R24, desc[UR6][R122.64] ;  /* 0x000000067a187981 */ /* 0x010ea2000c1e1d00 */
[----:B------:R-:W-:Y:S02]  /*28e0*/  ISETP.GE.AND P1, PT, R15, UR4, PT ;  /* 0x000000040f007c0c */ /* 0x000fe4000bf26270 */
[----:B------:R-:W-:Y:S09]  /*28f0*/  MOV R117, R115 ;  /* 0x0000007300757202 */ /* 0x000ff20000000f00 */
[----:B------:R-:W3:Y:S06]  /*2900*/  @!P0 LDG.E.64 R22, desc[UR6][R20.64] ;  /* 0x0000000614168981 */ /* 0x000eec000c1e1b00 */
[----:B------:R-:W4:Y:S01]  /*2910*/  @!P0 LDG.E.64 R40, desc[UR6][R52.64] ;  /* 0x0000000634288981 */ /* 0x000f22000c1e1b00 */
[C---:B--2---:R-:W-:Y:S01]  /*2920*/  @!P0 LOP3.LUT R35, R24.reuse, 0xffff0000, RZ, 0xc0, !PT ;  /* 0xffff000018238812 */ /* 0x044fe200078ec0ff */
[----:B------:R-:W-:Y:S01]  /*2930*/  @!P0 IMAD.U32 R30, R25, 0x10000, RZ ;  /* 0x00010000191e8824 */ /* 0x000fe200078e00ff */
[----:B------:R-:W-:Y:S02]  /*2940*/  @!P0 SHF.L.U32 R28, R24, 0x10, RZ ;  /* 0x00000010181c8819 */ /* 0x000fe400000006ff */
[----:B------:R-:W-:Y:S02]  /*2950*/  @!P0 LOP3.LUT R34, R26, 0xffff0000, RZ, 0xc0, !PT ;  /* 0xffff00001a228812 */ /* 0x000fe400078ec0ff */
[C---:B---3--:R-:W-:Y:S01]  /*2960*/  @!P0 LOP3.LUT R29, R22.reuse, 0xffff0000, RZ, 0xc0, !PT ;  /* 0xffff0000161d8812 */ /* 0x048fe200078ec0ff */
[----:B------:R-:W-:Y:S01]  /*2970*/  @!P0 IMAD.U32 R31, R22, 0x10000, RZ ;  /* 0x00010000161f8824 */ /* 0x000fe200078e00ff */
[C---:B------:R-:W-:Y:S02]  /*2980*/  @!P0 SHF.L.U32 R22, R23.reuse, 0x10, RZ ;  /* 0x0000001017168819 */ /* 0x040fe400000006ff */
[----:B------:R-:W-:Y:S01]  /*2990*/  @!P0 LOP3.LUT R23, R23, 0xffff0000, RZ, 0xc0, !PT ;  /* 0xffff000017178812 */ /* 0x000fe200078ec0ff */
[----:B------:R-:W-:Y:S01]  /*29a0*/  @!P0 FMUL.FTZ R2, R30, R29 ;  /* 0x0000001d1e028220 */ /* 0x000fe20000410000 */
[C---:B----4-:R-:W-:Y:S01]  /*29b0*/  @!P0 SHF.L.U32 R37, R40.reuse, 0x10, RZ ;  /* 0x0000001028258819 */ /* 0x050fe200000006ff */
[-C--:B------:R-:W-:Y:S01]  /*29c0*/  @!P0 FMUL.FTZ R43, R35, R31.reuse ;  /* 0x0000001f232b8220 */ /* 0x080fe20000410000 */
[----:B------:R-:W-:Y:S01]  /*29d0*/  @!P0 LOP3.LUT R39, R40, 0xffff0000, RZ, 0xc0, !PT ;  /* 0xffff000028278812 */ /* 0x000fe200078ec0ff */
[----:B------:R-:W-:Y:S01]  /*29e0*/  @!P0 FMUL.FTZ R0, R28, R31 ;  /* 0x0000001f1c008220 */ /* 0x000fe20000410000 */
[----:B------:R-:W-:Y:S01]  /*29f0*/  @!P0 SHF.L.U32 R31, R26, 0x10, RZ ;  /* 0x000000101a1f8819 */ /* 0x000fe200000006ff */
[-C--:B------:R-:W-:Y:S01]  /*2a00*/  @!P0 FFMA.FTZ R43, R28, R37.reuse, -R43 ;  /* 0x000000251c2b8223 */ /* 0x080fe2000001082b */
[----:B------:R-:W-:Y:S02]  /*2a10*/  @!P0 IMAD.U32 R28, R27, 0x10000, RZ ;  /* 0x000100001b1c8824 */ /* 0x000fe400078e00ff */
[----:B------:R-:W-:Y:S01]  /*2a20*/  @!P0 FFMA.FTZ R0, R35, R37, R0 ;  /* 0x0000002523008223 */ /* 0x000fe20000010000 */
[----:B------:R-:W-:Y:S01]  /*2a30*/  @!P0 LOP3.LUT R35, R25, 0xffff0000, RZ, 0xc0, !PT ;  /* 0xffff000019238812 */ /* 0x000fe200078ec0ff */
[-C--:B------:R-:W-:Y:S01]  /*2a40*/  @!P0 FMUL.FTZ R3, R31, R22.reuse ;  /* 0x000000161f038220 */ /* 0x080fe20000410000 */
[----:B------:R-:W-:Y:S01]  /*2a50*/  @!P0 LOP3.LUT R37, R27, 0xffff0000, RZ, 0xc0, !PT ;  /* 0xffff00001b258812 */ /* 0x000fe200078ec0ff */
[C---:B------:R-:W-:Y:S01]  /*2a60*/  @!P0 IMAD.U32 R36, R41.reuse, 0x10000, RZ ;  /* 0x0001000029248824 */ /* 0x040fe200078e00ff */
[----:B------:R-:W-:Y:S01]  /*2a70*/  @!P0 LOP3.LUT R41, R41, 0xffff0000, RZ, 0xc0, !PT ;  /* 0xffff000029298812 */ /* 0x000fe200078ec0ff */
[----:B------:R-:W-:Y:S01]  /*2a80*/  @!P0 FMUL.FTZ R45, R35, R29 ;  /* 0x0000001d232d8220 */ /* 0x000fe20000410000 */
[----:B------:R-:W-:Y:S01]  /*2a90*/  @!P0 F2FP.BF16.F32.PACK_AB R43, R0, R43 ;  /* 0x0000002b002b823e */ /* 0x000fe200000010ff */
[-C--:B------:R-:W-:Y:S01]  /*2aa0*/  @!P0 FMUL.FTZ R57, R37, R23.reuse ;  /* 0x0000001725398220 */ /* 0x080fe20000410000 */
[----:B------:R-:W-:Y:S01]  /*2ab0*/  @!P0 FMUL.FTZ R4, R28, R23 ;  /* 0x000000171c048220 */ /* 0x000fe20000410000 */
[C---:B------:R-:W-:Y:S01]  /*2ac0*/  @!P0 FMUL.FTZ R38, R34.reuse, R22 ;  /* 0x0000001622268220 */ /* 0x040fe20000410000 */
[----:B------:R-:W-:Y:S01]  /*2ad0*/  @!P0 MOV R24, R43 ;  /* 0x0000002b00188202 */ /* 0x000fe20000000f00 */
[-C--:B------:R-:W-:Y:S01]  /*2ae0*/  @!P0 FFMA.FTZ R2, R35, R39.reuse, R2 ;  /* 0x0000002723028223 */ /* 0x080fe20000010002 */
[-C--:B------:R-:W-:Y:S01]  /*2af0*/  @!P0 FFMA.FTZ R3, R34, R36.reuse, R3 ;  /* 0x0000002422038223 */ /* 0x080fe20000010003 */
[----:B------:R-:W-:Y:S01]  /*2b00*/  @!P0 FFMA.FTZ R45, R30, R39, -R45 ;  /* 0x000000271e2d8223 */ /* 0x000fe2000001082d */
[-C--:B------:R-:W-:Y:S01]  /*2b10*/  @!P0 FFMA.FTZ R57, R28, R41.reuse, -R57 ;  /* 0x000000291c398223 */ /* 0x080fe20000010839 */
[----:B------:R-:W-:Y:S01]  /*2b20*/  @!P0 FFMA.FTZ R4, R37, R41, R4 ;  /* 0x0000002925048223 */ /* 0x000fe20000010004 */
[----:B------:R-:W-:Y:S02]  /*2b30*/  @!P0 FFMA.FTZ R38, R31, R36, -R38 ;  /* 0x000000241f268223 */ /* 0x000fe40000010826 */
[----:B------:R-:W-:Y:S02]  /*2b40*/  @!P0 F2FP.BF16.F32.PACK_AB R42, R2, R45 ;  /* 0x0000002d022a823e */ /* 0x000fe400000010ff */
[----:B------:R-:W-:Y:S02]  /*2b50*/  @!P0 F2FP.BF16.F32.PACK_AB R57, R4, R57 ;  /* 0x000000390439823e */ /* 0x000fe400000010ff */
[----:B------:R-:W-:Y:S01]  /*2b60*/  @!P0 F2FP.BF16.F32.PACK_AB R38, R3, R38 ;  /* 0x000000260326823e */ /* 0x000fe200000010ff */
[----:B------:R-:W-:Y:S02]  /*2b70*/  @!P0 IMAD.MOV.U32 R25, RZ, RZ, R42 ;  /* 0x000000ffff198224 */ /* 0x000fe400078e002a */
[----:B------:R-:W-:Y:S01]  /*2b80*/  @!P0 IMAD.MOV.U32 R27, RZ, RZ, R57 ;  /* 0x000000ffff1b8224 */ /* 0x000fe200078e0039 */
[----:B------:R-:W-:Y:S02]  /*2b90*/  @!P0 MOV R26, R38 ;  /* 0x00000026001a8202 */ /* 0x000fe40000000f00 */
[----:B------:R-:W-:Y:S03]  /*2ba0*/  ISETP.GE.AND P0, PT, R14, UR4, PT ;  /* 0x000000040e007c0c */ /* 0x000fe6000bf06270 */
[----:B------:R1:W-:Y:S08]  /*2bb0*/  STG.E.128 desc[UR6][R116.64], R24 ;  /* 0x0000001874007986 */ /* 0x0003f0000c101d06 */
[----:B------:R-:W2:Y:S06]  /*2bc0*/  @!P1 LDG.E.64 R22, desc[UR6][R20.64+0x20] ;  /* 0x0000200614169981 */ /* 0x000eac000c1e1b00 */
[----:B------:R-:W3:Y:S08]  /*2bd0*/  LDG.E.128 R28, desc[UR6][R122.64+0x40] ;  /* 0x000040067a1c7981 */ /* 0x000ef0000c1e1d00 */
[----:B------:R-:W4:Y:S01]  /*2be0*/  @!P1 LDG.E.64 R40, desc[UR6][R52.64+0x20] ;  /* 0x0000200634289981 */ /* 0x000f22000c1e1b00 */
[C---:B--2---:R-:W-:Y:S02]  /*2bf0*/  @!P1 SHF.L.U32 R33, R22.reuse, 0x10, RZ ;  /* 0x0000001016219819 */ /* 0x044fe400000006ff */
[----:B-1----:R-:W-:Y:S02]  /*2c00*/  @!P1 LOP3.LUT R25, R22, 0xffff0000, RZ, 0xc0, !PT ;  /* 0xffff000016199812 */ /* 0x002fe400078ec0ff */
[----:B------:R-:W-:Y:S02]  /*2c10*/  @!P1 SHF.L.U32 R22, R23, 0x10, RZ ;  /* 0x0000001017169819 */ /* 0x000fe400000006ff */
[----:B---3--:R-:W-:Y:S01]  /*2c20*/  @!P1 LOP3.LUT R34, R28, 0xffff0000, RZ, 0xc0, !PT ;  /* 0xffff00001c229812 */ /* 0x008fe200078ec0ff */
[----:B------:R-:W-:Y:S01]  /*2c30*/  @!P1 IMAD.U32 R27, R30, 0x10000, RZ ;  /* 0x000100001e1b9824 */ /* 0x000fe200078e00ff */
[----:B------:R-:W-:Y:S02]  /*2c40*/  @!P1 SHF.L.U32 R32, R28, 0x10, RZ ;  /* 0x000000101c209819 */ /* 0x000fe400000006ff */
[----:B------:R-:W-:Y:S01]  /*2c50*/  @!P1 SHF.L.U32 R26, R29, 0x10, RZ ;  /* 0x000000101d1a9819 */ /* 0x000fe200000006ff */
[-C--:B------:R-:W-:Y:S01]  /*2c60*/  @!P1 FMUL.FTZ R38, R34, R33.reuse ;  /* 0x0000002122269220 */ /* 0x080fe20000410000 */
[----:B------:R-:W-:Y:S01]  /*2c70*/  @!P1 LOP3.LUT R23, R23, 0xffff0000, RZ, 0xc0, !PT ;  /* 0xffff000017179812 */ /* 0x000fe200078ec0ff */
[----:B------:R-:W-:Y:S01]  /*2c80*/  @!P1 FMUL.FTZ R5, R32, R33 ;  /* 0x0000002120059220 */ /* 0x000fe20000410000 */
[C---:B------:R-:W-:Y:S01]  /*2c90*/  @!P1 LOP3.LUT R39, R31.reuse, 0xffff0000, RZ, 0xc0, !PT ;  /* 0xffff00001f279812 */ /* 0x040fe200078ec0ff */
[----:B----4-:R-:W-:Y:S01]  /*2ca0*/  @!P1 IMAD.U32 R35, R40, 0x10000, RZ ;  /* 0x0001000028239824 */ /* 0x010fe200078e00ff */
[----:B------:R-:W-:Y:S01]  /*2cb0*/  @!P1 SHF.L.U32 R24, R31, 0x10, RZ ;  /* 0x000000101f189819 */ /* 0x000fe200000006ff */
[----:B------:R-:W-:Y:S01]  /*2cc0*/  @!P1 FMUL.FTZ R6, R26, R25 ;  /* 0x000000191a069220 */ /* 0x000fe20000410000 */
[----:B------:R-:W-:Y:S01]  /*2cd0*/  @!P1 LOP3.LUT R37, R40, 0xffff0000, RZ, 0xc0, !PT ;  /* 0xffff000028259812 */ /* 0x000fe200078ec0ff */
[-C--:B------:R-:W-:Y:S01]  /*2ce0*/  @!P1 FFMA.FTZ R38, R32, R35.reuse, -R38 ;  /* 0x0000002320269223 */ /* 0x080fe20000010826 */
[----:B------:R-:W-:Y:S01]  /*2cf0*/  @!P1 FFMA.FTZ R5, R34, R35, R5 ;  /* 0x0000002322059223 */ /* 0x000fe20000010005 */
[----:B------:R-:W-:Y:S01]  /*2d00*/  @!P1 LOP3.LUT R35, R29, 0xffff0000, RZ, 0xc0, !PT ;  /* 0xffff00001d239812 */ /* 0x000fe200078ec0ff */
[----:B------:R-:W-:Y:S01]  /*2d10*/  @!P1 FMUL.FTZ R7, R27, R22 ;  /* 0x000000161b079220 */ /* 0x000fe20000410000 */
[----:B------:R-:W-:Y:S01]  /*2d20*/  @!P1 LOP3.LUT R34, R30, 0xffff0000, RZ, 0xc0, !PT ;  /* 0xffff00001e229812 */ /* 0x000fe200078ec0ff */
[C---:B------:R-:W-:Y:S01]  /*2d30*/  @!P1 IMAD.U32 R36, R41.reuse, 0x10000, RZ ;  /* 0x0001000029249824 */ /* 0x040fe200078e00ff */
[----:B------:R-:W-:Y:S01]  /*2d40*/  @!P1 LOP3.LUT R41, R41, 0xffff0000, RZ, 0xc0, !PT ;  /* 0xffff000029299812 */ /* 0x000fe200078ec0ff */
[----:B------:R-:W-:Y:S01]  /*2d50*/  @!P1 FMUL.FTZ R43, R35, R25 ;  /* 0x00000019232b9220 */ /* 0x000fe20000410000 */
[----:B------:R-:W-:Y:S01]  /*2d60*/  @!P1 F2FP.BF16.F32.PACK_AB R38, R5, R38 ;  /* 0x000000260526923e */ /* 0x000fe200000010ff */
[----:B------:R-:W-:Y:S01]  /*2d70*/  @!P1 FMUL.FTZ R42, R34, R22 ;  /* 0x00000016222a9220 */ /* 0x000fe20000410000 */
[-C--:B------:R-:W-:Y:S01]  /*2d80*/  @!P1 FMUL.FTZ R45, R39, R23.reuse ;  /* 0x00000017272d9220 */ /* 0x080fe20000410000 */
[----:B------:R-:W-:Y:S01]  /*2d90*/  @!P1 FMUL.FTZ R8, R24, R23 ;  /* 0x0000001718089220 */ /* 0x000fe20000410000 */
[----:B------:R-:W-:Y:S01]  /*2da0*/  @!P1 MOV R28, R38 ;  /* 0x00000026001c9202 */ /* 0x000fe20000000f00 */
[-C--:B------:R-:W-:Y:S01]  /*2db0*/  @!P1 FFMA.FTZ R6, R35, R37.reuse, R6 ;  /* 0x0000002523069223 */ /* 0x080fe20000010006 */
[----:B------:R-:W-:Y:S01]  /*2dc0*/  @!P1 FFMA.FTZ R43, R26, R37, -R43 ;  /* 0x000000251a2b9223 */ /* 0x000fe2000001082b */
[-C--:B------:R-:W-:Y:S01]  /*2dd0*/  @!P1 FFMA.FTZ R7, R34, R36.reuse, R7 ;  /* 0x0000002422079223 */ /* 0x080fe20000010007 */
[----:B------:R-:W-:Y:S01]  /*2de0*/  @!P1 FFMA.FTZ R42, R27, R36, -R42 ;  /* 0x000000241b2a9223 */ /* 0x000fe2000001082a */
[-C--:B------:R-:W-:Y:S01]  /*2df0*/  @!P1 FFMA.FTZ R45, R24, R41.reuse, -R45 ;  /* 0x00000029182d9223 */ /* 0x080fe2000001082d */
[----:B------:R-:W-:Y:S01]  /*2e00*/  @!P1 FFMA.FTZ R8, R39, R41, R8 ;  /* 0x0000002927089223 */ /* 0x000fe20000010008 */
[----:B------:R-:W-:Y:S02]  /*2e10*/  @!P1 F2FP.BF16.F32.PACK_AB R43, R6, R43 ;  /* 0x0000002b062b923e */ /* 0x000fe400000010ff */
[----:B------:R-:W-:Y:S02]  /*2e20*/  @!P1 F2FP.BF16.F32.PACK_AB R42, R7, R42 ;  /* 0x0000002a072a923e */ /* 0x000fe400000010ff */
[----:B------:R-:W-:Y:S01]  /*2e30*/  @!P1 F2FP.BF16.F32.PACK_AB R45, R8, R45 ;  /* 0x0000002d082d923e */ /* 0x000fe200000010ff */
[----:B------:R-:W-:Y:S01]  /*2e40*/  @!P1 IMAD.MOV.U32 R29, RZ, RZ, R43 ;  /* 0x000000ffff1d9224 */ /* 0x000fe200078e002b */
[----:B------:R-:W-:Y:S02]  /*2e50*/  @!P1 MOV R30, R42 ;  /* 0x0000002a001e9202 */ /* 0x000fe40000000f00 */
[----:B------:R-:W-:Y:S05]  /*2e60*/  @!P1 MOV R31, R45 ;  /* 0x0000002d001f9202 */ /* 0x000fea0000000f00 */
        /* <DEDUP_REMOVED lines=15> */
[C---:B----4-:R-:W-:Y:S01]  /*2f60*/  @!P0 IMAD.U32 R35, R40.reuse, 0x10000, RZ ;  /* 0x0001000028238824 */ /* 0x050fe200078e00ff */
[----:B------:R-:W-:Y:S01]  /*2f70*/  @!P0 SHF.L.U32 R28, R27, 0x10, RZ ;  /* 0x000000101b1c8819 */ /* 0x000fe200000006ff */
[C---:B------:R-:W-:Y:S01]  /*2f80*/  @!P0 IMAD.U32 R36, R41.reuse, 0x10000, RZ ;  /* 0x0001000029248824 */ /* 0x040fe200078e00ff */
[----:B------:R-:W-:Y:S01]  /*2f90*/  @!P0 LOP3.LUT R37, R40, 0xffff0000, RZ, 0xc0, !PT ;  /* 0xffff000028258812 */ /* 0x000fe200078ec0ff */
[-C--:B------:R-:W-:Y:S01]  /*2fa0*/  @!P0 FFMA.FTZ R38, R32, R35.reuse, -R38 ;  /* 0x0000002320268223 */ /* 0x080fe20000010826 */
[----:B------:R-:W-:Y:S01]  /*2fb0*/  @!P0 LOP3.LUT R41, R41, 0xffff0000, RZ, 0xc0, !PT ;  /* 0xffff000029298812 */ /* 0x000fe200078ec0ff */
[----:B------:R-:W-:Y:S01]  /*2fc0*/  @!P0 FFMA.FTZ R9, R34, R35, R9 ;  /* 0x0000002322098223 */ /* 0x000fe20000010009 */
[----:B------:R-:W-:Y:S01]  /*2fd0*/  @!P0 LOP3.LUT R35, R25, 0xffff0000, RZ, 0xc0, !PT ;  /* 0xffff000019238812 */ /* 0x000fe200078ec0ff */
[-C--:B------:R-:W-:Y:S01]  /*2fe0*/  @!P0 FMUL.FTZ R10, R30, R29.reuse ;  /* 0x0000001d1e0a8220 */ /* 0x080fe20000410000 */
[----:B------:R-:W-:Y:S01]  /*2ff0*/  @!P0 LOP3.LUT R34, R26, 0xffff0000, RZ, 0xc0, !PT ;  /* 0xffff00001a228812 */ /* 0x000fe200078ec0ff */
[----:B------:R-:W-:Y:S01]  /*3000*/  @!P0 FMUL.FTZ R11, R31, R22 ;  /* 0x000000161f0b8220 */ /* 0x000fe20000410000 */
[----:B------:R-:W-:Y:S01]  /*3010*/  @!P0 F2FP.BF16.F32.PACK_AB R38, R9, R38 ;  /* 0x000000260926823e */ /* 0x000fe200000010ff */
[----:B------:R-:W-:Y:S01]  /*3020*/  @!P0 FMUL.FTZ R43, R35, R29 ;  /* 0x0000001d232b8220 */ /* 0x000fe20000410000 */
[-C--:B------:R-:W-:Y:S01]  /*3030*/  @!P0 FMUL.FTZ R45, R39, R23.reuse ;  /* 0x00000017272d8220 */ /* 0x080fe20000410000 */
[----:B------:R-:W-:Y:S01]  /*3040*/  @!P0 FMUL.FTZ R42, R34, R22 ;  /* 0x00000016222a8220 */ /* 0x000fe20000410000 */
[----:B------:R-:W-:Y:S01]  /*3050*/  @!P0 MOV R24, R38 ;  /* 0x0000002600188202 */ /* 0x000fe20000000f00 */
[----:B------:R-:W-:Y:S01]  /*3060*/  @!P0 FMUL.FTZ R12, R28, R23 ;  /* 0x000000171c0c8220 */ /* 0x000fe20000410000 */
        /* <DEDUP_REMOVED lines=12> */
[----:B------:R1:W-:Y:S02]  /*3130*/  STG.E.128 desc[UR6][R116.64+0x80], R24 ;  /* 0x0000801874007986 */ /* 0x0003e4000c101d06 */
.L_x_2097:
[----:B------:R-:W-:Y:S05]  /*3140*/  BSYNC B0 ;  /* 0x0000000000007941 */ /* 0x000fea0003800000 */
.L_x_2096:
[----:B------:R-:W-:Y:S04]  /*3150*/  BSSY B0, `(.L_x_2098) ;  /* 0x0000093000007945 */ /* 0x000fe80003800000 */
[----:B------:R-:W-:Y:S05]  /*3160*/  @!P5 BRA `(.L_x_2099) ;  /* 0x000000080044d947 */ /* 0x000fea0003800000 */
[----:B-1----:R-:W-:Y:S02]  /*3170*/  SHF.L.U32 R117, R82, 0x1, RZ ;  /* 0x0000000152757819 */ /* 0x002fe400000006ff */
[----:B------:R-:W-:Y:S02]  /*3180*/  ISETP.GE.AND P0, PT, R18, UR4, PT ;  /* 0x0000000412007c0c */ /* 0x000fe4000bf06270 */
[----:B------:R-:W-:Y:S02]  /*3190*/  LEA R58, P6, R92, R122, 0x1 ;  /* 0x0000007a5c3a7211 */ /* 0x000fe400078c08ff */
[----:B------:R-:W-:Y:S02]  /*31a0*/  SHF.L.U64.HI R57, R82, 0x1, R135 ;  /* 0x0000000152397819 */ /* 0x000fe40000010287 */
[-C--:B------:R-:W-:Y:S02]  /*31b0*/  IADD3 R32, P1, R20, R117.reuse, RZ ;  /* 0x0000007514207210 */ /* 0x080fe40007f3e0ff */
[----:B------:R-:W-:Y:S02]  /*31c0*/  IADD3 R44, P5, R52, R117, RZ ;  /* 0x00000075342c7210 */ /* 0x000fe40007fbe0ff */
[----:B------:R-:W-:Y:S02]  /*31d0*/  LEA.HI.X R59, R92, R123, R91, 0x1, P6 ;  /* 0x0000007b5c3b7211 */ /* 0x000fe400030f0c5b */
[----:B------:R-:W-:Y:S01]  /*31e0*/  IADD3.X R33, R21, R57, RZ, P1, !PT ;  /* 0x0000003915217210 */ /* 0x000fe20000ffe4ff */
[----:B------:R-:W-:Y:S01]  /*31f0*/  IMAD.X R45, R53, 0x1, R57, P5 ;  /* 0x00000001352d7824 */ /* 0x000fe200028e0639 */
[----:B------:R-:W-:Y:S01]  /*3200*/  ISETP.GE.AND P1, PT, R15, UR4, PT ;  /* 0x000000040f007c0c */ /* 0x000fe2000bf26270 */
[----:B----4-:R-:W2:Y:S01]  /*3210*/  LDG.E.128 R24, desc[UR6][R58.64] ;  /* 0x000000063a187981 */ /* 0x010ea2000c1e1d00 */
[----:B------:R-:W-:Y:S07]  /*3220*/  LEA R56, P5, R62, R116, 0x1 ;  /* 0x000000743e387211 */ /* 0x000fee00078a08ff */
[----:B------:R-:W3:Y:S06]  /*3230*/  @!P0 LDG.E.64 R22, desc[UR6][R32.64] ;  /* 0x0000000620168981 */ /* 0x000eec000c1e1b00 */
[----:B------:R-:W4:Y:S01]  /*3240*/  @!P0 LDG.E.64 R42, desc[UR6][R44.64] ;  /* 0x000000062c2a8981 */ /* 0x000f22000c1e1b00 */
[C---:B--2---:R-:W-:Y:S01]  /*3250*/  @!P0 LOP3.LUT R37, R24.reuse, 0xffff0000, RZ, 0xc0, !PT ;  /* 0xffff000018258812 */ /* 0x044fe200078ec0ff */
[----:B------:R-:W-:Y:S01]  /*3260*/  @!P0 IMAD.U32 R28, R24, 0x10000, RZ ;  /* 0x00010000181c8824 */ /* 0x000fe200078e00ff */
[----:B------:R-:W-:Y:S02]  /*3270*/  @!P0 SHF.L.U32 R30, R25, 0x10, RZ ;  /* 0x00000010191e8819 */ /* 0x000fe400000006ff */
[----:B------:R-:W-:Y:S02]  /*3280*/  @!P0 LOP3.LUT R36, R26, 0xffff0000, RZ, 0xc0, !PT ;  /* 0xffff00001a248812 */ /* 0x000fe400078ec0ff */
[C---:B---3--:R-:W-:Y:S01]  /*3290*/  @!P0 LOP3.LUT R29, R22.reuse, 0xffff0000, RZ, 0xc0, !PT ;  /* 0xffff0000161d8812 */ /* 0x048fe200078ec0ff */
[----:B------:R-:W-:Y:S02]  /*32a0*/  @!P0 IMAD.U32 R31, R22, 0x10000, RZ ;  /* 0x00010000161f8824 */ /* 0x000fe400078e00ff */
[C---:B------:R-:W-:Y:S01]  /*32b0*/  @!P0 IMAD.U32 R22, R23.reuse, 0x10000, RZ ;  /* 0x0001000017168824 */ /* 0x040fe200078e00ff */
[----:B------:R-:W-:Y:S01]  /*32c0*/  @!P0 LOP3.LUT R23, R23, 0xffff0000, RZ, 0xc0, !PT ;  /* 0xffff000017178812 */ /* 0x000fe200078ec0ff */
[----:B------:R-:W-:Y:S01]  /*32d0*/  @!P0 FMUL.FTZ R2, R30, R29 ;  /* 0x0000001d1e028220 */ /* 0x000fe20000410000 */
[C---:B----4-:R-:W-:Y:S01]  /*32e0*/  @!P0 SHF.L.U32 R39, R42.reuse, 0x10, RZ ;  /* 0x000000102a278819 */ /* 0x050fe200000006ff */
[-C--:B------:R-:W-:Y:S01]  /*32f0*/  @!P0 FMUL.FTZ R57, R37, R31.reuse ;  /* 0x0000001f25398220 */ /* 0x080fe20000410000 */
[----:B------:R-:W-:Y:S01]  /*3300*/  @!P0 LOP3.LUT R41, R42, 0xffff0000, RZ, 0xc0, !PT ;  /* 0xffff00002a298812 */ /* 0x000fe200078ec0ff */
[C---:B------:R-:W-:Y:S01]  /*3310*/  @!P0 FMUL.FTZ R0, R28.reuse, R31 ;  /* 0x0000001f1c008220 */ /* 0x040fe20000410000 */
[----:B------:R-:W-:Y:S01]  /*3320*/  @!P0 SHF.L.U32 R38, R43, 0x10, RZ ;  /* 0x000000102b268819 */ /* 0x000fe200000006ff */
[-C--:B------:R-:W-:Y:S01]  /*3330*/  @!P0 FFMA.FTZ R57, R28, R39.reuse, -R57 ;  /* 0x000000271c398223 */ /* 0x080fe20000010839 */
[----:B------:R-:W-:Y:S01]  /*3340*/  @!P0 SHF.L.U32 R28, R27, 0x10, RZ ;  /* 0x000000101b1c8819 */ /* 0x000fe200000006ff */
[----:B------:R-:W-:Y:S01]  /*3350*/  @!P0 FFMA.FTZ R0, R37, R39, R0 ;  /* 0x0000002725008223 */ /* 0x000fe20000010000 */
[----:B------:R-:W-:Y:S01]  /*3360*/  @!P0 LOP3.LUT R37, R25, 0xffff0000, RZ, 0xc0, !PT ;  /* 0xffff000019258812 */ /* 0x000fe200078ec0ff */
[----:B------:R-:W-:Y:S01]  /*3370*/  @!P0 IMAD.U32 R31, R26, 0x10000, RZ ;  /* 0x000100001a1f8824 */ /* 0x000fe200078e00ff */
[----:B------:R-:W-:Y:S01]  /*3380*/  @!P0 LOP3.LUT R39, R27, 0xffff0000, RZ, 0xc0, !PT ;  /* 0xffff00001b278812 */ /* 0x000fe200078ec0ff */
[-C--:B------:R-:W-:Y:S01]  /*3390*/  @!P0 FMUL.FTZ R40, R36, R22.reuse ;  /* 0x0000001624288220 */ /* 0x080fe20000410000 */
[----:B------:R-:W-:Y:S01]  /*33a0*/  @!P0 LOP3.LUT R43, R43, 0xffff0000, RZ, 0xc0, !PT ;  /* 0xffff00002b2b8812 */ /* 0x000fe200078ec0ff */
[----:B------:R-:W-:Y:S01]  /*33b0*/  @!P0 FMUL.FTZ R3, R31, R22 ;  /* 0x000000161f038220 */ /* 0x000fe20000410000 */
[----:B------:R-:W-:Y:S01]  /*33c0*/  @!P0 F2FP.BF16.F32.PACK_AB R50, R0, R57 ;  /* 0x000000390032823e */ /* 0x000fe200000010ff */
[----:B------:R-:W-:Y:S01]  /*33d0*/  @!P0 FMUL.FTZ R117, R37, R29 ;  /* 0x0000001d25758220 */ /* 0x000fe20000410000 */
[----:B------:R-:W-:Y:S01]  /*33e0*/  LEA.HI.X R57, R62, R115, R61, 0x1, P5 ;  /* 0x000000733e397211 */ /* 0x000fe200028f0c3d */
[-C--:B------:R-:W-:Y:S01]  /*33f0*/  @!P0 FMUL.FTZ R159, R39, R23.reuse ;  /* 0x00000017279f8220 */ /* 0x080fe20000410000 */
[----:B------:R-:W-:Y:S01]  /*3400*/  @!P0 FMUL.FTZ R4, R28, R23 ;  /* 0x000000171c048220 */ /* 0x000fe20000410000 */
[-C--:B------:R-:W-:Y:S01]  /*3410*/  @!P0 FFMA.FTZ R2, R37, R41.reuse, R2 ;  /* 0x0000002925028223 */ /* 0x080fe20000010002 */
[-C--:B------:R-:W-:Y:S01]  /*3420*/  @!P0 FFMA.FTZ R40, R31, R38.reuse, -R40 ;  /* 0x000000261f288223 */ /* 0x080fe20000010828 */
[----:B------:R-:W-:Y:S01]  /*3430*/  @!P0 FFMA.FTZ R3, R36, R38, R3 ;  /* 0x0000002624038223 */ /* 0x000fe20000010003 */
[----:B------:R-:W-:Y:S01]  /*3440*/  @!P0 FFMA.FTZ R117, R30, R41, -R117 ;  /* 0x000000291e758223 */ /* 0x000fe20000010875 */
[-C--:B------:R-:W-:Y:S01]  /*3450*/  @!P0 FFMA.FTZ R159, R28, R43.reuse, -R159 ;  /* 0x0000002b1c9f8223 */ /* 0x080fe2000001089f */
[----:B------:R-:W-:Y:S01]  /*3460*/  @!P0 FFMA.FTZ R4, R39, R43, R4 ;  /* 0x0000002b27048223 */ /* 0x000fe20000010004 */
[----:B------:R-:W-:Y:S01]  /*3470*/  @!P0 IMAD.MOV.U32 R24, RZ, RZ, R50 ;  /* 0x000000ffff188224 */ /* 0x000fe200078e0032 */
[----:B------:R-:W-:Y:S02]  /*3480*/  @!P0 F2FP.BF16.F32.PACK_AB R40, R3, R40 ;  /* 0x000000280328823e */ /* 0x000fe400000010ff */
[----:B------:R-:W-:Y:S02]  /*3490*/  @!P0 F2FP.BF16.F32.PACK_AB R117, R2, R117 ;  /* 0x000000750275823e */ /* 0x000fe400000010ff */
[----:B------:R-:W-:Y:S01]  /*34a0*/  @!P0 F2FP.BF16.F32.PACK_AB R159, R4, R159 ;  /* 0x0000009f049f823e */ /* 0x000fe200000010ff */
[----:B------:R-:W-:Y:S01]  /*34b0*/  @!P0 IMAD.MOV.U32 R26, RZ, RZ, R40 ;  /* 0x000000ffff1a8224 */ /* 0x000fe200078e0028 */
[----:B------:R-:W-:Y:S02]  /*34c0*/  @!P0 MOV R25, R117 ;  /* 0x0000007500198202 */ /* 0x000fe40000000f00 */
[----:B------:R-:W-:Y:S02]  /*34d0*/  @!P0 MOV R27, R159 ;  /* 0x0000009f001b8202 */ /* 0x000fe40000000f00 */
[----:B------:R-:W-:Y:S03]  /*34e0*/  ISETP.GE.AND P0, PT, R14, UR4, PT ;  /* 0x000000040e007c0c */ /* 0x000fe6000bf06270 */
[----:B------:R1:W-:Y:S08]  /*34f0*/  STG.E.128 desc[UR6][R56.64], R24 ;  /* 0x0000001838007986 */ /* 0x0003f0000c101d06 */
[----:B------:R-:W2:Y:S06]  /*3500*/  @!P1 LDG.E.64 R22, desc[UR6][R32.64+0x20] ;  /* 0x0000200620169981 */ /* 0x000eac000c1e1b00 */
[----:B------:R-:W3:Y:S08]  /*3510*/  LDG.E.128 R28, desc[UR6][R58.64+0x40] ;  /* 0x000040063a1c7981 */ /* 0x000ef0000c1e1d00 */
[----:B------:R-:W4:Y:S01]  /*3520*/  @!P1 LDG.E.64 R42, desc[UR6][R44.64+0x20] ;  /* 0x000020062c2a9981 */ /* 0x000f22000c1e1b00 */
[C---:B--2---:R-:W-:Y:S02]  /*3530*/  @!P1 SHF.L.U32 R35, R22.reuse, 0x10, RZ ;  /* 0x0000001016239819 */ /* 0x044fe400000006ff */
[----:B-1----:R-:W-:Y:S01]  /*3540*/  @!P1 LOP3.LUT R25, R22, 0xffff0000, RZ, 0xc0, !PT ;  /* 0xffff000016199812 */ /* 0x002fe200078ec0ff */
[C---:B------:R-:W-:Y:S01]  /*3550*/  @!P1 IMAD.U32 R22, R23.reuse, 0x10000, RZ ;  /* 0x0001000017169824 */ /* 0x040fe200078e00ff */
[----:B------:R-:W-:Y:S02]  /*3560*/  @!P1 LOP3.LUT R23, R23, 0xffff0000, RZ, 0xc0, !PT ;  /* 0xffff000017179812 */ /* 0x000fe400078ec0ff */
[C---:B---3--:R-:W-:Y:S01]  /*3570*/  @!P1 LOP3.LUT R36, R28.reuse, 0xffff0000, RZ, 0xc0, !PT ;  /* 0xffff00001c249812 */ /* 0x048fe200078ec0ff */
[----:B------:R-:W-:Y:S01]  /*3580*/  @!P1 IMAD.U32 R34, R28, 0x10000, RZ ;  /* 0x000100001c229824 */ /* 0x000fe200078e00ff */
[----:B------:R-:W-:Y:S01]  /*3590*/  @!P1 SHF.L.U32 R26, R29, 0x10, RZ ;  /* 0x000000101d1a9819 */ /* 0x000fe200000006ff */
[----:B------:R-:W-:Y:S01]  /*35a0*/  @!P1 IMAD.U32 R27, R30, 0x10000, RZ ;  /* 0x000100001e1b9824 */ /* 0x000fe200078e00ff */
[C---:B------:R-:W-:Y:S01]  /*35b0*/  @!P1 LOP3.LUT R41, R31.reuse, 0xffff0000, RZ, 0xc0, !PT ;  /* 0xffff00001f299812 */ /* 0x040fe200078ec0ff */
[-C--:B------:R-:W-:Y:S01]  /*35c0*/  @!P1 FMUL.FTZ R5, R34, R35.reuse ;  /* 0x0000002322059220 */ /* 0x080fe20000410000 */
[----:B------:R-:W-:Y:S01]  /*35d0*/  @!P1 SHF.L.U32 R24, R31, 0x10, RZ ;  /* 0x000000101f189819 */ /* 0x000fe200000006ff */
[----:B------:R-:W-:Y:S01]  /*35e0*/  @!P1 FMUL.FTZ R40, R36, R35 ;  /* 0x0000002324289220 */ /* 0x000fe20000410000 */
[C---:B----4-:R-:W-:Y:S01]  /*35f0*/  @!P1 LOP3.LUT R39, R42.reuse, 0xffff0000, RZ, 0xc0, !PT ;  /* 0xffff00002a279812 */ /* 0x050fe200078ec0ff */
[----:B------:R-:W-:Y:S01]  /*3600*/  @!P1 IMAD.U32 R37, R42, 0x10000, RZ ;  /* 0x000100002a259824 */ /* 0x000fe200078e00ff */
[C---:B------:R-:W-:Y:S01]  /*3610*/  @!P1 SHF.L.U32 R38, R43.reuse, 0x10, RZ ;  /* 0x000000102b269819 */ /* 0x040fe200000006ff */
[----:B------:R-:W-:Y:S01]  /*3620*/  @!P1 FMUL.FTZ R6, R26, R25 ;  /* 0x000000191a069220 */ /* 0x000fe20000410000 */
[----:B------:R-:W-:Y:S01]  /*3630*/  @!P1 LOP3.LUT R43, R43, 0xffff0000, RZ, 0xc0, !PT ;  /* 0xffff00002b2b9812 */ /* 0x000fe200078ec0ff */
[-C--:B------:R-:W-:Y:S01]  /*3640*/  @!P1 FFMA.FTZ R5, R36, R37.reuse, R5 ;  /* 0x0000002524059223 */ /* 0x080fe20000010005 */
[----:B------:R-:W-:Y:S01]  /*3650*/  @!P1 LOP3.LUT R36, R30, 0xffff0000, RZ, 0xc0, !PT ;  /* 0xffff00001e249812 */ /* 0x000fe200078ec0ff */
[----:B------:R-:W-:Y:S01]  /*3660*/  @!P1 FFMA.FTZ R40, R34, R37, -R40 ;  /* 0x0000002522289223 */ /* 0x000fe20000010828 */
[----:B------:R-:W-:Y:S01]  /*3670*/  @!P1 LOP3.LUT R37, R29, 0xffff0000, RZ, 0xc0, !PT ;  /* 0xffff00001d259812 */ /* 0x000fe200078ec0ff */
[-C--:B------:R-:W-:Y:S01]  /*3680*/  @!P1 FMUL.FTZ R7, R27, R22.reuse ;  /* 0x000000161b079220 */ /* 0x080fe20000410000 */
[----:B------:R-:W-:Y:S01]  /*3690*/  @!P1 FMUL.FTZ R159, R41, R23 ;  /* 0x00000017299f9220 */ /* 0x000fe20000410000 */
[----:B------:R-:W-:Y:S01]  /*36a0*/  @!P1 FMUL.FTZ R50, R36, R22 ;  /* 0x0000001624329220 */ /* 0x000fe20000410000 */
[----:B------:R-:W-:Y:S01]  /*36b0*/  @!P1 F2FP.BF16.F32.PACK_AB R40, R5, R40 ;  /* 0x000000280528923e */ /* 0x000fe200000010ff */
[C---:B------:R-:W-:Y:S01]  /*36c0*/  @!P1 FMUL.FTZ R117, R37.reuse, R25 ;  /* 0x0000001925759220 */ /* 0x040fe20000410000 */
        /* <DEDUP_REMOVED lines=35> */
[-C--:B------:R-:W-:Y:S01]  /*3900*/  @!P0 FFMA.FTZ R40, R34, R37.reuse, -R40 ;  /* 0x0000002522288223 */ /* 0x080fe20000010828 */
[----:B------:R-:W-:Y:S01]  /*3910*/  @!P0 FFMA.FTZ R9, R36, R37, R9 ;  /* 0x0000002524098223 */ /* 0x000fe20000010009 */
[----:B------:R-:W-:Y:S01]  /*3920*/  @!P0 LOP3.LUT R37, R25, 0xffff0000, RZ, 0xc0, !PT ;  /* 0xffff000019258812 */ /* 0x000fe200078ec0ff */
[----:B------:R-:W-:Y:S01]  /*3930*/  @!P0 FMUL.FTZ R11, R31, R22 ;  /* 0x000000161f0b8220 */ /* 0x000fe20000410000 */
[----:B------:R-:W-:Y:S01]  /*3940*/  @!P0 LOP3.LUT R36, R26, 0xffff0000, RZ, 0xc0, !PT ;  /* 0xffff00001a248812 */ /* 0x000fe200078ec0ff */
[----:B------:R-:W-:Y:S01]  /*3950*/  @!P0 FMUL.FTZ R117, R41, R23 ;  /* 0x0000001729758220 */ /* 0x000fe20000410000 */
[----:B------:R-:W-:Y:S01]  /*3960*/  @!P0 F2FP.BF16.F32.PACK_AB R40, R9, R40 ;  /* 0x000000280928823e */ /* 0x000fe200000010ff */
[C---:B------:R-:W-:Y:S01]  /*3970*/  @!P0 FMUL.FTZ R59, R37.reuse, R29 ;  /* 0x0000001d253b8220 */ /* 0x040fe20000410000 */
[----:B------:R-:W-:Y:S01]  /*3980*/  @!P0 FMUL.FTZ R12, R28, R23 ;  /* 0x000000171c0c8220 */ /* 0x000fe20000410000 */
        /* <DEDUP_REMOVED lines=15> */
.L_x_2099:
[----:B------:R-:W-:Y:S05]  /*3a80*/  BSYNC B0 ;  /* 0x0000000000007941 */ /* 0x000fea0003800000 */
.L_x_2098:
[----:B------:R-:W-:Y:S04]  /*3a90*/  BSSY B0, `(.L_x_2100) ;  /* 0x000009b000007945 */ /* 0x000fe80003800000 */
[----:B------:R-:W-:Y:S05]  /*3aa0*/  @!P4 BRA `(.L_x_2101) ;  /* 0x000000080064c947 */ /* 0x000fea0003800000 */
[----:B------:R-:W-:Y:S01]  /*3ab0*/  ISETP.GE.AND P0, PT, R18, UR4, PT ;  /* 0x0000000412007c0c */ /* 0x000fe2000bf06270 */
[----:B------:R-:W-:Y:S01]  /*3ac0*/  IMAD.SHL.U32 R59, R88, 0x2, RZ ;  /* 0x00000002583b7824 */ /* 0x000fe200078e00ff */
[----:B------:R-:W-:Y:S02]  /*3ad0*/  LEA R158, P5, R94, R122, 0x1 ;  /* 0x0000007a5e9e7211 */ /* 0x000fe400078a08ff */
[----:B--2---:R-:W-:Y:S02]  /*3ae0*/  SHF.L.U64.HI R57, R88, 0x1, R87 ;  /* 0x0000000158397819 */ /* 0x004fe40000010257 */
[-C--:B------:R-:W-:Y:S02]  /*3af0*/  IADD3 R32, P1, R20, R59.reuse, RZ ;  /* 0x0000003b14207210 */ /* 0x080fe40007f3e0ff */
[----:B------:R-:W-:Y:S02]  /*3b00*/  IADD3 R44, P4, R52, R59, RZ ;  /* 0x0000003b342c7210 */ /* 0x000fe40007f9e0ff */
[----:B------:R-:W-:Y:S02]  /*3b10*/  LEA.HI.X R159, R94, R123, R93, 0x1, P5 ;  /* 0x0000007b5e9f7211 */ /* 0x000fe400028f0c5d */
[----:B------:R-:W-:Y:S01]  /*3b20*/  IADD3.X R33, R21, R57, RZ, P1, !PT ;  /* 0x0000003915217210 */ /* 0x000fe20000ffe4ff */
[----:B------:R-:W-:Y:S01]  /*3b30*/  IMAD.X R45, R53, 0x1, R57, P4 ;  /* 0x00000001352d7824 */ /* 0x000fe200020e0639 */
[----:B------:R-:W-:Y:S01]  /*3b40*/  LEA R58, P5, R156, R116, 0x1 ;  /* 0x000000749c3a7211 */ /* 0x000fe200078a08ff */
[----:B-1--4-:R-:W2:Y:S01]  /*3b50*/  LDG.E.128 R24, desc[UR6][R158.64] ;  /* 0x000000069e187981 */ /* 0x012ea2000c1e1d00 */
[----:B------:R-:W-:Y:S02]  /*3b60*/  ISETP.GE.AND P1, PT, R15, UR4, PT ;  /* 0x000000040f007c0c */ /* 0x000fe4000bf26270 */
[----:B------:R-:W-:Y:S05]  /*3b70*/  LEA R56, P4, R97, R122, 0x1 ;  /* 0x0000007a61387211 */ /* 0x000fea00078808ff */
[----:B------:R-:W3:Y:S06]  /*3b80*/  @!P0 LDG.E.64 R22, desc[UR6][R32.64] ;  /* 0x0000000620168981 */ /* 0x000eec000c1e1b00 */
[----:B------:R-:W4:Y:S01]  /*3b90*/  @!P0 LDG.E.64 R42, desc[UR6][R44.64] ;  /* 0x000000062c2a8981 */ /* 0x000f22000c1e1b00 */
[C---:B--2---:R-:W-:Y:S01]  /*3ba0*/  @!P0 LOP3.LUT R37, R24.reuse, 0xffff0000, RZ, 0xc0, !PT ;  /* 0xffff000018258812 */ /* 0x044fe200078ec0ff */
[----:B------:R-:W-:Y:S01]  /*3bb0*/  @!P0 IMAD.U32 R28, R24, 0x10000, RZ ;  /* 0x00010000181c8824 */ /* 0x000fe200078e00ff */
[----:B------:R-:W-:Y:S02]  /*3bc0*/  @!P0 SHF.L.U32 R30, R25, 0x10, RZ ;  /* 0x00000010191e8819 */ /* 0x000fe400000006ff */
[----:B------:R-:W-:Y:S02]  /*3bd0*/  @!P0 LOP3.LUT R36, R26, 0xffff0000, RZ, 0xc0, !PT ;  /* 0xffff00001a248812 */ /* 0x000fe400078ec0ff */
[C---:B---3--:R-:W-:Y:S02]  /*3be0*/  @!P0 SHF.L.U32 R31, R22.reuse, 0x10, RZ ;  /* 0x00000010161f8819 */ /* 0x048fe400000006ff */
[----:B------:R-:W-:Y:S01]  /*3bf0*/  @!P0 LOP3.LUT R29, R22, 0xffff0000, RZ, 0xc0, !PT ;  /* 0xffff0000161d8812 */ /* 0x000fe200078ec0ff */
[C---:B------:R-:W-:Y:S01]  /*3c00*/  @!P0 IMAD.U32 R22, R23.reuse, 0x10000, RZ ;  /* 0x0001000017168824 */ /* 0x040fe200078e00ff */
[----:B------:R-:W-:Y:S01]  /*3c10*/  @!P0 LOP3.LUT R23, R23, 0xffff0000, RZ, 0xc0, !PT ;  /* 0xffff000017178812 */ /* 0x000fe200078ec0ff */
[-C--:B------:R-:W-:Y:S01]  /*3c20*/  @!P0 FMUL.FTZ R57, R37, R31.reuse ;  /* 0x0000001f25398220 */ /* 0x080fe20000410000 */
[C---:B----4-:R-:W-:Y:S01]  /*3c30*/  @!P0 LOP3.LUT R41, R42.reuse, 0xffff0000, RZ, 0xc0, !PT ;  /* 0xffff00002a298812 */ /* 0x050fe200078ec0ff */
[----:B------:R-:W-:Y:S02]  /*3c40*/  @!P0 IMAD.U32 R39, R42, 0x10000, RZ ;  /* 0x000100002a278824 */ /* 0x000fe400078e00ff */
[----:B------:R-:W-:Y:S01]  /*3c50*/  @!P0 FMUL.FTZ R0, R28, R31 ;  /* 0x0000001f1c008220 */ /* 0x000fe20000410000 */
[----:B------:R-:W-:Y:S02]  /*3c60*/  @!P0 IMAD.U32 R31, R26, 0x10000, RZ ;  /* 0x000100001a1f8824 */ /* 0x000fe400078e00ff */
[----:B------:R-:W-:Y:S01]  /*3c70*/  @!P0 FMUL.FTZ R2, R30, R29 ;  /* 0x0000001d1e028220 */ /* 0x000fe20000410000 */
[-C--:B------:R-:W-:Y:S01]  /*3c80*/  @!P0 FFMA.FTZ R57, R28, R39.reuse, -R57 ;  /* 0x000000271c398223 */ /* 0x080fe20000010839 */
[----:B------:R-:W-:Y:S01]  /*3c90*/  @!P0 SHF.L.U32 R28, R27, 0x10, RZ ;  /* 0x000000101b1c8819 */ /* 0x000fe200000006ff */
        /* <DEDUP_REMOVED lines=22> */
[----:B------:R-:W-:Y:S02]  /*3e00*/  LEA.HI.X R59, R156, R115, R95, 0x1, P5 ;  /* 0x000000739c3b7211 */ /* 0x000fe400028f0c5f */
[----:B------:R-:W-:Y:S02]  /*3e10*/  @!P0 MOV R25, R50 ;  /* 0x0000003200198202 */ /* 0x000fe40000000f00 */
[----:B------:R-:W-:Y:S02]  /*3e20*/  @!P0 MOV R27, R117 ;  /* 0x00000075001b8202 */ /* 0x000fe40000000f00 */
[----:B------:R-:W-:Y:S02]  /*3e30*/  LEA.HI.X R57, R97, R123, R96, 0x1, P4 ;  /* 0x0000007b61397211 */ /* 0x000fe400020f0c60 */
[----:B------:R-:W-:Y:S01]  /*3e40*/  ISETP.GE.AND P0, PT, R14, UR4, PT ;  /* 0x000000040e007c0c */ /* 0x000fe2000bf06270 */
[----:B------:R1:W-:Y:S01]  /*3e50*/  STG.E.128 desc[UR6][R58.64], R24 ;  /* 0x000000183a007986 */ /* 0x0003e2000c101d06 */
[C---:B------:R-:W-:Y:S04]  /*3e60*/  LEA R158, P5, R99.reuse, R116, 0x1 ;  /* 0x00000074639e7211 */ /* 0x040fe800078a08ff */
[----:B------:R-:W-:Y:S03]  /*3e70*/  LEA.HI.X R159, R99, R115, R98, 0x1, P5 ;  /* 0x00000073639f7211 */ /* 0x000fe600028f0c62 */
[----:B------:R-:W2:Y:S06]  /*3e80*/  @!P1 LDG.E.64 R22, desc[UR6][R32.64+0x20] ;  /* 0x0000200620169981 */ /* 0x000eac000c1e1b00 */
[----:B------:R3:W4:Y:S08]  /*3e90*/  LDG.E.128 R28, desc[UR6][R56.64] ;  /* 0x00000006381c7981 */ /* 0x000730000c1e1d00 */
[----:B------:R-:W5:Y:S01]  /*3ea0*/  @!P1 LDG.E.64 R42, desc[UR6][R44.64+0x20] ;  /* 0x000020062c2a9981 */ /* 0x000f62000c1e1b00 */
[----:B---3--:R-:W-:Y:S02]  /*3eb0*/  LEA R56, P4, R101, R122, 0x1 ;  /* 0x0000007a65387211 */ /* 0x008fe400078808ff */
[C---:B--2---:R-:W-:Y:S02]  /*3ec0*/  @!P1 SHF.L.U32 R35, R22.reuse, 0x10, RZ ;  /* 0x0000001016239819 */ /* 0x044fe400000006ff */
[----:B-1----:R-:W-:Y:S01]  /*3ed0*/  @!P1 LOP3.LUT R25, R22, 0xffff0000, RZ, 0xc0, !PT ;  /* 0xffff000016199812 */ /* 0x002fe200078ec0ff */
[C---:B------:R-:W-:Y:S01]  /*3ee0*/  @!P1 IMAD.U32 R22, R23.reuse, 0x10000, RZ ;  /* 0x0001000017169824 */ /* 0x040fe200078e00ff */
[----:B------:R-:W-:Y:S02]  /*3ef0*/  @!P1 LOP3.LUT R23, R23, 0xffff0000, RZ, 0xc0, !PT ;  /* 0xffff000017179812 */ /* 0x000fe400078ec0ff */
[C---:B----4-:R-:W-:Y:S01]  /*3f00*/  @!P1 LOP3.LUT R36, R28.reuse, 0xffff0000, RZ, 0xc0, !PT ;  /* 0xffff00001c249812 */ /* 0x050fe200078ec0ff */
[----:B------:R-:W-:Y:S01]  /*3f10*/  @!P1 IMAD.U32 R34, R28, 0x10000, RZ ;  /* 0x000100001c229824 */ /* 0x000fe200078e00ff */
[----:B------:R-:W-:Y:S01]  /*3f20*/  @!P1 SHF.L.U32 R26, R29, 0x10, RZ ;  /* 0x000000101d1a9819 */ /* 0x000fe200000006ff */
[----:B------:R-:W-:Y:S01]  /*3f30*/  @!P1 IMAD.U32 R27, R30, 0x10000, RZ ;  /* 0x000100001e1b9824 */ /* 0x000fe200078e00ff */
[C---:B------:R-:W-:Y:S01]  /*3f40*/  @!P1 LOP3.LUT R41, R31.reuse, 0xffff0000, RZ, 0xc0, !PT ;  /* 0xffff00001f299812 */ /* 0x040fe200078ec0ff */
[-C--:B------:R-:W-:Y:S01]  /*3f50*/  @!P1 FMUL.FTZ R5, R34, R35.reuse ;  /* 0x0000002322059220 */ /* 0x080fe20000410000 */
[----:B------:R-:W-:Y:S01]  /*3f60*/  @!P1 SHF.L.U32 R24, R31, 0x10, RZ ;  /* 0x000000101f189819 */ /* 0x000fe200000006ff */
[----:B------:R-:W-:Y:S01]  /*3f70*/  @!P1 FMUL.FTZ R40, R36, R35 ;  /* 0x0000002324289220 */ /* 0x000fe20000410000 */
[C---:B-----5:R-:W-:Y:S01]  /*3f80*/  @!P1 LOP3.LUT R39, R42.reuse, 0xffff0000, RZ, 0xc0, !PT ;  /* 0xffff00002a279812 */ /* 0x060fe200078ec0ff */
        /* <DEDUP_REMOVED lines=26> */
[----:B------:R-:W-:Y:S02]  /*4130*/  LEA.HI.X R57, R101, R123, R100, 0x1, P4 ;  /* 0x0000007b65397211 */ /* 0x000fe400020f0c64 */
[----:B------:R-:W-:Y:S05]  /*4140*/  @!P1 MOV R31, R59 ;  /* 0x0000003b001f9202 */ /* 0x000fea0000000f00 */
[----:B------:R1:W-:Y:S08]  /*4150*/  STG.E.128 desc[UR6][R158.64], R28 ;  /* 0x0000001c9e007986 */ /* 0x0003f0000c101d06 */
[----:B------:R-:W2:Y:S06]  /*4160*/  @!P0 LDG.E.64 R22, desc[UR6][R32.64+0x40] ;  /* 0x0000400620168981 */ /* 0x000eac000c1e1b00 */
[----:B------:R-:W3:Y:S08]  /*4170*/  LDG.E.128 R24, desc[UR6][R56.64] ;  /* 0x0000000638187981 */ /* 0x000ef0000c1e1d00 */
[----:B------:R-:W4:Y:S01]  /*4180*/  @!P0 LDG.E.64 R44, desc[UR6][R44.64+0x40] ;  /* 0x000040062c2c8981 */ /* 0x000f22000c1e1b00 */
[C---:B-1----:R-:W-:Y:S04]  /*4190*/  LEA R158, P1, R103.reuse, R116, 0x1 ;  /* 0x00000074679e7211 */ /* 0x042fe800078208ff */
[----:B------:R-:W-:Y:S02]  /*41a0*/  LEA.HI.X R159, R103, R115, R102, 0x1, P1 ;  /* 0x00000073679f7211 */ /* 0x000fe400008f0c66 */
[C---:B--2---:R-:W-:Y:S02]  /*41b0*/  @!P0 SHF.L.U32 R35, R22.reuse, 0x10, RZ ;  /* 0x0000001016238819 */ /* 0x044fe400000006ff */
[----:B------:R-:W-:Y:S01]  /*41c0*/  @!P0 LOP3.LUT R29, R22, 0xffff0000, RZ, 0xc0, !PT ;  /* 0xffff0000161d8812 */ /* 0x000fe200078ec0ff */
        /* <DEDUP_REMOVED lines=38> */
[----:B------:R3:W-:Y:S02]  /*4430*/  STG.E.128 desc[UR6][R158.64], R24 ;  /* 0x000000189e007986 */ /* 0x0007e4000c101d06 */
.L_x_2101:
[----:B------:R-:W-:Y:S05]  /*4440*/  BSYNC B0 ;  /* 0x0000000000007941 */ /* 0x000fea0003800000 */
.L_x_2100:
[----:B------:R-:W-:Y:S04]  /*4450*/  BSSY B0, `(.L_x_2102) ;  /* 0x00000a0000007945 */ /* 0x000fe80003800000 */
[----:B------:R-:W-:Y:S05]  /*4460*/  @!P3 BRA `(.L_x_2103) ;  /* 0x000000080078b947 */ /* 0x000fea0003800000 */
[----:B-1----:R-:W-:Y:S01]  /*4470*/  SHF.L.U32 R117, R86, 0x1, RZ ;  /* 0x0000000156757819 */ /* 0x002fe200000006ff */
[----:B--2---:R-:W3:Y:S01]  /*4480*/  LDC.64 R56, c[0x0][0x338] ;  /* 0x0000ce00ff387b82 */ /* 0x004ee20000000a00 */
[----:B------:R-:W-:Y:S02]  /*4490*/  ISETP.GE.AND P0, PT, R18, UR4, PT ;  /* 0x0000000412007c0c */ /* 0x000fe4000bf06270 */
[----:B------:R-:W-:Y:S02]  /*44a0*/  SHF.L.U64.HI R59, R86, 0x1, R85 ;  /* 0x00000001563b7819 */ /* 0x000fe40000010255 */
[-C--:B------:R-:W-:Y:S02]  /*44b0*/  IADD3 R32, P1, R20, R117.reuse, RZ ;  /* 0x0000007514207210 */ /* 0x080fe40007f3e0ff */
[----:B------:R-:W-:Y:S03]  /*44c0*/  IADD3 R44, P3, R52, R117, RZ ;  /* 0x00000075342c7210 */ /* 0x000fe60007f7e0ff */
[--C-:B------:R-:W-:Y:S01]  /*44d0*/  IMAD.X R33, R21, 0x1, R59.reuse, P1 ;  /* 0x0000000115217824 */ /* 0x100fe200008e063b */
[----:B------:R-:W-:Y:S01]  /*44e0*/  ISETP.GE.AND P1, PT, R15, UR4, PT ;  /* 0x000000040f007c0c */ /* 0x000fe2000bf26270 */
[----:B------:R-:W-:Y:S03]  /*44f0*/  IMAD.X R45, R53, 0x1, R59, P3 ;  /* 0x00000001352d7824 */ /* 0x000fe600018e063b */
[----:B------:R-:W4:Y:S06]  /*4500*/  @!P0 LDG.E.64 R20, desc[UR6][R32.64] ;  /* 0x0000000620148981 */ /* 0x000f2c000c1e1b00 */
[----:B------:R-:W2:Y:S01]  /*4510*/  @!P0 LDG.E.64 R42, desc[UR6][R44.64] ;  /* 0x000000062c2a8981 */ /* 0x000ea2000c1e1b00 */
[----:B----4-:R-:W-:Y:S01]  /*4520*/  @!P0 SHF.L.U32 R29, R20, 0x10, RZ ;  /* 0x00000010141d8819 */ /* 0x010fe200000006ff */
[----:B---3--:R-:W-:Y:S01]  /*4530*/  IMAD.WIDE.U32 R158, R56, 0xc0, R122 ;  /* 0x000000c0389e7825 */ /* 0x008fe200078e007a */
[----:B------:R-:W-:Y:S02]  /*4540*/  @!P0 LOP3.LUT R23, R20, 0xffff0000, RZ, 0xc0, !PT ;  /* 0xffff000014178812 */ /* 0x000fe400078ec0ff */
[----:B------:R-:W-:Y:S01]  /*4550*/  @!P0 SHF.L.U32 R20, R21, 0x10, RZ ;  /* 0x0000001015148819 */ /* 0x000fe200000006ff */
[----:B------:R-:W-:Y:S01]  /*4560*/  IMAD R57, R57, 0xc0, RZ ;  /* 0x000000c039397824 */ /* 0x000fe200078e02ff */
[C---:B--2---:R-:W-:Y:S01]  /*4570*/  @!P0 SHF.L.U32 R39, R42.reuse, 0x10, RZ ;  /* 0x000000102a278819 */ /* 0x044fe200000006ff */
[----:B------:R-:W-:Y:S01]  /*4580*/  @!P0 IMAD.U32 R36, R43, 0x10000, RZ ;  /* 0x000100002b248824 */ /* 0x000fe200078e00ff */
[----:B------:R-:W-:Y:S02]  /*4590*/  @!P0 LOP3.LUT R21, R21, 0xffff0000, RZ, 0xc0, !PT ;  /* 0xffff000015158812 */ /* 0x000fe400078ec0ff */
[----:B------:R-:W-:Y:S02]  /*45a0*/  IADD3 R159, R159, R57, RZ ;  /* 0x000000399f9f7210 */ /* 0x000fe40007ffe0ff */
[----:B------:R-:W-:Y:S01]  /*45b0*/  @!P0 LOP3.LUT R41, R42, 0xffff0000, RZ, 0xc0, !PT ;  /* 0xffff00002a298812 */ /* 0x000fe200078ec0ff */
[----:B------:R-:W1:Y:S01]  /*45c0*/  LDC.64 R56, c[0x0][0x248] ;  /* 0x00009200ff387b82 */ /* 0x000e620000000a00 */
[----:B------:R-:W-:Y:S01]  /*45d0*/  @!P0 LOP3.LUT R43, R43, 0xffff0000, RZ, 0xc0, !PT ;  /* 0xffff00002b2b8812 */ /* 0x000fe200078ec0ff */
[----:B------:R2:W3:Y:S01]  /*45e0*/  LDG.E.128 R24, desc[UR6][R158.64] ;  /* 0x000000069e187981 */ /* 0x0004e2000c1e1d00 */
[----:B-1----:R-:W-:Y:S01]  /*45f0*/  IMAD R57, R57, 0xc0, RZ ;  /* 0x000000c039397824 */ /* 0x002fe200078e02ff */
[----:B--2---:R-:W-:Y:S02]  /*4600*/  LEA R158, P4, R107, R116, 0x1 ;  /* 0x000000746b9e7211 */ /* 0x004fe400078808ff */
[C---:B---3--:R-:W-:Y:S01]  /*4610*/  @!P0 LOP3.LUT R37, R24.reuse, 0xffff0000, RZ, 0xc0, !PT ;  /* 0xffff000018258812 */ /* 0x048fe200078ec0ff */
[----:B------:R-:W-:Y:S01]  /*4620*/  @!P0 IMAD.U32 R22, R24, 0x10000, RZ ;  /* 0x0001000018168824 */ /* 0x000fe200078e00ff */
[----:B------:R-:W-:Y:S01]  /*4630*/  @!P0 LOP3.LUT R34, R26, 0xffff0000, RZ, 0xc0, !PT ;  /* 0xffff00001a228812 */ /* 0x000fe200078ec0ff */
[----:B------:R-:W-:Y:S02]  /*4640*/  @!P0 IMAD.U32 R28, R25, 0x10000, RZ ;  /* 0x00010000191c8824 */ /* 0x000fe400078e00ff */
[CC--:B------:R-:W-:Y:S01]  /*4650*/  @!P0 FMUL.FTZ R59, R37.reuse, R29.reuse ;  /* 0x0000001d253b8220 */ /* 0x0c0fe20000410000 */
[----:B------:R-:W-:Y:S01]  /*4660*/  @!P0 FMUL.FTZ R0, R22, R29 ;  /* 0x0000001d16008220 */ /* 0x000fe20000410000 */
[----:B------:R-:W-:Y:S01]  /*4670*/  @!P0 SHF.L.U32 R29, R26, 0x10, RZ ;  /* 0x000000101a1d8819 */ /* 0x000fe200000006ff */
[----:B------:R-:W-:Y:S01]  /*4680*/  @!P0 FMUL.FTZ R2, R28, R23 ;  /* 0x000000171c028220 */ /* 0x000fe20000410000 */
[-C--:B------:R-:W-:Y:S01]  /*4690*/  @!P0 FFMA.FTZ R59, R22, R39.reuse, -R59 ;  /* 0x00000027163b8223 */ /* 0x080fe2000001083b */
[----:B------:R-:W-:Y:S01]  /*46a0*/  @!P0 FFMA.FTZ R0, R37, R39, R0 ;  /* 0x0000002725008223 */ /* 0x000fe20000010000 */
[----:B------:R-:W-:Y:S01]  /*46b0*/  @!P0 LOP3.LUT R37, R25, 0xffff0000, RZ, 0xc0, !PT ;  /* 0xffff000019258812 */ /* 0x000fe200078ec0ff */
[-C--:B------:R-:W-:Y:S01]  /*46c0*/  @!P0 FMUL.FTZ R3, R29, R20.reuse ;  /* 0x000000141d038220 */ /* 0x080fe20000410000 */
[C---:B------:R-:W-:Y:S01]  /*46d0*/  @!P0 LOP3.LUT R39, R27.reuse, 0xffff0000, RZ, 0xc0, !PT ;  /* 0xffff00001b278812 */ /* 0x040fe200078ec0ff */
[----:B------:R-:W-:Y:S01]  /*46e0*/  @!P0 IMAD.U32 R22, R27, 0x10000, RZ ;  /* 0x000100001b168824 */ /* 0x000fe200078e00ff */
[----:B------:R-:W-:Y:S01]  /*46f0*/  @!P0 F2FP.BF16.F32.PACK_AB R59, R0, R59 ;  /* 0x0000003b003b823e */ /* 0x000fe200000010ff */
[----:B------:R-:W-:Y:S01]  /*4700*/  @!P0 FMUL.FTZ R159, R37, R23 ;  /* 0x00000017259f8220 */ /* 0x000fe20000410000 */
[----:B------:R-:W-:Y:S01]  /*4710*/  @!P0 FMUL.FTZ R38, R34, R20 ;  /* 0x0000001422268220 */ /* 0x000fe20000410000 */
[----:B------:R-:W-:Y:S01]  /*4720*/  @!P0 FMUL.FTZ R117, R39, R21 ;  /* 0x0000001527758220 */ /* 0x000fe20000410000 */
[----:B------:R-:W-:Y:S01]  /*4730*/  @!P0 MOV R24, R59 ;  /* 0x0000003b00188202 */ /* 0x000fe20000000f00 */
[----:B------:R-:W-:Y:S01]  /*4740*/  @!P0 FMUL.FTZ R4, R22, R21 ;  /* 0x0000001516048220 */ /* 0x000fe20000410000 */
[-C--:B------:R-:W-:Y:S01]  /*4750*/  @!P0 FFMA.FTZ R2, R37, R41.reuse, R2 ;  /* 0x0000002925028223 */ /* 0x080fe20000010002 */
[-C--:B------:R-:W-:Y:S01]  /*4760*/  @!P0 FFMA.FTZ R3, R34, R36.reuse, R3 ;  /* 0x0000002422038223 */ /* 0x080fe20000010003 */
[----:B------:R-:W-:Y:S01]  /*4770*/  @!P0 FFMA.FTZ R159, R28, R41, -R159 ;  /* 0x000000291c9f8223 */ /* 0x000fe2000001089f */
[----:B------:R-:W-:Y:S01]  /*4780*/  @!P0 FFMA.FTZ R161, R22, R43, -R117 ;  /* 0x0000002b16a18223 */ /* 0x000fe20000010875 */
[----:B------:R-:W-:Y:S01]  /*4790*/  MOV R117, R115 ;  /* 0x0000007300757202 */ /* 0x000fe20000000f00 */
[----:B------:R-:W-:Y:S01]  /*47a0*/  @!P0 FFMA.FTZ R4, R39, R43, R4 ;  /* 0x0000002b27048223 */ /* 0x000fe20000010004 */
[----:B------:R-:W-:Y:S01]  /*47b0*/  @!P0 FFMA.FTZ R38, R29, R36, -R38 ;  /* 0x000000241d268223 */ /* 0x000fe20000010826 */
[----:B------:R-:W-:Y:S02]  /*47c0*/  @!P0 F2FP.BF16.F32.PACK_AB R40, R2, R159 ;  /* 0x0000009f0228823e */ /* 0x000fe400000010ff */
[----:B------:R-:W-:Y:S01]  /*47d0*/  LEA.HI.X R159, R107, R115, R106, 0x1, P4 ;  /* 0x000000736b9f7211 */ /* 0x000fe200020f0c6a */
[----:B------:R-:W-:Y:S01]  /*47e0*/  IMAD.WIDE.U32 R166, R56, 0xc0, R116 ;  /* 0x000000c038a67825 */ /* 0x000fe200078e0074 */
[----:B------:R-:W-:Y:S02]  /*47f0*/  @!P0 F2FP.BF16.F32.PACK_AB R161, R4, R161 ;  /* 0x000000a104a1823e */ /* 0x000fe400000010ff */
[----:B------:R-:W-:Y:S01]  /*4800*/  @!P0 F2FP.BF16.F32.PACK_AB R38, R3, R38 ;  /* 0x000000260326823e */ /* 0x000fe200000010ff */
[----:B------:R-:W-:Y:S01]  /*4810*/  IMAD.IADD R167, R167, 0x1, R57 ;  /* 0x00000001a7a77824 */ /* 0x000fe200078e0239 */
[C---:B------:R-:W-:Y:S01]  /*4820*/  LEA R56, P3, R105.reuse, R122, 0x1 ;  /* 0x0000007a69387211 */ /* 0x040fe200078608ff */
[----:B------:R-:W-:Y:S01]  /*4830*/  @!P0 IMAD.MOV.U32 R25, RZ, RZ, R40 ;  /* 0x000000ffff198224 */ /* 0x000fe200078e0028 */
[----:B------:R-:W-:Y:S01]  /*4840*/  @!P0 MOV R26, R38 ;  /* 0x00000026001a8202 */ /* 0x000fe20000000f00 */
[----:B------:R-:W-:Y:S01]  /*4850*/  @!P0 IMAD.MOV.U32 R27, RZ, RZ, R161 ;  /* 0x000000ffff1b8224 */ /* 0x000fe200078e00a1 */
[----:B------:R-:W-:Y:S02]  /*4860*/  LEA.HI.X R57, R105, R123, R104, 0x1, P3 ;  /* 0x0000007b69397211 */ /* 0x000fe400018f0c68 */
[----:B------:R-:W-:Y:S02]  /*4870*/  ISETP.GE.AND P0, PT, R14, UR4, PT ;  /* 0x000000040e007c0c */ /* 0x000fe4000bf06270 */
[----:B------:R1:W-:Y:S08]  /*4880*/  STG.E.128 desc[UR6][R166.64], R24 ;  /* 0x00000018a6007986 */ /* 0x0003f0000c101d06 */
[----:B------:R2:W3:Y:S08]  /*4890*/  LDG.E.128 R28, desc[UR6][R56.64] ;  /* 0x00000006381c7981 */ /* 0x0004f0000c1e1d00 */
[----:B------:R-:W4:Y:S06]  /*48a0*/  @!P1 LDG.E.64 R20, desc[UR6][R32.64+0x20] ;  /* 0x0000200620149981 */ /* 0x000f2c000c1e1b00 */
[----:B------:R-:W5:Y:S01]  /*48b0*/  @!P1 LDG.E.64 R42, desc[UR6][R44.64+0x20] ;  /* 0x000020062c2a9981 */ /* 0x000f62000c1e1b00 */
[----:B--2---:R-:W-:Y:S02]  /*48c0*/  LEA R56, P3, R109, R122, 0x1 ;  /* 0x0000007a6d387211 */ /* 0x004fe400078608ff */
[C---:B---3--:R-:W-:Y:S01]  /*48d0*/  @!P1 LOP3.LUT R34, R28.reuse, 0xffff0000, RZ, 0xc0, !PT ;  /* 0xffff00001c229812 */ /* 0x048fe200078ec0ff */
[----:B-1----:R-:W-:Y:S01]  /*48e0*/  @!P1 IMAD.U32 R24, R29, 0x10000, RZ ;  /* 0x000100001d189824 */ /* 0x002fe200078e00ff */
[----:B------:R-:W-:Y:S02]  /*48f0*/  @!P1 SHF.L.U32 R22, R28, 0x10, RZ ;  /* 0x000000101c169819 */ /* 0x000fe400000006ff */
[----:B------:R-:W-:Y:S02]  /*4900*/  @!P1 SHF.L.U32 R25, R30, 0x10, RZ ;  /* 0x000000101e199819 */ /* 0x000fe400000006ff */
[----:B------:R-:W-:Y:S02]  /*4910*/  @!P1 LOP3.LUT R41, R31, 0xffff0000, RZ, 0xc0, !PT ;  /* 0xffff00001f299812 */ /* 0x000fe400078ec0ff */
[C---:B----4-:R-:W-:Y:S01]  /*4920*/  @!P1 LOP3.LUT R23, R20.reuse, 0xffff0000, RZ, 0xc0, !PT ;  /* 0xffff000014179812 */ /* 0x050fe200078ec0ff */
[----:B------:R-:W-:Y:S01]  /*4930*/  @!P1 IMAD.U32 R35, R20, 0x10000, RZ ;  /* 0x0001000014239824 */ /* 0x000fe200078e00ff */
[C---:B------:R-:W-:Y:S02]  /*4940*/  @!P1 SHF.L.U32 R20, R21.reuse, 0x10, RZ ;  /* 0x0000001015149819 */ /* 0x040fe400000006ff */
[----:B------:R-:W-:Y:S01]  /*4950*/  @!P1 LOP3.LUT R21, R21, 0xffff0000, RZ, 0xc0, !PT ;  /* 0xffff000015159812 */ /* 0x000fe200078ec0ff */
[----:B------:R-:W-:Y:S01]  /*4960*/  @!P1 FMUL.FTZ R6, R24, R23 ;  /* 0x0000001718069220 */ /* 0x000fe20000410000 */
[----:B-----5:R-:W-:Y:S01]  /*4970*/  @!P1 SHF.L.U32 R37, R42, 0x10, RZ ;  /* 0x000000102a259819 */ /* 0x020fe200000006ff */
[-C--:B------:R-:W-:Y:S01]  /*4980*/  @!P1 FMUL.FTZ R38, R34, R35.reuse ;  /* 0x0000002322269220 */ /* 0x080fe20000410000 */
[----:B------:R-:W-:Y:S01]  /*4990*/  @!P1 LOP3.LUT R39, R42, 0xffff0000, RZ, 0xc0, !PT ;  /* 0xffff00002a279812 */ /* 0x000fe200078ec0ff */
[C---:B------:R-:W-:Y:S01]  /*49a0*/  @!P1 FMUL.FTZ R5, R22.reuse, R35 ;  /* 0x0000002316059220 */ /* 0x040fe20000410000 */
[C---:B------:R-:W-:Y:S01]  /*49b0*/  @!P1 IMAD.U32 R36, R43.reuse, 0x10000, RZ ;  /* 0x000100002b249824 */ /* 0x040fe200078e00ff */
[----:B------:R-:W-:Y:S01]  /*49c0*/  @!P1 LOP3.LUT R43, R43, 0xffff0000, RZ, 0xc0, !PT ;  /* 0xffff00002b2b9812 */ /* 0x000fe200078ec0ff */
[-C--:B------:R-:W-:Y:S01]  /*49d0*/  @!P1 FFMA.FTZ R38, R22, R37.reuse, -R38 ;  /* 0x0000002516269223 */ /* 0x080fe20000010826 */
[----:B------:R-:W-:Y:S01]  /*49e0*/  @!P1 FFMA.FTZ R5, R34, R37, R5 ;  /* 0x0000002522059223 */ /* 0x000fe20000010005 */
[----:B------:R-:W-:Y:S01]  /*49f0*/  @!P1 LOP3.LUT R37, R29, 0xffff0000, RZ, 0xc0, !PT ;  /* 0xffff00001d259812 */ /* 0x000fe200078ec0ff */
[----:B------:R-:W-:Y:S01]  /*4a00*/  @!P1 IMAD.U32 R22, R31, 0x10000, RZ ;  /* 0x000100001f169824 */ /* 0x000fe200078e00ff */
[----:B------:R-:W-:Y:S01]  /*4a10*/  @!P1 LOP3.LUT R34, R30, 0xffff0000, RZ, 0xc0, !PT ;  /* 0xffff00001e229812 */ /* 0x000fe200078ec0ff */
[----:B------:R-:W-:Y:S01]  /*4a20*/  @!P1 FMUL.FTZ R7, R25, R20 ;  /* 0x0000001419079220 */ /* 0x000fe20000410000 */
[----:B------:R-:W-:Y:S01]  /*4a30*/  @!P1 F2FP.BF16.F32.PACK_AB R38, R5, R38 ;  /* 0x000000260526923e */ /* 0x000fe200000010ff */
[----:B------:R-:W-:Y:S01]  /*4a40*/  @!P1 FMUL.FTZ R57, R37, R23 ;  /* 0x0000001725399220 */ /* 0x000fe20000410000 */
[-C--:B------:R-:W-:Y:S01]  /*4a50*/  @!P1 FMUL.FTZ R59, R41, R21.reuse ;  /* 0x00000015293b9220 */ /* 0x080fe20000410000 */
[----:B------:R-:W-:Y:S01]  /*4a60*/  @!P1 FMUL.FTZ R8, R22, R21 ;  /* 0x0000001516089220 */ /* 0x000fe20000410000 */
[----:B------:R-:W-:Y:S01]  /*4a70*/  @!P1 MOV R28, R38 ;  /* 0x00000026001c9202 */ /* 0x000fe20000000f00 */
[C---:B------:R-:W-:Y:S01]  /*4a80*/  @!P1 FMUL.FTZ R40, R34.reuse, R20 ;  /* 0x0000001422289220 */ /* 0x040fe20000410000 */
        /* <DEDUP_REMOVED lines=9> */
[----:B------:R-:W-:Y:S01]  /*4b20*/  @!P1 IMAD.MOV.U32 R29, RZ, RZ, R57 ;  /* 0x000000ffff1d9224 */ /* 0x000fe200078e0039 */
[----:B------:R-:W-:Y:S01]  /*4b30*/  LEA.HI.X R57, R109, R123, R108, 0x1, P3 ;  /* 0x0000007b6d397211 */ /* 0x000fe200018f0c6c */
[----:B------:R-:W-:Y:S01]  /*4b40*/  @!P1 IMAD.MOV.U32 R31, RZ, RZ, R59 ;  /* 0x000000ffff1f9224 */ /* 0x000fe200078e003b */
[----:B------:R-:W-:Y:S05]  /*4b50*/  @!P1 MOV R30, R40 ;  /* 0x00000028001e9202 */ /* 0x000fea0000000f00 */
[----:B------:R1:W-:Y:S08]  /*4b60*/  STG.E.128 desc[UR6][R158.64], R28 ;  /* 0x0000001c9e007986 */ /* 0x0003f0000c101d06 */
[----:B------:R-:W2:Y:S08]  /*4b70*/  LDG.E.128 R20, desc[UR6][R56.64] ;  /* 0x0000000638147981 */ /* 0x000eb0000c1e1d00 */
[----:B------:R-:W3:Y:S06]  /*4b80*/  @!P0 LDG.E.64 R24, desc[UR6][R32.64+0x40] ;  /* 0x0000400620188981 */ /* 0x000eec000c1e1b00 */
[----:B------:R-:W4:Y:S01]  /*4b90*/  @!P0 LDG.E.64 R44, desc[UR6][R44.64+0x40] ;  /* 0x000040062c2c8981 */ /* 0x000f22000c1e1b00 */
[C---:B-1----:R-:W-:Y:S04]  /*4ba0*/  LEA R158, P1, R111.reuse, R116, 0x1 ;  /* 0x000000746f9e7211 */ /* 0x042fe800078208ff */
[----:B------:R-:W-:Y:S02]  /*4bb0*/  LEA.HI.X R159, R111, R115, R110, 0x1, P1 ;  /* 0x000000736f9f7211 */ /* 0x000fe400008f0c6e */
[C---:B--2---:R-:W-:Y:S01]  /*4bc0*/  @!P0 LOP3.LUT R34, R20.reuse, 0xffff0000, RZ, 0xc0, !PT ;  /* 0xffff000014228812 */ /* 0x044fe200078ec0ff */
[----:B------:R-:W-:Y:S01]  /*4bd0*/  @!P0 IMAD.U32 R28, R21, 0x10000, RZ ;  /* 0x00010000151c8824 */ /* 0x000fe200078e00ff */
[----:B------:R-:W-:Y:S02]  /*4be0*/  @!P0 SHF.L.U32 R26, R20, 0x10, RZ ;  /* 0x00000010141a8819 */ /* 0x000fe400000006ff */
[----:B------:R-:W-:Y:S02]  /*4bf0*/  @!P0 SHF.L.U32 R29, R22, 0x10, RZ ;  /* 0x00000010161d8819 */ /* 0x000fe400000006ff */
[----:B------:R-:W-:Y:S02]  /*4c00*/  @!P0 LOP3.LUT R41, R23, 0xffff0000, RZ, 0xc0, !PT ;  /* 0xffff000017298812 */ /* 0x000fe400078ec0ff */
[C---:B---3--:R-:W-:Y:S01]  /*4c10*/  @!P0 LOP3.LUT R27, R24.reuse, 0xffff0000, RZ, 0xc0, !PT ;  /* 0xffff0000181b8812 */ /* 0x048fe200078ec0ff */
[----:B------:R-:W-:Y:S01]  /*4c20*/  @!P0 IMAD.U32 R35, R24, 0x10000, RZ ;  /* 0x0001000018238824 */ /* 0x000fe200078e00ff */
[C---:B------:R-:W-:Y:S02]  /*4c30*/  @!P0 SHF.L.U32 R24, R25.reuse, 0x10, RZ ;  /* 0x0000001019188819 */ /* 0x040fe400000006ff */
[----:B------:R-:W-:Y:S01]  /*4c40*/  @!P0 LOP3.LUT R25, R25, 0xffff0000, RZ, 0xc0, !PT ;  /* 0xffff000019198812 */ /* 0x000fe200078ec0ff */
[-C--:B------:R-:W-:Y:S01]  /*4c50*/  @!P0 FMUL.FTZ R38, R34, R35.reuse ;  /* 0x0000002322268220 */ /* 0x080fe20000410000 */
[----:B----4-:R-:W-:Y:S01]  /*4c60*/  @!P0 SHF.L.U32 R37, R44, 0x10, RZ ;  /* 0x000000102c258819 */ /* 0x010fe200000006ff */
[----:B------:R-:W-:Y:S01]  /*4c70*/  @!P0 FMUL.FTZ R9, R26, R35 ;  /* 0x000000231a098220 */ /* 0x000fe20000410000 */
[----:B------:R-:W-:Y:S01]  /*4c80*/  @!P0 LOP3.LUT R39, R44, 0xffff0000, RZ, 0xc0, !PT ;  /* 0xffff00002c278812 */ /* 0x000fe200078ec0ff */
[----:B------:R-:W-:Y:S01]  /*4c90*/  @!P0 FMUL.FTZ R10, R28, R27 ;  /* 0x0000001b1c0a8220 */ /* 0x000fe20000410000 */
[----:B------:R-:W-:Y:S01]  /*4ca0*/  @!P0 LOP3.LUT R43, R45, 0xffff0000, RZ, 0xc0, !PT ;  /* 0xffff00002d2b8812 */ /* 0x000fe200078ec0ff */
[-C--:B------:R-:W-:Y:S01]  /*4cb0*/  @!P0 FFMA.FTZ R38, R26, R37.reuse, -R38 ;  /* 0x000000251a268223 */ /* 0x080fe20000010826 */
[----:B------:R-:W-:Y:S01]  /*4cc0*/  @!P0 FFMA.FTZ R9, R34, R37, R9 ;  /* 0x0000002522098223 */ /* 0x000fe20000010009 */
[----:B------:R-:W-:Y:S01]  /*4cd0*/  @!P0 LOP3.LUT R37, R21, 0xffff0000, RZ, 0xc0, !PT ;  /* 0xffff000015258812 */ /* 0x000fe200078ec0ff */
[----:B------:R-:W-:Y:S01]  /*4ce0*/  @!P0 IMAD.U32 R26, R23, 0x10000, RZ ;  /* 0x00010000171a8824 */ /* 0x000fe200078e00ff */
[----:B------:R-:W-:Y:S01]  /*4cf0*/  @!P0 LOP3.LUT R34, R22, 0xffff0000, RZ, 0xc0, !PT ;  /* 0xffff000016228812 */ /* 0x000fe200078ec0ff */
[----:B------:R-:W-:Y:S01]  /*4d00*/  @!P0 IMAD.U32 R36, R45, 0x10000, RZ ;  /* 0x000100002d248824 */ /* 0x000fe200078e00ff */
[----:B------:R-:W-:Y:S01]  /*4d10*/  @!P0 F2FP.BF16.F32.PACK_AB R38, R9, R38 ;  /* 0x000000260926823e */ /* 0x000fe200000010ff */
[----:B------:R-:W-:Y:S01]  /*4d20*/  @!P0 FMUL.FTZ R57, R37, R27 ;  /* 0x0000001b25398220 */ /* 0x000fe20000410000 */
[-C--:B------:R-:W-:Y:S01]  /*4d30*/  @!P0 FMUL.FTZ R11, R29, R24.reuse ;  /* 0x000000181d0b8220 */ /* 0x080fe20000410000 */
[----:B------:R-:W-:Y:S01]  /*4d40*/  @!P0 FMUL.FTZ R40, R34, R24 ;  /* 0x0000001822288220 */ /* 0x000fe20000410000 */
[----:B------:R-:W-:Y:S01]  /*4d50*/  @!P0 MOV R20, R38 ;  /* 0x0000002600148202 */ /* 0x000fe20000000f00 */
[-C--:B------:R-:W-:Y:S01]  /*4d60*/  @!P0 FMUL.FTZ R59, R41, R25.reuse ;  /* 0x00000019293b8220 */ /* 0x080fe20000410000 */
        /* <DEDUP_REMOVED lines=14> */
.L_x_2103:
[----:B------:R-:W-:Y:S05]  /*4e50*/  BSYNC B0 ;  /* 0x0000000000007941 */ /* 0x000fea0003800000 */
.L_x_2102:
[----:B-1----:R-:W-:Y:S01]  /*4e60*/  MOV R20, R47 ;  /* 0x0000002f00147202 */ /* 0x002fe20000000f00 */
[----:B------:R-:W-:Y:S01]  /*4e70*/  IMAD.MOV.U32 R52, RZ, RZ, R49 ;  /* 0x000000ffff347224 */ /* 0x000fe200078e0031 */
[----:B------:R-:W-:Y:S01]  /*4e80*/  MOV R21, R46 ;  /* 0x0000002e00157202 */ /* 0x000fe20000000f00 */
[----:B------:R-:W-:Y:S01]  /*4e90*/  IMAD.MOV.U32 R53, RZ, RZ, R48 ;  /* 0x000000ffff357224 */ /* 0x000fe200078e0030 */
[----:B------:R-:W-:Y:S01]  /*4ea0*/  UMOV UR4, UR21 ;  /* 0x0000001500047c82 */ /* 0x000fe20008000000 */
[----:B------:R-:W-:Y:S05]  /*4eb0*/  BRA `(.L_x_2104) ;  /* 0x0000004400fc7947 */ /* 0x000fea0003800000 */
.L_x_2095:
[----:B------:R-:W-:Y:S04]  /*4ec0*/  BSSY B1, `(.L_x_2105) ;  /* 0x0000103000017945 */ /* 0x000fe80003800000 */
[----:B------:R-:W-:Y:S05]  /*4ed0*/  @!P6 BRA `(.L_x_2106) ;  /* 0x000000100004e947 */ /* 0x000fea0003800000 */
[----:B------:R-:W-:Y:S01]  /*4ee0*/  ISETP.GE.AND P0, PT, R18, UR4, PT ;  /* 0x0000000412007c0c */ /* 0x000fe2000bf06270 */
[----:B------:R1:W5:Y:S01]  /*4ef0*/  LDG.E.128 R40, desc[UR6][R122.64] ;  /* 0x000000067a287981 */ /* 0x000362000c1e1d00 */
[----:B------:R-:W-:Y:S01]  /*4f00*/  IADD3 R158, P6, R122, 0x40, RZ ;  /* 0x000000407a9e7810 */ /* 0x000fe20007fde0ff */
[----:B------:R-:W-:Y:S01]  /*4f10*/  IMAD.MOV.U32 R117, RZ, RZ, R115 ;  /* 0x000000ffff757224 */ /* 0x000fe200078e0073 */
[----:B------:R-:W-:Y:S01]  /*4f20*/  ISETP.GE.AND P1, PT, R15, UR4, PT ;  /* 0x000000040f007c0c */ /* 0x000fe2000bf26270 */
[----:B------:R-:W-:Y:S02]  /*4f30*/  BSSY B0, `(.L_x_2107) ;  /* 0x0000051000007945 */ /* 0x000fe40003800000 */
[----:B------:R-:W-:Y:S06]  /*4f40*/  IMAD.X R159, RZ, RZ, R123, P6 ;  /* 0x000000ffff9f7224 */ /* 0x000fec00030e067b */
[----:B------:R-:W-:Y:S05]  /*4f50*/  @P0 BRA `(.L_x_2108) ;  /* 0x0000000400380947 */ /* 0x000fea0003800000 */
[C---:B-----5:R-:W-:Y:S01]  /*4f60*/  SHF.L.U32 R37, R40.reuse, 0x10, RZ ;  /* 0x0000001028257819 */ /* 0x060fe200000006ff */
[----:B------:R-:W-:Y:S01]  /*4f70*/  ULEA.HI UR26, UR4, UR4, URZ, 0x1 ;  /* 0x00000004041a7291 */ /* 0x000fe2000f8f083f */
[----:B----4-:R-:W-:Y:S01]  /*4f80*/  LOP3.LUT R39, R40, 0xffff0000, RZ, 0xc0, !PT ;  /* 0xffff000028277812 */ /* 0x010fe200078ec0ff */
[----:B------:R-:W-:Y:S01]  /*4f90*/  IMAD.MOV.U32 R167, RZ, RZ, RZ ;  /* 0x000000ffffa77224 */ /* 0x000fe200078e00ff */
[C---:B------:R-:W-:Y:S01]  /*4fa0*/  SHF.L.U32 R44, R42.reuse, 0x10, RZ ;  /* 0x000000102a2c7819 */ /* 0x040fe200000006ff */
[----:B------:R-:W-:Y:S01]  /*4fb0*/  USHF.R.S32.HI UR26, URZ, 0x1, UR26 ;  /* 0x000000013f1a7899 */ /* 0x000fe2000801141a */
[----:B------:R-:W-:Y:S01]  /*4fc0*/  LOP3.LUT R45, R42, 0xffff0000, RZ, 0xc0, !PT ;  /* 0xffff00002a2d7812 */ /* 0x000fe200078ec0ff */
[C---:B------:R-:W-:Y:S01]  /*4fd0*/  IMAD.U32 R38, R41.reuse, 0x10000, RZ ;  /* 0x0001000029267824 */ /* 0x040fe200078e00ff */
[----:B------:R-:W-:Y:S01]  /*4fe0*/  LOP3.LUT R41, R41, 0xffff0000, RZ, 0xc0, !PT ;  /* 0xffff000029297812 */ /* 0x000fe200078ec0ff */
[C---:B------:R-:W-:Y:S01]  /*4ff0*/  IMAD.U32 R48, R43.reuse, 0x10000, RZ ;  /* 0x000100002b307824 */ /* 0x040fe200078e00ff */
[----:B------:R-:W-:Y:S02]  /*5000*/  LOP3.LUT R49, R43, 0xffff0000, RZ, 0xc0, !PT ;  /* 0xffff00002b317812 */ /* 0x000fe400078ec0ff */
[----:B------:R-:W-:Y:S02]  /*5010*/  ISETP.GE.AND P6, PT, R18, UR26, PT ;  /* 0x0000001a12007c0c */ /* 0x000fe4000bfc6270 */
[----:B------:R-:W-:Y:S11]  /*5020*/  MOV R161, UR26 ;  /* 0x0000001a00a17c02 */ /* 0x000ff60008000f00 */
[----:B------:R-:W-:Y:S02]  /*5030*/  @P6 IMAD R167, RZ, RZ, -UR26 ;  /* 0x8000001affa76e24 */ /* 0x000fe4000f8e02ff */
[----:B------:R-:W-:Y:S03]  /*5040*/  @P6 IMAD R161, RZ, RZ, -UR26 ;  /* 0x8000001affa16e24 */ /* 0x000fe6000f8e02ff */
[C---:B------:R-:W-:Y:S04]  /*5050*/  LEA R168, P0, R167.reuse, R124, 0x1 ;  /* 0x0000007ca7a87211 */ /* 0x040fe800078008ff */
[----:B------:R-:W-:Y:S02]  /*5060*/  LEA.HI.X.SX32 R169, R167, R125, 0x1, P0 ;  /* 0x0000007da7a97211 */ /* 0x000fe400000f0eff */
[C---:B------:R-:W-:Y:S04]  /*5070*/  LEA R10, P0, R161.reuse, R122, 0x1 ;  /* 0x0000007aa10a7211 */ /* 0x040fe800078008ff */
[----:B------:R-:W-:Y:S01]  /*5080*/  LEA.HI.X.SX32 R11, R161, R123, 0x1, P0 ;  /* 0x0000007ba10b7211 */ /* 0x000fe200000f0eff */
[----:B------:R-:W2:Y:S01]  /*5090*/  LDG.E.128 R168, desc[UR6][R168.64] ;  /* 0x00000006a8a87981 */ /* 0x000ea2000c1e1d00 */
[----:B------:R-:W-:Y:S01]  /*50a0*/  MOV R161, RZ ;  /* 0x000000ff00a17202 */ /* 0x000fe20000000f00 */
[----:B------:R-:W-:Y:S05]  /*50b0*/  @P6 IMAD R161, RZ, RZ, -UR26 ;  /* 0x8000001affa16e24 */ /* 0x000fea000f8e02ff */
[C---:B------:R-:W-:Y:S01]  /*50c0*/  LEA R46, P0, R161.reuse, R126, 0x1 ;  /* 0x0000007ea12e7211 */ /* 0x040fe200078008ff */
[----:B------:R3:W4:Y:S03]  /*50d0*/  LDG.E.128 R24, desc[UR6][R10.64] ;  /* 0x000000060a187981 */ /* 0x000726000c1e1d00 */
[----:B------:R-:W-:Y:S05]  /*50e0*/  LEA.HI.X.SX32 R47, R161, R127, 0x1, P0 ;  /* 0x0000007fa12f7211 */ /* 0x000fea00000f0eff */
[----:B------:R-:W4:Y:S01]  /*50f0*/  LDG.E.128 R56, desc[UR6][R46.64] ;  /* 0x000000062e387981 */ /* 0x000f22000c1e1d00 */
[C---:B--2---:R-:W-:Y:S01]  /*5100*/  SHF.L.U32 R32, R168.reuse, 0x10, RZ ;  /* 0x00000010a8207819 */ /* 0x044fe200000006ff */
[----:B------:R-:W-:Y:S01]  /*5110*/  IMAD.U32 R28, R169, 0x10000, RZ ;  /* 0x00010000a91c7824 */ /* 0x000fe200078e00ff */
[----:B------:R-:W-:Y:S01]  /*5120*/  LOP3.LUT R30, R168, 0xffff0000, RZ, 0xc0, !PT ;  /* 0xffff0000a81e7812 */ /* 0x000fe200078ec0ff */
[----:B---3--:R-:W-:Y:S01]  /*5130*/  IMAD.U32 R10, R171, 0x10000, RZ ;  /* 0x00010000ab0a7824 */ /* 0x008fe200078e00ff */
[----:B------:R-:W-:Y:S01]  /*5140*/  LOP3.LUT R22, R169, 0xffff0000, RZ, 0xc0, !PT ;  /* 0xffff0000a9167812 */ /* 0x000fe200078ec0ff */
[----:B------:R-:W-:Y:S01]  /*5150*/  @!P6 FADD.FTZ R32, -R32, -RZ ;  /* 0x800000ff2020e221 */ /* 0x000fe20000010100 */
[----:B------:R-:W-:Y:S01]  /*5160*/  SHF.L.U32 R12, R170, 0x10, RZ ;  /* 0x00000010aa0c7819 */ /* 0x000fe200000006ff */
[----:B------:R-:W-:Y:S01]  /*5170*/  @!P6 FADD.FTZ R30, -R30, -RZ ;  /* 0x800000ff1e1ee221 */ /* 0x000fe20000010100 */
[----:B----4-:R-:W-:Y:S01]  /*5180*/  SHF.L.U32 R35, R24, 0x10, RZ ;  /* 0x0000001018237819 */ /* 0x010fe200000006ff */
[----:B------:R-:W-:Y:S01]  /*5190*/  IMAD.U32 R29, R25, 0x10000, RZ ;  /* 0x00010000191d7824 */ /* 0x000fe200078e00ff */
[----:B------:R-:W-:Y:S01]  /*51a0*/  LOP3.LUT R11, R170, 0xffff0000, RZ, 0xc0, !PT ;  /* 0xffff0000aa0b7812 */ /* 0x000fe200078ec0ff */
[----:B------:R-:W-:Y:S01]  /*51b0*/  @!P6 FADD.FTZ R28, -R28, -RZ ;  /* 0x800000ff1c1ce221 */ /* 0x000fe20000010100 */
[----:B------:R-:W-:Y:S01]  /*51c0*/  LOP3.LUT R33, R24, 0xffff0000, RZ, 0xc0, !PT ;  /* 0xffff000018217812 */ /* 0x000fe200078ec0ff */
[----:B------:R-:W-:Y:S01]  /*51d0*/  @!P6 FADD.FTZ R22, -R22, -RZ ;  /* 0x800000ff1616e221 */ /* 0x000fe20000010100 */
[----:B------:R-:W-:Y:S01]  /*51e0*/  LOP3.LUT R9, R171, 0xffff0000, RZ, 0xc0, !PT ;  /* 0xffff0000ab097812 */ /* 0x000fe200078ec0ff */
[----:B------:R-:W-:Y:S01]  /*51f0*/  FMUL.FTZ R0, R35, R32 ;  /* 0x0000002023007220 */ /* 0x000fe20000410000 */
[----:B------:R-:W-:Y:S01]  /*5200*/  LOP3.LUT R31, R25, 0xffff0000, RZ, 0xc0, !PT ;  /* 0xffff0000191f7812 */ /* 0x000fe200078ec0ff */
[----:B------:R-:W-:Y:S01]  /*5210*/  @!P6 FADD.FTZ R12, -R12, -RZ ;  /* 0x800000ff0c0ce221 */ /* 0x000fe20000010100 */
[----:B------:R-:W-:Y:S01]  /*5220*/  SHF.L.U32 R25, R26, 0x10, RZ ;  /* 0x000000101a197819 */ /* 0x000fe200000006ff */
[----:B------:R-:W-:Y:S01]  /*5230*/  FMUL.FTZ R2, R33, R30 ;  /* 0x0000001e21027220 */ /* 0x000fe20000410000 */
[----:B------:R-:W-:Y:S01]  /*5240*/  SHF.L.U32 R34, R56, 0x10, RZ ;  /* 0x0000001038227819 */ /* 0x000fe200000006ff */
[----:B------:R-:W-:Y:S01]  /*5250*/  @!P6 FADD.FTZ R11, -R11, -RZ ;  /* 0x800000ff0b0be221 */ /* 0x000fe20000010100 */
[----:B------:R-:W-:Y:S01]  /*5260*/  LOP3.LUT R24, R26, 0xffff0000, RZ, 0xc0, !PT ;  /* 0xffff00001a187812 */ /* 0x000fe200078ec0ff */
[----:B------:R-:W-:Y:S01]  /*5270*/  IMAD.U32 R23, R27, 0x10000, RZ ;  /* 0x000100001b177824 */ /* 0x000fe200078e00ff */
[----:B------:R-:W-:Y:S01]  /*5280*/  LOP3.LUT R36, R56, 0xffff0000, RZ, 0xc0, !PT ;  /* 0xffff000038247812 */ /* 0x000fe200078ec0ff */
[----:B------:R-:W-:Y:S01]  /*5290*/  FMUL.FTZ R3, R29, R28 ;  /* 0x0000001c1d037220 */ /* 0x000fe20000410000 */
[----:B------:R-:W-:Y:S01]  /*52a0*/  LOP3.LUT R26, R27, 0xffff0000, RZ, 0xc0, !PT ;  /* 0xffff00001b1a7812 */ /* 0x000fe200078ec0ff */
[----:B------:R-:W-:Y:S01]  /*52b0*/  @!P6 FADD.FTZ R10, -R10, -RZ ;  /* 0x800000ff0a0ae221 */ /* 0x000fe20000010100 */
[C---:B------:R-:W-:Y:S01]  /*52c0*/  LOP3.LUT R42, R57.reuse, 0xffff0000, RZ, 0xc0, !PT ;  /* 0xffff0000392a7812 */ /* 0x040fe200078ec0ff */
[----:B------:R-:W-:Y:S02]  /*52d0*/  IMAD.U32 R40, R57, 0x10000, RZ ;  /* 0x0001000039287824 */ /* 0x000fe400078e00ff */
[----:B------:R-:W-:Y:S01]  /*52e0*/  FMUL.FTZ R4, R31, R22 ;  /* 0x000000161f047220 */ /* 0x000fe20000410000 */
[C---:B------:R-:W-:Y:S01]  /*52f0*/  SHF.L.U32 R43, R58.reuse, 0x10, RZ ;  /* 0x000000103a2b7819 */ /* 0x040fe200000006ff */
[----:B------:R-:W-:Y:S01]  /*5300*/  @!P6 FADD.FTZ R9, -R9, -RZ ;  /* 0x800000ff0909e221 */ /* 0x000fe20000010100 */
[----:B------:R-:W-:Y:S01]  /*5310*/  FMUL.FTZ R5, R25, R12 ;  /* 0x0000000c19057220 */ /* 0x000fe20000410000 */
[----:B------:R-:W-:Y:S01]  /*5320*/  LOP3.LUT R46, R58, 0xffff0000, RZ, 0xc0, !PT ;  /* 0xffff00003a2e7812 */ /* 0x000fe200078ec0ff */
[----:B------:R-:W-:Y:S01]  /*5330*/  FFMA.FTZ R0, R37, R34, R0 ;  /* 0x0000002225007223 */ /* 0x000fe20000010000 */
[----:B------:R-:W-:Y:S01]  /*5340*/  FMUL.FTZ R6, R24, R11 ;  /* 0x0000000b18067220 */ /* 0x000fe20000410000 */
[----:B------:R-:W-:Y:S01]  /*5350*/  LOP3.LUT R50, R59, 0xffff0000, RZ, 0xc0, !PT ;  /* 0xffff00003b327812 */ /* 0x000fe200078ec0ff */
[----:B------:R-:W-:Y:S01]  /*5360*/  FFMA.FTZ R2, R39, R36, R2 ;  /* 0x0000002427027223 */ /* 0x000fe20000010002 */
[----:B------:R-:W-:Y:S01]  /*5370*/  FMUL.FTZ R7, R23, R10 ;  /* 0x0000000a17077220 */ /* 0x000fe20000410000 */
[----:B------:R-:W-:Y:S02]  /*5380*/  IMAD.U32 R47, R59, 0x10000, RZ ;  /* 0x000100003b2f7824 */ /* 0x000fe400078e00ff */
[----:B------:R-:W-:Y:S01]  /*5390*/  FFMA.FTZ R3, R38, R40, R3 ;  /* 0x0000002826037223 */ /* 0x000fe20000010003 */
[----:B------:R-:W-:Y:S01]  /*53a0*/  FMUL.FTZ R8, R26, R9 ;  /* 0x000000091a087220 */ /* 0x000fe20000410000 */
[----:B------:R-:W-:Y:S01]  /*53b0*/  F2FP.BF16.F32.PACK_AB R40, R2, R0 ;  /* 0x000000000228723e */ /* 0x000fe200000010ff */
[----:B------:R-:W-:Y:S01]  /*53c0*/  FFMA.FTZ R4, R41, R42, R4 ;  /* 0x0000002a29047223 */ /* 0x000fe20000010004 */
[----:B------:R-:W-:Y:S01]  /*53d0*/  FFMA.FTZ R5, R44, R43, R5 ;  /* 0x0000002b2c057223 */ /* 0x000fe20000010005 */
[----:B------:R-:W-:Y:S01]  /*53e0*/  FFMA.FTZ R6, R45, R46, R6 ;  /* 0x0000002e2d067223 */ /* 0x000fe20000010006 */
[----:B------:R-:W-:Y:S01]  /*53f0*/  FFMA.FTZ R7, R48, R47, R7 ;  /* 0x0000002f30077223 */ /* 0x000fe20000010007 */
[----:B------:R-:W-:Y:S01]  /*5400*/  FFMA.FTZ R8, R49, R50, R8 ;  /* 0x0000003231087223 */ /* 0x000fe20000010008 */
[----:B------:R-:W-:Y:S02]  /*5410*/  F2FP.BF16.F32.PACK_AB R41, R4, R3 ;  /* 0x000000030429723e */ /* 0x000fe400000010ff */
[----:B------:R-:W-:Y:S02]  /*5420*/  F2FP.BF16.F32.PACK_AB R42, R6, R5 ;  /* 0x00000005062a723e */ /* 0x000fe400000010ff */
[----:B------:R-:W-:Y:S02]  /*5430*/  F2FP.BF16.F32.PACK_AB R43, R8, R7 ;  /* 0x00000007082b723e */ /* 0x000fe400000010ff */
.L_x_2108:
[----:B------:R-:W-:Y:S05]  /*5440*/  BSYNC B0 ;  /* 0x0000000000007941 */ /* 0x000fea0003800000 */
.L_x_2107:
[----:B-----5:R2:W-:Y:S01]  /*5450*/  STG.E.128 desc[UR6][R116.64], R40 ;  /* 0x0000002874007986 */ /* 0x0205e2000c101d06 */
[----:B------:R-:W-:Y:S03]  /*5460*/  BSSY B0, `(.L_x_2109) ;  /* 0x0000051000007945 */ /* 0x000fe60003800000 */
[----:B------:R2:W5:Y:S01]  /*5470*/  LDG.E.128 R44, desc[UR6][R122.64+0x40] ;  /* 0x000040067a2c7981 */ /* 0x000562000c1e1d00 */
[----:B------:R-:W-:Y:S05]  /*5480*/  @P1 BRA `(.L_x_2110) ;  /* 0x0000000400381947 */ /* 0x000fea0003800000 */
[C---:B-----5:R-:W-:Y:S01]  /*5490*/  SHF.L.U32 R37, R44.reuse, 0x10, RZ ;  /* 0x000000102c257819 */ /* 0x060fe200000006ff */
[----:B------:R-:W-:Y:S01]  /*54a0*/  ULEA.HI UR26, UR4, UR4, URZ, 0x1 ;  /* 0x00000004041a7291 */ /* 0x000fe2000f8f083f */
[----:B----4-:R-:W-:Y:S01]  /*54b0*/  LOP3.LUT R39, R44, 0xffff0000, RZ, 0xc0, !PT ;  /* 0xffff00002c277812 */ /* 0x010fe200078ec0ff */
[----:B------:R-:W-:Y:S01]  /*54c0*/  IMAD.MOV.U32 R167, RZ, RZ, RZ ;  /* 0x000000ffffa77224 */ /* 0x000fe200078e00ff */
[C---:B--2---:R-:W-:Y:S01]  /*54d0*/  LOP3.LUT R41, R45.reuse, 0xffff0000, RZ, 0xc0, !PT ;  /* 0xffff00002d297812 */ /* 0x044fe200078ec0ff */
[----:B------:R-:W-:Y:S01]  /*54e0*/  USHF.R.S32.HI UR26, URZ, 0x1, UR26 ;  /* 0x000000013f1a7899 */ /* 0x000fe2000801141a */
[C---:B------:R-:W-:Y:S01]  /*54f0*/  SHF.L.U32 R44, R46.reuse, 0x10, RZ ;  /* 0x000000102e2c7819 */ /* 0x040fe200000006ff */
[----:B------:R-:W-:Y:S01]  /*5500*/  IMAD.U32 R38, R45, 0x10000, RZ ;  /* 0x000100002d267824 */ /* 0x000fe200078e00ff */
        /* <DEDUP_REMOVED lines=61> */
[----:B------:R-:W-:Y:S01]  /*58e0*/  FFMA.FTZ R4, R41, R42, R4 ;  /* 0x0000002a29047223 */ /* 0x000fe20000010004 */
[----:B------:R-:W-:Y:S01]  /*58f0*/  FFMA.FTZ R5, R44, R43, R5 ;  /* 0x0000002b2c057223 */ /* 0x000fe20000010005 */
[----:B------:R-:W-:Y:S01]  /*5900*/  F2FP.BF16.F32.PACK_AB R44, R2, R0 ;  /* 0x00000000022c723e */ /* 0x000fe200000010ff */
[----:B------:R-:W-:Y:S01]  /*5910*/  FFMA.FTZ R6, R45, R46, R6 ;  /* 0x0000002e2d067223 */ /* 0x000fe20000010006 */
[----:B------:R-:W-:Y:S01]  /*5920*/  FFMA.FTZ R7, R48, R47, R7 ;  /* 0x0000002f30077223 */ /* 0x000fe20000010007 */
[----:B------:R-:W-:Y:S01]  /*5930*/  F2FP.BF16.F32.PACK_AB R45, R4, R3 ;  /* 0x00000003042d723e */ /* 0x000fe200000010ff */
[----:B------:R-:W-:Y:S02]  /*5940*/  FFMA.FTZ R8, R49, R50, R8 ;  /* 0x0000003231087223 */ /* 0x000fe40000010008 */
[----:B------:R-:W-:Y:S03]  /*5950*/  F2FP.BF16.F32.PACK_AB R46, R6, R5 ;  /* 0x00000005062e723e */ /* 0x000fe600000010ff */
[----:B------:R-:W-:Y:S02]  /*5960*/  F2FP.BF16.F32.PACK_AB R47, R8, R7 ;  /* 0x00000007082f723e */ /* 0x000fe400000010ff */
.L_x_2110:
[----:B------:R-:W-:Y:S05]  /*5970*/  BSYNC B0 ;  /* 0x0000000000007941 */ /* 0x000fea0003800000 */
.L_x_2109:
[----:B-----5:R3:W-:Y:S01]  /*5980*/  STG.E.128 desc[UR6][R116.64+0x40], R44 ;  /* 0x0000402c74007986 */ /* 0x0207e2000c101d06 */
[----:B------:R-:W-:Y:S01]  /*5990*/  ISETP.GE.AND P0, PT, R14, UR4, PT ;  /* 0x000000040e007c0c */ /* 0x000fe2000bf06270 */
[----:B------:R-:W-:Y:S01]  /*59a0*/  BSSY B0, `(.L_x_2111) ;  /* 0x0000053000007945 */ /* 0x000fe20003800000 */
[----:B------:R-:W-:Y:S01]  /*59b0*/  IADD3 R160, P1, R122, 0x80, RZ ;  /* 0x000000807aa07810 */ /* 0x000fe20007f3e0ff */
[----:B--2---:R3:W5:Y:S04]  /*59c0*/  LDG.E.128 R40, desc[UR6][R122.64+0x80] ;  /* 0x000080067a287981 */ /* 0x004768000c1e1d00 */
[----:B------:R-:W-:Y:S06]  /*59d0*/  IMAD.X R161, RZ, RZ, R123, P1 ;  /* 0x000000ffffa17224 */ /* 0x000fec00008e067b */
[----:B------:R-:W-:Y:S05]  /*59e0*/  @P0 BRA `(.L_x_2112) ;  /* 0x0000000400380947 */ /* 0x000fea0003800000 */
[C---:B-----5:R-:W-:Y:S01]  /*59f0*/  SHF.L.U32 R37, R40.reuse, 0x10, RZ ;  /* 0x0000001028257819 */ /* 0x060fe200000006ff */
[----:B------:R-:W-:Y:S01]  /*5a00*/  ULEA.HI UR26, UR4, UR4, URZ, 0x1 ;  /* 0x00000004041a7291 */ /* 0x000fe2000f8f083f */
[----:B----4-:R-:W-:Y:S01]  /*5a10*/  LOP3.LUT R39, R40, 0xffff0000, RZ, 0xc0, !PT ;  /* 0xffff000028277812 */ /* 0x010fe200078ec0ff */
[----:B------:R-:W-:Y:S01]  /*5a20*/  IMAD.MOV.U32 R159, RZ, RZ, RZ ;  /* 0x000000ffff9f7224 */ /* 0x000fe200078e00ff */
[C---:B---3--:R-:W-:Y:S01]  /*5a30*/  SHF.L.U32 R44, R42.reuse, 0x10, RZ ;  /* 0x000000102a2c7819 */ /* 0x048fe200000006ff */
        /* <DEDUP_REMOVED lines=12> */
[----:B------:R-:W-:Y:S01]  /*5b00*/  MOV R159, RZ ;  /* 0x000000ff009f7202 */ /* 0x000fe20000000f00 */
[----:B------:R-:W-:Y:S01]  /*5b10*/  @P1 IMAD R159, RZ, RZ, -UR26 ;  /* 0x8000001aff9f1e24 */ /* 0x000fe2000f8e02ff */
[C---:B------:R-:W-:Y:S02]  /*5b20*/  LEA R10, P0, R158.reuse, R160, 0x1 ;  /* 0x000000a09e0a7211 */ /* 0x040fe400078008ff */
[----:B------:R-:W2:Y:S02]  /*5b30*/  LDG.E.128 R168, desc[UR6][R168.64+0x80] ;  /* 0x00008006a8a87981 */ /* 0x000ea4000c1e1d00 */
[----:B------:R-:W-:Y:S02]  /*5b40*/  LEA.HI.X.SX32 R11, R158, R161, 0x1, P0 ;  /* 0x000000a19e0b7211 */ /* 0x000fe400000f0eff */
[C---:B------:R-:W-:Y:S04]  /*5b50*/  LEA R46, P0, R159.reuse, R126, 0x1 ;  /* 0x0000007e9f2e7211 */ /* 0x040fe800078008ff */
[----:B------:R-:W-:Y:S01]  /*5b60*/  LEA.HI.X.SX32 R47, R159, R127, 0x1, P0 ;  /* 0x0000007f9f2f7211 */ /* 0x000fe200000f0eff */
[----:B------:R3:W4:Y:S08]  /*5b70*/  LDG.E.128 R24, desc[UR6][R10.64] ;  /* 0x000000060a187981 */ /* 0x000730000c1e1d00 */
        /* <DEDUP_REMOVED lines=9> */
[----:B------:R-:W-:Y:S01]  /*5c10*/  LOP3.LUT R11, R170, 0xffff0000, RZ, 0xc0, !PT ;  /* 0xffff0000aa0b7812 */ /* 0x000fe200078ec0ff */
[----:B----4-:R-:W-:Y:S01]  /*5c20*/  IMAD.U32 R29, R25, 0x10000, RZ ;  /* 0x00010000191d7824 */ /* 0x010fe200078e00ff */
[----:B------:R-:W-:Y:S01]  /*5c30*/  SHF.L.U32 R35, R24, 0x10, RZ ;  /* 0x0000001018237819 */ /* 0x000fe200000006ff */
        /* <DEDUP_REMOVED lines=41> */
.L_x_2112:
[----:B------:R-:W-:Y:S05]  /*5ed0*/  BSYNC B0 ;  /* 0x0000000000007941 */ /* 0x000fea0003800000 */
.L_x_2111:
[----:B-----5:R2:W-:Y:S02]  /*5ee0*/  STG.E.128 desc[UR6][R116.64+0x80], R40 ;  /* 0x0000802874007986 */ /* 0x0205e4000c101d06 */
.L_x_2106:
[----:B------:R-:W-:Y:S05]  /*5ef0*/  BSYNC B1 ;  /* 0x0000000000017941 */ /* 0x000fea0003800000 */
.L_x_2105:
[----:B------:R-:W-:Y:S04]  /*5f00*/  BSSY B1, `(.L_x_2113) ;  /* 0x0000112000017945 */ /* 0x000fe80003800000 */
[----:B------:R-:W-:Y:S05]  /*5f10*/  @!P5 BRA `(.L_x_2114) ;  /* 0x000000100040d947 */ /* 0x000fea0003800000 */
[----:B------:R-:W-:Y:S01]  /*5f20*/  LEA R160, P6, R92, R122, 0x1 ;  /* 0x0000007a5ca07211 */ /* 0x000fe200078c08ff */
[----:B------:R-:W-:Y:S01]  /*5f30*/  BSSY B0, `(.L_x_2115) ;  /* 0x000005c000007945 */ /* 0x000fe20003800000 */
[----:B------:R-:W-:Y:S02]  /*5f40*/  ISETP.GE.AND P5, PT, R18, UR4, PT ;  /* 0x0000000412007c0c */ /* 0x000fe4000bfa6270 */
[----:B------:R-:W-:Y:S02]  /*5f50*/  LEA.HI.X R161, R92, R123, R91, 0x1, P6 ;  /* 0x0000007b5ca17211 */ /* 0x000fe400030f0c5b */
[C---:B------:R-:W-:Y:S02]  /*5f60*/  LEA R158, P1, R62.reuse, R116, 0x1 ;  /* 0x000000743e9e7211 */ /* 0x040fe400078208ff */
[----:B------:R-:W-:Y:S01]  /*5f70*/  ISETP.GE.AND P0, PT, R15, UR4, PT ;  /* 0x000000040f007c0c */ /* 0x000fe2000bf06270 */
[----:B--2---:R2:W5:Y:S01]  /*5f80*/  LDG.E.128 R40, desc[UR6][R160.64] ;  /* 0x00000006a0287981 */ /* 0x004562000c1e1d00 */
[----:B------:R-:W-:Y:S02]  /*5f90*/  LEA.HI.X R159, R62, R115, R61, 0x1, P1 ;  /* 0x000000733e9f7211 */ /* 0x000fe400008f0c3d */
[----:B------:R-:W-:Y:S05]  /*5fa0*/  IADD3 R166, P1, R160, 0x40, RZ ;  /* 0x00000040a0a67810 */ /* 0x000fea0007f3e0ff */
[----:B------:R-:W-:Y:S01]  /*5fb0*/  IMAD.X R167, RZ, RZ, R161, P1 ;  /* 0x000000ffffa77224 */ /* 0x000fe200008e06a1 */
[----:B------:R-:W-:Y:S07]  /*5fc0*/  @P5 BRA `(.L_x_2116) ;  /* 0x0000000400485947 */ /* 0x000fee0003800000 */
[----:B----45:R-:W-:Y:S01]  /*5fd0*/  LOP3.LUT R39, R40, 0xffff0000, RZ, 0xc0, !PT ;  /* 0xffff000028277812 */ /* 0x030fe200078ec0ff */
[----:B------:R-:W-:Y:S01]  /*5fe0*/  ULEA.HI UR26, UR4, UR4, URZ, 0x1 ;  /* 0x00000004041a7291 */ /* 0x000fe2000f8f083f */
[C---:B---3--:R-:W-:Y:S01]  /*5ff0*/  SHF.L.U32 R44, R42.reuse, 0x10, RZ ;  /* 0x000000102a2c7819 */ /* 0x048fe200000006ff */
[----:B------:R-:W-:Y:S01]  /*6000*/  IMAD.MOV.U32 R168, RZ, RZ, RZ ;  /* 0x000000ffffa87224 */ /* 0x000fe200078e00ff */
[----:B------:R-:W-:Y:S01]  /*6010*/  LOP3.LUT R45, R42, 0xffff0000, RZ, 0xc0, !PT ;  /* 0xffff00002a2d7812 */ /* 0x000fe200078ec0ff */
[----:B------:R-:W-:Y:S01]  /*6020*/  USHF.R.S32.HI UR26, URZ, 0x1, UR26 ;  /* 0x000000013f1a7899 */ /* 0x000fe2000801141a */
[----:B------:R-:W-:Y:S01]  /*6030*/  LOP3.LUT R49, R43, 0xffff0000, RZ, 0xc0, !PT ;  /* 0xffff00002b317812 */ /* 0x000fe200078ec0ff */
[----:B------:R-:W-:Y:S02]  /*6040*/  IMAD.MOV.U32 R172, RZ, RZ, RZ ;  /* 0x000000ffffac7224 */ /* 0x000fe400078e00ff */
[----:B------:R-:W-:Y:S02]  /*6050*/  IMAD.U32 R37, R40, 0x10000, RZ ;  /* 0x0001000028257824 */ /* 0x000fe400078e00ff */
[----:B------:R-:W-:Y:S01]  /*6060*/  ISETP.GE.AND P5, PT, R18, UR26, PT ;  /* 0x0000001a12007c0c */ /* 0x000fe2000bfa6270 */
[----:B------:R-:W-:Y:S01]  /*6070*/  IMAD.U32 R38, R41, 0x10000, RZ ;  /* 0x0001000029267824 */ /* 0x000fe200078e00ff */
[----:B------:R-:W-:Y:S01]  /*6080*/  MOV R117, UR26 ;  /* 0x0000001a00757c02 */ /* 0x000fe20008000f00 */
[----:B------:R-:W-:Y:S01]  /*6090*/  IMAD.U32 R48, R43, 0x10000, RZ ;  /* 0x000100002b307824 */ /* 0x000fe200078e00ff */
[----:B------:R-:W-:Y:S09]  /*60a0*/  LOP3.LUT R41, R41, 0xffff0000, RZ, 0xc0, !PT ;  /* 0xffff000029297812 */ /* 0x000ff200078ec0ff */
[----:B------:R-:W-:Y:S01]  /*60b0*/  @P5 IADD3 R172, RZ, -UR26, RZ ;  /* 0x8000001affac5c10 */ /* 0x000fe2000fffe0ff */
[----:B------:R-:W-:Y:S02]  /*60c0*/  @P5 IMAD R168, RZ, RZ, -UR26 ;  /* 0x8000001affa85e24 */ /* 0x000fe4000f8e02ff */
[----:B------:R-:W-:Y:S03]  /*60d0*/  @P5 IMAD R117, RZ, RZ, -UR26 ;  /* 0x8000001aff755e24 */ /* 0x000fe6000f8e02ff */
[----:B------:R-:W-:Y:S04]  /*60e0*/  IADD3 R169, P1, R82, R168, RZ ;  /* 0x000000a852a97210 */ /* 0x000fe80007f3e0ff */
[----:B------:R-:W-:Y:S02]  /*60f0*/  LEA.HI.X.SX32 R168, R168, R135, 0x1, P1 ;  /* 0x00000087a8a87211 */ /* 0x000fe400008f0eff */
[C---:B------:R-:W-:Y:S04]  /*6100*/  LEA R170, P1, R169.reuse, R124, 0x1 ;  /* 0x0000007ca9aa7211 */ /* 0x040fe800078208ff */
[----:B------:R-:W-:Y:S02]  /*6110*/  LEA.HI.X R171, R169, R125, R168, 0x1, P1 ;  /* 0x0000007da9ab7211 */ /* 0x000fe400008f0ca8 */
[C---:B------:R-:W-:Y:S04]  /*6120*/  LEA R10, P1, R117.reuse, R160, 0x1 ;  /* 0x000000a0750a7211 */ /* 0x040fe800078208ff */
[----:B------:R-:W-:Y:S01]  /*6130*/  LEA.HI.X.SX32 R11, R117, R161, 0x1, P1 ;  /* 0x000000a1750b7211 */ /* 0x000fe200008f0eff */
[----:B------:R-:W3:Y:S01]  /*6140*/  LDG.E.128 R168, desc[UR6][R170.64] ;  /* 0x00000006aaa87981 */ /* 0x000ee2000c1e1d00 */
[----:B------:R-:W-:Y:S04]  /*6150*/  IADD3 R117, P1, R82, R172, RZ ;  /* 0x000000ac52757210 */ /* 0x000fe80007f3e0ff */
[----:B------:R-:W-:Y:S02]  /*6160*/  LEA.HI.X.SX32 R172, R172, R135, 0x1, P1 ;  /* 0x00000087acac7211 */ /* 0x000fe400008f0eff */
[C---:B------:R-:W-:Y:S01]  /*6170*/  LEA R46, P1, R117.reuse, R126, 0x1 ;  /* 0x0000007e752e7211 */ /* 0x040fe200078208ff */
[----:B------:R4:W2:Y:S03]  /*6180*/  LDG.E.128 R24, desc[UR6][R10.64] ;  /* 0x000000060a187981 */ /* 0x0008a6000c1e1d00 */
[----:B------:R-:W-:Y:S05]  /*6190*/  LEA.HI.X R47, R117, R127, R172, 0x1, P1 ;  /* 0x0000007f752f7211 */ /* 0x000fea00008f0cac */
[----:B------:R-:W2:Y:S01]  /*61a0*/  LDG.E.128 R56, desc[UR6][R46.64] ;  /* 0x000000062e387981 */ /* 0x000ea2000c1e1d00 */
        /* <DEDUP_REMOVED lines=15> */
[----:B------:R-:W-:Y:S01]  /*62a0*/  FMUL.FTZ R0, R35, R32 ;  /* 0x0000002023007220 */ /* 0x000fe20000410000 */
[----:B------:R-:W-:Y:S01]  /*62b0*/  LOP3.LUT R31, R25, 0xffff0000, RZ, 0xc0, !PT ;  /* 0xffff0000191f7812 */ /* 0x000fe200078ec0ff */
[C---:B------:R-:W-:Y:S01]  /*62c0*/  IMAD.U32 R25, R26.reuse, 0x10000, RZ ;  /* 0x000100001a197824 */ /* 0x040fe200078e00ff */
        /* <DEDUP_REMOVED lines=34> */
.L_x_2116:
[----:B------:R-:W-:Y:S05]  /*64f0*/  BSYNC B0 ;  /* 0x0000000000007941 */ /* 0x000fea0003800000 */
.L_x_2115:
[----:B-----5:R1:W-:Y:S01]  /*6500*/  STG.E.128 desc[UR6][R158.64], R40 ;  /* 0x000000289e007986 */ /* 0x0203e2000c101d06 */
[----:B------:R-:W-:Y:S03]  /*6510*/  BSSY B0, `(.L_x_2117) ;  /* 0x0000055000007945 */ /* 0x000fe60003800000 */
[----:B---3--:R1:W5:Y:S01]  /*6520*/  LDG.E.128 R44, desc[UR6][R160.64+0x40] ;  /* 0x00004006a02c7981 */ /* 0x008362000c1e1d00 */
[----:B------:R-:W-:Y:S05]  /*6530*/  @P0 BRA `(.L_x_2118) ;  /* 0x0000000400480947 */ /* 0x000fea0003800000 */
[C---:B----45:R-:W-:Y:S01]  /*6540*/  LOP3.LUT R39, R44.reuse, 0xffff0000, RZ, 0xc0, !PT ;  /* 0xffff00002c277812 */ /* 0x070fe200078ec0ff */
[----:B------:R-:W-:Y:S01]  /*6550*/  ULEA.HI UR26, UR4, UR4, URZ, 0x1 ;  /* 0x00000004041a7291 */ /* 0x000fe2000f8f083f */
[----:B-1----:R-:W-:Y:S01]  /*6560*/  LOP3.LUT R41, R45, 0xffff0000, RZ, 0xc0, !PT ;  /* 0xffff00002d297812 */ /* 0x002fe200078ec0ff */
[----:B------:R-:W-:Y:S01]  /*6570*/  IMAD.MOV.U32 R168, RZ, RZ, RZ ;  /* 0x000000ffffa87224 */ /* 0x000fe200078e00ff */
[----:B------:R-:W-:Y:S01]  /*6580*/  LOP3.LUT R49, R47, 0xffff0000, RZ, 0xc0, !PT ;  /* 0xffff00002f317812 */ /* 0x000fe200078ec0ff */
[----:B------:R-:W-:Y:S01]  /*6590*/  USHF.R.S32.HI UR26, URZ, 0x1, UR26 ;  /* 0x000000013f1a7899 */ /* 0x000fe2000801141a */
[----:B------:R-:W-:Y:S01]  /*65a0*/  IMAD.U32 R37, R44, 0x10000, RZ ;  /* 0x000100002c257824 */ /* 0x000fe200078e00ff */
[C---:B------:R-:W-:Y:S01]  /*65b0*/  SHF.L.U32 R44, R46.reuse, 0x10, RZ ;  /* 0x000000102e2c7819 */ /* 0x040fe200000006ff */
[----:B------:R-:W-:Y:S01]  /*65c0*/  IMAD.U32 R38, R45, 0x10000, RZ ;  /* 0x000100002d267824 */ /* 0x000fe200078e00ff */
[----:B------:R-:W-:Y:S01]  /*65d0*/  LOP3.LUT R45, R46, 0xffff0000, RZ, 0xc0, !PT ;  /* 0xffff00002e2d7812 */ /* 0x000fe200078ec0ff */
[----:B------:R-:W-:Y:S01]  /*65e0*/  IMAD.U32 R48, R47, 0x10000, RZ ;  /* 0x000100002f307824 */ /* 0x000fe200078e00ff */
[----:B------:R-:W-:Y:S02]  /*65f0*/  ISETP.GE.AND P1, PT, R15, UR26, PT ;  /* 0x0000001a0f007c0c */ /* 0x000fe4000bf26270 */
[----:B------:R-:W-:Y:S11]  /*6600*/  MOV R117, UR26 ;  /* 0x0000001a00757c02 */ /* 0x000ff60008000f00 */
[----:B------:R-:W-:Y:S02]  /*6610*/  @P1 IMAD R168, RZ, RZ, -UR26 ;  /* 0x8000001affa81e24 */ /* 0x000fe4000f8e02ff */
[----:B------:R-:W-:Y:S03]  /*6620*/  @P1 IMAD R117, RZ, RZ, -UR26 ;  /* 0x8000001aff751e24 */ /* 0x000fe6000f8e02ff */
[----:B------:R-:W-:Y:S04]  /*6630*/  IADD3 R169, P0, R143, R168, RZ ;  /* 0x000000a88fa97210 */ /* 0x000fe80007f1e0ff */
[----:B------:R-:W-:Y:S02]  /*6640*/  LEA.HI.X.SX32 R168, R168, R133, 0x1, P0 ;  /* 0x00000085a8a87211 */ /* 0x000fe400000f0eff */
[C---:B------:R-:W-:Y:S04]  /*6650*/  LEA R170, P0, R169.reuse, R124, 0x1 ;  /* 0x0000007ca9aa7211 */ /* 0x040fe800078008ff */
[----:B------:R-:W-:Y:S02]  /*6660*/  LEA.HI.X R171, R169, R125, R168, 0x1, P0 ;  /* 0x0000007da9ab7211 */ /* 0x000fe400000f0ca8 */
[C---:B------:R-:W-:Y:S01]  /*6670*/  LEA R10, P0, R117.reuse, R166, 0x1 ;  /* 0x000000a6750a7211 */ /* 0x040fe200078008ff */
[----:B------:R-:W-:Y:S01]  /*6680*/  IMAD.MOV.U32 R166, RZ, RZ, RZ ;  /* 0x000000ffffa67224 */ /* 0x000fe200078e00ff */
[----:B------:R-:W-:Y:S02]  /*6690*/  @P1 IADD3 R166, RZ, -UR26, RZ ;  /* 0x8000001affa61c10 */ /* 0x000fe4000fffe0ff */
[----:B------:R-:W-:Y:S01]  /*66a0*/  LEA.HI.X.SX32 R11, R117, R167, 0x1, P0 ;  /* 0x000000a7750b7211 */ /* 0x000fe200000f0eff */
[----:B------:R-:W3:Y:S01]  /*66b0*/  LDG.E.128 R168, desc[UR6][R170.64] ;  /* 0x00000006aaa87981 */ /* 0x000ee2000c1e1d00 */
[----:B------:R-:W-:Y:S04]  /*66c0*/  IADD3 R117, P0, R143, R166, RZ ;  /* 0x000000a68f757210 */ /* 0x000fe80007f1e0ff */
[----:B------:R-:W-:Y:S02]  /*66d0*/  LEA.HI.X.SX32 R166, R166, R133, 0x1, P0 ;  /* 0x00000085a6a67211 */ /* 0x000fe400000f0eff */
[C---:B------:R-:W-:Y:S01]  /*66e0*/  LEA R42, P0, R117.reuse, R126, 0x1 ;  /* 0x0000007e752a7211 */ /* 0x040fe200078008ff */
[----:B------:R1:W4:Y:S03]  /*66f0*/  LDG.E.128 R24, desc[UR6][R10.64] ;  /* 0x000000060a187981 */ /* 0x000326000c1e1d00 */
        /* <DEDUP_REMOVED lines=8> */
[----:B-1----:R-:W-:Y:S01]  /*6780*/  LOP3.LUT R11, R170, 0xffff0000, RZ, 0xc0, !PT ;  /* 0xffff0000aa0b7812 */ /* 0x002fe200078ec0ff */
        /* <DEDUP_REMOVED lines=45> */
.L_x_2118:
[----:B------:R-:W-:Y:S05]  /*6a60*/  BSYNC B0 ;  /* 0x0000000000007941 */ /* 0x000fea0003800000 */
.L_x_2117:
[----:B-----5:R3:W-:Y:S01]  /*6a70*/  STG.E.128 desc[UR6][R158.64+0x40], R44 ;  /* 0x0000402c9e007986 */ /* 0x0207e2000c101d06 */
[----:B------:R-:W-:Y:S01]  /*6a80*/  ISETP.GE.AND P0, PT, R14, UR4, PT ;  /* 0x000000040e007c0c */ /* 0x000fe2000bf06270 */
[----:B------:R-:W-:Y:S01]  /*6a90*/  BSSY B0, `(.L_x_2119) ;  /* 0x0000057000007945 */ /* 0x000fe20003800000 */
[----:B------:R-:W-:Y:S01]  /*6aa0*/  IADD3 R166, P1, R160, 0x80, RZ ;  /* 0x00000080a0a67810 */ /* 0x000fe20007f3e0ff */
[----:B-1----:R3:W5:Y:S04]  /*6ab0*/  LDG.E.128 R40, desc[UR6][R160.64+0x80] ;  /* 0x00008006a0287981 */ /* 0x002768000c1e1d00 */
[----:B------:R-:W-:Y:S06]  /*6ac0*/  IMAD.X R167, RZ, RZ, R161, P1 ;  /* 0x000000ffffa77224 */ /* 0x000fec00008e06a1 */
[----:B------:R-:W-:Y:S05]  /*6ad0*/  @P0 BRA `(.L_x_2120) ;  /* 0x0000000400480947 */ /* 0x000fea0003800000 */
[----:B----45:R-:W-:Y:S01]  /*6ae0*/  LOP3.LUT R39, R40, 0xffff0000, RZ, 0xc0, !PT ;  /* 0xffff000028277812 */ /* 0x030fe200078ec0ff */
[----:B------:R-:W-:Y:S01]  /*6af0*/  ULEA.HI UR26, UR4, UR4, URZ, 0x1 ;  /* 0x00000004041a7291 */ /* 0x000fe2000f8f083f */
[C---:B---3--:R-:W-:Y:S01]  /*6b00*/  SHF.L.U32 R44, R42.reuse, 0x10, RZ ;  /* 0x000000102a2c7819 */ /* 0x048fe200000006ff */
[----:B--2---:R-:W-:Y:S01]  /*6b10*/  IMAD.MOV.U32 R160, RZ, RZ, RZ ;  /* 0x000000ffffa07224 */ /* 0x004fe200078e00ff */
[----:B------:R-:W-:Y:S01]  /*6b20*/  LOP3.LUT R45, R42, 0xffff0000, RZ, 0xc0, !PT ;  /* 0xffff00002a2d7812 */ /* 0x000fe200078ec0ff */
[----:B------:R-:W-:Y:S01]  /*6b30*/  USHF.R.S32.HI UR26, URZ, 0x1, UR26 ;  /* 0x000000013f1a7899 */ /* 0x000fe2000801141a */
[----:B------:R-:W-:Y:S01]  /*6b40*/  LOP3.LUT R49, R43, 0xffff0000, RZ, 0xc0, !PT ;  /* 0xffff00002b317812 */ /* 0x000fe200078ec0ff */
[----:B------:R-:W-:Y:S02]  /*6b50*/  IMAD.U32 R37, R40, 0x10000, RZ ;  /* 0x0001000028257824 */ /* 0x000fe400078e00ff */
[C---:B------:R-:W-:Y:S01]  /*6b60*/  IMAD.U32 R38, R41.reuse, 0x10000, RZ ;  /* 0x0001000029267824 */ /* 0x040fe200078e00ff */
        /* <DEDUP_REMOVED lines=9> */
[----:B------:R-:W-:Y:S01]  /*6c00*/  LEA.HI.X R169, R161, R125, R160, 0x1, P0 ;  /* 0x0000007da1a97211 */ /* 0x000fe200000f0ca0 */
[----:B------:R-:W-:Y:S01]  /*6c10*/  IMAD.MOV.U32 R160, RZ, RZ, RZ ;  /* 0x000000ffffa07224 */ /* 0x000fe200078e00ff */
[C---:B------:R-:W-:Y:S02]  /*6c20*/  LEA R10, P0, R117.reuse, R166, 0x1 ;  /* 0x000000a6750a7211 */ /* 0x040fe400078008ff */
[----:B------:R-:W-:Y:S02]  /*6c30*/  @P1 IADD3 R160, RZ, -UR26, RZ ;  /* 0x8000001affa01c10 */ /* 0x000fe4000fffe0ff */
[----:B------:R-:W-:Y:S01]  /*6c40*/  LEA.HI.X.SX32 R11, R117, R167, 0x1, P0 ;  /* 0x000000a7750b7211 */ /* 0x000fe200000f0eff */
[----:B------:R-:W2:Y:S01]  /*6c50*/  LDG.E.128 R168, desc[UR6][R168.64] ;  /* 0x00000006a8a87981 */ /* 0x000ea2000c1e1d00 */
[----:B------:R-:W-:Y:S04]  /*6c60*/  IADD3 R117, P0, R141, R160, RZ ;  /* 0x000000a08d757210 */ /* 0x000fe80007f1e0ff */
[----:B------:R-:W-:Y:S02]  /*6c70*/  LEA.HI.X.SX32 R160, R160, R132, 0x1, P0 ;  /* 0x00000084a0a07211 */ /* 0x000fe400000f0eff */
[C---:B------:R-:W-:Y:S01]  /*6c80*/  LEA R46, P0, R117.reuse, R126, 0x1 ;  /* 0x0000007e752e7211 */ /* 0x040fe200078008ff */
[----:B------:R1:W3:Y:S03]  /*6c90*/  LDG.E.128 R24, desc[UR6][R10.64] ;  /* 0x000000060a187981 */ /* 0x0002e6000c1e1d00 */
[----:B------:R-:W-:Y:S05]  /*6ca0*/  LEA.HI.X R47, R117, R127, R160, 0x1, P0 ;  /* 0x0000007f752f7211 */ /* 0x000fea00000f0ca0 */
[----:B------:R-:W4:Y:S01]  /*6cb0*/  LDG.E.128 R56, desc[UR6][R46.64] ;  /* 0x000000062e387981 */ /* 0x000f22000c1e1d00 */
[C---:B--2---:R-:W-:Y:S01]  /*6cc0*/  LOP3.LUT R30, R168.reuse, 0xffff0000, RZ, 0xc0, !PT ;  /* 0xffff0000a81e7812 */ /* 0x044fe200078ec0ff */
[----:B------:R-:W-:Y:S01]  /*6cd0*/  IMAD.U32 R32, R168, 0x10000, RZ ;  /* 0x00010000a8207824 */ /* 0x000fe200078e00ff */
[C---:B------:R-:W-:Y:S01]  /*6ce0*/  SHF.L.U32 R28, R169.reuse, 0x10, RZ ;  /* 0x00000010a91c7819 */ /* 0x040fe200000006ff */
[----:B------:R-:W-:Y:S01]  /*6cf0*/  IMAD.U32 R12, R170, 0x10000, RZ ;  /* 0x00010000aa0c7824 */ /* 0x000fe200078e00ff */
[----:B------:R-:W-:Y:S01]  /*6d00*/  LOP3.LUT R22, R169, 0xffff0000, RZ, 0xc0, !PT ;  /* 0xffff0000a9167812 */ /* 0x000fe200078ec0ff */
[----:B------:R-:W-:Y:S01]  /*6d10*/  @!P1 FADD.FTZ R32, -R32, -RZ ;  /* 0x800000ff20209221 */ /* 0x000fe20000010100 */
[----:B-1----:R-:W-:Y:S01]  /*6d20*/  LOP3.LUT R11, R170, 0xffff0000, RZ, 0xc0, !PT ;  /* 0xffff0000aa0b7812 */ /* 0x002fe200078ec0ff */
[----:B------:R-:W-:Y:S01]  /*6d30*/  @!P1 FADD.FTZ R30, -R30, -RZ ;  /* 0x800000ff1e1e9221 */ /* 0x000fe20000010100 */
[C---:B---3--:R-:W-:Y:S01]  /*6d40*/  LOP3.LUT R33, R24.reuse, 0xffff0000, RZ, 0xc0, !PT ;  /* 0xffff000018217812 */ /* 0x048fe200078ec0ff */
        /* <DEDUP_REMOVED lines=11> */
[C---:B----4-:R-:W-:Y:S01]  /*6e00*/  LOP3.LUT R36, R56.reuse, 0xffff0000, RZ, 0xc0, !PT ;  /* 0xffff000038247812 */ /* 0x050fe200078ec0ff */
        /* <DEDUP_REMOVED lines=31> */
.L_x_2120:
[----:B------:R-:W-:Y:S05]  /*7000*/  BSYNC B0 ;  /* 0x0000000000007941 */ /* 0x000fea0003800000 */
.L_x_2119:
[----:B-----5:R1:W-:Y:S02]  /*7010*/  STG.E.128 desc[UR6][R158.64+0x80], R40 ;  /* 0x000080289e007986 */ /* 0x0203e4000c101d06 */
.L_x_2114:
[----:B------:R-:W-:Y:S05]  /*7020*/  BSYNC B1 ;  /* 0x0000000000017941 */ /* 0x000fea0003800000 */
.L_x_2113:
[----:B------:R-:W-:Y:S04]  /*7030*/  BSSY B1, `(.L_x_2121) ;  /* 0x0000116000017945 */ /* 0x000fe80003800000 */
[----:B------:R-:W-:Y:S05]  /*7040*/  @!P4 BRA `(.L_x_2122) ;  /* 0x000000100050c947 */ /* 0x000fea0003800000 */
[----:B------:R-:W-:Y:S01]  /*7050*/  LEA R166, P1, R94, R122, 0x1 ;  /* 0x0000007a5ea67211 */ /* 0x000fe200078208ff */
[----:B------:R-:W-:Y:S01]  /*7060*/  BSSY B0, `(.L_x_2123) ;  /* 0x0000059000007945 */ /* 0x000fe20003800000 */
[----:B------:R-:W-:Y:S02]  /*7070*/  ISETP.GE.AND P0, PT, R18, UR4, PT ;  /* 0x0000000412007c0c */ /* 0x000fe4000bf06270 */
[----:B------:R-:W-:Y:S02]  /*7080*/  LEA.HI.X R167, R94, R123, R93, 0x1, P1 ;  /* 0x0000007b5ea77211 */ /* 0x000fe400008f0c5d */
[----:B------:R-:W-:Y:S02]  /*7090*/  LEA R172, P4, R156, R116, 0x1 ;  /* 0x000000749cac7211 */ /* 0x000fe400078808ff */
[----:B--23--:R-:W-:Y:S01]  /*70a0*/  LEA R160, P5, R97, R122, 0x1 ;  /* 0x0000007a61a07211 */ /* 0x00cfe200078a08ff */
[----:B-1----:R1:W5:Y:S06]  /*70b0*/  LDG.E.128 R40, desc[UR6][R166.64] ;  /* 0x00000006a6287981 */ /* 0x00236c000c1e1d00 */
[----:B------:R-:W-:Y:S06]  /*70c0*/  @P0 BRA `(.L_x_2124) ;  /* 0x0000000400480947 */ /* 0x000fec0003800000 */
[----:B----45:R-:W-:Y:S01]  /*70d0*/  LOP3.LUT R39, R40, 0xffff0000, RZ, 0xc0, !PT ;  /* 0xffff000028277812 */ /* 0x030fe200078ec0ff */
[----:B------:R-:W-:Y:S01]  /*70e0*/  ULEA.HI UR26, UR4, UR4, URZ, 0x1 ;  /* 0x00000004041a7291 */ /* 0x000fe2000f8f083f */
[C---:B------:R-:W-:Y:S01]  /*70f0*/  SHF.L.U32 R44, R42.reuse, 0x10, RZ ;  /* 0x000000102a2c7819 */ /* 0x040fe200000006ff */
[----:B------:R-:W-:Y:S01]  /*7100*/  IMAD.MOV.U32 R158, RZ, RZ, RZ ;  /* 0x000000ffff9e7224 */ /* 0x000fe200078e00ff */
        /* <DEDUP_REMOVED lines=23> */
[----:B------:R3:W4:Y:S03]  /*7280*/  LDG.E.128 R24, desc[UR6][R10.64] ;  /* 0x000000060a187981 */ /* 0x000726000c1e1d00 */
        /* <DEDUP_REMOVED lines=54> */
.L_x_2124:
[----:B------:R-:W-:Y:S05]  /*75f0*/  BSYNC B0 ;  /* 0x0000000000007941 */ /* 0x000fea0003800000 */
.L_x_2123:
[----:B------:R-:W-:Y:S01]  /*7600*/  LEA.HI.X R173, R156, R115, R95, 0x1, P4 ;  /* 0x000000739cad7211 */ /* 0x000fe200020f0c5f */
[----:B------:R-:W-:Y:S01]  /*7610*/  BSSY B0, `(.L_x_2125) ;  /* 0x000005c000007945 */ /* 0x000fe20003800000 */
[----:B------:R-:W-:Y:S02]  /*7620*/  LEA.HI.X R161, R97, R123, R96, 0x1, P5 ;  /* 0x0000007b61a17211 */ /* 0x000fe400028f0c60 */
[----:B------:R-:W-:Y:S01]  /*7630*/  ISETP.GE.AND P4, PT, R15, UR4, PT ;  /* 0x000000040f007c0c */ /* 0x000fe2000bf86270 */
[----:B-----5:R2:W-:Y:S01]  /*7640*/  STG.E.128 desc[UR6][R172.64], R40 ;  /* 0x00000028ac007986 */ /* 0x0205e2000c101d06 */
[----:B-1----:R-:W-:Y:S02]  /*7650*/  LEA R166, P1, R99, R116, 0x1 ;  /* 0x0000007463a67211 */ /* 0x002fe400078208ff */
[----:B------:R-:W-:Y:S01]  /*7660*/  LEA R158, P0, R101, R122, 0x1 ;  /* 0x0000007a659e7211 */ /* 0x000fe200078008ff */
[----:B------:R2:W5:Y:S01]  /*7670*/  LDG.E.128 R44, desc[UR6][R160.64] ;  /* 0x00000006a02c7981 */ /* 0x000562000c1e1d00 */
[----:B------:R-:W-:Y:S02]  /*7680*/  LEA.HI.X R167, R99, R115, R98, 0x1, P1 ;  /* 0x0000007363a77211 */ /* 0x000fe400008f0c62 */
[----:B------:R-:W-:Y:S05]  /*7690*/  LEA.HI.X R159, R101, R123, R100, 0x1, P0 ;  /* 0x0000007b659f7211 */ /* 0x000fea00000f0c64 */
[----:B------:R-:W-:Y:S05]  /*76a0*/  @P4 BRA `(.L_x_2126) ;  /* 0x0000000400484947 */ /* 0x000fea0003800000 */
[C---:B----45:R-:W-:Y:S01]  /*76b0*/  LOP3.LUT R39, R44.reuse, 0xffff0000, RZ, 0xc0, !PT ;  /* 0xffff00002c277812 */ /* 0x070fe200078ec0ff */
[----:B------:R-:W-:Y:S01]  /*76c0*/  ULEA.HI UR26, UR4, UR4, URZ, 0x1 ;  /* 0x00000004041a7291 */ /* 0x000fe2000f8f083f */
[----:B--2---:R-:W-:Y:S01]  /*76d0*/  LOP3.LUT R41, R45, 0xffff0000, RZ, 0xc0, !PT ;  /* 0xffff00002d297812 */ /* 0x004fe200078ec0ff */
        /* <DEDUP_REMOVED lines=79> */
.L_x_2126:
[----:B------:R-:W-:Y:S05]  /*7bd0*/  BSYNC B0 ;  /* 0x0000000000007941 */ /* 0x000fea0003800000 */
.L_x_2125:
[----:B-----5:R1:W-:Y:S01]  /*7be0*/  STG.E.128 desc[UR6][R166.64], R44 ;  /* 0x0000002ca6007986 */ /* 0x0203e2000c101d06 */
[----:B------:R-:W-:Y:S01]  /*7bf0*/  ISETP.GE.AND P1, PT, R14, UR4, PT ;  /* 0x000000040e007c0c */ /* 0x000fe2000bf26270 */
[----:B------:R-:W-:Y:S01]  /*7c00*/  BSSY B0, `(.L_x_2127) ;  /* 0x0000057000007945 */ /* 0x000fe20003800000 */
[C---:B--2---:R-:W-:Y:S01]  /*7c10*/  LEA R160, P0, R103.reuse, R116, 0x1 ;  /* 0x0000007467a07211 */ /* 0x044fe200078008ff */
[----:B------:R1:W5:Y:S03]  /*7c20*/  LDG.E.128 R40, desc[UR6][R158.64] ;  /* 0x000000069e287981 */ /* 0x000366000c1e1d00 */
[----:B------:R-:W-:Y:S07]  /*7c30*/  LEA.HI.X R161, R103, R115, R102, 0x1, P0 ;  /* 0x0000007367a17211 */ /* 0x000fee00000f0c66 */
[----:B------:R-:W-:Y:S05]  /*7c40*/  @P1 BRA `(.L_x_2128) ;  /* 0x0000000400481947 */ /* 0x000fea0003800000 */
[----:B----45:R-:W-:Y:S01]  /*7c50*/  LOP3.LUT R39, R40, 0xffff0000, RZ, 0xc0, !PT ;  /* 0xffff000028277812 */ /* 0x030fe200078ec0ff */
[----:B------:R-:W-:Y:S01]  /*7c60*/  ULEA.HI UR26, UR4, UR4, URZ, 0x1 ;  /* 0x00000004041a7291 */ /* 0x000fe2000f8f083f */
[C---:B-1----:R-:W-:Y:S01]  /*7c70*/  SHF.L.U32 R44, R42.reuse, 0x10, RZ ;  /* 0x000000102a2c7819 */ /* 0x042fe200000006ff */
        /* <DEDUP_REMOVED lines=79> */
.L_x_2128:
[----:B------:R-:W-:Y:S05]  /*8170*/  BSYNC B0 ;  /* 0x0000000000007941 */ /* 0x000fea0003800000 */
.L_x_2127:
[----:B-----5:R2:W-:Y:S02]  /*8180*/  STG.E.128 desc[UR6][R160.64], R40 ;  /* 0x00000028a0007986 */ /* 0x0205e4000c101d06 */
.L_x_2122:
[----:B------:R-:W-:Y:S05]  /*8190*/  BSYNC B1 ;  /* 0x0000000000017941 */ /* 0x000fea0003800000 */
.L_x_2121:
[----:B------:R-:W-:Y:S04]  /*81a0*/  BSSY B1, `(.L_x_2129) ;  /* 0x000011d000017945 */ /* 0x000fe80003800000 */
[----:B------:R-:W-:Y:S05]  /*81b0*/  @!P3 BRA `(.L_x_2130) ;  /* 0x00000010006cb947 */ /* 0x000fea0003800000 */
[----:B----4-:R-:W4:Y:S01]  /*81c0*/  LDC.64 R4, c[0x0][0x338] ;  /* 0x0000ce00ff047b82 */ /* 0x010f220000000a00 */
[----:B------:R-:W-:Y:S01]  /*81d0*/  ISETP.GE.AND P0, PT, R18, UR4, PT ;  /* 0x0000000412007c0c */ /* 0x000fe2000bf06270 */
[----:B------:R-:W-:Y:S01]  /*81e0*/  BSSY B0, `(.L_x_2131) ;  /* 0x000005d000007945 */ /* 0x000fe20003800000 */
[----:B--23--:R-:W-:Y:S05]  /*81f0*/  MOV R117, R115 ;  /* 0x0000007300757202 */ /* 0x00cfea0000000f00 */
[----:B------:R-:W2:Y:S01]  /*8200*/  LDC.64 R2, c[0x0][0x248] ;  /* 0x00009200ff027b82 */ /* 0x000ea20000000a00 */
[----:B----4-:R-:W-:Y:S04]  /*8210*/  IMAD.WIDE.U32 R6, R4, 0xc0, R122 ;  /* 0x000000c004067825 */ /* 0x010fe800078e007a */
[----:B------:R-:W-:Y:S02]  /*8220*/  IMAD R5, R5, 0xc0, RZ ;  /* 0x000000c005057824 */ /* 0x000fe400078e02ff */
[----:B--2---:R-:W-:Y:S03]  /*8230*/  IMAD.WIDE.U32 R58, R2, 0xc0, R116 ;  /* 0x000000c0023a7825 */ /* 0x004fe600078e0074 */
[----:B------:R-:W-:Y:S01]  /*8240*/  IADD3 R7, R7, R5, RZ ;  /* 0x0000000507077210 */ /* 0x000fe20007ffe0ff */
[----:B------:R-:W-:Y:S04]  /*8250*/  IMAD R32, R3, 0xc0, RZ ;  /* 0x000000c003207824 */ /* 0x000fe800078e02ff */
[----:B------:R2:W5:Y:S01]  /*8260*/  LDG.E.128 R8, desc[UR6][R6.64] ;  /* 0x0000000606087981 */ /* 0x000562000c1e1d00 */
[----:B------:R-:W-:Y:S05]  /*8270*/  @P0 BRA `(.L_x_2132) ;  /* 0x00000004004c0947 */ /* 0x000fea0003800000 */
[----:B-----5:R-:W-:Y:S01]  /*8280*/  LOP3.LUT R35, R9, 0xffff0000, RZ, 0xc0, !PT ;  /* 0xffff000009237812 */ /* 0x020fe200078ec0ff */
[----:B------:R-:W-:Y:S01]  /*8290*/  ULEA.HI UR26, UR4, UR4, URZ, 0x1 ;  /* 0x00000004041a7291 */ /* 0x000fe2000f8f083f */
[C---:B------:R-:W-:Y:S01]  /*82a0*/  SHF.L.U32 R28, R10.reuse, 0x10, RZ ;  /* 0x000000100a1c7819 */ /* 0x040fe200000006ff */
[----:B------:R-:W-:Y:S01]  /*82b0*/  IMAD.MOV.U32 R4, RZ, RZ, RZ ;  /* 0x000000ffff047224 */ /* 0x000fe200078e00ff */
[----:B------:R-:W-:Y:S01]  /*82c0*/  LOP3.LUT R37, R10, 0xffff0000, RZ, 0xc0, !PT ;  /* 0xffff00000a257812 */ /* 0x000fe200078ec0ff */
[----:B------:R-:W-:Y:S01]  /*82d0*/  USHF.R.S32.HI UR26, URZ, 0x1, UR26 ;  /* 0x000000013f1a7899 */ /* 0x000fe2000801141a */
[----:B------:R-:W-:Y:S01]  /*82e0*/  LOP3.LUT R39, R11, 0xffff0000, RZ, 0xc0, !PT ;  /* 0xffff00000b277812 */ /* 0x000fe200078ec0ff */
[----:B------:R-:W-:Y:S01]  /*82f0*/  IMAD.U32 R26, R9, 0x10000, RZ ;  /* 0x00010000091a7824 */ /* 0x000fe200078e00ff */
[----:B------:R-:W-:Y:S01]  /*8300*/  LOP3.LUT R33, R8, 0xffff0000, RZ, 0xc0, !PT ;  /* 0xffff000008217812 */ /* 0x000fe200078ec0ff */
[----:B------:R-:W-:Y:S02]  /*8310*/  IMAD.U32 R30, R11, 0x10000, RZ ;  /* 0x000100000b1e7824 */ /* 0x000fe400078e00ff */
[----:B------:R-:W-:Y:S01]  /*8320*/  ISETP.GE.AND P1, PT, R18, UR26, PT ;  /* 0x0000001a12007c0c */ /* 0x000fe2000bf26270 */
[----:B------:R-:W-:Y:S01]  /*8330*/  IMAD.U32 R31, R8, 0x10000, RZ ;  /* 0x00010000081f7824 */ /* 0x000fe200078e00ff */
[----:B------:R-:W-:Y:S11]  /*8340*/  MOV R0, UR26 ;  /* 0x0000001a00007c02 */ /* 0x000ff60008000f00 */
[----:B------:R-:W-:Y:S02]  /*8350*/  @P1 IMAD R4, RZ, RZ, -UR26 ;  /* 0x8000001aff041e24 */ /* 0x000fe4000f8e02ff */
[----:B------:R-:W-:Y:S03]  /*8360*/  @P1 IMAD R0, RZ, RZ, -UR26 ;  /* 0x8000001aff001e24 */ /* 0x000fe6000f8e02ff */
[----:B------:R-:W-:Y:S04]  /*8370*/  IADD3 R5, P0, R86, R4, RZ ;  /* 0x0000000456057210 */ /* 0x000fe80007f1e0ff */
[----:B------:R-:W-:Y:S02]  /*8380*/  LEA.HI.X.SX32 R4, R4, R85, 0x1, P0 ;  /* 0x0000005504047211 */ /* 0x000fe400000f0eff */
[C---:B-1----:R-:W-:Y:S04]  /*8390*/  LEA R44, P0, R5.reuse, R124, 0x1 ;  /* 0x0000007c052c7211 */ /* 0x042fe800078008ff */
[----:B------:R-:W-:Y:S02]  /*83a0*/  LEA.HI.X R45, R5, R125, R4, 0x1, P0 ;  /* 0x0000007d052d7211 */ /* 0x000fe400000f0c04 */
[C---:B------:R-:W-:Y:S04]  /*83b0*/  LEA R2, P0, R0.reuse, R6, 0x1 ;  /* 0x0000000600027211 */ /* 0x040fe800078008ff */
[----:B------:R-:W-:Y:S01]  /*83c0*/  LEA.HI.X.SX32 R3, R0, R7, 0x1, P0 ;  /* 0x0000000700037211 */ /* 0x000fe200000f0eff */
[----:B------:R-:W-:Y:S01]  /*83d0*/  IMAD.MOV.U32 R0, RZ, RZ, RZ ;  /* 0x000000ffff007224 */ /* 0x000fe200078e00ff */
[----:B------:R-:W-:Y:S01]  /*83e0*/  @P1 IADD3 R0, RZ, -UR26, RZ ;  /* 0x8000001aff001c10 */ /* 0x000fe2000fffe0ff */
[----:B------:R-:W3:Y:S03]  /*83f0*/  LDG.E.128 R44, desc[UR6][R44.64] ;  /* 0x000000062c2c7981 */ /* 0x000ee6000c1e1d00 */
[----:B------:R-:W-:Y:S04]  /*8400*/  IADD3 R25, P0, R86, R0, RZ ;  /* 0x0000000056197210 */ /* 0x000fe80007f1e0ff */
[----:B------:R-:W-:Y:S01]  /*8410*/  LEA.HI.X.SX32 R0, R0, R85, 0x1, P0 ;  /* 0x0000005500007211 */ /* 0x000fe200000f0eff */
[----:B--2---:R3:W2:Y:S01]  /*8420*/  LDG.E.128 R4, desc[UR6][R2.64] ;  /* 0x0000000602047981 */ /* 0x0046a2000c1e1d00 */
[C---:B------:R-:W-:Y:S04]  /*8430*/  LEA R22, P0, R25.reuse, R126, 0x1 ;  /* 0x0000007e19167211 */ /* 0x040fe800078008ff */
[----:B------:R-:W-:Y:S05]  /*8440*/  LEA.HI.X R23, R25, R127, R0, 0x1, P0 ;  /* 0x0000007f19177211 */ /* 0x000fea00000f0c00 */
[----:B------:R1:W4:Y:S01]  /*8450*/  LDG.E.128 R40, desc[UR6][R22.64] ;  /* 0x0000000616287981 */ /* 0x000322000c1e1d00 */
[----:B---3--:R-:W-:Y:S01]  /*8460*/  SHF.L.U32 R3, R45, 0x10, RZ ;  /* 0x000000102d037819 */ /* 0x008fe200000006ff */
[----:B------:R-:W-:Y:S01]  /*8470*/  IMAD.U32 R9, R47, 0x10000, RZ ;  /* 0x000100002f097824 */ /* 0x000fe200078e00ff */
[----:B------:R-:W-:Y:S01]  /*8480*/  LOP3.LUT R10, R46, 0xffff0000, RZ, 0xc0, !PT ;  /* 0xffff00002e0a7812 */ /* 0x000fe200078ec0ff */
[----:B------:R-:W-:Y:S01]  /*8490*/  IMAD.U32 R0, R44, 0x10000, RZ ;  /* 0x000100002c007824 */ /* 0x000fe200078e00ff */
[----:B-1----:R-:W-:Y:S01]  /*84a0*/  LOP3.LUT R22, R45, 0xffff0000, RZ, 0xc0, !PT ;  /* 0xffff00002d167812 */ /* 0x002fe200078ec0ff */
[----:B------:R-:W-:Y:S01]  /*84b0*/  IMAD.U32 R11, R46, 0x10000, RZ ;  /* 0x000100002e0b7824 */ /* 0x000fe200078e00ff */
[----:B------:R-:W-:Y:S01]  /*84c0*/  LOP3.LUT R2, R44, 0xffff0000, RZ, 0xc0, !PT ;  /* 0xffff00002c027812 */ /* 0x000fe200078ec0ff */
[----:B------:R-:W-:Y:S01]  /*84d0*/  @!P1 FADD.FTZ R9, -R9, -RZ ;  /* 0x800000ff09099221 */ /* 0x000fe20000010100 */
[C---:B--2---:R-:W-:Y:S01]  /*84e0*/  SHF.L.U32 R29, R4.reuse, 0x10, RZ ;  /* 0x00000010041d7819 */ /* 0x044fe200000006ff */
[----:B------:R-:W-:Y:S01]  /*84f0*/  IMAD.U32 R12, R7, 0x10000, RZ ;  /* 0x00010000070c7824 */ /* 0x000fe200078e00ff */
        /* <DEDUP_REMOVED lines=12> */
[----:B------:R-:W-:Y:S01]  /*85c0*/  @!P1 FADD.FTZ R11, -R11, -RZ ;  /* 0x800000ff0b0b9221 */ /* 0x000fe20000010100 */
[----:B------:R-:W-:Y:S01]  /*85d0*/  FMUL.FTZ R7, R12, R9 ;  /* 0x000000090c077220 */ /* 0x000fe20000410000 */
[----:B----4-:R-:W-:Y:S01]  /*85e0*/  SHF.L.U32 R9, R40, 0x10, RZ ;  /* 0x0000001028097819 */ /* 0x010fe200000006ff */
[----:B------:R-:W-:Y:S01]  /*85f0*/  FMUL.FTZ R3, R4, R3 ;  /* 0x0000000304037220 */ /* 0x000fe20000410000 */
[----:B------:R-:W-:Y:S01]  /*8600*/  LOP3.LUT R12, R41, 0xffff0000, RZ, 0xc0, !PT ;  /* 0xffff0000290c7812 */ /* 0x000fe200078ec0ff */
[----:B------:R-:W-:Y:S01]  /*8610*/  @!P1 FADD.FTZ R8, -R8, -RZ ;  /* 0x800000ff08089221 */ /* 0x000fe20000010100 */
[----:B------:R-:W-:Y:S01]  /*8620*/  FMUL.FTZ R6, R25, R10 ;  /* 0x0000000a19067220 */ /* 0x000fe20000410000 */
[----:B------:R-:W-:Y:S01]  /*8630*/  LOP3.LUT R10, R40, 0xffff0000, RZ, 0xc0, !PT ;  /* 0xffff0000280a7812 */ /* 0x000fe200078ec0ff */
[----:B------:R-:W-:Y:S01]  /*8640*/  FMUL.FTZ R0, R29, R0 ;  /* 0x000000001d007220 */ /* 0x000fe20000410000 */
[----:B------:R-:W-:Y:S01]  /*8650*/  LOP3.LUT R25, R43, 0xffff0000, RZ, 0xc0, !PT ;  /* 0xffff00002b197812 */ /* 0x000fe200078ec0ff */
[----:B------:R-:W-:Y:S01]  /*8660*/  FMUL.FTZ R4, R5, R22 ;  /* 0x0000001605047220 */ /* 0x000fe20000410000 */
[----:B------:R-:W-:Y:S01]  /*8670*/  SHF.L.U32 R22, R42, 0x10, RZ ;  /* 0x000000102a167819 */ /* 0x000fe200000006ff */
[----:B------:R-:W-:Y:S01]  /*8680*/  FMUL.FTZ R2, R27, R2 ;  /* 0x000000021b027220 */ /* 0x000fe20000410000 */
[----:B------:R-:W-:Y:S01]  /*8690*/  FMUL.FTZ R5, R24, R11 ;  /* 0x0000000b18057220 */ /* 0x000fe20000410000 */
[----:B------:R-:W-:Y:S02]  /*86a0*/  IMAD.U32 R11, R41, 0x10000, RZ ;  /* 0x00010000290b7824 */ /* 0x000fe400078e00ff */
[----:B------:R-:W-:Y:S01]  /*86b0*/  FMUL.FTZ R8, R23, R8 ;  /* 0x0000000817087220 */ /* 0x000fe20000410000 */
[----:B------:R-:W-:Y:S01]  /*86c0*/  LOP3.LUT R23, R42, 0xffff0000, RZ, 0xc0, !PT ;  /* 0xffff00002a177812 */ /* 0x000fe200078ec0ff */
[----:B------:R-:W-:Y:S01]  /*86d0*/  FFMA.FTZ R0, R31, R9, R0 ;  /* 0x000000091f007223 */ /* 0x000fe20000010000 */
[----:B------:R-:W-:Y:S01]  /*86e0*/  FFMA.FTZ R2, R33, R10, R2 ;  /* 0x0000000a21027223 */ /* 0x000fe20000010002 */
[----:B------:R-:W-:Y:S02]  /*86f0*/  IMAD.U32 R24, R43, 0x10000, RZ ;  /* 0x000100002b187824 */ /* 0x000fe400078e00ff */
[----:B------:R-:W-:Y:S01]  /*8700*/  FFMA.FTZ R3, R26, R11, R3 ;  /* 0x0000000b1a037223 */ /* 0x000fe20000010003 */
        /* <DEDUP_REMOVED lines=9> */
[----:B------:R-:W-:Y:S02]  /*87a0*/  MOV R8, R0 ;  /* 0x0000000000087202 */ /* 0x000fe40000000f00 */
.L_x_2132:
[----:B------:R-:W-:Y:S05]  /*87b0*/  BSYNC B0 ;  /* 0x0000000000007941 */ /* 0x000fea0003800000 */
.L_x_2131:
[----:B------:R-:W-:Y:S01]  /*87c0*/  LEA R2, P4, R105, R122, 0x1 ;  /* 0x0000007a69027211 */ /* 0x000fe200078808ff */
[----:B------:R-:W-:Y:S01]  /*87d0*/  IMAD.IADD R59, R59, 0x1, R32 ;  /* 0x000000013b3b7824 */ /* 0x000fe200078e0220 */
[----:B------:R-:W-:Y:S01]  /*87e0*/  ISETP.GE.AND P3, PT, R15, UR4, PT ;  /* 0x000000040f007c0c */ /* 0x000fe2000bf66270 */
[----:B------:R-:W-:Y:S01]  /*87f0*/  BSSY B0, `(.L_x_2133) ;  /* 0x000005b000007945 */ /* 0x000fe20003800000 */
[----:B------:R-:W-:Y:S02]  /*8800*/  LEA.HI.X R3, R105, R123, R104, 0x1, P4 ;  /* 0x0000007b69037211 */ /* 0x000fe400020f0c68 */
[----:B-----5:R3:W-:Y:S01]  /*8810*/  STG.E.128 desc[UR6][R58.64], R8 ;  /* 0x000000083a007986 */ /* 0x0207e2000c101d06 */
[----:B------:R-:W-:Y:S02]  /*8820*/  LEA R56, P1, R107, R116, 0x1 ;  /* 0x000000746b387211 */ /* 0x000fe400078208ff */
[----:B------:R-:W-:Y:S02]  /*8830*/  LEA R48, P0, R109, R122, 0x1 ;  /* 0x0000007a6d307211 */ /* 0x000fe400078008ff */
[----:B------:R3:W5:Y:S01]  /*8840*/  LDG.E.128 R36, desc[UR6][R2.64] ;  /* 0x0000000602247981 */ /* 0x000762000c1e1d00 */
[----:B------:R-:W-:Y:S02]  /*8850*/  LEA.HI.X R57, R107, R115, R106, 0x1, P1 ;  /* 0x000000736b397211 */ /* 0x000fe400008f0c6a */
[----:B------:R-:W-:Y:S01]  /*8860*/  LEA.HI.X R49, R109, R123, R108, 0x1, P0 ;  /* 0x0000007b6d317211 */ /* 0x000fe200000f0c6c */
[----:B------:R-:W-:Y:S07]  /*8870*/  @P3 BRA `(.L_x_2134) ;  /* 0x0000000400483947 */ /* 0x000fee0003800000 */
[----:B-----5:R-:W-:Y:S01]  /*8880*/  LOP3.LUT R33, R36, 0xffff0000, RZ, 0xc0, !PT ;  /* 0xffff000024217812 */ /* 0x020fe200078ec0ff */
[----:B------:R-:W-:Y:S01]  /*8890*/  ULEA.HI UR26, UR4, UR4, URZ, 0x1 ;  /* 0x00000004041a7291 */ /* 0x000fe2000f8f083f */
[C---:B------:R-:W-:Y:S01]  /*88a0*/  LOP3.LUT R35, R37.reuse, 0xffff0000, RZ, 0xc0, !PT ;  /* 0xffff000025237812 */ /* 0x040fe200078ec0ff */
[----:B------:R-:W-:Y:S01]  /*88b0*/  IMAD.MOV.U32 R4, RZ, RZ, RZ ;  /* 0x000000ffff047224 */ /* 0x000fe200078e00ff */
[----:B------:R-:W-:Y:S01]  /*88c0*/  SHF.L.U32 R28, R38, 0x10, RZ ;  /* 0x00000010261c7819 */ /* 0x000fe200000006ff */
[----:B------:R-:W-:Y:S01]  /*88d0*/  USHF.R.S32.HI UR26, URZ, 0x1, UR26 ;  /* 0x000000013f1a7899 */ /* 0x000fe2000801141a */
[----:B------:R-:W-:Y:S02]  /*88e0*/  IMAD.U32 R31, R36, 0x10000, RZ ;  /* 0x00010000241f7824 */ /* 0x000fe400078e00ff */
[----:B------:R-:W-:Y:S01]  /*88f0*/  IMAD.U32 R26, R37, 0x10000, RZ ;  /* 0x00010000251a7824 */ /* 0x000fe200078e00ff */
[----:B------:R-:W-:Y:S01]  /*8900*/  LOP3.LUT R37, R38, 0xffff0000, RZ, 0xc0, !PT ;  /* 0xffff000026257812 */ /* 0x000fe200078ec0ff */
[----:B------:R-:W-:Y:S01]  /*8910*/  IMAD.U32 R30, R39, 0x10000, RZ ;  /* 0x00010000271e7824 */ /* 0x000fe200078e00ff */
[----:B------:R-:W-:Y:S02]  /*8920*/  ISETP.GE.AND P1, PT, R15, UR26, PT ;  /* 0x0000001a0f007c0c */ /* 0x000fe4000bf26270 */
[----:B------:R-:W-:Y:S02]  /*8930*/  MOV R0, UR26 ;  /* 0x0000001a00007c02 */ /* 0x000fe40008000f00 */
[----:B------:R-:W-:Y:S09]  /*8940*/  LOP3.LUT R39, R39, 0xffff0000, RZ, 0xc0, !PT ;  /* 0xffff000027277812 */ /* 0x000ff200078ec0ff */
[----:B------:R-:W-:Y:S02]  /*8950*/  @P1 IMAD R4, RZ, RZ, -UR26 ;  /* 0x8000001aff041e24 */ /* 0x000fe4000f8e02ff */
[----:B------:R-:W-:Y:S03]  /*8960*/  @P1 IMAD R0, RZ, RZ, -UR26 ;  /* 0x8000001aff001e24 */ /* 0x000fe6000f8e02ff */
[----:B------:R-:W-:Y:S04]  /*8970*/  IADD3 R5, P0, R136, R4, RZ ;  /* 0x0000000488057210 */ /* 0x000fe80007f1e0ff */
[----:B------:R-:W-:Y:S02]  /*8980*/  LEA.HI.X.SX32 R4, R4, R129, 0x1, P0 ;  /* 0x0000008104047211 */ /* 0x000fe400000f0eff */
[C---:B-1----:R-:W-:Y:S04]  /*8990*/  LEA R44, P0, R5.reuse, R124, 0x1 ;  /* 0x0000007c052c7211 */ /* 0x042fe800078008ff */
[----:B------:R-:W-:Y:S02]  /*89a0*/  LEA.HI.X R45, R5, R125, R4, 0x1, P0 ;  /* 0x0000007d052d7211 */ /* 0x000fe400000f0c04 */
[C---:B---3--:R-:W-:Y:S04]  /*89b0*/  LEA R2, P0, R0.reuse, R2, 0x1 ;  /* 0x0000000200027211 */ /* 0x048fe800078008ff */
        /* <DEDUP_REMOVED lines=10> */
[C---:B---3--:R-:W-:Y:S01]  /*8a60*/  SHF.L.U32 R3, R45.reuse, 0x10, RZ ;  /* 0x000000102d037819 */ /* 0x048fe200000006ff */
[----:B------:R-:W-:Y:S01]  /*8a70*/  IMAD.U32 R0, R44, 0x10000, RZ ;  /* 0x000100002c007824 */ /* 0x000fe200078e00ff */
[----:B------:R-:W-:Y:S01]  /*8a80*/  LOP3.LUT R22, R45, 0xffff0000, RZ, 0xc0, !PT ;  /* 0xffff00002d167812 */ /* 0x000fe200078ec0ff */
[C---:B------:R-:W-:Y:S01]  /*8a90*/  IMAD.U32 R11, R46.reuse, 0x10000, RZ ;  /* 0x000100002e0b7824 */ /* 0x040fe200078e00ff */
[----:B------:R-:W-:Y:S01]  /*8aa0*/  LOP3.LUT R10, R46, 0xffff0000, RZ, 0xc0, !PT ;  /* 0xffff00002e0a7812 */ /* 0x000fe200078ec0ff */
[----:B------:R-:W-:Y:S01]  /*8ab0*/  @!P1 FADD.FTZ R3, -R3, -RZ ;  /* 0x800000ff03039221 */ /* 0x000fe20000010100 */
[----:B-1----:R-:W-:Y:S01]  /*8ac0*/  SHF.L.U32 R9, R47, 0x10, RZ ;  /* 0x000000102f097819 */ /* 0x002fe200000006ff */
[----:B------:R-:W-:Y:S01]  /*8ad0*/  @!P1 FADD.FTZ R22, -R22, -RZ ;  /* 0x800000ff16169221 */ /* 0x000fe20000010100 */
[----:B------:R-:W-:Y:S01]  /*8ae0*/  LOP3.LUT R2, R44, 0xffff0000, RZ, 0xc0, !PT ;  /* 0xffff00002c027812 */ /* 0x000fe200078ec0ff */
[C---:B--2---:R-:W-:Y:S01]  /*8af0*/  IMAD.U32 R29, R4.reuse, 0x10000, RZ ;  /* 0x00010000041d7824 */ /* 0x044fe200078e00ff */
[----:B------:R-:W-:Y:S01]  /*8b00*/  LOP3.LUT R27, R4, 0xffff0000, RZ, 0xc0, !PT ;  /* 0xffff0000041b7812 */ /* 0x000fe200078ec0ff */
[----:B------:R-:W-:Y:S01]  /*8b10*/  @!P1 FADD.FTZ R10, -R10, -RZ ;  /* 0x800000ff0a0a9221 */ /* 0x000fe20000010100 */
[----:B------:R-:W-:Y:S01]  /*8b20*/  SHF.L.U32 R4, R5, 0x10, RZ ;  /* 0x0000001005047819 */ /* 0x000fe200000006ff */
[----:B------:R-:W-:Y:S01]  /*8b30*/  @!P1 FADD.FTZ R9, -R9, -RZ ;  /* 0x800000ff09099221 */ /* 0x000fe20000010100 */
[----:B------:R-:W-:Y:S01]  /*8b40*/  LOP3.LUT R8, R47, 0xffff0000, RZ, 0xc0, !PT ;  /* 0xffff00002f087812 */ /* 0x000fe200078ec0ff */
        /* <DEDUP_REMOVED lines=10> */
[----:B------:R-:W-:Y:S01]  /*8bf0*/  @!P1 FADD.FTZ R8, -R8, -RZ ;  /* 0x800000ff08089221 */ /* 0x000fe20000010100 */
[----:B------:R-:W-:Y:S01]  /*8c00*/  FMUL.FTZ R6, R25, R10 ;  /* 0x0000000a19067220 */ /* 0x000fe20000410000 */
[----:B----4-:R-:W-:Y:S01]  /*8c10*/  LOP3.LUT R10, R40, 0xffff0000, RZ, 0xc0, !PT ;  /* 0xffff0000280a7812 */ /* 0x010fe200078ec0ff */
[----:B------:R-:W-:Y:S01]  /*8c20*/  FMUL.FTZ R7, R12, R9 ;  /* 0x000000090c077220 */ /* 0x000fe20000410000 */
[----:B------:R-:W-:Y:S01]  /*8c30*/  LOP3.LUT R12, R41, 0xffff0000, RZ, 0xc0, !PT ;  /* 0xffff0000290c7812 */ /* 0x000fe200078ec0ff */
[----:B------:R-:W-:Y:S01]  /*8c40*/  FMUL.FTZ R0, R29, R0 ;  /* 0x000000001d007220 */ /* 0x000fe20000410000 */
[----:B------:R-:W-:Y:S01]  /*8c50*/  LOP3.LUT R25, R43, 0xffff0000, RZ, 0xc0, !PT ;  /* 0xffff00002b197812 */ /* 0x000fe200078ec0ff */
[----:B------:R-:W-:Y:S01]  /*8c60*/  FMUL.FTZ R5, R24, R11 ;  /* 0x0000000b18057220 */ /* 0x000fe20000410000 */
[----:B------:R-:W-:Y:S01]  /*8c70*/  SHF.L.U32 R11, R41, 0x10, RZ ;  /* 0x00000010290b7819 */ /* 0x000fe200000006ff */
[----:B------:R-:W-:Y:S01]  /*8c80*/  IMAD.U32 R9, R40, 0x10000, RZ ;  /* 0x0001000028097824 */ /* 0x000fe200078e00ff */
[----:B------:R-:W-:Y:S01]  /*8c90*/  SHF.L.U32 R24, R43, 0x10, RZ ;  /* 0x000000102b187819 */ /* 0x000fe200000006ff */
[----:B------:R-:W-:Y:S01]  /*8ca0*/  FMUL.FTZ R2, R27, R2 ;  /* 0x000000021b027220 */ /* 0x000fe20000410000 */
[----:B------:R-:W-:Y:S01]  /*8cb0*/  FMUL.FTZ R8, R23, R8 ;  /* 0x0000000817087220 */ /* 0x000fe20000410000 */
[C---:B------:R-:W-:Y:S01]  /*8cc0*/  LOP3.LUT R23, R42.reuse, 0xffff0000, RZ, 0xc0, !PT ;  /* 0xffff00002a177812 */ /* 0x040fe200078ec0ff */
[----:B------:R-:W-:Y:S02]  /*8cd0*/  IMAD.U32 R22, R42, 0x10000, RZ ;  /* 0x000100002a167824 */ /* 0x000fe400078e00ff */
[----:B------:R-:W-:Y:S01]  /*8ce0*/  FFMA.FTZ R0, R31, R9, R0 ;  /* 0x000000091f007223 */ /* 0x000fe20000010000 */
[----:B------:R-:W-:Y:S01]  /*8cf0*/  FFMA.FTZ R2, R33, R10, R2 ;  /* 0x0000000a21027223 */ /* 0x000fe20000010002 */
[----:B------:R-:W-:Y:S01]  /*8d00*/  FFMA.FTZ R3, R26, R11, R3 ;  /* 0x0000000b1a037223 */ /* 0x000fe20000010003 */
        /* <DEDUP_REMOVED lines=9> */
.L_x_2134:
[----:B------:R-:W-:Y:S05]  /*8da0*/  BSYNC B0 ;  /* 0x0000000000007941 */ /* 0x000fea0003800000 */
.L_x_2133:
[----:B-----5:R4:W-:Y:S01]  /*8db0*/  STG.E.128 desc[UR6][R56.64], R36 ;  /* 0x0000002438007986 */ /* 0x0209e2000c101d06 */
[----:B------:R-:W-:Y:S01]  /*8dc0*/  ISETP.GE.AND P1, PT, R14, UR4, PT ;  /* 0x000000040e007c0c */ /* 0x000fe2000bf26270 */
[----:B------:R-:W-:Y:S01]  /*8dd0*/  BSSY B0, `(.L_x_2135) ;  /* 0x0000058000007945 */ /* 0x000fe20003800000 */
[C---:B---3--:R-:W-:Y:S01]  /*8de0*/  LEA R58, P0, R111.reuse, R116, 0x1 ;  /* 0x000000746f3a7211 */ /* 0x048fe200078008ff */
[----:B------:R4:W5:Y:S03]  /*8df0*/  LDG.E.128 R8, desc[UR6][R48.64] ;  /* 0x0000000630087981 */ /* 0x000966000c1e1d00 */
[----:B------:R-:W-:Y:S07]  /*8e00*/  LEA.HI.X R59, R111, R115, R110, 0x1, P0 ;  /* 0x000000736f3b7211 */ /* 0x000fee00000f0c6e */
[----:B------:R-:W-:Y:S05]  /*8e10*/  @P1 BRA `(.L_x_2136) ;  /* 0x00000004004c1947 */ /* 0x000fea0003800000 */
[----:B-----5:R-:W-:Y:S01]  /*8e20*/  LOP3.LUT R35, R9, 0xffff0000, RZ, 0xc0, !PT ;  /* 0xffff000009237812 */ /* 0x020fe200078ec0ff */
[----:B------:R-:W-:Y:S01]  /*8e30*/  ULEA.HI UR26, UR4, UR4, URZ, 0x1 ;  /* 0x00000004041a7291 */ /* 0x000fe2000f8f083f */
[C---:B------:R-:W-:Y:S01]  /*8e40*/  SHF.L.U32 R28, R10.reuse, 0x10, RZ ;  /* 0x000000100a1c7819 */ /* 0x040fe200000006ff */
[----:B------:R-:W-:Y:S01]  /*8e50*/  IMAD.MOV.U32 R23, RZ, RZ, RZ ;  /* 0x000000ffff177224 */ /* 0x000fe200078e00ff */
[----:B----4-:R-:W-:Y:S01]  /*8e60*/  LOP3.LUT R37, R10, 0xffff0000, RZ, 0xc0, !PT ;  /* 0xffff00000a257812 */ /* 0x010fe200078ec0ff */
[----:B------:R-:W-:Y:S01]  /*8e70*/  USHF.R.S32.HI UR26, URZ, 0x1, UR26 ;  /* 0x000000013f1a7899 */ /* 0x000fe2000801141a */
[----:B------:R-:W-:Y:S01]  /*8e80*/  LOP3.LUT R39, R11, 0xffff0000, RZ, 0xc0, !PT ;  /* 0xffff00000b277812 */ /* 0x000fe200078ec0ff */
[----:B------:R-:W-:Y:S01]  /*8e90*/  IMAD.MOV.U32 R27, RZ, RZ, RZ ;  /* 0x000000ffff1b7224 */ /* 0x000fe200078e00ff */
[----:B------:R-:W-:Y:S01]  /*8ea0*/  LOP3.LUT R33, R8, 0xffff0000, RZ, 0xc0, !PT ;  /* 0xffff000008217812 */ /* 0x000fe200078ec0ff */
[----:B------:R-:W-:Y:S02]  /*8eb0*/  IMAD.U32 R26, R9, 0x10000, RZ ;  /* 0x00010000091a7824 */ /* 0x000fe400078e00ff */
[----:B------:R-:W-:Y:S01]  /*8ec0*/  ISETP.GE.AND P1, PT, R14, UR26, PT ;  /* 0x0000001a0e007c0c */ /* 0x000fe2000bf26270 */
[----:B------:R-:W-:Y:S01]  /*8ed0*/  IMAD.U32 R30, R11, 0x10000, RZ ;  /* 0x000100000b1e7824 */ /* 0x000fe200078e00ff */
[----:B------:R-:W-:Y:S01]  /*8ee0*/  MOV R5, UR26 ;  /* 0x0000001a00057c02 */ /* 0x000fe20008000f00 */
[----:B------:R-:W-:Y:S10]  /*8ef0*/  IMAD.U32 R31, R8, 0x10000, RZ ;  /* 0x00010000081f7824 */ /* 0x000ff400078e00ff */
[----:B------:R-:W-:Y:S01]  /*8f00*/  @P1 IADD3 R27, RZ, -UR26, RZ ;  /* 0x8000001aff1b1c10 */ /* 0x000fe2000fffe0ff */
[----:B------:R-:W-:Y:S02]  /*8f10*/  @P1 IMAD R23, RZ, RZ, -UR26 ;  /* 0x8000001aff171e24 */ /* 0x000fe4000f8e02ff */
[----:B------:R-:W-:Y:S03]  /*8f20*/  @P1 IMAD R5, RZ, RZ, -UR26 ;  /* 0x8000001aff051e24 */ /* 0x000fe6000f8e02ff */
[C---:B--2---:R-:W-:Y:S04]  /*8f30*/  IADD3 R7, P0, R134.reuse, R23, RZ ;  /* 0x0000001786077210 */ /* 0x044fe80007f1e0ff */
[----:B------:R-:W-:Y:S02]  /*8f40*/  LEA.HI.X.SX32 R0, R23, R128, 0x1, P0 ;  /* 0x0000008017007211 */ /* 0x000fe400000f0eff */
[C---:B-1----:R-:W-:Y:S04]  /*8f50*/  LEA R44, P0, R7.reuse, R124, 0x1 ;  /* 0x0000007c072c7211 */ /* 0x042fe800078008ff */
[----:B------:R-:W-:Y:S02]  /*8f60*/  LEA.HI.X R45, R7, R125, R0, 0x1, P0 ;  /* 0x0000007d072d7211 */ /* 0x000fe400000f0c00 */
[C---:B------:R-:W-:Y:S04]  /*8f70*/  LEA R2, P0, R5.reuse, R48, 0x1 ;  /* 0x0000003005027211 */ /* 0x040fe800078008ff */
[----:B------:R-:W-:Y:S01]  /*8f80*/  LEA.HI.X.SX32 R3, R5, R49, 0x1, P0 ;  /* 0x0000003105037211 */ /* 0x000fe200000f0eff */
[----:B------:R-:W2:Y:S01]  /*8f90*/  LDG.E.128 R44, desc[UR6][R44.64] ;  /* 0x000000062c2c7981 */ /* 0x000ea2000c1e1d00 */
[----:B------:R-:W-:Y:S04]  /*8fa0*/  IADD3 R25, P0, R134, R27, RZ ;  /* 0x0000001b86197210 */ /* 0x000fe80007f1e0ff */
[----:B------:R-:W-:Y:S02]  /*8fb0*/  LEA.HI.X.SX32 R0, R27, R128, 0x1, P0 ;  /* 0x000000801b007211 */ /* 0x000fe400000f0eff */
[C---:B------:R-:W-:Y:S01]  /*8fc0*/  LEA R22, P0, R25.reuse, R126, 0x1 ;  /* 0x0000007e19167211 */ /* 0x040fe200078008ff */
[----:B------:R2:W3:Y:S03]  /*8fd0*/  LDG.E.128 R4, desc[UR6][R2.64] ;  /* 0x0000000602047981 */ /* 0x0004e6000c1e1d00 */
[----:B------:R-:W-:Y:S05]  /*8fe0*/  LEA.HI.X R23, R25, R127, R0, 0x1, P0 ;  /* 0x0000007f19177211 */ /* 0x000fea00000f0c00 */
[----:B------:R1:W4:Y:S01]  /*8ff0*/  LDG.E.128 R40, desc[UR6][R22.64] ;  /* 0x0000000616287981 */ /* 0x000322000c1e1d00 */
[----:B--2---:R-:W-:Y:S01]  /*9000*/  SHF.L.U32 R3, R45, 0x10, RZ ;  /* 0x000000102d037819 */ /* 0x004fe200000006ff */
[----:B------:R-:W-:Y:S01]  /*9010*/  IMAD.U32 R9, R47, 0x10000, RZ ;  /* 0x000100002f097824 */ /* 0x000fe200078e00ff */
[----:B------:R-:W-:Y:S01]  /*9020*/  LOP3.LUT R10, R46, 0xffff0000, RZ, 0xc0, !PT ;  /* 0xffff00002e0a7812 */ /* 0x000fe200078ec0ff */
[----:B------:R-:W-:Y:S01]  /*9030*/  IMAD.U32 R0, R44, 0x10000, RZ ;  /* 0x000100002c007824 */ /* 0x000fe200078e00ff */
[----:B-1----:R-:W-:Y:S01]  /*9040*/  LOP3.LUT R22, R45, 0xffff0000, RZ, 0xc0, !PT ;  /* 0xffff00002d167812 */ /* 0x002fe200078ec0ff */
[----:B------:R-:W-:Y:S01]  /*9050*/  IMAD.U32 R11, R46, 0x10000, RZ ;  /* 0x000100002e0b7824 */ /* 0x000fe200078e00ff */
[----:B------:R-:W-:Y:S01]  /*9060*/  LOP3.LUT R2, R44, 0xffff0000, RZ, 0xc0, !PT ;  /* 0xffff00002c027812 */ /* 0x000fe200078ec0ff */
[----:B------:R-:W-:Y:S01]  /*9070*/  @!P1 FADD.FTZ R9, -R9, -RZ ;  /* 0x800000ff09099221 */ /* 0x000fe20000010100 */
[C---:B---3--:R-:W-:Y:S01]  /*9080*/  SHF.L.U32 R29, R4.reuse, 0x10, RZ ;  /* 0x00000010041d7819 */ /* 0x048fe200000006ff */
        /* <DEDUP_REMOVED lines=44> */
.L_x_2136:
[----:B------:R-:W-:Y:S05]  /*9350*/  BSYNC B0 ;  /* 0x0000000000007941 */ /* 0x000fea0003800000 */
.L_x_2135:
[----:B-----5:R3:W-:Y:S02]  /*9360*/  STG.E.128 desc[UR6][R58.64], R8 ;  /* 0x000000083a007986 */ /* 0x0207e4000c101d06 */
.L_x_2130:
[----:B------:R-:W-:Y:S05]  /*9370*/  BSYNC B1 ;  /* 0x0000000000017941 */ /* 0x000fea0003800000 */
.L_x_2129:
[----:B------:R-:W5:Y:S01]  /*9380*/  LDC R3, c[0x0][0x2e0] ;  /* 0x0000b800ff037b82 */ /* 0x000f620000000800 */
[----:B------:R-:W-:Y:S01]  /*9390*/  UMOV UR4, UR5 ;  /* 0x0000000500047c82 */ /* 0x000fe20008000000 */
[----:B-----5:R-:W-:Y:S05]  /*93a0*/  IMAD.U32 R3, R3, -0x40, RZ ;  /* 0xffffffc003037824 */ /* 0x020fea00078e00ff */
[C---:B------:R-:W-:Y:S02]  /*93b0*/  LEA R126, P1, R3.reuse, R126, 0x1 ;  /* 0x0000007e037e7211 */ /* 0x040fe400078208ff */
[C---:B------:R-:W-:Y:S02]  /*93c0*/  LEA R124, P0, R3.reuse, R124, 0x1 ;  /* 0x0000007c037c7211 */ /* 0x040fe400078008ff */
[C---:B------:R-:W-:Y:S02]  /*93d0*/  LEA.HI.X.SX32 R127, R3.reuse, R127, 0x1, P1 ;  /* 0x0000007f037f7211 */ /* 0x040fe400008f0eff */
[----:B------:R-:W-:Y:S01]  /*93e0*/  LEA.HI.X.SX32 R125, R3, R125, 0x1, P0 ;  /* 0x0000007d037d7211 */ /* 0x000fe200000f0eff */
[----:B------:R-:W-:Y:S08]  /*93f0*/  BRA `(.L_x_2104) ;  /* 0x0000000000ac7947 */ /* 0x000ff00003800000 */
.L_x_2094:
[----:B----4-:R-:W2:Y:S01]  /*9400*/  @P6 LDG.E.128 R8, desc[UR6][R122.64] ;  /* 0x000000067a086981 */ /* 0x010ea2000c1e1d00 */
[----:B------:R-:W-:Y:S01]  /*9410*/  @P6 IMAD.MOV.U32 R117, RZ, RZ, R115 ;  /* 0x000000ffff756224 */ /* 0x000fe200078e0073 */
[C---:B------:R-:W-:Y:S01]  /*9420*/  @P5 LEA R2, P0, R92.reuse, R122, 0x1 ;  /* 0x0000007a5c025211 */ /* 0x040fe200078008ff */
[----:B------:R-:W-:Y:S03]  /*9430*/  UMOV UR4, URZ ;  /* 0x0000003f00047c82 */ /* 0x000fe60008000000 */
[----:B------:R-:W-:Y:S02]  /*9440*/  @P5 LEA.HI.X R3, R92, R123, R91, 0x1, P0 ;  /* 0x0000007b5c035211 */ /* 0x000fe400000f0c5b */
[C---:B------:R-:W-:Y:S04]  /*9450*/  @P5 LEA R36, P0, R62.reuse, R116, 0x1 ;  /* 0x000000743e245211 */ /* 0x040fe800078008ff */
[----:B------:R-:W-:Y:S02]  /*9460*/  @P5 LEA.HI.X R37, R62, R115, R61, 0x1, P0 ;  /* 0x000000733e255211 */ /* 0x000fe400000f0c3d */
[C---:B------:R-:W-:Y:S04]  /*9470*/  @P4 LEA R34, P0, R94.reuse, R122, 0x1 ;  /* 0x0000007a5e224211 */ /* 0x040fe800078008ff */
[----:B------:R-:W-:Y:S02]  /*9480*/  @P4 LEA.HI.X R35, R94, R123, R93, 0x1, P0 ;  /* 0x0000007b5e234211 */ /* 0x000fe400000f0c5d */
[C---:B------:R-:W-:Y:S04]  /*9490*/  @P4 LEA R32, P0, R156.reuse, R116, 0x1 ;  /* 0x000000749c204211 */ /* 0x040fe800078008ff */
[----:B------:R-:W-:Y:S01]  /*94a0*/  @P4 LEA.HI.X R33, R156, R115, R95, 0x1, P0 ;  /* 0x000000739c214211 */ /* 0x000fe200000f0c5f */
[----:B--2---:R-:W-:Y:S04]  /*94b0*/  @P6 STG.E.128 desc[UR6][R116.64], R8 ;  /* 0x0000000874006986 */ /* 0x004fe8000c101d06 */
[----:B------:R-:W2:Y:S04]  /*94c0*/  @P6 LDG.E.128 R28, desc[UR6][R122.64+0x40] ;  /* 0x000040067a1c6981 */ /* 0x000ea8000c1e1d00 */
[----:B--2---:R-:W-:Y:S04]  /*94d0*/  @P6 STG.E.128 desc[UR6][R116.64+0x40], R28 ;  /* 0x0000401c74006986 */ /* 0x004fe8000c101d06 */
[----:B------:R-:W2:Y:S04]  /*94e0*/  @P6 LDG.E.128 R4, desc[UR6][R122.64+0x80] ;  /* 0x000080067a046981 */ /* 0x000ea8000c1e1d00 */
[----:B--2---:R1:W-:Y:S04]  /*94f0*/  @P6 STG.E.128 desc[UR6][R116.64+0x80], R4 ;  /* 0x0000800474006986 */ /* 0x0043e8000c101d06 */
[----:B------:R-:W2:Y:S01]  /*9500*/  @P5 LDG.E.128 R24, desc[UR6][R2.64] ;  /* 0x0000000602185981 */ /* 0x000ea2000c1e1d00 */
[----:B-1----:R-:W-:Y:S03]  /*9510*/  @P3 IMAD.MOV.U32 R117, RZ, RZ, R115 ;  /* 0x000000ffff753224 */ /* 0x002fe600078e0073 */
[----:B--2---:R-:W-:Y:S04]  /*9520*/  @P5 STG.E.128 desc[UR6][R36.64], R24 ;  /* 0x0000001824005986 */ /* 0x004fe8000c101d06 */
[----:B------:R-:W2:Y:S04]  /*9530*/  @P5 LDG.E.128 R8, desc[UR6][R2.64+0x40] ;  /* 0x0000400602085981 */ /* 0x000ea8000c1e1d00 */
[----:B--2---:R-:W-:Y:S04]  /*9540*/  @P5 STG.E.128 desc[UR6][R36.64+0x40], R8 ;  /* 0x0000400824005986 */ /* 0x004fe8000c101d06 */
[----:B------:R1:W2:Y:S02]  /*9550*/  @P5 LDG.E.128 R28, desc[UR6][R2.64+0x80] ;  /* 0x00008006021c5981 */ /* 0x0002a4000c1e1d00 */
[----:B-1----:R-:W1:Y:S02]  /*9560*/  @P3 LDC.64 R2, c[0x0][0x338] ;  /* 0x0000ce00ff023b82 */ /* 0x002e640000000a00 */
[----:B-1----:R-:W-:Y:S04]  /*9570*/  @P3 IMAD.WIDE.U32 R22, R2, 0xc0, R122 ;  /* 0x000000c002163825 */ /* 0x002fe800078e007a */
[----:B------:R-:W-:Y:S04]  /*9580*/  @P3 IMAD R3, R3, 0xc0, RZ ;  /* 0x000000c003033824 */ /* 0x000fe800078e02ff */
[----:B------:R-:W-:Y:S02]  /*9590*/  @P3 IMAD.IADD R23, R23, 0x1, R3 ;  /* 0x0000000117173824 */ /* 0x000fe400078e0203 */
[----:B------:R-:W1:Y:S02]  /*95a0*/  @P3 LDC.64 R2, c[0x0][0x248] ;  /* 0x00009200ff023b82 */ /* 0x000e640000000a00 */
[----:B-1----:R-:W-:Y:S01]  /*95b0*/  @P3 IMAD R3, R3, 0xc0, RZ ;  /* 0x000000c003033824 */ /* 0x002fe200078e02ff */
[----:B--2---:R1:W-:Y:S04]  /*95c0*/  @P5 STG.E.128 desc[UR6][R36.64+0x80], R28 ;  /* 0x0000801c24005986 */ /* 0x0043e8000c101d06 */
[----:B------:R-:W2:Y:S01]  /*95d0*/  @P4 LDG.E.128 R4, desc[UR6][R34.64] ;  /* 0x0000000622044981 */ /* 0x000ea2000c1e1d00 */
[----:B-1----:R-:W-:Y:S04]  /*95e0*/  @P3 IMAD.WIDE.U32 R28, R2, 0xc0, R116 ;  /* 0x000000c0021c3825 */ /* 0x002fe800078e0074 */
[----:B------:R-:W-:Y:S01]  /*95f0*/  @P3 IMAD.IADD R29, R29, 0x1, R3 ;  /* 0x000000011d1d3824 */ /* 0x000fe200078e0203 */
[----:B--2---:R1:W-:Y:S04]  /*9600*/  @P4 STG.E.128 desc[UR6][R32.64], R4 ;  /* 0x0000000420004986 */ /* 0x0043e8000c101d06 */
[----:B------:R-:W2:Y:S04]  /*9610*/  @P4 LDG.E.128 R24, desc[UR6][R34.64+0x40] ;  /* 0x0000400622184981 */ /* 0x000ea8000c1e1d00 */
[----:B--2---:R2:W-:Y:S04]  /*9620*/  @P4 STG.E.128 desc[UR6][R32.64+0x40], R24 ;  /* 0x0000401820004986 */ /* 0x0045e8000c101d06 */
[----:B------:R-:W3:Y:S04]  /*9630*/  @P4 LDG.E.128 R8, desc[UR6][R34.64+0x80] ;  /* 0x0000800622084981 */ /* 0x000ee8000c1e1d00 */
[----:B---3--:R3:W-:Y:S04]  /*9640*/  @P4 STG.E.128 desc[UR6][R32.64+0x80], R8 ;  /* 0x0000800820004986 */ /* 0x0087e8000c101d06 */
[----:B-1----:R-:W4:Y:S04]  /*9650*/  @P3 LDG.E.128 R4, desc[UR6][R22.64] ;  /* 0x0000000616043981 */ /* 0x002f28000c1e1d00 */
[----:B----4-:R1:W-:Y:S04]  /*9660*/  @P3 STG.E.128 desc[UR6][R28.64], R4 ;  /* 0x000000041c003986 */ /* 0x0103e8000c101d06 */
[----:B--2---:R-:W2:Y:S04]  /*9670*/  @P3 LDG.E.128 R24, desc[UR6][R22.64+0x40] ;  /* 0x0000400616183981 */ /* 0x004ea8000c1e1d00 */
[----:B--2---:R1:W-:Y:S04]  /*9680*/  @P3 STG.E.128 desc[UR6][R28.64+0x40], R24 ;  /* 0x000040181c003986 */ /* 0x0043e8000c101d06 */
[----:B---3--:R-:W2:Y:S04]  /*9690*/  @P3 LDG.E.128 R8, desc[UR6][R22.64+0x80] ;  /* 0x0000800616083981 */ /* 0x008ea8000c1e1d00 */
[----:B--2---:R1:W-:Y:S02]  /*96a0*/  @P3 STG.E.128 desc[UR6][R28.64+0x80], R8 ;  /* 0x000080081c003986 */ /* 0x0043e4000c101d06 */
.L_x_2104:
[----:B------:R-:W5:Y:S02]  /*96b0*/  LDC R0, c[0x0][0x338] ;  /* 0x0000ce00ff007b82 */ /* 0x000f640000000800 */
[----:B-----5:R-:W-:Y:S05]  /*96c0*/  IMAD.U32 R3, R0, -0x80, RZ ;  /* 0xffffff8000037824 */ /* 0x020fea00078e00ff */
[C---:B-1-3--:R-:W-:Y:S04]  /*96d0*/  LEA R122, P0, R3.reuse, R122, 0x1 ;  /* 0x0000007a037a7211 */ /* 0x04afe800078008ff */
[----:B------:R-:W-:Y:S01]  /*96e0*/  LEA.HI.X.SX32 R123, R3, R123, 0x1, P0 ;  /* 0x0000007b037b7211 */ /* 0x000fe200000f0eff */
[----:B------:R-:W-:Y:S08]  /*96f0*/  @!P2 BRA `(.L_x_2137) ;  /* 0x000000040034a947 */ /* 0x000ff00003800000 */
[----:B------:R-:W-:Y:S04]  /*9700*/  IADD3 R3, R13, -0x1, RZ ;  /* 0xffffffff0d037810 */ /* 0x000fe80007ffe0ff */
[----:B------:R-:W-:Y:S11]  /*9710*/  ISETP.GT.AND P0, PT, R3, R90, PT ;  /* 0x0000005a0300720c */ /* 0x000ff60003f04270 */
[----:B------:R-:W-:Y:S02]  /*9720*/  @!UPT UIADD3 URZ, URZ, URZ, URZ ;  /* 0x0000003f3f3ff290 */ /* 0x000fe4000fffe03f */
[----:B------:R-:W-:Y:S05]  /*9730*/  @!P0 BRA `(.L_x_2138) ;  /* 0x0000000400488947 */ /* 0x000fea0003800000 */
[----:B----4-:R-:W-:Y:S01]  /*9740*/  IMAD.MOV.U32 R8, RZ, RZ, RZ ;  /* 0x000000ffff087224 */ /* 0x010fe200078e00ff */
[----:B------:R-:W1:Y:S01]  /*9750*/  LDC R2, c[0x0][0x380] ;  /* 0x0000e000ff027b82 */ /* 0x000e620000000800 */
[----:B------:R-:W-:Y:S02]  /*9760*/  IADD3 R17, R17, -0x100, RZ ;  /* 0xffffff0011117810 */ /* 0x000fe40007ffe0ff */
[----:B--2---:R-:W-:Y:S02]  /*9770*/  IABS R7, R16 ;  /* 0x0000001000077213 */ /* 0x004fe40000000000 */
[----:B------:R-:W-:Y:S02]  /*9780*/  IABS R5, R17 ;  /* 0x0000001100057213 */ /* 0x000fe40000000000 */
[----:B-1----:R-:W-:Y:S04]  /*9790*/  IABS R3, R2 ;  /* 0x0000000200037213 */ /* 0x002fe80000000000 */
[----:B------:R-:W1:Y:S10]  /*97a0*/  I2F.RP R6, R3 ;  /* 0x0000000300067306 */ /* 0x000e740000209400 */
[----:B-1----:R-:W1:Y:S02]  /*97b0*/  MUFU.RCP R0, R6 ;  /* 0x0000000600007308 */ /* 0x002e640000001000 */
[----:B-1----:R-:W-:Y:S08]  /*97c0*/  VIADD R4, R0, 0xffffffe ;  /* 0x0ffffffe00047836 */ /* 0x002ff00000000000 */
[----:B------:R-:W1:Y:S02]  /*97d0*/  F2I.FTZ.U32.TRUNC.NTZ R9, R4 ;  /* 0x0000000400097305 */ /* 0x000e64000021f000 */
[--C-:B-1----:R-:W-:Y:S04]  /*97e0*/  IMAD.MOV R0, RZ, RZ, -R9.reuse ;  /* 0x000000ffff007224 */ /* 0x102fe800078e0a09 */
[----:B------:R-:W-:Y:S04]  /*97f0*/  IMAD R0, R0, R3, RZ ;  /* 0x0000000300007224 */ /* 0x000fe800078e02ff */
[----:B------:R-:W-:Y:S06]  /*9800*/  IMAD.HI.U32 R0, R9, R0, R8 ;  /* 0x0000000009007227 */ /* 0x000fec00078e0008 */
[C---:B------:R-:W-:Y:S04]  /*9810*/  IMAD.HI.U32 R4, R0.reuse, R5, RZ ;  /* 0x0000000500047227 */ /* 0x040fe800078e00ff */
[----:B------:R-:W-:Y:S04]  /*9820*/  IMAD.HI.U32 R0, R0, R7, RZ ;  /* 0x0000000700007227 */ /* 0x000fe800078e00ff */
[----:B------:R-:W-:Y:S01]  /*9830*/  IMAD.MOV R6, RZ, RZ, -R4 ;  /* 0x000000ffff067224 */ /* 0x000fe200078e0a04 */
[----:B------:R-:W-:Y:S03]  /*9840*/  IADD3 R8, -R0, RZ, RZ ;  /* 0x000000ff00087210 */ /* 0x000fe60007ffe1ff */
[C---:B------:R-:W-:Y:S02]  /*9850*/  IMAD R5, R3.reuse, R6, R5 ;  /* 0x0000000603057224 */ /* 0x040fe400078e0205 */
[C---:B------:R-:W-:Y:S03]  /*9860*/  IMAD R7, R3.reuse, R8, R7 ;  /* 0x0000000803077224 */ /* 0x040fe600078e0207 */
[C---:B------:R-:W-:Y:S02]  /*9870*/  ISETP.GT.U32.AND P0, PT, R3.reuse, R5, PT ;  /* 0x000000050300720c */ /* 0x040fe40003f04070 */
[----:B------:R-:W-:Y:S11]  /*9880*/  ISETP.GT.U32.AND P4, PT, R3, R7, PT ;  /* 0x000000070300720c */ /* 0x000ff60003f84070 */
[----:B------:R-:W-:Y:S01]  /*9890*/  @!P0 IADD3 R4, R4, 0x1, RZ ;  /* 0x0000000104048810 */ /* 0x000fe20007ffe0ff */
[--C-:B------:R-:W-:Y:S01]  /*98a0*/  @!P0 IMAD.IADD R5, R5, 0x1, -R3.reuse ;  /* 0x0000000105058824 */ /* 0x100fe200078e0a03 */
[----:B------:R-:W-:Y:S01]  /*98b0*/  ISETP.NE.AND P0, PT, R2, RZ, PT ;  /* 0x000000ff0200720c */ /* 0x000fe20003f05270 */
[----:B------:R-:W-:Y:S02]  /*98c0*/  @!P4 IMAD.IADD R7, R7, 0x1, -R3 ;  /* 0x000000010707c824 */ /* 0x000fe400078e0a03 */
[----:B------:R-:W-:Y:S01]  /*98d0*/  @!P4 VIADD R0, R0, 0x1 ;  /* 0x000000010000c836 */ /* 0x000fe20000000000 */
[-C--:B------:R-:W-:Y:S02]  /*98e0*/  ISETP.GE.U32.AND P5, PT, R5, R3.reuse, PT ;  /* 0x000000030500720c */ /* 0x080fe40003fa6070 */
[----:B------:R-:W-:Y:S02]  /*98f0*/  ISETP.GE.U32.AND P6, PT, R7, R3, PT ;  /* 0x000000030700720c */ /* 0x000fe40003fc6070 */
[-C--:B------:R-:W-:Y:S02]  /*9900*/  LOP3.LUT R3, R17, R2.reuse, RZ, 0x3c, !PT ;  /* 0x0000000211037212 */ /* 0x080fe400078e3cff */
[-C--:B------:R-:W-:Y:S02]  /*9910*/  LOP3.LUT R5, R16, R2.reuse, RZ, 0x3c, !PT ;  /* 0x0000000210057212 */ /* 0x080fe400078e3cff */
[----:B------:R-:W-:Y:S02]  /*9920*/  ISETP.GE.AND P1, PT, R3, RZ, PT ;  /* 0x000000ff0300720c */ /* 0x000fe40003f26270 */
[----:B------:R-:W-:Y:S02]  /*9930*/  ISETP.GE.AND P3, PT, R5, RZ, PT ;  /* 0x000000ff0500720c */ /* 0x000fe40003f66270 */
[----:B------:R-:W-:Y:S01]  /*9940*/  LOP3.LUT R3, RZ, R2, RZ, 0x33, !PT ;  /* 0x00000002ff037212 */ /* 0x000fe200078e33ff */
[----:B------:R-:W-:Y:S02]  /*9950*/  @P5 VIADD R4, R4, 0x1 ;  /* 0x0000000104045836 */ /* 0x000fe40000000000 */
[----:B------:R-:W-:Y:S06]  /*9960*/  @P6 IADD3 R0, R0, 0x1, RZ ;  /* 0x0000000100006810 */ /* 0x000fec0007ffe0ff */
[----:B------:R-:W-:Y:S02]  /*9970*/  @!P1 IMAD.MOV R4, RZ, RZ, -R4 ;  /* 0x000000ffff049224 */ /* 0x000fe400078e0a04 */
[----:B------:R-:W-:Y:S03]  /*9980*/  @!P3 IADD3 R0, -R0, RZ, RZ ;  /* 0x000000ff0000b210 */ /* 0x000fe60007ffe1ff */
[C---:B------:R-:W-:Y:S02]  /*9990*/  SEL R4, R3.reuse, R4, !P0 ;  /* 0x0000000403047207 */ /* 0x040fe40004000000 */
[----:B------:R-:W-:Y:S01]  /*99a0*/  SEL R3, R3, R0, !P0 ;  /* 0x0000000003037207 */ /* 0x000fe20004000000 */
[----:B------:R-:W-:Y:S01]  /*99b0*/  IMAD.IADD R0, R17, 0x1, -R16 ;  /* 0x0000000111007824 */ /* 0x000fe200078e0a10 */
[CC--:B------:R-:W-:Y:S02]  /*99c0*/  LEA R24, P1, R4.reuse, R152.reuse, 0x2 ;  /* 0x0000009804187211 */ /* 0x0c0fe400078210ff */
[C---:B------:R-:W-:Y:S02]  /*99d0*/  LEA R22, P0, R3.reuse, R152, 0x2 ;  /* 0x0000009803167211 */ /* 0x040fe400078010ff */
[-C--:B------:R-:W-:Y:S02]  /*99e0*/  LEA.HI.X.SX32 R25, R4, R153.reuse, 0x2, P1 ;  /* 0x0000009904197211 */ /* 0x080fe400008f16ff */
[C---:B------:R-:W-:Y:S02]  /*99f0*/  LEA.HI.X.SX32 R23, R3.reuse, R153, 0x2, P0 ;  /* 0x0000009903177211 */ /* 0x040fe400000f16ff */
[----:B------:R-:W-:Y:S01]  /*9a00*/  IADD3 R3, R3, -R4, RZ ;  /* 0x8000000403037210 */ /* 0x000fe20007ffe0ff */
[----:B------:R-:W2:Y:S04]  /*9a10*/  LDG.E R5, desc[UR6][R24.64] ;  /* 0x0000000618057981 */ /* 0x000ea8000c1e1900 */
[----:B------:R-:W-:Y:S01]  /*9a20*/  IMAD R0, R3, R2, R0 ;  /* 0x0000000203007224 */ /* 0x000fe200078e0200 */
[----:B------:R-:W2:Y:S03]  /*9a30*/  LDG.E R6, desc[UR6][R22.64] ;  /* 0x0000000616067981 */ /* 0x000ea6000c1e1900 */
[----:B------:R-:W-:Y:S04]  /*9a40*/  IMAD.WIDE.U32 R10, R0, UR16, RZ ;  /* 0x00000010000a7c25 */ /* 0x000fe8000f8e00ff */
[----:B--2---:R-:W-:Y:S01]  /*9a50*/  IMAD.IADD R8, R5, 0x1, -R6 ;  /* 0x0000000105087824 */ /* 0x004fe200078e0a06 */
[----:B------:R-:W-:Y:S03]  /*9a60*/  SHF.R.S32.HI R5, RZ, 0x1f, R0 ;  /* 0x0000001fff057819 */ /* 0x000fe60000011400 */
[----:B------:R-:W-:Y:S01]  /*9a70*/  IMAD.WIDE.U32 R16, R8, UR12, RZ ;  /* 0x0000000c08107c25 */ /* 0x000fe2000f8e00ff */
[----:B------:R-:W-:Y:S03]  /*9a80*/  SHF.R.S32.HI R6, RZ, 0x1f, R8 ;  /* 0x0000001fff067819 */ /* 0x000fe60000011408 */
[C---:B------:R-:W-:Y:S02]  /*9a90*/  IMAD R4, R5.reuse, UR16, RZ ;  /* 0x0000001005047c24 */ /* 0x040fe4000f8e02ff */
[----:B------:R-:W-:Y:S02]  /*9aa0*/  IMAD R3, R6, UR12, RZ ;  /* 0x0000000c06037c24 */ /* 0x000fe4000f8e02ff */
[----:B------:R-:W-:Y:S02]  /*9ab0*/  IMAD R4, R0, UR17, R4 ;  /* 0x0000001100047c24 */ /* 0x000fe4000f8e0204 */
[----:B------:R-:W-:Y:S02]  /*9ac0*/  IMAD R3, R8, UR13, R3 ;  /* 0x0000000d08037c24 */ /* 0x000fe4000f8e0203 */
[----:B------:R-:W-:Y:S01]  /*9ad0*/  IMAD R5, R5, UR10, RZ ;  /* 0x0000000a05057c24 */ /* 0x000fe2000f8e02ff */
[----:B------:R-:W-:Y:S01]  /*9ae0*/  IADD3 R11, R11, R4, RZ ;  /* 0x000000040b0b7210 */ /* 0x000fe20007ffe0ff */
[----:B------:R-:W-:Y:S02]  /*9af0*/  IMAD.IADD R7, R17, 0x1, R3 ;  /* 0x0000000111077824 */ /* 0x000fe400078e0203 */
[----:B------:R-:W-:Y:S01]  /*9b00*/  IMAD R3, R6, UR14, RZ ;  /* 0x0000000e06037c24 */ /* 0x000fe2000f8e02ff */
[----:B------:R-:W-:Y:S01]  /*9b10*/  MOV R6, R16 ;  /* 0x0000001000067202 */ /* 0x000fe20000000f00 */
[----:B------:R-:W-:Y:S04]  /*9b20*/  IMAD.WIDE.U32 R10, R8, UR14, R10 ;  /* 0x0000000e080a7c25 */ /* 0x000fe8000f8e000a */
[----:B------:R-:W-:Y:S01]  /*9b30*/  IMAD.WIDE.U32 R6, R0, UR10, R6 ;  /* 0x0000000a00067c25 */ /* 0x000fe2000f8e0006 */
[----:B------:R-:W-:Y:S03]  /*9b40*/  LEA R118, P1, R10, R118, 0x1 ;  /* 0x000000760a767211 */ /* 0x000fe600078208ff */
[----:B------:R-:W-:Y:S01]  /*9b50*/  IMAD R3, R8, UR15, R3 ;  /* 0x0000000f08037c24 */ /* 0x000fe2000f8e0203 */
[----:B------:R-:W-:Y:S01]  /*9b60*/  LEA R116, P0, R6, R116, 0x1 ;  /* 0x0000007406747211 */ /* 0x000fe200078008ff */
[----:B------:R-:W-:Y:S02]  /*9b70*/  IMAD R5, R0, UR11, R5 ;  /* 0x0000000b00057c24 */ /* 0x000fe4000f8e0205 */
[----:B------:R-:W-:Y:S03]  /*9b80*/  IMAD.IADD R0, R11, 0x1, R3 ;  /* 0x000000010b007824 */ /* 0x000fe600078e0203 */
[----:B------:R-:W-:Y:S02]  /*9b90*/  IADD3 R4, R7, R5, RZ ;  /* 0x0000000507047210 */ /* 0x000fe40007ffe0ff */
[----:B------:R-:W-:Y:S02]  /*9ba0*/  LEA.HI.X R119, R10, R119, R0, 0x1, P1 ;  /* 0x000000770a777211 */ /* 0x000fe400008f0c00 */
[----:B------:R-:W-:Y:S01]  /*9bb0*/  LEA.HI.X R115, R6, R115, R4, 0x1, P0 ;  /* 0x0000007306737211 */ /* 0x000fe200000f0c04 */
[----:B------:R-:W-:Y:S06]  /*9bc0*/  BRA `(.L_x_2138) ;  /* 0x0000000000247947 */ /* 0x000fec0003800000 */
.L_x_2137:
[----:B------:R-:W1:Y:S01]  /*9bd0*/  LDC R2, c[0x0][0x250] ;  /* 0x00009400ff027b82 */ /* 0x000e620000000800 */
[----:B--2---:R-:W-:Y:S07]  /*9be0*/  IMAD.MOV.U32 R117, RZ, RZ, R115 ;  /* 0x000000ffff757224 */ /* 0x004fee00078e0073 */
[----:B------:R-:W4:Y:S02]  /*9bf0*/  LDC R0, c[0x0][0x248] ;  /* 0x00009200ff007b82 */ /* 0x000f240000000800 */
[----:B----4-:R-:W-:Y:S02]  /*9c00*/  IMAD.U32 R5, R0, -0x80, RZ ;  /* 0xffffff8000057824 */ /* 0x010fe400078e00ff */
[----:B-1----:R-:W-:Y:S03]  /*9c10*/  IMAD.U32 R3, R2, -0x80, RZ ;  /* 0xffffff8002037824 */ /* 0x002fe600078e00ff */
[----:B------:R-:W-:Y:S02]  /*9c20*/  LEA R116, P0, R5, R116, 0x1 ;  /* 0x0000007405747211 */ /* 0x000fe400078008ff */
[----:B------:R-:W-:Y:S02]  /*9c30*/  LEA R118, P1, R3, R118, 0x1 ;  /* 0x0000007603767211 */ /* 0x000fe400078208ff */
[----:B------:R-:W-:Y:S02]  /*9c40*/  LEA.HI.X.SX32 R115, R5, R117, 0x1, P0 ;  /* 0x0000007505737211 */ /* 0x000fe400000f0eff */
[----:B------:R-:W-:Y:S09]  /*9c50*/  LEA.HI.X.SX32 R119, R3, R119, 0x1, P1 ;  /* 0x0000007703777211 */ /* 0x000ff200008f0eff */
.L_x_2138:
[----:B------:R-:W-:Y:S04]  /*9c60*/  IADD3 R13, R13, -0x1, RZ ;  /* 0xffffffff0d0d7810 */ /* 0x000fe80007ffe0ff */
[----:B------:R-:W-:Y:S11]  /*9c70*/  ISETP.GT.AND P0, PT, R13, R90, PT ;  /* 0x0000005a0d00720c */ /* 0x000ff60003f04270 */
[----:B------:R-:W-:Y:S02]  /*9c80*/  @!UPT UIADD3 URZ, URZ, URZ, URZ ;  /* 0x0000003f3f3ff290 */ /* 0x000fe4000fffe03f */
[----:B------:R-:W-:Y:S05]  /*9c90*/  @P0 BRA `(.L_x_2139) ;  /* 0xffffff88000c0947 */ /* 0x000fea000383ffff */
.L_x_2093:
[----:B------:R-:W1:Y:S01]  /*9ca0*/  S2UR UR4, SR_CgaCtaId ;  /* 0x00000000000479c3 */ /* 0x000e620000008800 */
[----:B------:R-:W-:Y:S01]  /*9cb0*/  ULDC UR5, c[0x0][0x2e0] ;  /* 0x0000b80000057ab9 */ /* 0x000fe20000000800 */
[----:B------:R-:W-:-:S06]  /*9cc0*/  UMOV UR12, 0x400 ;  /* 0x00000400000c7882 */ /* 0x000fcc0000000000 */
[----:B------:R-:W-:Y:S01]  /*9cd0*/  BAR.SYNC.DEFER_BLOCKING 0x0 ;  /* 0x0000000000007b1d */ /* 0x000fe20000010000 */
[----:B------:R-:W-:-:S05]  /*9ce0*/  ISETP.NE.AND P0, PT, RZ, UR5, PT ;  /* 0x00000005ff007c0c */ /* 0x000fca000bf05270 */
[----:B------:R-:W-:Y:S01]  /*9cf0*/  ULDC.64 UR10, c[0x0][0x240] ;  /* 0x00009000000a7ab9 */ /* 0x000fe20000000a00 */
[----:B------:R-:W-:Y:S01]  /*9d00*/  BSSY B2, `(.L_x_2140) ;  /* 0x000038e000027945 */ /* 0x000fe20003800000 */
[----:B------:R-:W-:Y:S02]  /*9d10*/  USHF.L.U64.HI UR11, UR10, 0x5, UR11 ;  /* 0x000000050a0b7899 */ /* 0x000fe4000801020b */
[----:B------:R-:W-:Y:S02]  /*9d20*/  USHF.L.U32 UR10, UR10, 0x5, URZ ;  /* 0x000000050a0a7899 */ /* 0x000fe4000800063f */
[----:B-1----:R-:W-:-:S06]  /*9d30*/  ULEA UR4, UR4, UR12, 0x18 ;  /* 0x0000000c04047291 */ /* 0x002fcc000f8ec03f */
[----:B------:R-:W-:Y:S01]  /*9d40*/  LEA R154, R142, UR4, 0x1 ;  /* 0x000000048e9a7c11 */ /* 0x000fe2000f8e08ff */
[----:B------:R-:W-:Y:S06]  /*9d50*/  @!P0 BRA `(.L_x_2141) ;  /* 0x0000003400cc8947 */ /* 0x000fec0003800000 */
[----:B------:R-:W-:Y:S01]  /*9d60*/  ISETP.NE.U32.AND P0, PT, RZ, UR8, PT ;  /* 0x00000008ff007c0c */ /* 0x000fe2000bf05070 */
[----:B------:R-:W-:-:S03]  /*9d70*/  IMAD.MOV.U32 R0, RZ, RZ, RZ ;  /* 0x000000ffff007224 */ /* 0x000fc600078e00ff */
[----:B------:R-:W-:Y:S01]  /*9d80*/  ISETP.NE.AND.EX P0, PT, RZ, UR9, PT, P0 ;  /* 0x00000009ff007c0c */ /* 0x000fe2000bf05300 */
[----:B------:R-:W-:-:S12]  /*9d90*/  ULDC.64 UR8, c[0x0][0x210] ;  /* 0x0000840000087ab9 */ /* 0x000fd80000000a00 */
[----:B------:R-:W3:Y:S01]  /*9da0*/  @P0 LDG.E R0, desc[UR6][R148.64] ;  /* 0x0000000694000981 */ /* 0x000ee2000c1e1900 */
[----:B----4-:R-:W-:Y:S01]  /*9db0*/  LEA R36, P1, R146, UR8, 0x1 ;  /* 0x0000000892247c11 */ /* 0x010fe2000f8208ff */
[----:B------:R-:W-:-:S03]  /*9dc0*/  IMAD.IADD R33, R150, 0x1, -R67 ;  /* 0x0000000196217824 */ /* 0x000fc600078e0a43 */
[----:B------:R-:W-:Y:S02]  /*9dd0*/  LEA.HI.X R37, R146, UR9, R76, 0x1, P1 ;  /* 0x0000000992257c11 */ /* 0x000fe400088f0c4c */
[----:B------:R-:W-:-:S04]  /*9de0*/  ISETP.GE.AND P1, PT, R144, R33, PT ;  /* 0x000000219000720c */ /* 0x000fc80003f26270 */
[----:B------:R-:W-:Y:S02]  /*9df0*/  ISETP.GT.AND P1, PT, R64, -0x4, !P1 ;  /* 0xfffffffc4000780c */ /* 0x000fe40004f24270 */
[----:B---3--:R-:W-:Y:S02]  /*9e00*/  IADD3 R2, R0, R75, R67 ;  /* 0x0000004b00027210 */ /* 0x008fe40007ffe043 */
[----:B------:R-:W-:Y:S01]  /*9e10*/  IADD3 R0, P0, R146, UR10, RZ ;  /* 0x0000000a92007c10 */ /* 0x000fe2000ff1e0ff */
[----:B------:R-:W-:Y:S02]  /*9e20*/  ULDC.U8 UR10, c[0x0][0x3c3] ;  /* 0x0000f0c0000a7ab9 */ /* 0x000fe40000000000 */
[----:B------:R-:W-:Y:S01]  /*9e30*/  IMAD R2, R79, R2, RZ ;  /* 0x000000024f027224 */ /* 0x000fe200078e02ff */
[----:B------:R-:W-:Y:S02]  /*9e40*/  IADD3.X R5, R76, UR11, RZ, P0, !PT ;  /* 0x0000000b4c057c10 */ /* 0x000fe400087fe4ff */
[----:B------:R-:W-:-:S02]  /*9e50*/  ISETP.NE.AND P0, PT, RZ, UR10, PT ;  /* 0x0000000aff007c0c */ /* 0x000fc4000bf05270 */
[----:B------:R-:W-:Y:S02]  /*9e60*/  LEA R34, P3, R0, UR8, 0x1 ;  /* 0x0000000800227c11 */ /* 0x000fe4000f8608ff */
[-C--:B--2---:R-:W-:Y:S02]  /*9e70*/  IADD3 R7, P5, R81, R2.reuse, RZ ;  /* 0x0000000251077210 */ /* 0x084fe40007fbe0ff */
[----:B------:R-:W-:Y:S02]  /*9e80*/  IADD3 R3, P4, R80, R2, RZ ;  /* 0x0000000250037210 */ /* 0x000fe40007f9e0ff */
[----:B------:R-:W-:Y:S02]  /*9e90*/  SHF.R.S32.HI R2, RZ, 0x1f, R2 ;  /* 0x0000001fff027819 */ /* 0x000fe40000011402 */
[----:B------:R-:W-:-:S03]  /*9ea0*/  LEA.HI.X R35, R0, UR9, R5, 0x1, P3 ;  /* 0x0000000900237c11 */ /* 0x000fc600098f0c05 */
[--C-:B------:R-:W-:Y:S02]  /*9eb0*/  IMAD.X R78, R78, 0x1, R2.reuse, P5 ;  /* 0x000000014e4e7824 */ /* 0x100fe400028e0602 */
[----:B------:R-:W-:Y:S01]  /*9ec0*/  IMAD.X R17, R77, 0x1, R2, P4 ;  /* 0x000000014d117824 */ /* 0x000fe200020e0602 */
[----:B------:R-:W-:Y:S06]  /*9ed0*/  @!P0 BRA `(.L_x_2142) ;  /* 0x0000001000a08947 */ /* 0x000fec0003800000 */
[----:B------:R-:W-:Y:S04]  /*9ee0*/  BSSY B1, `(.L_x_2143) ;  /* 0x0000090000017945 */ /* 0x000fe80003800000 */
[----:B------:R-:W-:Y:S05]  /*9ef0*/  @!P1 BRA `(.L_x_2144) ;  /* 0x0000000800389947 */ /* 0x000fea0003800000 */
[----:B------:R1:W5:Y:S04]  /*9f00*/  LDG.E.128 R12, desc[UR6][R36.64+0x40] ;  /* 0x00004006240c7981 */ /* 0x000368000c1e1d00 */
[----:B------:R1:W5:Y:S04]  /*9f10*/  LDG.E.128 R8, desc[UR6][R36.64+0x80] ;  /* 0x0000800624087981 */ /* 0x000368000c1e1d00 */
[----:B------:R1:W5:Y:S01]  /*9f20*/  LDG.E.128 R20, desc[UR6][R36.64] ;  /* 0x0000000624147981 */ /* 0x000362000c1e1d00 */
[----:B------:R-:W-:Y:S01]  /*9f30*/  ISETP.GE.AND P3, PT, R18, UR5, PT ;  /* 0x0000000512007c0c */ /* 0x000fe2000bf66270 */
[C---:B------:R-:W-:Y:S01]  /*9f40*/  IMAD.SHL.U32 R40, R7.reuse, 0x2, RZ ;  /* 0x0000000207287824 */ /* 0x040fe200078e00ff */
[----:B------:R-:W-:Y:S01]  /*9f50*/  ULDC.64 UR10, c[0x0][0x358] ;  /* 0x0000d600000a7ab9 */ /* 0x000fe20000000a00 */
[----:B------:R-:W-:Y:S01]  /*9f60*/  ULDC.64 UR8, c[0x0][0x360] ;  /* 0x0000d80000087ab9 */ /* 0x000fe20000000a00 */
[----:B------:R-:W-:Y:S01]  /*9f70*/  SHF.L.U64.HI R0, R7, 0x1, R78 ;  /* 0x0000000107007819 */ /* 0x000fe2000001024e */
[----:B------:R-:W-:Y:S01]  /*9f80*/  BSSY B0, `(.L_x_2145) ;  /* 0x000002c000007945 */ /* 0x000fe20003800000 */
[----:B------:R-:W-:-:S02]  /*9f90*/  IADD3 R38, P1, R40, UR10, RZ ;  /* 0x0000000a28267c10 */ /* 0x000fc4000ff3e0ff */
[----:B------:R-:W-:Y:S02]  /*9fa0*/  IADD3 R40, P0, R40, UR8, RZ ;  /* 0x0000000828287c10 */ /* 0x000fe4000ff1e0ff */
[C---:B------:R-:W-:Y:S02]  /*9fb0*/  IADD3.X R39, R0.reuse, UR11, RZ, P1, !PT ;  /* 0x0000000b00277c10 */ /* 0x040fe40008ffe4ff */
[----:B------:R-:W-:Y:S01]  /*9fc0*/  IADD3.X R41, R0, UR9, RZ, P0, !PT ;  /* 0x0000000900297c10 */ /* 0x000fe200087fe4ff */
[----:B------:R-:W-:Y:S08]  /*9fd0*/  @P3 BRA `(.L_x_2146) ;  /* 0x0000000000983947 */ /* 0x000ff00003800000 */
[----:B------:R-:W2:Y:S04]  /*9fe0*/  LDG.E.64 R2, desc[UR6][R40.64] ;  /* 0x0000000628027981 */ /* 0x000ea8000c1e1b00 */
[----:B------:R-:W3:Y:S01]  /*9ff0*/  LDG.E.64 R4, desc[UR6][R38.64] ;  /* 0x0000000626047981 */ /* 0x000ee2000c1e1b00 */
[C---:B-----5:R-:W-:Y:S02]  /*a000*/  LOP3.LUT R0, R21.reuse, 0xffff0000, RZ, 0xc0, !PT ;  /* 0xffff000015007812 */ /* 0x060fe400078ec0ff */
[----:B------:R-:W-:Y:S02]  /*a010*/  SHF.L.U32 R6, R21, 0x10, RZ ;  /* 0x0000001015067819 */ /* 0x000fe400000006ff */
[C---:B------:R-:W-:Y:S02]  /*a020*/  SHF.L.U32 R16, R20.reuse, 0x10, RZ ;  /* 0x0000001014107819 */ /* 0x040fe400000006ff */
[----:B------:R-:W-:-:S02]  /*a030*/  LOP3.LUT R24, R20, 0xffff0000, RZ, 0xc0, !PT ;  /* 0xffff000014187812 */ /* 0x000fc400078ec0ff */
[C---:B------:R-:W-:Y:S02]  /*a040*/  SHF.L.U32 R21, R23.reuse, 0x10, RZ ;  /* 0x0000001017157819 */ /* 0x040fe400000006ff */
[----:B------:R-:W-:Y:S01]  /*a050*/  LOP3.LUT R20, R23, 0xffff0000, RZ, 0xc0, !PT ;  /* 0xffff000017147812 */ /* 0x000fe200078ec0ff */
[C---:B------:R-:W-:Y:S01]  /*a060*/  IMAD.U32 R23, R22.reuse, 0x10000, RZ ;  /* 0x0001000016177824 */ /* 0x040fe200078e00ff */
[----:B------:R-:W-:Y:S02]  /*a070*/  LOP3.LUT R28, R22, 0xffff0000, RZ, 0xc0, !PT ;  /* 0xffff0000161c7812 */ /* 0x000fe400078ec0ff */
[----:B--2---:R-:W-:Y:S02]  /*a080*/  LOP3.LUT R17, R2, 0xffff0000, RZ, 0xc0, !PT ;  /* 0xffff000002117812 */ /* 0x004fe400078ec0ff */
[C---:B------:R-:W-:Y:S01]  /*a090*/  LOP3.LUT R22, R3.reuse, 0xffff0000, RZ, 0xc0, !PT ;  /* 0xffff000003167812 */ /* 0x040fe200078ec0ff */
[----:B------:R-:W-:Y:S01]  /*a0a0*/  IMAD.U32 R3, R3, 0x10000, RZ ;  /* 0x0001000003037824 */ /* 0x000fe200078e00ff */
[----:B---3--:R-:W-:Y:S01]  /*a0b0*/  LOP3.LUT R27, R4, 0xffff0000, RZ, 0xc0, !PT ;  /* 0xffff0000041b7812 */ /* 0x008fe200078ec0ff */
[-C--:B------:R-:W-:Y:S01]  /*a0c0*/  FMUL.FTZ R25, R0, R17.reuse ;  /* 0x0000001100197220 */ /* 0x080fe20000410000 */
[----:B------:R-:W-:Y:S01]  /*a0d0*/  FMUL.FTZ R17, R6, R17 ;  /* 0x0000001106117220 */ /* 0x000fe20000410000 */
[----:B------:R-:W-:Y:S01]  /*a0e0*/  LOP3.LUT R26, R5, 0xffff0000, RZ, 0xc0, !PT ;  /* 0xffff0000051a7812 */ /* 0x000fe200078ec0ff */
[-C--:B------:R-:W-:Y:S01]  /*a0f0*/  FMUL.FTZ R30, R20, R22.reuse ;  /* 0x00000016141e7220 */ /* 0x080fe20000410000 */
[C---:B------:R-:W-:Y:S01]  /*a100*/  FMUL.FTZ R29, R21.reuse, R22 ;  /* 0x00000016151d7220 */ /* 0x040fe20000410000 */
[----:B------:R-:W-:Y:S01]  /*a110*/  FFMA.FTZ R0, R0, R27, R17 ;  /* 0x0000001b00007223 */ /* 0x000fe20000010011 */
[----:B------:R-:W-:Y:S01]  /*a120*/  SHF.L.U32 R17, R2, 0x10, RZ ;  /* 0x0000001002117819 */ /* 0x000fe200000006ff */
[-C--:B------:R-:W-:Y:S01]  /*a130*/  FFMA.FTZ R30, R21, R26.reuse, -R30 ;  /* 0x0000001a151e7223 */ /* 0x080fe2000001081e */
[----:B------:R-:W-:Y:S01]  /*a140*/  SHF.L.U32 R21, R4, 0x10, RZ ;  /* 0x0000001004157819 */ /* 0x000fe200000006ff */
[----:B------:R-:W-:Y:S01]  /*a150*/  FMUL.FTZ R4, R28, R3 ;  /* 0x000000031c047220 */ /* 0x000fe20000410000 */
[----:B------:R-:W-:Y:S01]  /*a160*/  SHF.L.U32 R2, R5, 0x10, RZ ;  /* 0x0000001005027819 */ /* 0x000fe200000006ff */
[-C--:B------:R-:W-:Y:S01]  /*a170*/  FMUL.FTZ R5, R24, R17.reuse ;  /* 0x0000001118057220 */ /* 0x080fe20000410000 */
[----:B------:R-:W-:Y:S01]  /*a180*/  FMUL.FTZ R17, R16, R17 ;  /* 0x0000001110117220 */ /* 0x000fe20000410000 */
[C---:B------:R-:W-:Y:S01]  /*a190*/  FMUL.FTZ R3, R23.reuse, R3 ;  /* 0x0000000317037220 */ /* 0x040fe20000410000 */
[----:B------:R-:W-:Y:S01]  /*a1a0*/  FFMA.FTZ R25, R6, R27, -R25 ;  /* 0x0000001b06197223 */ /* 0x000fe20000010819 */
[----:B------:R-:W-:Y:S01]  /*a1b0*/  FFMA.FTZ R29, R20, R26, R29 ;  /* 0x0000001a141d7223 */ /* 0x000fe2000001001d */
[-C--:B------:R-:W-:Y:S01]  /*a1c0*/  FFMA.FTZ R5, R16, R21.reuse, -R5 ;  /* 0x0000001510057223 */ /* 0x080fe20000010805 */
[----:B------:R-:W-:Y:S01]  /*a1d0*/  FFMA.FTZ R24, R24, R21, R17 ;  /* 0x0000001518187223 */ /* 0x000fe20000010011 */
[-C--:B------:R-:W-:Y:S01]  /*a1e0*/  FFMA.FTZ R4, R23, R2.reuse, -R4 ;  /* 0x0000000217047223 */ /* 0x080fe20000010804 */
[----:B------:R-:W-:Y:S01]  /*a1f0*/  FFMA.FTZ R3, R28, R2, R3 ;  /* 0x000000021c037223 */ /* 0x000fe20000010003 */
[----:B------:R-:W-:-:S02]  /*a200*/  F2FP.BF16.F32.PACK_AB R21, R0, R25 ;  /* 0x000000190015723e */ /* 0x000fc400000010ff */
[----:B------:R-:W-:Y:S02]  /*a210*/  F2FP.BF16.F32.PACK_AB R23, R29, R30 ;  /* 0x0000001e1d17723e */ /* 0x000fe400000010ff */
[----:B------:R-:W-:Y:S02]  /*a220*/  F2FP.BF16.F32.PACK_AB R20, R24, R5 ;  /* 0x000000051814723e */ /* 0x000fe400000010ff */
[----:B------:R-:W-:Y:S02]  /*a230*/  F2FP.BF16.F32.PACK_AB R22, R3, R4 ;  /* 0x000000040316723e */ /* 0x000fe400000010ff */
.L_x_2146:
[----:B------:R-:W-:Y:S05]  /*a240*/  BSYNC B0 ;  /* 0x0000000000007941 */ /* 0x000fea0003800000 */
.L_x_2145:
[----:B-----5:R2:W-:Y:S01]  /*a250*/  STS.128 [R154], R20 ;  /* 0x000000149a007388 */ /* 0x0205e20000000c00 */
[----:B------:R-:W-:Y:S01]  /*a260*/  IADD3 R0, R18, 0x20, RZ ;  /* 0x0000002012007810 */ /* 0x000fe20007ffe0ff */
[----:B------:R-:W-:Y:S03]  /*a270*/  BSSY B0, `(.L_x_2147) ;  /* 0x0000029000007945 */ /* 0x000fe60003800000 */
[----:B------:R-:W-:-:S13]  /*a280*/  ISETP.GE.AND P0, PT, R0, UR5, PT ;  /* 0x0000000500007c0c */ /* 0x000fda000bf06270 */
[----:B------:R-:W-:Y:S05]  /*a290*/  @P0 BRA `(.L_x_2148) ;  /* 0x0000000000980947 */ /* 0x000fea0003800000 */
[----:B------:R-:W3:Y:S04]  /*a2a0*/  LDG.E.64 R2, desc[UR6][R40.64+0x20] ;  /* 0x0000200628027981 */ /* 0x000ee8000c1e1b00 */
[----:B------:R-:W4:Y:S01]  /*a2b0*/  LDG.E.64 R4, desc[UR6][R38.64+0x20] ;  /* 0x0000200626047981 */ /* 0x000f22000c1e1b00 */
[C---:B------:R-:W-:Y:S01]  /*a2c0*/  SHF.L.U32 R6, R13.reuse, 0x10, RZ ;  /* 0x000000100d067819 */ /* 0x040fe200000006ff */
[----:B------:R-:W-:Y:S01]  /*a2d0*/  IMAD.U32 R17, R14, 0x10000, RZ ;  /* 0x000100000e117824 */ /* 0x000fe200078e00ff */
[----:B------:R-:W-:Y:S02]  /*a2e0*/  LOP3.LUT R0, R13, 0xffff0000, RZ, 0xc0, !PT ;  /* 0xffff00000d007812 */ /* 0x000fe400078ec0ff */
[C---:B------:R-:W-:Y:S02]  /*a2f0*/  SHF.L.U32 R13, R12.reuse, 0x10, RZ ;  /* 0x000000100c0d7819 */ /* 0x040fe400000006ff */
[----:B--2---:R-:W-:-:S02]  /*a300*/  LOP3.LUT R20, R12, 0xffff0000, RZ, 0xc0, !PT ;  /* 0xffff00000c147812 */ /* 0x004fc400078ec0ff */
[C---:B------:R-:W-:Y:S02]  /*a310*/  SHF.L.U32 R16, R15.reuse, 0x10, RZ ;  /* 0x000000100f107819 */ /* 0x040fe400000006ff */
[----:B------:R-:W-:Y:S02]  /*a320*/  LOP3.LUT R12, R15, 0xffff0000, RZ, 0xc0, !PT ;  /* 0xffff00000f0c7812 */ /* 0x000fe400078ec0ff */
[----:B------:R-:W-:Y:S02]  /*a330*/  LOP3.LUT R14, R14, 0xffff0000, RZ, 0xc0, !PT ;  /* 0xffff00000e0e7812 */ /* 0x000fe400078ec0ff */
[----:B---3--:R-:W-:Y:S02]  /*a340*/  LOP3.LUT R15, R2, 0xffff0000, RZ, 0xc0, !PT ;  /* 0xffff0000020f7812 */ /* 0x008fe400078ec0ff */
[C---:B------:R-:W-:Y:S01]  /*a350*/  LOP3.LUT R23, R3.reuse, 0xffff0000, RZ, 0xc0, !PT ;  /* 0xffff000003177812 */ /* 0x040fe200078ec0ff */
[----:B------:R-:W-:Y:S01]  /*a360*/  IMAD.U32 R3, R3, 0x10000, RZ ;  /* 0x0001000003037824 */ /* 0x000fe200078e00ff */
[----:B----4-:R-:W-:Y:S01]  /*a370*/  LOP3.LUT R27, R4, 0xffff0000, RZ, 0xc0, !PT ;  /* 0xffff0000041b7812 */ /* 0x010fe200078ec0ff */
[-C--:B------:R-:W-:Y:S01]  /*a380*/  FMUL.FTZ R21, R0, R15.reuse ;  /* 0x0000000f00157220 */ /* 0x080fe20000410000 */
[----:B------:R-:W-:Y:S01]  /*a390*/  FMUL.FTZ R29, R6, R15 ;  /* 0x0000000f061d7220 */ /* 0x000fe20000410000 */
[C---:B------:R-:W-:Y:S01]  /*a3a0*/  LOP3.LUT R25, R5.reuse, 0xffff0000, RZ, 0xc0, !PT ;  /* 0xffff000005197812 */ /* 0x040fe200078ec0ff */
[-C--:B------:R-:W-:Y:S01]  /*a3b0*/  FMUL.FTZ R15, R12, R23.reuse ;  /* 0x000000170c0f7220 */ /* 0x080fe20000410000 */
[----:B------:R-:W-:Y:S01]  /*a3c0*/  FMUL.FTZ R23, R16, R23 ;  /* 0x0000001710177220 */ /* 0x000fe20000410000 */
[----:B------:R-:W-:Y:S01]  /*a3d0*/  SHF.L.U32 R2, R2, 0x10, RZ ;  /* 0x0000001002027819 */ /* 0x000fe200000006ff */
[----:B------:R-:W-:Y:S01]  /*a3e0*/  FFMA.FTZ R21, R6, R27, -R21 ;  /* 0x0000001b06157223 */ /* 0x000fe20000010815 */
[----:B------:R-:W-:Y:S01]  /*a3f0*/  SHF.L.U32 R4, R4, 0x10, RZ ;  /* 0x0000001004047819 */ /* 0x000fe200000006ff */
[----:B------:R-:W-:Y:S01]  /*a400*/  FFMA.FTZ R12, R12, R25, R23 ;  /* 0x000000190c0c7223 */ /* 0x000fe20000010017 */
[----:B------:R-:W-:Y:S01]  /*a410*/  SHF.L.U32 R5, R5, 0x10, RZ ;  /* 0x0000001005057819 */ /* 0x000fe200000006ff */
[-C--:B------:R-:W-:Y:S01]  /*a420*/  FMUL.FTZ R6, R20, R2.reuse ;  /* 0x0000000214067220 */ /* 0x080fe20000410000 */
[----:B------:R-:W-:Y:S01]  /*a430*/  FMUL.FTZ R23, R13, R2 ;  /* 0x000000020d177220 */ /* 0x000fe20000410000 */
[-C--:B------:R-:W-:Y:S01]  /*a440*/  FMUL.FTZ R2, R14, R3.reuse ;  /* 0x000000030e027220 */ /* 0x080fe20000410000 */
[----:B------:R-:W-:Y:S01]  /*a450*/  FMUL.FTZ R3, R17, R3 ;  /* 0x0000000311037220 */ /* 0x000fe20000410000 */
        /* <DEDUP_REMOVED lines=10> */
.L_x_2148:
[----:B------:R-:W-:Y:S05]  /*a500*/  BSYNC B0 ;  /* 0x0000000000007941 */ /* 0x000fea0003800000 */
.L_x_2147:
[----:B------:R3:W-:Y:S01]  /*a510*/  STS.128 [R154+0x1000], R12 ;  /* 0x0010000c9a007388 */ /* 0x0007e20000000c00 */
[----:B------:R-:W-:Y:S01]  /*a520*/  IADD3 R0, R18, 0x40, RZ ;  /* 0x0000004012007810 */ /* 0x000fe20007ffe0ff */
[----:B------:R-:W-:Y:S03]  /*a530*/  BSSY B0, `(.L_x_2149) ;  /* 0x0000029000007945 */ /* 0x000fe60003800000 */
[----:B------:R-:W-:-:S13]  /*a540*/  ISETP.GE.AND P0, PT, R0, UR5, PT ;  /* 0x0000000500007c0c */ /* 0x000fda000bf06270 */
[----:B------:R-:W-:Y:S05]  /*a550*/  @P0 BRA `(.L_x_2150) ;  /* 0x0000000000980947 */ /* 0x000fea0003800000 */
[----:B------:R-:W4:Y:S04]  /*a560*/  LDG.E.64 R2, desc[UR6][R40.64+0x40] ;  /* 0x0000400628027981 */ /* 0x000f28000c1e1b00 */
[----:B------:R-:W2:Y:S01]  /*a570*/  LDG.E.64 R4, desc[UR6][R38.64+0x40] ;  /* 0x0000400626047981 */ /* 0x000ea2000c1e1b00 */
[C---:B------:R-:W-:Y:S01]  /*a580*/  SHF.L.U32 R6, R9.reuse, 0x10, RZ ;  /* 0x0000001009067819 */ /* 0x040fe200000006ff */
[----:B---3--:R-:W-:Y:S01]  /*a590*/  IMAD.U32 R13, R10, 0x10000, RZ ;  /* 0x000100000a0d7824 */ /* 0x008fe200078e00ff */
[----:B------:R-:W-:Y:S02]  /*a5a0*/  LOP3.LUT R0, R9, 0xffff0000, RZ, 0xc0, !PT ;  /* 0xffff000009007812 */ /* 0x000fe400078ec0ff */
[C---:B------:R-:W-:Y:S02]  /*a5b0*/  SHF.L.U32 R9, R8.reuse, 0x10, RZ ;  /* 0x0000001008097819 */ /* 0x040fe400000006ff */
[----:B------:R-:W-:-:S02]  /*a5c0*/  LOP3.LUT R14, R8, 0xffff0000, RZ, 0xc0, !PT ;  /* 0xffff0000080e7812 */ /* 0x000fc400078ec0ff */
[C---:B------:R-:W-:Y:S02]  /*a5d0*/  SHF.L.U32 R12, R11.reuse, 0x10, RZ ;  /* 0x000000100b0c7819 */ /* 0x040fe400000006ff */
[----:B------:R-:W-:Y:S02]  /*a5e0*/  LOP3.LUT R8, R11, 0xffff0000, RZ, 0xc0, !PT ;  /* 0xffff00000b087812 */ /* 0x000fe400078ec0ff */
[----:B------:R-:W-:Y:S02]  /*a5f0*/  LOP3.LUT R10, R10, 0xffff0000, RZ, 0xc0, !PT ;  /* 0xffff00000a0a7812 */ /* 0x000fe400078ec0ff */
[----:B----4-:R-:W-:Y:S02]  /*a600*/  LOP3.LUT R11, R2, 0xffff0000, RZ, 0xc0, !PT ;  /* 0xffff0000020b7812 */ /* 0x010fe400078ec0ff */
[C---:B------:R-:W-:Y:S01]  /*a610*/  LOP3.LUT R17, R3.reuse, 0xffff0000, RZ, 0xc0, !PT ;  /* 0xffff000003117812 */ /* 0x040fe200078ec0ff */
[----:B------:R-:W-:Y:S01]  /*a620*/  IMAD.U32 R3, R3, 0x10000, RZ ;  /* 0x0001000003037824 */ /* 0x000fe200078e00ff */
[----:B--2---:R-:W-:Y:S01]  /*a630*/  LOP3.LUT R23, R4, 0xffff0000, RZ, 0xc0, !PT ;  /* 0xffff000004177812 */ /* 0x004fe200078ec0ff */
        /* <DEDUP_REMOVED lines=24> */
.L_x_2150:
[----:B------:R-:W-:Y:S05]  /*a7c0*/  BSYNC B0 ;  /* 0x0000000000007941 */ /* 0x000fea0003800000 */
.L_x_2149:
[----:B------:R4:W-:Y:S02]  /*a7d0*/  STS.128 [R154+0x2000], R8 ;  /* 0x002000089a007388 */ /* 0x0009e40000000c00 */
.L_x_2144:
[----:B------:R-:W-:Y:S05]  /*a7e0*/  BSYNC B1 ;  /* 0x0000000000017941 */ /* 0x000fea0003800000 */
.L_x_2143:
[----:B------:R-:W-:-:S05]  /*a7f0*/  VIADD R16, R144, 0x20 ;  /* 0x0000002090107836 */ /* 0x000fca0000000000 */
[----:B------:R-:W-:-:S04]  /*a800*/  ISETP.GE.AND P0, PT, R16, R33, PT ;  /* 0x000000211000720c */ /* 0x000fc80003f06270 */
[----:B------:R-:W-:-:S13]  /*a810*/  ISETP.LT.OR P0, PT, R64, -0x83, P0 ;  /* 0xffffff7d4000780c */ /* 0x000fda0000701670 */
[----:B------:R-:W-:Y:S05]  /*a820*/  @P0 BRA `(.L_x_2151) ;  /* 0x0000002c006c0947 */ /* 0x000fea0003800000 */
[----:B---3--:R3:W5:Y:S04]  /*a830*/  LDG.E.128 R12, desc[UR6][R34.64+0x40] ;  /* 0x00004006220c7981 */ /* 0x008768000c1e1d00 */
[----:B----4-:R3:W5:Y:S04]  /*a840*/  LDG.E.128 R8, desc[UR6][R34.64+0x80] ;  /* 0x0000800622087981 */ /* 0x010768000c1e1d00 */
[----:B--2---:R3:W5:Y:S01]  /*a850*/  LDG.E.128 R20, desc[UR6][R34.64] ;  /* 0x0000000622147981 */ /* 0x004762000c1e1d00 */
[C---:B------:R-:W-:Y:S01]  /*a860*/  IADD3 R0, P0, R82.reuse, R7, RZ ;  /* 0x0000000752007210 */ /* 0x040fe20007f1e0ff */
[----:B------:R-:W-:Y:S01]  /*a870*/  ULDC.64 UR10, c[0x0][0x358] ;  /* 0x0000d600000a7ab9 */ /* 0x000fe20000000a00 */
[----:B------:R-:W-:Y:S01]  /*a880*/  ULDC.64 UR8, c[0x0][0x360] ;  /* 0x0000d80000087ab9 */ /* 0x000fe20000000a00 */
[----:B------:R-:W-:Y:S01]  /*a890*/  BSSY B0, `(.L_x_2152) ;  /* 0x0000030000007945 */ /* 0x000fe20003800000 */
[----:B------:R-:W-:Y:S01]  /*a8a0*/  LEA.HI.X.SX32 R3, R82, R78, 0x1, P0 ;  /* 0x0000004e52037211 */ /* 0x000fe200000f0eff */
[----:B-1----:R-:W-:Y:S01]  /*a8b0*/  IMAD.SHL.U32 R36, R0, 0x2, RZ ;  /* 0x0000000200247824 */ /* 0x002fe200078e00ff */
[----:B------:R-:W-:-:S02]  /*a8c0*/  ISETP.GE.AND P0, PT, R18, UR5, PT ;  /* 0x0000000512007c0c */ /* 0x000fc4000bf06270 */
[----:B------:R-:W-:Y:S02]  /*a8d0*/  SHF.L.U64.HI R0, R0, 0x1, R3 ;  /* 0x0000000100007819 */ /* 0x000fe40000010203 */
[C---:B------:R-:W-:Y:S02]  /*a8e0*/  IADD3 R32, P3, R36.reuse, UR10, RZ ;  /* 0x0000000a24207c10 */ /* 0x040fe4000ff7e0ff */
[----:B------:R-:W-:Y:S02]  /*a8f0*/  IADD3 R36, P1, R36, UR8, RZ ;  /* 0x0000000824247c10 */ /* 0x000fe4000ff3e0ff */
[C---:B------:R-:W-:Y:S02]  /*a900*/  IADD3.X R33, R0.reuse, UR11, RZ, P3, !PT ;  /* 0x0000000b00217c10 */ /* 0x040fe40009ffe4ff */
[----:B------:R-:W-:-:S03]  /*a910*/  IADD3.X R37, R0, UR9, RZ, P1, !PT ;  /* 0x0000000900257c10 */ /* 0x000fc60008ffe4ff */
[----:B------:R-:W-:Y:S06]  /*a920*/  @P0 BRA `(.L_x_2153) ;  /* 0x0000000000980947 */ /* 0x000fec0003800000 */
[----:B------:R-:W2:Y:S04]  /*a930*/  LDG.E.64 R2, desc[UR6][R36.64] ;  /* 0x0000000624027981 */ /* 0x000ea8000c1e1b00 */
[----:B------:R-:W4:Y:S01]  /*a940*/  LDG.E.64 R4, desc[UR6][R32.64] ;  /* 0x0000000620047981 */ /* 0x000f22000c1e1b00 */
        /* <DEDUP_REMOVED lines=8> */
[C---:B--2---:R-:W-:Y:S02]  /*a9d0*/  LOP3.LUT R17, R2.reuse, 0xffff0000, RZ, 0xc0, !PT ;  /* 0xffff000002117812 */ /* 0x044fe400078ec0ff */
[----:B------:R-:W-:Y:S02]  /*a9e0*/  SHF.L.U32 R2, R2, 0x10, RZ ;  /* 0x0000001002027819 */ /* 0x000fe400000006ff */
[----:B----4-:R-:W-:Y:S01]  /*a9f0*/  LOP3.LUT R27, R4, 0xffff0000, RZ, 0xc0, !PT ;  /* 0xffff0000041b7812 */ /* 0x010fe200078ec0ff */
[-C--:B------:R-:W-:Y:S01]  /*aa00*/  FMUL.FTZ R25, R0, R17.reuse ;  /* 0x0000001100197220 */ /* 0x080fe20000410000 */
[----:B------:R-:W-:Y:S01]  /*aa10*/  FMUL.FTZ R17, R6, R17 ;  /* 0x0000001106117220 */ /* 0x000fe20000410000 */
[C---:B------:R-:W-:Y:S01]  /*aa20*/  LOP3.LUT R22, R3.reuse, 0xffff0000, RZ, 0xc0, !PT ;  /* 0xffff000003167812 */ /* 0x040fe200078ec0ff */
[----:B------:R-:W-:-:S02]  /*aa30*/  IMAD.U32 R3, R3, 0x10000, RZ ;  /* 0x0001000003037824 */ /* 0x000fc400078e00ff */
[-C--:B------:R-:W-:Y:S01]  /*aa40*/  FFMA.FTZ R25, R6, R27.reuse, -R25 ;  /* 0x0000001b06197223 */ /* 0x080fe20000010819 */
[----:B------:R-:W-:Y:S01]  /*aa50*/  FFMA.FTZ R0, R0, R27, R17 ;  /* 0x0000001b00007223 */ /* 0x000fe20000010011 */
[----:B------:R-:W-:Y:S01]  /*aa60*/  LOP3.LUT R26, R5, 0xffff0000, RZ, 0xc0, !PT ;  /* 0xffff0000051a7812 */ /* 0x000fe200078ec0ff */
[-C--:B------:R-:W-:Y:S01]  /*aa70*/  FMUL.FTZ R6, R24, R2.reuse ;  /* 0x0000000218067220 */ /* 0x080fe20000410000 */
[----:B------:R-:W-:Y:S01]  /*aa80*/  FMUL.FTZ R17, R7, R2 ;  /* 0x0000000207117220 */ /* 0x000fe20000410000 */
[----:B------:R-:W-:Y:S01]  /*aa90*/  SHF.L.U32 R4, R4, 0x10, RZ ;  /* 0x0000001004047819 */ /* 0x000fe200000006ff */
[-C--:B------:R-:W-:Y:S01]  /*aaa0*/  FMUL.FTZ R2, R28, R3.reuse ;  /* 0x000000031c027220 */ /* 0x080fe20000410000 */
[----:B------:R-:W-:Y:S01]  /*aab0*/  SHF.L.U32 R5, R5, 0x10, RZ ;  /* 0x0000001005057819 */ /* 0x000fe200000006ff */
[CC--:B------:R-:W-:Y:S01]  /*aac0*/  FMUL.FTZ R30, R20.reuse, R22.reuse ;  /* 0x00000016141e7220 */ /* 0x0c0fe20000410000 */
[----:B------:R-:W-:Y:S01]  /*aad0*/  FMUL.FTZ R29, R21, R22 ;  /* 0x00000016151d7220 */ /* 0x000fe20000410000 */
[----:B------:R-:W-:Y:S01]  /*aae0*/  FMUL.FTZ R3, R23, R3 ;  /* 0x0000000317037220 */ /* 0x000fe20000410000 */
[----:B------:R-:W-:Y:S01]  /*aaf0*/  FFMA.FTZ R6, R7, R4, -R6 ;  /* 0x0000000407067223 */ /* 0x000fe20000010806 */
[-C--:B------:R-:W-:Y:S01]  /*ab00*/  FFMA.FTZ R30, R21, R26.reuse, -R30 ;  /* 0x0000001a151e7223 */ /* 0x080fe2000001081e */
[----:B------:R-:W-:Y:S01]  /*ab10*/  FFMA.FTZ R29, R20, R26, R29 ;  /* 0x0000001a141d7223 */ /* 0x000fe2000001001d */
[----:B------:R-:W-:Y:S01]  /*ab20*/  FFMA.FTZ R17, R24, R4, R17 ;  /* 0x0000000418117223 */ /* 0x000fe20000010011 */
[-C--:B------:R-:W-:Y:S01]  /*ab30*/  FFMA.FTZ R2, R23, R5.reuse, -R2 ;  /* 0x0000000517027223 */ /* 0x080fe20000010802 */
[----:B------:R-:W-:Y:S01]  /*ab40*/  FFMA.FTZ R3, R28, R5, R3 ;  /* 0x000000051c037223 */ /* 0x000fe20000010003 */
[----:B------:R-:W-:-:S02]  /*ab50*/  F2FP.BF16.F32.PACK_AB R21, R0, R25 ;  /* 0x000000190015723e */ /* 0x000fc400000010ff */
[----:B------:R-:W-:Y:S02]  /*ab60*/  F2FP.BF16.F32.PACK_AB R23, R29, R30 ;  /* 0x0000001e1d17723e */ /* 0x000fe400000010ff */
[----:B------:R-:W-:Y:S02]  /*ab70*/  F2FP.BF16.F32.PACK_AB R20, R17, R6 ;  /* 0x000000061114723e */ /* 0x000fe400000010ff */
[----:B------:R-:W-:Y:S02]  /*ab80*/  F2FP.BF16.F32.PACK_AB R22, R3, R2 ;  /* 0x000000020316723e */ /* 0x000fe400000010ff */
.L_x_2153:
[----:B------:R-:W-:Y:S05]  /*ab90*/  BSYNC B0 ;  /* 0x0000000000007941 */ /* 0x000fea0003800000 */
.L_x_2152:
[----:B-----5:R1:W-:Y:S01]  /*aba0*/  STS.128 [R154+0x800], R20 ;  /* 0x000800149a007388 */ /* 0x0203e20000000c00 */
[----:B------:R-:W-:Y:S01]  /*abb0*/  IADD3 R0, R18, 0x20, RZ ;  /* 0x0000002012007810 */ /* 0x000fe20007ffe0ff */
[----:B------:R-:W-:Y:S03]  /*abc0*/  BSSY B0, `(.L_x_2154) ;  /* 0x000002a000007945 */ /* 0x000fe60003800000 */
[----:B------:R-:W-:-:S13]  /*abd0*/  ISETP.GE.AND P0, PT, R0, UR5, PT ;  /* 0x0000000500007c0c */ /* 0x000fda000bf06270 */
[----:B------:R-:W-:Y:S05]  /*abe0*/  @P0 BRA `(.L_x_2155) ;  /* 0x00000000009c0947 */ /* 0x000fea0003800000 */
[----:B------:R-:W2:Y:S04]  /*abf0*/  LDG.E.64 R2, desc[UR6][R36.64+0x20] ;  /* 0x0000200624027981 */ /* 0x000ea8000c1e1b00 */
[----:B------:R-:W4:Y:S01]  /*ac00*/  LDG.E.64 R4, desc[UR6][R32.64+0x20] ;  /* 0x0000200620047981 */ /* 0x000f22000c1e1b00 */
[C---:B------:R-:W-:Y:S02]  /*ac10*/  SHF.L.U32 R6, R13.reuse, 0x10, RZ ;  /* 0x000000100d067819 */ /* 0x040fe400000006ff */
[----:B------:R-:W-:Y:S02]  /*ac20*/  LOP3.LUT R0, R13, 0xffff0000, RZ, 0xc0, !PT ;  /* 0xffff00000d007812 */ /* 0x000fe400078ec0ff */
[C---:B------:R-:W-:Y:S02]  /*ac30*/  SHF.L.U32 R7, R12.reuse, 0x10, RZ ;  /* 0x000000100c077819 */ /* 0x040fe400000006ff */
[----:B-1----:R-:W-:-:S02]  /*ac40*/  LOP3.LUT R20, R12, 0xffff0000, RZ, 0xc0, !PT ;  /* 0xffff00000c147812 */ /* 0x002fc400078ec0ff */
[C---:B------:R-:W-:Y:S02]  /*ac50*/  SHF.L.U32 R17, R15.reuse, 0x10, RZ ;  /* 0x000000100f117819 */ /* 0x040fe400000006ff */
[----:B------:R-:W-:Y:S01]  /*ac60*/  LOP3.LUT R12, R15, 0xffff0000, RZ, 0xc0, !PT ;  /* 0xffff00000f0c7812 */ /* 0x000fe200078ec0ff */
[C---:B------:R-:W-:Y:S01]  /*ac70*/  IMAD.U32 R15, R14.reuse, 0x10000, RZ ;  /* 0x000100000e0f7824 */ /* 0x040fe200078e00ff */
[----:B------:R-:W-:Y:S02]  /*ac80*/  LOP3.LUT R24, R14, 0xffff0000, RZ, 0xc0, !PT ;  /* 0xffff00000e187812 */ /* 0x000fe400078ec0ff */
[----:B--2---:R-:W-:Y:S02]  /*ac90*/  LOP3.LUT R13, R2, 0xffff0000, RZ, 0xc0, !PT ;  /* 0xffff0000020d7812 */ /* 0x004fe400078ec0ff */
[C---:B------:R-:W-:Y:S02]  /*aca0*/  LOP3.LUT R14, R3.reuse, 0xffff0000, RZ, 0xc0, !PT ;  /* 0xffff0000030e7812 */ /* 0x040fe400078ec0ff */
[----:B----4-:R-:W-:Y:S01]  /*acb0*/  LOP3.LUT R23, R4, 0xffff0000, RZ, 0xc0, !PT ;  /* 0xffff000004177812 */ /* 0x010fe200078ec0ff */
[-C--:B------:R-:W-:Y:S01]  /*acc0*/  FMUL.FTZ R21, R0, R13.reuse ;  /* 0x0000000d00157220 */ /* 0x080fe20000410000 */
[----:B------:R-:W-:Y:S01]  /*acd0*/  FMUL.FTZ R13, R6, R13 ;  /* 0x0000000d060d7220 */ /* 0x000fe20000410000 */
[----:B------:R-:W-:Y:S01]  /*ace0*/  SHF.L.U32 R2, R2, 0x10, RZ ;  /* 0x0000001002027819 */ /* 0x000fe200000006ff */
[----:B------:R-:W-:Y:S01]  /*acf0*/  IMAD.U32 R4, R4, 0x10000, RZ ;  /* 0x0001000004047824 */ /* 0x000fe200078e00ff */
[----:B------:R-:W-:Y:S01]  /*ad00*/  SHF.L.U32 R3, R3, 0x10, RZ ;  /* 0x0000001003037819 */ /* 0x000fe200000006ff */
[-C--:B------:R-:W-:Y:S01]  /*ad10*/  FFMA.FTZ R21, R6, R23.reuse, -R21 ;  /* 0x0000001706157223 */ /* 0x080fe20000010815 */
[----:B------:R-:W-:Y:S01]  /*ad20*/  FFMA.FTZ R0, R0, R23, R13 ;  /* 0x0000001700007223 */ /* 0x000fe2000001000d */
[----:B------:R-:W-:Y:S01]  /*ad30*/  LOP3.LUT R22, R5, 0xffff0000, RZ, 0xc0, !PT ;  /* 0xffff000005167812 */ /* 0x000fe200078ec0ff */
[-C--:B------:R-:W-:Y:S01]  /*ad40*/  FMUL.FTZ R6, R20, R2.reuse ;  /* 0x0000000214067220 */ /* 0x080fe20000410000 */
[----:B------:R-:W-:Y:S01]  /*ad50*/  FMUL.FTZ R13, R7, R2 ;  /* 0x00000002070d7220 */ /* 0x000fe20000410000 */
[----:B------:R-:W-:Y:S01]  /*ad60*/  SHF.L.U32 R5, R5, 0x10, RZ ;  /* 0x0000001005057819 */ /* 0x000fe200000006ff */
[-C--:B------:R-:W-:Y:S01]  /*ad70*/  FMUL.FTZ R2, R24, R3.reuse ;  /* 0x0000000318027220 */ /* 0x080fe20000410000 */
[-C--:B------:R-:W-:Y:S01]  /*ad80*/  FMUL.FTZ R26, R12, R14.reuse ;  /* 0x0000000e0c1a7220 */ /* 0x080fe20000410000 */
[----:B------:R-:W-:Y:S01]  /*ad90*/  FMUL.FTZ R25, R17, R14 ;  /* 0x0000000e11197220 */ /* 0x000fe20000410000 */
[----:B------:R-:W-:Y:S01]  /*ada0*/  FMUL.FTZ R3, R15, R3 ;  /* 0x000000030f037220 */ /* 0x000fe20000410000 */
[-C--:B------:R-:W-:Y:S01]  /*adb0*/  FFMA.FTZ R6, R7, R4.reuse, -R6 ;  /* 0x0000000407067223 */ /* 0x080fe20000010806 */
        /* <DEDUP_REMOVED lines=9> */
[----:B------:R-:W-:Y:S02]  /*ae50*/  MOV R13, R0 ;  /* 0x00000000000d7202 */ /* 0x000fe40000000f00 */
.L_x_2155:
[----:B------:R-:W-:Y:S05]  /*ae60*/  BSYNC B0 ;  /* 0x0000000000007941 */ /* 0x000fea0003800000 */
.L_x_2154:
[----:B------:R2:W-:Y:S01]  /*ae70*/  STS.128 [R154+0x1800], R12 ;  /* 0x0018000c9a007388 */ /* 0x0005e20000000c00 */
[----:B------:R-:W-:Y:S01]  /*ae80*/  IADD3 R18, R18, 0x40, RZ ;  /* 0x0000004012127810 */ /* 0x000fe20007ffe0ff */
[----:B------:R-:W-:Y:S03]  /*ae90*/  BSSY B0, `(.L_x_2156) ;  /* 0x000002a000007945 */ /* 0x000fe60003800000 */
[----:B------:R-:W-:-:S13]  /*aea0*/  ISETP.GE.AND P0, PT, R18, UR5, PT ;  /* 0x0000000512007c0c */ /* 0x000fda000bf06270 */
[----:B------:R-:W-:Y:S05]  /*aeb0*/  @P0 BRA `(.L_x_2157) ;  /* 0x00000000009c0947 */ /* 0x000fea0003800000 */
[----:B------:R-:W4:Y:S04]  /*aec0*/  LDG.E.64 R2, desc[UR6][R36.64+0x40] ;  /* 0x0000400624027981 */ /* 0x000f28000c1e1b00 */
[----:B------:R-:W1:Y:S01]  /*aed0*/  LDG.E.64 R4, desc[UR6][R32.64+0x40] ;  /* 0x0000400620047981 */ /* 0x000e62000c1e1b00 */
[C---:B------:R-:W-:Y:S02]  /*aee0*/  SHF.L.U32 R6, R9.reuse, 0x10, RZ ;  /* 0x0000001009067819 */ /* 0x040fe400000006ff */
[----:B------:R-:W-:Y:S02]  /*aef0*/  LOP3.LUT R0, R9, 0xffff0000, RZ, 0xc0, !PT ;  /* 0xffff000009007812 */ /* 0x000fe400078ec0ff */
[C---:B------:R-:W-:Y:S02]  /*af00*/  SHF.L.U32 R7, R8.reuse, 0x10, RZ ;  /* 0x0000001008077819 */ /* 0x040fe400000006ff */
[----:B--2---:R-:W-:-:S02]  /*af10*/  LOP3.LUT R13, R8, 0xffff0000, RZ, 0xc0, !PT ;  /* 0xffff0000080d7812 */ /* 0x004fc400078ec0ff */
[C---:B------:R-:W-:Y:S02]  /*af20*/  LOP3.LUT R8, R11.reuse, 0xffff0000, RZ, 0xc0, !PT ;  /* 0xffff00000b087812 */ /* 0x040fe400078ec0ff */
[----:B------:R-:W-:Y:S01]  /*af30*/  SHF.L.U32 R12, R11, 0x10, RZ ;  /* 0x000000100b0c7819 */ /* 0x000fe200000006ff */
[C---:B------:R-:W-:Y:S01]  /*af40*/  IMAD.U32 R11, R10.reuse, 0x10000, RZ ;  /* 0x000100000a0b7824 */ /* 0x040fe200078e00ff */
[----:B------:R-:W-:Y:S02]  /*af50*/  LOP3.LUT R10, R10, 0xffff0000, RZ, 0xc0, !PT ;  /* 0xffff00000a0a7812 */ /* 0x000fe400078ec0ff */
[----:B----4-:R-:W-:Y:S02]  /*af60*/  LOP3.LUT R9, R2, 0xffff0000, RZ, 0xc0, !PT ;  /* 0xffff000002097812 */ /* 0x010fe400078ec0ff */
[----:B------:R-:W-:Y:S02]  /*af70*/  LOP3.LUT R17, R3, 0xffff0000, RZ, 0xc0, !PT ;  /* 0xffff000003117812 */ /* 0x000fe400078ec0ff */
[----:B-1----:R-:W-:Y:S01]  /*af80*/  LOP3.LUT R21, R4, 0xffff0000, RZ, 0xc0, !PT ;  /* 0xffff000004157812 */ /* 0x002fe200078ec0ff */
[-C--:B------:R-:W-:Y:S01]  /*af90*/  FMUL.FTZ R15, R0, R9.reuse ;  /* 0x00000009000f7220 */ /* 0x080fe20000410000 */
[----:B------:R-:W-:Y:S01]  /*afa0*/  LOP3.LUT R19, R5, 0xffff0000, RZ, 0xc0, !PT ;  /* 0xffff000005137812 */ /* 0x000fe200078ec0ff */
[----:B------:R-:W-:Y:S01]  /*afb0*/  FMUL.FTZ R23, R6, R9 ;  /* 0x0000000906177220 */ /* 0x000fe20000410000 */
[----:B------:R-:W-:Y:S01]  /*afc0*/  FMUL.FTZ R9, R8, R17 ;  /* 0x0000001108097220 */ /* 0x000fe20000410000 */
[----:B------:R-:W-:Y:S01]  /*afd0*/  SHF.L.U32 R2, R2, 0x10, RZ ;  /* 0x0000001002027819 */ /* 0x000fe200000006ff */
[----:B------:R-:W-:Y:S01]  /*afe0*/  FFMA.FTZ R15, R6, R21, -R15 ;  /* 0x00000015060f7223 */ /* 0x000fe2000001080f */
[----:B------:R-:W-:Y:S01]  /*aff0*/  SHF.L.U32 R3, R3, 0x10, RZ ;  /* 0x0000001003037819 */ /* 0x000fe200000006ff */
[C---:B------:R-:W-:Y:S01]  /*b000*/  FMUL.FTZ R17, R12.reuse, R17 ;  /* 0x000000110c117220 */ /* 0x040fe20000410000 */
[----:B------:R-:W-:Y:S01]  /*b010*/  FFMA.FTZ R9, R12, R19, -R9 ;  /* 0x000000130c097223 */ /* 0x000fe20000010809 */
[-C--:B------:R-:W-:Y:S01]  /*b020*/  FMUL.FTZ R6, R13, R2.reuse ;  /* 0x000000020d067220 */ /* 0x080fe20000410000 */
[----:B------:R-:W-:Y:S01]  /*b030*/  FMUL.FTZ R12, R7, R2 ;  /* 0x00000002070c7220 */ /* 0x000fe20000410000 */
[----:B------:R-:W-:Y:S01]  /*b040*/  SHF.L.U32 R5, R5, 0x10, RZ ;  /* 0x0000001005057819 */ /* 0x000fe200000006ff */
[----:B------:R-:W-:Y:S01]  /*b050*/  FMUL.FTZ R2, R10, R3 ;  /* 0x000000030a027220 */ /* 0x000fe20000410000 */
[----:B------:R-:W-:Y:S01]  /*b060*/  FFMA.FTZ R0, R0, R21, R23 ;  /* 0x0000001500007223 */ /* 0x000fe20000010017 */
[----:B------:R-:W-:-:S02]  /*b070*/  IMAD.U32 R4, R4, 0x10000, RZ ;  /* 0x0001000004047824 */ /* 0x000fc400078e00ff */
[C---:B------:R-:W-:Y:S01]  /*b080*/  FMUL.FTZ R3, R11.reuse, R3 ;  /* 0x000000030b037220 */ /* 0x040fe20000410000 */
[----:B------:R-:W-:Y:S01]  /*b090*/  FFMA.FTZ R8, R8, R19, R17 ;  /* 0x0000001308087223 */ /* 0x000fe20000010011 */
[-C--:B------:R-:W-:Y:S01]  /*b0a0*/  FFMA.FTZ R2, R11, R5.reuse, -R2 ;  /* 0x000000050b027223 */ /* 0x080fe20000010802 */
[-C--:B------:R-:W-:Y:S01]  /*b0b0*/  FFMA.FTZ R6, R7, R4.reuse, -R6 ;  /* 0x0000000407067223 */ /* 0x080fe20000010806 */
[----:B------:R-:W-:Y:S01]  /*b0c0*/  FFMA.FTZ R13, R13, R4, R12 ;  /* 0x000000040d0d7223 */ /* 0x000fe2000001000c */
[----:B------:R-:W-:Y:S01]  /*b0d0*/  FFMA.FTZ R3, R10, R5, R3 ;  /* 0x000000050a037223 */ /* 0x000fe20000010003 */
[----:B------:R-:W-:Y:S02]  /*b0e0*/  F2FP.BF16.F32.PACK_AB R0, R0, R15 ;  /* 0x0000000f0000723e */ /* 0x000fe400000010ff */
[----:B------:R-:W-:Y:S02]  /*b0f0*/  F2FP.BF16.F32.PACK_AB R11, R8, R9 ;  /* 0x00000009080b723e */ /* 0x000fe400000010ff */
[----:B------:R-:W-:-:S02]  /*b100*/  F2FP.BF16.F32.PACK_AB R8, R13, R6 ;  /* 0x000000060d08723e */ /* 0x000fc400000010ff */
[----:B------:R-:W-:Y:S02]  /*b110*/  F2FP.BF16.F32.PACK_AB R10, R3, R2 ;  /* 0x00000002030a723e */ /* 0x000fe400000010ff */
[----:B------:R-:W-:Y:S02]  /*b120*/  MOV R9, R0 ;  /* 0x0000000000097202 */ /* 0x000fe40000000f00 */
.L_x_2157:
[----:B------:R-:W-:Y:S05]  /*b130*/  BSYNC B0 ;  /* 0x0000000000007941 */ /* 0x000fea0003800000 */
.L_x_2156:
[----:B------:R4:W-:Y:S01]  /*b140*/  STS.128 [R154+0x2800], R8 ;  /* 0x002800089a007388 */ /* 0x0009e20000000c00 */
[----:B------:R-:W-:Y:S05]  /*b150*/  BRA `(.L_x_2151) ;  /* 0x0000002400207947 */ /* 0x000fea0003800000 */
.L_x_2142:
[----:B------:R-:W-:Y:S04]  /*b160*/  BSSY B1, `(.L_x_2158) ;  /* 0x0000115000017945 */ /* 0x000fe80003800000 */
[----:B------:R-:W-:Y:S05]  /*b170*/  @!P1 BRA `(.L_x_2159) ;  /* 0x00000010004c9947 */ /* 0x000fea0003800000 */
[----:B------:R1:W5:Y:S04]  /*b180*/  LDG.E.128 R12, desc[UR6][R36.64+0x40] ;  /* 0x00004006240c7981 */ /* 0x000368000c1e1d00 */
[----:B------:R1:W5:Y:S04]  /*b190*/  LDG.E.128 R8, desc[UR6][R36.64+0x80] ;  /* 0x0000800624087981 */ /* 0x000368000c1e1d00 */
[----:B------:R1:W5:Y:S01]  /*b1a0*/  LDG.E.128 R28, desc[UR6][R36.64] ;  /* 0x00000006241c7981 */ /* 0x000362000c1e1d00 */
[----:B------:R-:W-:Y:S01]  /*b1b0*/  ISETP.GE.AND P0, PT, R18, UR5, PT ;  /* 0x0000000512007c0c */ /* 0x000fe2000bf06270 */
[----:B------:R-:W-:-:S12]  /*b1c0*/  BSSY B0, `(.L_x_2160) ;  /* 0x0000056000007945 */ /* 0x000fd80003800000 */
[----:B------:R-:W-:Y:S05]  /*b1d0*/  @P0 BRA `(.L_x_2161) ;  /* 0x0000000400500947 */ /* 0x000fea0003800000 */
[----:B------:R-:W-:Y:S01]  /*b1e0*/  ISETP.GE.AND P0, PT, R18, R79, PT ;  /* 0x0000004f1200720c */ /* 0x000fe20003f06270 */
[----:B------:R-:W-:Y:S01]  /*b1f0*/  IMAD.MOV.U32 R0, RZ, RZ, RZ ;  /* 0x000000ffff007224 */ /* 0x000fe200078e00ff */
[----:B------:R-:W-:Y:S01]  /*b200*/  ULDC.64 UR8, c[0x0][0x360] ;  /* 0x0000d80000087ab9 */ /* 0x000fe20000000a00 */
[----:B------:R-:W-:-:S10]  /*b210*/  IMAD.MOV.U32 R5, RZ, RZ, R79 ;  /* 0x000000ffff057224 */ /* 0x000fd400078e004f */
[--C-:B------:R-:W-:Y:S02]  /*b220*/  @P0 SHF.R.S32.HI R2, RZ, 0x1, R83.reuse ;  /* 0x00000001ff020819 */ /* 0x100fe40000011453 */
[----:B------:R-:W-:Y:S02]  /*b230*/  @P0 SHF.R.S32.HI R4, RZ, 0x1, R83 ;  /* 0x00000001ff040819 */ /* 0x000fe40000011453 */
[----:B------:R-:W-:-:S03]  /*b240*/  @P0 IADD3 R0, -R2, RZ, RZ ;  /* 0x000000ff02000210 */ /* 0x000fc60007ffe1ff */
[----:B------:R-:W-:Y:S01]  /*b250*/  @P0 IMAD.MOV R5, RZ, RZ, -R4 ;  /* 0x000000ffff050224 */ /* 0x000fe200078e0a04 */
[C---:B------:R-:W-:Y:S01]  /*b260*/  IADD3 R21, P1, R0.reuse, R3, RZ ;  /* 0x0000000300157210 */ /* 0x040fe20007f3e0ff */
[----:B------:R-:W-:Y:S02]  /*b270*/  IMAD.MOV.U32 R2, RZ, RZ, RZ ;  /* 0x000000ffff027224 */ /* 0x000fe400078e00ff */
[----:B------:R-:W-:Y:S01]  /*b280*/  IMAD.WIDE R4, R5, 0x2, R36 ;  /* 0x0000000205047825 */ /* 0x000fe200078e0224 */
[----:B------:R-:W-:Y:S02]  /*b290*/  LEA.HI.X.SX32 R0, R0, R17, 0x1, P1 ;  /* 0x0000001100007211 */ /* 0x000fe400008f0eff */
[----:B------:R-:W-:-:S03]  /*b2a0*/  LEA R20, P1, R21, UR8, 0x1 ;  /* 0x0000000815147c11 */ /* 0x000fc6000f8208ff */
[----:B------:R-:W2:Y:S01]  /*b2b0*/  LDG.E.128 R4, desc[UR6][R4.64] ;  /* 0x0000000604047981 */ /* 0x000ea2000c1e1d00 */
[----:B------:R-:W-:Y:S01]  /*b2c0*/  LEA.HI.X R21, R21, UR9, R0, 0x1, P1 ;  /* 0x0000000915157c11 */ /* 0x000fe200088f0c00 */
[----:B------:R-:W-:Y:S01]  /*b2d0*/  ULDC.64 UR8, c[0x0][0x358] ;  /* 0x0000d60000087ab9 */ /* 0x000fe20000000a00 */
[----:B------:R-:W-:-:S04]  /*b2e0*/  @P0 SHF.R.S32.HI R0, RZ, 0x1, R83 ;  /* 0x00000001ff000819 */ /* 0x000fc80000011453 */
[----:B------:R-:W-:Y:S01]  /*b2f0*/  @P0 IADD3 R2, -R0, RZ, RZ ;  /* 0x000000ff00020210 */ /* 0x000fe20007ffe1ff */
[----:B------:R-:W3:Y:S03]  /*b300*/  LDG.E.128 R20, desc[UR6][R20.64] ;  /* 0x0000000614147981 */ /* 0x000ee6000c1e1d00 */
[----:B------:R-:W-:-:S04]  /*b310*/  IADD3 R0, P1, R2, R3, RZ ;  /* 0x0000000302007210 */ /* 0x000fc80007f3e0ff */
[----:B------:R-:W-:Y:S02]  /*b320*/  LEA.HI.X.SX32 R25, R2, R17, 0x1, P1 ;  /* 0x0000001102197211 */ /* 0x000fe400008f0eff */
[----:B------:R-:W-:-:S04]  /*b330*/  LEA R24, P1, R0, UR8, 0x1 ;  /* 0x0000000800187c11 */ /* 0x000fc8000f8208ff */
[----:B------:R-:W-:-:S06]  /*b340*/  LEA.HI.X R25, R0, UR9, R25, 0x1, P1 ;  /* 0x0000000900197c11 */ /* 0x000fcc00088f0c19 */
[----:B------:R-:W4:Y:S01]  /*b350*/  LDG.E.128 R24, desc[UR6][R24.64] ;  /* 0x0000000618187981 */ /* 0x000f22000c1e1d00 */
[C---:B-----5:R-:W-:Y:S01]  /*b360*/  IMAD.U32 R16, R28.reuse, 0x10000, RZ ;  /* 0x000100001c107824 */ /* 0x060fe200078e00ff */
[----:B------:R-:W-:Y:S01]  /*b370*/  LOP3.LUT R2, R28, 0xffff0000, RZ, 0xc0, !PT ;  /* 0xffff00001c027812 */ /* 0x000fe200078ec0ff */
[C---:B------:R-:W-:Y:S01]  /*b380*/  IMAD.U32 R38, R29.reuse, 0x10000, RZ ;  /* 0x000100001d267824 */ /* 0x040fe200078e00ff */
[----:B------:R-:W-:Y:S01]  /*b390*/  LOP3.LUT R0, R29, 0xffff0000, RZ, 0xc0, !PT ;  /* 0xffff00001d007812 */ /* 0x000fe200078ec0ff */
[C---:B------:R-:W-:Y:S01]  /*b3a0*/  IMAD.U32 R39, R31.reuse, 0x10000, RZ ;  /* 0x000100001f277824 */ /* 0x040fe200078e00ff */
[C---:B------:R-:W-:Y:S02]  /*b3b0*/  SHF.L.U32 R32, R30.reuse, 0x10, RZ ;  /* 0x000000101e207819 */ /* 0x040fe400000006ff */
        /* <DEDUP_REMOVED lines=8> */
[----:B---3--:R-:W-:Y:S01]  /*b440*/  IMAD.U32 R42, R20, 0x10000, RZ ;  /* 0x00010000142a7824 */ /* 0x008fe200078e00ff */
        /* <DEDUP_REMOVED lines=17> */
[----:B------:R-:W-:Y:S01]  /*b560*/  FMUL.FTZ R7, R4, R7 ;  /* 0x0000000704077220 */ /* 0x000fe20000410000 */
[----:B------:R-:W-:Y:S01]  /*b570*/  FMUL.FTZ R6, R6, R21 ;  /* 0x0000001506067220 */ /* 0x000fe20000410000 */
[----:B------:R-:W-:Y:S01]  /*b580*/  @!P0 FADD.FTZ R23, -R23, -RZ ;  /* 0x800000ff17178221 */ /* 0x000fe20000010100 */
[----:B------:R-:W-:Y:S01]  /*b590*/  FMUL.FTZ R20, R5, R20 ;  /* 0x0000001405147220 */ /* 0x000fe20000410000 */
[C---:B----4-:R-:W-:Y:S01]  /*b5a0*/  IMAD.U32 R21, R24.reuse, 0x10000, RZ ;  /* 0x0001000018157824 */ /* 0x050fe200078e00ff */
[----:B------:R-:W-:Y:S01]  /*b5b0*/  LOP3.LUT R5, R24, 0xffff0000, RZ, 0xc0, !PT ;  /* 0xffff000018057812 */ /* 0x000fe200078ec0ff */
[----:B------:R-:W-:Y:S01]  /*b5c0*/  FMUL.FTZ R31, R31, R42 ;  /* 0x0000002a1f1f7220 */ /* 0x000fe20000410000 */
[----:B------:R-:W-:Y:S01]  /*b5d0*/  SHF.L.U32 R4, R25, 0x10, RZ ;  /* 0x0000001019047819 */ /* 0x000fe200000006ff */
[----:B------:R-:W-:Y:S01]  /*b5e0*/  FMUL.FTZ R41, R41, R46 ;  /* 0x0000002e29297220 */ /* 0x000fe20000410000 */
[----:B------:R-:W-:Y:S01]  /*b5f0*/  LOP3.LUT R30, R25, 0xffff0000, RZ, 0xc0, !PT ;  /* 0xffff0000191e7812 */ /* 0x000fe200078ec0ff */
[C---:B------:R-:W-:Y:S01]  /*b600*/  IMAD.U32 R25, R26.reuse, 0x10000, RZ ;  /* 0x000100001a197824 */ /* 0x040fe200078e00ff */
[----:B------:R-:W-:Y:S01]  /*b610*/  LOP3.LUT R24, R26, 0xffff0000, RZ, 0xc0, !PT ;  /* 0xffff00001a187812 */ /* 0x000fe200078ec0ff */
[----:B------:R-:W-:Y:S01]  /*b620*/  FMUL.FTZ R45, R40, R45 ;  /* 0x0000002d282d7220 */ /* 0x000fe20000410000 */
[C---:B------:R-:W-:Y:S01]  /*b630*/  SHF.L.U32 R22, R27.reuse, 0x10, RZ ;  /* 0x000000101b167819 */ /* 0x040fe200000006ff */
        /* <DEDUP_REMOVED lines=14> */
.L_x_2161:
[----:B------:R-:W-:Y:S05]  /*b720*/  BSYNC B0 ;  /* 0x0000000000007941 */ /* 0x000fea0003800000 */
.L_x_2160:
[----:B-----5:R2:W-:Y:S01]  /*b730*/  STS.128 [R154], R28 ;  /* 0x0000001c9a007388 */ /* 0x0205e20000000c00 */
[----:B------:R-:W-:Y:S01]  /*b740*/  IADD3 R0, R18, 0x20, RZ ;  /* 0x0000002012007810 */ /* 0x000fe20007ffe0ff */
[----:B------:R-:W-:Y:S03]  /*b750*/  BSSY B0, `(.L_x_2162) ;  /* 0x0000059000007945 */ /* 0x000fe60003800000 */
[----:B------:R-:W-:-:S13]  /*b760*/  ISETP.GE.AND P0, PT, R0, UR5, PT ;  /* 0x0000000500007c0c */ /* 0x000fda000bf06270 */
        /* <DEDUP_REMOVED lines=14> */
[----:B------:R-:W3:Y:S01]  /*b850*/  LDG.E.128 R4, desc[UR6][R4.64+0x40] ;  /* 0x0000400604047981 */ /* 0x000ee2000c1e1d00 */
[----:B------:R-:W-:Y:S01]  /*b860*/  LEA.HI.X R21, R21, UR9, R0, 0x1, P1 ;  /* 0x0000000915157c11 */ /* 0x000fe200088f0c00 */
[----:B------:R-:W-:Y:S01]  /*b870*/  ULDC.64 UR8, c[0x0][0x358] ;  /* 0x0000d60000087ab9 */ /* 0x000fe20000000a00 */
[----:B------:R-:W-:-:S04]  /*b880*/  @P0 SHF.R.S32.HI R0, RZ, 0x1, R83 ;  /* 0x00000001ff000819 */ /* 0x000fc80000011453 */
[----:B------:R-:W-:Y:S01]  /*b890*/  @P0 IADD3 R2, -R0, RZ, RZ ;  /* 0x000000ff00020210 */ /* 0x000fe20007ffe1ff */
[----:B------:R-:W4:Y:S03]  /*b8a0*/  LDG.E.128 R20, desc[UR6][R20.64+0x40] ;  /* 0x0000400614147981 */ /* 0x000f26000c1e1d00 */
[----:B------:R-:W-:-:S04]  /*b8b0*/  IADD3 R0, P1, R2, R3, RZ ;  /* 0x0000000302007210 */ /* 0x000fc80007f3e0ff */
[----:B------:R-:W-:Y:S02]  /*b8c0*/  LEA.HI.X.SX32 R25, R2, R17, 0x1, P1 ;  /* 0x0000001102197211 */ /* 0x000fe400008f0eff */
[----:B------:R-:W-:-:S04]  /*b8d0*/  LEA R24, P1, R0, UR8, 0x1 ;  /* 0x0000000800187c11 */ /* 0x000fc8000f8208ff */
[----:B------:R-:W-:-:S06]  /*b8e0*/  LEA.HI.X R25, R0, UR9, R25, 0x1, P1 ;  /* 0x0000000900197c11 */ /* 0x000fcc00088f0c19 */
[----:B------:R-:W5:Y:S01]  /*b8f0*/  LDG.E.128 R24, desc[UR6][R24.64+0x40] ;  /* 0x0000400618187981 */ /* 0x000f62000c1e1d00 */
[C---:B------:R-:W-:Y:S01]  /*b900*/  IMAD.U32 R16, R12.reuse, 0x10000, RZ ;  /* 0x000100000c107824 */ /* 0x040fe200078e00ff */
[----:B------:R-:W-:Y:S01]  /*b910*/  LOP3.LUT R2, R12, 0xffff0000, RZ, 0xc0, !PT ;  /* 0xffff00000c027812 */ /* 0x000fe200078ec0ff */
[C---:B--2---:R-:W-:Y:S01]  /*b920*/  IMAD.U32 R29, R13.reuse, 0x10000, RZ ;  /* 0x000100000d1d7824 */ /* 0x044fe200078e00ff */
[----:B------:R-:W-:Y:S01]  /*b930*/  LOP3.LUT R0, R13, 0xffff0000, RZ, 0xc0, !PT ;  /* 0xffff00000d007812 */ /* 0x000fe200078ec0ff */
[C---:B------:R-:W-:Y:S01]  /*b940*/  IMAD.U32 R30, R15.reuse, 0x10000, RZ ;  /* 0x000100000f1e7824 */ /* 0x040fe200078e00ff */
[C---:B------:R-:W-:Y:S02]  /*b950*/  SHF.L.U32 R28, R14.reuse, 0x10, RZ ;  /* 0x000000100e1c7819 */ /* 0x040fe400000006ff */
        /* <DEDUP_REMOVED lines=11> */
[----:B------:R-:W-:Y:S01]  /*ba10*/  LOP3.LUT R39, R20, 0xffff0000, RZ, 0xc0, !PT ;  /* 0xffff000014277812 */ /* 0x000fe200078ec0ff */
[----:B------:R-:W-:Y:S01]  /*ba20*/  @!P0 FADD.FTZ R38, -R38, -RZ ;  /* 0x800000ff26268221 */ /* 0x000fe20000010100 */
[----:B------:R-:W-:Y:S01]  /*ba30*/  SHF.L.U32 R7, R21, 0x10, RZ ;  /* 0x0000001015077819 */ /* 0x000fe200000006ff */
        /* <DEDUP_REMOVED lines=10> */
[----:B------:R-:W-:Y:S01]  /*bae0*/  FMUL.FTZ R39, R14, R39 ;  /* 0x000000270e277220 */ /* 0x000fe20000410000 */
[----:B------:R-:W-:Y:S01]  /*baf0*/  FMUL.FTZ R4, R4, R7 ;  /* 0x0000000704047220 */ /* 0x000fe20000410000 */
[----:B------:R-:W-:Y:S01]  /*bb00*/  @!P0 FADD.FTZ R21, -R21, -RZ ;  /* 0x800000ff15158221 */ /* 0x000fe20000010100 */
[----:B------:R-:W-:Y:S01]  /*bb10*/  FMUL.FTZ R5, R5, R20 ;  /* 0x0000001405057220 */ /* 0x000fe20000410000 */
[C---:B-----5:R-:W-:Y:S01]  /*bb20*/  LOP3.LUT R14, R24.reuse, 0xffff0000, RZ, 0xc0, !PT ;  /* 0xffff0000180e7812 */ /* 0x060fe200078ec0ff */
[----:B------:R-:W-:Y:S01]  /*bb30*/  FMUL.FTZ R15, R15, R38 ;  /* 0x000000260f0f7220 */ /* 0x000fe20000410000 */
[----:B------:R-:W-:Y:S01]  /*bb40*/  SHF.L.U32 R7, R25, 0x10, RZ ;  /* 0x0000001019077819 */ /* 0x000fe200000006ff */
[----:B------:R-:W-:Y:S01]  /*bb50*/  @!P0 FADD.FTZ R23, -R23, -RZ ;  /* 0x800000ff17178221 */ /* 0x000fe20000010100 */
[----:B------:R-:W-:Y:S01]  /*bb60*/  IMAD.U32 R20, R24, 0x10000, RZ ;  /* 0x0001000018147824 */ /* 0x000fe200078e00ff */
[----:B------:R-:W-:Y:S01]  /*bb70*/  LOP3.LUT R25, R25, 0xffff0000, RZ, 0xc0, !PT ;  /* 0xffff000019197812 */ /* 0x000fe200078ec0ff */
[----:B------:R-:W-:Y:S01]  /*bb80*/  FMUL.FTZ R41, R32, R41 ;  /* 0x0000002920297220 */ /* 0x000fe20000410000 */
[----:B------:R-:W-:Y:S01]  /*bb90*/  FMUL.FTZ R6, R6, R21 ;  /* 0x0000001506067220 */ /* 0x000fe20000410000 */
        /* <DEDUP_REMOVED lines=20> */
.L_x_2163:
[----:B------:R-:W-:Y:S05]  /*bce0*/  BSYNC B0 ;  /* 0x0000000000007941 */ /* 0x000fea0003800000 */
.L_x_2162:
[----:B------:R3:W-:Y:S01]  /*bcf0*/  STS.128 [R154+0x1000], R12 ;  /* 0x0010000c9a007388 */ /* 0x0007e20000000c00 */
        /* <DEDUP_REMOVED lines=12> */
[----:B------:R-:W-:-:S03]  /*bdc0*/  IADD3 R0, P1, R2, R3, RZ ;  /* 0x0000000302007210 */ /* 0x000fc60007f3e0ff */
[----:B------:R-:W-:Y:S01]  /*bdd0*/  IMAD.WIDE R4, R5, 0x2, R36 ;  /* 0x0000000205047825 */ /* 0x000fe200078e0224 */
[----:B---3--:R-:W-:Y:S02]  /*bde0*/  LEA.HI.X.SX32 R13, R2, R17, 0x1, P1 ;  /* 0x00000011020d7211 */ /* 0x008fe400008f0eff */
[----:B------:R-:W-:-:S03]  /*bdf0*/  LEA R12, P1, R0, UR8, 0x1 ;  /* 0x00000008000c7c11 */ /* 0x000fc6000f8208ff */
[----:B------:R-:W3:Y:S01]  /*be00*/  LDG.E.128 R4, desc[UR6][R4.64+0x80] ;  /* 0x0000800604047981 */ /* 0x000ee2000c1e1d00 */
[----:B------:R-:W-:Y:S01]  /*be10*/  LEA.HI.X R13, R0, UR9, R13, 0x1, P1 ;  /* 0x00000009000d7c11 */ /* 0x000fe200088f0c0d */
[----:B------:R-:W-:Y:S01]  /*be20*/  IMAD.MOV.U32 R2, RZ, RZ, RZ ;  /* 0x000000ffff027224 */ /* 0x000fe200078e00ff */
[----:B------:R-:W-:Y:S01]  /*be30*/  @P0 SHF.R.S32.HI R0, RZ, 0x1, R83 ;  /* 0x00000001ff000819 */ /* 0x000fe20000011453 */
[----:B------:R-:W-:-:S03]  /*be40*/  ULDC.64 UR8, c[0x0][0x358] ;  /* 0x0000d60000087ab9 */ /* 0x000fc60000000a00 */
        /* <DEDUP_REMOVED lines=9> */
[C---:B------:R-:W-:Y:S01]  /*bee0*/  IMAD.U32 R25, R9.reuse, 0x10000, RZ ;  /* 0x0001000009197824 */ /* 0x040fe200078e00ff */
        /* <DEDUP_REMOVED lines=9> */
[----:B--2---:R-:W-:Y:S01]  /*bf80*/  LOP3.LUT R28, R5, 0xffff0000, RZ, 0xc0, !PT ;  /* 0xffff0000051c7812 */ /* 0x004fe200078ec0ff */
[C---:B------:R-:W-:Y:S01]  /*bf90*/  IMAD.U32 R5, R7.reuse, 0x10000, RZ ;  /* 0x0001000007057824 */ /* 0x040fe200078e00ff */
[----:B------:R-:W-:Y:S01]  /*bfa0*/  LOP3.LUT R31, R7, 0xffff0000, RZ, 0xc0, !PT ;  /* 0xffff0000071f7812 */ /* 0x000fe200078ec0ff */
[----:B----4-:R-:W-:Y:S01]  /*bfb0*/  IMAD.U32 R7, R13, 0x10000, RZ ;  /* 0x000100000d077824 */ /* 0x010fe200078e00ff */
[C---:B------:R-:W-:Y:S02]  /*bfc0*/  SHF.L.U32 R30, R12.reuse, 0x10, RZ ;  /* 0x000000100c1e7819 */ /* 0x040fe400000006ff */
[----:B------:R-:W-:Y:S01]  /*bfd0*/  LOP3.LUT R29, R12, 0xffff0000, RZ, 0xc0, !PT ;  /* 0xffff00000c1d7812 */ /* 0x000fe200078ec0ff */
[----:B------:R-:W-:Y:S01]  /*bfe0*/  IMAD.U32 R12, R15, 0x10000, RZ ;  /* 0x000100000f0c7824 */ /* 0x000fe200078e00ff */
[----:B-1----:R-:W-:Y:S01]  /*bff0*/  LOP3.LUT R37, R13, 0xffff0000, RZ, 0xc0, !PT ;  /* 0xffff00000d257812 */ /* 0x002fe200078ec0ff */
[----:B------:R-:W-:Y:S01]  /*c000*/  @!P0 FADD.FTZ R30, -R30, -RZ ;  /* 0x800000ff1e1e8221 */ /* 0x000fe20000010100 */
[C---:B------:R-:W-:Y:S01]  /*c010*/  SHF.L.U32 R32, R14.reuse, 0x10, RZ ;  /* 0x000000100e207819 */ /* 0x040fe200000006ff */
[----:B------:R-:W-:Y:S01]  /*c020*/  @!P0 FADD.FTZ R29, -R29, -RZ ;  /* 0x800000ff1d1d8221 */ /* 0x000fe20000010100 */
[----:B------:R-:W-:Y:S01]  /*c030*/  LOP3.LUT R13, R14, 0xffff0000, RZ, 0xc0, !PT ;  /* 0xffff00000e0d7812 */ /* 0x000fe200078ec0ff */
[----:B------:R-:W-:Y:S01]  /*c040*/  @!P0 FADD.FTZ R12, -R12, -RZ ;  /* 0x800000ff0c0c8221 */ /* 0x000fe20000010100 */
[----:B------:R-:W-:Y:S01]  /*c050*/  LOP3.LUT R14, R15, 0xffff0000, RZ, 0xc0, !PT ;  /* 0xffff00000f0e7812 */ /* 0x000fe200078ec0ff */
[----:B------:R-:W-:Y:S01]  /*c060*/  FMUL.FTZ R29, R10, R29 ;  /* 0x0000001d0a1d7220 */ /* 0x000fe20000410000 */
[----:B------:R-:W-:Y:S01]  /*c070*/  LOP3.LUT R6, R6, 0xffff0000, RZ, 0xc0, !PT ;  /* 0xffff000006067812 */ /* 0x000fe200078ec0ff */
[----:B------:R-:W-:Y:S01]  /*c080*/  @!P0 FADD.FTZ R13, -R13, -RZ ;  /* 0x800000ff0d0d8221 */ /* 0x000fe20000010100 */
[----:B------:R-:W-:Y:S01]  /*c090*/  FMUL.FTZ R5, R5, R12 ;  /* 0x0000000c05057220 */ /* 0x000fe20000410000 */
[----:B------:R-:W-:Y:S01]  /*c0a0*/  @!P0 FADD.FTZ R14, -R14, -RZ ;  /* 0x800000ff0e0e8221 */ /* 0x000fe20000010100 */
[----:B------:R-:W-:Y:S01]  /*c0b0*/  @!P0 FADD.FTZ R7, -R7, -RZ ;  /* 0x800000ff07078221 */ /* 0x000fe20000010100 */
[----:B------:R-:W-:Y:S01]  /*c0c0*/  @!P0 FADD.FTZ R37, -R37, -RZ ;  /* 0x800000ff25258221 */ /* 0x000fe20000010100 */
[C---:B-----5:R-:W-:Y:S01]  /*c0d0*/  SHF.L.U32 R12, R20.reuse, 0x10, RZ ;  /* 0x00000010140c7819 */ /* 0x060fe200000006ff */
        /* <DEDUP_REMOVED lines=8> */
[C---:B------:R-:W-:Y:S01]  /*c160*/  LOP3.LUT R22, R23.reuse, 0xffff0000, RZ, 0xc0, !PT ;  /* 0xffff000017167812 */ /* 0x040fe200078ec0ff */
[----:B------:R-:W-:Y:S01]  /*c170*/  IMAD.U32 R13, R23, 0x10000, RZ ;  /* 0x00010000170d7824 */ /* 0x000fe200078e00ff */
[----:B------:R-:W-:Y:S01]  /*c180*/  LOP3.LUT R20, R21, 0xffff0000, RZ, 0xc0, !PT ;  /* 0xffff000015147812 */ /* 0x000fe200078ec0ff */
[----:B------:R-:W-:Y:S01]  /*c190*/  FMUL.FTZ R37, R28, R37 ;  /* 0x000000251c257220 */ /* 0x000fe20000410000 */
[----:B------:R-:W-:Y:S01]  /*c1a0*/  FMUL.FTZ R27, R27, R32 ;  /* 0x000000201b1b7220 */ /* 0x000fe20000410000 */
        /* <DEDUP_REMOVED lines=14> */
.L_x_2165:
[----:B------:R-:W-:Y:S05]  /*c290*/  BSYNC B0 ;  /* 0x0000000000007941 */ /* 0x000fea0003800000 */
.L_x_2164:
[----:B------:R4:W-:Y:S02]  /*c2a0*/  STS.128 [R154+0x2000], R8 ;  /* 0x002000089a007388 */ /* 0x0009e40000000c00 */
.L_x_2159:
[----:B------:R-:W-:Y:S05]  /*c2b0*/  BSYNC B1 ;  /* 0x0000000000017941 */ /* 0x000fea0003800000 */
.L_x_2158:
[----:B------:R-:W-:-:S05]  /*c2c0*/  VIADD R16, R144, 0x20 ;  /* 0x0000002090107836 */ /* 0x000fca0000000000 */
[----:B------:R-:W-:-:S04]  /*c2d0*/  ISETP.GE.AND P0, PT, R16, R33, PT ;  /* 0x000000211000720c */ /* 0x000fc80003f06270 */
[----:B------:R-:W-:-:S13]  /*c2e0*/  ISETP.LT.OR P0, PT, R64, -0x83, P0 ;  /* 0xffffff7d4000780c */ /* 0x000fda0000701670 */
[----:B------:R-:W-:Y:S05]  /*c2f0*/  @P0 BRA `(.L_x_2151) ;  /* 0x0000001000b80947 */ /* 0x000fea0003800000 */
[----:B---3--:R3:W5:Y:S04]  /*c300*/  LDG.E.128 R12, desc[UR6][R34.64+0x40] ;  /* 0x00004006220c7981 */ /* 0x008768000c1e1d00 */
[----:B----4-:R3:W5:Y:S04]  /*c310*/  LDG.E.128 R8, desc[UR6][R34.64+0x80] ;  /* 0x0000800622087981 */ /* 0x010768000c1e1d00 */
[----:B--2---:R3:W5:Y:S01]  /*c320*/  LDG.E.128 R28, desc[UR6][R34.64] ;  /* 0x00000006221c7981 */ /* 0x004762000c1e1d00 */
[----:B------:R-:W-:Y:S01]  /*c330*/  ISETP.GE.AND P0, PT, R18, UR5, PT ;  /* 0x0000000512007c0c */ /* 0x000fe2000bf06270 */
[----:B------:R-:W-:-:S12]  /*c340*/  BSSY B0, `(.L_x_2166) ;  /* 0x0000056000007945 */ /* 0x000fd80003800000 */
[----:B------:R-:W-:Y:S05]  /*c350*/  @P0 BRA `(.L_x_2167) ;  /* 0x0000000400500947 */ /* 0x000fea0003800000 */
[----:B------:R-:W-:Y:S01]  /*c360*/  ISETP.GE.AND P0, PT, R18, R79, PT ;  /* 0x0000004f1200720c */ /* 0x000fe20003f06270 */
[----:B------:R-:W-:Y:S01]  /*c370*/  IMAD.MOV.U32 R5, RZ, RZ, RZ ;  /* 0x000000ffff057224 */ /* 0x000fe200078e00ff */
[----:B------:R-:W-:Y:S01]  /*c380*/  IADD3 R24, P1, R82, R3, RZ ;  /* 0x0000000352187210 */ /* 0x000fe20007f3e0ff */
[----:B------:R-:W-:-:S03]  /*c390*/  ULDC.64 UR8, c[0x0][0x360] ;  /* 0x0000d80000087ab9 */ /* 0x000fc60000000a00 */
[----:B------:R-:W-:-:S07]  /*c3a0*/  LEA.HI.X.SX32 R2, R82, R17, 0x1, P1 ;  /* 0x0000001152027211 */ /* 0x000fce00008f0eff */
[----:B------:R-:W-:-:S05]  /*c3b0*/  @P0 SHF.R.S32.HI R0, RZ, 0x1, R83 ;  /* 0x00000001ff000819 */ /* 0x000fca0000011453 */
[----:B------:R-:W-:-:S05]  /*c3c0*/  @P0 IMAD.MOV R5, RZ, RZ, -R0 ;  /* 0x000000ffff050224 */ /* 0x000fca00078e0a00 */
[----:B------:R-:W-:-:S04]  /*c3d0*/  IADD3 R7, P1, R5, R24, RZ ;  /* 0x0000001805077210 */ /* 0x000fc80007f3e0ff */
[----:B------:R-:W-:Y:S02]  /*c3e0*/  LEA.HI.X.SX32 R4, R5, R2, 0x1, P1 ;  /* 0x0000000205047211 */ /* 0x000fe400008f0eff */
[C---:B------:R-:W-:Y:S01]  /*c3f0*/  LEA R20, P1, R7.reuse, UR8, 0x1 ;  /* 0x0000000807147c11 */ /* 0x040fe2000f8208ff */
[----:B------:R-:W-:Y:S01]  /*c400*/  IMAD.MOV.U32 R25, RZ, RZ, RZ ;  /* 0x000000ffff197224 */ /* 0x000fe200078e00ff */
[----:B------:R-:W-:Y:S01]  /*c410*/  MOV R5, R79 ;  /* 0x0000004f00057202 */ /* 0x000fe20000000f00 */
[----:B------:R-:W-:Y:S01]  /*c420*/  @P0 IMAD.MOV R5, RZ, RZ, -R0 ;  /* 0x000000ffff050224 */ /* 0x000fe200078e0a00 */
[----:B------:R-:W-:Y:S01]  /*c430*/  LEA.HI.X R21, R7, UR9, R4, 0x1, P1 ;  /* 0x0000000907157c11 */ /* 0x000fe200088f0c04 */
[----:B------:R-:W-:Y:S01]  /*c440*/  ULDC.64 UR8, c[0x0][0x358] ;  /* 0x0000d60000087ab9 */ /* 0x000fe20000000a00 */
[----:B------:R-:W-:Y:S01]  /*c450*/  @P0 IADD3 R25, -R0, RZ, RZ ;  /* 0x000000ff00190210 */ /* 0x000fe20007ffe1ff */
[----:B------:R-:W-:-:S03]  /*c460*/  IMAD.WIDE R4, R5, 0x2, R34 ;  /* 0x0000000205047825 */ /* 0x000fc600078e0222 */
[C---:B------:R-:W-:Y:S01]  /*c470*/  IADD3 R24, P1, R25.reuse, R24, RZ ;  /* 0x0000001819187210 */ /* 0x040fe20007f3e0ff */
[----:B------:R-:W2:Y:S03]  /*c480*/  LDG.E.128 R20, desc[UR6][R20.64] ;  /* 0x0000000614147981 */ /* 0x000ea6000c1e1d00 */
[----:B------:R-:W-:Y:S01]  /*c490*/  LEA.HI.X.SX32 R25, R25, R2, 0x1, P1 ;  /* 0x0000000219197211 */ /* 0x000fe200008f0eff */
[----:B------:R-:W4:Y:S01]  /*c4a0*/  LDG.E.128 R4, desc[UR6][R4.64] ;  /* 0x0000000604047981 */ /* 0x000f22000c1e1d00 */
[----:B------:R-:W-:-:S04]  /*c4b0*/  LEA R26, P1, R24, UR8, 0x1 ;  /* 0x00000008181a7c11 */ /* 0x000fc8000f8208ff */
[----:B------:R-:W-:-:S06]  /*c4c0*/  LEA.HI.X R27, R24, UR9, R25, 0x1, P1 ;  /* 0x00000009181b7c11 */ /* 0x000fcc00088f0c19 */
[----:B------:R-:W3:Y:S01]  /*c4d0*/  LDG.E.128 R24, desc[UR6][R26.64] ;  /* 0x000000061a187981 */ /* 0x000ee2000c1e1d00 */
[C---:B-----5:R-:W-:Y:S01]  /*c4e0*/  IMAD.U32 R32, R28.reuse, 0x10000, RZ ;  /* 0x000100001c207824 */ /* 0x060fe200078e00ff */
[----:B------:R-:W-:Y:S01]  /*c4f0*/  LOP3.LUT R2, R28, 0xffff0000, RZ, 0xc0, !PT ;  /* 0xffff00001c027812 */ /* 0x000fe200078ec0ff */
[C---:B-1----:R-:W-:Y:S01]  /*c500*/  IMAD.U32 R36, R29.reuse, 0x10000, RZ ;  /* 0x000100001d247824 */ /* 0x042fe200078e00ff */
        /* <DEDUP_REMOVED lines=8> */
[C---:B------:R-:W-:Y:S01]  /*c590*/  SHF.L.U32 R20, R21.reuse, 0x10, RZ ;  /* 0x0000001015147819 */ /* 0x040fe200000006ff */
[----:B----4-:R-:W-:Y:S01]  /*c5a0*/  IMAD.U32 R45, R6, 0x10000, RZ ;  /* 0x00010000062d7824 */ /* 0x010fe200078e00ff */
        /* <DEDUP_REMOVED lines=16> */
[C---:B------:R-:W-:Y:S01]  /*c6b0*/  LOP3.LUT R6, R7.reuse, 0xffff0000, RZ, 0xc0, !PT ;  /* 0xffff000007067812 */ /* 0x040fe200078ec0ff */
[----:B------:R-:W-:Y:S01]  /*c6c0*/  @!P0 FADD.FTZ R38, -R38, -RZ ;  /* 0x800000ff26268221 */ /* 0x000fe20000010100 */
[----:B------:R-:W-:Y:S01]  /*c6d0*/  SHF.L.U32 R4, R7, 0x10, RZ ;  /* 0x0000001007047819 */ /* 0x000fe200000006ff */
[----:B------:R-:W-:Y:S01]  /*c6e0*/  FMUL.FTZ R22, R5, R22 ;  /* 0x0000001605167220 */ /* 0x000fe20000410000 */
[----:B---3--:R-:W-:-:S02]  /*c6f0*/  IMAD.U32 R7, R24, 0x10000, RZ ;  /* 0x0001000018077824 */ /* 0x008fc400078e00ff */
[----:B------:R-:W-:Y:S01]  /*c700*/  FMUL.FTZ R23, R6, R23 ;  /* 0x0000001706177220 */ /* 0x000fe20000410000 */
[----:B------:R-:W-:Y:S01]  /*c710*/  LOP3.LUT R6, R24, 0xffff0000, RZ, 0xc0, !PT ;  /* 0xffff000018067812 */ /* 0x000fe200078ec0ff */
[----:B------:R-:W-:Y:S01]  /*c720*/  FMUL.FTZ R4, R4, R21 ;  /* 0x0000001504047220 */ /* 0x000fe20000410000 */
[----:B------:R-:W-:Y:S01]  /*c730*/  FMUL.FTZ R41, R41, R20 ;  /* 0x0000001429297220 */ /* 0x000fe20000410000 */
[C---:B------:R-:W-:Y:S01]  /*c740*/  SHF.L.U32 R5, R25.reuse, 0x10, RZ ;  /* 0x0000001019057819 */ /* 0x040fe200000006ff */
        /* <DEDUP_REMOVED lines=21> */
.L_x_2167:
[----:B------:R-:W-:Y:S05]  /*c8a0*/  BSYNC B0 ;  /* 0x0000000000007941 */ /* 0x000fea0003800000 */
.L_x_2166:
[----:B-----5:R2:W-:Y:S01]  /*c8b0*/  STS.128 [R154+0x800], R28 ;  /* 0x0008001c9a007388 */ /* 0x0205e20000000c00 */
[----:B------:R-:W-:Y:S01]  /*c8c0*/  IADD3 R0, R18, 0x20, RZ ;  /* 0x0000002012007810 */ /* 0x000fe20007ffe0ff */
[----:B------:R-:W-:Y:S03]  /*c8d0*/  BSSY B0, `(.L_x_2168) ;  /* 0x000005b000007945 */ /* 0x000fe60003800000 */
[----:B------:R-:W-:-:S13]  /*c8e0*/  ISETP.GE.AND P0, PT, R0, UR5, PT ;  /* 0x0000000500007c0c */ /* 0x000fda000bf06270 */
[----:B------:R-:W-:Y:S05]  /*c8f0*/  @P0 BRA `(.L_x_2169) ;  /* 0x0000000400600947 */ /* 0x000fea0003800000 */
[----:B------:R-:W-:Y:S01]  /*c900*/  ISETP.GE.AND P0, PT, R0, R79, PT ;  /* 0x0000004f0000720c */ /* 0x000fe20003f06270 */
[----:B------:R-:W-:Y:S01]  /*c910*/  VIADD R2, R82, 0x20 ;  /* 0x0000002052027836 */ /* 0x000fe20000000000 */
[----:B------:R-:W-:Y:S01]  /*c920*/  ULDC.64 UR8, c[0x0][0x360] ;  /* 0x0000d80000087ab9 */ /* 0x000fe20000000a00 */
[----:B------:R-:W-:-:S03]  /*c930*/  IMAD.MOV.U32 R5, RZ, RZ, RZ ;  /* 0x000000ffff057224 */ /* 0x000fc600078e00ff */
[----:B------:R-:W-:-:S04]  /*c940*/  IADD3 R24, P1, R2, R3, RZ ;  /* 0x0000000302187210 */ /* 0x000fc80007f3e0ff */
[----:B------:R-:W-:-:S03]  /*c950*/  LEA.HI.X.SX32 R2, R2, R17, 0x1, P1 ;  /* 0x0000001102027211 */ /* 0x000fc600008f0eff */
[----:B------:R-:W-:-:S04]  /*c960*/  @P0 SHF.R.S32.HI R0, RZ, 0x1, R83 ;  /* 0x00000001ff000819 */ /* 0x000fc80000011453 */
[----:B------:R-:W-:-:S04]  /*c970*/  @P0 IADD3 R5, -R0, RZ, RZ ;  /* 0x000000ff00050210 */ /* 0x000fc80007ffe1ff */
[C---:B------:R-:W-:Y:S02]  /*c980*/  IADD3 R7, P1, R5.reuse, R24, RZ ;  /* 0x0000001805077210 */ /* 0x040fe40007f3e0ff */
[----:B------:R-:W-:Y:S02]  /*c990*/  MOV R25, RZ ;  /* 0x000000ff00197202 */ /* 0x000fe40000000f00 */
[----:B------:R-:W-:Y:S01]  /*c9a0*/  LEA.HI.X.SX32 R4, R5, R2, 0x1, P1 ;  /* 0x0000000205047211 */ /* 0x000fe200008f0eff */
[--C-:B------:R-:W-:Y:S01]  /*c9b0*/  @P0 IMAD.MOV R25, RZ, RZ, -R0.reuse ;  /* 0x000000ffff190224 */ /* 0x100fe200078e0a00 */
[C---:B------:R-:W-:Y:S01]  /*c9c0*/  LEA R20, P1, R7.reuse, UR8, 0x1 ;  /* 0x0000000807147c11 */ /* 0x040fe2000f8208ff */
[----:B------:R-:W-:Y:S02]  /*c9d0*/  IMAD.MOV.U32 R5, RZ, RZ, R79 ;  /* 0x000000ffff057224 */ /* 0x000fe400078e004f */
[----:B------:R-:W-:Y:S01]  /*c9e0*/  @P0 IMAD.MOV R5, RZ, RZ, -R0 ;  /* 0x000000ffff050224 */ /* 0x000fe200078e0a00 */
[----:B------:R-:W-:Y:S01]  /*c9f0*/  LEA.HI.X R21, R7, UR9, R4, 0x1, P1 ;  /* 0x0000000907157c11 */ /* 0x000fe200088f0c04 */
[----:B------:R-:W-:Y:S01]  /*ca00*/  ULDC.64 UR8, c[0x0][0x358] ;  /* 0x0000d60000087ab9 */ /* 0x000fe20000000a00 */
[----:B------:R-:W-:Y:S01]  /*ca10*/  IADD3 R24, P1, R25, R24, RZ ;  /* 0x0000001819187210 */ /* 0x000fe20007f3e0ff */
[----:B------:R-:W-:-:S03]  /*ca20*/  IMAD.WIDE R4, R5, 0x2, R34 ;  /* 0x0000000205047825 */ /* 0x000fc600078e0222 */
[----:B------:R-:W4:Y:S01]  /*ca30*/  LDG.E.128 R20, desc[UR6][R20.64] ;  /* 0x0000000614147981 */ /* 0x000f22000c1e1d00 */
[----:B------:R-:W-:Y:S02]  /*ca40*/  LEA.HI.X.SX32 R25, R25, R2, 0x1, P1 ;  /* 0x0000000219197211 */ /* 0x000fe400008f0eff */
[C---:B------:R-:W-:Y:S01]  /*ca50*/  LEA R26, P1, R24.reuse, UR8, 0x1 ;  /* 0x00000008181a7c11 */ /* 0x040fe2000f8208ff */
[----:B------:R-:W5:Y:S03]  /*ca60*/  LDG.E.128 R4, desc[UR6][R4.64+0x40] ;  /* 0x0000400604047981 */ /* 0x000f66000c1e1d00 */
[----:B------:R-:W-:-:S06]  /*ca70*/  LEA.HI.X R27, R24, UR9, R25, 0x1, P1 ;  /* 0x00000009181b7c11 */ /* 0x000fcc00088f0c19 */
[----:B------:R-:W3:Y:S01]  /*ca80*/  LDG.E.128 R24, desc[UR6][R26.64] ;  /* 0x000000061a187981 */ /* 0x000ee2000c1e1d00 */
[C---:B------:R-:W-:Y:S01]  /*ca90*/  LOP3.LUT R0, R13.reuse, 0xffff0000, RZ, 0xc0, !PT ;  /* 0xffff00000d007812 */ /* 0x040fe200078ec0ff */
[----:B--2---:R-:W-:Y:S01]  /*caa0*/  IMAD.U32 R28, R12, 0x10000, RZ ;  /* 0x000100000c1c7824 */ /* 0x004fe200078e00ff */
[----:B------:R-:W-:Y:S01]  /*cab0*/  SHF.L.U32 R30, R13, 0x10, RZ ;  /* 0x000000100d1e7819 */ /* 0x000fe200000006ff */
[----:B------:R-:W-:Y:S01]  /*cac0*/  IMAD.U32 R29, R14, 0x10000, RZ ;  /* 0x000100000e1d7824 */ /* 0x000fe200078e00ff */
[----:B------:R-:W-:Y:S01]  /*cad0*/  LOP3.LUT R2, R12, 0xffff0000, RZ, 0xc0, !PT ;  /* 0xffff00000c027812 */ /* 0x000fe200078ec0ff */
[C---:B------:R-:W-:Y:S01]  /*cae0*/  IMAD.U32 R32, R15.reuse, 0x10000, RZ ;  /* 0x000100000f207824 */ /* 0x040fe200078e00ff */
[----:B------:R-:W-:Y:S02]  /*caf0*/  LOP3.LUT R13, R14, 0xffff0000, RZ, 0xc0, !PT ;  /* 0xffff00000e0d7812 */ /* 0x000fe400078ec0ff */
[----:B------:R-:W-:Y:S01]  /*cb00*/  LOP3.LUT R12, R15, 0xffff0000, RZ, 0xc0, !PT ;  /* 0xffff00000f0c7812 */ /* 0x000fe200078ec0ff */
[C---:B----4-:R-:W-:Y:S01]  /*cb10*/  IMAD.U32 R14, R21.reuse, 0x10000, RZ ;  /* 0x00010000150e7824 */ /* 0x050fe200078e00ff */
[----:B-1----:R-:W-:-:S02]  /*cb20*/  LOP3.LUT R36, R21, 0xffff0000, RZ, 0xc0, !PT ;  /* 0xffff000015247812 */ /* 0x002fc400078ec0ff */
[----:B------:R-:W-:Y:S01]  /*cb30*/  SHF.L.U32 R31, R20, 0x10, RZ ;  /* 0x00000010141f7819 */ /* 0x000fe200000006ff */
[----:B------:R-:W-:Y:S01]  /*cb40*/  @!P0 FADD.FTZ R14, -R14, -RZ ;  /* 0x800000ff0e0e8221 */ /* 0x000fe20000010100 */
[----:B------:R-:W-:Y:S01]  /*cb50*/  LOP3.LUT R15, R20, 0xffff0000, RZ, 0xc0, !PT ;  /* 0xffff0000140f7812 */ /* 0x000fe200078ec0ff */
[----:B------:R-:W-:Y:S01]  /*cb60*/  IMAD.U32 R20, R23, 0x10000, RZ ;  /* 0x0001000017147824 */ /* 0x000fe200078e00ff */
[C---:B------:R-:W-:Y:S01]  /*cb70*/  SHF.L.U32 R33, R22.reuse, 0x10, RZ ;  /* 0x0000001016217819 */ /* 0x040fe200000006ff */
[----:B------:R-:W-:Y:S01]  /*cb80*/  @!P0 FADD.FTZ R31, -R31, -RZ ;  /* 0x800000ff1f1f8221 */ /* 0x000fe20000010100 */
[----:B------:R-:W-:Y:S01]  /*cb90*/  LOP3.LUT R21, R22, 0xffff0000, RZ, 0xc0, !PT ;  /* 0xffff000016157812 */ /* 0x000fe200078ec0ff */
[----:B------:R-:W-:Y:S01]  /*cba0*/  @!P0 FADD.FTZ R15, -R15, -RZ ;  /* 0x800000ff0f0f8221 */ /* 0x000fe20000010100 */
[----:B------:R-:W-:Y:S01]  /*cbb0*/  LOP3.LUT R22, R23, 0xffff0000, RZ, 0xc0, !PT ;  /* 0xffff000017167812 */ /* 0x000fe200078ec0ff */
[C---:B-----5:R-:W-:Y:S01]  /*cbc0*/  IMAD.U32 R23, R5.reuse, 0x10000, RZ ;  /* 0x0001000005177824 */ /* 0x060fe200078e00ff */
[----:B------:R-:W-:Y:S01]  /*cbd0*/  SHF.L.U32 R38, R4, 0x10, RZ ;  /* 0x0000001004267819 */ /* 0x000fe200000006ff */
[----:B------:R-:W-:Y:S01]  /*cbe0*/  @!P0 FADD.FTZ R20, -R20, -RZ ;  /* 0x800000ff14148221 */ /* 0x000fe20000010100 */
        /* <DEDUP_REMOVED lines=12> */
[----:B------:R-:W-:Y:S01]  /*ccb0*/  FMUL.FTZ R7, R7, R22 ;  /* 0x0000001607077220 */ /* 0x000fe20000410000 */
[C---:B---3--:R-:W-:Y:S01]  /*ccc0*/  SHF.L.U32 R20, R24.reuse, 0x10, RZ ;  /* 0x0000001018147819 */ /* 0x048fe200000006ff */
[C---:B------:R-:W-:Y:S01]  /*ccd0*/  IMAD.U32 R4, R25.reuse, 0x10000, RZ ;  /* 0x0001000019047824 */ /* 0x040fe200078e00ff */
[----:B------:R-:W-:Y:S01]  /*cce0*/  LOP3.LUT R14, R24, 0xffff0000, RZ, 0xc0, !PT ;  /* 0xffff0000180e7812 */ /* 0x000fe200078ec0ff */
[----:B------:R-:W-:Y:S01]  /*ccf0*/  FMUL.FTZ R31, R38, R31 ;  /* 0x0000001f261f7220 */ /* 0x000fe20000410000 */
[----:B------:R-:W-:Y:S01]  /*cd00*/  LOP3.LUT R25, R25, 0xffff0000, RZ, 0xc0, !PT ;  /* 0xffff000019197812 */ /* 0x000fe200078ec0ff */
[----:B------:R-:W-:Y:S01]  /*cd10*/  FMUL.FTZ R37, R37, R36 ;  /* 0x0000002425257220 */ /* 0x000fe20000410000 */
[C---:B------:R-:W-:Y:S01]  /*cd20*/  SHF.L.U32 R24, R26.reuse, 0x10, RZ ;  /* 0x000000101a187819 */ /* 0x040fe200000006ff */
[----:B------:R-:W-:Y:S01]  /*cd30*/  @!P0 FADD.FTZ R33, -R33, -RZ ;  /* 0x800000ff21218221 */ /* 0x000fe20000010100 */
[----:B------:R-:W-:Y:S01]  /*cd40*/  LOP3.LUT R22, R26, 0xffff0000, RZ, 0xc0, !PT ;  /* 0xffff00001a167812 */ /* 0x000fe200078ec0ff */
[----:B------:R-:W-:Y:S01]  /*cd50*/  FMUL.FTZ R6, R6, R21 ;  /* 0x0000001506067220 */ /* 0x000fe20000410000 */
[C---:B------:R-:W-:Y:S01]  /*cd60*/  LOP3.LUT R26, R27.reuse, 0xffff0000, RZ, 0xc0, !PT ;  /* 0xffff00001b1a7812 */ /* 0x040fe200078ec0ff */
[----:B------:R-:W-:-:S02]  /*cd70*/  IMAD.U32 R21, R27, 0x10000, RZ ;  /* 0x000100001b157824 */ /* 0x000fc400078e00ff */
        /* <DEDUP_REMOVED lines=12> */
[----:B------:R-:W-:Y:S01]  /*ce40*/  F2FP.BF16.F32.PACK_AB R14, R13, R24 ;  /* 0x000000180d0e723e */ /* 0x000fe200000010ff */
[----:B------:R-:W-:Y:S01]  /*ce50*/  IMAD.MOV.U32 R13, RZ, RZ, R4 ;  /* 0x000000ffff0d7224 */ /* 0x000fe200078e0004 */
[----:B------:R-:W-:Y:S02]  /*ce60*/  MOV R12, R15 ;  /* 0x0000000f000c7202 */ /* 0x000fe40000000f00 */
[----:B------:R-:W-:Y:S02]  /*ce70*/  MOV R15, R5 ;  /* 0x00000005000f7202 */ /* 0x000fe40000000f00 */
.L_x_2169:
[----:B------:R-:W-:Y:S05]  /*ce80*/  BSYNC B0 ;  /* 0x0000000000007941 */ /* 0x000fea0003800000 */
.L_x_2168:
[----:B------:R4:W-:Y:S01]  /*ce90*/  STS.128 [R154+0x1800], R12 ;  /* 0x0018000c9a007388 */ /* 0x0009e20000000c00 */
        /* <DEDUP_REMOVED lines=10> */
[--C-:B------:R-:W-:Y:S02]  /*cf40*/  @P0 SHF.R.S32.HI R0, RZ, 0x1, R83.reuse ;  /* 0x00000001ff000819 */ /* 0x100fe40000011453 */
[--C-:B------:R-:W-:Y:S02]  /*cf50*/  @P0 SHF.R.S32.HI R4, RZ, 0x1, R83.reuse ;  /* 0x00000001ff040819 */ /* 0x100fe40000011453 */
[----:B------:R-:W-:Y:S02]  /*cf60*/  @P0 IADD3 R2, -R0, RZ, RZ ;  /* 0x000000ff00020210 */ /* 0x000fe40007ffe1ff */
[----:B------:R-:W-:Y:S01]  /*cf70*/  @P0 SHF.R.S32.HI R83, RZ, 0x1, R83 ;  /* 0x00000001ff530819 */ /* 0x000fe20000011453 */
[----:B------:R-:W-:Y:S01]  /*cf80*/  @P0 IMAD.MOV R79, RZ, RZ, -R4 ;  /* 0x000000ffff4f0224 */ /* 0x000fe200078e0a04 */
[----:B------:R-:W-:-:S03]  /*cf90*/  IADD3 R0, P1, R2, R3, RZ ;  /* 0x0000000302007210 */ /* 0x000fc60007f3e0ff */
[----:B------:R-:W-:Y:S01]  /*cfa0*/  IMAD.WIDE R4, R79, 0x2, R34 ;  /* 0x000000024f047825 */ /* 0x000fe200078e0222 */
[----:B----4-:R-:W-:Y:S02]  /*cfb0*/  LEA.HI.X.SX32 R13, R2, R17, 0x1, P1 ;  /* 0x00000011020d7211 */ /* 0x010fe400008f0eff */
[----:B------:R-:W-:-:S03]  /*cfc0*/  LEA R12, P1, R0, UR8, 0x1 ;  /* 0x00000008000c7c11 */ /* 0x000fc6000f8208ff */
[----:B------:R-:W4:Y:S01]  /*cfd0*/  LDG.E.128 R4, desc[UR6][R4.64+0x80] ;  /* 0x0000800604047981 */ /* 0x000f22000c1e1d00 */
[----:B------:R-:W-:Y:S01]  /*cfe0*/  LEA.HI.X R13, R0, UR9, R13, 0x1, P1 ;  /* 0x00000009000d7c11 */ /* 0x000fe200088f0c0d */
[----:B------:R-:W-:Y:S01]  /*cff0*/  IMAD.MOV.U32 R0, RZ, RZ, RZ ;  /* 0x000000ffff007224 */ /* 0x000fe200078e00ff */
[----:B------:R-:W-:Y:S01]  /*d000*/  @P0 IADD3 R0, -R83, RZ, RZ ;  /* 0x000000ff53000210 */ /* 0x000fe20007ffe1ff */
[----:B------:R-:W-:-:S03]  /*d010*/  ULDC.64 UR8, c[0x0][0x358] ;  /* 0x0000d60000087ab9 */ /* 0x000fc60000000a00 */
[C---:B------:R-:W-:Y:S01]  /*d020*/  IADD3 R3, P1, R0.reuse, R3, RZ ;  /* 0x0000000300037210 */ /* 0x040fe20007f3e0ff */
[----:B------:R-:W5:Y:S03]  /*d030*/  LDG.E.128 R12, desc[UR6][R12.64] ;  /* 0x000000060c0c7981 */ /* 0x000f66000c1e1d00 */
[----:B------:R-:W-:Y:S02]  /*d040*/  LEA.HI.X.SX32 R0, R0, R17, 0x1, P1 ;  /* 0x0000001100007211 */ /* 0x000fe400008f0eff */
[----:B------:R-:W-:-:S04]  /*d050*/  LEA R20, P1, R3, UR8, 0x1 ;  /* 0x0000000803147c11 */ /* 0x000fc8000f8208ff */
[----:B------:R-:W-:-:S06]  /*d060*/  LEA.HI.X R21, R3, UR9, R0, 0x1, P1 ;  /* 0x0000000903157c11 */ /* 0x000fcc00088f0c00 */
[----:B------:R-:W3:Y:S01]  /*d070*/  LDG.E.128 R20, desc[UR6][R20.64] ;  /* 0x0000000614147981 */ /* 0x000ee2000c1e1d00 */
        /* <DEDUP_REMOVED lines=8> */
[C---:B----4-:R-:W-:Y:S01]  /*d100*/  IMAD.U32 R11, R4.reuse, 0x10000, RZ ;  /* 0x00010000040b7824 */ /* 0x050fe200078e00ff */
[----:B------:R-:W-:Y:S01]  /*d110*/  LOP3.LUT R10, R4, 0xffff0000, RZ, 0xc0, !PT ;  /* 0xffff0000040a7812 */ /* 0x000fe200078ec0ff */
[----:B------:R-:W-:Y:S01]  /*d120*/  IMAD.U32 R24, R6, 0x10000, RZ ;  /* 0x0001000006187824 */ /* 0x000fe200078e00ff */
[----:B------:R-:W-:-:S02]  /*d130*/  SHF.L.U32 R4, R5, 0x10, RZ ;  /* 0x0000001005047819 */ /* 0x000fc400000006ff */
[----:B------:R-:W-:Y:S01]  /*d140*/  LOP3.LUT R25, R5, 0xffff0000, RZ, 0xc0, !PT ;  /* 0xffff000005197812 */ /* 0x000fe200078ec0ff */
[C---:B------:R-:W-:Y:S01]  /*d150*/  IMAD.U32 R5, R7.reuse, 0x10000, RZ ;  /* 0x0001000007057824 */ /* 0x040fe200078e00ff */
[----:B--2---:R-:W-:Y:S01]  /*d160*/  LOP3.LUT R28, R7, 0xffff0000, RZ, 0xc0, !PT ;  /* 0xffff0000071c7812 */ /* 0x004fe200078ec0ff */
[----:B-----5:R-:W-:Y:S01]  /*d170*/  IMAD.U32 R7, R13, 0x10000, RZ ;  /* 0x000100000d077824 */ /* 0x020fe200078e00ff */
[----:B------:R-:W-:Y:S01]  /*d180*/  SHF.L.U32 R26, R12, 0x10, RZ ;  /* 0x000000100c1a7819 */ /* 0x000fe200000006ff */
        /* <DEDUP_REMOVED lines=16> */
[C---:B---3--:R-:W-:Y:S01]  /*d290*/  IMAD.U32 R10, R20.reuse, 0x10000, RZ ;  /* 0x00010000140a7824 */ /* 0x048fe200078e00ff */
[----:B------:R-:W-:Y:S01]  /*d2a0*/  LOP3.LUT R5, R20, 0xffff0000, RZ, 0xc0, !PT ;  /* 0xffff000014057812 */ /* 0x000fe200078ec0ff */
[----:B------:R-:W-:Y:S01]  /*d2b0*/  FMUL.FTZ R26, R11, R26 ;  /* 0x0000001a0b1a7220 */ /* 0x000fe20000410000 */
[----:B------:R-:W-:Y:S01]  /*d2c0*/  @!P0 FADD.FTZ R29, -R29, -RZ ;  /* 0x800000ff1d1d8221 */ /* 0x000fe20000010100 */
[----:B------:R-:W-:Y:S01]  /*d2d0*/  @!P0 FADD.FTZ R15, -R15, -RZ ;  /* 0x800000ff0f0f8221 */ /* 0x000fe20000010100 */
[----:B------:R-:W-:Y:S01]  /*d2e0*/  SHF.L.U32 R4, R21, 0x10, RZ ;  /* 0x0000001015047819 */ /* 0x000fe200000006ff */
[----:B------:R-:W-:Y:S01]  /*d2f0*/  FMUL.FTZ R25, R25, R30 ;  /* 0x0000001e19197220 */ /* 0x000fe20000410000 */
[----:B------:R-:W-:Y:S01]  /*d300*/  LOP3.LUT R20, R21, 0xffff0000, RZ, 0xc0, !PT ;  /* 0xffff000015147812 */ /* 0x000fe200078ec0ff */
        /* <DEDUP_REMOVED lines=21> */
.L_x_2171:
[----:B------:R-:W-:Y:S05]  /*d460*/  BSYNC B0 ;  /* 0x0000000000007941 */ /* 0x000fea0003800000 */
.L_x_2170:
[----:B------:R1:W-:Y:S01]  /*d470*/  STS.128 [R154+0x2800], R8 ;  /* 0x002800089a007388 */ /* 0x0003e20000000c00 */
[----:B------:R-:W-:Y:S05]  /*d480*/  BRA `(.L_x_2151) ;  /* 0x0000000000547947 */ /* 0x000fea0003800000 */
.L_x_2141:
[----:B------:R-:W-:Y:S02]  /*d490*/  IMAD.IADD R3, R150, 0x1, -R67 ;  /* 0x0000000196037824 */ /* 0x000fe400078e0a43 */
[----:B------:R-:W-:-:S03]  /*d4a0*/  VIADD R16, R144, 0x20 ;  /* 0x0000002090107836 */ /* 0x000fc60000000000 */
[-C--:B------:R-:W-:Y:S02]  /*d4b0*/  ISETP.GE.AND P4, PT, R144, R3.reuse, PT ;  /* 0x000000039000720c */ /* 0x080fe40003f86270 */
[----:B------:R-:W-:-:S11]  /*d4c0*/  ISETP.GE.AND P3, PT, R16, R3, PT ;  /* 0x000000031000720c */ /* 0x000fd60003f66270 */
[----:B----4-:R-:W1:Y:S02]  /*d4d0*/  @!P4 LDC.64 R4, c[0x0][0x210] ;  /* 0x00008400ff04cb82 */ /* 0x010e640000000a00 */
[----:B--2---:R-:W-:-:S04]  /*d4e0*/  @!P3 IADD3 R7, P0, R146, UR10, RZ ;  /* 0x0000000a9207bc10 */ /* 0x004fc8000ff1e0ff */
[----:B------:R-:W-:Y:S02]  /*d4f0*/  @!P3 IADD3.X R0, R76, UR11, RZ, P0, !PT ;  /* 0x0000000b4c00bc10 */ /* 0x000fe400087fe4ff */
[----:B------:R-:W2:Y:S01]  /*d500*/  @!P3 LDC.64 R2, c[0x0][0x210] ;  /* 0x00008400ff02bb82 */ /* 0x000ea20000000a00 */
[----:B-1----:R-:W-:-:S04]  /*d510*/  @!P4 LEA R4, P1, R146, R4, 0x1 ;  /* 0x000000049204c211 */ /* 0x002fc800078208ff */
[----:B------:R-:W-:Y:S02]  /*d520*/  @!P4 LEA.HI.X R5, R146, R5, R76, 0x1, P1 ;  /* 0x000000059205c211 */ /* 0x000fe400008f0c4c */
[----:B--2---:R-:W-:-:S03]  /*d530*/  @!P3 LEA R2, P0, R7, R2, 0x1 ;  /* 0x000000020702b211 */ /* 0x004fc600078008ff */
[----:B------:R-:W-:Y:S01]  /*d540*/  @!PT LDS RZ, [RZ] ;  /* 0x00000000fffff984 */ /* 0x000fe20000000800 */
[----:B------:R-:W-:Y:S01]  /*d550*/  @!PT LDS RZ, [RZ] ;  /* 0x00000000fffff984 */ /* 0x000fe20000000800 */
[----:B------:R-:W-:Y:S01]  /*d560*/  @!PT LDS RZ, [RZ] ;  /* 0x00000000fffff984 */ /* 0x000fe20000000800 */
[----:B------:R1:W-:Y:S01]  /*d570*/  @!P4 LDGSTS.E.BYPASS.LTC128B.128 [R154], desc[UR6][R4.64] ;  /* 0x00000000049acfae */ /* 0x0003e2000b901d46 */
[----:B------:R-:W-:-:S03]  /*d580*/  @!P3 LEA.HI.X R3, R7, R3, R0, 0x1, P0 ;  /* 0x000000030703b211 */ /* 0x000fc600000f0c00 */
[----:B------:R1:W-:Y:S04]  /*d590*/  @!P4 LDGSTS.E.BYPASS.LTC128B.128 [R154+0x1000], desc[UR6][R4.64+0x40] ;  /* 0x01000040049acfae */ /* 0x0003e8000b901d46 */
[----:B------:R1:W-:Y:S04]  /*d5a0*/  @!P4 LDGSTS.E.BYPASS.LTC128B.128 [R154+0x2000], desc[UR6][R4.64+0x80] ;  /* 0x02000080049acfae */ /* 0x0003e8000b901d46 */
[----:B------:R1:W-:Y:S04]  /*d5b0*/  @!P3 LDGSTS.E.BYPASS.LTC128B.128 [R154+0x800], desc[UR6][R2.64] ;  /* 0x00800000029abfae */ /* 0x0003e8000b901d46 */
[----:B------:R1:W-:Y:S04]  /*d5c0*/  @!P3 LDGSTS.E.BYPASS.LTC128B.128 [R154+0x1800], desc[UR6][R2.64+0x40] ;  /* 0x01800040029abfae */ /* 0x0003e8000b901d46 */
[----:B------:R1:W-:Y:S02]  /*d5d0*/  @!P3 LDGSTS.E.BYPASS.LTC128B.128 [R154+0x2800], desc[UR6][R2.64+0x80] ;  /* 0x02800080029abfae */ /* 0x0003e4000b901d46 */
.L_x_2151:
[----:B------:R-:W-:Y:S05]  /*d5e0*/  BSYNC B2 ;  /* 0x0000000000027941 */ /* 0x000fea0003800000 */
.L_x_2140:
[----:B------:R-:W-:Y:S01]  /*d5f0*/  VIADD R160, R55, 0xffffffff ;  /* 0xffffffff37a07836 */ /* 0x000fe20000000000 */
[----:B------:R-:W-:Y:S01]  /*d600*/  ULDC.64 UR12, c[0x0][0x218] ;  /* 0x00008600000c7ab9 */ /* 0x000fe20000000a00 */
[----:B-1--4-:R-:W-:Y:S01]  /*d610*/  VIADD R8, R144, 0x40 ;  /* 0x0000004090087836 */ /* 0x012fe20000000000 */
[----:B------:R-:W-:Y:S01]  /*d620*/  LEA R156, P1, R164, UR12, 0x1 ;  /* 0x0000000ca49c7c11 */ /* 0x000fe2000f8208ff */
[----:B------:R-:W-:Y:S01]  /*d630*/  IMAD.SHL.U32 R0, R160, 0x80, RZ ;  /* 0x00000080a0007824 */ /* 0x000fe200078e00ff */
[----:B------:R-:W-:Y:S01]  /*d640*/  LOP3.LUT R73, R73, 0xfffffff8, RZ, 0xc0, !PT ;  /* 0xfffffff849497812 */ /* 0x000fe200078ec0ff */
[----:B------:R-:W-:Y:S01]  /*d650*/  VIADD R3, R144, 0x60 ;  /* 0x0000006090037836 */ /* 0x000fe20000000000 */
[----:B------:R-:W-:Y:S01]  /*d660*/  LEA.HI.X R155, R164, UR13, R60, 0x1, P1 ;  /* 0x0000000da49b7c11 */ /* 0x000fe200088f0c3c */
[----:B------:R-:W-:Y:S01]  /*d670*/  IMAD.IADD R9, R63, 0x1, -R0 ;  /* 0x000000013f097824 */ /* 0x000fe200078e0a00 */
[----:B--23--:R-:W-:Y:S01]  /*d680*/  LOP3.LUT R13, R74, 0x7fffffe, RZ, 0xc0, !PT ;  /* 0x07fffffe4a0d7812 */ /* 0x00cfe200078ec0ff */
[----:B------:R-:W-:Y:S01]  /*d690*/  IMAD.SHL.U32 R148, R72, 0x8, RZ ;  /* 0x0000000848947824 */ /* 0x000fe200078e00ff */
[----:B------:R-:W-:Y:S01]  /*d6a0*/  SHF.R.S32.HI R10, RZ, 0x4, R71 ;  /* 0x00000004ff0a7819 */ /* 0x000fe20000011447 */
[----:B------:R-:W-:Y:S01]  /*d6b0*/  ULDC.64 UR10, c[0x0][0x220] ;  /* 0x00008800000a7ab9 */ /* 0x000fe20000000a00 */
[-C--:B------:R-:W-:Y:S01]  /*d6c0*/  ISETP.GE.AND P6, PT, R8, R9.reuse, PT ;  /* 0x000000090800720c */ /* 0x080fe20003fc6270 */
[----:B------:R-:W-:Y:S01]  /*d6d0*/  IMAD.IADD R2, R70, 0x1, -R13 ;  /* 0x0000000146027824 */ /* 0x000fe200078e0a0d */
[-C--:B------:R-:W-:Y:S01]  /*d6e0*/  ISETP.GE.AND P5, PT, R3, R9.reuse, PT ;  /* 0x000000090300720c */ /* 0x080fe20003fa6270 */
[----:B------:R-:W-:Y:S01]  /*d6f0*/  ULDC UR5, c[0x0][0x398] ;  /* 0x0000e60000057ab9 */ /* 0x000fe20000000800 */
[----:B------:R-:W-:-:S02]  /*d700*/  ISETP.GE.AND P0, PT, R16, R9, PT ;  /* 0x000000091000720c */ /* 0x000fc40003f06270 */
[-C--:B------:R-:W-:Y:S02]  /*d710*/  ISETP.GE.AND P4, PT, R144, R9.reuse, PT ;  /* 0x000000099000720c */ /* 0x080fe40003f86270 */
[----:B------:R-:W-:Y:S02]  /*d720*/  ISETP.GE.AND P3, PT, R16, R9, PT ;  /* 0x000000091000720c */ /* 0x000fe40003f66270 */
[----:B------:R-:W-:Y:S02]  /*d730*/  LEA.HI R13, R71, R10, RZ, 0x1 ;  /* 0x0000000a470d7211 */ /* 0x000fe400078f08ff */
[----:B------:R-:W-:Y:S01]  /*d740*/  SHF.R.S32.HI R11, RZ, 0x1f, R70 ;  /* 0x0000001fff0b7819 */ /* 0x000fe20000011446 */
[----:B------:R-:W1:Y:S01]  /*d750*/  @!P6 LDC.64 R6, c[0x0][0x248] ;  /* 0x00009200ff06eb82 */ /* 0x000e620000000a00 */
[----:B------:R-:W-:Y:S02]  /*d760*/  LOP3.LUT R13, R13, 0xfffffffe, RZ, 0xc0, !PT ;  /* 0xfffffffe0d0d7812 */ /* 0x000fe400078ec0ff */
[----:B------:R-:W-:-:S02]  /*d770*/  LEA.HI R70, R11, R70, RZ, 0x3 ;  /* 0x000000460b467211 */ /* 0x000fc400078f18ff */
[C---:B------:R-:W-:Y:S01]  /*d780*/  @!P0 LEA R18, P1, R62.reuse, R156, 0x1 ;  /* 0x0000009c3e128211 */ /* 0x040fe200078208ff */
[----:B------:R-:W-:Y:S01]  /*d790*/  @!P4 IMAD.MOV.U32 R157, RZ, RZ, R155 ;  /* 0x000000ffff9dc224 */ /* 0x000fe200078e009b */
[----:B------:R-:W-:Y:S01]  /*d7a0*/  SHF.R.S32.HI R52, RZ, 0x1f, R65 ;  /* 0x0000001fff347819 */ /* 0x000fe20000011441 */
[----:B------:R-:W2:Y:S01]  /*d7b0*/  @!P5 LDC.64 R4, c[0x0][0x248] ;  /* 0x00009200ff04db82 */ /* 0x000ea20000000a00 */
[----:B------:R-:W-:Y:S01]  /*d7c0*/  @!P0 LEA.HI.X R19, R62, R155, R61, 0x1, P1 ;  /* 0x0000009b3e138211 */ /* 0x000fe200008f0c3d */
[----:B------:R-:W-:Y:S01]  /*d7d0*/  IMAD.IADD R10, R10, 0x1, -R13 ;  /* 0x000000010a0a7824 */ /* 0x000fe200078e0a0d */
[----:B------:R-:W-:Y:S01]  /*d7e0*/  @!PT LDS RZ, [RZ] ;  /* 0x00000000fffff984 */ /* 0x000fe20000000800 */
[----:B------:R-:W-:Y:S01]  /*d7f0*/  @!PT LDS RZ, [RZ] ;  /* 0x00000000fffff984 */ /* 0x000fe20000000800 */
[----:B------:R-:W-:Y:S01]  /*d800*/  @!PT LDS RZ, [RZ] ;  /* 0x00000000fffff984 */ /* 0x000fe20000000800 */
[----:B------:R-:W-:Y:S01]  /*d810*/  @!P4 LDGSTS.E.BYPASS.LTC128B.128 [R154+0x3000], desc[UR6][R156.64] ;  /* 0x030000009c9acfae */ /* 0x000fe2000b901d46 */
[----:B------:R-:W-:Y:S01]  /*d820*/  ISETP.GE.AND P1, PT, R8, R9, PT ;  /* 0x000000090800720c */ /* 0x000fe20003f26270 */
[----:B------:R-:W-:Y:S01]  /*d830*/  IMAD.IADD R8, R64, 0x1, -R73 ;  /* 0x0000000140087824 */ /* 0x000fe200078e0a49 */
[----:B------:R-:W-:Y:S01]  /*d840*/  LEA.HI R52, R52, R65, RZ, 0x2 ;  /* 0x0000004134347211 */ /* 0x000fe200078f10ff */
[----:B------:R-:W-:Y:S01]  /*d850*/  @!P4 LDGSTS.E.BYPASS.LTC128B.128 [R154+0x5000], desc[UR6][R156.64+0x40] ;  /* 0x050000409c9acfae */ /* 0x000fe2000b901d46 */
[----:B------:R-:W-:-:S02]  /*d860*/  IMAD.SHL.U32 R13, R10, 0x8, RZ ;  /* 0x000000080a0d7824 */ /* 0x000fc400078e00ff */
[----:B------:R-:W-:Y:S01]  /*d870*/  IMAD.SHL.U32 R49, R70, 0x20, RZ ;  /* 0x0000002046317824 */ /* 0x000fe200078e00ff */
[----:B------:R3:W-:Y:S01]  /*d880*/  @!P4 LDGSTS.E.BYPASS.LTC128B.128 [R154+0x7000], desc[UR6][R156.64+0x80] ;  /* 0x070000809c9acfae */ /* 0x0007e2000b901d46 */
[----:B------:R-:W-:Y:S02]  /*d890*/  ISETP.GE.AND P4, PT, R144, R9, PT ;  /* 0x000000099000720c */ /* 0x000fe40003f86270 */
[----:B------:R-:W-:Y:S01]  /*d8a0*/  SHF.R.S32.HI R161, RZ, 0x2, R52 ;  /* 0x00000002ffa17819 */ /* 0x000fe20000011434 */
[----:B------:R-:W-:Y:S01]  /*d8b0*/  @!P0 LDGSTS.E.BYPASS.LTC128B.128 [R154+0x3800], desc[UR6][R18.64] ;  /* 0x03800000129a8fae */ /* 0x000fe2000b901d46 */
[----:B------:R-:W-:-:S03]  /*d8c0*/  LOP3.LUT R49, R49, 0xffffff00, RZ, 0xc0, !PT ;  /* 0xffffff0031317812 */ /* 0x000fc600078ec0ff */
[----:B------:R-:W-:Y:S04]  /*d8d0*/  @!P0 LDGSTS.E.BYPASS.LTC128B.128 [R154+0x5800], desc[UR6][R18.64+0x40] ;  /* 0x05800040129a8fae */ /* 0x000fe8000b901d46 */
[----:B------:R-:W-:Y:S01]  /*d8e0*/  @!P0 LDGSTS.E.BYPASS.LTC128B.128 [R154+0x7800], desc[UR6][R18.64+0x80] ;  /* 0x07800080129a8fae */ /* 0x000fe2000b901d46 */
[----:B-1----:R-:W-:Y:S01]  /*d8f0*/  @!P6 LEA R16, P0, R6, R156, 0x7 ;  /* 0x0000009c0610e211 */ /* 0x002fe200078038ff */
[----:B--2---:R-:W-:-:S03]  /*d900*/  @!P5 IMAD R5, R5, 0xc0, RZ ;  /* 0x000000c00505d824 */ /* 0x004fc600078e02ff */
[----:B------:R-:W-:Y:S01]  /*d910*/  @!P6 LEA.HI.X R17, R6, R155, R7, 0x7, P0 ;  /* 0x0000009b0611e211 */ /* 0x000fe200000f3c07 */
[----:B------:R-:W-:Y:S01]  /*d920*/  IMAD.SHL.U32 R6, R68, 0x40, RZ ;  /* 0x0000004044067824 */ /* 0x000fe200078e00ff */
[----:B------:R-:W-:-:S03]  /*d930*/  ISETP.GE.AND P0, PT, R3, R9, PT ;  /* 0x000000090300720c */ /* 0x000fc60003f06270 */
[----:B------:R-:W-:Y:S01]  /*d940*/  @!P6 LDGSTS.E.BYPASS.LTC128B.128 [R154+0x4000], desc[UR6][R16.64] ;  /* 0x04000000109aefae */ /* 0x000fe2000b901d46 */
[----:B------:R-:W-:-:S03]  /*d950*/  LOP3.LUT R6, R6, 0xc0, RZ, 0xc0, !PT ;  /* 0x000000c006067812 */ /* 0x000fc600078ec0ff */
[----:B------:R-:W-:Y:S01]  /*d960*/  @!P6 LDGSTS.E.BYPASS.LTC128B.128 [R154+0x6000], desc[UR6][R16.64+0x40] ;  /* 0x06000040109aefae */ /* 0x000fe2000b901d46 */
[----:B---3--:R-:W-:Y:S01]  /*d970*/  @!P5 IMAD.MOV.U32 R157, RZ, RZ, R155 ;  /* 0x000000ffff9dd224 */ /* 0x008fe200078e009b */
[----:B------:R-:W-:Y:S02]  /*d980*/  LOP3.LUT R48, R6, 0x8, R13, 0xf8, !PT ;  /* 0x0000000806307812 */ /* 0x000fe400078ef80d */
[----:B------:R-:W-:Y:S01]  /*d990*/  @!P6 LDGSTS.E.BYPASS.LTC128B.128 [R154+0x8000], desc[UR6][R16.64+0x80] ;  /* 0x08000080109aefae */ /* 0x000fe2000b901d46 */
[----:B------:R-:W-:Y:S01]  /*d9a0*/  @!P5 IMAD.WIDE.U32 R14, R4, 0xc0, R156 ;  /* 0x000000c0040ed825 */ /* 0x000fe200078e009c */
[----:B------:R-:W-:Y:S02]  /*d9b0*/  LEA.HI R4, R8, R8, RZ, 0x1 ;  /* 0x0000000808047211 */ /* 0x000fe400078f08ff */
[----:B------:R-:W-:Y:S01]  /*d9c0*/  SHF.R.U32.HI R13, RZ, 0x3, R6 ;  /* 0x00000003ff0d7819 */ /* 0x000fe20000011606 */
[----:B------:R-:W-:Y:S01]  /*d9d0*/  @!P5 IMAD.IADD R15, R5, 0x1, R15 ;  /* 0x00000001050fd824 */ /* 0x000fe200078e020f */
[----:B------:R-:W-:-:S02]  /*d9e0*/  SHF.R.S32.HI R3, RZ, 0x1, R4 ;  /* 0x00000001ff037819 */ /* 0x000fc40000011404 */
[----:B------:R-:W-:Y:S02]  /*d9f0*/  LOP3.LUT R11, R4, 0x7fffffe, RZ, 0xc0, !PT ;  /* 0x07fffffe040b7812 */ /* 0x000fe400078ec0ff */
[----:B------:R-:W-:Y:S01]  /*da00*/  @!P5 LDGSTS.E.BYPASS.LTC128B.128 [R154+0x4800], desc[UR6][R14.64] ;  /* 0x048000000e9adfae */ /* 0x000fe2000b901d46 */
[----:B------:R-:W-:Y:S01]  /*da10*/  IMAD.SHL.U32 R7, R3, 0x40, RZ ;  /* 0x0000004003077824 */ /* 0x000fe200078e00ff */
[----:B------:R-:W1:Y:S01]  /*da20*/  @!P1 LDC.64 R4, c[0x0][0x250] ;  /* 0x00009400ff049b82 */ /* 0x000e620000000a00 */
[----:B------:R-:W-:Y:S01]  /*da30*/  IMAD.IADD R11, R8, 0x1, -R11 ;  /* 0x00000001080b7824 */ /* 0x000fe200078e0a0b */
[----:B------:R-:W-:Y:S01]  /*da40*/  @!P5 LDGSTS.E.BYPASS.LTC128B.128 [R154+0x6800], desc[UR6][R14.64+0x40] ;  /* 0x068000400e9adfae */ /* 0x000fe2000b901d46 */
[----:B------:R-:W-:Y:S02]  /*da50*/  LOP3.LUT R48, R48, R13, RZ, 0x3c, !PT ;  /* 0x0000000d30307212 */ /* 0x000fe400078e3cff */
[----:B------:R-:W-:Y:S01]  /*da60*/  LOP3.LUT R7, R7, 0xc0, RZ, 0xc0, !PT ;  /* 0x000000c007077812 */ /* 0x000fe200078ec0ff */
[----:B------:R2:W-:Y:S01]  /*da70*/  @!P5 LDGSTS.E.BYPASS.LTC128B.128 [R154+0x8800], desc[UR6][R14.64+0x80] ;  /* 0x088000800e9adfae */ /* 0x0005e2000b901d46 */
[----:B------:R-:W-:Y:S01]  /*da80*/  LEA R158, P5, R162, UR10, 0x1 ;  /* 0x0000000aa29e7c11 */ /* 0x000fe2000f8a08ff */
[----:B------:R-:W-:Y:S01]  /*da90*/  IMAD R11, R10, 0x8, R11 ;  /* 0x000000080a0b7824 */ /* 0x000fe200078e020b */
[----:B------:R-:W-:Y:S01]  /*daa0*/  LOP3.LUT R148, R7, 0x8, R148, 0xf8, !PT ;  /* 0x0000000807947812 */ /* 0x000fe200078ef894 */
[----:B------:R-:W0:Y:S01]  /*dab0*/  LDGDEPBAR ;  /* 0x00000000000079af */ /* 0x000e220000000000 */
[----:B------:R-:W-:-:S02]  /*dac0*/  SHF.R.U32.HI R7, RZ, 0x3, R7 ;  /* 0x00000003ff077819 */ /* 0x000fc40000011607 */
[----:B------:R-:W-:Y:S02]  /*dad0*/  LEA.HI.X R159, R162, UR11, R54, 0x1, P5 ;  /* 0x0000000ba29f7c11 */ /* 0x000fe4000a8f0c36 */
[----:B------:R-:W-:Y:S02]  /*dae0*/  LOP3.LUT R148, R148, R7, RZ, 0x3c, !PT ;  /* 0x0000000794947212 */ /* 0x000fe400078e3cff */
[----:B------:R-:W3:Y:S01]  /*daf0*/  @!P0 LDC.64 R6, c[0x0][0x250] ;  /* 0x00009400ff068b82 */ /* 0x000ee20000000a00 */
[-C--:B------:R-:W-:Y:S02]  /*db00*/  @!P3 LEA R8, P5, R69, R158.reuse, 0x1 ;  /* 0x0000009e4508b211 */ /* 0x080fe400078a08ff */
[----:B------:R-:W-:Y:S02]  /*db10*/  IMAD.U32 R148, R11, 0x20, R148 ;  /* 0x000000200b947824 */ /* 0x000fe400078e0094 */
[----:B------:R-:W-:Y:S02]  /*db20*/  @!P3 LEA.HI.X R9, R69, R159, R66, 0x1, P5 ;  /* 0x0000009f4509b211 */ /* 0x000fe400028f0c42 */
[----:B-1----:R-:W-:-:S02]  /*db30*/  @!P1 LEA R10, P5, R4, R158, 0x7 ;  /* 0x0000009e040a9211 */ /* 0x002fc400078a38ff */
[----:B------:R-:W-:Y:S02]  /*db40*/  LEA R148, R148, UR4, 0x1 ;  /* 0x0000000494947c11 */ /* 0x000fe4000f8e08ff */
[----:B------:R-:W-:Y:S02]  /*db50*/  @!P1 LEA.HI.X R11, R4, R159, R5, 0x7, P5 ;  /* 0x0000009f040b9211 */ /* 0x000fe400028f3c05 */
[----:B--2---:R-:W-:Y:S01]  /*db60*/  SHF.R.S32.HI R15, RZ, 0x1f, R64 ;  /* 0x0000001fff0f7819 */ /* 0x004fe20000011440 */
[----:B------:R-:W-:-:S04]  /*db70*/  DEPBAR.LE SB0, 0x0 ;  /* 0x000080000000791a */ /* 0x000fc80000000000 */
[----:B------:R-:W-:Y:S01]  /*db80*/  BAR.SYNC.DEFER_BLOCKING 0x0 ;  /* 0x0000000000007b1d */ /* 0x000fe20000010000 */
[----:B------:R-:W-:Y:S01]  /*db90*/  LEA.HI R50, R15, R64, RZ, 0x5 ;  /* 0x000000400f327211 */ /* 0x000fe200078f28ff */
[----:B---3--:R-:W-:-:S03]  /*dba0*/  @!P0 IMAD.WIDE.U32 R12, R6, 0xc0, R158 ;  /* 0x000000c0060c8825 */ /* 0x008fc600078e009e */
[----:B------:R-:W-:Y:S01]  /*dbb0*/  SHF.R.S32.HI R50, RZ, 0x5, R50 ;  /* 0x00000005ff327819 */ /* 0x000fe20000011432 */
[----:B------:R-:W-:Y:S02]  /*dbc0*/  @!P0 IMAD R7, R7, 0xc0, RZ ;  /* 0x000000c007078824 */ /* 0x000fe400078e02ff */
[----:B------:R-:W-:Y:S02]  /*dbd0*/  @!P0 IMAD.MOV.U32 R16, RZ, RZ, R12 ;  /* 0x000000ffff108224 */ /* 0x000fe400078e000c */
[----:B------:R-:W-:Y:S02]  /*dbe0*/  IMAD R5, R50, 0x200, R49 ;  /* 0x0000020032057824 */ /* 0x000fe400078e0231 */
[----:B------:R-:W-:Y:S02]  /*dbf0*/  @!P0 IMAD.IADD R17, R7, 0x1, R13 ;  /* 0x0000000107118824 */ /* 0x000fe400078e020d */
[----:B------:R-:W-:Y:S02]  /*dc00*/  IMAD R5, R2, 0x20, R5 ;  /* 0x0000002002057824 */ /* 0x000fe400078e0205 */
[----:B------:R-:W-:-:S02]  /*dc10*/  IMAD R50, R50, 0x10, R67 ;  /* 0x0000001032327824 */ /* 0x000fc400078e0243 */
[----:B------:R-:W-:Y:S01]  /*dc20*/  IMAD.IADD R149, R48, 0x1, R5 ;  /* 0x0000000130957824 */ /* 0x000fe200078e0205 */
[----:B------:R-:W-:Y:S04]  /*dc30*/  @P4 STS [R154+0x9000], RZ ;  /* 0x009000ff9a004388 */ /* 0x000fe80000000800 */
[----:B------:R-:W-:Y:S01]  /*dc40*/  LEA R149, R149, UR4, 0x1 ;  /* 0x0000000495957c11 */ /* 0x000fe2000f8e08ff */
[----:B------:R-:W-:Y:S04]  /*dc50*/  @P4 STS [R154+0x9004], RZ ;  /* 0x009004ff9a004388 */ /* 0x000fe80000000800 */
[----:B------:R-:W-:Y:S01]  /*dc60*/  IMAD R147, R51, 0x2, R149 ;  /* 0x0000000233937824 */ /* 0x000fe200078e0295 */
        /* <DEDUP_REMOVED lines=36> */
[----:B------:R-:W-:Y:S01]  /*deb0*/  LOP3.LUT P0, RZ, R3, 0x2, RZ, 0xc0, !PT ;  /* 0x0000000203ff7812 */ /* 0x000fe2000780c0ff */
[----:B------:R-:W-:-:S02]  /*dec0*/  IMAD.MOV.U32 R3, RZ, RZ, 0x10 ;  /* 0x00000010ff037424 */ /* 0x000fc400078e00ff */
[----:B------:R-:W-:Y:S03]  /*ded0*/  LDSM.16.M88.4 R96, [R149] ;  /* 0x000000009560783b */ /* 0x000fe60000000200 */
[----:B------:R-:W-:Y:S01]  /*dee0*/  SEL R3, R3, 0xfffffff0, !P0 ;  /* 0xfffffff003037807 */ /* 0x000fe20004000000 */
[----:B------:R-:W2:Y:S01]  /*def0*/  LDSM.16.M88.4 R28, [R148+0x3400] ;  /* 0x00340000941c783b */ /* 0x000ea20000000200 */
[----:B------:R-:W-:-:S03]  /*df00*/  ISETP.GE.AND P0, PT, R55, 0x2, PT ;  /* 0x000000023700780c */ /* 0x000fc60003f06270 */
[----:B------:R-:W1:Y:S01]  /*df10*/  LDSM.16.M88.4 R12, [R148+0x3c00] ;  /* 0x003c0000940c783b */ /* 0x000e620000000200 */
[----:B------:R-:W-:Y:S02]  /*df20*/  IMAD R145, R3, 0x2, R148 ;  /* 0x0000000203917824 */ /* 0x000fe400078e0294 */
[----:B------:R-:W-:Y:S01]  /*df30*/  IMAD R3, R2, 0x20, R49 ;  /* 0x0000002002037824 */ /* 0x000fe200078e0231 */
[----:B------:R-:W3:Y:S03]  /*df40*/  LDSM.16.M88.4 R20, [R148+0x3800] ;  /* 0x003800009414783b */ /* 0x000ee60000000200 */
[----:B------:R-:W-:Y:S01]  /*df50*/  IMAD.IADD R3, R48, 0x1, R3 ;  /* 0x0000000130037824 */ /* 0x000fe200078e0203 */
        /* <DEDUP_REMOVED lines=14> */
[----:B------:R-:W-:Y:S03]  /*e040*/  LDSM.16.M88.4 R80, [R148+0x5800] ;  /* 0x005800009450783b */ /* 0x000fe60000000200 */
[C---:B------:R-:W-:Y:S01]  /*e050*/  HMMA.16816.F32.BF16 R12, R96.reuse, R14, RZ ;  /* 0x0000000e600c723c */ /* 0x040fe200000418ff */
[----:B------:R-:W-:Y:S04]  /*e060*/  LDSM.16.M88.4 R120, [R145+0x4c00] ;  /* 0x004c00009178783b */ /* 0x000fe80000000200 */
[----:B------:R-:W-:Y:S01]  /*e070*/  LDSM.16.M88.4 R84, [R148+0x5400] ;  /* 0x005400009454783b */ /* 0x000fe20000000200 */
[C---:B---3--:R-:W-:Y:S03]  /*e080*/  HMMA.16816.F32.BF16 R24, R96.reuse, R20, RZ ;  /* 0x000000146018723c */ /* 0x048fe600000418ff */
[----:B------:R-:W-:Y:S03]  /*e090*/  LDSM.16.M88.4 R88, [R148+0x5000] ;  /* 0x005000009458783b */ /* 0x000fe60000000200 */
[C---:B------:R-:W-:Y:S01]  /*e0a0*/  HMMA.16816.F32.BF16 R20, R96.reuse, R22, RZ ;  /* 0x000000166014723c */ /* 0x040fe200000418ff */
[----:B------:R-:W-:Y:S04]  /*e0b0*/  LDSM.16.M88.4 R136, [R148+0x6c00] ;  /* 0x006c00009488783b */ /* 0x000fe80000000200 */
[----:B------:R-:W-:Y:S01]  /*e0c0*/  LDSM.16.M88.4 R128, [R145+0x5000] ;  /* 0x005000009180783b */ /* 0x000fe20000000200 */
[C---:B----4-:R-:W-:Y:S03]  /*e0d0*/  HMMA.16816.F32.BF16 R40, R96.reuse, R36, RZ ;  /* 0x000000246028723c */ /* 0x050fe600000418ff */
[----:B------:R-:W-:Y:S03]  /*e0e0*/  LDSM.16.M88.4 R132, [R149+0x2000] ;  /* 0x002000009584783b */ /* 0x000fe60000000200 */
[C---:B------:R-:W-:Y:S01]  /*e0f0*/  HMMA.16816.F32.BF16 R36, R96.reuse, R38, RZ ;  /* 0x000000266024723c */ /* 0x040fe200000418ff */
[----:B------:R-:W0:Y:S05]  /*e100*/  LDGDEPBAR ;  /* 0x00000000000079af */ /* 0x000e2a0000000000 */
[C---:B-----5:R-:W-:Y:S06]  /*e110*/  HMMA.16816.F32.BF16 R8, R96.reuse, R4, RZ ;  /* 0x000000046008723c */ /* 0x060fec00000418ff */
[----:B------:R-:W-:Y:S06]  /*e120*/  HMMA.16816.F32.BF16 R4, R96, R6, RZ ;  /* 0x000000066004723c */ /* 0x000fec00000418ff */
        /* <DEDUP_REMOVED lines=8> */
[----:B------:R-:W5:Y:S05]  /*e1b0*/  LDSM.16.M88.4 R56, [R148+0x5c00] ;  /* 0x005c00009438783b */ /* 0x000f6a0000000200 */
[C---:B------:R-:W-:Y:S06]  /*e1c0*/  HMMA.16816.F32.BF16 R116, R96.reuse, R112, RZ ;  /* 0x000000706074723c */ /* 0x040fec00000418ff */
[C---:B------:R-:W-:Y:S06]  /*e1d0*/  HMMA.16816.F32.BF16 R108, R96.reuse, R104, RZ ;  /* 0x00000068606c723c */ /* 0x040fec00000418ff */
[C---:B------:R-:W-:Y:S06]  /*e1e0*/  HMMA.16816.F32.BF16 R112, R96.reuse, R114, RZ ;  /* 0x000000726070723c */ /* 0x040fec00000418ff */
[C---:B------:R-:W-:Y:S06]  /*e1f0*/  HMMA.16816.F32.BF16 R104, R96.reuse, R106, RZ ;  /* 0x0000006a6068723c */ /* 0x040fec00000418ff */
[C---:B--2---:R-:W-:Y:S06]  /*e200*/  HMMA.16816.F32.BF16 R100, R96.reuse, R76, RZ ;  /* 0x0000004c6064723c */ /* 0x044fec00000418ff */
[----:B------:R-:W-:Y:S01]  /*e210*/  HMMA.16816.F32.BF16 R96, R96, R78, RZ ;  /* 0x0000004e6060723c */ /* 0x000fe200000418ff */
[----:B------:R-:W2:Y:S05]  /*e220*/  LDSM.16.M88.4 R76, [R145+0x4400] ;  /* 0x00440000914c783b */ /* 0x000eaa0000000200 */
[C---:B-1----:R-:W-:Y:S06]  /*e230*/  HMMA.16816.F32.BF16 R40, R92.reuse, R72, R40 ;  /* 0x000000485c28723c */ /* 0x042fec0000041828 */
[C---:B------:R-:W-:Y:S01]  /*e240*/  HMMA.16816.F32.BF16 R36, R92.reuse, R74, R36 ;  /* 0x0000004a5c24723c */ /* 0x040fe20000041824 */
[----:B------:R-:W1:Y:S05]  /*e250*/  LDSM.16.M88.4 R72, [R145+0x4800] ;  /* 0x004800009148783b */ /* 0x000e6a0000000200 */
[C---:B------:R-:W-:Y:S06]  /*e260*/  HMMA.16816.F32.BF16 R8, R92.reuse, R124, R8 ;  /* 0x0000007c5c08723c */ /* 0x040fec0000041808 */
[----:B------:R-:W-:Y:S01]  /*e270*/  HMMA.16816.F32.BF16 R4, R92, R126, R4 ;  /* 0x0000007e5c04723c */ /* 0x000fe20000041804 */
[----:B------:R-:W-:Y:S05]  /*e280*/  LDSM.16.M88.4 R124, [R145+0x5400] ;  /* 0x00540000917c783b */ /* 0x000fea0000000200 */
[C---:B---3--:R-:W-:Y:S06]  /*e290*/  HMMA.16816.F32.BF16 R24, R68.reuse, R80, R24 ;  /* 0x000000504418723c */ /* 0x048fec0000041818 */
[C---:B------:R-:W-:Y:S01]  /*e2a0*/  HMMA.16816.F32.BF16 R20, R68.reuse, R82, R20 ;  /* 0x000000524414723c */ /* 0x040fe20000041814 */
[----:B------:R-:W-:Y:S05]  /*e2b0*/  LDSM.16.M88.4 R80, [R147+0x1000] ;  /* 0x001000009350783b */ /* 0x000fea0000000200 */
[C---:B----4-:R-:W-:Y:S06]  /*e2c0*/  HMMA.16816.F32.BF16 R8, R68.reuse, R44, R8 ;  /* 0x0000002c4408723c */ /* 0x050fec0000041808 */
[C---:B------:R-:W-:Y:S01]  /*e2d0*/  HMMA.16816.F32.BF16 R4, R68.reuse, R46, R4 ;  /* 0x0000002e4404723c */ /* 0x040fe20000041804 */
[----:B------:R-:W3:Y:S05]  /*e2e0*/  LDSM.16.M88.4 R44, [R145+0x5c00] ;  /* 0x005c0000912c783b */ /* 0x000eea0000000200 */
[C---:B-----5:R-:W-:Y:S06]  /*e2f0*/  HMMA.16816.F32.BF16 R16, R68.reuse, R56, R16 ;  /* 0x000000384410723c */ /* 0x060fec0000041810 */
[----:B------:R-:W-:Y:S01]  /*e300*/  HMMA.16816.F32.BF16 R12, R68, R58, R12 ;  /* 0x0000003a440c723c */ /* 0x000fe2000004180c */
[----:B------:R-:W4:Y:S05]  /*e310*/  LDSM.16.M88.4 R56, [R145+0x5800] ;  /* 0x005800009138783b */ /* 0x000f2a0000000200 */
[C---:B--2---:R-:W-:Y:S06]  /*e320*/  HMMA.16816.F32.BF16 R116, R92.reuse, R76, R116 ;  /* 0x0000004c5c74723c */ /* 0x044fec0000041874 */
[C---:B------:R-:W-:Y:S01]  /*e330*/  HMMA.16816.F32.BF16 R112, R92.reuse, R78, R112 ;  /* 0x0000004e5c70723c */ /* 0x040fe20000041870 */
[----:B------:R-:W2:Y:S05]  /*e340*/  LDSM.16.M88.4 R76, [R148+0x6400] ;  /* 0x00640000944c783b */ /* 0x000eaa0000000200 */
[C---:B-1----:R-:W-:Y:S06]  /*e350*/  HMMA.16816.F32.BF16 R108, R92.reuse, R72, R108 ;  /* 0x000000485c6c723c */ /* 0x042fec000004186c */
[C---:B------:R-:W-:Y:S01]  /*e360*/  HMMA.16816.F32.BF16 R104, R92.reuse, R74, R104 ;  /* 0x0000004a5c68723c */ /* 0x040fe20000041868 */
[----:B------:R-:W1:Y:S05]  /*e370*/  LDSM.16.M88.4 R72, [R148+0x6800] ;  /* 0x006800009448783b */ /* 0x000e6a0000000200 */
[C---:B------:R-:W-:Y:S06]  /*e380*/  HMMA.16816.F32.BF16 R100, R92.reuse, R120, R100 ;  /* 0x000000785c64723c */ /* 0x040fec0000041864 */
[----:B------:R-:W-:Y:S01]  /*e390*/  HMMA.16816.F32.BF16 R96, R92, R122, R96 ;  /* 0x0000007a5c60723c */ /* 0x000fe20000041860 */
[----:B------:R-:W5:Y:S04]  /*e3a0*/  LDSM.16.M88.4 R120, [R145+0x6000] ;  /* 0x006000009178783b */ /* 0x000f680000000200 */
[----:B------:R-:W-:Y:S01]  /*e3b0*/  LDSM.16.M88.4 R92, [R145+0x6400] ;  /* 0x00640000915c783b */ /* 0x000fe20000000200 */
[C---:B------:R-:W-:Y:S06]  /*e3c0*/  HMMA.16816.F32.BF16 R32, R68.reuse, R84, R32 ;  /* 0x000000544420723c */ /* 0x040fec0000041820 */
[----:B------:R-:W-:Y:S01]  /*e3d0*/  HMMA.16816.F32.BF16 R28, R68, R86, R28 ;  /* 0x00000056441c723c */ /* 0x000fe2000004181c */
[----:B------:R-:W5:Y:S05]  /*e3e0*/  LDSM.16.M88.4 R84, [R145+0x6c00] ;  /* 0x006c00009154783b */ /* 0x000f6a0000000200 */
[C---:B---3--:R-:W-:Y:S06]  /*e3f0*/  HMMA.16816.F32.BF16 R16, R80.reuse, R44, R16 ;  /* 0x0000002c5010723c */ /* 0x048fec0000041810 */
[----:B------:R-:W-:Y:S01]  /*e400*/  HMMA.16816.F32.BF16 R12, R80, R46, R12 ;  /* 0x0000002e500c723c */ /* 0x000fe2000004180c */
[----:B------:R-:W3:Y:S05]  /*e410*/  LDSM.16.M88.4 R44, [R148+0x8000] ;  /* 0x00800000942c783b */ /* 0x000eea0000000200 */
[C---:B------:R-:W-:Y:S06]  /*e420*/  HMMA.16816.F32.BF16 R40, R68.reuse, R88, R40 ;  /* 0x000000584428723c */ /* 0x040fec0000041828 */
[----:B------:R-:W-:Y:S01]  /*e430*/  HMMA.16816.F32.BF16 R36, R68, R90, R36 ;  /* 0x0000005a4424723c */ /* 0x000fe20000041824 */
[----:B------:R-:W3:Y:S05]  /*e440*/  LDSM.16.M88.4 R88, [R145+0x6800] ;  /* 0x006800009158783b */ /* 0x000eea0000000200 */
[C---:B----4-:R-:W-:Y:S06]  /*e450*/  HMMA.16816.F32.BF16 R24, R80.reuse, R56, R24 ;  /* 0x000000385018723c */ /* 0x050fec0000041818 */
[----:B------:R-:W-:Y:S01]  /*e460*/  HMMA.16816.F32.BF16 R20, R80, R58, R20 ;  /* 0x0000003a5014723c */ /* 0x000fe20000041814 */
[----:B------:R-:W4:Y:S05]  /*e470*/  LDSM.16.M88.4 R56, [R148+0x7c00] ;  /* 0x007c00009438783b */ /* 0x000f2a0000000200 */
[C---:B------:R-:W-:Y:S06]  /*e480*/  HMMA.16816.F32.BF16 R100, R68.reuse, R136, R100 ;  /* 0x000000884464723c */ /* 0x040fec0000041864 */
[C---:B--2---:R-:W-:Y:S06]  /*e490*/  HMMA.16816.F32.BF16 R116, R68.reuse, R76, R116 ;  /* 0x0000004c4474723c */ /* 0x044fec0000041874 */
[C---:B------:R-:W-:Y:S01]  /*e4a0*/  HMMA.16816.F32.BF16 R112, R68.reuse, R78, R112 ;  /* 0x0000004e4470723c */ /* 0x040fe20000041870 */
[----:B------:R-:W2:Y:S05]  /*e4b0*/  LDSM.16.M88.4 R76, [R148+0x7000] ;  /* 0x00700000944c783b */ /* 0x000eaa0000000200 */
[C---:B-1----:R-:W-:Y:S06]  /*e4c0*/  HMMA.16816.F32.BF16 R108, R68.reuse, R72, R108 ;  /* 0x00000048446c723c */ /* 0x042fec000004186c */
[C---:B------:R-:W-:Y:S01]  /*e4d0*/  HMMA.16816.F32.BF16 R104, R68.reuse, R74, R104 ;  /* 0x0000004a4468723c */ /* 0x040fe20000041868 */
[----:B------:R-:W1:Y:S05]  /*e4e0*/  LDSM.16.M88.4 R72, [R148+0x7400] ;  /* 0x007400009448783b */ /* 0x000e6a0000000200 */
[----:B------:R-:W-:Y:S01]  /*e4f0*/  HMMA.16816.F32.BF16 R96, R68, R138, R96 ;  /* 0x0000008a4460723c */ /* 0x000fe20000041860 */
[----:B------:R-:W1:Y:S05]  /*e500*/  LDSM.16.M88.4 R68, [R148+0x7800] ;  /* 0x007800009444783b */ /* 0x000e6a0000000200 */
        /* <DEDUP_REMOVED lines=8> */
[----:B------:R-:W5:Y:S05]  /*e590*/  LDSM.16.M88.4 R128, [R148+0x8400] ;  /* 0x008400009480783b */ /* 0x000f6a0000000200 */
[C---:B------:R-:W-:Y:S06]  /*e5a0*/  HMMA.16816.F32.BF16 R100, R80.reuse, R84, R100 ;  /* 0x000000545064723c */ /* 0x040fec0000041864 */
[C---:B------:R-:W-:Y:S06]  /*e5b0*/  HMMA.16816.F32.BF16 R116, R80.reuse, R92, R116 ;  /* 0x0000005c5074723c */ /* 0x040fec0000041874 */
[----:B------:R-:W-:Y:S01]  /*e5c0*/  HMMA.16816.F32.BF16 R112, R80, R94, R112 ;  /* 0x0000005e5070723c */ /* 0x000fe20000041870 */
[----:B------:R-:W-:Y:S05]  /*e5d0*/  LDSM.16.M88.4 R92, [R147+0x2000] ;  /* 0x00200000935c783b */ /* 0x000fea0000000200 */
[C---:B---3--:R-:W-:Y:S06]  /*e5e0*/  HMMA.16816.F32.BF16 R8, R132.reuse, R44, R8 ;  /* 0x0000002c8408723c */ /* 0x048fec0000041808 */
[----:B------:R-:W-:Y:S01]  /*e5f0*/  HMMA.16816.F32.BF16 R4, R132, R46, R4 ;  /* 0x0000002e8404723c */ /* 0x000fe20000041804 */
[----:B------:R-:W3:Y:S05]  /*e600*/  LDSM.16.M88.4 R44, [R145+0x8c00] ;  /* 0x008c0000912c783b */ /* 0x000eea0000000200 */
[C---:B------:R-:W-:Y:S06]  /*e610*/  HMMA.16816.F32.BF16 R108, R80.reuse, R88, R108 ;  /* 0x00000058506c723c */ /* 0x040fec000004186c */
[C---:B------:R-:W-:Y:S01]  /*e620*/  HMMA.16816.F32.BF16 R104, R80.reuse, R90, R104 ;  /* 0x0000005a5068723c */ /* 0x040fe20000041868 */
[----:B------:R-:W-:Y:S05]  /*e630*/  LDSM.16.M88.4 R88, [R145+0x7000] ;  /* 0x007000009158783b */ /* 0x000fea0000000200 */
[----:B------:R-:W-:Y:S01]  /*e640*/  HMMA.16816.F32.BF16 R96, R80, R86, R96 ;  /* 0x000000565060723c */ /* 0x000fe20000041860 */
[----:B------:R-:W-:Y:S04]  /*e650*/  LDSM.16.M88.4 R84, [R145+0x7400] ;  /* 0x007400009154783b */ /* 0x000fe80000000200 */
[----:B------:R-:W-:Y:S01]  /*e660*/  LDSM.16.M88.4 R80, [R145+0x7800] ;  /* 0x007800009150783b */ /* 0x000fe20000000200 */
[C---:B----4-:R-:W-:Y:S06]  /*e670*/  HMMA.16816.F32.BF16 R16, R132.reuse, R56, R16 ;  /* 0x000000388410723c */ /* 0x050fec0000041810 */
[C---:B------:R-:W-:Y:S01]  /*e680*/  HMMA.16816.F32.BF16 R12, R132.reuse, R58, R12 ;  /* 0x0000003a840c723c */ /* 0x040fe2000004180c */
        /* <DEDUP_REMOVED lines=9> */
[----:B------:R-:W1:Y:S01]  /*e720*/  LDSM.16.M88.4 R68, [R145+0x8400] ;  /* 0x008400009144783b */ /* 0x000e620000000200 */
[----:B------:R-:W-:-:S04]  /*e730*/  DEPBAR.LE SB0, 0x0 ;  /* 0x000080000000791a */ /* 0x000fc80000000000 */
[C---:B-----5:R-:W-:Y:S06]  /*e740*/  HMMA.16816.F32.BF16 R100, R132.reuse, R120, R100 ;  /* 0x000000788464723c */ /* 0x060fec0000041864 */
[C---:B------:R-:W-:Y:S06]  /*e750*/  HMMA.16816.F32.BF16 R108, R132.reuse, R124, R108 ;  /* 0x0000007c846c723c */ /* 0x040fec000004186c */
[C---:B------:R-:W-:Y:S06]  /*e760*/  HMMA.16816.F32.BF16 R116, R132.reuse, R128, R116 ;  /* 0x000000808474723c */ /* 0x040fec0000041874 */
[C---:B------:R-:W-:Y:S06]  /*e770*/  HMMA.16816.F32.BF16 R112, R132.reuse, R130, R112 ;  /* 0x000000828470723c */ /* 0x040fec0000041870 */
[C---:B------:R-:W-:Y:S06]  /*e780*/  HMMA.16816.F32.BF16 R104, R132.reuse, R126, R104 ;  /* 0x0000007e8468723c */ /* 0x040fec0000041868 */
[----:B------:R-:W-:Y:S06]  /*e790*/  HMMA.16816.F32.BF16 R96, R132, R122, R96 ;  /* 0x0000007a8460723c */ /* 0x000fec0000041860 */
[C---:B---3--:R-:W-:Y:S06]  /*e7a0*/  HMMA.16816.F32.BF16 R100, R92.reuse, R44, R100 ;  /* 0x0000002c5c64723c */ /* 0x048fec0000041864 */
[----:B----4-:R-:W-:Y:S01]  /*e7b0*/  HMMA.16816.F32.BF16 R108, R92, R56, R108 ;  /* 0x000000385c6c723c */ /* 0x010fe2000004186c */
[----:B------:R-:W-:-:S04]  /*e7c0*/  IADD3 R44, R50, 0x1, R161 ;  /* 0x00000001322c7810 */ /* 0x000fc80007ffe0a1 */
[----:B------:R-:W-:Y:S01]  /*e7d0*/  IADD3 R44, R63, R44, -R150 ;  /* 0x0000002c3f2c7210 */ /* 0x000fe20007ffe896 */
[----:B------:R-:W-:Y:S01]  /*e7e0*/  HMMA.16816.F32.BF16 R40, R92, R88, R40 ;  /* 0x000000585c28723c */ /* 0x000fe20000041828 */
[----:B------:R-:W-:-:S03]  /*e7f0*/  IMAD.SHL.U32 R57, R64, 0x2, RZ ;  /* 0x0000000240397824 */ /* 0x000fc600078e00ff */
[----:B------:R-:W-:Y:S02]  /*e800*/  VIADD R2, R44, UR5 ;  /* 0x000000052c027c36 */ /* 0x000fe40008000000 */
[C---:B------:R-:W-:Y:S01]  /*e810*/  HMMA.16816.F32.BF16 R36, R92.reuse, R90, R36 ;  /* 0x0000005a5c24723c */ /* 0x040fe20000041824 */
[----:B------:R-:W-:Y:S02]  /*e820*/  LOP3.LUT R57, R57, 0x6, RZ, 0xc0, !PT ;  /* 0x0000000639397812 */ /* 0x000fe400078ec0ff */
[C---:B------:R-:W-:Y:S02]  /*e830*/  VIMNMX R52, R2.reuse, R63, PT ;  /* 0x0000003f02347248 */ /* 0x040fe40003fe0100 */
[----:B------:R-:W-:Y:S01]  /*e840*/  VIADDMNMX R53, R2, 0x8, R63, PT ;  /* 0x0000000802357846 */ /* 0x000fe2000380013f */
[C---:B------:R-:W-:Y:S06]  /*e850*/  HMMA.16816.F32.BF16 R32, R92.reuse, R84, R32 ;  /* 0x000000545c20723c */ /* 0x040fec0000041820 */
[C---:B------:R-:W-:Y:S06]  /*e860*/  HMMA.16816.F32.BF16 R28, R92.reuse, R86, R28 ;  /* 0x000000565c1c723c */ /* 0x040fec000004181c */
[C---:B------:R-:W-:Y:S06]  /*e870*/  HMMA.16816.F32.BF16 R24, R92.reuse, R80, R24 ;  /* 0x000000505c18723c */ /* 0x040fec0000041818 */
[C---:B------:R-:W-:Y:S06]  /*e880*/  HMMA.16816.F32.BF16 R20, R92.reuse, R82, R20 ;  /* 0x000000525c14723c */ /* 0x040fec0000041814 */
[C---:B--2---:R-:W-:Y:S06]  /*e890*/  HMMA.16816.F32.BF16 R16, R92.reuse, R76, R16 ;  /* 0x0000004c5c10723c */ /* 0x044fec0000041810 */
[C---:B------:R-:W-:Y:S06]  /*e8a0*/  HMMA.16816.F32.BF16 R12, R92.reuse, R78, R12 ;  /* 0x0000004e5c0c723c */ /* 0x040fec000004180c */
[C---:B-1----:R-:W-:Y:S06]  /*e8b0*/  HMMA.16816.F32.BF16 R8, R92.reuse, R72, R8 ;  /* 0x000000485c08723c */ /* 0x042fec0000041808 */
        /* <DEDUP_REMOVED lines=12> */
[----:B------:R-:W-:Y:S01]  /*e980*/  ULDC.64 UR14, c[0x0][0x248] ;  /* 0x00009200000e7ab9 */ /* 0x000fe20000000a00 */
[----:B------:R-:W-:Y:S02]  /*e990*/  ULDC.64 UR8, c[0x0][0x230] ;  /* 0x00008c0000087ab9 */ /* 0x000fe40000000a00 */
[----:B------:R-:W-:Y:S02]  /*e9a0*/  IABS R44, R50 ;  /* 0x00000032002c7213 */ /* 0x000fe40000000000 */
[-C--:B-1----:R-:W-:Y:S02]  /*e9b0*/  IABS R2, R45.reuse ;  /* 0x0000002d00027213 */ /* 0x082fe40000000000 */
[----:B------:R-:W-:-:S02]  /*e9c0*/  LOP3.LUT R50, R50, R45, RZ, 0x3c, !PT ;  /* 0x0000002d32327212 */ /* 0x000fc400078e3cff */
        /* <DEDUP_REMOVED lines=52> */
.L_x_2173:
[----:B------:R-:W-:Y:S02]  /*ed10*/  ULDC UR14, c[0x0][0x248] ;  /* 0x00009200000e7ab9 */ /* 0x000fe40000000800 */
[----:B------:R-:W-:-:S06]  /*ed20*/  USHF.L.U32 UR5, UR14, 0x7, URZ ;  /* 0x000000070e057899 */ /* 0x000fcc000800063f */
[----:B------:R-:W-:-:S04]  /*ed30*/  IADD3 R47, RZ, -UR5, RZ ;  /* 0x80000005ff2f7c10 */ /* 0x000fc8000fffe0ff */
[----:B------:R-:W-:-:S07]  /*ed40*/  SHF.R.S32.HI R45, RZ, 0x1f, R47 ;  /* 0x0000001fff2d7819 */ /* 0x000fce000001142f */
.L_x_2174:
[----:B------:R-:W-:Y:S01]  /*ed50*/  IADD3 R62, P3, P1, R164, R47, R62 ;  /* 0x0000002fa43e7210 */ /* 0x000fe2000797e03e */
[----:B------:R-:W-:Y:S01]  /*ed60*/  USHF.L.U32 UR8, UR14, 0x6, URZ ;  /* 0x000000060e087899 */ /* 0x000fe2000800063f */
[C---:B------:R-:W-:Y:S01]  /*ed70*/  LEA R156, P5, R47.reuse, R156, 0x1 ;  /* 0x0000009c2f9c7211 */ /* 0x040fe200078a08ff */
[----:B------:R-:W-:Y:S01]  /*ed80*/  ULDC UR5, c[0x0][0x24c] ;  /* 0x0000930000057ab9 */ /* 0x000fe20000000800 */
[C---:B------:R-:W-:Y:S01]  /*ed90*/  IADD3 R164, P4, R47.reuse, R164, RZ ;  /* 0x000000a42fa47210 */ /* 0x040fe20007f9e0ff */
[----:B------:R-:W-:Y:S01]  /*eda0*/  USHF.L.U64.HI UR5, UR14, 0x6, UR5 ;  /* 0x000000060e057899 */ /* 0x000fe20008010205 */
[----:B------:R-:W-:Y:S02]  /*edb0*/  LEA.HI.X R155, R47, R155, R45, 0x1, P5 ;  /* 0x0000009b2f9b7211 */ /* 0x000fe400028f0c2d */
[----:B------:R-:W-:Y:S01]  /*edc0*/  IADD3.X R61, R60, R45, R61, P3, P1 ;  /* 0x0000002d3c3d7210 */ /* 0x000fe20001fe243d */
[----:B------:R-:W-:Y:S01]  /*edd0*/  IMAD.X R45, R45, 0x1, R60, P4 ;  /* 0x000000012d2d7824 */ /* 0x000fe200020e063c */
[----:B------:R-:W-:Y:S01]  /*ede0*/  LEA R46, P3, R164, UR12, 0x1 ;  /* 0x0000000ca42e7c11 */ /* 0x000fe2000f8608ff */
[----:B------:R-:W-:Y:S01]  /*edf0*/  IMAD.MOV.U32 R157, RZ, RZ, R155 ;  /* 0x000000ffff9d7224 */ /* 0x000fe200078e009b */
[----:B------:R-:W-:-:S02]  /*ee00*/  LEA R44, P1, R62, UR12, 0x1 ;  /* 0x0000000c3e2c7c11 */ /* 0x000fc4000f8208ff */
[----:B------:R-:W-:Y:S02]  /*ee10*/  LEA.HI.X R47, R164, UR13, R45, 0x1, P3 ;  /* 0x0000000da42f7c11 */ /* 0x000fe400098f0c2d */
[----:B------:R-:W-:Y:S01]  /*ee20*/  IADD3 R48, P3, R156, UR8, RZ ;  /* 0x000000089c307c10 */ /* 0x000fe2000ff7e0ff */
[----:B------:R-:W-:Y:S01]  /*ee30*/  @!PT LDS RZ, [RZ] ;  /* 0x00000000fffff984 */ /* 0x000fe20000000800 */
[----:B------:R-:W-:Y:S01]  /*ee40*/  @!PT LDS RZ, [RZ] ;  /* 0x00000000fffff984 */ /* 0x000fe20000000800 */
[----:B------:R-:W-:Y:S01]  /*ee50*/  @!PT LDS RZ, [RZ] ;  /* 0x00000000fffff984 */ /* 0x000fe20000000800 */
[----:B------:R1:W-:Y:S01]  /*ee60*/  LDGSTS.E.BYPASS.LTC128B.128 [R154+0x3000], desc[UR6][R156.64] ;  /* 0x030000009c9a7fae */ /* 0x0003e2000b901d46 */
[----:B------:R-:W-:Y:S02]  /*ee70*/  LEA.HI.X R45, R62, UR13, R61, 0x1, P1 ;  /* 0x0000000d3e2d7c11 */ /* 0x000fe400088f0c3d */
[----:B------:R-:W-:Y:S01]  /*ee80*/  IADD3.X R49, R155, UR5, RZ, P3, !PT ;  /* 0x000000059b317c10 */ /* 0x000fe20009ffe4ff */
[----:B------:R1:W-:Y:S01]  /*ee90*/  LDGSTS.E.BYPASS.LTC128B.128 [R154+0x5000], desc[UR6][R46.64+0x40] ;  /* 0x050000402e9a7fae */ /* 0x0003e2000b901d46 */
[----:B------:R-:W-:Y:S02]  /*eea0*/  IADD3 R60, P3, R48, UR8, RZ ;  /* 0x00000008303c7c10 */ /* 0x000fe4000ff7e0ff */
[----:B------:R-:W-:Y:S01]  /*eeb0*/  IADD3 R58, P1, R44, UR8, RZ ;  /* 0x000000082c3a7c10 */ /* 0x000fe2000ff3e0ff */
[----:B------:R1:W-:Y:S01]  /*eec0*/  LDGSTS.E.BYPASS.LTC128B.128 [R154+0x7000], desc[UR6][R46.64+0x80] ;  /* 0x070000802e9a7fae */ /* 0x0003e2000b901d46 */
[----:B------:R-:W-:-:S02]  /*eed0*/  IADD3.X R61, R49, UR5, RZ, P3, !PT ;  /* 0x00000005313d7c10 */ /* 0x000fc40009ffe4ff */
[----:B------:R-:W-:Y:S01]  /*eee0*/  IADD3.X R59, R45, UR5, RZ, P1, !PT ;  /* 0x000000052d3b7c10 */ /* 0x000fe20008ffe4ff */
[----:B------:R1:W-:Y:S01]  /*eef0*/  LDGSTS.E.BYPASS.LTC128B.128 [R154+0x3800], desc[UR6][R48.64] ;  /* 0x03800000309a7fae */ /* 0x0003e2000b901d46 */
[----:B------:R-:W-:Y:S02]  /*ef00*/  IADD3 R62, P3, R60, UR8, RZ ;  /* 0x000000083c3e7c10 */ /* 0x000fe4000ff7e0ff */
[----:B------:R-:W-:Y:S01]  /*ef10*/  IADD3 R64, P1, R58, UR8, RZ ;  /* 0x000000083a407c10 */ /* 0x000fe2000ff3e0ff */
[----:B------:R1:W-:Y:S01]  /*ef20*/  LDGSTS.E.BYPASS.LTC128B.128 [R154+0x5800], desc[UR6][R44.64+0x40] ;  /* 0x058000402c9a7fae */ /* 0x0003e2000b901d46 */
[----:B------:R-:W-:Y:S02]  /*ef30*/  IADD3.X R63, R61, UR5, RZ, P3, !PT ;  /* 0x000000053d3f7c10 */ /* 0x000fe40009ffe4ff */
[----:B------:R-:W-:Y:S01]  /*ef40*/  IADD3.X R65, R59, UR5, RZ, P1, !PT ;  /* 0x000000053b417c10 */ /* 0x000fe20008ffe4ff */
        /* <DEDUP_REMOVED lines=8> */
.L_x_2172:
[----:B------:R-:W-:Y:S01]  /*efd0*/  IMAD.IADD R0, R0, 0x1, R57 ;  /* 0x0000000100007824 */ /* 0x000fe200078e0239 */
[----:B------:R-:W-:Y:S01]  /*efe0*/  LEA R146, R3, UR4, 0x1 ;  /* 0x0000000403927c11 */ /* 0x000fe2000f8e08ff */
[----:B------:R-:W-:Y:S02]  /*eff0*/  ULDC UR8, c[0x0][0x2ec] ;  /* 0x0000bb0000087ab9 */ /* 0x000fe40000000800 */
[C---:B------:R-:W-:Y:S02]  /*f000*/  VIADD R2, R0.reuse, 0x1 ;  /* 0x0000000100027836 */ /* 0x040fe40000000000 */
[----:B-1----:R-:W-:Y:S01]  /*f010*/  VIADD R44, R0, 0x8 ;  /* 0x00000008002c7836 */ /* 0x002fe20000000000 */
[----:B------:R-:W-:Y:S01]  /*f020*/  LDSM.16.MT88.4 R68, [R146+0x9000] ;  /* 0x009000009244783b */ /* 0x000fe20000004200 */
[----:B------:R-:W-:Y:S01]  /*f030*/  IMAD R144, R51, 0x2, R146 ;  /* 0x0000000233907824 */ /* 0x000fe200078e0292 */
[CC--:B------:R-:W-:Y:S02]  /*f040*/  ISETP.GE.AND P4, PT, R2.reuse, R52.reuse, PT ;  /* 0x000000340200720c */ /* 0x0c0fe40003f86270 */
[-C--:B------:R-:W-:Y:S01]  /*f050*/  ISETP.GE.AND P3, PT, R2, R53.reuse, PT ;  /* 0x000000350200720c */ /* 0x080fe20003f66270 */
[----:B------:R-:W-:Y:S01]  /*f060*/  VIADD R2, R0, 0x9 ;  /* 0x0000000900027836 */ /* 0x000fe20000000000 */
[CC--:B------:R-:W-:Y:S01]  /*f070*/  ISETP.GE.AND P6, PT, R44.reuse, R52.reuse, PT ;  /* 0x000000342c00720c */ /* 0x0c0fe20003fc6270 */
[----:B------:R-:W-:Y:S01]  /*f080*/  LDSM.16.MT88.4 R76, [R144+0x9000] ;  /* 0x00900000904c783b */ /* 0x000fe20000004200 */
[----:B------:R-:W-:Y:S01]  /*f090*/  ISETP.GE.AND P5, PT, R44, R53, PT ;  /* 0x000000352c00720c */ /* 0x000fe20003fa6270 */
[----:B------:R-:W-:Y:S01]  /*f0a0*/  VIADD R44, R0, 0x10 ;  /* 0x00000010002c7836 */ /* 0x000fe20000000000 */
[----:B------:R-:W-:Y:S01]  /*f0b0*/  ISETP.GE.AND P1, PT, R2, R52, PT ;  /* 0x000000340200720c */ /* 0x000fe20003f26270 */
[----:B------:R-:W-:Y:S01]  /*f0c0*/  LDSM.16.MT88.4 R84, [R146+0xb000] ;  /* 0x00b000009254783b */ /* 0x000fe20000004200 */
[----:B------:R-:W-:-:S02]  /*f0d0*/  FSEL R45, R36, -INF , !P6 ;  /* 0xff800000242d7808 */ /* 0x000fc40007000000 */
[-C--:B------:R-:W-:Y:S01]  /*f0e0*/  ISETP.GE.AND P6, PT, R2, R53.reuse, PT ;  /* 0x000000350200720c */ /* 0x080fe20003fc6270 */
[----:B------:R-:W-:Y:S01]  /*f0f0*/  VIADD R2, R0, 0x11 ;  /* 0x0000001100027836 */ /* 0x000fe20000000000 */
[----:B------:R-:W-:Y:S01]  /*f100*/  FSEL R46, R38, -INF , !P5 ;  /* 0xff800000262e7808 */ /* 0x000fe20006800000 */
[----:B------:R-:W-:Y:S01]  /*f110*/  VIADD R38, R0, 0x18 ;  /* 0x0000001800267836 */ /* 0x000fe20000000000 */
[C---:B------:R-:W-:Y:S02]  /*f120*/  ISETP.GE.AND P5, PT, R44.reuse, R52, PT ;  /* 0x000000342c00720c */ /* 0x040fe40003fa6270 */
[----:B------:R-:W-:Y:S02]  /*f130*/  FSEL R37, R37, -INF , !P1 ;  /* 0xff80000025257808 */ /* 0x000fe40004800000 */
[----:B------:R-:W-:Y:S02]  /*f140*/  ISETP.GE.AND P1, PT, R44, R53, PT ;  /* 0x000000352c00720c */ /* 0x000fe40003f26270 */
[----:B------:R-:W-:-:S02]  /*f150*/  FSEL R36, R39, -INF , !P6 ;  /* 0xff80000027247808 */ /* 0x000fc40007000000 */
[-C--:B------:R-:W-:Y:S02]  /*f160*/  ISETP.GE.AND P6, PT, R2, R52.reuse, PT ;  /* 0x000000340200720c */ /* 0x080fe40003fc6270 */
[----:B------:R-:W-:Y:S02]  /*f170*/  FSEL R47, R32, -INF , !P5 ;  /* 0xff800000202f7808 */ /* 0x000fe40006800000 */
[----:B------:R-:W-:Y:S01]  /*f180*/  ISETP.GE.AND P5, PT, R2, R53, PT ;  /* 0x000000350200720c */ /* 0x000fe20003fa6270 */
[----:B------:R-:W-:Y:S01]  /*f190*/  VIADD R2, R0, 0x19 ;  /* 0x0000001900027836 */ /* 0x000fe20000000000 */
[----:B------:R-:W-:Y:S01]  /*f1a0*/  FSEL R72, R34, -INF , !P1 ;  /* 0xff80000022487808 */ /* 0x000fe20004800000 */
[----:B------:R-:W-:Y:S01]  /*f1b0*/  VIADD R34, R0, 0x20 ;  /* 0x0000002000227836 */ /* 0x000fe20000000000 */
[----:B------:R-:W-:Y:S02]  /*f1c0*/  ISETP.GE.AND P1, PT, R38, R52, PT ;  /* 0x000000342600720c */ /* 0x000fe40003f26270 */
[----:B------:R-:W-:-:S02]  /*f1d0*/  FSEL R39, R33, -INF , !P6 ;  /* 0xff80000021277808 */ /* 0x000fc40007000000 */
[-C--:B------:R-:W-:Y:S02]  /*f1e0*/  ISETP.GE.AND P6, PT, R38, R53.reuse, PT ;  /* 0x000000352600720c */ /* 0x080fe40003fc6270 */
[----:B------:R-:W-:Y:S02]  /*f1f0*/  FSEL R38, R35, -INF , !P5 ;  /* 0xff80000023267808 */ /* 0x000fe40006800000 */
[----:B------:R-:W-:Y:S02]  /*f200*/  FSEL R33, R28, -INF , !P1 ;  /* 0xff8000001c217808 */ /* 0x000fe40004800000 */
[CC--:B------:R-:W-:Y:S02]  /*f210*/  ISETP.GE.AND P5, PT, R2.reuse, R52.reuse, PT ;  /* 0x000000340200720c */ /* 0x0c0fe40003fa6270 */
[----:B------:R-:W-:Y:S01]  /*f220*/  ISETP.GE.AND P1, PT, R2, R53, PT ;  /* 0x000000350200720c */ /* 0x000fe20003f26270 */
[----:B------:R-:W-:Y:S01]  /*f230*/  VIADD R2, R0, 0x21 ;  /* 0x0000002100027836 */ /* 0x000fe20000000000 */
[----:B------:R-:W-:Y:S01]  /*f240*/  FSEL R32, R30, -INF , !P6 ;  /* 0xff8000001e207808 */ /* 0x000fe20007000000 */
[----:B------:R-:W-:Y:S01]  /*f250*/  VIADD R30, R0, 0x28 ;  /* 0x00000028001e7836 */ /* 0x000fe20000000000 */
[----:B------:R-:W-:-:S02]  /*f260*/  ISETP.GE.AND P6, PT, R34, R52, PT ;  /* 0x000000342200720c */ /* 0x000fc40003fc6270 */
[----:B------:R-:W-:Y:S02]  /*f270*/  FSEL R35, R29, -INF , !P5 ;  /* 0xff8000001d237808 */ /* 0x000fe40006800000 */
[-C--:B------:R-:W-:Y:S02]  /*f280*/  ISETP.GE.AND P5, PT, R34, R53.reuse, PT ;  /* 0x000000352200720c */ /* 0x080fe40003fa6270 */
[----:B------:R-:W-:Y:S02]  /*f290*/  FSEL R28, R31, -INF , !P1 ;  /* 0xff8000001f1c7808 */ /* 0x000fe40004800000 */
[----:B------:R-:W-:Y:S02]  /*f2a0*/  ISETP.GE.AND P1, PT, R2, R52, PT ;  /* 0x000000340200720c */ /* 0x000fe40003f26270 */
[----:B------:R-:W-:Y:S01]  /*f2b0*/  FSEL R29, R24, -INF , !P6 ;  /* 0xff800000181d7808 */ /* 0x000fe20007000000 */
[----:B------:R-:W-:Y:S01]  /*f2c0*/  VIADD R24, R0, 0x30 ;  /* 0x0000003000187836 */ /* 0x000fe20000000000 */
[----:B------:R-:W-:Y:S01]  /*f2d0*/  ISETP.GE.AND P6, PT, R2, R53, PT ;  /* 0x000000350200720c */ /* 0x000fe20003fc6270 */
[----:B------:R-:W-:Y:S01]  /*f2e0*/  VIADD R2, R0, 0x29 ;  /* 0x0000002900027836 */ /* 0x000fe20000000000 */
[----:B------:R-:W-:-:S02]  /*f2f0*/  FSEL R34, R26, -INF , !P5 ;  /* 0xff8000001a227808 */ /* 0x000fc40006800000 */
[CC--:B------:R-:W-:Y:S02]  /*f300*/  ISETP.GE.AND P5, PT, R30.reuse, R52.reuse, PT ;  /* 0x000000341e00720c */ /* 0x0c0fe40003fa6270 */
[----:B------:R-:W-:Y:S02]  /*f310*/  FSEL R31, R25, -INF , !P1 ;  /* 0xff800000191f7808 */ /* 0x000fe40004800000 */
[----:B------:R-:W-:Y:S02]  /*f320*/  ISETP.GE.AND P1, PT, R30, R53, PT ;  /* 0x000000351e00720c */ /* 0x000fe40003f26270 */
[----:B------:R-:W-:Y:S02]  /*f330*/  FSEL R166, R27, -INF , !P6 ;  /* 0xff8000001ba67808 */ /* 0x000fe40007000000 */
[----:B------:R-:W-:Y:S01]  /*f340*/  FSEL R157, R20, -INF , !P5 ;  /* 0xff800000149d7808 */ /* 0x000fe20006800000 */
[----:B------:R-:W-:Y:S01]  /*f350*/  VIADD R20, R0, 0x38 ;  /* 0x0000003800147836 */ /* 0x000fe20000000000 */
[----:B------:R-:W-:-:S02]  /*f360*/  ISETP.GE.AND P6, PT, R2, R52, PT ;  /* 0x000000340200720c */ /* 0x000fc40003fc6270 */
[----:B------:R-:W-:Y:S01]  /*f370*/  ISETP.GE.AND P5, PT, R2, R53, PT ;  /* 0x000000350200720c */ /* 0x000fe20003fa6270 */
[----:B------:R-:W-:Y:S01]  /*f380*/  VIADD R2, R0, 0x31 ;  /* 0x0000003100027836 */ /* 0x000fe20000000000 */
[----:B------:R-:W-:Y:S02]  /*f390*/  FSEL R30, R22, -INF , !P1 ;  /* 0xff800000161e7808 */ /* 0x000fe40004800000 */
[-C--:B------:R-:W-:Y:S02]  /*f3a0*/  ISETP.GE.AND P1, PT, R24, R52.reuse, PT ;  /* 0x000000341800720c */ /* 0x080fe40003f26270 */
        /* <DEDUP_REMOVED lines=15> */
[----:B------:R-:W-:Y:S01]  /*f4a0*/  ISETP.GE.AND P6, PT, R20, R52, PT ;  /* 0x000000341400720c */ /* 0x000fe20003fc6270 */
[----:B------:R-:W-:Y:S01]  /*f4b0*/  LDSM.16.MT88.4 R16, [R144+0xb400] ;  /* 0x00b400009010783b */ /* 0x000fe20000004200 */
[----:B------:R-:W-:-:S02]  /*f4c0*/  FSEL R124, R14, -INF , !P5 ;  /* 0xff8000000e7c7808 */ /* 0x000fc40006800000 */
[----:B------:R-:W-:Y:S01]  /*f4d0*/  FSEL R143, R13, -INF , !P1 ;  /* 0xff8000000d8f7808 */ /* 0x000fe20004800000 */
[----:B------:R-:W-:Y:S01]  /*f4e0*/  LDSM.16.MT88.4 R20, [R146+0x9400] ;  /* 0x009400009214783b */ /* 0x000fe20000004200 */
[CC--:B------:R-:W-:Y:S02]  /*f4f0*/  ISETP.GE.AND P5, PT, R2.reuse, R52.reuse, PT ;  /* 0x000000340200720c */ /* 0x0c0fe40003fa6270 */
[----:B------:R-:W-:Y:S01]  /*f500*/  ISETP.GE.AND P1, PT, R2, R53, PT ;  /* 0x000000350200720c */ /* 0x000fe20003f26270 */
[----:B------:R-:W-:Y:S01]  /*f510*/  VIADD R2, R0, 0x41 ;  /* 0x0000004100027836 */ /* 0x000fe20000000000 */
[----:B------:R-:W-:Y:S01]  /*f520*/  FSEL R141, R12, -INF , !P6 ;  /* 0xff8000000c8d7808 */ /* 0x000fe20007000000 */
[C---:B------:R-:W-:Y:S01]  /*f530*/  VIADD R12, R0.reuse, 0x48 ;  /* 0x00000048000c7836 */ /* 0x040fe20000000000 */
[----:B------:R-:W-:Y:S02]  /*f540*/  ISETP.GE.AND P6, PT, R0, R52, PT ;  /* 0x000000340000720c */ /* 0x000fe40003fc6270 */
[----:B------:R-:W-:-:S02]  /*f550*/  FSEL R134, R15, -INF , !P4 ;  /* 0xff8000000f867808 */ /* 0x000fc40006000000 */
[-C--:B------:R-:W-:Y:S02]  /*f560*/  ISETP.GE.AND P4, PT, R2, R53.reuse, PT ;  /* 0x000000350200720c */ /* 0x080fe40003f86270 */
[----:B------:R-:W-:Y:S02]  /*f570*/  FSEL R13, R40, -INF , !P6 ;  /* 0xff800000280d7808 */ /* 0x000fe40007000000 */
[----:B------:R-:W-:Y:S02]  /*f580*/  ISETP.GE.AND P6, PT, R2, R52, PT ;  /* 0x000000340200720c */ /* 0x000fe40003fc6270 */
[----:B------:R-:W-:Y:S02]  /*f590*/  FSEL R138, R11, -INF , !P4 ;  /* 0xff8000000b8a7808 */ /* 0x000fe40006000000 */
[----:B------:R-:W-:Y:S02]  /*f5a0*/  ISETP.GE.AND P4, PT, R0, R53, PT ;  /* 0x000000350000720c */ /* 0x000fe40003f86270 */
[----:B------:R-:W-:-:S02]  /*f5b0*/  FSEL R133, R8, -INF , !P5 ;  /* 0xff80000008857808 */ /* 0x000fc40006800000 */
[----:B------:R-:W-:Y:S02]  /*f5c0*/  FSEL R164, R10, -INF , !P1 ;  /* 0xff8000000aa47808 */ /* 0x000fe40004800000 */
[----:B------:R-:W-:Y:S01]  /*f5d0*/  FSEL R135, R9, -INF , !P6 ;  /* 0xff80000009877808 */ /* 0x000fe20007000000 */
[----:B------:R-:W-:Y:S01]  /*f5e0*/  VIADD R9, R0, 0x50 ;  /* 0x0000005000097836 */ /* 0x000fe20000000000 */
[C---:B------:R-:W-:Y:S02]  /*f5f0*/  ISETP.GE.AND P5, PT, R12.reuse, R52, PT ;  /* 0x000000340c00720c */ /* 0x040fe40003fa6270 */
[----:B------:R-:W-:Y:S02]  /*f600*/  ISETP.GE.AND P1, PT, R12, R53, PT ;  /* 0x000000350c00720c */ /* 0x000fe40003f26270 */
[----:B------:R-:W-:Y:S02]  /*f610*/  FMNMX.FTZ R14, R13, R41, !PT ;  /* 0x000000290d0e7209 */ /* 0x000fe40007810000 */
[----:B------:R-:W-:-:S02]  /*f620*/  FSEL R8, R43, -INF , !P3 ;  /* 0xff8000002b087808 */ /* 0x000fc40005800000 */
[----:B------:R-:W-:Y:S02]  /*f630*/  FSEL R42, R42, -INF , !P4 ;  /* 0xff8000002a2a7808 */ /* 0x000fe40006000000 */
[----:B------:R-:W-:Y:S01]  /*f640*/  FSEL R137, R4, -INF , !P5 ;  /* 0xff80000004897808 */ /* 0x000fe20006800000 */
[----:B------:R-:W-:Y:S01]  /*f650*/  VIADD R4, R0, 0x71 ;  /* 0x0000007100047836 */ /* 0x000fe20000000000 */
[----:B------:R-:W-:Y:S01]  /*f660*/  FSEL R142, R6, -INF , !P1 ;  /* 0xff800000068e7808 */ /* 0x000fe20004800000 */
[----:B------:R-:W-:Y:S01]  /*f670*/  VIADD R6, R0, 0x69 ;  /* 0x0000006900067836 */ /* 0x000fe20000000000 */
[----:B------:R-:W-:Y:S02]  /*f680*/  FMNMX.FTZ R2, R45, R14, !PT ;  /* 0x0000000e2d027209 */ /* 0x000fe40007810000 */
[C---:B------:R-:W-:Y:S02]  /*f690*/  ISETP.GE.AND P5, PT, R9.reuse, R52, PT ;  /* 0x000000340900720c */ /* 0x040fe40003fa6270 */
[----:B------:R-:W-:-:S02]  /*f6a0*/  ISETP.GE.AND P1, PT, R9, R53, PT ;  /* 0x000000350900720c */ /* 0x000fc40003f26270 */
[----:B------:R-:W-:Y:S02]  /*f6b0*/  FMNMX.FTZ R9, R42, R8, !PT ;  /* 0x000000082a097209 */ /* 0x000fe40007810000 */
        /* <DEDUP_REMOVED lines=27> */
[C---:B------:R-:W-:Y:S02]  /*f870*/  ISETP.GE.AND P6, PT, R2.reuse, R52, PT ;  /* 0x000000340200720c */ /* 0x040fe40003fc6270 */
[----:B------:R-:W-:Y:S01]  /*f880*/  ISETP.GE.AND P3, PT, R2, R53, PT ;  /* 0x000000350200720c */ /* 0x000fe20003f66270 */
[----:B------:R-:W-:Y:S01]  /*f890*/  VIADD R2, R0, 0x51 ;  /* 0x0000005100027836 */ /* 0x000fe20000000000 */
[----:B------:R-:W-:-:S02]  /*f8a0*/  FMNMX.FTZ R10, R133, R10, !PT ;  /* 0x0000000a850a7209 */ /* 0x000fc40007810000 */
[----:B------:R-:W-:Y:S02]  /*f8b0*/  FMNMX.FTZ R9, R134, R9, !PT ;  /* 0x0000000986097209 */ /* 0x000fe40007810000 */
[----:B------:R-:W-:Y:S01]  /*f8c0*/  FSEL R139, R5, -INF , !P6 ;  /* 0xff800000058b7808 */ /* 0x000fe20007000000 */
[----:B------:R-:W-:Y:S01]  /*f8d0*/  VIADD R5, R0, 0x70 ;  /* 0x0000007000057836 */ /* 0x000fe20000000000 */
[C---:B------:R-:W-:Y:S02]  /*f8e0*/  ISETP.GE.AND P4, PT, R2.reuse, R52, PT ;  /* 0x000000340200720c */ /* 0x040fe40003f86270 */
[----:B------:R-:W-:Y:S01]  /*f8f0*/  ISETP.GE.AND P6, PT, R2, R53, PT ;  /* 0x000000350200720c */ /* 0x000fe20003fc6270 */
[----:B------:R-:W-:Y:S01]  /*f900*/  VIADD R2, R0, 0x58 ;  /* 0x0000005800027836 */ /* 0x000fe20000000000 */
[----:B------:R-:W-:Y:S02]  /*f910*/  FMNMX.FTZ R10, R135, R10, !PT ;  /* 0x0000000a870a7209 */ /* 0x000fe40007810000 */
[----:B------:R-:W-:-:S02]  /*f920*/  FMNMX.FTZ R9, R164, R9, !PT ;  /* 0x00000009a4097209 */ /* 0x000fc40007810000 */
[----:B------:R-:W-:Y:S02]  /*f930*/  FMNMX.FTZ R10, R137, R10, !PT ;  /* 0x0000000a890a7209 */ /* 0x000fe40007810000 */
[----:B------:R-:W-:Y:S01]  /*f940*/  FSEL R140, R7, -INF , !P3 ;  /* 0xff800000078c7808 */ /* 0x000fe20005800000 */
[----:B------:R-:W-:Y:S01]  /*f950*/  VIADD R7, R0, 0x68 ;  /* 0x0000006800077836 */ /* 0x000fe20000000000 */
        /* <DEDUP_REMOVED lines=9> */
[C---:B------:R-:W-:Y:S02]  /*f9f0*/  ISETP.GE.AND P1, PT, R2.reuse, R52, PT ;  /* 0x000000340200720c */ /* 0x040fe40003f26270 */
[----:B------:R-:W-:Y:S01]  /*fa00*/  ISETP.GE.AND P4, PT, R2, R53, PT ;  /* 0x000000350200720c */ /* 0x000fe20003f86270 */
[----:B------:R-:W-:Y:S01]  /*fa10*/  VIADD R2, R0, 0x60 ;  /* 0x0000006000027836 */ /* 0x000fe20000000000 */
[----:B------:R-:W-:-:S02]  /*fa20*/  FMNMX.FTZ R10, R125, R10, !PT ;  /* 0x0000000a7d0a7209 */ /* 0x000fc40007810000 */
[----:B------:R-:W-:Y:S02]  /*fa30*/  FMNMX.FTZ R9, R140, R9, !PT ;  /* 0x000000098c097209 */ /* 0x000fe40007810000 */
[----:B------:R-:W-:Y:S02]  /*fa40*/  FSEL R131, R112, -INF , !P3 ;  /* 0xff80000070837808 */ /* 0x000fe40005800000 */
[----:B------:R-:W-:Y:S02]  /*fa50*/  FMNMX.FTZ R10, R129, R10, !PT ;  /* 0x0000000a810a7209 */ /* 0x000fe40007810000 */
[----:B------:R-:W-:Y:S02]  /*fa60*/  FSEL R130, R119, -INF , !P6 ;  /* 0xff80000077827808 */ /* 0x000fe40007000000 */
[----:B------:R-:W-:Y:S02]  /*fa70*/  FMNMX.FTZ R9, R132, R9, !PT ;  /* 0x0000000984097209 */ /* 0x000fe40007810000 */
[----:B------:R-:W-:-:S02]  /*fa80*/  ISETP.GE.AND P6, PT, R2, R52, PT ;  /* 0x000000340200720c */ /* 0x000fc40003fc6270 */
[----:B------:R-:W-:Y:S01]  /*fa90*/  ISETP.GE.AND P3, PT, R2, R53, PT ;  /* 0x000000350200720c */ /* 0x000fe20003f66270 */
[----:B------:R-:W-:Y:S01]  /*faa0*/  VIADD R2, R0, 0x61 ;  /* 0x0000006100027836 */ /* 0x000fe20000000000 */
[----:B------:R-:W-:Y:S02]  /*fab0*/  FSEL R127, R113, -INF , !P1 ;  /* 0xff800000717f7808 */ /* 0x000fe40004800000 */
[----:B------:R-:W-:Y:S02]  /*fac0*/  FMNMX.FTZ R10, R131, R10, !PT ;  /* 0x0000000a830a7209 */ /* 0x000fe40007810000 */
[----:B------:R-:W-:Y:S02]  /*fad0*/  FSEL R126, R114, -INF , !P5 ;  /* 0xff800000727e7808 */ /* 0x000fe40006800000 */
        /* <DEDUP_REMOVED lines=9> */
[----:B------:R-:W-:Y:S01]  /*fb70*/  ISETP.GE.AND P1, PT, R2, R53, PT ;  /* 0x000000350200720c */ /* 0x000fe20003f26270 */
[----:B------:R-:W-:Y:S01]  /*fb80*/  VIADD R2, R0, 0x78 ;  /* 0x0000007800027836 */ /* 0x000fe20000000000 */
[----:B------:R-:W-:Y:S01]  /*fb90*/  FSEL R26, R110, -INF , !P3 ;  /* 0xff8000006e1a7808 */ /* 0x000fe20005800000 */
[----:B------:R-:W-:Y:S01]  /*fba0*/  VIADD R0, R0, 0x79 ;  /* 0x0000007900007836 */ /* 0x000fe20000000000 */
[----:B------:R-:W-:Y:S02]  /*fbb0*/  FMNMX.FTZ R9, R128, R9, !PT ;  /* 0x0000000980097209 */ /* 0x000fe40007810000 */
[----:B------:R-:W-:Y:S02]  /*fbc0*/  ISETP.GE.AND P5, PT, R6, R52, PT ;  /* 0x000000340600720c */ /* 0x000fe40003fa6270 */
[----:B------:R-:W-:-:S02]  /*fbd0*/  FSEL R27, R104, -INF , !P4 ;  /* 0xff800000681b7808 */ /* 0x000fc40006000000 */
[----:B------:R-:W-:Y:S02]  /*fbe0*/  FMNMX.FTZ R10, R67, R10, !PT ;  /* 0x0000000a430a7209 */ /* 0x000fe40007810000 */
[----:B------:R-:W-:Y:S02]  /*fbf0*/  ISETP.GE.AND P3, PT, R7, R53, PT ;  /* 0x000000350700720c */ /* 0x000fe40003f66270 */
[----:B------:R-:W-:Y:S02]  /*fc00*/  FSEL R24, R111, -INF , !P1 ;  /* 0xff8000006f187808 */ /* 0x000fe40004800000 */
[----:B------:R-:W-:Y:S01]  /*fc10*/  FMNMX.FTZ R9, R26, R9, !PT ;  /* 0x000000091a097209 */ /* 0x000fe20007810000 */
[----:B------:R-:W-:Y:S01]  /*fc20*/  LDSM.16.MT88.4 R108, [R144+0xb000] ;  /* 0x00b00000906c783b */ /* 0x000fe20000004200 */
[----:B------:R-:W-:Y:S02]  /*fc30*/  ISETP.GE.AND P4, PT, R5, R52, PT ;  /* 0x000000340500720c */ /* 0x000fe40003f86270 */
[----:B------:R-:W-:-:S02]  /*fc40*/  FSEL R25, R105, -INF , !P5 ;  /* 0xff80000069197808 */ /* 0x000fc40006800000 */
[----:B------:R-:W-:Y:S02]  /*fc50*/  FMNMX.FTZ R10, R27, R10, !PT ;  /* 0x0000000a1b0a7209 */ /* 0x000fe40007810000 */
[----:B------:R-:W-:Y:S02]  /*fc60*/  ISETP.GE.AND P1, PT, R6, R53, PT ;  /* 0x000000350600720c */ /* 0x000fe40003f26270 */
[----:B------:R-:W-:Y:S02]  /*fc70*/  FSEL R116, R106, -INF , !P3 ;  /* 0xff8000006a747808 */ /* 0x000fe40005800000 */
        /* <DEDUP_REMOVED lines=26> */
[----:B------:R-:W-:Y:S02]  /*fe20*/  FSEL R58, R99, -INF , !P1 ;  /* 0xff800000633a7808 */ /* 0x000fe40004800000 */
[----:B------:R-:W-:Y:S01]  /*fe30*/  FMNMX.FTZ R9, R60, R9, !PT ;  /* 0x000000093c097209 */ /* 0x000fe20007810000 */
[----:B------:R-:W1:Y:S03]  /*fe40*/  SHFL.BFLY PT, R6, R7, 0x2, 0x1f ;  /* 0x0c401f0007067f89 */ /* 0x000e6600000e0000 */
        /* <DEDUP_REMOVED lines=9> */
[----:B--2---:R-:W-:-:S04]  /*fee0*/  FMNMX.FTZ R0, R5, R0, !PT ;  /* 0x0000000005007209 */ /* 0x004fc80007810000 */
[----:B------:R-:W-:Y:S01]  /*fef0*/  FSEL R56, R56, RZ, P1 ;  /* 0x000000ff38387208 */ /* 0x000fe20000800000 */
[----:B------:R-:W1:Y:S01]  /*ff00*/  LDSM.16.MT88.4 R4, [R144+0xd000] ;  /* 0x00d000009004783b */ /* 0x000e620000004200 */
[C---:B------:R-:W-:Y:S01]  /*ff10*/  FSETP.NEU.FTZ.AND P1, PT, R0.reuse, -INF , PT ;  /* 0xff8000000000780b */ /* 0x040fe20003f3d000 */
[----:B------:R-:W-:Y:S02]  /*ff20*/  FMUL.FTZ R49, R0, UR8 ;  /* 0x0000000800317c20 */ /* 0x000fe40008410000 */
[--C-:B------:R-:W-:Y:S01]  /*ff30*/  FFMA.FTZ R50, R41, UR8, -R56.reuse ;  /* 0x0000000829327c23 */ /* 0x100fe20008010838 */
[--C-:B------:R-:W-:Y:S01]  /*ff40*/  FFMA.FTZ R44, R45, UR8, -R56.reuse ;  /* 0x000000082d2c7c23 */ /* 0x100fe20008010838 */
[--C-:B------:R-:W-:Y:S01]  /*ff50*/  FFMA.FTZ R41, R47, UR8, -R56.reuse ;  /* 0x000000082f297c23 */ /* 0x100fe20008010838 */
[----:B------:R-:W-:Y:S01]  /*ff60*/  FSEL R49, R49, RZ, P1 ;  /* 0x000000ff31317208 */ /* 0x000fe20000800000 */
[--C-:B------:R-:W-:Y:S01]  /*ff70*/  FFMA.FTZ R57, R13, UR8, -R56.reuse ;  /* 0x000000080d397c23 */ /* 0x100fe20008010838 */
[--C-:B------:R-:W-:Y:S01]  /*ff80*/  FFMA.FTZ R43, R37, UR8, -R56.reuse ;  /* 0x00000008252b7c23 */ /* 0x100fe20008010838 */
[----:B------:R-:W-:Y:S01]  /*ff90*/  MUFU.EX2 R50, R50 ;  /* 0x0000003200327308 */ /* 0x000fe20000000800 */
[----:B------:R-:W2:Y:S01]  /*ffa0*/  LDSM.16.MT88.4 R12, [R144+0x9400] ;  /* 0x00940000900c783b */ /* 0x000ea20000004200 */
        /* <DEDUP_REMOVED lines=12> */
[----:B------:R-:W4:Y:S01]  /*10070*/  LDSM.16.MT88.4 R8, [R146+0xb400] ;  /* 0x00b400009208783b */ /* 0x000f220000004200 */
        /* <DEDUP_REMOVED lines=57> */
[----:B------:R-:W3:Y:S01]  /*10410*/  MUFU.EX2 R40, R40 ;  /* 0x0000002800287308 */ /* 0x000ee20000000800 */
[----:B-----5:R-:W-:Y:S01]  /*10420*/  F2FP.BF16.F32.PACK_AB R103, R45, R46 ;  /* 0x0000002e2d67723e */ /* 0x020fe200000010ff */
[----:B------:R-:W-:Y:S01]  /*10430*/  FFMA.FTZ R58, R58, UR8, -R49 ;  /* 0x000000083a3a7c23 */ /* 0x000fe20008010831 */
[----:B------:R-:W-:Y:S01]  /*10440*/  FADD.FTZ R57, R57, R50 ;  /* 0x0000003239397221 */ /* 0x000fe20000010000 */
[----:B------:R-:W-:Y:S04]  /*10450*/  LDSM.16.MT88.4 R24, [R146+0xa800] ;  /* 0x00a800009218783b */ /* 0x000fe80000004200 */
[C---:B------:R-:W-:Y:S01]  /*10460*/  HMMA.16816.F32.BF16 R72, R100.reuse, R76, RZ ;  /* 0x0000004c6448723c */ /* 0x040fe200000418ff */
[----:B------:R-:W-:Y:S05]  /*10470*/  MUFU.EX2 R39, R39 ;  /* 0x0000002700277308 */ /* 0x000fea0000000800 */
[C---:B------:R-:W-:Y:S03]  /*10480*/  HMMA.16816.F32.BF16 R76, R100.reuse, R78, RZ ;  /* 0x0000004e644c723c */ /* 0x040fe600000418ff */
[----:B------:R-:W-:Y:S03]  /*10490*/  MUFU.EX2 R36, R36 ;  /* 0x0000002400247308 */ /* 0x000fe60000000800 */
[C---:B------:R-:W-:Y:S05]  /*104a0*/  HMMA.16816.F32.BF16 R112, R100.reuse, R68, RZ ;  /* 0x000000446470723c */ /* 0x040fea00000418ff */
[----:B------:R-:W-:Y:S01]  /*104b0*/  MUFU.EX2 R42, R42 ;  /* 0x0000002a002a7308 */ /* 0x000fe20000000800 */
[C---:B------:R-:W-:Y:S06]  /*104c0*/  HMMA.16816.F32.BF16 R80, R100.reuse, R84, RZ ;  /* 0x000000546450723c */ /* 0x040fec00000418ff */
[C---:B------:R-:W-:Y:S01]  /*104d0*/  HMMA.16816.F32.BF16 R88, R100.reuse, R108, RZ ;  /* 0x0000006c6458723c */ /* 0x040fe200000418ff */
[----:B------:R-:W5:Y:S05]  /*104e0*/  MUFU.EX2 R37, R37 ;  /* 0x0000002500257308 */ /* 0x000f6a0000000800 */
[C---:B------:R-:W-:Y:S03]  /*104f0*/  HMMA.16816.F32.BF16 R92, R100.reuse, R104, RZ ;  /* 0x00000068645c723c */ /* 0x040fe600000418ff */
[----:B------:R-:W-:Y:S03]  /*10500*/  MUFU.EX2 R38, R38 ;  /* 0x0000002600267308 */ /* 0x000fe60000000800 */
[C---:B------:R-:W-:Y:S05]  /*10510*/  HMMA.16816.F32.BF16 R68, R100.reuse, R70, RZ ;  /* 0x000000466444723c */ /* 0x040fea00000418ff */
[----:B------:R-:W2:Y:S01]  /*10520*/  MUFU.EX2 R35, R35 ;  /* 0x0000002300237308 */ /* 0x000ea20000000800 */
[C---:B------:R-:W-:Y:S06]  /*10530*/  HMMA.16816.F32.BF16 R84, R100.reuse, R86, RZ ;  /* 0x000000566454723c */ /* 0x040fec00000418ff */
[C---:B------:R-:W-:Y:S01]  /*10540*/  HMMA.16816.F32.BF16 R108, R100.reuse, R110, RZ ;  /* 0x0000006e646c723c */ /* 0x040fe200000418ff */
[----:B------:R-:W-:Y:S05]  /*10550*/  MUFU.EX2 R33, R33 ;  /* 0x0000002100217308 */ /* 0x000fea0000000800 */
[C---:B------:R-:W-:Y:S03]  /*10560*/  HMMA.16816.F32.BF16 R104, R100.reuse, R106, RZ ;  /* 0x0000006a6468723c */ /* 0x040fe600000418ff */
[----:B------:R-:W4:Y:S03]  /*10570*/  MUFU.EX2 R32, R32 ;  /* 0x0000002000207308 */ /* 0x000f260000000800 */
[C---:B-1----:R-:W-:Y:S05]  /*10580*/  HMMA.16816.F32.BF16 R96, R100.reuse, R4, RZ ;  /* 0x000000046460723c */ /* 0x042fea00000418ff */
[----:B------:R-:W-:Y:S01]  /*10590*/  MUFU.EX2 R31, R31 ;  /* 0x0000001f001f7308 */ /* 0x000fe20000000800 */
[----:B------:R-:W-:Y:S01]  /*105a0*/  HMMA.16816.F32.BF16 R100, R100, R6, RZ ;  /* 0x000000066464723c */ /* 0x000fe200000418ff */
[----:B---3--:R-:W-:-:S02]  /*105b0*/  F2FP.BF16.F32.PACK_AB R4, R40, R41 ;  /* 0x000000292804723e */ /* 0x008fc400000010ff */
[----:B-----5:R-:W-:-:S04]  /*105c0*/  F2FP.BF16.F32.PACK_AB R5, R37, R42 ;  /* 0x0000002a2505723e */ /* 0x020fc800000010ff */
[----:B------:R-:W-:Y:S01]  /*105d0*/  F2FP.BF16.F32.PACK_AB R6, R36, R39 ;  /* 0x000000272406723e */ /* 0x000fe200000010ff */
[----:B------:R-:W1:Y:S01]  /*105e0*/  MUFU.EX2 R28, R28 ;  /* 0x0000001c001c7308 */ /* 0x000e620000000800 */
[----:B--2---:R-:W-:-:S07]  /*105f0*/  F2FP.BF16.F32.PACK_AB R7, R35, R38 ;  /* 0x000000262307723e */ /* 0x004fce00000010ff */
[C---:B------:R-:W-:Y:S01]  /*10600*/  HMMA.16816.F32.BF16 R72, R4.reuse, R12, R72 ;  /* 0x0000000c0448723c */ /* 0x040fe20000041848 */
[----:B------:R-:W-:Y:S05]  /*10610*/  MUFU.EX2 R34, R34 ;  /* 0x0000002200227308 */ /* 0x000fea0000000800 */
[C---:B------:R-:W-:Y:S01]  /*10620*/  HMMA.16816.F32.BF16 R76, R4.reuse, R14, R76 ;  /* 0x0000000e044c723c */ /* 0x040fe2000004184c */
[----:B------:R-:W2:Y:S02]  /*10630*/  LDSM.16.MT88.4 R12, [R146+0xd400] ;  /* 0x00d40000920c783b */ /* 0x000ea40000004200 */
[----:B------:R-:W3:Y:S03]  /*10640*/  MUFU.EX2 R29, R29 ;  /* 0x0000001d001d7308 */ /* 0x000ee60000000800 */
[C---:B----4-:R-:W-:Y:S05]  /*10650*/  HMMA.16816.F32.BF16 R80, R4.reuse, R8, R80 ;  /* 0x000000080450723c */ /* 0x050fea0000041850 */
        /* <DEDUP_REMOVED lines=12> */
[C---:B--2---:R-:W-:Y:S01]  /*10720*/  HMMA.16816.F32.BF16 R92, R4.reuse, R12, R92 ;  /* 0x0000000c045c723c */ /* 0x044fe2000004185c */
[----:B------:R-:W-:Y:S05]  /*10730*/  MUFU.EX2 R118, R118 ;  /* 0x0000007600767308 */ /* 0x000fea0000000800 */
[C---:B------:R-:W-:Y:S01]  /*10740*/  HMMA.16816.F32.BF16 R104, R4.reuse, R14, R104 ;  /* 0x0000000e0468723c */ /* 0x040fe20000041868 */
[----:B------:R-:W2:Y:S02]  /*10750*/  LDSM.16.MT88.4 R12, [R144+0x9800] ;  /* 0x00980000900c783b */ /* 0x000ea40000004200 */
[----:B------:R-:W2:Y:S03]  /*10760*/  MUFU.EX2 R51, R51 ;  /* 0x0000003300337308 */ /* 0x000ea60000000800 */
[C---:B----4-:R-:W-:Y:S05]  /*10770*/  HMMA.16816.F32.BF16 R96, R4.reuse, R8, R96 ;  /* 0x000000080460723c */ /* 0x050fea0000041860 */
[----:B------:R-:W-:Y:S01]  /*10780*/  MUFU.EX2 R121, R121 ;  /* 0x0000007900797308 */ /* 0x000fe20000000800 */
[----:B------:R-:W-:Y:S01]  /*10790*/  HMMA.16816.F32.BF16 R100, R4, R10, R100 ;  /* 0x0000000a0464723c */ /* 0x000fe20000041864 */
[----:B------:R-:W4:Y:S06]  /*107a0*/  LDSM.16.MT88.4 R8, [R146+0xb800] ;  /* 0x00b800009208783b */ /* 0x000f2c0000004200 */
[----:B------:R-:W-:Y:S01]  /*107b0*/  F2FP.BF16.F32.PACK_AB R4, R32, R33 ;  /* 0x000000212004723e */ /* 0x000fe200000010ff */
[----:B------:R-:W4:Y:S01]  /*107c0*/  MUFU.EX2 R122, R122 ;  /* 0x0000007a007a7308 */ /* 0x000f220000000800 */
[----:B-1----:R-:W-:-:S02]  /*107d0*/  F2FP.BF16.F32.PACK_AB R6, R28, R31 ;  /* 0x0000001f1c06723e */ /* 0x002fc400000010ff */
[----:B---3--:R-:W-:Y:S02]  /*107e0*/  F2FP.BF16.F32.PACK_AB R5, R29, R34 ;  /* 0x000000221d05723e */ /* 0x008fe400000010ff */
[----:B-----5:R-:W-:-:S03]  /*107f0*/  F2FP.BF16.F32.PACK_AB R7, R3, R30 ;  /* 0x0000001e0307723e */ /* 0x020fc600000010ff */
[----:B------:R-:W-:Y:S04]  /*10800*/  MUFU.EX2 R124, R124 ;  /* 0x0000007c007c7308 */ /* 0x000fe80000000800 */
[C---:B------:R-:W-:Y:S04]  /*10810*/  HMMA.16816.F32.BF16 R112, R4.reuse, R20, R112 ;  /* 0x000000140470723c */ /* 0x040fe80000041870 */
[----:B------:R-:W1:Y:S02]  /*10820*/  MUFU.EX2 R123, R123 ;  /* 0x0000007b007b7308 */ /* 0x000e640000000800 */
[C---:B------:R-:W-:Y:S01]  /*10830*/  HMMA.16816.F32.BF16 R68, R4.reuse, R22, R68 ;  /* 0x000000160444723c */ /* 0x040fe20000041844 */
[----:B------:R-:W-:Y:S05]  /*10840*/  LDSM.16.MT88.4 R20, [R146+0x9c00] ;  /* 0x009c00009214783b */ /* 0x000fea0000004200 */
[C---:B--2---:R-:W-:Y:S01]  /*10850*/  HMMA.16816.F32.BF16 R72, R4.reuse, R12, R72 ;  /* 0x0000000c0448723c */ /* 0x044fe20000041848 */
        /* <DEDUP_REMOVED lines=11> */
[----:B------:R-:W-:Y:S02]  /*10910*/  LDSM.16.MT88.4 R16, [R144+0xbc00] ;  /* 0x00bc00009010783b */ /* 0x000fe40000004200 */
[----:B------:R-:W-:Y:S08]  /*10920*/  MUFU.EX2 R137, R137 ;  /* 0x0000008900897308 */ /* 0x000ff00000000800 */
[----:B------:R-:W5:Y:S01]  /*10930*/  MUFU.EX2 R138, R138 ;  /* 0x0000008a008a7308 */ /* 0x000f620000000800 */
[C---:B--2---:R-:W-:Y:S07]  /*10940*/  HMMA.16816.F32.BF16 R92, R4.reuse, R12, R92 ;  /* 0x0000000c045c723c */ /* 0x044fee000004185c */
[----:B------:R-:W-:Y:S01]  /*10950*/  MUFU.EX2 R142, R142 ;  /* 0x0000008e008e7308 */ /* 0x000fe20000000800 */
[C---:B------:R-:W-:Y:S01]  /*10960*/  HMMA.16816.F32.BF16 R104, R4.reuse, R14, R104 ;  /* 0x0000000e0468723c */ /* 0x040fe20000041868 */
[----:B------:R-:W2:Y:S06]  /*10970*/  LDSM.16.MT88.4 R12, [R144+0x9c00] ;  /* 0x009c0000900c783b */ /* 0x000eac0000004200 */
[----:B------:R-:W5:Y:S01]  /*10980*/  MUFU.EX2 R139, R139 ;  /* 0x0000008b008b7308 */ /* 0x000f620000000800 */
[C---:B----4-:R-:W-:Y:S06]  /*10990*/  HMMA.16816.F32.BF16 R96, R4.reuse, R8, R96 ;  /* 0x000000080460723c */ /* 0x050fec0000041860 */
[----:B------:R-:W-:Y:S01]  /*109a0*/  HMMA.16816.F32.BF16 R100, R4, R10, R100 ;  /* 0x0000000a0464723c */ /* 0x000fe20000041864 */
[----:B------:R-:W4:Y:S01]  /*109b0*/  LDSM.16.MT88.4 R8, [R146+0xbc00] ;  /* 0x00bc00009208783b */ /* 0x000f220000004200 */
[----:B------:R-:W-:Y:S05]  /*109c0*/  MUFU.EX2 R140, R140 ;  /* 0x0000008c008c7308 */ /* 0x000fea0000000800 */
[----:B------:R-:W-:-:S02]  /*109d0*/  F2FP.BF16.F32.PACK_AB R4, R119, R120 ;  /* 0x000000787704723e */ /* 0x000fc400000010ff */
[----:B------:R-:W-:Y:S01]  /*109e0*/  F2FP.BF16.F32.PACK_AB R6, R51, R118 ;  /* 0x000000763306723e */ /* 0x000fe200000010ff */
[----:B------:R-:W5:Y:S01]  /*109f0*/  MUFU.EX2 R125, R125 ;  /* 0x0000007d007d7308 */ /* 0x000f620000000800 */
[----:B------:R-:W-:Y:S02]  /*10a00*/  F2FP.BF16.F32.PACK_AB R5, R122, R121 ;  /* 0x000000797a05723e */ /* 0x000fe400000010ff */
[----:B-1----:R-:W-:-:S05]  /*10a10*/  F2FP.BF16.F32.PACK_AB R7, R123, R124 ;  /* 0x0000007c7b07723e */ /* 0x002fca00000010ff */
[----:B------:R-:W-:Y:S02]  /*10a20*/  MUFU.EX2 R129, R129 ;  /* 0x0000008100817308 */ /* 0x000fe40000000800 */
[C---:B------:R-:W-:Y:S06]  /*10a30*/  HMMA.16816.F32.BF16 R112, R4.reuse, R20, R112 ;  /* 0x000000140470723c */ /* 0x040fec0000041870 */
[C---:B------:R-:W-:Y:S01]  /*10a40*/  HMMA.16816.F32.BF16 R68, R4.reuse, R22, R68 ;  /* 0x000000160444723c */ /* 0x040fe20000041844 */
[----:B------:R-:W-:Y:S01]  /*10a50*/  LDSM.16.MT88.4 R20, [R146+0xa000] ;  /* 0x00a000009214783b */ /* 0x000fe20000004200 */
[----:B------:R-:W1:Y:S04]  /*10a60*/  MUFU.EX2 R164, R164 ;  /* 0x000000a400a47308 */ /* 0x000e680000000800 */
[C---:B--2---:R-:W-:Y:S04]  /*10a70*/  HMMA.16816.F32.BF16 R72, R4.reuse, R12, R72 ;  /* 0x0000000c0448723c */ /* 0x044fe80000041848 */
[----:B------:R-:W-:Y:S02]  /*10a80*/  MUFU.EX2 R127, R127 ;  /* 0x0000007f007f7308 */ /* 0x000fe40000000800 */
[C---:B------:R-:W-:Y:S01]  /*10a90*/  HMMA.16816.F32.BF16 R76, R4.reuse, R14, R76 ;  /* 0x0000000e044c723c */ /* 0x040fe2000004184c */
[----:B------:R-:W2:Y:S05]  /*10aa0*/  LDSM.16.MT88.4 R12, [R146+0xdc00] ;  /* 0x00dc0000920c783b */ /* 0x000eaa0000004200 */
[C---:B----4-:R-:W-:Y:S01]  /*10ab0*/  HMMA.16816.F32.BF16 R80, R4.reuse, R8, R80 ;  /* 0x000000080450723c */ /* 0x050fe20000041850 */
[----:B------:R-:W4:Y:S05]  /*10ac0*/  MUFU.EX2 R130, R130 ;  /* 0x0000008200827308 */ /* 0x000f2a0000000800 */
[C---:B------:R-:W-:Y:S01]  /*10ad0*/  HMMA.16816.F32.BF16 R84, R4.reuse, R10, R84 ;  /* 0x0000000a0454723c */ /* 0x040fe20000041854 */
[----:B------:R-:W3:Y:S02]  /*10ae0*/  LDSM.16.MT88.4 R8, [R144+0xdc00] ;  /* 0x00dc00009008783b */ /* 0x000ee40000004200 */
[----:B------:R-:W-:Y:S03]  /*10af0*/  MUFU.EX2 R131, R131 ;  /* 0x0000008300837308 */ /* 0x000fe60000000800 */
[C---:B------:R-:W-:Y:S05]  /*10b00*/  HMMA.16816.F32.BF16 R88, R4.reuse, R16, R88 ;  /* 0x000000100458723c */ /* 0x040fea0000041858 */
[----:B------:R-:W4:Y:S01]  /*10b10*/  MUFU.EX2 R126, R126 ;  /* 0x0000007e007e7308 */ /* 0x000f220000000800 */
[C---:B------:R-:W-:Y:S01]  /*10b20*/  HMMA.16816.F32.BF16 R108, R4.reuse, R18, R108 ;  /* 0x00000012046c723c */ /* 0x040fe2000004186c */
[----:B------:R-:W-:Y:S06]  /*10b30*/  LDSM.16.MT88.4 R16, [R144+0xc000] ;  /* 0x00c000009010783b */ /* 0x000fec0000004200 */
[----:B------:R-:W-:Y:S08]  /*10b40*/  MUFU.EX2 R128, R128 ;  /* 0x0000008000807308 */ /* 0x000ff00000000800 */
[----:B------:R-:W4:Y:S01]  /*10b50*/  MUFU.EX2 R67, R67 ;  /* 0x0000004300437308 */ /* 0x000f220000000800 */
[C---:B--2---:R-:W-:Y:S06]  /*10b60*/  HMMA.16816.F32.BF16 R92, R4.reuse, R12, R92 ;  /* 0x0000000c045c723c */ /* 0x044fec000004185c */
[C---:B------:R-:W-:Y:S01]  /*10b70*/  HMMA.16816.F32.BF16 R104, R4.reuse, R14, R104 ;  /* 0x0000000e0468723c */ /* 0x040fe20000041868 */
[----:B------:R-:W2:Y:S01]  /*10b80*/  LDSM.16.MT88.4 R12, [R144+0xa000] ;  /* 0x00a00000900c783b */ /* 0x000ea20000004200 */
[----:B------:R-:W-:Y:S04]  /*10b90*/  MUFU.EX2 R117, R117 ;  /* 0x0000007500757308 */ /* 0x000fe80000000800 */
[C---:B---3--:R-:W-:Y:S04]  /*10ba0*/  HMMA.16816.F32.BF16 R96, R4.reuse, R8, R96 ;  /* 0x000000080460723c */ /* 0x048fe80000041860 */
[----:B------:R-:W3:Y:S02]  /*10bb0*/  MUFU.EX2 R132, R132 ;  /* 0x0000008400847308 */ /* 0x000ee40000000800 */
[----:B------:R-:W-:Y:S01]  /*10bc0*/  HMMA.16816.F32.BF16 R100, R4, R10, R100 ;  /* 0x0000000a0464723c */ /* 0x000fe20000041864 */
[----:B------:R-:W1:Y:S05]  /*10bd0*/  LDSM.16.MT88.4 R8, [R146+0xc000] ;  /* 0x00c000009208783b */ /* 0x000e6a0000004200 */
[----:B------:R-:W-:Y:S01]  /*10be0*/  MUFU.EX2 R141, R141 ;  /* 0x0000008d008d7308 */ /* 0x000fe20000000800 */
[----:B------:R-:W-:-:S02]  /*10bf0*/  F2FP.BF16.F32.PACK_AB R4, R135, R136 ;  /* 0x000000888704723e */ /* 0x000fc400000010ff */
[----:B-----5:R-:W-:Y:S02]  /*10c00*/  F2FP.BF16.F32.PACK_AB R6, R133, R134 ;  /* 0x000000868506723e */ /* 0x020fe400000010ff */
[----:B------:R-:W-:Y:S02]  /*10c10*/  F2FP.BF16.F32.PACK_AB R5, R138, R137 ;  /* 0x000000898a05723e */ /* 0x000fe400000010ff */
[----:B------:R-:W-:Y:S01]  /*10c20*/  F2FP.BF16.F32.PACK_AB R7, R139, R142 ;  /* 0x0000008e8b07723e */ /* 0x000fe200000010ff */
[----:B------:R-:W5:Y:S06]  /*10c30*/  MUFU.EX2 R166, R166 ;  /* 0x000000a600a67308 */ /* 0x000f6c0000000800 */
[C---:B------:R-:W-:Y:S02]  /*10c40*/  HMMA.16816.F32.BF16 R112, R4.reuse, R20, R112 ;  /* 0x000000140470723c */ /* 0x040fe40000041870 */
[----:B------:R-:W-:Y:S04]  /*10c50*/  MUFU.EX2 R56, R116 ;  /* 0x0000007400387308 */ /* 0x000fe80000000800 */
[C---:B------:R-:W-:Y:S01]  /*10c60*/  HMMA.16816.F32.BF16 R68, R4.reuse, R22, R68 ;  /* 0x000000160444723c */ /* 0x040fe20000041844 */
[----:B------:R-:W-:Y:S03]  /*10c70*/  LDSM.16.MT88.4 R20, [R144+0xa800] ;  /* 0x00a800009014783b */ /* 0x000fe60000004200 */
[----:B------:R-:W5:Y:S02]  /*10c80*/  MUFU.EX2 R49, R66 ;  /* 0x0000004200317308 */ /* 0x000f640000000800 */
[C---:B--2---:R-:W-:Y:S06]  /*10c90*/  HMMA.16816.F32.BF16 R72, R4.reuse, R12, R72 ;  /* 0x0000000c0448723c */ /* 0x044fec0000041848 */
[C---:B------:R-:W-:Y:S01]  /*10ca0*/  HMMA.16816.F32.BF16 R76, R4.reuse, R14, R76 ;  /* 0x0000000e044c723c */ /* 0x040fe2000004184c */
[----:B------:R-:W2:Y:S01]  /*10cb0*/  LDSM.16.MT88.4 R12, [R146+0xe000] ;  /* 0x00e00000920c783b */ /* 0x000ea20000004200 */
[----:B------:R-:W-:Y:S04]  /*10cc0*/  MUFU.EX2 R165, R165 ;  /* 0x000000a500a57308 */ /* 0x000fe80000000800 */
[C---:B-1----:R-:W-:Y:S04]  /*10cd0*/  HMMA.16816.F32.BF16 R80, R4.reuse, R8, R80 ;  /* 0x000000080450723c */ /* 0x042fe80000041850 */
[----:B------:R-:W-:Y:S02]  /*10ce0*/  MUFU.EX2 R50, R62 ;  /* 0x0000003e00327308 */ /* 0x000fe40000000800 */
        /* <DEDUP_REMOVED lines=11> */
[----:B------:R-:W-:-:S02]  /*10da0*/  F2FP.BF16.F32.PACK_AB R4, R125, R140 ;  /* 0x0000008c7d04723e */ /* 0x000fc400000010ff */
[----:B------:R-:W-:Y:S02]  /*10db0*/  F2FP.BF16.F32.PACK_AB R6, R164, R129 ;  /* 0x00000081a406723e */ /* 0x000fe400000010ff */
[----:B----4-:R-:W-:Y:S02]  /*10dc0*/  F2FP.BF16.F32.PACK_AB R5, R130, R127 ;  /* 0x0000007f8205723e */ /* 0x010fe400000010ff */
[----:B------:R-:W-:-:S07]  /*10dd0*/  F2FP.BF16.F32.PACK_AB R7, R126, R131 ;  /* 0x000000837e07723e */ /* 0x000fce00000010ff */
[C---:B---3--:R-:W-:Y:S06]  /*10de0*/  HMMA.16816.F32.BF16 R112, R4.reuse, R16, R112 ;  /* 0x000000100470723c */ /* 0x048fec0000041870 */
        /* <DEDUP_REMOVED lines=19> */
[----:B-----5:R-:W-:Y:S02]  /*10f20*/  F2FP.BF16.F32.PACK_AB R5, R166, R141 ;  /* 0x0000008da605723e */ /* 0x020fe400000010ff */
[----:B------:R-:W-:-:S07]  /*10f30*/  F2FP.BF16.F32.PACK_AB R7, R49, R56 ;  /* 0x000000383107723e */ /* 0x000fce00000010ff */
[C---:B---3--:R-:W-:Y:S06]  /*10f40*/  HMMA.16816.F32.BF16 R88, R4.reuse, R16, R88 ;  /* 0x000000100458723c */ /* 0x048fec0000041858 */
[C---:B------:R-:W-:Y:S01]  /*10f50*/  HMMA.16816.F32.BF16 R108, R4.reuse, R18, R108 ;  /* 0x00000012046c723c */ /* 0x040fe2000004186c */
[----:B------:R-:W-:Y:S05]  /*10f60*/  LDSM.16.MT88.4 R16, [R144+0xac00] ;  /* 0x00ac00009010783b */ /* 0x000fea0000004200 */
[C---:B--2---:R-:W-:Y:S06]  /*10f70*/  HMMA.16816.F32.BF16 R92, R4.reuse, R12, R92 ;  /* 0x0000000c045c723c */ /* 0x044fec000004185c */
[C---:B------:R-:W-:Y:S01]  /*10f80*/  HMMA.16816.F32.BF16 R104, R4.reuse, R14, R104 ;  /* 0x0000000e0468723c */ /* 0x040fe20000041868 */
[----:B------:R-:W-:Y:S01]  /*10f90*/  FADD.FTZ R13, R47, R48 ;  /* 0x000000302f0d7221 */ /* 0x000fe20000010000 */
[----:B------:R-:W-:Y:S01]  /*10fa0*/  FADD.FTZ R12, R44, R57 ;  /* 0x000000392c0c7221 */ /* 0x000fe20000010000 */
[----:B------:R-:W-:Y:S02]  /*10fb0*/  MUFU.EX2 R47, R60 ;  /* 0x0000003c002f7308 */ /* 0x000fe40000000800 */
[----:B------:R-:W-:Y:S01]  /*10fc0*/  FADD.FTZ R46, R46, R13 ;  /* 0x0000000d2e2e7221 */ /* 0x000fe20000010000 */
[----:B------:R-:W-:Y:S01]  /*10fd0*/  FADD.FTZ R12, R43, R12 ;  /* 0x0000000c2b0c7221 */ /* 0x000fe20000010000 */
[C---:B-1----:R-:W-:Y:S02]  /*10fe0*/  HMMA.16816.F32.BF16 R80, R4.reuse, R8, R80 ;  /* 0x000000080450723c */ /* 0x042fe40000041850 */
[----:B------:R-:W-:Y:S01]  /*10ff0*/  FADD.FTZ R45, R45, R46 ;  /* 0x0000002e2d2d7221 */ /* 0x000fe20000010000 */
[----:B------:R-:W-:Y:S01]  /*11000*/  FADD.FTZ R41, R41, R12 ;  /* 0x0000000c29297221 */ /* 0x000fe20000010000 */
[----:B------:R-:W-:Y:S01]  /*11010*/  MUFU.EX2 R44, R58 ;  /* 0x0000003a002c7308 */ /* 0x000fe20000000800 */
[----:B------:R-:W-:Y:S01]  /*11020*/  LDSM.16.MT88.4 R12, [R146+0xcc00] ;  /* 0x00cc0000920c783b */ /* 0x000fe20000004200 */
[----:B------:R-:W-:Y:S01]  /*11030*/  FADD.FTZ R42, R42, R45 ;  /* 0x0000002d2a2a7221 */ /* 0x000fe20000010000 */
[----:B------:R-:W-:Y:S01]  /*11040*/  FADD.FTZ R40, R40, R41 ;  /* 0x0000002928287221 */ /* 0x000fe20000010000 */
[----:B------:R-:W-:Y:S01]  /*11050*/  HMMA.16816.F32.BF16 R84, R4, R10, R84 ;  /* 0x0000000a0454723c */ /* 0x000fe20000041854 */
[----:B------:R-:W1:Y:S01]  /*11060*/  LDSM.16.MT88.4 R8, [R144+0xe800] ;  /* 0x00e800009008783b */ /* 0x000e620000004200 */
[----:B------:R-:W-:Y:S01]  /*11070*/  FADD.FTZ R37, R37, R42 ;  /* 0x0000002a25257221 */ /* 0x000fe20000010000 */
[----:B------:R-:W-:-:S03]  /*11080*/  FADD.FTZ R39, R39, R40 ;  /* 0x0000002827277221 */ /* 0x000fc60000010000 */
[----:B------:R-:W-:Y:S01]  /*11090*/  FADD.FTZ R38, R38, R37 ;  /* 0x0000002526267221 */ /* 0x000fe20000010000 */
[----:B------:R-:W-:Y:S01]  /*110a0*/  FADD.FTZ R36, R36, R39 ;  /* 0x0000002724247221 */ /* 0x000fe20000010000 */
[----:B------:R-:W-:Y:S01]  /*110b0*/  HMMA.16816.F32.BF16 R112, R4, R24, R112 ;  /* 0x000000180470723c */ /* 0x000fe20000041870 */
[----:B------:R-:W-:Y:S01]  /*110c0*/  MUFU.EX2 R24, R65 ;  /* 0x0000004100187308 */ /* 0x000fe20000000800 */
        /* <DEDUP_REMOVED lines=8> */
[----:B------:R-:W-:Y:S01]  /*11150*/  FADD.FTZ R30, R30, R29 ;  /* 0x0000001d1e1e7221 */ /* 0x000fe20000010000 */
[----:B------:R-:W-:Y:S01]  /*11160*/  FADD.FTZ R31, R28, R31 ;  /* 0x0000001f1c1f7221 */ /* 0x000fe20000010000 */
[----:B------:R-:W-:Y:S01]  /*11170*/  HMMA.16816.F32.BF16 R72, R4, R20, R72 ;  /* 0x000000140448723c */ /* 0x000fe20000041848 */
[----:B------:R-:W3:Y:S01]  /*11180*/  MUFU.EX2 R26, R61 ;  /* 0x0000003d001a7308 */ /* 0x000ee20000000800 */
[----:B------:R-:W-:Y:S01]  /*11190*/  FADD.FTZ R30, R3, R30 ;  /* 0x0000001e031e7221 */ /* 0x000fe20000010000 */
[----:B------:R-:W-:-:S03]  /*111a0*/  FADD.FTZ R120, R120, R31 ;  /* 0x0000001f78787221 */ /* 0x000fc60000010000 */
[----:B------:R-:W-:Y:S01]  /*111b0*/  FADD.FTZ R121, R121, R30 ;  /* 0x0000001e79797221 */ /* 0x000fe20000010000 */
[----:B------:R-:W-:Y:S01]  /*111c0*/  FADD.FTZ R119, R119, R120 ;  /* 0x0000007877777221 */ /* 0x000fe20000010000 */
[C---:B------:R-:W-:Y:S01]  /*111d0*/  HMMA.16816.F32.BF16 R76, R4.reuse, R22, R76 ;  /* 0x00000016044c723c */ /* 0x040fe2000004184c */
[----:B------:R-:W4:Y:S01]  /*111e0*/  MUFU.EX2 R27, R64 ;  /* 0x00000040001b7308 */ /* 0x000f220000000800 */
[----:B------:R-:W-:Y:S01]  /*111f0*/  FADD.FTZ R121, R122, R121 ;  /* 0x000000797a797221 */ /* 0x000fe20000010000 */
[----:B------:R-:W-:Y:S01]  /*11200*/  FADD.FTZ R118, R118, R119 ;  /* 0x0000007776767221 */ /* 0x000fe20000010000 */
[----:B------:R-:W5:Y:S02]  /*11210*/  LDSM.16.MT88.4 R20, [R146+0xac00] ;  /* 0x00ac00009214783b */ /* 0x000f640000004200 */
[----:B------:R-:W-:Y:S01]  /*11220*/  FADD.FTZ R124, R124, R121 ;  /* 0x000000797c7c7221 */ /* 0x000fe20000010000 */
[----:B------:R-:W-:Y:S01]  /*11230*/  FADD.FTZ R51, R51, R118 ;  /* 0x0000007633337221 */ /* 0x000fe20000010000 */
[----:B-1----:R-:W-:Y:S02]  /*11240*/  HMMA.16816.F32.BF16 R96, R4, R8, R96 ;  /* 0x000000080460723c */ /* 0x002fe40000041860 */
[----:B------:R-:W-:Y:S01]  /*11250*/  FADD.FTZ R124, R123, R124 ;  /* 0x0000007c7b7c7221 */ /* 0x000fe20000010000 */
[----:B------:R-:W-:-:S03]  /*11260*/  FADD.FTZ R136, R136, R51 ;  /* 0x0000003388887221 */ /* 0x000fc60000010000 */
[----:B------:R-:W-:Y:S01]  /*11270*/  FADD.FTZ R137, R137, R124 ;  /* 0x0000007c89897221 */ /* 0x000fe20000010000 */
[----:B------:R-:W-:Y:S01]  /*11280*/  FADD.FTZ R135, R135, R136 ;  /* 0x0000008887877221 */ /* 0x000fe20000010000 */
[----:B------:R-:W-:Y:S01]  /*11290*/  HMMA.16816.F32.BF16 R100, R4, R10, R100 ;  /* 0x0000000a0464723c */ /* 0x000fe20000041864 */
[----:B------:R-:W1:Y:S01]  /*112a0*/  LDSM.16.MT88.4 R8, [R144+0xcc00] ;  /* 0x00cc00009008783b */ /* 0x000e620000004200 */
[----:B------:R-:W-:Y:S01]  /*112b0*/  FADD.FTZ R137, R138, R137 ;  /* 0x000000898a897221 */ /* 0x000fe20000010000 */
[----:B------:R-:W-:-:S03]  /*112c0*/  FADD.FTZ R134, R134, R135 ;  /* 0x0000008786867221 */ /* 0x000fc60000010000 */
[----:B------:R-:W-:Y:S01]  /*112d0*/  FADD.FTZ R142, R142, R137 ;  /* 0x000000898e8e7221 */ /* 0x000fe20000010000 */
[----:B--2---:R-:W-:Y:S01]  /*112e0*/  F2FP.BF16.F32.PACK_AB R4, R25, R24 ;  /* 0x000000181904723e */ /* 0x004fe200000010ff */
[----:B------:R-:W-:Y:S01]  /*112f0*/  FADD.FTZ R133, R133, R134 ;  /* 0x0000008685857221 */ /* 0x000fe20000010000 */
[----:B---3--:R-:W-:Y:S01]  /*11300*/  F2FP.BF16.F32.PACK_AB R6, R165, R26 ;  /* 0x0000001aa506723e */ /* 0x008fe200000010ff */
[----:B------:R-:W-:Y:S01]  /*11310*/  FADD.FTZ R142, R139, R142 ;  /* 0x0000008e8b8e7221 */ /* 0x000fe20000010000 */
[----:B----4-:R-:W-:Y:S01]  /*11320*/  F2FP.BF16.F32.PACK_AB R5, R50, R27 ;  /* 0x0000001b3205723e */ /* 0x010fe200000010ff */
[----:B------:R-:W-:Y:S01]  /*11330*/  FADD.FTZ R140, R140, R133 ;  /* 0x000000858c8c7221 */ /* 0x000fe20000010000 */
[----:B------:R-:W-:Y:S01]  /*11340*/  F2FP.BF16.F32.PACK_AB R7, R44, R47 ;  /* 0x0000002f2c07723e */ /* 0x000fe200000010ff */
        /* <DEDUP_REMOVED lines=11> */
[----:B------:R-:W-:Y:S01]  /*11400*/  HMMA.16816.F32.BF16 R80, R4, R12, R80 ;  /* 0x0000000c0450723c */ /* 0x000fe20000041850 */
        /* <DEDUP_REMOVED lines=13> */
[----:B------:R-:W-:Y:S01]  /*114e0*/  FADD.FTZ R50, R50, R27 ;  /* 0x0000001b32327221 */ /* 0x000fe20000010000 */
[----:B------:R-:W-:Y:S02]  /*114f0*/  HMMA.16816.F32.BF16 R68, R4, R22, R68 ;  /* 0x000000160444723c */ /* 0x000fe40000041844 */
[----:B------:R-:W-:Y:S01]  /*11500*/  FADD.FTZ R26, R26, R25 ;  /* 0x000000191a1a7221 */ /* 0x000fe20000010000 */
[----:B------:R-:W-:-:S03]  /*11510*/  FADD.FTZ R47, R47, R50 ;  /* 0x000000322f2f7221 */ /* 0x000fc60000010000 */
[----:B-1----:R-:W-:Y:S01]  /*11520*/  HMMA.16816.F32.BF16 R88, R4, R8, R88 ;  /* 0x000000080458723c */ /* 0x002fe20000041858 */
[----:B------:R-:W-:Y:S01]  /*11530*/  FADD.FTZ R165, R165, R26 ;  /* 0x0000001aa5a57221 */ /* 0x000fe20000010000 */
[----:B------:R-:W-:-:S04]  /*11540*/  FADD.FTZ R164, R44, R47 ;  /* 0x0000002f2ca47221 */ /* 0x000fc80000010000 */
        /* <DEDUP_REMOVED lines=14> */
[----:B------:R-:W-:Y:S02]  /*11630*/  IADD3 R12, R6, 0x80, RZ ;  /* 0x00000080060c7810 */ /* 0x000fe40007ffe0ff */
        /* <DEDUP_REMOVED lines=31> */
[----:B------:R-:W-:-:S03]  /*11830*/  @P5 VIADD R10, R10, 0x1 ;  /* 0x000000010a0a5836 */ /* 0x000fc60000000000 */
[----:B------:R-:W-:Y:S02]  /*11840*/  @!P3 IMAD.MOV R11, RZ, RZ, -R11 ;  /* 0x000000ffff0bb224 */ /* 0x000fe400078e0a0b */
[----:B------:R-:W-:Y:S02]  /*11850*/  MOV R7, R10 ;  /* 0x0000000a00077202 */ /* 0x000fe40000000f00 */
[----:B------:R-:W-:Y:S02]  /*11860*/  LOP3.LUT R10, RZ, R3, RZ, 0x33, !PT ;  /* 0x00000003ff0a7212 */ /* 0x000fe400078e33ff */
        /* <DEDUP_REMOVED lines=10> */
[----:B------:R-:W-:-:S04]  /*11910*/  MOV R3, UR4 ;  /* 0x0000000400037c02 */ /* 0x000fc80008000f00 */
[----:B------:R-:W-:Y:S01]  /*11920*/  SHF.R.S32.HI R8, RZ, 0x1f, R10 ;  /* 0x0000001fff087819 */ /* 0x000fe2000001140a */
[----:B--2---:R-:W-:-:S04]  /*11930*/  IMAD.IADD R6, R6, 0x1, -R7 ;  /* 0x0000000106067824 */ /* 0x004fc800078e0a07 */
[----:B------:R-:W-:Y:S01]  /*11940*/  IMAD R7, R8, R3, RZ ;  /* 0x0000000308077224 */ /* 0x000fe200078e02ff */
[----:B------:R-:W-:-:S03]  /*11950*/  SHF.R.S32.HI R9, RZ, 0x1f, R6 ;  /* 0x0000001fff097819 */ /* 0x000fc60000011406 */
[C---:B------:R-:W-:Y:S02]  /*11960*/  IMAD R7, R10.reuse, UR5, R7 ;  /* 0x000000050a077c24 */ /* 0x040fe4000f8e0207 */
[----:B------:R-:W-:-:S04]  /*11970*/  IMAD.WIDE.U32 R10, R10, R3, RZ ;  /* 0x000000030a0a7225 */ /* 0x000fc800078e00ff */
[----:B-1----:R-:W-:Y:S01]  /*11980*/  IMAD R9, R9, R4, RZ ;  /* 0x0000000409097224 */ /* 0x002fe200078e02ff */
[----:B------:R-:W-:-:S03]  /*11990*/  IADD3 R11, R11, R7, RZ ;  /* 0x000000070b0b7210 */ /* 0x000fc60007ffe0ff */
[C---:B------:R-:W-:Y:S02]  /*119a0*/  IMAD R5, R6.reuse, R5, R9 ;  /* 0x0000000506057224 */ /* 0x040fe400078e0209 */
[----:B------:R-:W-:-:S04]  /*119b0*/  IMAD.WIDE.U32 R6, R6, R4, R10 ;  /* 0x0000000406067225 */ /* 0x000fc800078e000a */
[----:B------:R-:W-:Y:S01]  /*119c0*/  IMAD.IADD R5, R7, 0x1, R5 ;  /* 0x0000000107057824 */ /* 0x000fe200078e0205 */
[----:B------:R-:W-:Y:S06]  /*119d0*/  BRA `(.L_x_2177) ;  /* 0x0000000000107947 */ /* 0x000fec0003800000 */
.L_x_2176:
[----:B------:R-:W1:Y:S02]  /*119e0*/  LDC R3, c[0x0][0x250] ;  /* 0x00009400ff037b82 */ /* 0x000e640000000800 */
[----:B-1----:R-:W-:-:S05]  /*119f0*/  IMAD.SHL.U32 R6, R3, 0x80, RZ ;  /* 0x0000008003067824 */ /* 0x002fca00078e00ff */
[----:B------:R-:W-:-:S04]  /*11a00*/  IADD3 R6, -R6, RZ, RZ ;  /* 0x000000ff06067210 */ /* 0x000fc80007ffe1ff */
[----:B------:R-:W-:-:S07]  /*11a10*/  SHF.R.S32.HI R5, RZ, 0x1f, R6 ;  /* 0x0000001fff057819 */ /* 0x000fce0000011406 */
.L_x_2177:
[----:B------:R-:W1:Y:S01]  /*11a20*/  LDC R4, c[0x0][0x254] ;  /* 0x00009500ff047b82 */ /* 0x000e620000000800 */
[C---:B------:R-:W-:Y:S02]  /*11a30*/  IADD3 R8, P3, R6.reuse, R162, RZ ;  /* 0x000000a206087210 */ /* 0x040fe40007f7e0ff */
[----:B------:R-:W-:Y:S02]  /*11a40*/  LEA R158, P0, R6, R158, 0x1 ;  /* 0x0000009e069e7211 */ /* 0x000fe400078008ff */
[----:B------:R-:W-:Y:S01]  /*11a50*/  LEA R9, P1, R3, R6, 0x5 ;  /* 0x0000000603097211 */ /* 0x000fe200078228ff */
[----:B------:R-:W-:Y:S01]  /*11a60*/  IMAD.X R7, R5, 0x1, R54, P3 ;  /* 0x0000000105077824 */ /* 0x000fe200018e0636 */
[----:B------:R-:W-:Y:S02]  /*11a70*/  LEA R10, P3, R8, UR10, 0x1 ;  /* 0x0000000a080a7c11 */ /* 0x000fe4000f8608ff */
[----:B------:R-:W-:Y:S02]  /*11a80*/  LEA.HI.X R159, R6, R159, R5, 0x1, P0 ;  /* 0x0000009f069f7211 */ /* 0x000fe400000f0c05 */
[----:B------:R-:W-:Y:S01]  /*11a90*/  LEA.HI.X R11, R8, UR11, R7, 0x1, P3 ;  /* 0x0000000b080b7c11 */ /* 0x000fe200098f0c07 */
[----:B------:R-:W-:Y:S01]  /*11aa0*/  IMAD.SHL.U32 R7, R3, 0x40, RZ ;  /* 0x0000004003077824 */ /* 0x000fe200078e00ff */
[----:B------:R-:W-:Y:S01]  /*11ab0*/  IADD3 R9, P0, R9, R162, RZ ;  /* 0x000000a209097210 */ /* 0x000fe20007f1e0ff */
[----:B------:R-:W-:Y:S01]  /*11ac0*/  @!PT LDS RZ, [RZ] ;  /* 0x00000000fffff984 */ /* 0x000fe20000000800 */
[----:B------:R-:W-:Y:S01]  /*11ad0*/  @!PT LDS RZ, [RZ] ;  /* 0x00000000fffff984 */ /* 0x000fe20000000800 */
[----:B------:R-:W-:Y:S01]  /*11ae0*/  @!PT LDS RZ, [RZ] ;  /* 0x00000000fffff984 */ /* 0x000fe20000000800 */
[----:B------:R-:W-:Y:S03]  /*11af0*/  LDGSTS.E.BYPASS.LTC128B.128 [R154+0x9000], desc[UR6][R158.64] ;  /* 0x090000009e9a7fae */ /* 0x000fe6000b901d46 */
[----:B------:R-:W-:Y:S01]  /*11b00*/  IADD3 R12, P3, R7, R158, RZ ;  /* 0x0000009e070c7210 */ /* 0x000fe20007f7e0ff */
[----:B------:R-:W-:Y:S04]  /*11b10*/  LDGSTS.E.BYPASS.LTC128B.128 [R154+0xb000], desc[UR6][R10.64+0x40] ;  /* 0x0b0000400a9a7fae */ /* 0x000fe8000b901d46 */
[----:B------:R-:W-:Y:S01]  /*11b20*/  LDGSTS.E.BYPASS.LTC128B.128 [R154+0xd000], desc[UR6][R10.64+0x80] ;  /* 0x0d0000800a9a7fae */ /* 0x000fe2000b901d46 */
[----:B-1----:R-:W-:-:S02]  /*11b30*/  LEA.HI.X R5, R3, R5, R4, 0x5, P1 ;  /* 0x0000000503057211 */ /* 0x002fc400008f2c04 */
[----:B------:R-:W-:Y:S02]  /*11b40*/  SHF.L.U64.HI R4, R3, 0x6, R4 ;  /* 0x0000000603047819 */ /* 0x000fe40000010204 */
[----:B------:R-:W-:Y:S01]  /*11b50*/  LEA R8, P1, R9, UR10, 0x1 ;  /* 0x0000000a09087c11 */ /* 0x000fe2000f8208ff */
[----:B------:R-:W-:Y:S01]  /*11b60*/  IMAD.X R54, R5, 0x1, R54, P0 ;  /* 0x0000000105367824 */ /* 0x000fe200000e0636 */
[-C--:B------:R-:W-:Y:S01]  /*11b70*/  IADD3 R14, P0, R12, R7.reuse, RZ ;  /* 0x000000070c0e7210 */ /* 0x080fe20007f1e0ff */
[----:B------:R-:W-:Y:S01]  /*11b80*/  IMAD.X R13, R4, 0x1, R159, P3 ;  /* 0x00000001040d7824 */ /* 0x000fe200018e069f */
[-C--:B------:R-:W-:Y:S01]  /*11b90*/  IADD3 R18, P3, R8, R7.reuse, RZ ;  /* 0x0000000708127210 */ /* 0x080fe20007f7e0ff */
[----:B------:R-:W1:Y:S01]  /*11ba0*/  S2R R3, SR_TID.X ;  /* 0x0000000000037919 */ /* 0x000e620000002100 */
[----:B------:R-:W-:Y:S01]  /*11bb0*/  LEA.HI.X R9, R9, UR11, R54, 0x1, P1 ;  /* 0x0000000b09097c11 */ /* 0x000fe200088f0c36 */
[--C-:B------:R-:W-:Y:S01]  /*11bc0*/  IMAD.X R15, R13, 0x1, R4.reuse, P0 ;  /* 0x000000010d0f7824 */ /* 0x100fe200000e0604 */
[-C--:B------:R-:W-:Y:S01]  /*11bd0*/  IADD3 R16, P1, R14, R7.reuse, RZ ;  /* 0x000000070e107210 */ /* 0x080fe20007f3e0ff */
[----:B------:R-:W-:Y:S01]  /*11be0*/  LDGSTS.E.BYPASS.LTC128B.128 [R154+0x9800], desc[UR6][R12.64] ;  /* 0x098000000c9a7fae */ /* 0x000fe2000b901d46 */
[----:B------:R-:W-:Y:S01]  /*11bf0*/  IADD3 R24, P0, R18, R7, RZ ;  /* 0x0000000712187210 */ /* 0x000fe20007f1e0ff */
[----:B------:R-:W-:-:S02]  /*11c00*/  IMAD.X R19, R9, 0x1, R4, P3 ;  /* 0x0000000109137824 */ /* 0x000fc400018e0604 */
[--C-:B------:R-:W-:Y:S01]  /*11c10*/  IMAD.X R17, R15, 0x1, R4.reuse, P1 ;  /* 0x000000010f117824 */ /* 0x100fe200008e0604 */
[----:B------:R-:W-:Y:S01]  /*11c20*/  LDGSTS.E.BYPASS.LTC128B.128 [R154+0xb800], desc[UR6][R8.64+0x40] ;  /* 0x0b800040089a7fae */ /* 0x000fe2000b901d46 */
[----:B------:R-:W-:Y:S01]  /*11c30*/  IMAD.X R25, R19, 0x1, R4, P0 ;  /* 0x0000000113197824 */ /* 0x000fe200000e0604 */
[----:B------:R-:W-:Y:S01]  /*11c40*/  ISETP.GE.AND P0, PT, R55, 0x3, PT ;  /* 0x000000033700780c */ /* 0x000fe20003f06270 */
[----:B------:R-:W-:Y:S01]  /*11c50*/  IMAD.SHL.U32 R54, R160, 0x80, RZ ;  /* 0x00000080a0367824 */ /* 0x000fe200078e00ff */
[----:B------:R2:W-:Y:S04]  /*11c60*/  LDGSTS.E.BYPASS.LTC128B.128 [R154+0xd800], desc[UR6][R8.64+0x80] ;  /* 0x0d800080089a7fae */ /* 0x0005e8000b901d46 */
[----:B------:R3:W-:Y:S04]  /*11c70*/  LDGSTS.E.BYPASS.LTC128B.128 [R154+0xa000], desc[UR6][R14.64] ;  /* 0x0a0000000e9a7fae */ /* 0x0007e8000b901d46 */
[----:B------:R-:W-:Y:S04]  /*11c80*/  LDGSTS.E.BYPASS.LTC128B.128 [R154+0xc000], desc[UR6][R18.64+0x40] ;  /* 0x0c000040129a7fae */ /* 0x000fe8000b901d46 */
[----:B------:R-:W-:Y:S04]  /*11c90*/  LDGSTS.E.BYPASS.LTC128B.128 [R154+0xe000], desc[UR6][R18.64+0x80] ;  /* 0x0e000080129a7fae */ /* 0x000fe8000b901d46 */
[----:B------:R-:W-:Y:S01]  /*11ca0*/  LDGSTS.E.BYPASS.LTC128B.128 [R154+0xa800], desc[UR6][R16.64] ;  /* 0x0a800000109a7fae */ /* 0x000fe2000b901d46 */
[----:B-1----:R-:W-:-:S03]  /*11cb0*/  IMAD.SHL.U32 R3, R3, 0x2, RZ ;  /* 0x0000000203037824 */ /* 0x002fc600078e00ff */
[----:B------:R-:W-:Y:S04]  /*11cc0*/  LDGSTS.E.BYPASS.LTC128B.128 [R154+0xc800], desc[UR6][R24.64+0x40] ;  /* 0x0c800040189a7fae */ /* 0x000fe8000b901d46 */
[----:B------:R1:W-:Y:S04]  /*11cd0*/  LDGSTS.E.BYPASS.LTC128B.128 [R154+0xe800], desc[UR6][R24.64+0x80] ;  /* 0x0e800080189a7fae */ /* 0x0003e8000b901d46 */
[----:B------:R-:W-:Y:S04]  /*11ce0*/  LDSM.16.M88.4 R4, [R149] ;  /* 0x000000009504783b */ /* 0x000fe80000000200 */
[----:B------:R-:W4:Y:S04]  /*11cf0*/  LDSM.16.M88.4 R64, [R148+0x3000] ;  /* 0x003000009440783b */ /* 0x000f280000000200 */
[----:B------:R-:W5:Y:S04]  /*11d00*/  LDSM.16.M88.4 R44, [R148+0x3800] ;  /* 0x00380000942c783b */ /* 0x000f680000000200 */
[----:B------:R-:W1:Y:S04]  /*11d10*/  LDSM.16.M88.4 R36, [R148+0x3c00] ;  /* 0x003c00009424783b */ /* 0x000e680000000200 */
[----:B------:R-:W1:Y:S04]  /*11d20*/  LDSM.16.M88.4 R20, [R148+0x4400] ;  /* 0x004400009414783b */ /* 0x000e680000000200 */
[----:B------:R-:W1:Y:S04]  /*11d30*/  LDSM.16.M88.4 R28, [R148+0x4000] ;  /* 0x00400000941c783b */ /* 0x000e680000000200 */
[----:B------:R-:W1:Y:S04]  /*11d40*/  LDSM.16.M88.4 R56, [R148+0x3400] ;  /* 0x003400009438783b */ /* 0x000e680000000200 */
[----:B------:R-:W-:Y:S04]  /*11d50*/  LDSM.16.M88.4 R128, [R147] ;  /* 0x000000009380783b */ /* 0x000fe80000000200 */
[----:B--2---:R-:W2:Y:S04]  /*11d60*/  LDSM.16.M88.4 R8, [R145+0x3000] ;  /* 0x003000009108783b */ /* 0x004ea80000000200 */
[----:B---3--:R-:W3:Y:S04]  /*11d70*/  LDSM.16.M88.4 R12, [R148+0x4800] ;  /* 0x00480000940c783b */ /* 0x008ee80000000200 */
[----:B------:R-:W3:Y:S04]  /*11d80*/  LDSM.16.M88.4 R140, [R148+0x4c00] ;  /* 0x004c0000948c783b */ /* 0x000ee80000000200 */
[----:B------:R-:W3:Y:S01]  /*11d90*/  LDSM.16.M88.4 R136, [R145+0x3800] ;  /* 0x003800009188783b */ /* 0x000ee20000000200 */
[C---:B----4-:R-:W-:Y:S03]  /*11da0*/  HMMA.16816.F32.BF16 R116, R4.reuse, R64, RZ ;  /* 0x000000400474723c */ /* 0x050fe600000418ff */
[----:B------:R-:W4:Y:S03]  /*11db0*/  LDSM.16.M88.4 R132, [R145+0x3c00] ;  /* 0x003c00009184783b */ /* 0x000f260000000200 */
[C---:B------:R-:W-:Y:S01]  /*11dc0*/  HMMA.16816.F32.BF16 R64, R4.reuse, R66, RZ ;  /* 0x000000420440723c */ /* 0x040fe200000418ff */
[----:B------:R-:W4:Y:S04]  /*11dd0*/  LDSM.16.M88.4 R120, [R145+0x4400] ;  /* 0x004400009178783b */ /* 0x000f280000000200 */
[----:B------:R-:W4:Y:S01]  /*11de0*/  LDSM.16.M88.4 R124, [R145+0x4000] ;  /* 0x00400000917c783b */ /* 0x000f220000000200 */
[C---:B-----5:R-:W-:Y:S03]  /*11df0*/  HMMA.16816.F32.BF16 R48, R4.reuse, R44, RZ ;  /* 0x0000002c0430723c */ /* 0x060fe600000418ff */
[----:B------:R-:W5:Y:S03]  /*11e00*/  LDSM.16.M88.4 R168, [R145+0x3400] ;  /* 0x0034000091a8783b */ /* 0x000f660000000200 */
[C---:B-1----:R-:W-:Y:S01]  /*11e10*/  HMMA.16816.F32.BF16 R40, R4.reuse, R36, RZ ;  /* 0x000000240428723c */ /* 0x042fe200000418ff */
        /* <DEDUP_REMOVED lines=8> */
[----:B------:R-:W-:Y:S06]  /*11ea0*/  HMMA.16816.F32.BF16 R56, R4, R58, RZ ;  /* 0x0000003a0438723c */ /* 0x000fec00000418ff */
[C---:B--2---:R-:W-:Y:S06]  /*11eb0*/  HMMA.16816.F32.BF16 R116, R128.reuse, R8, R116 ;  /* 0x000000088074723c */ /* 0x044fec0000041874 */
[----:B------:R-:W-:Y:S06]  /*11ec0*/  HMMA.16816.F32.BF16 R64, R128, R10, R64 ;  /* 0x0000000a8040723c */ /* 0x000fec0000041840 */
[C---:B---3--:R-:W-:Y:S06]  /*11ed0*/  HMMA.16816.F32.BF16 R16, R4.reuse, R12, RZ ;  /* 0x0000000c0410723c */ /* 0x048fec00000418ff */
[C---:B------:R-:W-:Y:S06]  /*11ee0*/  HMMA.16816.F32.BF16 R12, R4.reuse, R14, RZ ;  /* 0x0000000e040c723c */ /* 0x040fec00000418ff */
[C---:B------:R-:W-:Y:S06]  /*11ef0*/  HMMA.16816.F32.BF16 R8, R4.reuse, R140, RZ ;  /* 0x0000008c0408723c */ /* 0x040fec00000418ff */
[----:B------:R-:W-:Y:S01]  /*11f00*/  HMMA.16816.F32.BF16 R4, R4, R142, RZ ;  /* 0x0000008e0404723c */ /* 0x000fe200000418ff */
[----:B------:R-:W1:Y:S05]  /*11f10*/  LDSM.16.M88.4 R140, [R145+0x4800] ;  /* 0x00480000918c783b */ /* 0x000e6a0000000200 */
[C---:B------:R-:W-:Y:S06]  /*11f20*/  HMMA.16816.F32.BF16 R48, R128.reuse, R136, R48 ;  /* 0x000000888030723c */ /* 0x040fec0000041830 */
[C---:B------:R-:W-:Y:S01]  /*11f30*/  HMMA.16816.F32.BF16 R44, R128.reuse, R138, R44 ;  /* 0x0000008a802c723c */ /* 0x040fe2000004182c */
[----:B------:R-:W-:Y:S05]  /*11f40*/  LDSM.16.M88.4 R136, [R149+0x1000] ;  /* 0x001000009588783b */ /* 0x000fea0000000200 */
[C---:B----4-:R-:W-:Y:S06]  /*11f50*/  HMMA.16816.F32.BF16 R40, R128.reuse, R132, R40 ;  /* 0x000000848028723c */ /* 0x050fec0000041828 */
[C---:B------:R-:W-:Y:S01]  /*11f60*/  HMMA.16816.F32.BF16 R36, R128.reuse, R134, R36 ;  /* 0x000000868024723c */ /* 0x040fe20000041824 */
[----:B------:R-:W2:Y:S05]  /*11f70*/  LDSM.16.M88.4 R132, [R145+0x4c00] ;  /* 0x004c00009184783b */ /* 0x000eaa0000000200 */
[C---:B------:R-:W-:Y:S06]  /*11f80*/  HMMA.16816.F32.BF16 R24, R128.reuse, R120, R24 ;  /* 0x000000788018723c */ /* 0x040fec0000041818 */
[C---:B------:R-:W-:Y:S01]  /*11f90*/  HMMA.16816.F32.BF16 R20, R128.reuse, R122, R20 ;  /* 0x0000007a8014723c */ /* 0x040fe20000041814 */
[----:B------:R-:W3:Y:S05]  /*11fa0*/  LDSM.16.M88.4 R120, [R148+0x5400] ;  /* 0x005400009478783b */ /* 0x000eea0000000200 */
[C---:B------:R-:W-:Y:S06]  /*11fb0*/  HMMA.16816.F32.BF16 R32, R128.reuse, R124, R32 ;  /* 0x0000007c8020723c */ /* 0x040fec0000041820 */
[C---:B------:R-:W-:Y:S01]  /*11fc0*/  HMMA.16816.F32.BF16 R28, R128.reuse, R126, R28 ;  /* 0x0000007e801c723c */ /* 0x040fe2000004181c */
[----:B------:R-:W4:Y:S05]  /*11fd0*/  LDSM.16.M88.4 R124, [R148+0x5000] ;  /* 0x00500000947c783b */ /* 0x000f2a0000000200 */
[C---:B-----5:R-:W-:Y:S06]  /*11fe0*/  HMMA.16816.F32.BF16 R60, R128.reuse, R168, R60 ;  /* 0x000000a8803c723c */ /* 0x060fec000004183c */
[C---:B------:R-:W-:Y:S06]  /*11ff0*/  HMMA.16816.F32.BF16 R56, R128.reuse, R170, R56 ;  /* 0x000000aa8038723c */ /* 0x040fec0000041838 */
[C---:B-1----:R-:W-:Y:S06]  /*12000*/  HMMA.16816.F32.BF16 R16, R128.reuse, R140, R16 ;  /* 0x0000008c8010723c */ /* 0x042fec0000041810 */
[C---:B------:R-:W-:Y:S01]  /*12010*/  HMMA.16816.F32.BF16 R12, R128.reuse, R142, R12 ;  /* 0x0000008e800c723c */ /* 0x040fe2000004180c */
[----:B------:R-:W1:Y:S05]  /*12020*/  LDSM.16.M88.4 R140, [R148+0x5800] ;  /* 0x00580000948c783b */ /* 0x000e6a0000000200 */
[C---:B--2---:R-:W-:Y:S06]  /*12030*/  HMMA.16816.F32.BF16 R8, R128.reuse, R132, R8 ;  /* 0x000000848008723c */ /* 0x044fec0000041808 */
[----:B------:R-:W-:Y:S01]  /*12040*/  HMMA.16816.F32.BF16 R4, R128, R134, R4 ;  /* 0x000000868004723c */ /* 0x000fe20000041804 */
[----:B------:R-:W2:Y:S04]  /*12050*/  LDSM.16.M88.4 R132, [R148+0x5c00] ;  /* 0x005c00009484783b */ /* 0x000ea80000000200 */
[----:B------:R-:W-:Y:S01]  /*12060*/  LDSM.16.M88.4 R128, [R148+0x6000] ;  /* 0x006000009480783b */ /* 0x000fe20000000200 */
        /* <DEDUP_REMOVED lines=18> */
[C---:B------:R-:W-:Y:S06]  /*12190*/  HMMA.16816.F32.BF16 R32, R136.reuse, R128, R32 ;  /* 0x000000808820723c */ /* 0x040fec0000041820 */
[C---:B------:R-:W-:Y:S01]  /*121a0*/  HMMA.16816.F32.BF16 R28, R136.reuse, R130, R28 ;  /* 0x00000082881c723c */ /* 0x040fe2000004181c */
[----:B------:R-:W4:Y:S05]  /*121b0*/  LDSM.16.M88.4 R128, [R145+0x5400] ;  /* 0x005400009180783b */ /* 0x000f2a0000000200 */
[C---:B-1----:R-:W-:Y:S06]  /*121c0*/  HMMA.16816.F32.BF16 R8, R136.reuse, R140, R8 ;  /* 0x0000008c8808723c */ /* 0x042fec0000041808 */
[----:B------:R-:W-:Y:S01]  /*121d0*/  HMMA.16816.F32.BF16 R4, R136, R142, R4 ;  /* 0x0000008e8804723c */ /* 0x000fe20000041804 */
[----:B------:R-:W1:Y:S04]  /*121e0*/  LDSM.16.M88.4 R140, [R145+0x5c00] ;  /* 0x005c0000918c783b */ /* 0x000e680000000200 */
[----:B------:R-:W-:Y:S01]  /*121f0*/  LDSM.16.M88.4 R136, [R145+0x6000] ;  /* 0x006000009188783b */ /* 0x000fe20000000200 */
        /* <DEDUP_REMOVED lines=19> */
[C---:B------:R-:W-:Y:S01]  /*12330*/  HMMA.16816.F32.BF16 R28, R120.reuse, R138, R28 ;  /* 0x0000008a781c723c */ /* 0x040fe2000004181c */
[----:B------:R-:W3:Y:S05]  /*12340*/  LDSM.16.M88.4 R136, [R148+0x7000] ;  /* 0x007000009488783b */ /* 0x000eea0000000200 */
[C---:B----4-:R-:W-:Y:S06]  /*12350*/  HMMA.16816.F32.BF16 R16, R120.reuse, R128, R16 ;  /* 0x000000807810723c */ /* 0x050fec0000041810 */
[----:B------:R-:W-:Y:S01]  /*12360*/  HMMA.16816.F32.BF16 R12, R120, R130, R12 ;  /* 0x00000082780c723c */ /* 0x000fe2000004180c */
[----:B------:R-:W4:Y:S04]  /*12370*/  LDSM.16.M88.4 R128, [R148+0x7800] ;  /* 0x007800009480783b */ /* 0x000f280000000200 */
        /* <DEDUP_REMOVED lines=23> */
[----:B------:R-:W-:Y:S01]  /*124f0*/  HMMA.16816.F32.BF16 R12, R140, R138, R12 ;  /* 0x0000008a8c0c723c */ /* 0x000fe2000004180c */
[----:B------:R-:W3:Y:S05]  /*12500*/  LDSM.16.M88.4 R136, [R145+0x7c00] ;  /* 0x007c00009188783b */ /* 0x000eea0000000200 */
[C---:B----4-:R-:W-:Y:S06]  /*12510*/  HMMA.16816.F32.BF16 R116, R128.reuse, R120, R116 ;  /* 0x000000788074723c */ /* 0x050fec0000041874 */
[C---:B------:R-:W-:Y:S01]  /*12520*/  HMMA.16816.F32.BF16 R64, R128.reuse, R122, R64 ;  /* 0x0000007a8040723c */ /* 0x040fe20000041840 */
[----:B------:R-:W4:Y:S05]  /*12530*/  LDSM.16.M88.4 R120, [R145+0x8000] ;  /* 0x008000009178783b */ /* 0x000f2a0000000200 */
[C---:B-1----:R-:W-:Y:S06]  /*12540*/  HMMA.16816.F32.BF16 R48, R128.reuse, R132, R48 ;  /* 0x000000848030723c */ /* 0x042fec0000041830 */
[----:B------:R-:W-:Y:S01]  /*12550*/  HMMA.16816.F32.BF16 R44, R128, R134, R44 ;  /* 0x00000086802c723c */ /* 0x000fe2000004182c */
[----:B------:R-:W-:-:S04]  /*12560*/  LOP3.LUT R133, R3, 0x6, RZ, 0xc0, !PT ;  /* 0x0000000603857812 */ /* 0x000fc800078ec0ff */
[C---:B------:R-:W-:Y:S01]  /*12570*/  LOP3.LUT R132, R54.reuse, R133, RZ, 0xfc, !PT ;  /* 0x0000008536847212 */ /* 0x040fe200078efcff */
[----:B--2---:R-:W-:Y:S01]  /*12580*/  HMMA.16816.F32.BF16 R60, R128, R124, R60 ;  /* 0x0000007c803c723c */ /* 0x004fe2000004183c */
[----:B------:R-:W-:-:S03]  /*12590*/  LOP3.LUT R3, R54, 0x8, R133, 0xfe, !PT ;  /* 0x0000000836037812 */ /* 0x000fc600078efe85 */
[C---:B------:R-:W-:Y:S01]  /*125a0*/  VIADD R55, R132.reuse, 0x1 ;  /* 0x0000000184377836 */ /* 0x040fe20000000000 */
[CC--:B------:R-:W-:Y:S01]  /*125b0*/  ISETP.GE.AND P6, PT, R3.reuse, R52.reuse, PT ;  /* 0x000000340300720c */ /* 0x0c0fe20003fc6270 */
[C---:B------:R-:W-:Y:S01]  /*125c0*/  HMMA.16816.F32.BF16 R56, R128.reuse, R126, R56 ;  /* 0x0000007e8038723c */ /* 0x040fe20000041838 */
[-C--:B------:R-:W-:Y:S01]  /*125d0*/  ISETP.GE.AND P1, PT, R3, R53.reuse, PT ;  /* 0x000000350300720c */ /* 0x080fe20003f26270 */
[----:B------:R-:W1:Y:S01]  /*125e0*/  LDSM.16.M88.4 R124, [R145+0x8400] ;  /* 0x00840000917c783b */ /* 0x000e620000000200 */
[C---:B------:R-:W-:Y:S02]  /*125f0*/  ISETP.GE.AND P4, PT, R55.reuse, R52, PT ;  /* 0x000000343700720c */ /* 0x040fe40003f86270 */
[----:B------:R-:W-:Y:S01]  /*12600*/  ISETP.GE.AND P3, PT, R55, R53, PT ;  /* 0x000000353700720c */ /* 0x000fe20003f66270 */
[----:B------:R-:W-:Y:S01]  /*12610*/  VIADD R55, R132, 0x9 ;  /* 0x0000000984377836 */ /* 0x000fe20000000000 */
[----:B------:R-:W-:Y:S01]  /*12620*/  LOP3.LUT R3, R54, 0x10, R133, 0xfe, !PT ;  /* 0x0000001036037812 */ /* 0x000fe200078efe85 */
[----:B---3--:R-:W-:Y:S01]  /*12630*/  HMMA.16816.F32.BF16 R40, R128, R136, R40 ;  /* 0x000000888028723c */ /* 0x008fe20000041828 */
[----:B------:R-:W-:-:S02]  /*12640*/  FSEL R135, R117, -INF , !P4 ;  /* 0xff80000075877808 */ /* 0x000fc40006000000 */
[----:B------:R-:W-:Y:S02]  /*12650*/  FSEL R141, R119, -INF , !P3 ;  /* 0xff800000778d7808 */ /* 0x000fe40005800000 */
[CC--:B------:R-:W-:Y:S01]  /*12660*/  ISETP.GE.AND P5, PT, R3.reuse, R52.reuse, PT ;  /* 0x000000340300720c */ /* 0x0c0fe20003fa6270 */
[C---:B------:R-:W-:Y:S01]  /*12670*/  HMMA.16816.F32.BF16 R36, R128.reuse, R138, R36 ;  /* 0x0000008a8024723c */ /* 0x040fe20000041824 */
[-C--:B------:R-:W-:Y:S02]  /*12680*/  ISETP.GE.AND P4, PT, R3, R53.reuse, PT ;  /* 0x000000350300720c */ /* 0x080fe40003f86270 */
[C---:B------:R-:W-:Y:S02]  /*12690*/  ISETP.GE.AND P3, PT, R55.reuse, R52, PT ;  /* 0x000000343700720c */ /* 0x040fe40003f66270 */
[----:B------:R-:W-:Y:S01]  /*126a0*/  FSEL R239, R64, -INF , !P6 ;  /* 0xff80000040ef7808 */ /* 0x000fe20007000000 */
[----:B------:R-:W-:Y:S01]  /*126b0*/  VIADD R64, R132, 0x11 ;  /* 0x0000001184407836 */ /* 0x000fe20000000000 */
[----:B------:R-:W-:Y:S01]  /*126c0*/  LOP3.LUT R3, R54, 0x18, R133, 0xfe, !PT ;  /* 0x0000001836037812 */ /* 0x000fe200078efe85 */
[----:B----4-:R-:W-:Y:S01]  /*126d0*/  HMMA.16816.F32.BF16 R32, R128, R120, R32 ;  /* 0x000000788020723c */ /* 0x010fe20000041820 */
[----:B------:R-:W-:-:S02]  /*126e0*/  ISETP.GE.AND P6, PT, R55, R53, PT ;  /* 0x000000353700720c */ /* 0x000fc40003fc6270 */
[----:B------:R-:W-:Y:S02]  /*126f0*/  FSEL R235, R66, -INF , !P1 ;  /* 0xff80000042eb7808 */ /* 0x000fe40004800000 */
[----:B------:R-:W-:Y:S01]  /*12700*/  FSEL R237, R65, -INF , !P3 ;  /* 0xff80000041ed7808 */ /* 0x000fe20005800000 */
[----:B------:R-:W-:Y:S01]  /*12710*/  HMMA.16816.F32.BF16 R28, R128, R122, R28 ;  /* 0x0000007a801c723c */ /* 0x000fe2000004181c */
[----:B------:R-:W-:Y:S01]  /*12720*/  FSEL R229, R60, -INF , !P5 ;  /* 0xff8000003ce57808 */ /* 0x000fe20006800000 */
[----:B------:R-:W-:Y:S01]  /*12730*/  VIADD R60, R132, 0x19 ;  /* 0x00000019843c7836 */ /* 0x000fe20000000000 */
[C---:B------:R-:W-:Y:S02]  /*12740*/  ISETP.GE.AND P1, PT, R3.reuse, R52, PT ;  /* 0x000000340300720c */ /* 0x040fe40003f26270 */
[----:B------:R-:W-:Y:S02]  /*12750*/  ISETP.GE.AND P3, PT, R3, R53, PT ;  /* 0x000000350300720c */ /* 0x000fe40003f66270 */
[----:B------:R-:W-:-:S02]  /*12760*/  LOP3.LUT R3, R54, 0x20, R133, 0xfe, !PT ;  /* 0x0000002036037812 */ /* 0x000fc400078efe85 */
[----:B------:R-:W-:Y:S02]  /*12770*/  ISETP.GE.AND P5, PT, R64, R53, PT ;  /* 0x000000354000720c */ /* 0x000fe40003fa6270 */
[----:B------:R-:W-:Y:S02]  /*12780*/  FSEL R55, R67, -INF , !P6 ;  /* 0xff80000043377808 */ /* 0x000fe40007000000 */
[----:B------:R-:W-:Y:S01]  /*12790*/  FSEL R67, R62, -INF , !P4 ;  /* 0xff8000003e437808 */ /* 0x000fe20006000000 */
[C---:B-1----:R-:W-:Y:S01]  /*127a0*/  HMMA.16816.F32.BF16 R24, R128.reuse, R124, R24 ;  /* 0x0000007c8018723c */ /* 0x042fe20000041818 */
[----:B------:R-:W-:Y:S01]  /*127b0*/  FSEL R233, R56, -INF , !P1 ;  /* 0xff80000038e97808 */ /* 0x000fe20004800000 */
[----:B------:R-:W-:Y:S01]  /*127c0*/  VIADD R56, R132, 0x21 ;  /* 0x0000002184387836 */ /* 0x000fe20000000000 */
[-C--:B------:R-:W-:Y:S02]  /*127d0*/  ISETP.GE.AND P6, PT, R64, R52.reuse, PT ;  /* 0x000000344000720c */ /* 0x080fe40003fc6270 */
[----:B------:R-:W-:Y:S01]  /*127e0*/  ISETP.GE.AND P4, PT, R3, R52, PT ;  /* 0x000000340300720c */ /* 0x000fe20003f86270 */
[----:B------:R-:W-:Y:S01]  /*127f0*/  HMMA.16816.F32.BF16 R20, R128, R126, R20 ;  /* 0x0000007e8014723c */ /* 0x000fe20000041814 */
[----:B------:R-:W-:-:S02]  /*12800*/  FSEL R65, R63, -INF , !P5 ;  /* 0xff8000003f417808 */ /* 0x000fc40006800000 */
[C---:B------:R-:W-:Y:S02]  /*12810*/  ISETP.GE.AND P1, PT, R60.reuse, R53, PT ;  /* 0x000000353c00720c */ /* 0x040fe40003f26270 */
[----:B------:R-:W-:Y:S02]  /*12820*/  ISETP.GE.AND P5, PT, R60, R52, PT ;  /* 0x000000343c00720c */ /* 0x000fe40003fa6270 */
[----:B------:R-:W-:Y:S02]  /*12830*/  FSEL R231, R61, -INF , !P6 ;  /* 0xff8000003de77808 */ /* 0x000fe40007000000 */
[----:B------:R-:W-:Y:S02]  /*12840*/  FSEL R63, R59, -INF , !P1 ;  /* 0xff8000003b3f7808 */ /* 0x000fe40004800000 */
[----:B------:R-:W-:Y:S01]  /*12850*/  FSEL R219, R48, -INF , !P4 ;  /* 0xff80000030db7808 */ /* 0x000fe20006000000 */
[----:B------:R-:W-:Y:S01]  /*12860*/  VIADD R48, R132, 0x29 ;  /* 0x0000002984307836 */ /* 0x000fe20000000000 */
[----:B------:R-:W-:-:S02]  /*12870*/  FSEL R61, R58, -INF , !P3 ;  /* 0xff8000003a3d7808 */ /* 0x000fc40005800000 */
[----:B------:R-:W-:Y:S02]  /*12880*/  FSEL R227, R57, -INF , !P5 ;  /* 0xff80000039e37808 */ /* 0x000fe40006800000 */
[C---:B------:R-:W-:Y:S02]  /*12890*/  ISETP.GE.AND P1, PT, R56.reuse, R52, PT ;  /* 0x000000343800720c */ /* 0x040fe40003f26270 */
[-C--:B------:R-:W-:Y:S02]  /*128a0*/  ISETP.GE.AND P4, PT, R56, R53.reuse, PT ;  /* 0x000000353800720c */ /* 0x080fe40003f86270 */
[----:B------:R-:W1:Y:S01]  /*128b0*/  LDSM.16.M88.4 R56, [R145+0x8800] ;  /* 0x008800009138783b */ /* 0x000e620000000200 */
[----:B------:R-:W-:Y:S02]  /*128c0*/  ISETP.GE.AND P6, PT, R3, R53, PT ;  /* 0x000000350300720c */ /* 0x000fe40003fc6270 */
[----:B------:R-:W-:Y:S02]  /*128d0*/  LOP3.LUT R3, R54, 0x28, R133, 0xfe, !PT ;  /* 0x0000002836037812 */ /* 0x000fe400078efe85 */
[----:B------:R-:W-:-:S02]  /*128e0*/  FSEL R217, R50, -INF , !P6 ;  /* 0xff80000032d97808 */ /* 0x000fc40007000000 */
[CC--:B------:R-:W-:Y:S02]  /*128f0*/  ISETP.GE.AND P3, PT, R3.reuse, R52.reuse, PT ;  /* 0x000000340300720c */ /* 0x0c0fe40003f66270 */
[----:B------:R-:W-:Y:S02]  /*12900*/  ISETP.GE.AND P5, PT, R3, R53, PT ;  /* 0x000000350300720c */ /* 0x000fe40003fa6270 */
[----:B------:R-:W-:Y:S02]  /*12910*/  LOP3.LUT R3, R54, 0x30, R133, 0xfe, !PT ;  /* 0x0000003036037812 */ /* 0x000fe400078efe85 */
[----:B------:R-:W-:Y:S02]  /*12920*/  FSEL R223, R49, -INF , !P1 ;  /* 0xff80000031df7808 */ /* 0x000fe40004800000 */
[----:B------:R-:W-:Y:S02]  /*12930*/  FSEL R215, R51, -INF , !P4 ;  /* 0xff80000033d77808 */ /* 0x000fe40006000000 */
[----:B------:R-:W-:Y:S01]  /*12940*/  FSEL R225, R44, -INF , !P3 ;  /* 0xff8000002ce17808 */ /* 0x000fe20005800000 */
[----:B------:R-:W-:Y:S01]  /*12950*/  VIADD R44, R132, 0x31 ;  /* 0x00000031842c7836 */ /* 0x000fe20000000000 */
[----:B------:R-:W-:-:S02]  /*12960*/  ISETP.GE.AND P6, PT, R3, R52, PT ;  /* 0x000000340300720c */ /* 0x000fc40003fc6270 */
[-C--:B------:R-:W-:Y:S02]  /*12970*/  ISETP.GE.AND P1, PT, R3, R53.reuse, PT ;  /* 0x000000350300720c */ /* 0x080fe40003f26270 */
[C---:B------:R-:W-:Y:S02]  /*12980*/  ISETP.GE.AND P4, PT, R48.reuse, R52, PT ;  /* 0x000000343000720c */ /* 0x040fe40003f86270 */
[----:B------:R-:W-:Y:S02]  /*12990*/  ISETP.GE.AND P3, PT, R48, R53, PT ;  /* 0x000000353000720c */ /* 0x000fe40003f66270 */
[----:B------:R-:W-:Y:S02]  /*129a0*/  LOP3.LUT R3, R54, 0x38, R133, 0xfe, !PT ;  /* 0x0000003836037812 */ /* 0x000fe400078efe85 */
[----:B------:R-:W-:Y:S02]  /*129b0*/  FSEL R213, R46, -INF , !P5 ;  /* 0xff8000002ed57808 */ /* 0x000fe40006800000 */
[----:B------:R-:W-:-:S02]  /*129c0*/  FSEL R221, R45, -INF , !P4 ;  /* 0xff8000002ddd7808 */ /* 0x000fc40006000000 */
[----:B------:R-:W-:Y:S02]  /*129d0*/  FSEL R211, R47, -INF , !P3 ;  /* 0xff8000002fd37808 */ /* 0x000fe40005800000 */
[----:B------:R-:W-:Y:S01]  /*129e0*/  FSEL R203, R40, -INF , !P6 ;  /* 0xff80000028cb7808 */ /* 0x000fe20007000000 */
[----:B------:R-:W-:Y:S01]  /*129f0*/  VIADD R40, R132, 0x39 ;  /* 0x0000003984287836 */ /* 0x000fe20000000000 */
[CC--:B------:R-:W-:Y:S02]  /*12a00*/  ISETP.GE.AND P5, PT, R3.reuse, R52.reuse, PT ;  /* 0x000000340300720c */ /* 0x0c0fe40003fa6270 */
[----:B------:R-:W-:Y:S01]  /*12a10*/  ISETP.GE.AND P4, PT, R3, R53, PT ;  /* 0x000000350300720c */ /* 0x000fe20003f86270 */
[----:B-1----:R-:W-:Y:S01]  /*12a20*/  HMMA.16816.F32.BF16 R120, R128, R56, R16 ;  /* 0x000000388078723c */ /* 0x002fe20000041810 */
[----:B------:R-:W1:Y:S01]  /*12a30*/  LDSM.16.M88.4 R16, [R145+0x8c00] ;  /* 0x008c00009110783b */ /* 0x000e620000000200 */
[----:B------:R-:W-:Y:S01]  /*12a40*/  ISETP.GE.AND P3, PT, R44, R52, PT ;  /* 0x000000342c00720c */ /* 0x000fe20003f66270 */
[----:B------:R-:W-:-:S04]  /*12a50*/  DEPBAR.LE SB0, 0x0 ;  /* 0x000080000000791a */ /* 0x000fc80000000000 */
[----:B------:R-:W-:Y:S01]  /*12a60*/  ISETP.GE.AND P6, PT, R44, R53, PT ;  /* 0x000000352c00720c */ /* 0x000fe20003fc6270 */
[----:B------:R-:W-:Y:S01]  /*12a70*/  HMMA.16816.F32.BF16 R12, R128, R58, R12 ;  /* 0x0000003a800c723c */ /* 0x000fe2000004180c */
[----:B------:R-:W-:Y:S02]  /*12a80*/  LOP3.LUT R3, R54, 0x40, R133, 0xfe, !PT ;  /* 0x0000004036037812 */ /* 0x000fe400078efe85 */
[----:B------:R-:W-:Y:S02]  /*12a90*/  FSEL R201, R42, -INF , !P1 ;  /* 0xff8000002ac97808 */ /* 0x000fe40004800000 */
[----:B------:R-:W-:Y:S02]  /*12aa0*/  FSEL R205, R41, -INF , !P3 ;  /* 0xff80000029cd7808 */ /* 0x000fe40005800000 */
[----:B------:R-:W-:Y:S02]  /*12ab0*/  FSEL R199, R43, -INF , !P6 ;  /* 0xff8000002bc77808 */ /* 0x000fe40007000000 */
[----:B------:R-:W-:Y:S01]  /*12ac0*/  FSEL R207, R36, -INF , !P5 ;  /* 0xff80000024cf7808 */ /* 0x000fe20006800000 */
[----:B------:R-:W-:Y:S01]  /*12ad0*/  VIADD R36, R132, 0x41 ;  /* 0x0000004184247836 */ /* 0x000fe20000000000 */
[----:B------:R-:W-:Y:S01]  /*12ae0*/  BAR.SYNC.DEFER_BLOCKING 0x0 ;  /* 0x0000000000007b1d */ /* 0x000fe20000010000 */
        /* <DEDUP_REMOVED lines=11> */
[-C--:B------:R-:W-:Y:S01]  /*12ba0*/  ISETP.GE.AND P6, PT, R3, R53.reuse, PT ;  /* 0x000000350300720c */ /* 0x080fe20003fc6270 */
[----:B-1----:R-:W-:Y:S01]  /*12bb0*/  HMMA.16816.F32.BF16 R8, R128, R16, R8 ;  /* 0x000000108008723c */ /* 0x002fe20000041808 */
[C---:B------:R-:W-:Y:S02]  /*12bc0*/  ISETP.GE.AND P5, PT, R36.reuse, R52, PT ;  /* 0x000000342400720c */ /* 0x040fe40003fa6270 */
[----:B------:R-:W-:-:S02]  /*12bd0*/  ISETP.GE.AND P1, PT, R36, R53, PT ;  /* 0x000000352400720c */ /* 0x000fc40003f26270 */
[----:B------:R-:W-:Y:S01]  /*12be0*/  LOP3.LUT R3, R54, 0x50, R133, 0xfe, !PT ;  /* 0x0000005036037812 */ /* 0x000fe200078efe85 */
[----:B------:R-:W-:Y:S01]  /*12bf0*/  HMMA.16816.F32.BF16 R4, R128, R18, R4 ;  /* 0x000000128004723c */ /* 0x000fe20000041804 */
[----:B------:R-:W-:Y:S01]  /*12c00*/  FSEL R185, R34, -INF , !P3 ;  /* 0xff80000022b97808 */ /* 0x000fe20005800000 */
[C---:B------:R-:W-:Y:S01]  /*12c10*/  VIADD R17, R132.reuse, 0x69 ;  /* 0x0000006984117836 */ /* 0x040fe20000000000 */
[----:B------:R-:W-:Y:S01]  /*12c20*/  FSEL R193, R33, -INF , !P5 ;  /* 0xff80000021c17808 */ /* 0x000fe20006800000 */
[----:B------:R-:W-:Y:S01]  /*12c30*/  VIADD R16, R132, 0x71 ;  /* 0x0000007184107836 */ /* 0x000fe20000000000 */
        /* <DEDUP_REMOVED lines=11> */
[CC--:B------:R-:W-:Y:S02]  /*12cf0*/  ISETP.GE.AND P6, PT, R3.reuse, R52.reuse, PT ;  /* 0x000000340300720c */ /* 0x0c0fe40003fc6270 */
[----:B------:R-:W-:Y:S02]  /*12d00*/  ISETP.GE.AND P1, PT, R3, R53, PT ;  /* 0x000000350300720c */ /* 0x000fe40003f26270 */
[----:B------:R-:W-:Y:S02]  /*12d10*/  ISETP.GE.AND P4, PT, R28, R52, PT ;  /* 0x000000341c00720c */ /* 0x000fe40003f86270 */
[----:B------:R-:W-:Y:S02]  /*12d20*/  LOP3.LUT R3, R54, 0x60, R133, 0xfe, !PT ;  /* 0x0000006036037812 */ /* 0x000fe400078efe85 */
[----:B------:R-:W-:-:S02]  /*12d30*/  FSEL R169, R26, -INF , !P5 ;  /* 0xff8000001aa97808 */ /* 0x000fc40006800000 */
[----:B------:R-:W-:Y:S02]  /*12d40*/  FSEL R173, R25, -INF , !P4 ;  /* 0xff80000019ad7808 */ /* 0x000fe40006000000 */
[----:B------:R-:W-:Y:S02]  /*12d50*/  FSEL R171, R24, -INF , !P3 ;  /* 0xff80000018ab7808 */ /* 0x000fe40005800000 */
[C---:B------:R-:W-:Y:S02]  /*12d60*/  ISETP.GE.AND P5, PT, R3.reuse, R52, PT ;  /* 0x000000340300720c */ /* 0x040fe40003fa6270 */
[-C--:B------:R-:W-:Y:S01]  /*12d70*/  ISETP.GE.AND P4, PT, R3, R53.reuse, PT ;  /* 0x000000350300720c */ /* 0x080fe20003f86270 */
[----:B------:R-:W-:Y:S01]  /*12d80*/  VIADD R3, R132, 0x59 ;  /* 0x0000005984037836 */ /* 0x000fe20000000000 */
[----:B------:R-:W-:Y:S02]  /*12d90*/  ISETP.GE.AND P3, PT, R28, R53, PT ;  /* 0x000000351c00720c */ /* 0x000fe40003f66270 */
[----:B------:R-:W-:Y:S01]  /*12da0*/  FSEL R163, R22, -INF , !P1 ;  /* 0xff80000016a37808 */ /* 0x000fe20004800000 */
[----:B------:R-:W-:Y:S01]  /*12db0*/  VIADD R22, R132, 0x61 ;  /* 0x0000006184167836 */ /* 0x000fe20000000000 */
[----:B------:R-:W-:-:S02]  /*12dc0*/  LOP3.LUT R24, R54, 0x68, R133, 0xfe, !PT ;  /* 0x0000006836187812 */ /* 0x000fc400078efe85 */
[----:B------:R-:W-:Y:S02]  /*12dd0*/  FSEL R167, R27, -INF , !P3 ;  /* 0xff8000001ba77808 */ /* 0x000fe40005800000 */
[----:B------:R-:W-:Y:S02]  /*12de0*/  FSEL R177, R20, -INF , !P6 ;  /* 0xff80000014b17808 */ /* 0x000fe40007000000 */
[CC--:B------:R-:W-:Y:S02]  /*12df0*/  ISETP.GE.AND P3, PT, R3.reuse, R52.reuse, PT ;  /* 0x000000340300720c */ /* 0x0c0fe40003f66270 */
[----:B------:R-:W-:Y:S02]  /*12e00*/  ISETP.GE.AND P6, PT, R3, R53, PT ;  /* 0x000000350300720c */ /* 0x000fe40003fc6270 */
[----:B------:R-:W-:Y:S02]  /*12e10*/  FSEL R3, R120, -INF , !P5 ;  /* 0xff80000078037808 */ /* 0x000fe40006800000 */
[----:B------:R-:W-:-:S02]  /*12e20*/  ISETP.GE.AND P1, PT, R24, R52, PT ;  /* 0x000000341800720c */ /* 0x000fc40003f26270 */
[----:B------:R-:W-:Y:S02]  /*12e30*/  ISETP.GE.AND P5, PT, R22, R53, PT ;  /* 0x000000351600720c */ /* 0x000fe40003fa6270 */
[----:B------:R-:W-:Y:S02]  /*12e40*/  LOP3.LUT R20, R54, 0x70, R133, 0xfe, !PT ;  /* 0x0000007036147812 */ /* 0x000fe400078efe85 */
[----:B------:R-:W-:Y:S02]  /*12e50*/  FSEL R119, R122, -INF , !P4 ;  /* 0xff8000007a777808 */ /* 0x000fe40006000000 */
[----:B------:R-:W-:Y:S02]  /*12e60*/  FSEL R117, R123, -INF , !P5 ;  /* 0xff8000007b757808 */ /* 0x000fe40006800000 */
[----:B------:R-:W-:Y:S02]  /*12e70*/  FSEL R120, R12, -INF , !P1 ;  /* 0xff8000000c787808 */ /* 0x000fe40004800000 */
[----:B------:R-:W-:-:S02]  /*12e80*/  FSEL R175, R21, -INF , !P3 ;  /* 0xff80000015af7808 */ /* 0x000fc40005800000 */
[----:B------:R-:W-:Y:S02]  /*12e90*/  FSEL R157, R23, -INF , !P6 ;  /* 0xff800000179d7808 */ /* 0x000fe40007000000 */
[-C--:B------:R-:W-:Y:S02]  /*12ea0*/  ISETP.GE.AND P4, PT, R20, R52.reuse, PT ;  /* 0x000000341400720c */ /* 0x080fe40003f86270 */
[CC--:B------:R-:W-:Y:S02]  /*12eb0*/  ISETP.GE.AND P5, PT, R17.reuse, R52.reuse, PT ;  /* 0x000000341100720c */ /* 0x0c0fe40003fa6270 */
[-C--:B------:R-:W-:Y:S02]  /*12ec0*/  ISETP.GE.AND P1, PT, R17, R53.reuse, PT ;  /* 0x000000351100720c */ /* 0x080fe40003f26270 */
[----:B------:R-:W-:Y:S02]  /*12ed0*/  ISETP.GE.AND P3, PT, R24, R53, PT ;  /* 0x000000351800720c */ /* 0x000fe40003f66270 */
[----:B------:R-:W-:-:S02]  /*12ee0*/  ISETP.GE.AND P6, PT, R22, R52, PT ;  /* 0x000000341600720c */ /* 0x000fc40003fc6270 */
[----:B------:R-:W-:Y:S02]  /*12ef0*/  FSEL R143, R13, -INF , !P5 ;  /* 0xff8000000d8f7808 */ /* 0x000fe40006800000 */
[----:B------:R-:W-:Y:S02]  /*12f00*/  FSEL R124, R15, -INF , !P1 ;  /* 0xff8000000f7c7808 */ /* 0x000fe40004800000 */
[----:B------:R-:W-:Y:S02]  /*12f10*/  FSEL R127, R8, -INF , !P4 ;  /* 0xff800000087f7808 */ /* 0x000fe40006000000 */
[----:B------:R-:W-:Y:S02]  /*12f20*/  FSEL R121, R121, -INF , !P6 ;  /* 0xff80000079797808 */ /* 0x000fe40007000000 */
[----:B------:R-:W-:Y:S02]  /*12f30*/  FSEL R125, R14, -INF , !P3 ;  /* 0xff8000000e7d7808 */ /* 0x000fe40005800000 */
[----:B------:R-:W-:-:S02]  /*12f40*/  ISETP.GE.AND P5, PT, R16, R53, PT ;  /* 0x000000351000720c */ /* 0x000fc40003fa6270 */
[CC--:B------:R-:W-:Y:S02]  /*12f50*/  ISETP.GE.AND P1, PT, R132.reuse, R52.reuse, PT ;  /* 0x000000348400720c */ /* 0x0c0fe40003f26270 */
[CC--:B------:R-:W-:Y:S01]  /*12f60*/  ISETP.GE.AND P4, PT, R132.reuse, R53.reuse, PT ;  /* 0x000000358400720c */ /* 0x0c0fe20003f86270 */
[----:B------:R-:W-:Y:S01]  /*12f70*/  VIADD R132, R132, 0x79 ;  /* 0x0000007984847836 */ /* 0x000fe20000000000 */
[----:B------:R-:W-:Y:S02]  /*12f80*/  ISETP.GE.AND P6, PT, R20, R53, PT ;  /* 0x000000351400720c */ /* 0x000fe40003fc6270 */
[----:B------:R-:W-:Y:S02]  /*12f90*/  ISETP.GE.AND P3, PT, R16, R52, PT ;  /* 0x000000341000720c */ /* 0x000fe40003f66270 */
        /* <DEDUP_REMOVED lines=9> */
[----:B------:R-:W-:Y:S02]  /*13030*/  FSEL R9, R118, -INF , !P4 ;  /* 0xff80000076097808 */ /* 0x000fe40006000000 */
[----:B------:R-:W-:Y:S02]  /*13040*/  FSEL R129, R4, -INF , !P6 ;  /* 0xff80000004817808 */ /* 0x000fe40007000000 */
[----:B------:R-:W-:Y:S02]  /*13050*/  FSEL R128, R5, -INF , !P5 ;  /* 0xff80000005807808 */ /* 0x000fe40006800000 */
[----:B------:R-:W-:Y:S02]  /*13060*/  FSEL R118, R6, -INF , !P3 ;  /* 0xff80000006767808 */ /* 0x000fe40005800000 */
[----:B------:R-:W-:Y:S01]  /*13070*/  FSEL R116, R7, -INF , !P1 ;  /* 0xff80000007747808 */ /* 0x000fe20004800000 */
[----:B------:R-:W-:Y:S06]  /*13080*/  @!P0 BRA `(.L_x_2178) ;  /* 0x0000000400748947 */ /* 0x000fec0003800000 */
[----:B------:R-:W-:Y:S05]  /*13090*/  @!P2 BRA `(.L_x_2179) ;  /* 0x0000000000eca947 */ /* 0x000fea0003800000 */
[----:B------:R-:W1:Y:S01]  /*130a0*/  LDC R5, c[0x0][0x380] ;  /* 0x0000e000ff057b82 */ /* 0x000e620000000800 */
[C---:B------:R-:W-:Y:S01]  /*130b0*/  IADD3 R12, R54.reuse, -0x80, RZ ;  /* 0xffffff80360c7810 */ /* 0x040fe20007ffe0ff */
[----:B------:R-:W-:Y:S01]  /*130c0*/  ULDC.64 UR10, c[0x0][0x248] ;  /* 0x00009200000a7ab9 */ /* 0x000fe20000000a00 */
[----:B------:R-:W-:Y:S01]  /*130d0*/  IABS R8, R54 ;  /* 0x0000003600087213 */ /* 0x000fe20000000000 */
[----:B------:R-:W-:Y:S01]  /*130e0*/  ULDC.64 UR4, c[0x0][0x230] ;  /* 0x00008c0000047ab9 */ /* 0x000fe20000000a00 */
        /* <DEDUP_REMOVED lines=28> */
[----:B------:R-:W-:Y:S02]  /*132b0*/  ISETP.NE.AND P1, PT, R5, RZ, PT ;  /* 0x000000ff0500720c */ /* 0x000fe40003f25270 */
[----:B------:R-:W-:-:S07]  /*132c0*/  LOP3.LUT R4, RZ, R5, RZ, 0x33, !PT ;  /* 0x00000005ff047212 */ /* 0x000fce00078e33ff */
        /* <DEDUP_REMOVED lines=11> */
[----:B------:R-:W-:-:S05]  /*13380*/  IMAD R7, R4, R5, -0x80 ;  /* 0xffffff8004077424 */ /* 0x000fca00078e0205 */
[----:B------:R-:W-:-:S05]  /*13390*/  SHF.R.S32.HI R4, RZ, 0x1f, R7 ;  /* 0x0000001fff047819 */ /* 0x000fca0000011407 */
[----:B------:R-:W-:-:S04]  /*133a0*/  IMAD R4, R4, UR10, RZ ;  /* 0x0000000a04047c24 */ /* 0x000fc8000f8e02ff */
[C---:B------:R-:W-:Y:S02]  /*133b0*/  IMAD R4, R7.reuse, UR11, R4 ;  /* 0x0000000b07047c24 */ /* 0x040fe4000f8e0204 */
[----:B--2---:R-:W-:Y:S02]  /*133c0*/  IMAD.IADD R6, R6, 0x1, -R13 ;  /* 0x0000000106067824 */ /* 0x004fe400078e0a0d */
[----:B------:R-:W-:-:S03]  /*133d0*/  IMAD.WIDE.U32 R12, R7, UR10, RZ ;  /* 0x0000000a070c7c25 */ /* 0x000fc6000f8e00ff */
[----:B------:R-:W-:Y:S02]  /*133e0*/  SHF.R.S32.HI R5, RZ, 0x1f, R6 ;  /* 0x0000001fff057819 */ /* 0x000fe40000011406 */
[----:B------:R-:W-:-:S03]  /*133f0*/  IADD3 R13, R13, R4, RZ ;  /* 0x000000040d0d7210 */ /* 0x000fc60007ffe0ff */
[----:B------:R-:W-:-:S04]  /*13400*/  IMAD R5, R5, UR4, RZ ;  /* 0x0000000405057c24 */ /* 0x000fc8000f8e02ff */
[C---:B------:R-:W-:Y:S02]  /*13410*/  IMAD R5, R6.reuse, UR5, R5 ;  /* 0x0000000506057c24 */ /* 0x040fe4000f8e0205 */
[----:B------:R-:W-:-:S04]  /*13420*/  IMAD.WIDE.U32 R6, R6, UR4, R12 ;  /* 0x0000000406067c25 */ /* 0x000fc8000f8e000c */
[----:B------:R-:W-:Y:S01]  /*13430*/  IMAD.IADD R4, R7, 0x1, R5 ;  /* 0x0000000107047824 */ /* 0x000fe200078e0205 */
[----:B------:R-:W-:Y:S06]  /*13440*/  BRA `(.L_x_2180) ;  /* 0x0000000000107947 */ /* 0x000fec0003800000 */
.L_x_2179:
[----:B------:R-:W-:Y:S02]  /*13450*/  ULDC UR10, c[0x0][0x248] ;  /* 0x00009200000a7ab9 */ /* 0x000fe40000000800 */
[----:B------:R-:W-:-:S06]  /*13460*/  USHF.L.U32 UR4, UR10, 0x7, URZ ;  /* 0x000000070a047899 */ /* 0x000fcc000800063f */
[----:B------:R-:W-:-:S04]  /*13470*/  IADD3 R6, RZ, -UR4, RZ ;  /* 0x80000004ff067c10 */ /* 0x000fc8000fffe0ff */
[----:B------:R-:W-:-:S07]  /*13480*/  SHF.R.S32.HI R4, RZ, 0x1f, R6 ;  /* 0x0000001fff047819 */ /* 0x000fce0000011406 */
.L_x_2180:
[----:B------:R-:W-:Y:S01]  /*13490*/  USHF.L.U32 UR4, UR10, 0x6, URZ ;  /* 0x000000060a047899 */ /* 0x000fe2000800063f */
[C---:B------:R-:W-:Y:S01]  /*134a0*/  LEA R156, P0, R6.reuse, R156, 0x1 ;  /* 0x0000009c069c7211 */ /* 0x040fe200078008ff */
[----:B------:R-:W-:Y:S02]  /*134b0*/  ULDC UR5, c[0x0][0x24c] ;  /* 0x0000930000057ab9 */ /* 0x000fe40000000800 */
[----:B------:R-:W-:Y:S01]  /*134c0*/  USHF.L.U64.HI UR5, UR10, 0x6, UR5 ;  /* 0x000000060a057899 */ /* 0x000fe20008010205 */
[----:B------:R-:W-:Y:S01]  /*134d0*/  LEA.HI.X R155, R6, R155, R4, 0x1, P0 ;  /* 0x0000009b069b7211 */ /* 0x000fe200000f0c04 */
[----:B------:R-:W-:Y:S01]  /*134e0*/  IMAD.MOV.U32 R14, RZ, RZ, R156 ;  /* 0x000000ffff0e7224 */ /* 0x000fe200078e009c */
[----:B------:R-:W-:-:S03]  /*134f0*/  IADD3 R12, P0, R156, UR4, RZ ;  /* 0x000000049c0c7c10 */ /* 0x000fc6000ff1e0ff */
        /* <DEDUP_REMOVED lines=8> */
[----:B------:R-:W-:Y:S01]  /*13580*/  IADD3 R4, P0, R6, UR4, RZ ;  /* 0x0000000406047c10 */ /* 0x000fe2000ff1e0ff */
[----:B------:R1:W-:Y:S03]  /*13590*/  LDGSTS.E.BYPASS.LTC128B.128 [R154+0x5000], desc[UR6][R14.64+0x40] ;  /* 0x050000400e9a7fae */ /* 0x0003e6000b901d46 */
        /* <DEDUP_REMOVED lines=12> */
.L_x_2178:
[----:B-1----:R-:W-:Y:S01]  /*13660*/  FMNMX.FTZ R6, R2, R11, !PT ;  /* 0x0000000b02067209 */ /* 0x002fe20007810000 */
        /* <DEDUP_REMOVED lines=87> */
[----:B------:R-:W-:Y:S01]  /*13be0*/  FMUL.FTZ R2, R2, UR8 ;  /* 0x0000000802027c20 */ /* 0x000fe20008410000 */
[----:B------:R-:W-:Y:S01]  /*13bf0*/  FSEL R5, R137, RZ, P0 ;  /* 0x000000ff89057208 */ /* 0x000fe20000000000 */
[----:B------:R-:W-:Y:S01]  /*13c00*/  MUFU.EX2 R140, R140 ;  /* 0x0000008c008c7308 */ /* 0x000fe20000000800 */
[----:B------:R-:W-:Y:S01]  /*13c10*/  FSEL R132, R132, RZ, P0 ;  /* 0x000000ff84847208 */ /* 0x000fe20000000000 */
[--C-:B------:R-:W-:Y:S01]  /*13c20*/  FFMA.FTZ R168, R171, UR8, -R138.reuse ;  /* 0x00000008aba87c23 */ /* 0x100fe2000801088a */
[--C-:B------:R-:W-:Y:S01]  /*13c30*/  FFMA.FTZ R173, R173, UR8, -R138.reuse ;  /* 0x00000008adad7c23 */ /* 0x100fe2000801088a */
[----:B------:R-:W-:Y:S01]  /*13c40*/  FADD.FTZ R0, R0, -R5 ;  /* 0x8000000500007221 */ /* 0x000fe20000010000 */
[----:B------:R-:W-:Y:S01]  /*13c50*/  FFMA.FTZ R166, R177, UR8, -R138 ;  /* 0x00000008b1a67c23 */ /* 0x000fe2000801088a */
[--C-:B------:R-:W-:Y:S01]  /*13c60*/  FFMA.FTZ R133, R9, UR8, -R132.reuse ;  /* 0x0000000809857c23 */ /* 0x100fe20008010884 */
[--C-:B------:R-:W-:Y:S01]  /*13c70*/  FFMA.FTZ R131, R141, UR8, -R132.reuse ;  /* 0x000000088d837c23 */ /* 0x100fe20008010884 */
[----:B------:R-:W1:Y:S01]  /*13c80*/  LDSM.16.MT88.4 R8, [R146+0x9000] ;  /* 0x009000009208783b */ /* 0x000e620000004200 */
[--C-:B------:R-:W-:Y:S01]  /*13c90*/  FFMA.FTZ R141, R55, UR8, -R132.reuse ;  /* 0x00000008378d7c23 */ /* 0x100fe20008010884 */
[--C-:B------:R-:W-:Y:S01]  /*13ca0*/  FFMA.FTZ R130, R235, UR8, -R132.reuse ;  /* 0x00000008eb827c23 */ /* 0x100fe20008010884 */
[----:B------:R-:W-:Y:S01]  /*13cb0*/  FMUL.FTZ R0, R0, UR8 ;  /* 0x0000000800007c20 */ /* 0x000fe20008410000 */
[----:B------:R-:W2:Y:S01]  /*13cc0*/  LDSM.16.MT88.4 R52, [R144+0xd000] ;  /* 0x00d000009034783b */ /* 0x000ea20000004200 */
[----:B------:R-:W3:Y:S01]  /*13cd0*/  MUFU.EX2 R136, R136 ;  /* 0x0000008800887308 */ /* 0x000ee20000000800 */
[----:B------:R-:W-:Y:S01]  /*13ce0*/  FFMA.FTZ R162, R181, UR8, -R132 ;  /* 0x00000008b5a27c23 */ /* 0x000fe20008010884 */
[----:B------:R-:W-:Y:S01]  /*13cf0*/  FFMA.FTZ R171, R175, UR8, -R138 ;  /* 0x00000008afab7c23 */ /* 0x000fe2000801088a */
[--C-:B------:R-:W-:Y:S01]  /*13d00*/  FFMA.FTZ R169, R169, UR8, -R132.reuse ;  /* 0x00000008a9a97c23 */ /* 0x100fe20008010884 */
[--C-:B------:R-:W-:Y:S01]  /*13d10*/  FFMA.FTZ R170, R167, UR8, -R132.reuse ;  /* 0x00000008a7aa7c23 */ /* 0x100fe20008010884 */
[--C-:B------:R-:W-:Y:S01]  /*13d20*/  FFMA.FTZ R163, R163, UR8, -R132.reuse ;  /* 0x00000008a3a37c23 */ /* 0x100fe20008010884 */
[----:B------:R-:W-:Y:S01]  /*13d30*/  FFMA.FTZ R172, R157, UR8, -R132 ;  /* 0x000000089dac7c23 */ /* 0x000fe20008010884 */
[----:B------:R-:W-:Y:S01]  /*13d40*/  FFMA.FTZ R121, R121, UR8, -R138 ;  /* 0x0000000879797c23 */ /* 0x000fe2000801088a */
[----:B------:R-:W-:Y:S01]  /*13d50*/  MUFU.EX2 R135, R135 ;  /* 0x0000008700877308 */ /* 0x000fe20000000800 */
[--C-:B------:R-:W-:Y:S01]  /*13d60*/  FFMA.FTZ R119, R119, UR8, -R132.reuse ;  /* 0x0000000877777c23 */ /* 0x100fe20008010884 */
[--C-:B------:R-:W-:Y:S01]  /*13d70*/  FFMA.FTZ R124, R124, UR8, -R132.reuse ;  /* 0x000000087c7c7c23 */ /* 0x100fe20008010884 */
[--C-:B------:R-:W-:Y:S01]  /*13d80*/  FFMA.FTZ R123, R123, UR8, -R132.reuse ;  /* 0x000000087b7b7c23 */ /* 0x100fe20008010884 */
[--C-:B------:R-:W-:Y:S01]  /*13d90*/  FFMA.FTZ R122, R122, UR8, -R132.reuse ;  /* 0x000000087a7a7c23 */ /* 0x100fe20008010884 */
[----:B------:R-:W-:-:S03]  /*13da0*/  FFMA.FTZ R118, R118, UR8, -R132 ;  /* 0x0000000876767c23 */ /* 0x000fc60008010884 */
[----:B------:R-:W4:Y:S01]  /*13db0*/  MUFU.EX2 R134, R134 ;  /* 0x0000008600867308 */ /* 0x000f220000000800 */
[----:B---3--:R-:W-:-:S07]  /*13dc0*/  F2FP.BF16.F32.PACK_AB R4, R136, R140 ;  /* 0x0000008c8804723e */ /* 0x008fce00000010ff */
[----:B------:R-:W-:Y:S08]  /*13dd0*/  MUFU.EX2 R133, R133 ;  /* 0x0000008500857308 */ /* 0x000ff00000000800 */
[----:B------:R-:W3:Y:S01]  /*13de0*/  MUFU.EX2 R131, R131 ;  /* 0x0000008300837308 */ /* 0x000ee20000000800 */
[----:B----4-:R-:W-:-:S07]  /*13df0*/  F2FP.BF16.F32.PACK_AB R6, R134, R135 ;  /* 0x000000878606723e */ /* 0x010fce00000010ff */
[----:B------:R-:W-:Y:S08]  /*13e00*/  MUFU.EX2 R130, R130 ;  /* 0x0000008200827308 */ /* 0x000ff00000000800 */
[----:B------:R-:W4:Y:S01]  /*13e10*/  MUFU.EX2 R141, R141 ;  /* 0x0000008d008d7308 */ /* 0x000f220000000800 */
[----:B---3--:R-:W-:-:S07]  /*13e20*/  F2FP.BF16.F32.PACK_AB R5, R131, R133 ;  /* 0x000000858305723e */ /* 0x008fce00000010ff */
[----:B------:R-:W3:Y:S08]  /*13e30*/  MUFU.EX2 R142, R2 ;  /* 0x00000002008e7308 */ /* 0x000ef00000000800 */
[----:B------:R-:W5:Y:S01]  /*13e40*/  MUFU.EX2 R0, R0 ;  /* 0x0000000000007308 */ /* 0x000f620000000800 */
[----:B----4-:R-:W-:-:S07]  /*13e50*/  F2FP.BF16.F32.PACK_AB R7, R141, R130 ;  /* 0x000000828d07723e */ /* 0x010fce00000010ff */
        /* <DEDUP_REMOVED lines=9> */
[-C--:B-----5:R-:W-:Y:S01]  /*13ef0*/  FMUL.FTZ R18, R74, R0.reuse ;  /* 0x000000004a127220 */ /* 0x0a0fe20000410000 */
        /* <DEDUP_REMOVED lines=33> */
[--C-:B------:R-:W-:Y:S01]  /*14110*/  FFMA.FTZ R76, R67, UR8, -R132.reuse ;  /* 0x00000008434c7c23 */ /* 0x100fe20008010884 */
[-C--:B------:R-:W-:Y:S01]  /*14120*/  FMUL.FTZ R48, R96, R142.reuse ;  /* 0x0000008e60307220 */ /* 0x080fe20000410000 */
[----:B------:R-:W-:Y:S01]  /*14130*/  FMUL.FTZ R49, R97, R142 ;  /* 0x0000008e61317220 */ /* 0x000fe20000410000 */
[-C--:B------:R-:W-:Y:S01]  /*14140*/  FMUL.FTZ R50, R98, R0.reuse ;  /* 0x0000000062327220 */ /* 0x080fe20000410000 */
[----:B------:R-:W-:Y:S01]  /*14150*/  FMUL.FTZ R51, R99, R0 ;  /* 0x0000000063337220 */ /* 0x000fe20000410000 */
[----:B------:R-:W-:Y:S01]  /*14160*/  FFMA.FTZ R79, R65, UR8, -R132 ;  /* 0x00000008414f7c23 */ /* 0x000fe20008010884 */
[-C--:B------:R-:W-:Y:S01]  /*14170*/  FMUL.FTZ R100, R100, R142.reuse ;  /* 0x0000008e64647220 */ /* 0x080fe20000410000 */
[----:B------:R-:W-:Y:S01]  /*14180*/  FMUL.FTZ R101, R101, R142 ;  /* 0x0000008e65657220 */ /* 0x000fe20000410000 */
[-C--:B------:R-:W-:Y:S01]  /*14190*/  FMUL.FTZ R102, R102, R0.reuse ;  /* 0x0000000066667220 */ /* 0x080fe20000410000 */
[----:B------:R-:W-:Y:S01]  /*141a0*/  FMUL.FTZ R103, R103, R0 ;  /* 0x0000000067677220 */ /* 0x000fe20000410000 */
[----:B------:R-:W3:Y:S01]  /*141b0*/  LDSM.16.MT88.4 R64, [R144+0x9400] ;  /* 0x009400009040783b */ /* 0x000ee20000004200 */
[C---:B-1----:R-:W-:Y:S01]  /*141c0*/  HMMA.16816.F32.BF16 R12, R4.reuse, R8, R12 ;  /* 0x00000008040c723c */ /* 0x042fe2000004180c */
[--C-:B------:R-:W-:Y:S01]  /*141d0*/  FFMA.FTZ R73, R229, UR8, -R138.reuse ;  /* 0x00000008e5497c23 */ /* 0x100fe2000801088a */
[--C-:B------:R-:W-:Y:S01]  /*141e0*/  FFMA.FTZ R2, R231, UR8, -R138.reuse ;  /* 0x00000008e7027c23 */ /* 0x100fe2000801088a */
[--C-:B------:R-:W-:Y:S01]  /*141f0*/  FFMA.FTZ R75, R233, UR8, -R138.reuse ;  /* 0x00000008e94b7c23 */ /* 0x100fe2000801088a */
[----:B------:R-:W-:Y:S01]  /*14200*/  FFMA.FTZ R72, R227, UR8, -R138 ;  /* 0x00000008e3487c23 */ /* 0x000fe2000801088a */
[--C-:B------:R-:W-:Y:S01]  /*14210*/  FFMA.FTZ R77, R61, UR8, -R132.reuse ;  /* 0x000000083d4d7c23 */ /* 0x100fe20008010884 */
[C---:B------:R-:W-:Y:S01]  /*14220*/  HMMA.16816.F32.BF16 R28, R4.reuse, R24, R28 ;  /* 0x00000018041c723c */ /* 0x040fe2000004181c */
[----:B------:R-:W-:Y:S01]  /*14230*/  FFMA.FTZ R74, R63, UR8, -R132 ;  /* 0x000000083f4a7c23 */ /* 0x000fe20008010884 */
[----:B------:R-:W-:Y:S01]  /*14240*/  MUFU.EX2 R73, R73 ;  /* 0x0000004900497308 */ /* 0x000fe20000000800 */
[--C-:B------:R-:W-:Y:S01]  /*14250*/  FFMA.FTZ R81, R219, UR8, -R138.reuse ;  /* 0x00000008db517c23 */ /* 0x100fe2000801088a */
[--C-:B------:R-:W-:Y:S01]  /*14260*/  FFMA.FTZ R80, R223, UR8, -R138.reuse ;  /* 0x00000008df507c23 */ /* 0x100fe2000801088a */
[--C-:B------:R-:W-:Y:S01]  /*14270*/  FFMA.FTZ R78, R225, UR8, -R138.reuse ;  /* 0x00000008e14e7c23 */ /* 0x100fe2000801088a */
[C---:B------:R-:W-:Y:S01]  /*14280*/  HMMA.16816.F32.BF16 R36, R4.reuse, R32, R36 ;  /* 0x000000200424723c */ /* 0x040fe20000041824 */
[----:B------:R-:W-:Y:S01]  /*14290*/  FFMA.FTZ R83, R221, UR8, -R138 ;  /* 0x00000008dd537c23 */ /* 0x000fe2000801088a */
[----:B------:R-:W-:Y:S01]  /*142a0*/  FFMA.FTZ R82, R217, UR8, -R132 ;  /* 0x00000008d9527c23 */ /* 0x000fe20008010884 */
[--C-:B------:R-:W-:Y:S01]  /*142b0*/  FFMA.FTZ R91, R203, UR8, -R138.reuse ;  /* 0x00000008cb5b7c23 */ /* 0x100fe2000801088a */
[----:B------:R-:W1:Y:S01]  /*142c0*/  MUFU.EX2 R2, R2 ;  /* 0x0000000200027308 */ /* 0x000e620000000800 */
[--C-:B------:R-:W-:Y:S01]  /*142d0*/  FFMA.FTZ R88, R205, UR8, -R138.reuse ;  /* 0x00000008cd587c23 */ /* 0x100fe2000801088a */
[C---:B------:R-:W-:Y:S01]  /*142e0*/  HMMA.16816.F32.BF16 R44, R4.reuse, R40, R44 ;  /* 0x00000028042c723c */ /* 0x040fe2000004182c */
[----:B------:R-:W-:Y:S01]  /*142f0*/  FFMA.FTZ R89, R207, UR8, -R138 ;  /* 0x00000008cf597c23 */ /* 0x000fe2000801088a */
[--C-:B------:R-:W-:Y:S01]  /*14300*/  FFMA.FTZ R90, R201, UR8, -R132.reuse ;  /* 0x00000008c95a7c23 */ /* 0x100fe20008010884 */
[--C-:B------:R-:W-:Y:S01]  /*14310*/  FFMA.FTZ R95, R199, UR8, -R132.reuse ;  /* 0x00000008c75f7c23 */ /* 0x100fe20008010884 */
[--C-:B------:R-:W-:Y:S01]  /*14320*/  FFMA.FTZ R93, R195, UR8, -R132.reuse ;  /* 0x00000008c35d7c23 */ /* 0x100fe20008010884 */
[--C-:B------:R-:W-:Y:S01]  /*14330*/  FFMA.FTZ R92, R197, UR8, -R132.reuse ;  /* 0x00000008c55c7c23 */ /* 0x100fe20008010884 */
[C---:B------:R-:W-:Y:S01]  /*14340*/  HMMA.16816.F32.BF16 R8, R4.reuse, R10, R68 ;  /* 0x0000000a0408723c */ /* 0x040fe20000041844 */
[----:B------:R-:W-:Y:S01]  /*14350*/  MUFU.EX2 R75, R75 ;  /* 0x0000004b004b7308 */ /* 0x000fe20000000800 */
[----:B------:R-:W-:Y:S01]  /*14360*/  LDSM.16.MT88.4 R68, [R146+0x9400] ;  /* 0x009400009244783b */ /* 0x000fe20000004200 */
[--C-:B------:R-:W-:Y:S01]  /*14370*/  FFMA.FTZ R98, R185, UR8, -R132.reuse ;  /* 0x00000008b9627c23 */ /* 0x100fe20008010884 */
[----:B------:R-:W-:Y:S01]  /*14380*/  FFMA.FTZ R185, R179, UR8, -R132 ;  /* 0x00000008b3b97c23 */ /* 0x000fe20008010884 */
[--C-:B------:R-:W-:Y:S01]  /*14390*/  FFMA.FTZ R94, R187, UR8, -R138.reuse ;  /* 0x00000008bb5e7c23 */ /* 0x100fe2000801088a */
[C---:B------:R-:W-:Y:S01]  /*143a0*/  HMMA.16816.F32.BF16 R24, R4.reuse, R26, R84 ;  /* 0x0000001a0418723c */ /* 0x040fe20000041854 */
[--C-:B------:R-:W-:Y:S01]  /*143b0*/  FFMA.FTZ R97, R193, UR8, -R138.reuse ;  /* 0x00000008c1617c23 */ /* 0x100fe2000801088a */
[--C-:B------:R-:W-:Y:S01]  /*143c0*/  FFMA.FTZ R96, R191, UR8, -R138.reuse ;  /* 0x00000008bf607c23 */ /* 0x100fe2000801088a */
[----:B------:R-:W4:Y:S01]  /*143d0*/  MUFU.EX2 R72, R72 ;  /* 0x0000004800487308 */ /* 0x000f220000000800 */
[----:B-1----:R-:W-:Y:S01]  /*143e0*/  F2FP.BF16.F32.PACK_AB R60, R2, R73 ;  /* 0x00000049023c723e */ /* 0x002fe200000010ff */
[----:B------:R-:W-:Y:S01]  /*143f0*/  FFMA.FTZ R99, R189, UR8, -R138 ;  /* 0x00000008bd637c23 */ /* 0x000fe2000801088a */
[C---:B------:R-:W-:Y:S01]  /*14400*/  HMMA.16816.F32.BF16 R32, R4.reuse, R34, R108 ;  /* 0x000000220420723c */ /* 0x040fe2000004186c */
[--C-:B------:R-:W-:Y:S01]  /*14410*/  FFMA.FTZ R85, R215, UR8, -R132.reuse ;  /* 0x00000008d7557c23 */ /* 0x100fe20008010884 */
[--C-:B------:R-:W-:Y:S01]  /*14420*/  FFMA.FTZ R87, R213, UR8, -R132.reuse ;  /* 0x00000008d5577c23 */ /* 0x100fe20008010884 */
[----:B------:R-:W-:Y:S01]  /*14430*/  FFMA.FTZ R84, R211, UR8, -R132 ;  /* 0x00000008d3547c23 */ /* 0x000fe20008010884 */
[----:B------:R-:W-:Y:S01]  /*14440*/  FFMA.FTZ R86, R209, UR8, -R138 ;  /* 0x00000008d1567c23 */ /* 0x000fe2000801088a */
[----:B------:R-:W-:Y:S01]  /*14450*/  MUFU.EX2 R76, R76 ;  /* 0x0000004c004c7308 */ /* 0x000fe20000000800 */
[C---:B------:R-:W-:Y:S01]  /*14460*/  HMMA.16816.F32.BF16 R40, R4.reuse, R42, R104 ;  /* 0x0000002a0428723c */ /* 0x040fe20000041868 */
[----:B------:R-:W-:Y:S01]  /*14470*/  FFMA.FTZ R179, R183, UR8, -R132 ;  /* 0x00000008b7b37c23 */ /* 0x000fe20008010884 */
[----:B------:R-:W-:Y:S01]  /*14480*/  FFMA.FTZ R165, R165, R142, R140 ;  /* 0x0000008ea5a57223 */ /* 0x000fe2000001008c */
[--C-:B------:R-:W-:Y:S01]  /*14490*/  FFMA.FTZ R140, R3, UR8, -R138.reuse ;  /* 0x00000008038c7c23 */ /* 0x100fe2000801088a */
[----:B------:R-:W-:Y:S01]  /*144a0*/  FFMA.FTZ R3, R120, UR8, -R138 ;  /* 0x0000000878037c23 */ /* 0x000fe2000801088a */
[----:B------:R-:W-:Y:S01]  /*144b0*/  FFMA.FTZ R142, R117, UR8, -R132 ;  /* 0x00000008758e7c23 */ /* 0x000fe20008010884 */
[C---:B--2---:R-:W-:Y:S01]  /*144c0*/  HMMA.16816.F32.BF16 R48, R4.reuse, R52, R48 ;  /* 0x000000340430723c */ /* 0x044fe20000041830 */
[----:B------:R-:W1:Y:S01]  /*144d0*/  MUFU.EX2 R79, R79 ;  /* 0x0000004f004f7308 */ /* 0x000e620000000800 */
[----:B----4-:R-:W-:Y:S01]  /*144e0*/  F2FP.BF16.F32.PACK_AB R62, R72, R75 ;  /* 0x0000004b483e723e */ /* 0x010fe200000010ff */
[----:B------:R-:W-:Y:S01]  /*144f0*/  FFMA.FTZ R120, R143, UR8, -R138 ;  /* 0x000000088f787c23 */ /* 0x000fe2000801088a */
[----:B------:R-:W-:Y:S01]  /*14500*/  FFMA.FTZ R117, R125, UR8, -R132 ;  /* 0x000000087d757c23 */ /* 0x000fe20008010884 */
[----:B------:R-:W-:Y:S01]  /*14510*/  FFMA.FTZ R164, R164, R0, R133 ;  /* 0x00000000a4a47223 */ /* 0x000fe20000010085 */
[----:B------:R-:W-:Y:S01]  /*14520*/  HMMA.16816.F32.BF16 R4, R4, R54, R100 ;  /* 0x000000360404723c */ /* 0x000fe20000041864 */
[----:B------:R-:W2:Y:S01]  /*14530*/  LDSM.16.MT88.4 R52, [R144+0xb400] ;  /* 0x00b400009034783b */ /* 0x000ea20000004200 */
[--C-:B------:R-:W-:Y:S01]  /*14540*/  FFMA.FTZ R0, R126, UR8, -R138.reuse ;  /* 0x000000087e007c23 */ /* 0x100fe2000801088a */
[----:B------:R-:W-:Y:S01]  /*14550*/  MUFU.EX2 R77, R77 ;  /* 0x0000004d004d7308 */ /* 0x000fe20000000800 */
[--C-:B------:R-:W-:Y:S01]  /*14560*/  FFMA.FTZ R125, R127, UR8, -R138.reuse ;  /* 0x000000087f7d7c23 */ /* 0x100fe2000801088a */
[--C-:B------:R-:W-:Y:S01]  /*14570*/  FFMA.FTZ R126, R129, UR8, -R138.reuse ;  /* 0x00000008817e7c23 */ /* 0x100fe2000801088a */
[----:B------:R-:W-:Y:S01]  /*14580*/  FFMA.FTZ R127, R128, UR8, -R138 ;  /* 0x00000008807f7c23 */ /* 0x000fe2000801088a */
[----:B------:R-:W-:Y:S01]  /*14590*/  FFMA.FTZ R129, R116, UR8, -R132 ;  /* 0x0000000874817c23 */ /* 0x000fe20008010884 */
[----:B------:R-:W-:Y:S01]  /*145a0*/  FADD.FTZ R136, R136, R165 ;  /* 0x000000a588887221 */ /* 0x000fe20000010000 */
[----:B------:R-:W-:Y:S01]  /*145b0*/  FADD.FTZ R131, R131, R164 ;  /* 0x000000a483837221 */ /* 0x000fe20000010000 */
[----:B------:R-:W-:Y:S01]  /*145c0*/  LDSM.16.MT88.4 R108, [R144+0xcc00] ;  /* 0x00cc0000906c783b */ /* 0x000fe20000004200 */
[----:B------:R-:W4:Y:S01]  /*145d0*/  MUFU.EX2 R74, R74 ;  /* 0x0000004a004a7308 */ /* 0x000f220000000800 */
[----:B-1----:R-:W-:Y:S01]  /*145e0*/  F2FP.BF16.F32.PACK_AB R61, R79, R76 ;  /* 0x0000004c4f3d723e */ /* 0x002fe200000010ff */
[----:B------:R-:W-:Y:S01]  /*145f0*/  FADD.FTZ R135, R135, R136 ;  /* 0x0000008887877221 */ /* 0x000fe20000010000 */
[----:B------:R-:W-:Y:S01]  /*14600*/  FADD.FTZ R130, R130, R131 ;  /* 0x0000008382827221 */ /* 0x000fe20000010000 */
[----:B------:R-:W-:Y:S02]  /*14610*/  LDSM.16.MT88.4 R104, [R146+0xec00] ;  /* 0x00ec00009268783b */ /* 0x000fe40000004200 */
[----:B------:R-:W-:Y:S01]  /*14620*/  FADD.FTZ R134, R134, R135 ;  /* 0x0000008786867221 */ /* 0x000fe20000010000 */
[----:B------:R-:W-:Y:S01]  /*14630*/  FADD.FTZ R141, R141, R130 ;  /* 0x000000828d8d7221 */ /* 0x000fe20000010000 */
[----:B------:R-:W-:Y:S02]  /*14640*/  MUFU.EX2 R81, R81 ;  /* 0x0000005100517308 */ /* 0x000fe40000000800 */
[----:B------:R-:W-:Y:S01]  /*14650*/  FADD.FTZ R73, R73, R134 ;  /* 0x0000008649497221 */ /* 0x000fe20000010000 */
[----:B------:R-:W-:-:S03]  /*14660*/  FADD.FTZ R76, R76, R141 ;  /* 0x0000008d4c4c7221 */ /* 0x000fc60000010000 */
[----:B------:R-:W-:Y:S01]  /*14670*/  FADD.FTZ R2, R2, R73 ;  /* 0x0000004902027221 */ /* 0x000fe20000010000 */
[----:B------:R-:W-:Y:S01]  /*14680*/  FADD.FTZ R76, R79, R76 ;  /* 0x0000004c4f4c7221 */ /* 0x000fe20000010000 */
[----:B------:R-:W1:Y:S01]  /*14690*/  MUFU.EX2 R80, R80 ;  /* 0x0000005000507308 */ /* 0x000e620000000800 */
[----:B----4-:R-:W-:Y:S01]  /*146a0*/  F2FP.BF16.F32.PACK_AB R63, R74, R77 ;  /* 0x0000004d4a3f723e */ /* 0x010fe200000010ff */
[----:B------:R-:W-:-:S04]  /*146b0*/  FADD.FTZ R75, R75, R2 ;  /* 0x000000024b4b7221 */ /* 0x000fc80000010000 */
[----:B------:R-:W-:Y:S02]  /*146c0*/  FADD.FTZ R72, R72, R75 ;  /* 0x0000004b48487221 */ /* 0x000fe40000010000 */
[C---:B---3--:R-:W-:Y:S01]  /*146d0*/  HMMA.16816.F32.BF16 R16, R60.reuse, R64, R16 ;  /* 0x000000403c10723c */ /* 0x048fe20000041810 */
[----:B------:R-:W-:Y:S05]  /*146e0*/  MUFU.EX2 R78, R78 ;  /* 0x0000004e004e7308 */ /* 0x000fea0000000800 */
[C---:B------:R-:W-:Y:S01]  /*146f0*/  HMMA.16816.F32.BF16 R20, R60.reuse, R66, R20 ;  /* 0x000000423c14723c */ /* 0x040fe20000041814 */
[----:B------:R-:W3:Y:S02]  /*14700*/  LDSM.16.MT88.4 R64, [R146+0xd400] ;  /* 0x00d400009240783b */ /* 0x000ee40000004200 */
[----:B------:R-:W-:Y:S03]  /*14710*/  MUFU.EX2 R83, R83 ;  /* 0x0000005300537308 */ /* 0x000fe60000000800 */
[C---:B------:R-:W-:Y:S05]  /*14720*/  HMMA.16816.F32.BF16 R28, R60.reuse, R56, R28 ;  /* 0x000000383c1c723c */ /* 0x040fea000004181c */
[----:B------:R-:W-:Y:S01]  /*14730*/  MUFU.EX2 R82, R82 ;  /* 0x0000005200527308 */ /* 0x000fe20000000800 */
        /* <DEDUP_REMOVED lines=8> */
[----:B------:R-:W4:Y:S01]  /*147c0*/  MUFU.EX2 R84, R84 ;  /* 0x0000005400547308 */ /* 0x000f220000000800 */
[----:B------:R-:W-:Y:S01]  /*147d0*/  HMMA.16816.F32.BF16 R8, R60, R70, R8 ;  /* 0x000000463c08723c */ /* 0x000fe20000041808 */
[----:B-1----:R-:W-:-:S02]  /*147e0*/  F2FP.BF16.F32.PACK_AB R68, R80, R81 ;  /* 0x000000515044723e */ /* 0x002fc400000010ff */
[----:B--2---:R-:W-:-:S03]  /*147f0*/  F2FP.BF16.F32.PACK_AB R69, R85, R82 ;  /* 0x000000525545723e */ /* 0x004fc600000010ff */
[C---:B---3--:R-:W-:Y:S01]  /*14800*/  HMMA.16816.F32.BF16 R44, R60.reuse, R64, R44 ;  /* 0x000000403c2c723c */ /* 0x048fe2000004182c */
[----:B------:R-:W-:Y:S01]  /*14810*/  F2FP.BF16.F32.PACK_AB R70, R83, R78 ;  /* 0x0000004e5346723e */ /* 0x000fe200000010ff */
[----:B------:R-:W-:Y:S04]  /*14820*/  MUFU.EX2 R91, R91 ;  /* 0x0000005b005b7308 */ /* 0x000fe80000000800 */
[C---:B------:R-:W-:Y:S01]  /*14830*/  HMMA.16816.F32.BF16 R40, R60.reuse, R66, R40 ;  /* 0x000000423c28723c */ /* 0x040fe20000041828 */
[----:B------:R-:W1:Y:S01]  /*14840*/  LDSM.16.MT88.4 R64, [R144+0x9800] ;  /* 0x009800009040783b */ /* 0x000e620000004200 */
[----:B----4-:R-:W-:Y:S02]  /*14850*/  F2FP.BF16.F32.PACK_AB R71, R84, R87 ;  /* 0x000000575447723e */ /* 0x010fe400000010ff */
[----:B------:R-:W2:Y:S02]  /*14860*/  MUFU.EX2 R88, R88 ;  /* 0x0000005800587308 */ /* 0x000ea40000000800 */
[C---:B------:R-:W-:Y:S06]  /*14870*/  HMMA.16816.F32.BF16 R48, R60.reuse, R56, R48 ;  /* 0x000000383c30723c */ /* 0x040fec0000041830 */
[----:B------:R-:W-:Y:S01]  /*14880*/  HMMA.16816.F32.BF16 R4, R60, R58, R4 ;  /* 0x0000003a3c04723c */ /* 0x000fe20000041804 */
[----:B------:R-:W3:Y:S01]  /*14890*/  LDSM.16.MT88.4 R60, [R146+0xb800] ;  /* 0x00b80000923c783b */ /* 0x000ee20000004200 */
[----:B------:R-:W-:Y:S03]  /*148a0*/  MUFU.EX2 R89, R89 ;  /* 0x0000005900597308 */ /* 0x000fe60000000800 */
[----:B------:R-:W-:Y:S01]  /*148b0*/  LDSM.16.MT88.4 R56, [R144+0xb800] ;  /* 0x00b800009038783b */ /* 0x000fe20000004200 */
[C---:B-----5:R-:W-:Y:S04]  /*148c0*/  HMMA.16816.F32.BF16 R12, R68.reuse, R52, R12 ;  /* 0x00000034440c723c */ /* 0x060fe8000004180c */
[----:B------:R-:W-:Y:S02]  /*148d0*/  MUFU.EX2 R86, R86 ;  /* 0x0000005600567308 */ /* 0x000fe40000000800 */
[C---:B------:R-:W-:Y:S01]  /*148e0*/  HMMA.16816.F32.BF16 R8, R68.reuse, R54, R8 ;  /* 0x000000364408723c */ /* 0x040fe20000041808 */
[----:B------:R-:W4:Y:S05]  /*148f0*/  LDSM.16.MT88.4 R52, [R146+0xd800] ;  /* 0x00d800009234783b */ /* 0x000f2a0000004200 */
[----:B------:R-:W-:Y:S08]  /*14900*/  MUFU.EX2 R90, R90 ;  /* 0x0000005a005a7308 */ /* 0x000ff00000000800 */
[----:B------:R-:W5:Y:S01]  /*14910*/  MUFU.EX2 R95, R95 ;  /* 0x0000005f005f7308 */ /* 0x000f620000000800 */
[C---:B-1----:R-:W-:Y:S07]  /*14920*/  HMMA.16816.F32.BF16 R16, R68.reuse, R64, R16 ;  /* 0x000000404410723c */ /* 0x042fee0000041810 */
[----:B------:R-:W-:Y:S01]  /*14930*/  MUFU.EX2 R93, R93 ;  /* 0x0000005d005d7308 */ /* 0x000fe20000000800 */
[C---:B------:R-:W-:Y:S01]  /*14940*/  HMMA.16816.F32.BF16 R20, R68.reuse, R66, R20 ;  /* 0x000000424414723c */ /* 0x040fe20000041814 */
[----:B------:R-:W-:Y:S05]  /*14950*/  LDSM.16.MT88.4 R64, [R146+0x9c00] ;  /* 0x009c00009240783b */ /* 0x000fea0000004200 */
[C---:B---3--:R-:W-:Y:S01]  /*14960*/  HMMA.16816.F32.BF16 R28, R68.reuse, R60, R28 ;  /* 0x0000003c441c723c */ /* 0x048fe2000004181c */
[----:B------:R-:W1:Y:S05]  /*14970*/  MUFU.EX2 R92, R92 ;  /* 0x0000005c005c7308 */ /* 0x000e6a0000000800 */
[C---:B------:R-:W-:Y:S01]  /*14980*/  HMMA.16816.F32.BF16 R24, R68.reuse, R62, R24 ;  /* 0x0000003e4418723c */ /* 0x040fe20000041818 */
[----:B------:R-:W3:Y:S02]  /*14990*/  LDSM.16.MT88.4 R60, [R144+0xd800] ;  /* 0x00d80000903c783b */ /* 0x000ee40000004200 */
[----:B------:R-:W-:Y:S03]  /*149a0*/  MUFU.EX2 R94, R94 ;  /* 0x0000005e005e7308 */ /* 0x000fe60000000800 */
[C---:B----4-:R-:W-:Y:S05]  /*149b0*/  HMMA.16816.F32.BF16 R44, R68.reuse, R52, R44 ;  /* 0x00000034442c723c */ /* 0x050fea000004182c */
[----:B------:R-:W4:Y:S01]  /*149c0*/  MUFU.EX2 R97, R97 ;  /* 0x0000006100617308 */ /* 0x000f220000000800 */
[C---:B------:R-:W-:Y:S01]  /*149d0*/  HMMA.16816.F32.BF16 R40, R68.reuse, R54, R40 ;  /* 0x000000364428723c */ /* 0x040fe20000041828 */
[----:B------:R-:W4:Y:S05]  /*149e0*/  LDSM.16.MT88.4 R52, [R146+0xbc00] ;  /* 0x00bc00009234783b */ /* 0x000f2a0000004200 */
[C---:B------:R-:W-:Y:S01]  /*149f0*/  HMMA.16816.F32.BF16 R36, R68.reuse, R56, R36 ;  /* 0x000000384424723c */ /* 0x040fe20000041824 */
[----:B------:R-:W-:Y:S05]  /*14a00*/  MUFU.EX2 R96, R96 ;  /* 0x0000006000607308 */ /* 0x000fea0000000800 */
[C---:B------:R-:W-:Y:S01]  /*14a10*/  HMMA.16816.F32.BF16 R32, R68.reuse, R58, R32 ;  /* 0x0000003a4420723c */ /* 0x040fe20000041820 */
[----:B------:R-:W4:Y:S02]  /*14a20*/  LDSM.16.MT88.4 R56, [R144+0x9c00] ;  /* 0x009c00009038783b */ /* 0x000f240000004200 */
[----:B------:R-:W-:Y:S08]  /*14a30*/  MUFU.EX2 R99, R99 ;  /* 0x0000006300637308 */ /* 0x000ff00000000800 */
[----:B------:R-:W-:Y:S01]  /*14a40*/  MUFU.EX2 R98, R98 ;  /* 0x0000006200627308 */ /* 0x000fe20000000800 */
[C---:B---3--:R-:W-:Y:S07]  /*14a50*/  HMMA.16816.F32.BF16 R48, R68.reuse, R60, R48 ;  /* 0x0000003c4430723c */ /* 0x048fee0000041830 */
[----:B------:R-:W3:Y:S01]  /*14a60*/  MUFU.EX2 R185, R185 ;  /* 0x000000b900b97308 */ /* 0x000ee20000000800 */
[----:B------:R-:W-:Y:S01]  /*14a70*/  HMMA.16816.F32.BF16 R4, R68, R62, R4 ;  /* 0x0000003e4404723c */ /* 0x000fe20000041804 */
[----:B--2---:R-:W-:Y:S01]  /*14a80*/  F2FP.BF16.F32.PACK_AB R60, R88, R91 ;  /* 0x0000005b583c723e */ /* 0x004fe200000010ff */
[----:B------:R-:W-:Y:S01]  /*14a90*/  LDSM.16.MT88.4 R68, [R146+0xa000] ;  /* 0x00a000009244783b */ /* 0x000fe20000004200 */
[----:B-----5:R-:W-:-:S04]  /*14aa0*/  F2FP.BF16.F32.PACK_AB R61, R95, R90 ;  /* 0x0000005a5f3d723e */ /* 0x020fc800000010ff */
[----:B------:R-:W2:Y:S01]  /*14ab0*/  MUFU.EX2 R179, R179 ;  /* 0x000000b300b37308 */ /* 0x000ea20000000800 */
[----:B------:R-:W-:Y:S02]  /*14ac0*/  F2FP.BF16.F32.PACK_AB R62, R86, R89 ;  /* 0x00000059563e723e */ /* 0x000fe400000010ff */
[----:B-1----:R-:W-:-:S05]  /*14ad0*/  F2FP.BF16.F32.PACK_AB R63, R92, R93 ;  /* 0x0000005d5c3f723e */ /* 0x002fca00000010ff */
[----:B------:R-:W-:Y:S02]  /*14ae0*/  MUFU.EX2 R168, R168 ;  /* 0x000000a800a87308 */ /* 0x000fe40000000800 */
[C---:B----4-:R-:W-:Y:S06]  /*14af0*/  HMMA.16816.F32.BF16 R28, R60.reuse, R52, R28 ;  /* 0x000000343c1c723c */ /* 0x050fec000004181c */
[----:B------:R-:W-:Y:S01]  /*14b00*/  MUFU.EX2 R173, R173 ;  /* 0x000000ad00ad7308 */ /* 0x000fe20000000800 */
[C---:B------:R-:W-:Y:S01]  /*14b10*/  HMMA.16816.F32.BF16 R24, R60.reuse, R54, R24 ;  /* 0x000000363c18723c */ /* 0x040fe20000041818 */
[----:B------:R-:W1:Y:S05]  /*14b20*/  LDSM.16.MT88.4 R52, [R144+0xdc00] ;  /* 0x00dc00009034783b */ /* 0x000e6a0000004200 */
[C---:B------:R-:W-:Y:S01]  /*14b30*/  HMMA.16816.F32.BF16 R12, R60.reuse, R64, R12 ;  /* 0x000000403c0c723c */ /* 0x040fe2000004180c */
[----:B------:R-:W-:Y:S05]  /*14b40*/  MUFU.EX2 R166, R166 ;  /* 0x000000a600a67308 */ /* 0x000fea0000000800 */
[C---:B------:R-:W-:Y:S01]  /*14b50*/  HMMA.16816.F32.BF16 R8, R60.reuse, R66, R8 ;  /* 0x000000423c08723c */ /* 0x040fe20000041808 */
[----:B------:R-:W4:Y:S02]  /*14b60*/  LDSM.16.MT88.4 R64, [R144+0xbc00] ;  /* 0x00bc00009040783b */ /* 0x000f240000004200 */
[----:B------:R-:W-:Y:S03]  /*14b70*/  MUFU.EX2 R171, R171 ;  /* 0x000000ab00ab7308 */ /* 0x000fe60000000800 */
[C---:B------:R-:W-:Y:S05]  /*14b80*/  HMMA.16816.F32.BF16 R16, R60.reuse, R56, R16 ;  /* 0x000000383c10723c */ /* 0x040fea0000041810 */
[----:B------:R-:W-:Y:S01]  /*14b90*/  MUFU.EX2 R169, R169 ;  /* 0x000000a900a97308 */ /* 0x000fe20000000800 */
[C---:B------:R-:W-:Y:S01]  /*14ba0*/  HMMA.16816.F32.BF16 R20, R60.reuse, R58, R20 ;  /* 0x0000003a3c14723c */ /* 0x040fe20000041814 */
[----:B------:R-:W5:Y:S06]  /*14bb0*/  LDSM.16.MT88.4 R56, [R146+0xdc00] ;  /* 0x00dc00009238783b */ /* 0x000f6c0000004200 */
[----:B------:R-:W-:Y:S08]  /*14bc0*/  MUFU.EX2 R170, R170 ;  /* 0x000000aa00aa7308 */ /* 0x000ff00000000800 */
[----:B------:R-:W-:Y:S01]  /*14bd0*/  MUFU.EX2 R163, R163 ;  /* 0x000000a300a37308 */ /* 0x000fe20000000800 */
[C---:B-1----:R-:W-:Y:S06]  /*14be0*/  HMMA.16816.F32.BF16 R48, R60.reuse, R52, R48 ;  /* 0x000000343c30723c */ /* 0x042fec0000041830 */
[C---:B------:R-:W-:Y:S01]  /*14bf0*/  HMMA.16816.F32.BF16 R4, R60.reuse, R54, R4 ;  /* 0x000000363c04723c */ /* 0x040fe20000041804 */
[----:B------:R-:W1:Y:S01]  /*14c00*/  LDSM.16.MT88.4 R52, [R144+0xc000] ;  /* 0x00c000009034783b */ /* 0x000e620000004200 */
[----:B------:R-:W-:Y:S04]  /*14c10*/  MUFU.EX2 R172, R172 ;  /* 0x000000ac00ac7308 */ /* 0x000fe80000000800 */
[C---:B----4-:R-:W-:Y:S04]  /*14c20*/  HMMA.16816.F32.BF16 R36, R60.reuse, R64, R36 ;  /* 0x000000403c24723c */ /* 0x050fe80000041824 */
[----:B------:R-:W-:Y:S02]  /*14c30*/  MUFU.EX2 R140, R140 ;  /* 0x0000008c008c7308 */ /* 0x000fe40000000800 */
[----:B------:R-:W-:Y:S01]  /*14c40*/  HMMA.16816.F32.BF16 R32, R60, R66, R32 ;  /* 0x000000423c20723c */ /* 0x000fe20000041820 */
[----:B------:R-:W-:-:S02]  /*14c50*/  F2FP.BF16.F32.PACK_AB R64, R97, R94 ;  /* 0x0000005e6140723e */ /* 0x000fc400000010ff */
[----:B---3--:R-:W-:-:S03]  /*14c60*/  F2FP.BF16.F32.PACK_AB R65, R185, R98 ;  /* 0x00000062b941723e */ /* 0x008fc600000010ff */
[----:B-----5:R-:W-:Y:S01]  /*14c70*/  HMMA.16816.F32.BF16 R44, R60, R56, R44 ;  /* 0x000000383c2c723c */ /* 0x020fe2000004182c */
[----:B------:R-:W-:Y:S01]  /*14c80*/  F2FP.BF16.F32.PACK_AB R66, R99, R96 ;  /* 0x000000606342723e */ /* 0x000fe200000010ff */
[----:B------:R-:W3:Y:S01]  /*14c90*/  MUFU.EX2 R121, R121 ;  /* 0x0000007900797308 */ /* 0x000ee20000000800 */
[----:B--2---:R-:W-:-:S03]  /*14ca0*/  F2FP.BF16.F32.PACK_AB R67, R179, R162 ;  /* 0x000000a2b343723e */ /* 0x004fc600000010ff */
[----:B------:R-:W-:Y:S01]  /*14cb0*/  HMMA.16816.F32.BF16 R40, R60, R58, R40 ;  /* 0x0000003a3c28723c */ /* 0x000fe20000041828 */
[----:B------:R-:W2:Y:S03]  /*14cc0*/  LDSM.16.MT88.4 R60, [R144+0xa000] ;  /* 0x00a00000903c783b */ /* 0x000ea60000004200 */
[----:B------:R-:W-:Y:S01]  /*14cd0*/  MUFU.EX2 R3, R3 ;  /* 0x0000000300037308 */ /* 0x000fe20000000800 */
[----:B------:R-:W4:Y:S01]  /*14ce0*/  LDSM.16.MT88.4 R56, [R146+0xc000] ;  /* 0x00c000009238783b */ /* 0x000f220000004200 */
[C---:B------:R-:W-:Y:S06]  /*14cf0*/  HMMA.16816.F32.BF16 R12, R64.reuse, R68, R12 ;  /* 0x00000044400c723c */ /* 0x040fec000004180c */
[----:B------:R-:W-:Y:S01]  /*14d00*/  HMMA.16816.F32.BF16 R8, R64, R70, R8 ;  /* 0x000000464008723c */ /* 0x000fe20000041808 */
[----:B------:R-:W5:Y:S01]  /*14d10*/  MUFU.EX2 R120, R120 ;  /* 0x0000007800787308 */ /* 0x000f620000000800 */
[----:B---3--:R-:W-:-:S04]  /*14d20*/  F2FP.BF16.F32.PACK_AB R68, R121, R140 ;  /* 0x0000008c7944723e */ /* 0x008fc800000010ff */
[C---:B-1----:R-:W-:Y:S03]  /*14d30*/  HMMA.16816.F32.BF16 R36, R64.reuse, R52, R36 ;  /* 0x000000344024723c */ /* 0x042fe60000041824 */
[----:B------:R-:W-:Y:S03]  /*14d40*/  MUFU.EX2 R119, R119 ;  /* 0x0000007700777308 */ /* 0x000fe60000000800 */
[----:B------:R-:W-:Y:S01]  /*14d50*/  HMMA.16816.F32.BF16 R32, R64, R54, R32 ;  /* 0x000000364020723c */ /* 0x000fe20000041820 */
[----:B------:R-:W1:Y:S04]  /*14d60*/  LDSM.16.MT88.4 R52, [R144+0xe000] ;  /* 0x00e000009034783b */ /* 0x000e680000004200 */
[----:B------:R-:W3:Y:S01]  /*14d70*/  MUFU.EX2 R142, R142 ;  /* 0x0000008e008e7308 */ /* 0x000ee20000000800 */
[----:B-----5:R-:W-:-:S07]  /*14d80*/  F2FP.BF16.F32.PACK_AB R70, R120, R3 ;  /* 0x000000037846723e */ /* 0x020fce00000010ff */
[----:B------:R-:W-:Y:S01]  /*14d90*/  MUFU.EX2 R117, R117 ;  /* 0x0000007500757308 */ /* 0x000fe20000000800 */
[C---:B--2---:R-:W-:Y:S07]  /*14da0*/  HMMA.16816.F32.BF16 R16, R64.reuse, R60, R16 ;  /* 0x0000003c4010723c */ /* 0x044fee0000041810 */
[----:B------:R-:W2:Y:S01]  /*14db0*/  MUFU.EX2 R124, R124 ;  /* 0x0000007c007c7308 */ /* 0x000ea20000000800 */
[----:B---3--:R-:W-:Y:S01]  /*14dc0*/  F2FP.BF16.F32.PACK_AB R69, R142, R119 ;  /* 0x000000778e45723e */ /* 0x008fe200000010ff */
[C---:B------:R-:W-:Y:S01]  /*14dd0*/  HMMA.16816.F32.BF16 R20, R64.reuse, R62, R20 ;  /* 0x0000003e4014723c */ /* 0x040fe20000041814 */
[----:B------:R-:W3:Y:S05]  /*14de0*/  LDSM.16.MT88.4 R60, [R146+0xe000] ;  /* 0x00e00000923c783b */ /* 0x000eea0000004200 */
[C---:B----4-:R-:W-:Y:S01]  /*14df0*/  HMMA.16816.F32.BF16 R28, R64.reuse, R56, R28 ;  /* 0x00000038401c723c */ /* 0x050fe2000004181c */
[----:B------:R-:W-:Y:S05]  /*14e00*/  MUFU.EX2 R125, R125 ;  /* 0x0000007d007d7308 */ /* 0x000fea0000000800 */
[C---:B------:R-:W-:Y:S01]  /*14e10*/  HMMA.16816.F32.BF16 R24, R64.reuse, R58, R24 ;  /* 0x0000003a4018723c */ /* 0x040fe20000041818 */
[----:B------:R-:W-:Y:S01]  /*14e20*/  LDSM.16.MT88.4 R56, [R146+0xa400] ;  /* 0x00a400009238783b */ /* 0x000fe20000004200 */
[----:B--2---:R-:W-:Y:S01]  /*14e30*/  F2FP.BF16.F32.PACK_AB R71, R124, R117 ;  /* 0x000000757c47723e */ /* 0x004fe200000010ff */
[----:B------:R-:W2:Y:S03]  /*14e40*/  MUFU.EX2 R0, R0 ;  /* 0x0000000000007308 */ /* 0x000ea60000000800 */
[C---:B-1----:R-:W-:Y:S06]  /*14e50*/  HMMA.16816.F32.BF16 R48, R64.reuse, R52, R48 ;  /* 0x000000344030723c */ /* 0x042fec0000041830 */
[----:B------:R-:W-:Y:S01]  /*14e60*/  HMMA.16816.F32.BF16 R4, R64, R54, R4 ;  /* 0x000000364004723c */ /* 0x000fe20000041804 */
[----:B------:R-:W1:Y:S01]  /*14e70*/  LDSM.16.MT88.4 R52, [R146+0xc400] ;  /* 0x00c400009234783b */ /* 0x000e620000004200 */
[----:B------:R-:W-:Y:S01]  /*14e80*/  MUFU.EX2 R126, R126 ;  /* 0x0000007e007e7308 */ /* 0x000fe20000000800 */
[----:B--2---:R-:W-:-:S07]  /*14e90*/  F2FP.BF16.F32.PACK_AB R100, R0, R125 ;  /* 0x0000007d0064723e */ /* 0x004fce00000010ff */
[----:B------:R-:W2:Y:S01]  /*14ea0*/  MUFU.EX2 R127, R127 ;  /* 0x0000007f007f7308 */ /* 0x000ea20000000800 */
[C---:B---3--:R-:W-:Y:S07]  /*14eb0*/  HMMA.16816.F32.BF16 R44, R64.reuse, R60, R44 ;  /* 0x0000003c402c723c */ /* 0x048fee000004182c */
[----:B------:R-:W-:Y:S01]  /*14ec0*/  MUFU.EX2 R123, R123 ;  /* 0x0000007b007b7308 */ /* 0x000fe20000000800 */
[----:B------:R-:W-:Y:S01]  /*14ed0*/  HMMA.16816.F32.BF16 R40, R64, R62, R40 ;  /* 0x0000003e4028723c */ /* 0x000fe20000041828 */
[----:B------:R-:W3:Y:S06]  /*14ee0*/  LDSM.16.MT88.4 R60, [R144+0xa400] ;  /* 0x00a40000903c783b */ /* 0x000eec0000004200 */
[----:B------:R-:W4:Y:S01]  /*14ef0*/  MUFU.EX2 R122, R122 ;  /* 0x0000007a007a7308 */ /* 0x000f220000000800 */
[----:B--2---:R-:W-:-:S02]  /*14f00*/  F2FP.BF16.F32.PACK_AB R102, R127, R126 ;  /* 0x0000007e7f66723e */ /* 0x004fc400000010ff */
[----:B------:R-:W-:Y:S02]  /*14f10*/  F2FP.BF16.F32.PACK_AB R64, R173, R168 ;  /* 0x000000a8ad40723e */ /* 0x000fe400000010ff */
[----:B------:R-:W-:Y:S02]  /*14f20*/  F2FP.BF16.F32.PACK_AB R65, R170, R169 ;  /* 0x000000a9aa41723e */ /* 0x000fe400000010ff */
[----:B------:R-:W-:Y:S01]  /*14f30*/  F2FP.BF16.F32.PACK_AB R66, R171, R166 ;  /* 0x000000a6ab42723e */ /* 0x000fe200000010ff */
[----:B------:R-:W-:Y:S01]  /*14f40*/  MUFU.EX2 R118, R118 ;  /* 0x0000007600767308 */ /* 0x000fe20000000800 */
[----:B------:R-:W-:-:S07]  /*14f50*/  F2FP.BF16.F32.PACK_AB R67, R172, R163 ;  /* 0x000000a3ac43723e */ /* 0x000fce00000010ff */
[----:B-1----:R-:W-:Y:S01]  /*14f60*/  HMMA.16816.F32.BF16 R28, R64, R52, R28 ;  /* 0x00000034401c723c */ /* 0x002fe2000004181c */
[----:B------:R-:W1:Y:S01]  /*14f70*/  MUFU.EX2 R129, R129 ;  /* 0x0000008100817308 */ /* 0x000e620000000800 */
[----:B----4-:R-:W-:-:S04]  /*14f80*/  F2FP.BF16.F32.PACK_AB R101, R122, R123 ;  /* 0x0000007b7a65723e */ /* 0x010fc800000010ff */
[C---:B------:R-:W-:Y:S01]  /*14f90*/  HMMA.16816.F32.BF16 R24, R64.reuse, R54, R24 ;  /* 0x000000364018723c */ /* 0x040fe20000041818 */
[----:B------:R-:W2:Y:S05]  /*14fa0*/  LDSM.16.MT88.4 R52, [R144+0xe400] ;  /* 0x00e400009034783b */ /* 0x000eaa0000004200 */
[C---:B------:R-:W-:Y:S06]  /*14fb0*/  HMMA.16816.F32.BF16 R12, R64.reuse, R56, R12 ;  /* 0x00000038400c723c */ /* 0x040fec000004180c */
[----:B------:R-:W-:Y:S01]  /*14fc0*/  HMMA.16816.F32.BF16 R8, R64, R58, R8 ;  /* 0x0000003a4008723c */ /* 0x000fe20000041808 */
[----:B------:R-:W4:Y:S01]  /*14fd0*/  LDSM.16.MT88.4 R56, [R144+0xc400] ;  /* 0x00c400009038783b */ /* 0x000f220000004200 */
[----:B-1----:R-:W-:-:S04]  /*14fe0*/  F2FP.BF16.F32.PACK_AB R103, R129, R118 ;  /* 0x000000768167723e */ /* 0x002fc800000010ff */
[C---:B---3--:R-:W-:Y:S06]  /*14ff0*/  HMMA.16816.F32.BF16 R16, R64.reuse, R60, R16 ;  /* 0x0000003c4010723c */ /* 0x048fec0000041810 */
[C---:B------:R-:W-:Y:S01]  /*15000*/  HMMA.16816.F32.BF16 R20, R64.reuse, R62, R20 ;  /* 0x0000003e4014723c */ /* 0x040fe20000041814 */
[----:B------:R-:W1:Y:S05]  /*15010*/  LDSM.16.MT88.4 R60, [R146+0xe400] ;  /* 0x00e40000923c783b */ /* 0x000e6a0000004200 */
[C---:B--2---:R-:W-:Y:S06]  /*15020*/  HMMA.16816.F32.BF16 R48, R64.reuse, R52, R48 ;  /* 0x000000344030723c */ /* 0x044fec0000041830 */
[C---:B------:R-:W-:Y:S01]  /*15030*/  HMMA.16816.F32.BF16 R4, R64.reuse, R54, R4 ;  /* 0x000000364004723c */ /* 0x040fe20000041804 */
[----:B------:R-:W2:Y:S05]  /*15040*/  LDSM.16.MT88.4 R52, [R146+0xc800] ;  /* 0x00c800009234783b */ /* 0x000eaa0000004200 */
[C---:B----4-:R-:W-:Y:S06]  /*15050*/  HMMA.16816.F32.BF16 R36, R64.reuse, R56, R36 ;  /* 0x000000384024723c */ /* 0x050fec0000041824 */
[C---:B------:R-:W-:Y:S01]  /*15060*/  HMMA.16816.F32.BF16 R32, R64.reuse, R58, R32 ;  /* 0x0000003a4020723c */ /* 0x040fe20000041820 */
[----:B------:R-:W3:Y:S05]  /*15070*/  LDSM.16.MT88.4 R56, [R146+0xa800] ;  /* 0x00a800009238783b */ /* 0x000eea0000004200 */
[C---:B-1----:R-:W-:Y:S06]  /*15080*/  HMMA.16816.F32.BF16 R44, R64.reuse, R60, R44 ;  /* 0x0000003c402c723c */ /* 0x042fec000004182c */
[----:B------:R-:W-:Y:S01]  /*15090*/  HMMA.16816.F32.BF16 R40, R64, R62, R40 ;  /* 0x0000003e4028723c */ /* 0x000fe20000041828 */
[----:B------:R-:W1:Y:S04]  /*150a0*/  LDSM.16.MT88.4 R60, [R144+0xa800] ;  /* 0x00a80000903c783b */ /* 0x000e680000004200 */
[----:B------:R-:W4:Y:S01]  /*150b0*/  LDSM.16.MT88.4 R64, [R144+0xc800] ;  /* 0x00c800009040783b */ /* 0x000f220000004200 */
        /* <DEDUP_REMOVED lines=9> */
[C---:B----4-:R-:W-:Y:S06]  /*15150*/  HMMA.16816.F32.BF16 R36, R68.reuse, R64, R36 ;  /* 0x000000404424723c */ /* 0x050fec0000041824 */
[----:B------:R-:W-:Y:S01]  /*15160*/  HMMA.16816.F32.BF16 R32, R68, R66, R32 ;  /* 0x000000424420723c */ /* 0x000fe20000041820 */
[----:B------:R-:W4:Y:S05]  /*15170*/  LDSM.16.MT88.4 R64, [R144+0xac00] ;  /* 0x00ac00009040783b */ /* 0x000f2a0000004200 */
[----:B--2---:R-:W-:Y:S07]  /*15180*/  HMMA.16816.F32.BF16 R112, R100, R52, R12 ;  /* 0x000000346470723c */ /* 0x004fee000004180c */
[----:B------:R-:W-:-:S04]  /*15190*/  FADD.FTZ R13, R77, R76 ;  /* 0x0000004c4d0d7221 */ /* 0x000fc80000010000 */
[----:B------:R-:W-:Y:S01]  /*151a0*/  FADD.FTZ R13, R74, R13 ;  /* 0x0000000d4a0d7221 */ /* 0x000fe20000010000 */
[----:B---3--:R-:W-:Y:S03]  /*151b0*/  HMMA.16816.F32.BF16 R44, R68, R56, R44 ;  /* 0x00000038442c723c */ /* 0x008fe6000004182c */
[----:B------:R-:W-:-:S03]  /*151c0*/  FADD.FTZ R2, R82, R13 ;  /* 0x0000000d52027221 */ /* 0x000fc60000010000 */
[C---:B------:R-:W-:Y:S01]  /*151d0*/  HMMA.16816.F32.BF16 R40, R68.reuse, R58, R40 ;  /* 0x0000003a4428723c */ /* 0x040fe20000041828 */
[----:B------:R-:W-:Y:S01]  /*151e0*/  FADD.FTZ R2, R85, R2 ;  /* 0x0000000255027221 */ /* 0x000fe20000010000 */
[----:B------:R-:W2:Y:S04]  /*151f0*/  LDSM.16.MT88.4 R56, [R146+0xcc00] ;  /* 0x00cc00009238783b */ /* 0x000ea80000004200 */
[C---:B-1----:R-:W-:Y:S06]  /*15200*/  HMMA.16816.F32.BF16 R48, R68.reuse, R60, R48 ;  /* 0x0000003c4430723c */ /* 0x042fec0000041830 */
[----:B------:R-:W-:Y:S06]  /*15210*/  HMMA.16816.F32.BF16 R4, R68, R62, R4 ;  /* 0x0000003e4404723c */ /* 0x000fec0000041804 */
[----:B------:R-:W-:Y:S07]  /*15220*/  HMMA.16816.F32.BF16 R68, R100, R54, R8 ;  /* 0x000000366444723c */ /* 0x000fee0000041808 */
[----:B------:R-:W-:-:S02]  /*15230*/  FADD.FTZ R9, R81, R72 ;  /* 0x0000004851097221 */ /* 0x000fc40000010000 */
[----:B----4-:R-:W-:Y:S02]  /*15240*/  HMMA.16816.F32.BF16 R72, R100, R64, R16 ;  /* 0x000000406448723c */ /* 0x010fe40000041810 */
[----:B------:R-:W-:-:S04]  /*15250*/  FADD.FTZ R9, R80, R9 ;  /* 0x0000000950097221 */ /* 0x000fc80000010000 */
[----:B------:R-:W-:Y:S01]  /*15260*/  FADD.FTZ R78, R78, R9 ;  /* 0x000000094e4e7221 */ /* 0x000fe20000010000 */
[----:B------:R-:W-:-:S03]  /*15270*/  FADD.FTZ R9, R87, R2 ;  /* 0x0000000257097221 */ /* 0x000fc60000010000 */
[----:B------:R-:W-:Y:S01]  /*15280*/  FADD.FTZ R2, R83, R78 ;  /* 0x0000004e53027221 */ /* 0x000fe20000010000 */
[----:B------:R-:W-:Y:S01]  /*15290*/  FADD.FTZ R9, R84, R9 ;  /* 0x0000000954097221 */ /* 0x000fe20000010000 */
[C---:B------:R-:W-:Y:S02]  /*152a0*/  HMMA.16816.F32.BF16 R76, R100.reuse, R66, R20 ;  /* 0x00000042644c723c */ /* 0x040fe40000041814 */
[----:B------:R-:W-:Y:S01]  /*152b0*/  FADD.FTZ R91, R91, R2 ;  /* 0x000000025b5b7221 */ /* 0x000fe20000010000 */
[----:B------:R-:W-:Y:S02]  /*152c0*/  FADD.FTZ R2, R90, R9 ;  /* 0x000000095a027221 */ /* 0x000fe40000010000 */
[----:B------:R-:W1:Y:S01]  /*152d0*/  LDSM.16.MT88.4 R8, [R144+0xec00] ;  /* 0x00ec00009008783b */ /* 0x000e620000004200 */
        /* <DEDUP_REMOVED lines=32> */
[C---:B-1----:R-:W-:Y:S02]  /*154e0*/  HMMA.16816.F32.BF16 R96, R100.reuse, R8, R48 ;  /* 0x000000086460723c */ /* 0x042fe40000041830 */
[----:B------:R-:W-:Y:S01]  /*154f0*/  FADD.FTZ R3, R3, R2 ;  /* 0x0000000203037221 */ /* 0x000fe20000010000 */
[----:B------:R-:W-:Y:S01]  /*15500*/  FADD.FTZ R117, R117, R142 ;  /* 0x0000008e75757221 */ /* 0x000fe20000010000 */
[----:B------:R-:W-:Y:S02]  /*15510*/  MOV R2, R139 ;  /* 0x0000008b00027202 */ /* 0x000fe40000000f00 */
        /* <DEDUP_REMOVED lines=11> */
[----:B------:R-:W-:-:S07]  /*155d0*/  FADD.FTZ R164, R129, R118 ;  /* 0x0000007681a47221 */ /* 0x000fce0000010000 */
.L_x_2175:
[----:B------:R-:W-:-:S13]  /*155e0*/  ISETP.GE.AND P0, PT, R160, 0x1, PT ;  /* 0x00000001a000780c */ /* 0x000fda0003f06270 */
[----:B------:R-:W-:Y:S05]  /*155f0*/  @!P0 BRA `(.L_x_2181) ;  /* 0x0000003400748947 */ /* 0x000fea0003800000 */
[----:B------:R-:W-:Y:S01]  /*15600*/  ULDC UR9, c[0x0][0x250] ;  /* 0x0000940000097ab9 */ /* 0x000fe20000000800 */
[----:B------:R-:W-:Y:S01]  /*15610*/  ULDC.64 UR12, c[0x0][0x250] ;  /* 0x00009400000c7ab9 */ /* 0x000fe20000000a00 */
[----:B------:R-:W-:Y:S01]  /*15620*/  ULEA UR9, -UR9, URZ, 0x7 ;  /* 0x0000003f09097291 */ /* 0x000fe2000f8e393f */
[----:B------:R-:W-:Y:S01]  /*15630*/  IMAD.MOV.U32 R3, RZ, RZ, R0 ;  /* 0x000000ffff037224 */ /* 0x000fe200078e0000 */
[----:B------:R-:W-:Y:S01]  /*15640*/  ULDC UR11, c[0x0][0x248] ;  /* 0x00009200000b7ab9 */ /* 0x000fe20000000800 */
[----:B------:R-:W-:Y:S01]  /*15650*/  IMAD.MOV.U32 R117, RZ, RZ, R2 ;  /* 0x000000ffff757224 */ /* 0x000fe200078e0002 */
[----:B------:R-:W-:Y:S02]  /*15660*/  USHF.R.S32.HI UR4, URZ, 0x1f, UR9 ;  /* 0x0000001f3f047899 */ /* 0x000fe40008011409 */
[----:B------:R-:W-:Y:S01]  /*15670*/  MOV R163, UR9 ;  /* 0x0000000900a37c02 */ /* 0x000fe20008000f00 */
[----:B------:R-:W-:Y:S01]  /*15680*/  ULDC UR8, c[0x0][0x24c] ;  /* 0x0000930000087ab9 */ /* 0x000fe20000000800 */
[----:B------:R-:W-:-:S02]  /*15690*/  USHF.L.U64.HI UR13, UR12, 0x6, UR13 ;  /* 0x000000060c0d7899 */ /* 0x000fc4000801020d */
[----:B------:R-:W-:Y:S01]  /*156a0*/  MOV R162, UR4 ;  /* 0x0000000400a27c02 */ /* 0x000fe20008000f00 */
[----:B------:R-:W-:Y:S02]  /*156b0*/  USHF.L.U32 UR12, UR12, 0x6, URZ ;  /* 0x000000060c0c7899 */ /* 0x000fe4000800063f */
[----:B------:R-:W-:Y:S02]  /*156c0*/  USHF.L.U64.HI UR8, UR11, 0x6, UR8 ;  /* 0x000000060b087899 */ /* 0x000fe40008010208 */
[----:B------:R-:W-:Y:S01]  /*156d0*/  USHF.L.U32 UR5, UR11, 0x6, URZ ;  /* 0x000000060b057899 */ /* 0x000fe2000800063f */
[----:B------:R-:W-:-:S11]  /*156e0*/  ULDC UR4, c[0x0][0x2ec] ;  /* 0x0000bb0000047ab9 */ /* 0x000fd60000000800 */
.L_x_2185:
        /* <DEDUP_REMOVED lines=66> */
.L_x_2182:
        /* <DEDUP_REMOVED lines=8> */
[----:B------:R-:W-:Y:S01]  /*15b90*/  IADD3 R6, P0, R12, UR12, RZ ;  /* 0x0000000c0c067c10 */ /* 0x000fe2000ff1e0ff */
[----:B------:R-:W-:Y:S03]  /*15ba0*/  LDGSTS.E.BYPASS.LTC128B.128 [R154+0xb000], desc[UR6][R158.64+0x40] ;  /* 0x0b0000409e9a7fae */ /* 0x000fe6000b901d46 */
[----:B------:R-:W-:Y:S01]  /*15bb0*/  IADD3.X R7, R13, UR13, RZ, P0, !PT ;  /* 0x0000000d0d077c10 */ /* 0x000fe200087fe4ff */
[----:B------:R-:W-:Y:S01]  /*15bc0*/  LDGSTS.E.BYPASS.LTC128B.128 [R154+0xd000], desc[UR6][R158.64+0x80] ;  /* 0x0d0000809e9a7fae */ /* 0x000fe2000b901d46 */
[----:B------:R-:W-:Y:S03]  /*15bd0*/  IADD3 R4, P0, R6, UR12, RZ ;  /* 0x0000000c06047c10 */ /* 0x000fe6000ff1e0ff */
[----:B------:R-:W-:Y:S01]  /*15be0*/  LDGSTS.E.BYPASS.LTC128B.128 [R154+0x9800], desc[UR6][R12.64] ;  /* 0x098000000c9a7fae */ /* 0x000fe2000b901d46 */
[----:B------:R-:W-:Y:S02]  /*15bf0*/  IADD3.X R5, R7, UR13, RZ, P0, !PT ;  /* 0x0000000d07057c10 */ /* 0x000fe400087fe4ff */
[----:B------:R-:W-:Y:S01]  /*15c00*/  ISETP.GE.AND P0, PT, R160, 0x2, PT ;  /* 0x00000002a000780c */ /* 0x000fe20003f06270 */
        /* <DEDUP_REMOVED lines=9> */
[----:B------:R-:W1:Y:S04]  /*15ca0*/  LDSM.16.M88.4 R8, [R148+0x3000] ;  /* 0x003000009408783b */ /* 0x000e680000000200 */
[----:B------:R-:W2:Y:S04]  /*15cb0*/  LDSM.16.M88.4 R16, [R148+0x3400] ;  /* 0x003400009410783b */ /* 0x000ea80000000200 */
[----:B------:R-:W3:Y:S04]  /*15cc0*/  LDSM.16.M88.4 R24, [R148+0x3800] ;  /* 0x003800009418783b */ /* 0x000ee80000000200 */
[----:B------:R-:W4:Y:S04]  /*15cd0*/  LDSM.16.M88.4 R32, [R148+0x3c00] ;  /* 0x003c00009420783b */ /* 0x000f280000000200 */
        /* <DEDUP_REMOVED lines=9> */
[C---:B------:R-:W-:Y:S03]  /*15d70*/  HMMA.16816.F32.BF16 R8, R64.reuse, R10, RZ ;  /* 0x0000000a4008723c */ /* 0x040fe600000418ff */
[----:B------:R-:W1:Y:S03]  /*15d80*/  LDSM.16.M88.4 R136, [R145+0x3800] ;  /* 0x003800009188783b */ /* 0x000e660000000200 */
[C---:B--2---:R-:W-:Y:S01]  /*15d90*/  HMMA.16816.F32.BF16 R12, R64.reuse, R16, RZ ;  /* 0x00000010400c723c */ /* 0x044fe200000418ff */
[----:B------:R-:W-:Y:S05]  /*15da0*/  LDSM.16.M88.4 R140, [R145+0x4800] ;  /* 0x00480000918c783b */ /* 0x000fea0000000200 */
[C---:B------:R-:W-:Y:S06]  /*15db0*/  HMMA.16816.F32.BF16 R16, R64.reuse, R18, RZ ;  /* 0x000000124010723c */ /* 0x040fec00000418ff */
[C---:B---3--:R-:W-:Y:S06]  /*15dc0*/  HMMA.16816.F32.BF16 R20, R64.reuse, R24, RZ ;  /* 0x000000184014723c */ /* 0x048fec00000418ff */
[C---:B------:R-:W-:Y:S06]  /*15dd0*/  HMMA.16816.F32.BF16 R24, R64.reuse, R26, RZ ;  /* 0x0000001a4018723c */ /* 0x040fec00000418ff */
[C---:B----4-:R-:W-:Y:S06]  /*15de0*/  HMMA.16816.F32.BF16 R28, R64.reuse, R32, RZ ;  /* 0x00000020401c723c */ /* 0x050fec00000418ff */
[C---:B------:R-:W-:Y:S06]  /*15df0*/  HMMA.16816.F32.BF16 R32, R64.reuse, R34, RZ ;  /* 0x000000224020723c */ /* 0x040fec00000418ff */
[C---:B-----5:R-:W-:Y:S06]  /*15e00*/  HMMA.16816.F32.BF16 R36, R64.reuse, R40, RZ ;  /* 0x000000284024723c */ /* 0x060fec00000418ff */
        /* <DEDUP_REMOVED lines=44> */
[----:B------:R-:W1:Y:S05]  /*160d0*/  LDSM.16.M88.4 R124, [R148+0x6400] ;  /* 0x00640000947c783b */ /* 0x000e6a0000000200 */
[C---:B-----5:R-:W-:Y:S06]  /*160e0*/  HMMA.16816.F32.BF16 R36, R120.reuse, R136, R36 ;  /* 0x000000887824723c */ /* 0x060fec0000041824 */
[C---:B------:R-:W-:Y:S01]  /*160f0*/  HMMA.16816.F32.BF16 R40, R120.reuse, R138, R40 ;  /* 0x0000008a7828723c */ /* 0x040fe20000041828 */
        /* <DEDUP_REMOVED lines=8> */
[----:B------:R-:W-:Y:S01]  /*16180*/  HMMA.16816.F32.BF16 R64, R120, R134, R64 ;  /* 0x000000867840723c */ /* 0x000fe20000041840 */
[----:B------:R-:W1:Y:S04]  /*16190*/  LDSM.16.M88.4 R120, [R145+0x5400] ;  /* 0x005400009178783b */ /* 0x000e680000000200 */
[----:B------:R-:W3:Y:S01]  /*161a0*/  LDSM.16.M88.4 R132, [R145+0x6000] ;  /* 0x006000009184783b */ /* 0x000ee20000000200 */
        /* <DEDUP_REMOVED lines=21> */
[C---:B----4-:R-:W-:Y:S06]  /*16300*/  HMMA.16816.F32.BF16 R60, R136.reuse, R124, R60 ;  /* 0x0000007c883c723c */ /* 0x050fec000004183c */
[----:B------:R-:W-:Y:S01]  /*16310*/  HMMA.16816.F32.BF16 R64, R136, R126, R64 ;  /* 0x0000007e8840723c */ /* 0x000fe20000041840 */
[----:B------:R-:W4:Y:S04]  /*16320*/  LDSM.16.M88.4 R124, [R148+0x7c00] ;  /* 0x007c0000947c783b */ /* 0x000f280000000200 */
[----:B------:R-:W-:Y:S01]  /*16330*/  LDSM.16.M88.4 R136, [R148+0x8400] ;  /* 0x008400009488783b */ /* 0x000fe20000000200 */
        /* <DEDUP_REMOVED lines=11> */
[----:B------:R-:W-:Y:S05]  /*163f0*/  LDSM.16.M88.4 R124, [R147+0x2000] ;  /* 0x00200000937c783b */ /* 0x000fea0000000200 */
        /* <DEDUP_REMOVED lines=8> */
[----:B------:R-:W2:Y:S05]  /*16480*/  LDSM.16.M88.4 R140, [R145+0x7800] ;  /* 0x00780000918c783b */ /* 0x000eaa0000000200 */
[C---:B-1----:R-:W-:Y:S06]  /*16490*/  HMMA.16816.F32.BF16 R60, R128.reuse, R120, R60 ;  /* 0x00000078803c723c */ /* 0x042fec000004183c */
[----:B------:R-:W-:Y:S01]  /*164a0*/  HMMA.16816.F32.BF16 R64, R128, R122, R64 ;  /* 0x0000007a8040723c */ /* 0x000fe20000041840 */
[----:B------:R-:W1:Y:S04]  /*164b0*/  LDSM.16.M88.4 R120, [R145+0x7c00] ;  /* 0x007c00009178783b */ /* 0x000e680000000200 */
[----:B------:R-:W5:Y:S01]  /*164c0*/  LDSM.16.M88.4 R128, [R145+0x8000] ;  /* 0x008000009180783b */ /* 0x000f620000000200 */
[C---:B---3--:R-:W-:Y:S06]  /*164d0*/  HMMA.16816.F32.BF16 R4, R124.reuse, R132, R4 ;  /* 0x000000847c04723c */ /* 0x048fec0000041804 */
[C---:B------:R-:W-:Y:S01]  /*164e0*/  HMMA.16816.F32.BF16 R8, R124.reuse, R134, R8 ;  /* 0x000000867c08723c */ /* 0x040fe20000041808 */
[----:B------:R-:W3:Y:S05]  /*164f0*/  LDSM.16.M88.4 R132, [R145+0x8400] ;  /* 0x008400009184783b */ /* 0x000eea0000000200 */
[C---:B----4-:R-:W-:Y:S06]  /*16500*/  HMMA.16816.F32.BF16 R12, R124.reuse, R136, R12 ;  /* 0x000000887c0c723c */ /* 0x050fec000004180c */
[C---:B------:R-:W-:Y:S01]  /*16510*/  HMMA.16816.F32.BF16 R16, R124.reuse, R138, R16 ;  /* 0x0000008a7c10723c */ /* 0x040fe20000041810 */
[----:B------:R-:W4:Y:S05]  /*16520*/  LDSM.16.M88.4 R136, [R145+0x8800] ;  /* 0x008800009188783b */ /* 0x000f2a0000000200 */
[C---:B--2---:R-:W-:Y:S06]  /*16530*/  HMMA.16816.F32.BF16 R20, R124.reuse, R140, R20 ;  /* 0x0000008c7c14723c */ /* 0x044fec0000041814 */
[C---:B------:R-:W-:Y:S01]  /*16540*/  HMMA.16816.F32.BF16 R24, R124.reuse, R142, R24 ;  /* 0x0000008e7c18723c */ /* 0x040fe20000041818 */
[----:B------:R-:W2:Y:S01]  /*16550*/  LDSM.16.M88.4 R140, [R145+0x8c00] ;  /* 0x008c0000918c783b */ /* 0x000ea20000000200 */
[----:B------:R-:W-:Y:S04]  /*16560*/  DEPBAR.LE SB0, 0x0 ;  /* 0x000080000000791a */ /* 0x000fe80000000000 */
[C---:B-1----:R-:W-:Y:S01]  /*16570*/  HMMA.16816.F32.BF16 R28, R124.reuse, R120, R28 ;  /* 0x000000787c1c723c */ /* 0x042fe2000004181c */
[----:B------:R-:W-:Y:S05]  /*16580*/  BAR.SYNC.DEFER_BLOCKING 0x0 ;  /* 0x0000000000007b1d */ /* 0x000fea0000010000 */
[C---:B------:R-:W-:Y:S06]  /*16590*/  HMMA.16816.F32.BF16 R32, R124.reuse, R122, R32 ;  /* 0x0000007a7c20723c */ /* 0x040fec0000041820 */
[C---:B-----5:R-:W-:Y:S06]  /*165a0*/  HMMA.16816.F32.BF16 R36, R124.reuse, R128, R36 ;  /* 0x000000807c24723c */ /* 0x060fec0000041824 */
[C---:B------:R-:W-:Y:S06]  /*165b0*/  HMMA.16816.F32.BF16 R40, R124.reuse, R130, R40 ;  /* 0x000000827c28723c */ /* 0x040fec0000041828 */
[C---:B---3--:R-:W-:Y:S06]  /*165c0*/  HMMA.16816.F32.BF16 R44, R124.reuse, R132, R44 ;  /* 0x000000847c2c723c */ /* 0x048fec000004182c */
[C---:B------:R-:W-:Y:S06]  /*165d0*/  HMMA.16816.F32.BF16 R48, R124.reuse, R134, R48 ;  /* 0x000000867c30723c */ /* 0x040fec0000041830 */
[C---:B----4-:R-:W-:Y:S06]  /*165e0*/  HMMA.16816.F32.BF16 R52, R124.reuse, R136, R52 ;  /* 0x000000887c34723c */ /* 0x050fec0000041834 */
        /* <DEDUP_REMOVED lines=73> */
.L_x_2184:
        /* <DEDUP_REMOVED lines=25> */
.L_x_2183:
        /* <DEDUP_REMOVED lines=183> */
[----:B------:R-:W-:Y:S01]  /*17780*/  ISETP.GT.AND P0, PT, R160, 0x1, PT ;  /* 0x00000001a000780c */ /* 0x000fe20003f04270 */
        /* <DEDUP_REMOVED lines=324> */
.L_x_2181:
[----:B------:R-:W1:Y:S01]  /*18bd0*/  SHFL.BFLY PT, R4, R165, 0x2, 0x1f ;  /* 0x0c401f00a5047f89 */ /* 0x000e6200000e0000 */
[----:B------:R-:W2:Y:S01]  /*18be0*/  S2UR UR4, SR_CgaCtaId ;  /* 0x00000000000479c3 */ /* 0x000ea20000008800 */
[----:B------:R-:W-:Y:S01]  /*18bf0*/  MOV R7, 0x3f800000 ;  /* 0x3f80000000077802 */ /* 0x000fe20000000f00 */
[----:B------:R-:W-:Y:S01]  /*18c00*/  UMOV UR5, 0x400 ;  /* 0x0000040000057882 */ /* 0x000fe20000000000 */
[----:B------:R-:W3:Y:S01]  /*18c10*/  SHFL.BFLY PT, R3, R164, 0x2, 0x1f ;  /* 0x0c401f00a4037f89 */ /* 0x000ee200000e0000 */
[----:B------:R-:W-:Y:S01]  /*18c20*/  MOV R8, 0x3f800000 ;  /* 0x3f80000000087802 */ /* 0x000fe20000000f00 */
[----:B-1----:R-:W-:Y:S01]  /*18c30*/  FADD.FTZ R9, R4, R165 ;  /* 0x000000a504097221 */ /* 0x002fe20000010000 */
[----:B--2---:R-:W-:Y:S01]  /*18c40*/  ULEA UR4, UR4, UR5, 0x18 ;  /* 0x0000000504047291 */ /* 0x004fe2000f8ec03f */
[----:B------:R-:W1:Y:S01]  /*18c50*/  S2R R4, SR_TID.X ;  /* 0x0000000000047919 */ /* 0x000e620000002100 */
[----:B---3--:R-:W-:Y:S02]  /*18c60*/  FADD.FTZ R10, R3, R164 ;  /* 0x000000a4030a7221 */ /* 0x008fe40000010000 */
[----:B------:R-:W2:Y:S04]  /*18c70*/  SHFL.BFLY PT, R6, R9, 0x1, 0x1f ;  /* 0x0c201f0009067f89 */ /* 0x000ea800000e0000 */
[----:B------:R-:W3:Y:S01]  /*18c80*/  SHFL.BFLY PT, R5, R10, 0x1, 0x1f ;  /* 0x0c201f000a057f89 */ /* 0x000ee200000e0000 */
[----:B--2---:R-:W-:Y:S01]  /*18c90*/  FADD.FTZ R6, R9, R6 ;  /* 0x0000000609067221 */ /* 0x004fe20000010000 */
[--C-:B-1----:R-:W-:Y:S01]  /*18ca0*/  SHF.R.S32.HI R3, RZ, 0x1f, R4.reuse ;  /* 0x0000001fff037819 */ /* 0x102fe20000011404 */
[----:B---3--:R-:W-:Y:S01]  /*18cb0*/  FADD.FTZ R5, R10, R5 ;  /* 0x000000050a057221 */ /* 0x008fe20000010000 */
[----:B------:R-:W-:-:S02]  /*18cc0*/  SHF.R.S32.HI R11, RZ, 0x1f, R4 ;  /* 0x0000001fff0b7819 */ /* 0x000fc40000011404 */
[-C--:B------:R-:W-:Y:S02]  /*18cd0*/  LEA.HI R3, R3, R4.reuse, RZ, 0x2 ;  /* 0x0000000403037211 */ /* 0x080fe400078f10ff */
[----:B------:R-:W-:Y:S02]  /*18ce0*/  LEA.HI R13, R11, R4, RZ, 0x2 ;  /* 0x000000040b0d7211 */ /* 0x000fe400078f10ff */
[----:B------:R-:W-:Y:S02]  /*18cf0*/  SHF.R.S32.HI R3, RZ, 0x2, R3 ;  /* 0x00000002ff037819 */ /* 0x000fe40000011403 */
[----:B------:R-:W-:Y:S02]  /*18d00*/  FSETP.NE.FTZ.AND P3, PT, R6, RZ, PT ;  /* 0x000000ff0600720b */ /* 0x000fe40003f75000 */
[----:B------:R-:W-:Y:S02]  /*18d10*/  SHF.R.S32.HI R10, RZ, 0x1f, R3 ;  /* 0x0000001fff0a7819 */ /* 0x000fe40000011403 */
[----:B------:R-:W-:-:S02]  /*18d20*/  FSETP.NE.FTZ.AND P2, PT, R5, RZ, PT ;  /* 0x000000ff0500720b */ /* 0x000fc40003f55000 */
[----:B------:R-:W-:Y:S02]  /*18d30*/  LEA.HI R10, R10, R3, RZ, 0x3 ;  /* 0x000000030a0a7211 */ /* 0x000fe400078f18ff */
[----:B------:R-:W-:Y:S02]  /*18d40*/  LOP3.LUT R13, R13, 0xfffffffc, RZ, 0xc0, !PT ;  /* 0xfffffffc0d0d7812 */ /* 0x000fe400078ec0ff */
[----:B------:R-:W-:-:S03]  /*18d50*/  LOP3.LUT R10, R10, 0xfffffff8, RZ, 0xc0, !PT ;  /* 0xfffffff80a0a7812 */ /* 0x000fc600078ec0ff */
[----:B------:R-:W-:Y:S01]  /*18d60*/  IMAD.IADD R13, R4, 0x1, -R13 ;  /* 0x00000001040d7824 */ /* 0x000fe200078e0a0d */
[----:B------:R-:W-:Y:S01]  /*18d70*/  IADD3 R9, R3, -R10, RZ ;  /* 0x8000000a03097210 */ /* 0x000fe20007ffe0ff */
[----:B------:R-:W1:Y:S01]  /*18d80*/  @P3 MUFU.RCP R7, R6 ;  /* 0x0000000600073308 */ /* 0x000e620000001000 */
[----:B------:R-:W-:Y:S01]  /*18d90*/  LEA.HI R10, R11, R4, RZ, 0x5 ;  /* 0x000000040b0a7211 */ /* 0x000fe200078f28ff */
[----:B------:R-:W2:Y:S01]  /*18da0*/  @P3 LDC R21, c[0x0][0x2e8] ;  /* 0x0000ba00ff153b82 */ /* 0x000ea20000000800 */
[----:B------:R-:W-:Y:S02]  /*18db0*/  LEA.HI R11, R9, R9, RZ, 0x1 ;  /* 0x00000009090b7211 */ /* 0x000fe400078f08ff */
[----:B------:R-:W-:Y:S02]  /*18dc0*/  SHF.R.S32.HI R12, RZ, 0x5, R10 ;  /* 0x00000005ff0c7819 */ /* 0x000fe4000001140a */
[----:B------:R-:W-:Y:S01]  /*18dd0*/  LOP3.LUT R14, R11, 0x3fffffe, RZ, 0xc0, !PT ;  /* 0x03fffffe0b0e7812 */ /* 0x000fe200078ec0ff */
[----:B------:R-:W3:Y:S01]  /*18de0*/  @P2 MUFU.RCP R8, R5 ;  /* 0x0000000500082308 */ /* 0x000ee20000001000 */
[----:B------:R-:W-:Y:S01]  /*18df0*/  SHF.R.S32.HI R11, RZ, 0x1, R11 ;  /* 0x00000001ff0b7819 */ /* 0x000fe2000001140b */
[----:B------:R-:W4:Y:S01]  /*18e00*/  @P2 LDC R19, c[0x0][0x2e8] ;  /* 0x0000ba00ff132b82 */ /* 0x000f220000000800 */
[----:B------:R-:W-:Y:S01]  /*18e10*/  IADD3 R14, R9, -R14, RZ ;  /* 0x8000000e090e7210 */ /* 0x000fe20007ffe0ff */
[----:B------:R-:W-:Y:S01]  /*18e20*/  IMAD R9, R12, 0x100, R13 ;  /* 0x000001000c097824 */ /* 0x000fe200078e020d */
[----:B------:R-:W-:-:S02]  /*18e30*/  SHF.L.U32 R15, R11, 0x6, RZ ;  /* 0x000000060b0f7819 */ /* 0x000fc400000006ff */
[----:B------:R-:W-:Y:S01]  /*18e40*/  LOP3.LUT P0, RZ, R11, 0x2, RZ, 0xc0, !PT ;  /* 0x000000020bff7812 */ /* 0x000fe2000780c0ff */
[----:B------:R-:W5:Y:S01]  /*18e50*/  @P3 MUFU.LG2 R6, R6 ;  /* 0x0000000600063308 */ /* 0x000f620000000c00 */
[----:B------:R-:W-:Y:S01]  /*18e60*/  LEA R9, R14, R9, 0x4 ;  /* 0x000000090e097211 */ /* 0x000fe200078e20ff */
[----:B-1----:R-:W-:Y:S01]  /*18e70*/  FMUL.FTZ R112, R7, R112 ;  /* 0x0000007007707220 */ /* 0x002fe20000410000 */
[----:B------:R-:W-:Y:S01]  /*18e80*/  LOP3.LUT R15, R15, 0xc0, RZ, 0xc0, !PT ;  /* 0x000000c00f0f7812 */ /* 0x000fe200078ec0ff */
[----:B------:R-:W-:Y:S01]  /*18e90*/  FMUL.FTZ R113, R7, R113 ;  /* 0x0000007107717220 */ /* 0x000fe20000410000 */
[----:B------:R-:W-:Y:S01]  /*18ea0*/  LOP3.LUT R14, R11, 0x1, RZ, 0xc0, !PT ;  /* 0x000000010b0e7812 */ /* 0x000fe200078ec0ff */
[----:B------:R-:W-:Y:S01]  /*18eb0*/  IMAD.MOV.U32 R11, RZ, RZ, 0x20 ;  /* 0x00000020ff0b7424 */ /* 0x000fe200078e00ff */
[----:B------:R-:W-:Y:S01]  /*18ec0*/  LEA.HI R16, R15, R15, RZ, 0x1d ;  /* 0x0000000f0f107211 */ /* 0x000fe200078fe8ff */
[----:B------:R-:W-:Y:S01]  /*18ed0*/  FMUL.FTZ R68, R7, R68 ;  /* 0x0000004407447220 */ /* 0x000fe20000410000 */
[----:B------:R-:W-:Y:S01]  /*18ee0*/  ISETP.NE.U32.AND P1, PT, R14, 0x1, PT ;  /* 0x000000010e00780c */ /* 0x000fe20003f25070 */
[C---:B---3--:R-:W-:Y:S01]  /*18ef0*/  FMUL.FTZ R115, R8.reuse, R115 ;  /* 0x0000007308737220 */ /* 0x048fe20000410000 */
[----:B------:R-:W-:Y:S01]  /*18f00*/  LEA R9, R9, R16, 0x1 ;  /* 0x0000001009097211 */ /* 0x000fe200078e08ff */
[C---:B------:R-:W-:Y:S01]  /*18f10*/  FMUL.FTZ R114, R8.reuse, R114 ;  /* 0x0000007208727220 */ /* 0x040fe20000410000 */
[----:B------:R-:W-:Y:S01]  /*18f20*/  FMUL.FTZ R69, R7, R69 ;  /* 0x0000004507457220 */ /* 0x000fe20000410000 */
[C---:B------:R-:W-:Y:S01]  /*18f30*/  FMUL.FTZ R71, R8.reuse, R71 ;  /* 0x0000004708477220 */ /* 0x040fe20000410000 */
[----:B------:R-:W-:Y:S01]  /*18f40*/  LEA R9, R9, UR4, 0x1 ;  /* 0x0000000409097c11 */ /* 0x000fe2000f8e08ff */
[C---:B------:R-:W-:Y:S01]  /*18f50*/  FMUL.FTZ R70, R8.reuse, R70 ;  /* 0x0000004608467220 */ /* 0x040fe20000410000 */
[C---:B------:R-:W-:Y:S01]  /*18f60*/  FMUL.FTZ R72, R7.reuse, R72 ;  /* 0x0000004807487220 */ /* 0x040fe20000410000 */
[----:B------:R-:W-:Y:S01]  /*18f70*/  FMUL.FTZ R73, R7, R73 ;  /* 0x0000004907497220 */ /* 0x000fe20000410000 */
[C---:B------:R-:W-:Y:S01]  /*18f80*/  FMUL.FTZ R75, R8.reuse, R75 ;  /* 0x0000004b084b7220 */ /* 0x040fe20000410000 */
[C---:B------:R-:W-:Y:S01]  /*18f90*/  FMUL.FTZ R74, R8.reuse, R74 ;  /* 0x0000004a084a7220 */ /* 0x040fe20000410000 */
        /* <DEDUP_REMOVED lines=98> */
[----:B------:R-:W-:Y:S06]  /*195c0*/  @!P0 BRA `(.L_x_2186) ;  /* 0x0000000000248947 */ /* 0x000fec0003800000 */
        /* <DEDUP_REMOVED lines=9> */
.L_x_2186:
[----:B------:R-:W1:Y:S01]  /*19660*/  S2R R2, SR_CTAID.Z ;  /* 0x0000000000027919 */ /* 0x000e620000002700 */
[----:B------:R-:W1:Y:S01]  /*19670*/  LDC R5, c[0x0][0x270] ;  /* 0x00009c00ff057b82 */ /* 0x000e620000000800 */
[----:B------:R-:W1:Y:S07]  /*19680*/  S2R R15, SR_CTAID.Y ;  /* 0x00000000000f7919 */ /* 0x000e6e0000002600 */
[----:B------:R-:W2:Y:S01]  /*19690*/  LDC R0, c[0x0][0x2c4] ;  /* 0x0000b100ff007b82 */ /* 0x000ea20000000800 */
[----:B-1----:R-:W-:-:S04]  /*196a0*/  IMAD R5, R15, R5, R2 ;  /* 0x000000050f057224 */ /* 0x002fc800078e0202 */
[----:B--2---:R-:W-:-:S07]  /*196b0*/  IMAD R0, R5, R0, RZ ;  /* 0x0000000005007224 */ /* 0x004fce00078e02ff */
.L_x_2187:
[----:B------:R-:W-:Y:S01]  /*196c0*/  LOP3.LUT R5, R10, 0xffffffe0, RZ, 0xc0, !PT ;  /* 0xffffffe00a057812 */ /* 0x000fe200078ec0ff */
[----:B------:R-:W-:Y:S01]  /*196d0*/  BAR.SYNC.DEFER_BLOCKING 0x0 ;  /* 0x0000000000007b1d */ /* 0x000fe20000010000 */
[----:B------:R-:W-:-:S03]  /*196e0*/  SHF.R.S32.HI R7, RZ, 0x1f, R12 ;  /* 0x0000001fff077819 */ /* 0x000fc6000001140c */
[----:B------:R-:W-:Y:S01]  /*196f0*/  IMAD.IADD R5, R4, 0x1, -R5 ;  /* 0x0000000104057824 */ /* 0x000fe200078e0a05 */
[----:B------:R-:W-:Y:S01]  /*19700*/  LEA.HI R7, R7, R12, RZ, 0x2 ;  /* 0x0000000c07077211 */ /* 0x000fe200078f10ff */
[----:B------:R-:W-:Y:S03]  /*19710*/  BSSY B0, `(.L_x_2188) ;  /* 0x0000014000007945 */ /* 0x000fe60003800000 */
[----:B------:R-:W-:Y:S02]  /*19720*/  LOP3.LUT P0, RZ, R5, 0x3, RZ, 0xc0, !PT ;  /* 0x0000000305ff7812 */ /* 0x000fe4000780c0ff */
[----:B------:R-:W-:-:S05]  /*19730*/  LOP3.LUT R7, R7, 0xffffffc, RZ, 0xc0, !PT ;  /* 0x0ffffffc07077812 */ /* 0x000fca00078ec0ff */
[----:B------:R-:W-:-:S04]  /*19740*/  IMAD.IADD R12, R12, 0x1, -R7 ;  /* 0x000000010c0c7824 */ /* 0x000fc800078e0a07 */
[----:B------:R-:W-:Y:S02]  /*19750*/  IMAD R161, R12, 0x10, R161 ;  /* 0x000000100ca17824 */ /* 0x000fe400078e02a1 */
[----:B------:R-:W-:Y:S05]  /*19760*/  @P0 BRA `(.L_x_2189) ;  /* 0x0000000000380947 */ /* 0x000fea0003800000 */
        /* <DEDUP_REMOVED lines=14> */
.L_x_2189:
[----:B------:R-:W-:Y:S05]  /*19850*/  BSYNC B0 ;  /* 0x0000000000007941 */ /* 0x000fea0003800000 */
.L_x_2188:
[----:B------:R-:W2:Y:S01]  /*19860*/  S2UR UR8, SR_CTAID.X ;  /* 0x00000000000879c3 */ /* 0x000ea20000002500 */
[----:B------:R-:W-:Y:S01]  /*19870*/  SHF.R.S32.HI R25, RZ, 0x1f, R15 ;  /* 0x0000001fff197819 */ /* 0x000fe2000001140f */
[----:B------:R3:W4:Y:S01]  /*19880*/  LDS.128 R20, [R154+0x800] ;  /* 0x000800009a147984 */ /* 0x0007220000000c00 */
[----:B------:R-:W-:Y:S01]  /*19890*/  SHF.L.U32 R12, R13, 0x3, RZ ;  /* 0x000000030d0c7819 */ /* 0x000fe200000006ff */
[----:B------:R-:W-:Y:S01]  /*198a0*/  BSSY B0, `(.L_x_2190) ;  /* 0x000002f000007945 */ /* 0x000fe20003800000 */
[----:B------:R-:W-:Y:S01]  /*198b0*/  ISETP.NE.AND P0, PT, R151, -0x1, PT ;  /* 0xffffffff9700780c */ /* 0x000fe20003f05270 */
[----:B------:R3:W3:Y:S01]  /*198c0*/  LDS.128 R16, [R154+0x1800] ;  /* 0x001800009a107984 */ /* 0x0006e20000000c00 */
[----:B------:R-:W-:Y:S01]  /*198d0*/  SHF.R.S32.HI R13, RZ, 0x1f, R12 ;  /* 0x0000001fff0d7819 */ /* 0x000fe2000001140c */
[----:B------:R-:W5:Y:S02]  /*198e0*/  LDC.64 R4, c[0x0][0x290] ;  /* 0x0000a400ff047b82 */ /* 0x000f640000000a00 */
[----:B-1----:R1:W1:Y:S04]  /*198f0*/  LDS.128 R8, [R154+0x2800] ;  /* 0x002800009a087984 */ /* 0x0022680000000c00 */
[----:B------:R1:W1:Y:S02]  /*19900*/  LDS.128 R28, [R154+0x2000] ;  /* 0x002000009a1c7984 */ /* 0x0002640000000c00 */
[----:B------:R-:W4:Y:S01]  /*19910*/  LDC.64 R6, c[0x0][0x298] ;  /* 0x0000a600ff067b82 */ /* 0x000f220000000a00 */
[----:B--2---:R-:W-:-:S04]  /*19920*/  USHF.L.U32 UR8, UR8, 0x6, URZ ;  /* 0x0000000608087899 */ /* 0x004fc8000800063f */
[----:B------:R-:W-:Y:S02]  /*19930*/  USHF.R.S32.HI UR4, URZ, 0x1f, UR8 ;  /* 0x0000001f3f047899 */ /* 0x000fe40008011408 */
[----:B------:R-:W-:Y:S01]  /*19940*/  IADD3 R150, R150, -UR8, RZ ;  /* 0x8000000896967c10 */ /* 0x000fe2000fffe0ff */
[----:B-----5:R-:W-:-:S04]  /*19950*/  IMAD R0, R25, R4, RZ ;  /* 0x0000000419007224 */ /* 0x020fc800078e02ff */
[C---:B------:R-:W-:Y:S02]  /*19960*/  IMAD R0, R15.reuse, R5, R0 ;  /* 0x000000050f007224 */ /* 0x040fe400078e0200 */
[----:B------:R-:W-:-:S04]  /*19970*/  IMAD.WIDE.U32 R14, R15, R4, RZ ;  /* 0x000000040f0e7225 */ /* 0x000fc800078e00ff */
[----:B----4-:R-:W-:-:S04]  /*19980*/  IMAD.WIDE.U32 R24, R151, R6, RZ ;  /* 0x0000000697187225 */ /* 0x010fc800078e00ff */
[----:B------:R-:W-:Y:S01]  /*19990*/  IMAD.WIDE.U32 R12, R6, UR8, R12 ;  /* 0x00000008060c7c25 */ /* 0x000fe2000f8e000c */
[----:B------:R-:W-:-:S03]  /*199a0*/  SEL R5, R14, R24, !P0 ;  /* 0x000000180e057207 */ /* 0x000fc60004000000 */
[----:B------:R-:W-:Y:S01]  /*199b0*/  IMAD R4, R6, UR4, RZ ;  /* 0x0000000406047c24 */ /* 0x000fe2000f8e02ff */
[----:B------:R-:W-:Y:S01]  /*199c0*/  ULDC.64 UR4, c[0x0][0x2a0] ;  /* 0x0000a80000047ab9 */ /* 0x000fe20000000a00 */
[----:B------:R-:W-:Y:S01]  /*199d0*/  IMAD R151, R151, R7, R25 ;  /* 0x0000000797977224 */ /* 0x000fe200078e0219 */
[----:B------:R-:W-:Y:S01]  /*199e0*/  @!P0 IADD3 R151, R15, R0, RZ ;  /* 0x000000000f978210 */ /* 0x000fe20007ffe0ff */
[----:B------:R-:W-:Y:S01]  /*199f0*/  IMAD R4, R7, UR8, R4 ;  /* 0x0000000807047c24 */ /* 0x000fe2000f8e0204 */
[----:B------:R-:W-:Y:S01]  /*19a00*/  SHF.R.S32.HI R0, RZ, 0x1f, R2 ;  /* 0x0000001fff007819 */ /* 0x000fe20000011402 */
[----:B------:R2:W4:Y:S01]  /*19a10*/  LDS.128 R24, [R154] ;  /* 0x000000009a187984 */ /* 0x0005220000000c00 */
[----:B------:R-:W-:Y:S01]  /*19a20*/  IADD3 R32, P0, R5, R12, RZ ;  /* 0x0000000c05207210 */ /* 0x000fe20007f1e0ff */
[----:B------:R-:W-:-:S03]  /*19a30*/  VIADD R5, R3, 0x20 ;  /* 0x0000002003057836 */ /* 0x000fc60000000000 */
[----:B------:R-:W-:Y:S01]  /*19a40*/  IADD3.X R33, R151, R4, R13, P0, !PT ;  /* 0x0000000497217210 */ /* 0x000fe200007fe40d */
[----:B------:R-:W-:Y:S01]  /*19a50*/  IMAD R13, R0, UR4, RZ ;  /* 0x00000004000d7c24 */ /* 0x000fe2000f8e02ff */
[-C--:B------:R-:W-:Y:S02]  /*19a60*/  ISETP.GE.AND P0, PT, R3, R150.reuse, PT ;  /* 0x000000960300720c */ /* 0x080fe40003f06270 */
[----:B------:R-:W-:Y:S01]  /*19a70*/  ISETP.GE.AND P1, PT, R5, R150, PT ;  /* 0x000000960500720c */ /* 0x000fe20003f26270 */
[C---:B------:R-:W-:Y:S01]  /*19a80*/  IMAD R0, R2.reuse, UR5, R13 ;  /* 0x0000000502007c24 */ /* 0x040fe2000f8e020d */
[----:B------:R-:W-:Y:S01]  /*19a90*/  SHF.R.S32.HI R5, RZ, 0x1f, R3 ;  /* 0x0000001fff057819 */ /* 0x000fe20000011403 */
[----:B------:R2:W1:Y:S01]  /*19aa0*/  LDS.128 R12, [R154+0x1000] ;  /* 0x001000009a0c7984 */ /* 0x0004620000000c00 */
[----:B------:R-:W-:-:S04]  /*19ab0*/  IMAD.WIDE.U32 R32, R2, UR4, R32 ;  /* 0x0000000402207c25 */ /* 0x000fc8000f8e0020 */
[----:B------:R-:W-:-:S03]  /*19ac0*/  IMAD.IADD R35, R0, 0x1, R33 ;  /* 0x0000000100237824 */ /* 0x000fc600078e0221 */
[----:B---3--:R-:W-:Y:S05]  /*19ad0*/  @P0 BRA `(.L_x_2191) ;  /* 0x00000000002c0947 */ /* 0x008fea0003800000 */
        /* <DEDUP_REMOVED lines=8> */
[----:B----4-:R3:W-:Y:S04]  /*19b60*/  STG.E.128 desc[UR6][R38.64], R24 ;  /* 0x0000001826007986 */ /* 0x0107e8000c101d06 */
[----:B-1----:R3:W-:Y:S04]  /*19b70*/  STG.E.128 desc[UR6][R38.64+0x40], R12 ;  /* 0x0000400c26007986 */ /* 0x0027e8000c101d06 */
[----:B------:R3:W-:Y:S02]  /*19b80*/  STG.E.128 desc[UR6][R38.64+0x80], R28 ;  /* 0x0000801c26007986 */ /* 0x0007e4000c101d06 */
.L_x_2191:
[----:B------:R-:W-:Y:S05]  /*19b90*/  BSYNC B0 ;  /* 0x0000000000007941 */ /* 0x000fea0003800000 */
.L_x_2190:
[----:B------:R-:W-:Y:S05]  /*19ba0*/  @P1 EXIT ;  /* 0x000000000000194d */ /* 0x000fea0003800000 */
[----:B------:R-:W-:Y:S01]  /*19bb0*/  IADD3 R3, P0, R3, 0x20, RZ ;  /* 0x0000002003037810 */ /* 0x000fe20007f1e0ff */
[----:B------:R-:W-:Y:S01]  /*19bc0*/  IMAD.MOV.U32 R4, RZ, RZ, R32 ;  /* 0x000000ffff047224 */ /* 0x000fe200078e0020 */
[----:B------:R-:W-:-:S03]  /*19bd0*/  ULDC.64 UR4, c[0x0][0x280] ;  /* 0x0000a00000047ab9 */ /* 0x000fc60000000a00 */
[----:B------:R-:W-:-:S04]  /*19be0*/  IMAD.X R5, RZ, RZ, R5, P0 ;  /* 0x000000ffff057224 */ /* 0x000fc800000e0605 */
[----:B------:R-:W-:Y:S01]  /*19bf0*/  IMAD R0, R5, R6, RZ ;  /* 0x0000000605007224 */ /* 0x000fe200078e02ff */
[----:B------:R-:W-:-:S03]  /*19c00*/  MOV R5, R35 ;  /* 0x0000002300057202 */ /* 0x000fc60000000f00 */
[C---:B------:R-:W-:Y:S02]  /*19c10*/  IMAD R0, R3.reuse, R7, R0 ;  /* 0x0000000703007224 */ /* 0x040fe400078e0200 */
[----:B------:R-:W-:-:S03]  /*19c20*/  IMAD.WIDE.U32 R4, R3, R6, R4 ;  /* 0x0000000603047225 */ /* 0x000fc600078e0004 */
[----:B------:R-:W-:Y:S02]  /*19c30*/  LEA R2, P0, R4, UR4, 0x1 ;  /* 0x0000000404027c11 */ /* 0x000fe4000f8008ff */
[----:B------:R-:W-:-:S04]  /*19c40*/  IADD3 R0, R0, R5, RZ ;  /* 0x0000000500007210 */ /* 0x000fc80007ffe0ff */
[----:B------:R-:W-:-:S05]  /*19c50*/  LEA.HI.X R3, R4, UR5, R0, 0x1, P0 ;  /* 0x0000000504037c11 */ /* 0x000fca00080f0c00 */
[----:B------:R-:W-:Y:S04]  /*19c60*/  STG.E.128 desc[UR6][R2.64], R20 ;  /* 0x0000001402007986 */ /* 0x000fe8000c101d06 */
[----:B------:R-:W-:Y:S04]  /*19c70*/  STG.E.128 desc[UR6][R2.64+0x40], R16 ;  /* 0x0000401002007986 */ /* 0x000fe8000c101d06 */
[----:B-1----:R-:W-:Y:S01]  /*19c80*/  STG.E.128 desc[UR6][R2.64+0x80], R8 ;  /* 0x0000800802007986 */ /* 0x002fe2000c101d06 */
[----:B------:R-:W-:Y:S05]  /*19c90*/  EXIT ;  /* 0x000000000000794d */ /* 0x000fea0003800000 */
.L_x_2192:
        /* <DEDUP_REMOVED lines=14> */
.L_x_6460:


//--------------------- .text._ZN5flash24flash_fwd_splitkv_kernelI23Flash_fwd_kernel_traitsILi96ELi64ELi128ELi4ELb0ELb0EN7cutlass10bfloat16_tE19Flash_kernel_traitsILi96ELi64ELi128ELi4ES3_EELb1ELb0ELb0ELb0ELb1ELb1ELb0ELb1EEEvNS_16Flash_fwd_paramsE --------------------------
	.section	.text._ZN5flash24flash_fwd_splitkv_kernelI23Flash_fwd_kernel_traitsILi96ELi64ELi128ELi4ELb0ELb0EN7cutlass10bfloat16_tE19Flash_kernel_traitsILi96ELi64ELi128ELi4ES3_EELb1ELb0ELb0ELb0ELb1ELb1ELb0ELb1EEEvNS_16Flash_fwd_paramsE,"ax",@progbits
	.align	128
        .global         _ZN5flash24flash_fwd_splitkv_kernelI23Flash_fwd_kernel_traitsILi96ELi64ELi128ELi4ELb0ELb0EN7cutlass10bfloat16_tE19Flash_kernel_traitsILi96ELi64ELi128ELi4ES3_EELb1ELb0ELb0ELb0ELb1ELb1ELb0ELb1EEEvNS_16Flash_fwd_paramsE
        .type           _ZN5flash24flash_fwd_splitkv_kernelI23Flash_fwd_kernel_traitsILi96ELi64ELi128ELi4ELb0ELb0EN7cutlass10bfloat16_tE19Flash_kernel_traitsILi96ELi64ELi128ELi4ES3_EELb1ELb0ELb0ELb0ELb1ELb1ELb0ELb1EEEvNS_16Flash_fwd_paramsE,@function
        .size           _ZN5flash24flash_fwd_splitkv_kernelI23Flash_fwd_kernel_traitsILi96ELi64ELi128ELi4ELb0ELb0EN7cutlass10bfloat16_tE19Flash_kernel_traitsILi96ELi64ELi128ELi4ES3_EELb1ELb0ELb0ELb0ELb1ELb1ELb0ELb1EEEvNS_16Flash_fwd_paramsE,(.L_x_6461 - _ZN5flash24flash_fwd_splitkv_kernelI23Flash_fwd_kernel_traitsILi96ELi64ELi128ELi4ELb0ELb0EN7cutlass10bfloat16_tE19Flash_kernel_traitsILi96ELi64ELi128ELi4ES3_EELb1ELb0ELb0ELb0ELb1ELb1ELb0ELb1EEEvNS_16Flash_fwd_paramsE)
        .other          _ZN5flash24flash_fwd_splitkv_kernelI23Flash_fwd_kernel_traitsILi96ELi64ELi128ELi4ELb0ELb0EN7cutlass10bfloat16_tE19Flash_kernel_traitsILi96ELi64ELi128ELi4ES3_EELb1ELb0ELb0ELb0ELb1ELb1ELb0ELb1EEEvNS_16Flash_fwd_paramsE,@"STO_CUDA_ENTRY STV_DEFAULT"
_ZN5flash24flash_fwd_splitkv_kernelI23Flash_fwd_kernel_traitsILi96ELi64ELi128ELi4ELb0ELb0EN7cutlass10bfloat16_tE19Flash_kernel_traitsILi96ELi64ELi128ELi4ES3_EELb1ELb0ELb0ELb0ELb1ELb1ELb0ELb1EEEvNS_16Flash_fwd_paramsE:
.text._ZN5flash24flash_fwd_splitkv_kernelI23Flash_fwd_kernel_traitsILi96ELi64ELi128ELi4ELb0ELb0EN7cutlass10bfloat16_tE19Flash_kernel_traitsILi96ELi64ELi128ELi4ES3_EELb1ELb0ELb0ELb0ELb1ELb1ELb0ELb1EEEvNS_16Flash_fwd_paramsE:
        /* <DEDUP_REMOVED lines=41> */
.L_x_2193:
[----:B------:R-:W1:Y:S02]  /*0290*/  LDC R75, c[0x0][0x2c8] ;  /* 0x0000b200ff4b7b82 */ /* 0x000e640000000800 */
.L_x_2194:
        /* <DEDUP_REMOVED lines=89> */
.L_x_2197:
[----:B------:R-:W-:Y:S05]  /*0830*/  BSYNC B0 ;  /* 0x0000000000007941 */ /* 0x000fea0003800000 */
.L_x_2196:
        /* <DEDUP_REMOVED lines=15> */
.L_x_2199:
[----:B------:R-:W-:Y:S05]  /*0930*/  BSYNC B0 ;  /* 0x0000000000007941 */ /* 0x000fea0003800000 */
.L_x_2198:
        /* <DEDUP_REMOVED lines=11> */
.L_x_2195:
        /* <DEDUP_REMOVED lines=22> */
.L_x_2200:
        /* <DEDUP_REMOVED lines=81> */
.L_x_2201:
        /* <DEDUP_REMOVED lines=49> */
.L_x_2203:
        /* <DEDUP_REMOVED lines=30> */
.L_x_2202:
        /* <DEDUP_REMOVED lines=248> */
.L_x_2250:
        /* <DEDUP_REMOVED lines=199> */
.L_x_2208:
[----:B------:R-:W-:Y:S05]  /*3140*/  BSYNC B0 ;  /* 0x0000000000007941 */ /* 0x000fea0003800000 */
.L_x_2207:
        /* <DEDUP_REMOVED lines=147> */
.L_x_2210:
[----:B------:R-:W-:Y:S05]  /*3a80*/  BSYNC B0 ;  /* 0x0000000000007941 */ /* 0x000fea0003800000 */
.L_x_2209:
        /* <DEDUP_REMOVED lines=155> */
.L_x_2212:
[----:B------:R-:W-:Y:S05]  /*4440*/  BSYNC B0 ;  /* 0x0000000000007941 */ /* 0x000fea0003800000 */
.L_x_2211:
        /* <DEDUP_REMOVED lines=160> */
.L_x_2214:
[----:B------:R-:W-:Y:S05]  /*4e50*/  BSYNC B0 ;  /* 0x0000000000007941 */ /* 0x000fea0003800000 */
.L_x_2213:
[----:B-1----:R-:W-:Y:S01]  /*4e60*/  MOV R20, R47 ;  /* 0x0000002f00147202 */ /* 0x002fe20000000f00 */
[----:B------:R-:W-:Y:S01]  /*4e70*/  IMAD.MOV.U32 R52, RZ, RZ, R49 ;  /* 0x000000ffff347224 */ /* 0x000fe200078e0031 */
[----:B------:R-:W-:Y:S01]  /*4e80*/  MOV R21, R46 ;  /* 0x0000002e00157202 */ /* 0x000fe20000000f00 */
[----:B------:R-:W-:Y:S01]  /*4e90*/  IMAD.MOV.U32 R53, RZ, RZ, R48 ;  /* 0x000000ffff357224 */ /* 0x000fe200078e0030 */
[----:B------:R-:W-:Y:S01]  /*4ea0*/  UMOV UR4, UR21 ;  /* 0x0000001500047c82 */ /* 0x000fe20008000000 */
[----:B------:R-:W-:Y:S05]  /*4eb0*/  BRA `(.L_x_2215) ;  /* 0x0000004400fc7947 */ /* 0x000fea0003800000 */
.L_x_2206:
        /* <DEDUP_REMOVED lines=88> */
.L_x_2219:
[----:B------:R-:W-:Y:S05]  /*5440*/  BSYNC B0 ;  /* 0x0000000000007941 */ /* 0x000fea0003800000 */
.L_x_2218:
        /* <DEDUP_REMOVED lines=82> */
.L_x_2221:
[----:B------:R-:W-:Y:S05]  /*5970*/  BSYNC B0 ;  /* 0x0000000000007941 */ /* 0x000fea0003800000 */
.L_x_2220:
        /* <DEDUP_REMOVED lines=85> */
.L_x_2223:
[----:B------:R-:W-:Y:S05]  /*5ed0*/  BSYNC B0 ;  /* 0x0000000000007941 */ /* 0x000fea0003800000 */
.L_x_2222:
[----:B-----5:R2:W-:Y:S02]  /*5ee0*/  STG.E.128 desc[UR6][R116.64+0x80], R40 ;  /* 0x0000802874007986 */ /* 0x0205e4000c101d06 */
.L_x_2217:
[----:B------:R-:W-:Y:S05]  /*5ef0*/  BSYNC B1 ;  /* 0x0000000000017941 */ /* 0x000fea0003800000 */
.L_x_2216:
        /* <DEDUP_REMOVED lines=95> */
.L_x_2227:
[----:B------:R-:W-:Y:S05]  /*64f0*/  BSYNC B0 ;  /* 0x0000000000007941 */ /* 0x000fea0003800000 */
.L_x_2226:
        /* <DEDUP_REMOVED lines=86> */
.L_x_2229:
[----:B------:R-:W-:Y:S05]  /*6a60*/  BSYNC B0 ;  /* 0x0000000000007941 */ /* 0x000fea0003800000 */
.L_x_2228:
        /* <DEDUP_REMOVED lines=10> */
[----:B------:R-:W-:Y:S01]  /*6b10*/  IMAD.MOV.U32 R164, RZ, RZ, RZ ;  /* 0x000000ffffa47224 */ /* 0x000fe200078e00ff */
[----:B------:R-:W-:Y:S01]  /*6b20*/  LOP3.LUT R45, R42, 0xffff0000, RZ, 0xc0, !PT ;  /* 0xffff00002a2d7812 */ /* 0x000fe200078ec0ff */
[----:B------:R-:W-:Y:S01]  /*6b30*/  USHF.R.S32.HI UR26, URZ, 0x1, UR26 ;  /* 0x000000013f1a7899 */ /* 0x000fe2000801141a */
[----:B------:R-:W-:Y:S01]  /*6b40*/  LOP3.LUT R49, R43, 0xffff0000, RZ, 0xc0, !PT ;  /* 0xffff00002b317812 */ /* 0x000fe200078ec0ff */
[----:B--2---:R-:W-:Y:S02]  /*6b50*/  IMAD.MOV.U32 R168, RZ, RZ, RZ ;  /* 0x000000ffffa87224 */ /* 0x004fe400078e00ff */
        /* <DEDUP_REMOVED lines=74> */
.L_x_2231:
[----:B------:R-:W-:Y:S05]  /*7000*/  BSYNC B0 ;  /* 0x0000000000007941 */ /* 0x000fea0003800000 */
.L_x_2230:
[----:B-----5:R1:W-:Y:S02]  /*7010*/  STG.E.128 desc[UR6][R158.64+0x80], R40 ;  /* 0x000080289e007986 */ /* 0x0203e4000c101d06 */
.L_x_2225:
[----:B------:R-:W-:Y:S05]  /*7020*/  BSYNC B1 ;  /* 0x0000000000017941 */ /* 0x000fea0003800000 */
.L_x_2224:
        /* <DEDUP_REMOVED lines=92> */
.L_x_2235:
[----:B------:R-:W-:Y:S05]  /*75f0*/  BSYNC B0 ;  /* 0x0000000000007941 */ /* 0x000fea0003800000 */
.L_x_2234:
        /* <DEDUP_REMOVED lines=93> */
.L_x_2237:
[----:B------:R-:W-:Y:S05]  /*7bd0*/  BSYNC B0 ;  /* 0x0000000000007941 */ /* 0x000fea0003800000 */
.L_x_2236:
        /* <DEDUP_REMOVED lines=89> */
.L_x_2239:
[----:B------:R-:W-:Y:S05]  /*8170*/  BSYNC B0 ;  /* 0x0000000000007941 */ /* 0x000fea0003800000 */
.L_x_2238:
[----:B-----5:R2:W-:Y:S02]  /*8180*/  STG.E.128 desc[UR6][R168.64], R40 ;  /* 0x00000028a8007986 */ /* 0x0205e4000c101d06 */
.L_x_2233:
[----:B------:R-:W-:Y:S05]  /*8190*/  BSYNC B1 ;  /* 0x0000000000017941 */ /* 0x000fea0003800000 */
.L_x_2232:
        /* <DEDUP_REMOVED lines=97> */
.L_x_2243:
[----:B------:R-:W-:Y:S05]  /*87b0*/  BSYNC B0 ;  /* 0x0000000000007941 */ /* 0x000fea0003800000 */
.L_x_2242:
        /* <DEDUP_REMOVED lines=94> */
.L_x_2245:
[----:B------:R-:W-:Y:S05]  /*8da0*/  BSYNC B0 ;  /* 0x0000000000007941 */ /* 0x000fea0003800000 */
.L_x_2244:
        /* <DEDUP_REMOVED lines=90> */
.L_x_2247:
[----:B------:R-:W-:Y:S05]  /*9350*/  BSYNC B0 ;  /* 0x0000000000007941 */ /* 0x000fea0003800000 */
.L_x_2246:
[----:B-----5:R3:W-:Y:S02]  /*9360*/  STG.E.128 desc[UR6][R58.64], R8 ;  /* 0x000000083a007986 */ /* 0x0207e4000c101d06 */
.L_x_2241:
[----:B------:R-:W-:Y:S05]  /*9370*/  BSYNC B1 ;  /* 0x0000000000017941 */ /* 0x000fea0003800000 */
.L_x_2240:
        /* <DEDUP_REMOVED lines=8> */
.L_x_2205:
        /* <DEDUP_REMOVED lines=43> */
.L_x_2215:
        /* <DEDUP_REMOVED lines=82> */
.L_x_2248:
        /* <DEDUP_REMOVED lines=9> */
.L_x_2249:
[----:B------:R-:W-:Y:S04]  /*9c60*/  IADD3 R13, R13, -0x1, RZ ;  /* 0xffffffff0d0d7810 */ /* 0x000fe80007ffe0ff */
[----:B------:R-:W-:Y:S11]  /*9c70*/  ISETP.GT.AND P0, PT, R13, R90, PT ;  /* 0x0000005a0d00720c */ /* 0x000ff60003f04270 */
[----:B------:R-:W-:Y:S02]  /*9c80*/  @!UPT UIADD3 URZ, URZ, URZ, URZ ;  /* 0x0000003f3f3ff290 */ /* 0x000fe4000fffe03f */
[----:B------:R-:W-:Y:S05]  /*9c90*/  @P0 BRA `(.L_x_2250) ;  /* 0xffffff88000c0947 */ /* 0x000fea000383ffff */
.L_x_2204:
        /* <DEDUP_REMOVED lines=90> */
.L_x_2257:
[----:B------:R-:W-:Y:S05]  /*a240*/  BSYNC B0 ;  /* 0x0000000000007941 */ /* 0x000fea0003800000 */
.L_x_2256:
        /* <DEDUP_REMOVED lines=43> */
.L_x_2259:
[----:B------:R-:W-:Y:S05]  /*a500*/  BSYNC B0 ;  /* 0x0000000000007941 */ /* 0x000fea0003800000 */
.L_x_2258:
        /* <DEDUP_REMOVED lines=43> */
.L_x_2261:
[----:B------:R-:W-:Y:S05]  /*a7c0*/  BSYNC B0 ;  /* 0x0000000000007941 */ /* 0x000fea0003800000 */
.L_x_2260:
[----:B------:R4:W-:Y:S02]  /*a7d0*/  STS.128 [R152+0x2000], R8 ;  /* 0x0020000898007388 */ /* 0x0009e40000000c00 */
.L_x_2255:
[----:B------:R-:W-:Y:S05]  /*a7e0*/  BSYNC B1 ;  /* 0x0000000000017941 */ /* 0x000fea0003800000 */
.L_x_2254:
        /* <DEDUP_REMOVED lines=58> */
.L_x_2264:
[----:B------:R-:W-:Y:S05]  /*ab90*/  BSYNC B0 ;  /* 0x0000000000007941 */ /* 0x000fea0003800000 */
.L_x_2263:
        /* <DEDUP_REMOVED lines=44> */
.L_x_2266:
[----:B------:R-:W-:Y:S05]  /*ae60*/  BSYNC B0 ;  /* 0x0000000000007941 */ /* 0x000fea0003800000 */
.L_x_2265:
        /* <DEDUP_REMOVED lines=44> */
.L_x_2268:
[----:B------:R-:W-:Y:S05]  /*b130*/  BSYNC B0 ;  /* 0x0000000000007941 */ /* 0x000fea0003800000 */
.L_x_2267:
[----:B------:R4:W-:Y:S01]  /*b140*/  STS.128 [R152+0x2800], R8 ;  /* 0x0028000898007388 */ /* 0x0009e20000000c00 */
[----:B------:R-:W-:Y:S05]  /*b150*/  BRA `(.L_x_2262) ;  /* 0x0000002400207947 */ /* 0x000fea0003800000 */
.L_x_2253:
        /* <DEDUP_REMOVED lines=92> */
.L_x_2272:
[----:B------:R-:W-:Y:S05]  /*b720*/  BSYNC B0 ;  /* 0x0000000000007941 */ /* 0x000fea0003800000 */
.L_x_2271:
        /* <DEDUP_REMOVED lines=91> */
.L_x_2274:
[----:B------:R-:W-:Y:S05]  /*bce0*/  BSYNC B0 ;  /* 0x0000000000007941 */ /* 0x000fea0003800000 */
.L_x_2273:
        /* <DEDUP_REMOVED lines=90> */
.L_x_2276:
[----:B------:R-:W-:Y:S05]  /*c290*/  BSYNC B0 ;  /* 0x0000000000007941 */ /* 0x000fea0003800000 */
.L_x_2275:
[----:B------:R4:W-:Y:S02]  /*c2a0*/  STS.128 [R152+0x2000], R8 ;  /* 0x0020000898007388 */ /* 0x0009e40000000c00 */
.L_x_2270:
[----:B------:R-:W-:Y:S05]  /*c2b0*/  BSYNC B1 ;  /* 0x0000000000017941 */ /* 0x000fea0003800000 */
.L_x_2269:
        /* <DEDUP_REMOVED lines=94> */
.L_x_2278:
[----:B------:R-:W-:Y:S05]  /*c8a0*/  BSYNC B0 ;  /* 0x0000000000007941 */ /* 0x000fea0003800000 */
.L_x_2277:
        /* <DEDUP_REMOVED lines=93> */
.L_x_2280:
[----:B------:R-:W-:Y:S05]  /*ce80*/  BSYNC B0 ;  /* 0x0000000000007941 */ /* 0x000fea0003800000 */
.L_x_2279:
        /* <DEDUP_REMOVED lines=93> */
.L_x_2282:
[----:B------:R-:W-:Y:S05]  /*d460*/  BSYNC B0 ;  /* 0x0000000000007941 */ /* 0x000fea0003800000 */
.L_x_2281:
[----:B------:R1:W-:Y:S01]  /*d470*/  STS.128 [R152+0x2800], R8 ;  /* 0x0028000898007388 */ /* 0x0003e20000000c00 */
[----:B------:R-:W-:Y:S05]  /*d480*/  BRA `(.L_x_2262) ;  /* 0x0000000000547947 */ /* 0x000fea0003800000 */
.L_x_2252:
        /* <DEDUP_REMOVED lines=21> */
.L_x_2262:
[----:B------:R-:W-:Y:S05]  /*d5e0*/  BSYNC B2 ;  /* 0x0000000000027941 */ /* 0x000fea0003800000 */
.L_x_2251:
[----:B------:R-:W-:Y:S01]  /*d5f0*/  IADD3 R158, R55, -0x1, RZ ;  /* 0xffffffff379e7810 */ /* 0x000fe20007ffe0ff */
[C---:B-1----:R-:W-:Y:S01]  /*d600*/  VIADD R3, R144.reuse, 0x60 ;  /* 0x0000006090037836 */ /* 0x042fe20000000000 */
[----:B----4-:R-:W-:Y:S01]  /*d610*/  IADD3 R8, R144, 0x40, RZ ;  /* 0x0000004090087810 */ /* 0x010fe20007ffe0ff */
[----:B------:R-:W-:Y:S01]  /*d620*/  ULDC.64 UR12, c[0x0][0x218] ;  /* 0x00008600000c7ab9 */ /* 0x000fe20000000a00 */
[----:B------:R-:W-:Y:S01]  /*d630*/  SHF.L.U32 R0, R158, 0x7, RZ ;  /* 0x000000079e007819 */ /* 0x000fe200000006ff */
[----:B------:R-:W-:Y:S01]  /*d640*/  ULDC.64 UR10, c[0x0][0x220] ;  /* 0x00008800000a7ab9 */ /* 0x000fe20000000a00 */
[----:B------:R-:W-:Y:S01]  /*d650*/  LEA R154, P1, R162, UR12, 0x1 ;  /* 0x0000000ca29a7c11 */ /* 0x000fe2000f8208ff */
[----:B------:R-:W-:Y:S01]  /*d660*/  ULDC UR5, c[0x0][0x39c] ;  /* 0x0000e70000057ab9 */ /* 0x000fe20000000800 */
[----:B------:R-:W-:Y:S01]  /*d670*/  IADD3 R9, -R0, R63, RZ ;  /* 0x0000003f00097210 */ /* 0x000fe20007ffe1ff */
[----:B------:R-:W-:Y:S01]  /*d680*/  ULDC UR8, c[0x0][0x398] ;  /* 0x0000e60000087ab9 */ /* 0x000fe20000000800 */
[----:B------:R-:W-:-:S02]  /*d690*/  LEA.HI.X R153, R162, UR13, R60, 0x1, P1 ;  /* 0x0000000da2997c11 */ /* 0x000fc400088f0c3c */
[-C--:B------:R-:W-:Y:S02]  /*d6a0*/  ISETP.GE.AND P6, PT, R8, R9.reuse, PT ;  /* 0x000000090800720c */ /* 0x080fe40003fc6270 */
[-C--:B------:R-:W-:Y:S02]  /*d6b0*/  ISETP.GE.AND P5, PT, R3, R9.reuse, PT ;  /* 0x000000090300720c */ /* 0x080fe40003fa6270 */
[-C--:B------:R-:W-:Y:S02]  /*d6c0*/  ISETP.GE.AND P0, PT, R16, R9.reuse, PT ;  /* 0x000000091000720c */ /* 0x080fe40003f06270 */
[-C--:B------:R-:W-:Y:S02]  /*d6d0*/  ISETP.GE.AND P4, PT, R144, R9.reuse, PT ;  /* 0x000000099000720c */ /* 0x080fe40003f86270 */
[----:B------:R-:W-:Y:S02]  /*d6e0*/  ISETP.GE.AND P3, PT, R16, R9, PT ;  /* 0x000000091000720c */ /* 0x000fe40003f66270 */
[----:B------:R-:W-:-:S02]  /*d6f0*/  LOP3.LUT R73, R73, 0xfffffff8, RZ, 0xc0, !PT ;  /* 0xfffffff849497812 */ /* 0x000fc400078ec0ff */
[----:B--23--:R-:W-:Y:S01]  /*d700*/  LOP3.LUT R13, R74, 0x7fffffe, RZ, 0xc0, !PT ;  /* 0x07fffffe4a0d7812 */ /* 0x00cfe200078ec0ff */
[----:B------:R-:W1:Y:S01]  /*d710*/  @!P6 LDC.64 R6, c[0x0][0x248] ;  /* 0x00009200ff06eb82 */ /* 0x000e620000000a00 */
[----:B------:R-:W-:Y:S02]  /*d720*/  SHF.R.S32.HI R10, RZ, 0x4, R71 ;  /* 0x00000004ff0a7819 */ /* 0x000fe40000011447 */
[----:B------:R-:W-:Y:S01]  /*d730*/  SHF.R.S32.HI R11, RZ, 0x1f, R70 ;  /* 0x0000001fff0b7819 */ /* 0x000fe20000011446 */
[----:B------:R-:W-:Y:S01]  /*d740*/  IMAD.IADD R2, R70, 0x1, -R13 ;  /* 0x0000000146027824 */ /* 0x000fe200078e0a0d */
[C---:B------:R-:W-:Y:S02]  /*d750*/  @!P0 LEA R18, P1, R62.reuse, R154, 0x1 ;  /* 0x0000009a3e128211 */ /* 0x040fe400078208ff */
[-C--:B------:R-:W-:Y:S01]  /*d760*/  @!P4 MOV R155, R153.reuse ;  /* 0x00000099009bc202 */ /* 0x080fe20000000f00 */
[----:B------:R-:W2:Y:S01]  /*d770*/  @!P5 LDC.64 R4, c[0x0][0x248] ;  /* 0x00009200ff04db82 */ /* 0x000ea20000000a00 */
[----:B------:R-:W-:-:S02]  /*d780*/  @!P0 LEA.HI.X R19, R62, R153, R61, 0x1, P1 ;  /* 0x000000993e138211 */ /* 0x000fc400008f0c3d */
[----:B------:R-:W-:Y:S01]  /*d790*/  ISETP.GE.AND P1, PT, R8, R9, PT ;  /* 0x000000090800720c */ /* 0x000fe20003f26270 */
[----:B------:R-:W-:Y:S01]  /*d7a0*/  @!PT LDS RZ, [RZ] ;  /* 0x00000000fffff984 */ /* 0x000fe20000000800 */
[----:B------:R-:W-:Y:S01]  /*d7b0*/  @!PT LDS RZ, [RZ] ;  /* 0x00000000fffff984 */ /* 0x000fe20000000800 */
[----:B------:R-:W-:Y:S01]  /*d7c0*/  @!PT LDS RZ, [RZ] ;  /* 0x00000000fffff984 */ /* 0x000fe20000000800 */
[----:B------:R-:W-:Y:S01]  /*d7d0*/  @!P4 LDGSTS.E.BYPASS.LTC128B.128 [R152+0x3000], desc[UR6][R154.64] ;  /* 0x030000009a98cfae */ /* 0x000fe2000b901d46 */
[----:B------:R-:W-:Y:S02]  /*d7e0*/  IADD3 R8, -R73, R64, RZ ;  /* 0x0000004049087210 */ /* 0x000fe40007ffe1ff */
[----:B------:R-:W-:Y:S01]  /*d7f0*/  LEA.HI R13, R71, R10, RZ, 0x1 ;  /* 0x0000000a470d7211 */ /* 0x000fe200078f08ff */
[----:B------:R-:W-:Y:S01]  /*d800*/  @!P4 LDGSTS.E.BYPASS.LTC128B.128 [R152+0x5000], desc[UR6][R154.64+0x40] ;  /* 0x050000409a98cfae */ /* 0x000fe2000b901d46 */
[----:B------:R-:W-:Y:S02]  /*d810*/  LEA.HI R70, R11, R70, RZ, 0x3 ;  /* 0x000000460b467211 */ /* 0x000fe400078f18ff */
[----:B------:R-:W-:Y:S01]  /*d820*/  LOP3.LUT R13, R13, 0xfffffffe, RZ, 0xc0, !PT ;  /* 0xfffffffe0d0d7812 */ /* 0x000fe200078ec0ff */
[----:B------:R3:W-:Y:S01]  /*d830*/  @!P4 LDGSTS.E.BYPASS.LTC128B.128 [R152+0x7000], desc[UR6][R154.64+0x80] ;  /* 0x070000809a98cfae */ /* 0x0007e2000b901d46 */
[----:B------:R-:W-:Y:S01]  /*d840*/  SHF.L.U32 R146, R72, 0x3, RZ ;  /* 0x0000000348927819 */ /* 0x000fe200000006ff */
[----:B------:R-:W-:Y:S01]  /*d850*/  IMAD.SHL.U32 R49, R70, 0x20, RZ ;  /* 0x0000002046317824 */ /* 0x000fe200078e00ff */
[----:B------:R-:W-:Y:S01]  /*d860*/  IADD3 R10, R10, -R13, RZ ;  /* 0x8000000d0a0a7210 */ /* 0x000fe20007ffe0ff */
[----:B------:R-:W-:Y:S01]  /*d870*/  @!P0 LDGSTS.E.BYPASS.LTC128B.128 [R152+0x3800], desc[UR6][R18.64] ;  /* 0x0380000012988fae */ /* 0x000fe2000b901d46 */
[----:B------:R-:W-:-:S02]  /*d880*/  ISETP.GE.AND P4, PT, R144, R9, PT ;  /* 0x000000099000720c */ /* 0x000fc40003f86270 */
[----:B------:R-:W-:Y:S01]  /*d890*/  SHF.L.U32 R13, R10, 0x3, RZ ;  /* 0x000000030a0d7819 */ /* 0x000fe200000006ff */
[----:B------:R-:W-:Y:S01]  /*d8a0*/  @!P0 LDGSTS.E.BYPASS.LTC128B.128 [R152+0x5800], desc[UR6][R18.64+0x40] ;  /* 0x0580004012988fae */ /* 0x000fe2000b901d46 */
[----:B------:R-:W-:-:S03]  /*d8b0*/  LOP3.LUT R49, R49, 0xffffff00, RZ, 0xc0, !PT ;  /* 0xffffff0031317812 */ /* 0x000fc600078ec0ff */
[----:B------:R-:W-:Y:S01]  /*d8c0*/  @!P0 LDGSTS.E.BYPASS.LTC128B.128 [R152+0x7800], desc[UR6][R18.64+0x80] ;  /* 0x0780008012988fae */ /* 0x000fe2000b901d46 */
[----:B-1----:R-:W-:Y:S01]  /*d8d0*/  @!P6 LEA R16, P0, R6, R154, 0x7 ;  /* 0x0000009a0610e211 */ /* 0x002fe200078038ff */
[----:B--2---:R-:W-:-:S03]  /*d8e0*/  @!P5 IMAD R5, R5, 0xc0, RZ ;  /* 0x000000c00505d824 */ /* 0x004fc600078e02ff */
[----:B------:R-:W-:Y:S02]  /*d8f0*/  @!P6 LEA.HI.X R17, R6, R153, R7, 0x7, P0 ;  /* 0x000000990611e211 */ /* 0x000fe400000f3c07 */
[----:B------:R-:W-:Y:S02]  /*d900*/  ISETP.GE.AND P0, PT, R3, R9, PT ;  /* 0x000000090300720c */ /* 0x000fe40003f06270 */
[----:B------:R-:W-:Y:S01]  /*d910*/  SHF.L.U32 R6, R68, 0x6, RZ ;  /* 0x0000000644067819 */ /* 0x000fe200000006ff */
[----:B------:R-:W-:Y:S03]  /*d920*/  @!P6 LDGSTS.E.BYPASS.LTC128B.128 [R152+0x4000], desc[UR6][R16.64] ;  /* 0x040000001098efae */ /* 0x000fe6000b901d46 */
[----:B------:R-:W-:Y:S01]  /*d930*/  LOP3.LUT R6, R6, 0xc0, RZ, 0xc0, !PT ;  /* 0x000000c006067812 */ /* 0x000fe200078ec0ff */
[----:B------:R-:W-:Y:S01]  /*d940*/  @!P6 LDGSTS.E.BYPASS.LTC128B.128 [R152+0x6000], desc[UR6][R16.64+0x40] ;  /* 0x060000401098efae */ /* 0x000fe2000b901d46 */
[----:B---3--:R-:W-:-:S02]  /*d950*/  @!P5 IMAD.MOV.U32 R155, RZ, RZ, R153 ;  /* 0x000000ffff9bd224 */ /* 0x008fc400078e0099 */
[----:B------:R-:W-:Y:S01]  /*d960*/  LOP3.LUT R48, R6, 0x8, R13, 0xf8, !PT ;  /* 0x0000000806307812 */ /* 0x000fe200078ef80d */
[----:B------:R-:W-:Y:S01]  /*d970*/  @!P6 LDGSTS.E.BYPASS.LTC128B.128 [R152+0x8000], desc[UR6][R16.64+0x80] ;  /* 0x080000801098efae */ /* 0x000fe2000b901d46 */
[----:B------:R-:W-:Y:S01]  /*d980*/  @!P5 IMAD.WIDE.U32 R14, R4, 0xc0, R154 ;  /* 0x000000c0040ed825 */ /* 0x000fe200078e009a */
[----:B------:R-:W-:Y:S02]  /*d990*/  LEA.HI R4, R8, R8, RZ, 0x1 ;  /* 0x0000000808047211 */ /* 0x000fe400078f08ff */
[----:B------:R-:W-:Y:S01]  /*d9a0*/  SHF.R.U32.HI R13, RZ, 0x3, R6 ;  /* 0x00000003ff0d7819 */ /* 0x000fe20000011606 */
[----:B------:R-:W-:Y:S01]  /*d9b0*/  @!P5 IMAD.IADD R15, R5, 0x1, R15 ;  /* 0x00000001050fd824 */ /* 0x000fe200078e020f */
[----:B------:R-:W-:Y:S02]  /*d9c0*/  SHF.R.S32.HI R3, RZ, 0x1, R4 ;  /* 0x00000001ff037819 */ /* 0x000fe40000011404 */
[----:B------:R-:W-:Y:S02]  /*d9d0*/  LOP3.LUT R11, R4, 0x7fffffe, RZ, 0xc0, !PT ;  /* 0x07fffffe040b7812 */ /* 0x000fe400078ec0ff */
[----:B------:R-:W-:Y:S01]  /*d9e0*/  @!P5 LDGSTS.E.BYPASS.LTC128B.128 [R152+0x4800], desc[UR6][R14.64] ;  /* 0x048000000e98dfae */ /* 0x000fe2000b901d46 */
[----:B------:R-:W-:Y:S01]  /*d9f0*/  IMAD.SHL.U32 R7, R3, 0x40, RZ ;  /* 0x0000004003077824 */ /* 0x000fe200078e00ff */
[----:B------:R-:W1:Y:S01]  /*da00*/  @!P1 LDC.64 R4, c[0x0][0x250] ;  /* 0x00009400ff049b82 */ /* 0x000e620000000a00 */
[----:B------:R-:W-:Y:S01]  /*da10*/  IADD3 R11, R8, -R11, RZ ;  /* 0x8000000b080b7210 */ /* 0x000fe20007ffe0ff */
[----:B------:R-:W-:Y:S01]  /*da20*/  @!P5 LDGSTS.E.BYPASS.LTC128B.128 [R152+0x6800], desc[UR6][R14.64+0x40] ;  /* 0x068000400e98dfae */ /* 0x000fe2000b901d46 */
[----:B------:R-:W-:-:S02]  /*da30*/  LOP3.LUT R48, R48, R13, RZ, 0x3c, !PT ;  /* 0x0000000d30307212 */ /* 0x000fc400078e3cff */
[----:B------:R-:W-:Y:S01]  /*da40*/  LOP3.LUT R7, R7, 0xc0, RZ, 0xc0, !PT ;  /* 0x000000c007077812 */ /* 0x000fe200078ec0ff */
[----:B------:R2:W-:Y:S01]  /*da50*/  @!P5 LDGSTS.E.BYPASS.LTC128B.128 [R152+0x8800], desc[UR6][R14.64+0x80] ;  /* 0x088000800e98dfae */ /* 0x0005e2000b901d46 */
[C---:B------:R-:W-:Y:S02]  /*da60*/  LEA R156, P5, R160.reuse, UR10, 0x1 ;  /* 0x0000000aa09c7c11 */ /* 0x040fe4000f8a08ff */
[----:B------:R-:W-:Y:S01]  /*da70*/  LOP3.LUT R146, R7, 0x8, R146, 0xf8, !PT ;  /* 0x0000000807927812 */ /* 0x000fe200078ef892 */
[----:B------:R-:W0:Y:S01]  /*da80*/  LDGDEPBAR ;  /* 0x00000000000079af */ /* 0x000e220000000000 */
[----:B------:R-:W-:Y:S02]  /*da90*/  SHF.R.U32.HI R7, RZ, 0x3, R7 ;  /* 0x00000003ff077819 */ /* 0x000fe40000011607 */
[----:B------:R-:W-:Y:S02]  /*daa0*/  LEA.HI.X R157, R160, UR11, R54, 0x1, P5 ;  /* 0x0000000ba09d7c11 */ /* 0x000fe4000a8f0c36 */
[----:B------:R-:W-:-:S02]  /*dab0*/  LOP3.LUT R146, R146, R7, RZ, 0x3c, !PT ;  /* 0x0000000792927212 */ /* 0x000fc400078e3cff */
[----:B------:R-:W3:Y:S01]  /*dac0*/  @!P0 LDC.64 R6, c[0x0][0x250] ;  /* 0x00009400ff068b82 */ /* 0x000ee20000000a00 */
[CC--:B------:R-:W-:Y:S02]  /*dad0*/  @!P3 LEA R8, P5, R69.reuse, R156.reuse, 0x1 ;  /* 0x0000009c4508b211 */ /* 0x0c0fe400078a08ff */
[----:B------:R-:W-:Y:S02]  /*dae0*/  LEA R11, R10, R11, 0x3 ;  /* 0x0000000b0a0b7211 */ /* 0x000fe400078e18ff */
[-C--:B------:R-:W-:Y:S02]  /*daf0*/  @!P3 LEA.HI.X R9, R69, R157.reuse, R66, 0x1, P5 ;  /* 0x0000009d4509b211 */ /* 0x080fe400028f0c42 */
[C---:B-1----:R-:W-:Y:S02]  /*db00*/  @!P1 LEA R10, P5, R4.reuse, R156, 0x7 ;  /* 0x0000009c040a9211 */ /* 0x042fe400078a38ff */
[----:B------:R-:W-:Y:S02]  /*db10*/  LEA R146, R11, R146, 0x5 ;  /* 0x000000920b927211 */ /* 0x000fe400078e28ff */
[----:B------:R-:W-:-:S02]  /*db20*/  @!P1 LEA.HI.X R11, R4, R157, R5, 0x7, P5 ;  /* 0x0000009d040b9211 */ /* 0x000fc400028f3c05 */
[----:B------:R-:W-:Y:S02]  /*db30*/  LEA R146, R146, UR4, 0x1 ;  /* 0x0000000492927c11 */ /* 0x000fe4000f8e08ff */
[----:B--2---:R-:W-:Y:S01]  /*db40*/  SHF.R.S32.HI R15, RZ, 0x1f, R64 ;  /* 0x0000001fff0f7819 */ /* 0x004fe20000011440 */
[----:B------:R-:W-:-:S04]  /*db50*/  DEPBAR.LE SB0, 0x0 ;  /* 0x000080000000791a */ /* 0x000fc80000000000 */
[----:B------:R-:W-:Y:S01]  /*db60*/  BAR.SYNC.DEFER_BLOCKING 0x0 ;  /* 0x0000000000007b1d */ /* 0x000fe20000010000 */
[----:B------:R-:W-:Y:S01]  /*db70*/  LEA.HI R50, R15, R64, RZ, 0x5 ;  /* 0x000000400f327211 */ /* 0x000fe200078f28ff */
[----:B---3--:R-:W-:-:S03]  /*db80*/  @!P0 IMAD.WIDE.U32 R12, R6, 0xc0, R156 ;  /* 0x000000c0060c8825 */ /* 0x008fc600078e009c */
[----:B------:R-:W-:Y:S01]  /*db90*/  SHF.R.S32.HI R50, RZ, 0x5, R50 ;  /* 0x00000005ff327819 */ /* 0x000fe20000011432 */
[----:B------:R-:W-:-:S03]  /*dba0*/  @!P0 IMAD R7, R7, 0xc0, RZ ;  /* 0x000000c007078824 */ /* 0x000fc600078e02ff */
[----:B------:R-:W-:Y:S01]  /*dbb0*/  LEA R5, R50, R49, 0x9 ;  /* 0x0000003132057211 */ /* 0x000fe200078e48ff */
[----:B------:R-:W-:Y:S01]  /*dbc0*/  IMAD R49, R2, 0x20, R49 ;  /* 0x0000002002317824 */ /* 0x000fe200078e0231 */
[----:B------:R-:W-:Y:S02]  /*dbd0*/  LEA R50, R50, R67, 0x4 ;  /* 0x0000004332327211 */ /* 0x000fe400078e20ff */
[----:B------:R-:W-:Y:S01]  /*dbe0*/  @!P0 IADD3 R13, R7, R13, RZ ;  /* 0x0000000d070d8210 */ /* 0x000fe20007ffe0ff */
[----:B------:R-:W-:Y:S01]  /*dbf0*/  IMAD R5, R2, 0x20, R5 ;  /* 0x0000002002057824 */ /* 0x000fe200078e0205 */
[----:B------:R-:W-:-:S04]  /*dc00*/  IADD3 R144, R48, R49, RZ ;  /* 0x0000003130907210 */ /* 0x000fc80007ffe0ff */
[----:B------:R-:W-:-:S04]  /*dc10*/  IADD3 R147, R48, R5, RZ ;  /* 0x0000000530937210 */ /* 0x000fc80007ffe0ff */
[----:B------:R-:W-:Y:S01]  /*dc20*/  LEA R147, R147, UR4, 0x1 ;  /* 0x0000000493937c11 */ /* 0x000fe2000f8e08ff */
[----:B------:R-:W-:Y:S03]  /*dc30*/  @P4 STS [R152+0x9000], RZ ;  /* 0x009000ff98004388 */ /* 0x000fe60000000800 */
[----:B------:R-:W-:Y:S01]  /*dc40*/  LEA R145, R51, R147, 0x1 ;  /* 0x0000009333917211 */ /* 0x000fe200078e08ff */
        /* <DEDUP_REMOVED lines=42> */
[----:B------:R-:W-:Y:S02]  /*def0*/  ISETP.GE.AND P0, PT, R55, 0x2, PT ;  /* 0x000000023700780c */ /* 0x000fe40003f06270 */
[----:B------:R-:W-:Y:S01]  /*df00*/  LEA R118, R3, R146, 0x1 ;  /* 0x0000009203767211 */ /* 0x000fe200078e08ff */
[----:B------:R-:W-:Y:S04]  /*df10*/  LDSM.16.M88.4 R132, [R145] ;  /* 0x000000009184783b */ /* 0x000fe80000000200 */
[----:B------:R-:W-:Y:S04]  /*df20*/  LDSM.16.M88.4 R20, [R118+0x3000] ;  /* 0x003000007614783b */ /* 0x000fe80000000200 */
[----:B------:R-:W3:Y:S04]  /*df30*/  LDSM.16.M88.4 R44, [R146+0x3400] ;  /* 0x00340000922c783b */ /* 0x000ee80000000200 */
[----:B------:R-:W-:Y:S04]  /*df40*/  LDSM.16.M88.4 R68, [R147+0x1000] ;  /* 0x001000009344783b */ /* 0x000fe80000000200 */
[----:B-1----:R-:W-:Y:S04]  /*df50*/  LDSM.16.M88.4 R12, [R146+0x5000] ;  /* 0x00500000920c783b */ /* 0x002fe80000000200 */
[----:B------:R-:W1:Y:S04]  /*df60*/  LDSM.16.M88.4 R112, [R146+0x3800] ;  /* 0x003800009270783b */ /* 0x000e680000000200 */
[----:B------:R-:W4:Y:S04]  /*df70*/  LDSM.16.M88.4 R104, [R146+0x3c00] ;  /* 0x003c00009268783b */ /* 0x000f280000000200 */
[----:B------:R-:W-:Y:S04]  /*df80*/  LDSM.16.M88.4 R36, [R145+0x1000] ;  /* 0x001000009124783b */ /* 0x000fe80000000200 */
[----:B------:R-:W5:Y:S01]  /*df90*/  LDSM.16.M88.4 R32, [R118+0x3400] ;  /* 0x003400007620783b */ /* 0x000f620000000200 */
[C---:B--2---:R-:W-:Y:S03]  /*dfa0*/  HMMA.16816.F32.BF16 R4, R72.reuse, R16, RZ ;  /* 0x000000104804723c */ /* 0x044fe600000418ff */
[----:B------:R-:W-:Y:S04]  /*dfb0*/  LDSM.16.M88.4 R96, [R146+0x4000] ;  /* 0x004000009260783b */ /* 0x000fe80000000200 */
[----:B------:R-:W-:Y:S01]  /*dfc0*/  LDSM.16.M88.4 R88, [R146+0x4400] ;  /* 0x004400009258783b */ /* 0x000fe20000000200 */
[C---:B------:R-:W-:Y:S03]  /*dfd0*/  HMMA.16816.F32.BF16 R16, R72.reuse, R18, RZ ;  /* 0x000000124810723c */ /* 0x040fe600000418ff */
[----:B------:R-:W-:Y:S03]  /*dfe0*/  LDSM.16.M88.4 R80, [R146+0x4800] ;  /* 0x004800009250783b */ /* 0x000fe60000000200 */
[C---:B---3--:R-:W-:Y:S01]  /*dff0*/  HMMA.16816.F32.BF16 R28, R72.reuse, R44, RZ ;  /* 0x0000002c481c723c */ /* 0x048fe200000418ff */
        /* <DEDUP_REMOVED lines=9> */
[C---:B-1----:R-:W-:Y:S01]  /*e090*/  HMMA.16816.F32.BF16 R40, R72.reuse, R112, RZ ;  /* 0x000000704828723c */ /* 0x042fe200000418ff */
[----:B------:R-:W1:Y:S04]  /*e0a0*/  LDSM.16.M88.4 R128, [R118+0x3c00] ;  /* 0x003c00007680783b */ /* 0x000e680000000200 */
[----:B------:R-:W3:Y:S01]  /*e0b0*/  LDSM.16.M88.4 R56, [R146+0x5800] ;  /* 0x005800009238783b */ /* 0x000ee20000000200 */
[----:B----4-:R-:W-:Y:S03]  /*e0c0*/  HMMA.16816.F32.BF16 R108, R72, R104, RZ ;  /* 0x00000068486c723c */ /* 0x010fe600000418ff */
[----:B------:R-:W-:Y:S03]  /*e0d0*/  LDSM.16.M88.4 R124, [R118+0x4000] ;  /* 0x00400000767c783b */ /* 0x000fe60000000200 */
[C---:B------:R-:W-:Y:S01]  /*e0e0*/  HMMA.16816.F32.BF16 R4, R68.reuse, R12, R4 ;  /* 0x0000000c4404723c */ /* 0x040fe20000041804 */
[----:B------:R-:W-:Y:S04]  /*e0f0*/  LDSM.16.M88.4 R120, [R118+0x4400] ;  /* 0x004400007678783b */ /* 0x000fe80000000200 */
[----:B------:R-:W0:Y:S01]  /*e100*/  LDGDEPBAR ;  /* 0x00000000000079af */ /* 0x000e220000000000 */
[----:B------:R-:W-:Y:S03]  /*e110*/  HMMA.16816.F32.BF16 R16, R68, R14, R16 ;  /* 0x0000000e4410723c */ /* 0x000fe60000041810 */
[----:B------:R-:W-:Y:S03]  /*e120*/  LDSM.16.M88.4 R12, [R145+0x2000] ;  /* 0x00200000910c783b */ /* 0x000fe60000000200 */
[----:B-----5:R-:W-:Y:S06]  /*e130*/  HMMA.16816.F32.BF16 R28, R132, R32, R28 ;  /* 0x00000020841c723c */ /* 0x020fec000004181c */
[----:B------:R-:W-:Y:S06]  /*e140*/  HMMA.16816.F32.BF16 R104, R72, R106, RZ ;  /* 0x0000006a4868723c */ /* 0x000fec00000418ff */
[----:B------:R-:W-:Y:S01]  /*e150*/  HMMA.16816.F32.BF16 R44, R132, R34, R44 ;  /* 0x00000022842c723c */ /* 0x000fe2000004182c */
[----:B------:R-:W-:Y:S05]  /*e160*/  LDSM.16.M88.4 R32, [R118+0x5400] ;  /* 0x005400007620783b */ /* 0x000fea0000000200 */
[C---:B--2---:R-:W-:Y:S06]  /*e170*/  HMMA.16816.F32.BF16 R4, R36.reuse, R20, R4 ;  /* 0x000000142404723c */ /* 0x044fec0000041804 */
[----:B------:R-:W-:Y:S01]  /*e180*/  HMMA.16816.F32.BF16 R16, R36, R22, R16 ;  /* 0x000000162410723c */ /* 0x000fe20000041810 */
[----:B------:R-:W-:Y:S05]  /*e190*/  LDSM.16.M88.4 R20, [R146+0x7400] ;  /* 0x007400009214783b */ /* 0x000fea0000000200 */
        /* <DEDUP_REMOVED lines=10> */
[----:B------:R-:W-:Y:S06]  /*e240*/  HMMA.16816.F32.BF16 R40, R132, R136, R40 ;  /* 0x000000888428723c */ /* 0x000fec0000041828 */
[----:B------:R-:W-:Y:S06]  /*e250*/  HMMA.16816.F32.BF16 R4, R24, R140, R4 ;  /* 0x0000008c1804723c */ /* 0x000fec0000041804 */
[----:B------:R-:W-:Y:S06]  /*e260*/  HMMA.16816.F32.BF16 R28, R68, R164, R28 ;  /* 0x000000a4441c723c */ /* 0x000fec000004181c */
[C---:B-1----:R-:W-:Y:S06]  /*e270*/  HMMA.16816.F32.BF16 R108, R132.reuse, R128, R108 ;  /* 0x00000080846c723c */ /* 0x042fec000004186c */
[----:B------:R-:W-:Y:S01]  /*e280*/  HMMA.16816.F32.BF16 R104, R132, R130, R104 ;  /* 0x000000828468723c */ /* 0x000fe20000041868 */
[----:B------:R-:W1:Y:S05]  /*e290*/  LDSM.16.M88.4 R128, [R118+0x5800] ;  /* 0x005800007680783b */ /* 0x000e6a0000000200 */
[----:B------:R-:W-:Y:S06]  /*e2a0*/  HMMA.16816.F32.BF16 R44, R68, R166, R44 ;  /* 0x000000a6442c723c */ /* 0x000fec000004182c */
[----:B------:R-:W-:Y:S06]  /*e2b0*/  HMMA.16816.F32.BF16 R16, R24, R142, R16 ;  /* 0x0000008e1810723c */ /* 0x000fec0000041810 */
[----:B------:R-:W-:Y:S06]  /*e2c0*/  HMMA.16816.F32.BF16 R112, R132, R138, R112 ;  /* 0x0000008a8470723c */ /* 0x000fec0000041870 */
[----:B---3--:R-:W-:Y:S06]  /*e2d0*/  HMMA.16816.F32.BF16 R40, R68, R56, R40 ;  /* 0x000000384428723c */ /* 0x008fec0000041828 */
[----:B--2---:R-:W-:Y:S06]  /*e2e0*/  HMMA.16816.F32.BF16 R4, R12, R8, R4 ;  /* 0x000000080c04723c */ /* 0x004fec0000041804 */
[C---:B------:R-:W-:Y:S06]  /*e2f0*/  HMMA.16816.F32.BF16 R28, R36.reuse, R32, R28 ;  /* 0x00000020241c723c */ /* 0x040fec000004181c */
[----:B------:R-:W-:Y:S01]  /*e300*/  HMMA.16816.F32.BF16 R44, R36, R34, R44 ;  /* 0x00000022242c723c */ /* 0x000fe2000004182c */
[----:B------:R-:W-:Y:S05]  /*e310*/  LDSM.16.M88.4 R32, [R146+0x5c00] ;  /* 0x005c00009220783b */ /* 0x000fea0000000200 */
[----:B------:R-:W-:Y:S01]  /*e320*/  HMMA.16816.F32.BF16 R16, R12, R10, R16 ;  /* 0x0000000a0c10723c */ /* 0x000fe20000041810 */
[----:B------:R-:W2:Y:S05]  /*e330*/  LDSM.16.M88.4 R8, [R146+0x7800] ;  /* 0x007800009208783b */ /* 0x000eaa0000000200 */
[----:B------:R-:W-:Y:S01]  /*e340*/  HMMA.16816.F32.BF16 R112, R68, R58, R112 ;  /* 0x0000003a4470723c */ /* 0x000fe20000041870 */
[----:B------:R-:W-:Y:S01]  /*e350*/  FMUL.FTZ R4, R4, UR5 ;  /* 0x0000000504047c20 */ /* 0x000fe20008410000 */
[----:B------:R-:W-:Y:S01]  /*e360*/  FMUL.FTZ R66, R5, UR5 ;  /* 0x0000000505427c20 */ /* 0x000fe20008410000 */
[----:B------:R-:W-:Y:S01]  /*e370*/  FMUL.FTZ R116, R6, UR5 ;  /* 0x0000000506747c20 */ /* 0x000fe20008410000 */
[----:B------:R-:W-:Y:S01]  /*e380*/  FMUL.FTZ R117, R7, UR5 ;  /* 0x0000000507757c20 */ /* 0x000fe20008410000 */
[----:B------:R3:W4:Y:S01]  /*e390*/  MUFU.TANH R53, R4 ;  /* 0x0000000400357308 */ /* 0x0007220000002400 */
[C---:B------:R-:W-:Y:S01]  /*e3a0*/  HMMA.16816.F32.BF16 R100, R132.reuse, R124, R100 ;  /* 0x0000007c8464723c */ /* 0x040fe20000041864 */
[----:B------:R-:W-:Y:S05]  /*e3b0*/  LDSM.16.M88.4 R56, [R118+0x4800] ;  /* 0x004800007638783b */ /* 0x000fea0000000200 */
[C---:B------:R-:W-:Y:S01]  /*e3c0*/  HMMA.16816.F32.BF16 R96, R132.reuse, R126, R96 ;  /* 0x0000007e8460723c */ /* 0x040fe20000041860 */
[----:B------:R-:W2:Y:S05]  /*e3d0*/  MUFU.TANH R66, R66 ;  /* 0x0000004200427308 */ /* 0x000eaa0000002400 */
[----:B------:R-:W-:Y:S01]  /*e3e0*/  HMMA.16816.F32.BF16 R124, R132, R120, R92 ;  /* 0x00000078847c723c */ /* 0x000fe2000004185c */
[----:B------:R-:W5:Y:S01]  /*e3f0*/  LDSM.16.M88.4 R92, [R118+0x7400] ;  /* 0x00740000765c783b */ /* 0x000f620000000200 */
[----:B------:R-:W-:Y:S01]  /*e400*/  FMUL.FTZ R16, R16, UR5 ;  /* 0x0000000510107c20 */ /* 0x000fe20008410000 */
[----:B------:R-:W-:Y:S01]  /*e410*/  FMUL.FTZ R17, R17, UR5 ;  /* 0x0000000511117c20 */ /* 0x000fe20008410000 */
[----:B------:R-:W2:Y:S01]  /*e420*/  MUFU.TANH R116, R116 ;  /* 0x0000007400747308 */ /* 0x000ea20000002400 */
[----:B---3--:R-:W-:Y:S01]  /*e430*/  LDSM.16.M88.4 R4, [R118+0x5c00] ;  /* 0x005c00007604783b */ /* 0x008fe20000000200 */
[----:B-1----:R-:W-:Y:S01]  /*e440*/  HMMA.16816.F32.BF16 R40, R36, R128, R40 ;  /* 0x000000802428723c */ /* 0x002fe20000041828 */
[----:B------:R-:W-:-:S05]  /*e450*/  FMUL.FTZ R121, R18, UR5 ;  /* 0x0000000512797c20 */ /* 0x000fca0008410000 */
[C---:B------:R-:W-:Y:S01]  /*e460*/  HMMA.16816.F32.BF16 R28, R24.reuse, R20, R28 ;  /* 0x00000014181c723c */ /* 0x040fe2000004181c */
[----:B------:R-:W1:Y:S05]  /*e470*/  MUFU.TANH R119, R16 ;  /* 0x0000001000777308 */ /* 0x000e6a0000002400 */
[----:B------:R-:W-:Y:S01]  /*e480*/  HMMA.16816.F32.BF16 R44, R24, R22, R44 ;  /* 0x00000016182c723c */ /* 0x000fe2000004182c */
[----:B------:R-:W3:Y:S02]  /*e490*/  LDSM.16.M88.4 R20, [R118+0x7800] ;  /* 0x007800007614783b */ /* 0x000ee40000000200 */
[----:B------:R4:W1:Y:S03]  /*e4a0*/  MUFU.TANH R120, R17 ;  /* 0x0000001100787308 */ /* 0x0008660000002400 */
[----:B------:R-:W-:Y:S05]  /*e4b0*/  HMMA.16816.F32.BF16 R88, R132, R122, R88 ;  /* 0x0000007a8458723c */ /* 0x000fea0000041858 */
[----:B------:R-:W1:Y:S01]  /*e4c0*/  MUFU.TANH R117, R117 ;  /* 0x0000007500757308 */ /* 0x000e620000002400 */
[----:B------:R-:W-:Y:S01]  /*e4d0*/  HMMA.16816.F32.BF16 R112, R36, R130, R112 ;  /* 0x000000822470723c */ /* 0x000fe20000041870 */
[----:B------:R-:W-:-:S05]  /*e4e0*/  FMUL.FTZ R122, R19, UR5 ;  /* 0x00000005137a7c20 */ /* 0x000fca0008410000 */
[----:B--2---:R-:W-:Y:S01]  /*e4f0*/  HMMA.16816.F32.BF16 R40, R24, R8, R40 ;  /* 0x000000081828723c */ /* 0x004fe20000041828 */
[----:B------:R-:W2:Y:S01]  /*e500*/  MUFU.TANH R121, R121 ;  /* 0x0000007900797308 */ /* 0x000ea20000002400 */
[----:B----4-:R-:W4:Y:S04]  /*e510*/  LDSM.16.M88.4 R16, [R146+0x6000] ;  /* 0x006000009210783b */ /* 0x010f280000000200 */
[----:B------:R-:W-:Y:S03]  /*e520*/  HMMA.16816.F32.BF16 R108, R68, R32, R108 ;  /* 0x00000020446c723c */ /* 0x000fe6000004186c */
[----:B------:R-:W1:Y:S03]  /*e530*/  MUFU.TANH R122, R122 ;  /* 0x0000007a007a7308 */ /* 0x000e660000002400 */
[C---:B-----5:R-:W-:Y:S06]  /*e540*/  HMMA.16816.F32.BF16 R28, R12.reuse, R92, R28 ;  /* 0x0000005c0c1c723c */ /* 0x060fec000004181c */
[----:B------:R-:W-:Y:S01]  /*e550*/  HMMA.16816.F32.BF16 R44, R12, R94, R44 ;  /* 0x0000005e0c2c723c */ /* 0x000fe2000004182c */
[----:B------:R-:W5:Y:S05]  /*e560*/  LDSM.16.M88.4 R92, [R146+0x7c00] ;  /* 0x007c0000925c783b */ /* 0x000f6a0000000200 */
[----:B------:R-:W-:Y:S01]  /*e570*/  HMMA.16816.F32.BF16 R112, R24, R10, R112 ;  /* 0x0000000a1870723c */ /* 0x000fe20000041870 */
[----:B------:R-:W2:Y:S05]  /*e580*/  LDSM.16.M88.4 R8, [R118+0x6000] ;  /* 0x006000007608783b */ /* 0x000eaa0000000200 */
[----:B------:R-:W-:Y:S01]  /*e590*/  HMMA.16816.F32.BF16 R104, R68, R34, R104 ;  /* 0x000000224468723c */ /* 0x000fe20000041868 */
[----:B------:R-:W-:Y:S05]  /*e5a0*/  LDSM.16.M88.4 R32, [R118+0x4c00] ;  /* 0x004c00007620783b */ /* 0x000fea0000000200 */
[----:B---3--:R-:W-:Y:S01]  /*e5b0*/  HMMA.16816.F32.BF16 R40, R12, R20, R40 ;  /* 0x000000140c28723c */ /* 0x008fe20000041828 */
        /* <DEDUP_REMOVED lines=10> */
[C---:B----4-:R-:W-:Y:S01]  /*e660*/  HMMA.16816.F32.BF16 R100, R68.reuse, R16, R100 ;  /* 0x000000104464723c */ /* 0x050fe20000041864 */
[----:B------:R-:W4:Y:S05]  /*e670*/  MUFU.TANH R128, R128 ;  /* 0x0000008000807308 */ /* 0x000f2a0000002400 */
[----:B------:R-:W-:Y:S01]  /*e680*/  HMMA.16816.F32.BF16 R96, R68, R18, R96 ;  /* 0x000000124460723c */ /* 0x000fe20000041860 */
[----:B------:R-:W1:Y:S02]  /*e690*/  LDSM.16.M88.4 R16, [R146+0x6400] ;  /* 0x006400009210783b */ /* 0x000e640000000200 */
[----:B------:R-:W1:Y:S03]  /*e6a0*/  MUFU.TANH R44, R44 ;  /* 0x0000002c002c7308 */ /* 0x000e660000002400 */
[----:B------:R-:W-:Y:S01]  /*e6b0*/  HMMA.16816.F32.BF16 R104, R36, R6, R104 ;  /* 0x000000062468723c */ /* 0x000fe20000041868 */
[----:B------:R-:W3:Y:S01]  /*e6c0*/  LDSM.16.M88.4 R4, [R146+0x8000] ;  /* 0x008000009204783b */ /* 0x000ee20000000200 */
[----:B------:R-:W-:Y:S01]  /*e6d0*/  FMUL.FTZ R40, R40, UR5 ;  /* 0x0000000528287c20 */ /* 0x000fe20008410000 */
[----:B------:R-:W-:Y:S01]  /*e6e0*/  FMUL.FTZ R41, R41, UR5 ;  /* 0x0000000529297c20 */ /* 0x000fe20008410000 */
[----:B------:R-:W-:Y:S01]  /*e6f0*/  FMUL.FTZ R42, R42, UR5 ;  /* 0x000000052a2a7c20 */ /* 0x000fe20008410000 */
[----:B------:R-:W-:Y:S01]  /*e700*/  FMUL.FTZ R43, R43, UR5 ;  /* 0x000000052b2b7c20 */ /* 0x000fe20008410000 */
[----:B------:R-:W-:Y:S01]  /*e710*/  HMMA.16816.F32.BF16 R80, R132, R58, R80 ;  /* 0x0000003a8450723c */ /* 0x000fe20000041850 */
[----:B------:R-:W1:Y:S05]  /*e720*/  MUFU.TANH R58, R40 ;  /* 0x00000028003a7308 */ /* 0x000e6a0000002400 */
[----:B-----5:R-:W-:Y:S03]  /*e730*/  HMMA.16816.F32.BF16 R108, R24, R92, R108 ;  /* 0x0000005c186c723c */ /* 0x020fe6000004186c */
[----:B------:R-:W1:Y:S03]  /*e740*/  MUFU.TANH R59, R41 ;  /* 0x00000029003b7308 */ /* 0x000e660000002400 */
[C---:B--2---:R-:W-:Y:S05]  /*e750*/  HMMA.16816.F32.BF16 R100, R36.reuse, R8, R100 ;  /* 0x000000082464723c */ /* 0x044fea0000041864 */
[----:B------:R-:W2:Y:S01]  /*e760*/  MUFU.TANH R92, R42 ;  /* 0x0000002a005c7308 */ /* 0x000ea20000002400 */
[----:B------:R-:W-:Y:S01]  /*e770*/  HMMA.16816.F32.BF16 R96, R36, R10, R96 ;  /* 0x0000000a2460723c */ /* 0x000fe20000041860 */
[----:B------:R-:W5:Y:S05]  /*e780*/  LDSM.16.M88.4 R8, [R146+0x6800] ;  /* 0x006800009208783b */ /* 0x000f6a0000000200 */
[----:B------:R-:W-:Y:S01]  /*e790*/  HMMA.16816.F32.BF16 R112, R12, R22, R112 ;  /* 0x000000160c70723c */ /* 0x000fe20000041870 */
[----:B------:R4:W2:Y:S01]  /*e7a0*/  MUFU.TANH R93, R43 ;  /* 0x0000002b005d7308 */ /* 0x0008a20000002400 */
[----:B------:R-:W-:Y:S04]  /*e7b0*/  LDSM.16.M88.4 R20, [R118+0x8000] ;  /* 0x008000007614783b */ /* 0x000fe80000000200 */
[C---:B-1----:R-:W-:Y:S03]  /*e7c0*/  HMMA.16816.F32.BF16 R124, R68.reuse, R16, R124 ;  /* 0x00000010447c723c */ /* 0x042fe6000004187c */
[----:B------:R-:W1:Y:S03]  /*e7d0*/  MUFU.TANH R45, R45 ;  /* 0x0000002d002d7308 */ /* 0x000e660000002400 */
[----:B------:R-:W-:Y:S01]  /*e7e0*/  HMMA.16816.F32.BF16 R88, R68, R18, R88 ;  /* 0x000000124458723c */ /* 0x000fe20000041858 */
[----:B------:R-:W-:Y:S04]  /*e7f0*/  LDSM.16.M88.4 R16, [R118+0x6800] ;  /* 0x006800007610783b */ /* 0x000fe80000000200 */
[----:B------:R-:W1:Y:S01]  /*e800*/  MUFU.TANH R46, R46 ;  /* 0x0000002e002e7308 */ /* 0x000e620000002400 */
[----:B----4-:R-:W4:Y:S01]  /*e810*/  LDSM.16.M88.4 R40, [R118+0x6400] ;  /* 0x006400007628783b */ /* 0x010f220000000200 */
[C---:B---3--:R-:W-:Y:S05]  /*e820*/  HMMA.16816.F32.BF16 R100, R24.reuse, R4, R100 ;  /* 0x000000041864723c */ /* 0x048fea0000041864 */
[----:B------:R-:W-:Y:S01]  /*e830*/  FMUL.FTZ R112, R112, UR5 ;  /* 0x0000000570707c20 */ /* 0x000fe20008410000 */
[----:B------:R-:W-:Y:S01]  /*e840*/  HMMA.16816.F32.BF16 R96, R24, R6, R96 ;  /* 0x000000061860723c */ /* 0x000fe20000041860 */
[----:B------:R-:W3:Y:S01]  /*e850*/  LDSM.16.M88.4 R4, [R146+0x8400] ;  /* 0x008400009204783b */ /* 0x000ee20000000200 */
[----:B------:R-:W1:Y:S04]  /*e860*/  MUFU.TANH R47, R47 ;  /* 0x0000002f002f7308 */ /* 0x000e680000002400 */
[C---:B------:R-:W-:Y:S04]  /*e870*/  HMMA.16816.F32.BF16 R84, R132.reuse, R56, R84 ;  /* 0x000000388454723c */ /* 0x040fe80000041854 */
[----:B------:R-:W1:Y:S02]  /*e880*/  MUFU.TANH R56, R29 ;  /* 0x0000001d00387308 */ /* 0x000e640000002400 */
[C---:B------:R-:W-:Y:S06]  /*e890*/  HMMA.16816.F32.BF16 R76, R132.reuse, R32, R76 ;  /* 0x00000020844c723c */ /* 0x040fec000004184c */
[----:B------:R-:W-:Y:S01]  /*e8a0*/  HMMA.16816.F32.BF16 R72, R132, R34, R72 ;  /* 0x000000228448723c */ /* 0x000fe20000041848 */
[----:B------:R-:W2:Y:S01]  /*e8b0*/  LDSM.16.M88.4 R32, [R146+0x6c00] ;  /* 0x006c00009220783b */ /* 0x000ea20000000200 */
[----:B------:R1:W1:Y:S04]  /*e8c0*/  MUFU.TANH R57, R30 ;  /* 0x0000001e00397308 */ /* 0x0002680000002400 */
[C---:B-----5:R-:W-:Y:S04]  /*e8d0*/  HMMA.16816.F32.BF16 R80, R68.reuse, R10, R80 ;  /* 0x0000000a4450723c */ /* 0x060fe80000041850 */
[----:B------:R-:W2:Y:S02]  /*e8e0*/  MUFU.TANH R112, R112 ;  /* 0x0000007000707308 */ /* 0x000ea40000002400 */
[----:B------:R-:W-:Y:S01]  /*e8f0*/  HMMA.16816.F32.BF16 R84, R68, R8, R84 ;  /* 0x000000084454723c */ /* 0x000fe20000041854 */
[----:B------:R-:W-:Y:S05]  /*e900*/  LDSM.16.M88.4 R8, [R118+0x8800] ;  /* 0x008800007608783b */ /* 0x000fea0000000200 */
[C---:B----4-:R-:W-:Y:S01]  /*e910*/  HMMA.16816.F32.BF16 R124, R36.reuse, R40, R124 ;  /* 0x00000028247c723c */ /* 0x050fe2000004187c */
[----:B-1----:R-:W1:Y:S05]  /*e920*/  LDSM.16.M88.4 R28, [R118+0x7c00] ;  /* 0x007c0000761c783b */ /* 0x002e6a0000000200 */
[----:B------:R-:W-:Y:S06]  /*e930*/  HMMA.16816.F32.BF16 R88, R36, R42, R88 ;  /* 0x0000002a2458723c */ /* 0x000fec0000041858 */
[C---:B------:R-:W-:Y:S06]  /*e940*/  HMMA.16816.F32.BF16 R100, R12.reuse, R20, R100 ;  /* 0x000000140c64723c */ /* 0x040fec0000041864 */
[----:B------:R-:W-:Y:S01]  /*e950*/  HMMA.16816.F32.BF16 R96, R12, R22, R96 ;  /* 0x000000160c60723c */ /* 0x000fe20000041860 */
[----:B------:R-:W-:Y:S05]  /*e960*/  LDSM.16.M88.4 R20, [R146+0x8800] ;  /* 0x008800009214783b */ /* 0x000fea0000000200 */
[C---:B---3--:R-:W-:Y:S06]  /*e970*/  HMMA.16816.F32.BF16 R124, R24.reuse, R4, R124 ;  /* 0x00000004187c723c */ /* 0x048fec000004187c */
[----:B------:R-:W-:Y:S01]  /*e980*/  HMMA.16816.F32.BF16 R88, R24, R6, R88 ;  /* 0x000000061858723c */ /* 0x000fe20000041858 */
[----:B------:R-:W3:Y:S05]  /*e990*/  LDSM.16.M88.4 R4, [R118+0x6c00] ;  /* 0x006c00007604783b */ /* 0x000eea0000000200 */
[----:B--2---:R-:W-:Y:S01]  /*e9a0*/  HMMA.16816.F32.BF16 R76, R68, R32, R76 ;  /* 0x00000020444c723c */ /* 0x004fe2000004184c */
[----:B------:R-:W-:Y:S01]  /*e9b0*/  FMUL.FTZ R42, R101, UR5 ;  /* 0x00000005652a7c20 */ /* 0x000fe20008410000 */
[----:B------:R-:W-:Y:S01]  /*e9c0*/  FMUL.FTZ R100, R100, UR5 ;  /* 0x0000000564647c20 */ /* 0x000fe20008410000 */
[----:B------:R-:W-:Y:S01]  /*e9d0*/  FMUL.FTZ R102, R102, UR5 ;  /* 0x0000000566667c20 */ /* 0x000fe20008410000 */
[----:B------:R-:W-:-:S02]  /*e9e0*/  FMUL.FTZ R103, R103, UR5 ;  /* 0x0000000567677c20 */ /* 0x000fc40008410000 */
[----:B------:R-:W-:Y:S01]  /*e9f0*/  HMMA.16816.F32.BF16 R72, R68, R34, R72 ;  /* 0x000000224448723c */ /* 0x000fe20000041848 */
[----:B------:R-:W-:Y:S01]  /*ea00*/  FMUL.FTZ R96, R96, UR5 ;  /* 0x0000000560607c20 */ /* 0x000fe20008410000 */
[----:B------:R-:W-:Y:S01]  /*ea10*/  FMUL.FTZ R97, R97, UR5 ;  /* 0x0000000561617c20 */ /* 0x000fe20008410000 */
[----:B------:R-:W-:Y:S01]  /*ea20*/  FMUL.FTZ R98, R98, UR5 ;  /* 0x0000000562627c20 */ /* 0x000fe20008410000 */
[----:B------:R-:W-:Y:S01]  /*ea30*/  FMUL.FTZ R99, R99, UR5 ;  /* 0x0000000563637c20 */ /* 0x000fe20008410000 */
[----:B------:R2:W4:Y:S01]  /*ea40*/  MUFU.TANH R140, R100 ;  /* 0x00000064008c7308 */ /* 0x0005220000002400 */
[----:B------:R-:W-:Y:S06]  /*ea50*/  HMMA.16816.F32.BF16 R104, R24, R94, R104 ;  /* 0x0000005e1868723c */ /* 0x000fec0000041868 */
[C---:B------:R-:W-:Y:S01]  /*ea60*/  HMMA.16816.F32.BF16 R84, R36.reuse, R16, R84 ;  /* 0x000000102454723c */ /* 0x040fe20000041854 */
[----:B------:R-:W-:Y:S01]  /*ea70*/  FMUL.FTZ R94, R113, UR5 ;  /* 0x00000005715e7c20 */ /* 0x000fe20008410000 */
[----:B------:R-:W-:Y:S01]  /*ea80*/  FMUL.FTZ R95, R114, UR5 ;  /* 0x00000005725f7c20 */ /* 0x000fe20008410000 */
[----:B------:R-:W-:Y:S01]  /*ea90*/  FMUL.FTZ R113, R115, UR5 ;  /* 0x0000000573717c20 */ /* 0x000fe20008410000 */
[----:B------:R-:W2:Y:S02]  /*eaa0*/  MUFU.TANH R42, R42 ;  /* 0x0000002a002a7308 */ /* 0x000ea40000002400 */
[----:B------:R-:W-:Y:S01]  /*eab0*/  HMMA.16816.F32.BF16 R80, R36, R18, R80 ;  /* 0x000000122450723c */ /* 0x000fe20000041850 */
[----:B------:R-:W5:Y:S05]  /*eac0*/  LDSM.16.M88.4 R16, [R146+0x8c00] ;  /* 0x008c00009210783b */ /* 0x000f6a0000000200 */
[----:B-1----:R-:W-:Y:S01]  /*ead0*/  HMMA.16816.F32.BF16 R108, R12, R28, R108 ;  /* 0x0000001c0c6c723c */ /* 0x002fe2000004186c */
[----:B------:R-:W1:Y:S05]  /*eae0*/  MUFU.TANH R94, R94 ;  /* 0x0000005e005e7308 */ /* 0x000e6a0000002400 */
[C---:B---3--:R-:W-:Y:S03]  /*eaf0*/  HMMA.16816.F32.BF16 R76, R36.reuse, R4, R76 ;  /* 0x00000004244c723c */ /* 0x048fe6000004184c */
[----:B------:R-:W3:Y:S03]  /*eb00*/  MUFU.TANH R95, R95 ;  /* 0x0000005f005f7308 */ /* 0x000ee60000002400 */
[----:B------:R-:W-:Y:S05]  /*eb10*/  HMMA.16816.F32.BF16 R72, R36, R6, R72 ;  /* 0x000000062448723c */ /* 0x000fea0000041848 */
[----:B------:R-:W1:Y:S01]  /*eb20*/  MUFU.TANH R113, R113 ;  /* 0x0000007100717308 */ /* 0x000e620000002400 */
[----:B------:R-:W-:Y:S01]  /*eb30*/  HMMA.16816.F32.BF16 R104, R12, R30, R104 ;  /* 0x0000001e0c68723c */ /* 0x000fe20000041868 */
[----:B------:R-:W4:Y:S05]  /*eb40*/  LDSM.16.M88.4 R28, [R118+0x8400] ;  /* 0x00840000761c783b */ /* 0x000f2a0000000200 */
[C---:B------:R-:W-:Y:S01]  /*eb50*/  HMMA.16816.F32.BF16 R84, R24.reuse, R20, R84 ;  /* 0x000000141854723c */ /* 0x040fe20000041854 */
[----:B------:R-:W-:Y:S01]  /*eb60*/  FMUL.FTZ R108, R108, UR5 ;  /* 0x000000056c6c7c20 */ /* 0x000fe20008410000 */
[----:B------:R-:W-:Y:S01]  /*eb70*/  FMUL.FTZ R109, R109, UR5 ;  /* 0x000000056d6d7c20 */ /* 0x000fe20008410000 */
[----:B------:R-:W-:Y:S01]  /*eb80*/  FMUL.FTZ R110, R110, UR5 ;  /* 0x000000056e6e7c20 */ /* 0x000fe20008410000 */
[----:B------:R-:W-:Y:S01]  /*eb90*/  FMUL.FTZ R111, R111, UR5 ;  /* 0x000000056f6f7c20 */ /* 0x000fe20008410000 */
[----:B------:R1:W1:Y:S01]  /*eba0*/  MUFU.TANH R137, R102 ;  /* 0x0000006600897308 */ /* 0x0002620000002400 */
[----:B------:R-:W-:Y:S01]  /*ebb0*/  HMMA.16816.F32.BF16 R80, R24, R22, R80 ;  /* 0x000000161850723c */ /* 0x000fe20000041850 */
[----:B------:R-:W2:Y:S01]  /*ebc0*/  LDSM.16.M88.4 R20, [R118+0x8c00] ;  /* 0x008c00007614783b */ /* 0x000ea20000000200 */
[----:B------:R-:W-:-:S04]  /*ebd0*/  DEPBAR.LE SB0, 0x0 ;  /* 0x000080000000791a */ /* 0x000fc80000000000 */
[C---:B-----5:R-:W-:Y:S01]  /*ebe0*/  HMMA.16816.F32.BF16 R76, R24.reuse, R16, R76 ;  /* 0x00000010184c723c */ /* 0x060fe2000004184c */
[----:B------:R-:W1:Y:S05]  /*ebf0*/  MUFU.TANH R108, R108 ;  /* 0x0000006c006c7308 */ /* 0x000e6a0000002400 */
[----:B------:R-:W-:Y:S01]  /*ec00*/  HMMA.16816.F32.BF16 R72, R24, R18, R72 ;  /* 0x000000121848723c */ /* 0x000fe20000041848 */
[----:B------:R-:W-:Y:S01]  /*ec10*/  FMUL.FTZ R104, R104, UR5 ;  /* 0x0000000568687c20 */ /* 0x000fe20008410000 */
[----:B------:R-:W-:Y:S01]  /*ec20*/  FMUL.FTZ R40, R105, UR5 ;  /* 0x0000000569287c20 */ /* 0x000fe20008410000 */
[----:B------:R-:W-:Y:S01]  /*ec30*/  FMUL.FTZ R41, R107, UR5 ;  /* 0x000000056b297c20 */ /* 0x000fe20008410000 */
[----:B------:R-:W-:Y:S01]  /*ec40*/  FMUL.FTZ R106, R106, UR5 ;  /* 0x000000056a6a7c20 */ /* 0x000fe20008410000 */
[----:B------:R-:W1:Y:S01]  /*ec50*/  MUFU.TANH R109, R109 ;  /* 0x0000006d006d7308 */ /* 0x000e620000002400 */
[C---:B------:R-:W-:Y:S06]  /*ec60*/  HMMA.16816.F32.BF16 R84, R12.reuse, R8, R84 ;  /* 0x000000080c54723c */ /* 0x040fec0000041854 */
[C---:B------:R-:W-:Y:S01]  /*ec70*/  HMMA.16816.F32.BF16 R80, R12.reuse, R10, R80 ;  /* 0x0000000a0c50723c */ /* 0x040fe20000041850 */
[----:B------:R-:W1:Y:S05]  /*ec80*/  MUFU.TANH R110, R110 ;  /* 0x0000006e006e7308 */ /* 0x000e6a0000002400 */
[----:B----4-:R-:W-:Y:S01]  /*ec90*/  HMMA.16816.F32.BF16 R124, R12, R28, R124 ;  /* 0x0000001c0c7c723c */ /* 0x010fe2000004187c */
[----:B------:R-:W-:-:S02]  /*eca0*/  SHF.R.S32.HI R10, RZ, 0x1f, R65 ;  /* 0x0000001fff0a7819 */ /* 0x000fc40000011441 */
[----:B------:R-:W4:Y:S02]  /*ecb0*/  MUFU.TANH R111, R111 ;  /* 0x0000006f006f7308 */ /* 0x000f240000002400 */
[----:B------:R-:W-:Y:S01]  /*ecc0*/  LEA.HI R10, R10, R65, RZ, 0x2 ;  /* 0x000000410a0a7211 */ /* 0x000fe200078f10ff */
[C---:B------:R-:W-:Y:S03]  /*ecd0*/  HMMA.16816.F32.BF16 R88, R12.reuse, R30, R88 ;  /* 0x0000001e0c58723c */ /* 0x040fe60000041858 */
[----:B------:R-:W-:Y:S02]  /*ece0*/  SHF.R.S32.HI R159, RZ, 0x2, R10 ;  /* 0x00000002ff9f7819 */ /* 0x000fe4000001140a */
[----:B------:R-:W1:Y:S01]  /*ecf0*/  MUFU.TANH R104, R104 ;  /* 0x0000006800687308 */ /* 0x000e620000002400 */
[C---:B--2---:R-:W-:Y:S01]  /*ed00*/  HMMA.16816.F32.BF16 R76, R12.reuse, R20, R76 ;  /* 0x000000140c4c723c */ /* 0x044fe2000004184c */
[----:B------:R-:W-:Y:S01]  /*ed10*/  FMUL.FTZ R6, R84, UR5 ;  /* 0x0000000554067c20 */ /* 0x000fe20008410000 */
[----:B------:R-:W-:Y:S01]  /*ed20*/  FMUL.FTZ R5, R85, UR5 ;  /* 0x0000000555057c20 */ /* 0x000fe20008410000 */
[----:B------:R-:W-:Y:S01]  /*ed30*/  FMUL.FTZ R4, R86, UR5 ;  /* 0x0000000556047c20 */ /* 0x000fe20008410000 */
[----:B------:R-:W-:Y:S01]  /*ed40*/  FMUL.FTZ R25, R87, UR5 ;  /* 0x0000000557197c20 */ /* 0x000fe20008410000 */
[----:B------:R-:W-:Y:S01]  /*ed50*/  IADD3 R50, R50, 0x1, R159 ;  /* 0x0000000132327810 */ /* 0x000fe20007ffe09f */
[----:B------:R-:W-:Y:S01]  /*ed60*/  HMMA.16816.F32.BF16 R72, R12, R22, R72 ;  /* 0x000000160c48723c */ /* 0x000fe20000041848 */
        /* <DEDUP_REMOVED lines=9> */
[----:B------:R-:W-:-:S02]  /*ee00*/  IADD3 R52, R63, R50, -R148 ;  /* 0x000000323f347210 */ /* 0x000fc40007ffe894 */
[----:B------:R-:W-:Y:S01]  /*ee10*/  FMUL.FTZ R88, R88, UR5 ;  /* 0x0000000558587c20 */ /* 0x000fe20008410000 */
[----:B------:R-:W-:Y:S01]  /*ee20*/  FMUL.FTZ R89, R89, UR5 ;  /* 0x0000000559597c20 */ /* 0x000fe20008410000 */
[----:B------:R-:W-:Y:S01]  /*ee30*/  FMUL.FTZ R90, R90, UR5 ;  /* 0x000000055a5a7c20 */ /* 0x000fe20008410000 */
[----:B------:R-:W-:Y:S01]  /*ee40*/  FMUL.FTZ R91, R91, UR5 ;  /* 0x000000055b5b7c20 */ /* 0x000fe20008410000 */
[----:B------:R1:W1:Y:S01]  /*ee50*/  MUFU.TANH R134, R125 ;  /* 0x0000007d00867308 */ /* 0x0002620000002400 */
[----:B------:R-:W-:Y:S01]  /*ee60*/  IADD3 R52, R52, UR8, RZ ;  /* 0x0000000834347c10 */ /* 0x000fe2000fffe0ff */
[----:B------:R-:W-:Y:S01]  /*ee70*/  FMUL.FTZ R22, R76, UR5 ;  /* 0x000000054c167c20 */ /* 0x000fe20008410000 */
[----:B------:R-:W-:Y:S01]  /*ee80*/  FMUL.FTZ R20, R77, UR5 ;  /* 0x000000054d147c20 */ /* 0x000fe20008410000 */
[----:B------:R-:W-:Y:S01]  /*ee90*/  FMUL.FTZ R15, R78, UR5 ;  /* 0x000000054e0f7c20 */ /* 0x000fe20008410000 */
[----:B------:R-:W-:Y:S01]  /*eea0*/  FMUL.FTZ R14, R79, UR5 ;  /* 0x000000054f0e7c20 */ /* 0x000fe20008410000 */
[----:B------:R-:W-:-:S02]  /*eeb0*/  SHF.L.U32 R21, R64, 0x1, RZ ;  /* 0x0000000140157819 */ /* 0x000fc400000006ff */
[----:B------:R-:W-:Y:S01]  /*eec0*/  FMUL.FTZ R27, R72, UR5 ;  /* 0x00000005481b7c20 */ /* 0x000fe20008410000 */
[----:B------:R-:W-:Y:S01]  /*eed0*/  FMUL.FTZ R29, R73, UR5 ;  /* 0x00000005491d7c20 */ /* 0x000fe20008410000 */
[----:B------:R-:W-:Y:S01]  /*eee0*/  FMUL.FTZ R18, R74, UR5 ;  /* 0x000000054a127c20 */ /* 0x000fe20008410000 */
[----:B------:R-:W-:Y:S01]  /*eef0*/  FMUL.FTZ R16, R75, UR5 ;  /* 0x000000054b107c20 */ /* 0x000fe20008410000 */
[----:B------:R1:W1:Y:S01]  /*ef00*/  MUFU.TANH R133, R106 ;  /* 0x0000006a00857308 */ /* 0x0002620000002400 */
[C---:B------:R-:W-:Y:S02]  /*ef10*/  VIMNMX R3, R52.reuse, R63, PT ;  /* 0x0000003f34037248 */ /* 0x040fe40003fe0100 */
[----:B------:R-:W-:Y:S02]  /*ef20*/  VIADDMNMX R52, R52, 0x8, R63, PT ;  /* 0x0000000834347846 */ /* 0x000fe4000380013f */
[----:B------:R-:W-:-:S03]  /*ef30*/  LOP3.LUT R21, R21, 0x6, RZ, 0xc0, !PT ;  /* 0x0000000615157812 */ /* 0x000fc600078ec0ff */
        /* <DEDUP_REMOVED lines=35> */
[----:B------:R-:W-:Y:S01]  /*f170*/  ULDC.64 UR14, c[0x0][0x248] ;  /* 0x00009200000e7ab9 */ /* 0x000fe20000000a00 */
[----:B------:R-:W-:Y:S02]  /*f180*/  ULDC.64 UR8, c[0x0][0x230] ;  /* 0x00008c0000087ab9 */ /* 0x000fe40000000a00 */
[----:B------:R-:W-:Y:S02]  /*f190*/  IABS R10, R28 ;  /* 0x0000001c000a7213 */ /* 0x000fe40000000000 */
[-C--:B--2---:R-:W-:Y:S02]  /*f1a0*/  IABS R2, R9.reuse ;  /* 0x0000000900027213 */ /* 0x084fe40000000000 */
[----:B------:R-:W-:-:S02]  /*f1b0*/  LOP3.LUT R28, R28, R9, RZ, 0x3c, !PT ;  /* 0x000000091c1c7212 */ /* 0x000fc400078e3cff */
        /* <DEDUP_REMOVED lines=23> */
[----:B------:R-:W-:-:S02]  /*f330*/  LOP3.LUT R2, R0, R9, RZ, 0x3c, !PT ;  /* 0x0000000900027212 */ /* 0x000fc400078e3cff */
[----:B------:R-:W-:Y:S02]  /*f340*/  @!P3 IADD3 R17, R17, 0x1, RZ ;  /* 0x000000011111b810 */ /* 0x000fe40007ffe0ff */
[----:B------:R-:W-:Y:S02]  /*f350*/  ISETP.GE.AND P4, PT, R2, RZ, PT ;  /* 0x000000ff0200720c */ /* 0x000fe40003f86270 */
[----:B------:R-:W-:-:S03]  /*f360*/  ISETP.NE.AND P3, PT, R9, RZ, PT ;  /* 0x000000ff0900720c */ /* 0x000fc60003f65270 */
[----:B------:R-:W-:Y:S02]  /*f370*/  @P6 VIADD R19, R19, 0x1 ;  /* 0x0000000113136836 */ /* 0x000fe40000000000 */
[----:B------:R-:W-:-:S04]  /*f380*/  @P5 IADD3 R17, R17, 0x1, RZ ;  /* 0x0000000111115810 */ /* 0x000fc80007ffe0ff */
        /* <DEDUP_REMOVED lines=12> */
[C---:B------:R-:W-:Y:S01]  /*f450*/  IMAD R9, R10.reuse, UR15, R9 ;  /* 0x0000000f0a097c24 */ /* 0x040fe2000f8e0209 */
        /* <DEDUP_REMOVED lines=10> */
.L_x_2284:
[----:B------:R-:W-:Y:S02]  /*f500*/  ULDC UR14, c[0x0][0x248] ;  /* 0x00009200000e7ab9 */ /* 0x000fe40000000800 */
[----:B------:R-:W-:-:S06]  /*f510*/  USHF.L.U32 UR8, UR14, 0x7, URZ ;  /* 0x000000070e087899 */ /* 0x000fcc000800063f */
[----:B------:R-:W-:-:S04]  /*f520*/  IADD3 R9, RZ, -UR8, RZ ;  /* 0x80000008ff097c10 */ /* 0x000fc8000fffe0ff */
[----:B------:R-:W-:-:S07]  /*f530*/  SHF.R.S32.HI R11, RZ, 0x1f, R9 ;  /* 0x0000001fff0b7819 */ /* 0x000fce0000011409 */
.L_x_2285:
        /* <DEDUP_REMOVED lines=40> */
.L_x_2283:
[----:B------:R-:W-:Y:S01]  /*f7c0*/  IMAD.IADD R2, R0, 0x1, R21 ;  /* 0x0000000100027824 */ /* 0x000fe200078e0215 */
[----:B------:R-:W-:Y:S01]  /*f7d0*/  ULDC UR12, c[0x0][0x2ec] ;  /* 0x0000bb00000c7ab9 */ /* 0x000fe20000000800 */
[----:B------:R-:W-:Y:S02]  /*f7e0*/  LEA R144, R144, UR4, 0x1 ;  /* 0x0000000490907c11 */ /* 0x000fe4000f8e08ff */
[C---:B------:R-:W-:Y:S02]  /*f7f0*/  VIADD R9, R2.reuse, 0x1 ;  /* 0x0000000102097836 */ /* 0x040fe40000000000 */
[C---:B------:R-:W-:Y:S01]  /*f800*/  VIADD R0, R2.reuse, 0x8 ;  /* 0x0000000802007836 */ /* 0x040fe20000000000 */
[----:B------:R-:W-:Y:S01]  /*f810*/  LDSM.16.MT88.4 R76, [R144+0xd000] ;  /* 0x00d00000904c783b */ /* 0x000fe20000004200 */
[C---:B--2---:R-:W-:Y:S01]  /*f820*/  VIADD R10, R2.reuse, 0x10 ;  /* 0x00000010020a7836 */ /* 0x044fe20000000000 */
[CC--:B------:R-:W-:Y:S01]  /*f830*/  ISETP.GE.AND P4, PT, R9.reuse, R3.reuse, PT ;  /* 0x000000030900720c */ /* 0x0c0fe20003f86270 */
[C---:B------:R-:W-:Y:S01]  /*f840*/  VIADD R12, R2.reuse, 0x20 ;  /* 0x00000020020c7836 */ /* 0x040fe20000000000 */
[-C--:B------:R-:W-:Y:S01]  /*f850*/  ISETP.GE.AND P1, PT, R9, R52.reuse, PT ;  /* 0x000000340900720c */ /* 0x080fe20003f26270 */
[----:B------:R-:W-:Y:S01]  /*f860*/  VIADD R9, R2, 0x9 ;  /* 0x0000000902097836 */ /* 0x000fe20000000000 */
[-C--:B------:R-:W-:Y:S01]  /*f870*/  ISETP.GE.AND P6, PT, R0, R3.reuse, PT ;  /* 0x000000030000720c */ /* 0x080fe20003fc6270 */
[----:B------:R-:W-:Y:S01]  /*f880*/  VIADD R32, R2, 0x29 ;  /* 0x0000002902207836 */ /* 0x000fe20000000000 */
[-C--:B------:R-:W-:Y:S01]  /*f890*/  ISETP.GE.AND P3, PT, R0, R52.reuse, PT ;  /* 0x000000340000720c */ /* 0x080fe20003f66270 */
[C---:B------:R-:W-:Y:S01]  /*f8a0*/  VIADD R17, R2.reuse, 0x21 ;  /* 0x0000002102117836 */ /* 0x040fe20000000000 */
[----:B------:R-:W-:Y:S01]  /*f8b0*/  FSEL R23, R117, -INF , !P1 ;  /* 0xff80000075177808 */ /* 0x000fe20004800000 */
[C---:B------:R-:W-:Y:S01]  /*f8c0*/  VIADD R33, R2.reuse, 0x31 ;  /* 0x0000003102217836 */ /* 0x040fe20000000000 */
[----:B------:R-:W-:Y:S01]  /*f8d0*/  FSEL R36, R119, -INF , !P6 ;  /* 0xff80000077247808 */ /* 0x000fe20007000000 */
[----:B------:R-:W-:Y:S01]  /*f8e0*/  VIADD R30, R2, 0x28 ;  /* 0x00000028021e7836 */ /* 0x000fe20000000000 */
[----:B------:R-:W-:Y:S01]  /*f8f0*/  FSEL R0, R66, -INF , !P4 ;  /* 0xff80000042007808 */ /* 0x000fe20006000000 */
[----:B------:R-:W-:Y:S01]  /*f900*/  VIADD R31, R2, 0x30 ;  /* 0x00000030021f7836 */ /* 0x000fe20000000000 */
[----:B------:R-:W-:Y:S01]  /*f910*/  ISETP.GE.AND P1, PT, R10, R3, PT ;  /* 0x000000030a00720c */ /* 0x000fe20003f26270 */
[----:B------:R-:W-:Y:S01]  /*f920*/  VIADD R37, R2, 0x38 ;  /* 0x0000003802257836 */ /* 0x000fe20000000000 */
[-C--:B------:R-:W-:Y:S01]  /*f930*/  ISETP.GE.AND P6, PT, R10, R52.reuse, PT ;  /* 0x000000340a00720c */ /* 0x080fe20003fc6270 */
[----:B------:R-:W-:Y:S01]  /*f940*/  VIADD R10, R2, 0x18 ;  /* 0x00000018020a7836 */ /* 0x000fe20000000000 */
[----:B------:R-:W-:-:S02]  /*f950*/  ISETP.GE.AND P4, PT, R9, R52, PT ;  /* 0x000000340900720c */ /* 0x000fc40003f86270 */
[-C--:B------:R-:W-:Y:S01]  /*f960*/  ISETP.GE.AND P5, PT, R9, R3.reuse, PT ;  /* 0x000000030900720c */ /* 0x080fe20003fa6270 */
        /* <DEDUP_REMOVED lines=19> */
[-C--:B------:R-:W-:Y:S02]  /*faa0*/  ISETP.GE.AND P5, PT, R12, R3.reuse, PT ;  /* 0x000000030c00720c */ /* 0x080fe40003fa6270 */
[----:B------:R-:W-:Y:S02]  /*fab0*/  FSEL R19, R46, -INF , !P1 ;  /* 0xff8000002e137808 */ /* 0x000fe40004800000 */
[----:B------:R-:W-:Y:S02]  /*fac0*/  FSEL R12, R45, -INF , !P6 ;  /* 0xff8000002d0c7808 */ /* 0x000fe40007000000 */
[C---:B------:R-:W-:Y:S02]  /*fad0*/  ISETP.GE.AND P1, PT, R17.reuse, R3, PT ;  /* 0x000000031100720c */ /* 0x040fe40003f26270 */
[----:B------:R-:W-:Y:S02]  /*fae0*/  ISETP.GE.AND P6, PT, R17, R52, PT ;  /* 0x000000341100720c */ /* 0x000fe40003fc6270 */
[----:B-1----:R-:W-:-:S02]  /*faf0*/  FSEL R164, R94, -INF , !P4 ;  /* 0xff8000005ea47808 */ /* 0x002fc40006000000 */
[----:B------:R-:W-:Y:S02]  /*fb00*/  FSEL R17, R47, -INF , !P3 ;  /* 0xff8000002f117808 */ /* 0x000fe40005800000 */
[----:B------:R-:W-:Y:S02]  /*fb10*/  FSEL R28, R58, -INF , !P5 ;  /* 0xff8000003a1c7808 */ /* 0x000fe40006800000 */
[-C--:B------:R-:W-:Y:S02]  /*fb20*/  ISETP.GE.AND P4, PT, R33, R52.reuse, PT ;  /* 0x000000342100720c */ /* 0x080fe40003f86270 */
[C---:B------:R-:W-:Y:S02]  /*fb30*/  ISETP.GE.AND P3, PT, R30.reuse, R3, PT ;  /* 0x000000031e00720c */ /* 0x040fe40003f66270 */
        /* <DEDUP_REMOVED lines=8> */
[-C--:B------:R-:W-:Y:S02]  /*fbc0*/  ISETP.GE.AND P3, PT, R31, R52.reuse, PT ;  /* 0x000000341f00720c */ /* 0x080fe40003f66270 */
[----:B------:R-:W-:Y:S02]  /*fbd0*/  FSEL R119, R113, -INF , !P1 ;  /* 0xff80000071777808 */ /* 0x000fe40004800000 */
[----:B------:R-:W-:Y:S02]  /*fbe0*/  FSEL R124, R108, -INF , !P6 ;  /* 0xff8000006c7c7808 */ /* 0x000fe40007000000 */
[----:B------:R-:W-:Y:S02]  /*fbf0*/  FSEL R31, R95, -INF , !P5 ;  /* 0xff8000005f1f7808 */ /* 0x000fe40006800000 */
[CC--:B------:R-:W-:Y:S01]  /*fc00*/  ISETP.GE.AND P1, PT, R37.reuse, R3.reuse, PT ;  /* 0x000000032500720c */ /* 0x0c0fe20003f26270 */
[----:B------:R-:W-:Y:S01]  /*fc10*/  LDSM.16.MT88.4 R92, [R144+0xb000] ;  /* 0x00b00000905c783b */ /* 0x000fe20000004200 */
[----:B------:R-:W-:Y:S01]  /*fc20*/  ISETP.GE.AND P6, PT, R37, R52, PT ;  /* 0x000000342500720c */ /* 0x000fe20003fc6270 */
[C---:B------:R-:W-:Y:S01]  /*fc30*/  VIADD R37, R2.reuse, 0x40 ;  /* 0x0000004002257836 */ /* 0x040fe20000000000 */
[----:B------:R-:W-:Y:S01]  /*fc40*/  ISETP.GE.AND P5, PT, R33, R3, PT ;  /* 0x000000032100720c */ /* 0x000fe20003fa6270 */
[----:B------:R-:W-:Y:S01]  /*fc50*/  VIADD R33, R2, 0x39 ;  /* 0x0000003902217836 */ /* 0x000fe20000000000 */
[----:B------:R-:W-:-:S02]  /*fc60*/  FSEL R44, R53, -INF , !P4 ;  /* 0xff800000352c7808 */ /* 0x000fc40006000000 */
[----:B------:R-:W-:Y:S02]  /*fc70*/  FSEL R122, R104, -INF , !P1 ;  /* 0xff800000687a7808 */ /* 0x000fe40004800000 */
[----:B------:R-:W-:Y:S02]  /*fc80*/  FSEL R133, R133, -INF , !P6 ;  /* 0xff80000085857808 */ /* 0x000fe40007000000 */
[----:B------:R-:W-:Y:S02]  /*fc90*/  FMNMX.FTZ R39, R44, R0, !PT ;  /* 0x000000002c277209 */ /* 0x000fe40007810000 */
[----:B------:R-:W-:Y:S02]  /*fca0*/  FSEL R128, R109, -INF , !P5 ;  /* 0xff8000006d807808 */ /* 0x000fe40006800000 */
[C---:B------:R-:W-:Y:S02]  /*fcb0*/  ISETP.GE.AND P1, PT, R37.reuse, R3, PT ;  /* 0x000000032500720c */ /* 0x040fe40003f26270 */
[-C--:B------:R-:W-:Y:S01]  /*fcc0*/  ISETP.GE.AND P6, PT, R37, R52.reuse, PT ;  /* 0x000000342500720c */ /* 0x080fe20003fc6270 */
[----:B------:R-:W-:Y:S01]  /*fcd0*/  VIADD R37, R2, 0x48 ;  /* 0x0000004802257836 */ /* 0x000fe20000000000 */
[----:B------:R-:W-:-:S02]  /*fce0*/  ISETP.GE.AND P5, PT, R33, R52, PT ;  /* 0x000000342100720c */ /* 0x000fc40003fa6270 */
[----:B------:R-:W-:Y:S02]  /*fcf0*/  FMNMX.FTZ R39, R36, R39, !PT ;  /* 0x0000002724277209 */ /* 0x000fe40007810000 */
[----:B------:R-:W-:Y:S02]  /*fd00*/  FSEL R121, R110, -INF , !P3 ;  /* 0xff8000006e797808 */ /* 0x000fe40005800000 */
[-C--:B------:R-:W-:Y:S01]  /*fd10*/  ISETP.GE.AND P3, PT, R33, R3.reuse, PT ;  /* 0x000000032100720c */ /* 0x080fe20003f66270 */
[----:B------:R-:W-:Y:S01]  /*fd20*/  VIADD R33, R2, 0x41 ;  /* 0x0000004102217836 */ /* 0x000fe20000000000 */
[----:B------:R-:W-:Y:S01]  /*fd30*/  FSEL R123, R41, -INF , !P5 ;  /* 0xff800000297b7808 */ /* 0x000fe20006800000 */
[----:B------:R-:W-:Y:S01]  /*fd40*/  LDSM.16.MT88.4 R108, [R144+0x9000] ;  /* 0x00900000906c783b */ /* 0x000fe20000004200 */
[----:B------:R-:W-:Y:S02]  /*fd50*/  FSEL R140, R140, -INF , !P1 ;  /* 0xff8000008c8c7808 */ /* 0x000fe40004800000 */
[----:B------:R-:W-:-:S02]  /*fd60*/  ISETP.GE.AND P5, PT, R37, R3, PT ;  /* 0x000000032500720c */ /* 0x000fc40003fa6270 */
[-C--:B------:R-:W-:Y:S02]  /*fd70*/  ISETP.GE.AND P1, PT, R37, R52.reuse, PT ;  /* 0x000000342500720c */ /* 0x080fe40003f26270 */
[----:B------:R-:W-:Y:S01]  /*fd80*/  FMNMX.FTZ R37, R34, R39, !PT ;  /* 0x0000002722257209 */ /* 0x000fe20007810000 */
[----:B------:R-:W-:Y:S01]  /*fd90*/  VIADD R39, R2, 0x50 ;  /* 0x0000005002277836 */ /* 0x000fe20000000000 */
[C---:B------:R-:W-:Y:S02]  /*fda0*/  ISETP.GE.AND P4, PT, R33.reuse, R52, PT ;  /* 0x000000342100720c */ /* 0x040fe40003f86270 */
[----:B------:R-:W-:Y:S02]  /*fdb0*/  FMNMX.FTZ R37, R48, R37, !PT ;  /* 0x0000002530257209 */ /* 0x000fe40007810000 */
[----:B------:R-:W-:Y:S01]  /*fdc0*/  FSEL R126, R40, -INF , !P3 ;  /* 0xff800000287e7808 */ /* 0x000fe20005800000 */
[C---:B------:R-:W-:Y:S01]  /*fdd0*/  VIADD R40, R2.reuse, 0x70 ;  /* 0x0000007002287836 */ /* 0x040fe20000000000 */
[----:B------:R-:W-:Y:S01]  /*fde0*/  ISETP.GE.AND P3, PT, R33, R3, PT ;  /* 0x000000032100720c */ /* 0x000fe20003f66270 */
[----:B------:R-:W-:Y:S01]  /*fdf0*/  VIADD R33, R2, 0x49 ;  /* 0x0000004902217836 */ /* 0x000fe20000000000 */
[----:B------:R-:W-:-:S02]  /*fe00*/  FSEL R143, R143, -INF , !P4 ;  /* 0xff8000008f8f7808 */ /* 0x000fc40006000000 */
[----:B------:R-:W-:Y:S01]  /*fe10*/  FMNMX.FTZ R41, R38, R37, !PT ;  /* 0x0000002526297209 */ /* 0x000fe20007810000 */
[C---:B------:R-:W-:Y:S01]  /*fe20*/  VIADD R37, R2.reuse, 0x51 ;  /* 0x0000005102257836 */ /* 0x040fe20000000000 */
[-C--:B------:R-:W-:Y:S02]  /*fe30*/  ISETP.GE.AND P4, PT, R2, R52.reuse, PT ;  /* 0x000000340200720c */ /* 0x080fe40003f86270 */
[----:B------:R-:W-:Y:S02]  /*fe40*/  FSEL R137, R137, -INF , !P6 ;  /* 0xff80000089897808 */ /* 0x000fe40007000000 */
[----:B------:R-:W-:Y:S01]  /*fe50*/  FSEL R162, R42, -INF , !P3 ;  /* 0xff8000002aa27808 */ /* 0x000fe20005800000 */
[----:B------:R-:W-:Y:S01]  /*fe60*/  VIADD R42, R2, 0x68 ;  /* 0x00000068022a7836 */ /* 0x000fe20000000000 */
[C---:B------:R-:W-:Y:S02]  /*fe70*/  ISETP.GE.AND P6, PT, R33.reuse, R3, PT ;  /* 0x000000032100720c */ /* 0x040fe40003fc6270 */
[----:B------:R-:W-:-:S02]  /*fe80*/  ISETP.GE.AND P3, PT, R33, R52, PT ;  /* 0x000000342100720c */ /* 0x000fc40003f66270 */
[----:B------:R-:W-:Y:S02]  /*fe90*/  FMNMX.FTZ R41, R10, R41, !PT ;  /* 0x000000290a297209 */ /* 0x000fe40007810000 */
[----:B------:R-:W-:Y:S01]  /*fea0*/  FSEL R33, R116, -INF , !P4 ;  /* 0xff80000074217808 */ /* 0x000fe20006000000 */
[----:B------:R-:W-:Y:S01]  /*feb0*/  IMAD R116, R51, 0x2, R144 ;  /* 0x0000000233747824 */ /* 0x000fe200078e0290 */
[----:B------:R-:W-:Y:S02]  /*fec0*/  FMNMX.FTZ R41, R12, R41, !PT ;  /* 0x000000290c297209 */ /* 0x000fe40007810000 */
[----:B------:R-:W-:Y:S02]  /*fed0*/  FMNMX.FTZ R46, R33, R23, !PT ;  /* 0x00000017212e7209 */ /* 0x000fe40007810000 */
[----:B------:R-:W-:Y:S01]  /*fee0*/  FMNMX.FTZ R43, R28, R41, !PT ;  /* 0x000000291c2b7209 */ /* 0x000fe20007810000 */
[----:B------:R-:W-:Y:S01]  /*fef0*/  VIADD R41, R2, 0x69 ;  /* 0x0000006902297836 */ /* 0x000fe20000000000 */
        /* <DEDUP_REMOVED lines=19> */
[----:B------:R-:W-:Y:S02]  /*10030*/  FMNMX.FTZ R46, R31, R46, !PT ;  /* 0x0000002e1f2e7209 */ /* 0x000fe40007810000 */
[----:B------:R-:W-:Y:S02]  /*10040*/  FSEL R138, R138, -INF , !P5 ;  /* 0xff8000008a8a7808 */ /* 0x000fe40006800000 */
[----:B------:R-:W-:-:S02]  /*10050*/  ISETP.GE.AND P4, PT, R37, R3, PT ;  /* 0x000000032500720c */ /* 0x000fc40003f86270 */
[----:B------:R-:W-:Y:S01]  /*10060*/  ISETP.GE.AND P6, PT, R37, R52, PT ;  /* 0x000000342500720c */ /* 0x000fe20003fc6270 */
[----:B------:R-:W-:Y:S01]  /*10070*/  VIADD R37, R2, 0x58 ;  /* 0x0000005802257836 */ /* 0x000fe20000000000 */
[----:B------:R-:W-:Y:S02]  /*10080*/  ISETP.GE.AND P5, PT, R39, R3, PT ;  /* 0x000000032700720c */ /* 0x000fe40003fa6270 */
[----:B------:R-:W-:Y:S02]  /*10090*/  FMNMX.FTZ R43, R162, R43, !PT ;  /* 0x0000002ba22b7209 */ /* 0x000fe40007810000 */
[----:B------:R-:W-:Y:S02]  /*100a0*/  FMNMX.FTZ R46, R119, R46, !PT ;  /* 0x0000002e772e7209 */ /* 0x000fe40007810000 */
[----:B------:R-:W-:Y:S02]  /*100b0*/  FSEL R139, R139, -INF , !P3 ;  /* 0xff8000008b8b7808 */ /* 0x000fe40005800000 */
[----:B------:R-:W-:-:S02]  /*100c0*/  FSEL R136, R136, -INF , !P5 ;  /* 0xff80000088887808 */ /* 0x000fc40006800000 */
[----:B------:R-:W-:Y:S02]  /*100d0*/  FSEL R141, R141, -INF , !P1 ;  /* 0xff8000008d8d7808 */ /* 0x000fe40004800000 */
[C---:B------:R-:W-:Y:S02]  /*100e0*/  ISETP.GE.AND P3, PT, R37.reuse, R3, PT ;  /* 0x000000032500720c */ /* 0x040fe40003f66270 */
[-C--:B------:R-:W-:Y:S01]  /*100f0*/  ISETP.GE.AND P5, PT, R37, R52.reuse, PT ;  /* 0x000000342500720c */ /* 0x080fe20003fa6270 */
[----:B------:R-:W-:Y:S01]  /*10100*/  VIADD R37, R2, 0x59 ;  /* 0x0000005902257836 */ /* 0x000fe20000000000 */
[----:B------:R-:W-:Y:S02]  /*10110*/  FMNMX.FTZ R43, R138, R43, !PT ;  /* 0x0000002b8a2b7209 */ /* 0x000fe40007810000 */
[----:B------:R-:W-:Y:S01]  /*10120*/  ISETP.GE.AND P1, PT, R39, R52, PT ;  /* 0x000000342700720c */ /* 0x000fe20003f26270 */
[----:B------:R-:W-:Y:S01]  /*10130*/  VIADD R39, R2, 0x71 ;  /* 0x0000007102277836 */ /* 0x000fe20000000000 */
        /* <DEDUP_REMOVED lines=12> */
[----:B------:R-:W-:Y:S02]  /*10200*/  FSEL R132, R132, -INF , !P3 ;  /* 0xff80000084847808 */ /* 0x000fe40005800000 */
[----:B------:R-:W-:Y:S02]  /*10210*/  FMNMX.FTZ R43, R134, R43, !PT ;  /* 0x0000002b862b7209 */ /* 0x000fe40007810000 */
[----:B------:R-:W-:Y:S01]  /*10220*/  ISETP.GE.AND P3, PT, R37, R52, PT ;  /* 0x000000342500720c */ /* 0x000fe20003f66270 */
[----:B------:R-:W-:Y:S01]  /*10230*/  VIADD R37, R2, 0x61 ;  /* 0x0000006102257836 */ /* 0x000fe20000000000 */
[----:B------:R-:W-:-:S02]  /*10240*/  FMNMX.FTZ R46, R123, R46, !PT ;  /* 0x0000002e7b2e7209 */ /* 0x000fc40007810000 */
[----:B------:R-:W-:Y:S02]  /*10250*/  FSEL R130, R130, -INF , !P1 ;  /* 0xff80000082827808 */ /* 0x000fe40004800000 */
[----:B------:R-:W-:Y:S02]  /*10260*/  FMNMX.FTZ R43, R132, R43, !PT ;  /* 0x0000002b842b7209 */ /* 0x000fe40007810000 */
[----:B------:R-:W-:Y:S02]  /*10270*/  FSEL R120, R6, -INF , !P6 ;  /* 0xff80000006787808 */ /* 0x000fe40007000000 */
[----:B------:R-:W-:Y:S02]  /*10280*/  FMNMX.FTZ R6, R137, R46, !PT ;  /* 0x0000002e89067209 */ /* 0x000fe40007810000 */
[----:B------:R-:W-:Y:S02]  /*10290*/  FSEL R127, R127, -INF , !P5 ;  /* 0xff8000007f7f7808 */ /* 0x000fe40006800000 */
[----:B------:R-:W-:-:S02]  /*102a0*/  ISETP.GE.AND P5, PT, R37, R3, PT ;  /* 0x000000032500720c */ /* 0x000fc40003fa6270 */
[----:B------:R-:W-:Y:S02]  /*102b0*/  FMNMX.FTZ R43, R130, R43, !PT ;  /* 0x0000002b822b7209 */ /* 0x000fe40007810000 */
[----:B------:R-:W-:Y:S02]  /*102c0*/  FMNMX.FTZ R6, R143, R6, !PT ;  /* 0x000000068f067209 */ /* 0x000fe40007810000 */
[----:B------:R-:W-:Y:S02]  /*102d0*/  FSEL R125, R125, -INF , !P4 ;  /* 0xff8000007d7d7808 */ /* 0x000fe40006000000 */
[----:B------:R-:W-:Y:S02]  /*102e0*/  FSEL R66, R5, -INF , !P5 ;  /* 0xff80000005427808 */ /* 0x000fe40006800000 */
[----:B------:R-:W-:Y:S02]  /*102f0*/  ISETP.GE.AND P4, PT, R42, R3, PT ;  /* 0x000000032a00720c */ /* 0x000fe40003f86270 */
[----:B------:R-:W-:-:S02]  /*10300*/  FMNMX.FTZ R5, R120, R43, !PT ;  /* 0x0000002b78057209 */ /* 0x000fc40007810000 */
        /* <DEDUP_REMOVED lines=8> */
[----:B------:R-:W-:Y:S02]  /*10390*/  FMNMX.FTZ R6, R131, R6, !PT ;  /* 0x0000000683067209 */ /* 0x000fe40007810000 */
[----:B------:R-:W-:Y:S01]  /*103a0*/  ISETP.GE.AND P1, PT, R37, R52, PT ;  /* 0x000000342500720c */ /* 0x000fe20003f26270 */
[C---:B------:R-:W-:Y:S01]  /*103b0*/  VIADD R37, R2.reuse, 0x78 ;  /* 0x0000007802257836 */ /* 0x040fe20000000000 */
        /* <DEDUP_REMOVED lines=21> */
[----:B------:R-:W-:Y:S01]  /*10510*/  FSEL R117, R8, -INF , !P3 ;  /* 0xff80000008757808 */ /* 0x000fe20005800000 */
[----:B------:R-:W1:Y:S01]  /*10520*/  SHFL.BFLY PT, R5, R4, 0x2, 0x1f ;  /* 0x0c401f0004057f89 */ /* 0x000e6200000e0000 */
[----:B------:R-:W-:Y:S02]  /*10530*/  FMNMX.FTZ R6, R25, R6, !PT ;  /* 0x0000000619067209 */ /* 0x000fe40007810000 */
        /* <DEDUP_REMOVED lines=9> */
[----:B------:R-:W-:-:S02]  /*105d0*/  ISETP.GE.AND P1, PT, R2, R52, PT ;  /* 0x000000340200720c */ /* 0x000fc40003f26270 */
[----:B------:R-:W-:Y:S02]  /*105e0*/  FSEL R61, R18, -INF , !P3 ;  /* 0xff800000123d7808 */ /* 0x000fe40005800000 */
        /* <DEDUP_REMOVED lines=31> */
[----:B-1----:R-:W-:Y:S01]  /*107e0*/  FMNMX.FTZ R0, R5, R4, !PT ;  /* 0x0000000405007209 */ /* 0x002fe20007810000 */
[--C-:B------:R-:W-:Y:S01]  /*107f0*/  FFMA.FTZ R134, R134, UR12, -R57.reuse ;  /* 0x0000000c86867c23 */ /* 0x100fe20008010839 */
[----:B------:R-:W1:Y:S01]  /*10800*/  LDSM.16.MT88.4 R4, [R116+0xd000] ;  /* 0x00d000007404783b */ /* 0x000e620000004200 */
        /* <DEDUP_REMOVED lines=10> */
[----:B--2---:R-:W-:Y:S01]  /*108b0*/  F2FP.BF16.F32.PACK_AB R68, R53, R56 ;  /* 0x000000383544723e */ /* 0x004fe200000010ff */
[----:B------:R-:W2:Y:S01]  /*108c0*/  MUFU.EX2 R44, R44 ;  /* 0x0000002c002c7308 */ /* 0x000ea20000000800 */
[--C-:B------:R-:W-:Y:S01]  /*108d0*/  FFMA.FTZ R48, R33, UR12, -R50.reuse ;  /* 0x0000000c21307c23 */ /* 0x100fe20008010832 */
[--C-:B------:R-:W-:Y:S01]  /*108e0*/  FFMA.FTZ R49, R23, UR12, -R50.reuse ;  /* 0x0000000c17317c23 */ /* 0x100fe20008010832 */
[--C-:B------:R-:W-:Y:S01]  /*108f0*/  FFMA.FTZ R47, R21, UR12, -R50.reuse ;  /* 0x0000000c152f7c23 */ /* 0x100fe20008010832 */
[--C-:B------:R-:W-:Y:S01]  /*10900*/  FFMA.FTZ R46, R13, UR12, -R50.reuse ;  /* 0x0000000c0d2e7c23 */ /* 0x100fe20008010832 */
[--C-:B------:R-:W-:Y:S01]  /*10910*/  FFMA.FTZ R43, R11, UR12, -R50.reuse ;  /* 0x0000000c0b2b7c23 */ /* 0x100fe20008010832 */
[----:B------:R-:W3:Y:S01]  /*10920*/  LDSM.16.MT88.4 R12, [R116+0x9400] ;  /* 0x00940000740c783b */ /* 0x000ee20000004200 */
[--C-:B------:R-:W-:Y:S01]  /*10930*/  FFMA.FTZ R38, R9, UR12, -R50.reuse ;  /* 0x0000000c09267c23 */ /* 0x100fe20008010832 */
[----:B------:R-:W-:Y:S01]  /*10940*/  MUFU.EX2 R48, R48 ;  /* 0x0000003000307308 */ /* 0x000fe20000000800 */
[--C-:B------:R-:W-:Y:S01]  /*10950*/  FFMA.FTZ R39, R19, UR12, -R50.reuse ;  /* 0x0000000c13277c23 */ /* 0x100fe20008010832 */
[--C-:B------:R-:W-:Y:S01]  /*10960*/  FFMA.FTZ R36, R17, UR12, -R50.reuse ;  /* 0x0000000c11247c23 */ /* 0x100fe20008010832 */
[----:B------:R-:W4:Y:S01]  /*10970*/  LDSM.16.MT88.4 R8, [R144+0xb400] ;  /* 0x00b400009008783b */ /* 0x000f220000004200 */
[--C-:B------:R-:W-:Y:S01]  /*10980*/  FFMA.FTZ R33, R30, UR12, -R57.reuse ;  /* 0x0000000c1e217c23 */ /* 0x100fe20008010839 */
[--C-:B------:R-:W-:Y:S01]  /*10990*/  FFMA.FTZ R35, R35, UR12, -R50.reuse ;  /* 0x0000000c23237c23 */ /* 0x100fe20008010832 */
[--C-:B------:R-:W-:Y:S01]  /*109a0*/  FFMA.FTZ R30, R155, UR12, -R50.reuse ;  /* 0x0000000c9b1e7c23 */ /* 0x100fe20008010832 */
[----:B------:R-:W5:Y:S01]  /*109b0*/  LDSM.16.MT88.4 R20, [R144+0x9400] ;  /* 0x009400009014783b */ /* 0x000f620000004200 */
[----:B------:R-:W1:Y:S01]  /*109c0*/  MUFU.EX2 R49, R49 ;  /* 0x0000003100317308 */ /* 0x000e620000000800 */
[----:B--2---:R-:W-:Y:S01]  /*109d0*/  F2FP.BF16.F32.PACK_AB R70, R44, R45 ;  /* 0x0000002d2c46723e */ /* 0x004fe200000010ff */
[--C-:B------:R-:W-:Y:S01]  /*109e0*/  FFMA.FTZ R31, R31, UR12, -R50.reuse ;  /* 0x0000000c1f1f7c23 */ /* 0x100fe20008010832 */
[----:B------:R-:W2:Y:S01]  /*109f0*/  LDSM.16.MT88.4 R16, [R116+0xb400] ;  /* 0x00b400007410783b */ /* 0x000ea20000004200 */
        /* <DEDUP_REMOVED lines=43> */
[----:B------:R-:W3:Y:S05]  /*10cb0*/  MUFU.EX2 R38, R38 ;  /* 0x0000002600267308 */ /* 0x000eea0000000800 */
        /* <DEDUP_REMOVED lines=8> */
[----:B------:R-:W2:Y:S03]  /*10d40*/  MUFU.EX2 R33, R33 ;  /* 0x0000002100217308 */ /* 0x000ea60000000800 */
[C---:B------:R-:W-:Y:S05]  /*10d50*/  HMMA.16816.F32.BF16 R72, R68.reuse, R4, RZ ;  /* 0x000000044448723c */ /* 0x040fea00000418ff */
[----:B------:R-:W-:Y:S01]  /*10d60*/  MUFU.EX2 R32, R32 ;  /* 0x0000002000207308 */ /* 0x000fe20000000800 */
[----:B------:R-:W-:Y:S01]  /*10d70*/  HMMA.16816.F32.BF16 R68, R68, R6, RZ ;  /* 0x000000064444723c */ /* 0x000fe200000418ff */
[----:B-1----:R-:W-:-:S02]  /*10d80*/  F2FP.BF16.F32.PACK_AB R4, R41, R42 ;  /* 0x0000002a2904723e */ /* 0x002fc400000010ff */
[----:B---3--:R-:W-:-:S04]  /*10d90*/  F2FP.BF16.F32.PACK_AB R5, R38, R43 ;  /* 0x0000002b2605723e */ /* 0x008fc800000010ff */
[----:B------:R-:W-:Y:S01]  /*10da0*/  F2FP.BF16.F32.PACK_AB R6, R37, R40 ;  /* 0x000000282506723e */ /* 0x000fe200000010ff */
[----:B------:R-:W1:Y:S01]  /*10db0*/  MUFU.EX2 R29, R29 ;  /* 0x0000001d001d7308 */ /* 0x000e620000000800 */
[----:B----4-:R-:W-:-:S07]  /*10dc0*/  F2FP.BF16.F32.PACK_AB R7, R36, R39 ;  /* 0x000000272407723e */ /* 0x010fce00000010ff */
[C---:B------:R-:W-:Y:S01]  /*10dd0*/  HMMA.16816.F32.BF16 R104, R4.reuse, R12, R104 ;  /* 0x0000000c0468723c */ /* 0x040fe20000041868 */
[----:B------:R-:W-:Y:S05]  /*10de0*/  MUFU.EX2 R35, R35 ;  /* 0x0000002300237308 */ /* 0x000fea0000000800 */
[C---:B------:R-:W-:Y:S01]  /*10df0*/  HMMA.16816.F32.BF16 R100, R4.reuse, R14, R100 ;  /* 0x0000000e0464723c */ /* 0x040fe20000041864 */
[----:B------:R-:W3:Y:S02]  /*10e00*/  LDSM.16.MT88.4 R12, [R144+0xd400] ;  /* 0x00d40000900c783b */ /* 0x000ee40000004200 */
[----:B------:R-:W4:Y:S03]  /*10e10*/  MUFU.EX2 R30, R30 ;  /* 0x0000001e001e7308 */ /* 0x000f260000000800 */
[C---:B------:R-:W-:Y:S05]  /*10e20*/  HMMA.16816.F32.BF16 R96, R4.reuse, R8, R96 ;  /* 0x000000080460723c */ /* 0x040fea0000041860 */
[----:B------:R-:W-:Y:S01]  /*10e30*/  MUFU.EX2 R31, R31 ;  /* 0x0000001f001f7308 */ /* 0x000fe20000000800 */
[C---:B------:R-:W-:Y:S01]  /*10e40*/  HMMA.16816.F32.BF16 R92, R4.reuse, R10, R92 ;  /* 0x0000000a045c723c */ /* 0x040fe2000004185c */
[----:B------:R-:W1:Y:S05]  /*10e50*/  LDSM.16.MT88.4 R8, [R116+0xd400] ;  /* 0x00d400007408783b */ /* 0x000e6a0000004200 */
[C---:B-----5:R-:W-:Y:S01]  /*10e60*/  HMMA.16816.F32.BF16 R112, R4.reuse, R20, R112 ;  /* 0x000000140470723c */ /* 0x060fe20000041870 */
[----:B------:R-:W5:Y:S05]  /*10e70*/  MUFU.EX2 R28, R28 ;  /* 0x0000001c001c7308 */ /* 0x000f6a0000000800 */
[C---:B------:R-:W-:Y:S01]  /*10e80*/  HMMA.16816.F32.BF16 R108, R4.reuse, R22, R108 ;  /* 0x00000016046c723c */ /* 0x040fe2000004186c */
[----:B------:R-:W5:Y:S02]  /*10e90*/  LDSM.16.MT88.4 R20, [R144+0x9800] ;  /* 0x009800009014783b */ /* 0x000f640000004200 */
[----:B------:R-:W-:Y:S03]  /*10ea0*/  MUFU.EX2 R124, R124 ;  /* 0x0000007c007c7308 */ /* 0x000fe60000000800 */
[C---:B--2---:R-:W-:Y:S05]  /*10eb0*/  HMMA.16816.F32.BF16 R88, R4.reuse, R16, R88 ;  /* 0x000000100458723c */ /* 0x044fea0000041858 */
[----:B------:R-:W2:Y:S01]  /*10ec0*/  MUFU.EX2 R119, R119 ;  /* 0x0000007700777308 */ /* 0x000ea20000000800 */
[C---:B------:R-:W-:Y:S01]  /*10ed0*/  HMMA.16816.F32.BF16 R84, R4.reuse, R18, R84 ;  /* 0x000000120454723c */ /* 0x040fe20000041854 */
[----:B------:R-:W-:Y:S05]  /*10ee0*/  LDSM.16.MT88.4 R16, [R116+0xb800] ;  /* 0x00b800007410783b */ /* 0x000fea0000004200 */
[C---:B---3--:R-:W-:Y:S01]  /*10ef0*/  HMMA.16816.F32.BF16 R80, R4.reuse, R12, R80 ;  /* 0x0000000c0450723c */ /* 0x048fe20000041850 */
[----:B------:R-:W-:Y:S05]  /*10f00*/  MUFU.EX2 R122, R122 ;  /* 0x0000007a007a7308 */ /* 0x000fea0000000800 */
[C---:B------:R-:W-:Y:S01]  /*10f10*/  HMMA.16816.F32.BF16 R76, R4.reuse, R14, R76 ;  /* 0x0000000e044c723c */ /* 0x040fe2000004184c */
[----:B------:R-:W3:Y:S02]  /*10f20*/  LDSM.16.MT88.4 R12, [R116+0x9800] ;  /* 0x00980000740c783b */ /* 0x000ee40000004200 */
[----:B------:R-:W2:Y:S03]  /*10f30*/  MUFU.EX2 R51, R51 ;  /* 0x0000003300337308 */ /* 0x000ea60000000800 */
[C---:B-1----:R-:W-:Y:S05]  /*10f40*/  HMMA.16816.F32.BF16 R72, R4.reuse, R8, R72 ;  /* 0x000000080448723c */ /* 0x042fea0000041848 */
[----:B------:R-:W-:Y:S01]  /*10f50*/  MUFU.EX2 R121, R121 ;  /* 0x0000007900797308 */ /* 0x000fe20000000800 */
[----:B------:R-:W-:Y:S01]  /*10f60*/  HMMA.16816.F32.BF16 R68, R4, R10, R68 ;  /* 0x0000000a0444723c */ /* 0x000fe20000041844 */
[----:B------:R-:W1:Y:S06]  /*10f70*/  LDSM.16.MT88.4 R8, [R144+0xb800] ;  /* 0x00b800009008783b */ /* 0x000e6c0000004200 */
[----:B------:R-:W-:Y:S01]  /*10f80*/  F2FP.BF16.F32.PACK_AB R4, R33, R34 ;  /* 0x000000222104723e */ /* 0x000fe200000010ff */
[----:B------:R-:W2:Y:S01]  /*10f90*/  MUFU.EX2 R126, R126 ;  /* 0x0000007e007e7308 */ /* 0x000ea20000000800 */
[----:B------:R-:W-:-:S02]  /*10fa0*/  F2FP.BF16.F32.PACK_AB R6, R29, R32 ;  /* 0x000000201d06723e */ /* 0x000fc400000010ff */
[----:B----4-:R-:W-:Y:S02]  /*10fb0*/  F2FP.BF16.F32.PACK_AB R5, R30, R35 ;  /* 0x000000231e05723e */ /* 0x010fe400000010ff */
[----:B-----5:R-:W-:-:S03]  /*10fc0*/  F2FP.BF16.F32.PACK_AB R7, R28, R31 ;  /* 0x0000001f1c07723e */ /* 0x020fc600000010ff */
[----:B------:R-:W-:Y:S04]  /*10fd0*/  MUFU.EX2 R128, R128 ;  /* 0x0000008000807308 */ /* 0x000fe80000000800 */
[C---:B------:R-:W-:Y:S04]  /*10fe0*/  HMMA.16816.F32.BF16 R112, R4.reuse, R20, R112 ;  /* 0x000000140470723c */ /* 0x040fe80000041870 */
[----:B------:R-:W4:Y:S02]  /*10ff0*/  MUFU.EX2 R123, R123 ;  /* 0x0000007b007b7308 */ /* 0x000f240000000800 */
[C---:B------:R-:W-:Y:S01]  /*11000*/  HMMA.16816.F32.BF16 R108, R4.reuse, R22, R108 ;  /* 0x00000016046c723c */ /* 0x040fe2000004186c */
[----:B------:R-:W-:Y:S05]  /*11010*/  LDSM.16.MT88.4 R20, [R144+0x9c00] ;  /* 0x009c00009014783b */ /* 0x000fea0000004200 */
[C---:B---3--:R-:W-:Y:S01]  /*11020*/  HMMA.16816.F32.BF16 R104, R4.reuse, R12, R104 ;  /* 0x0000000c0468723c */ /* 0x048fe20000041868 */
[----:B------:R-:W-:Y:S05]  /*11030*/  MUFU.EX2 R140, R140 ;  /* 0x0000008c008c7308 */ /* 0x000fea0000000800 */
[C---:B------:R-:W-:Y:S01]  /*11040*/  HMMA.16816.F32.BF16 R100, R4.reuse, R14, R100 ;  /* 0x0000000e0464723c */ /* 0x040fe20000041864 */
[----:B------:R-:W3:Y:S02]  /*11050*/  LDSM.16.MT88.4 R12, [R144+0xd800] ;  /* 0x00d80000900c783b */ /* 0x000ee40000004200 */
[----:B------:R-:W5:Y:S03]  /*11060*/  MUFU.EX2 R135, R135 ;  /* 0x0000008700877308 */ /* 0x000f660000000800 */
[C---:B-1----:R-:W-:Y:S05]  /*11070*/  HMMA.16816.F32.BF16 R96, R4.reuse, R8, R96 ;  /* 0x000000080460723c */ /* 0x042fea0000041860 */
[----:B------:R-:W-:Y:S01]  /*11080*/  MUFU.EX2 R138, R138 ;  /* 0x0000008a008a7308 */ /* 0x000fe20000000800 */
[C---:B------:R-:W-:Y:S01]  /*11090*/  HMMA.16816.F32.BF16 R92, R4.reuse, R10, R92 ;  /* 0x0000000a045c723c */ /* 0x040fe2000004185c */
[----:B------:R-:W1:Y:S05]  /*110a0*/  LDSM.16.MT88.4 R8, [R116+0xd800] ;  /* 0x00d800007408783b */ /* 0x000e6a0000004200 */
[C---:B------:R-:W-:Y:S01]  /*110b0*/  HMMA.16816.F32.BF16 R88, R4.reuse, R16, R88 ;  /* 0x000000100458723c */ /* 0x040fe20000041858 */
[----:B------:R-:W5:Y:S05]  /*110c0*/  MUFU.EX2 R133, R133 ;  /* 0x0000008500857308 */ /* 0x000f6a0000000800 */
[C---:B------:R-:W-:Y:S01]  /*110d0*/  HMMA.16816.F32.BF16 R84, R4.reuse, R18, R84 ;  /* 0x000000120454723c */ /* 0x040fe20000041854 */
[----:B------:R-:W-:Y:S02]  /*110e0*/  LDSM.16.MT88.4 R16, [R116+0xbc00] ;  /* 0x00bc00007410783b */ /* 0x000fe40000004200 */
[----:B------:R-:W-:Y:S08]  /*110f0*/  MUFU.EX2 R137, R137 ;  /* 0x0000008900897308 */ /* 0x000ff00000000800 */
[----:B------:R-:W5:Y:S01]  /*11100*/  MUFU.EX2 R142, R142 ;  /* 0x0000008e008e7308 */ /* 0x000f620000000800 */
[C---:B---3--:R-:W-:Y:S07]  /*11110*/  HMMA.16816.F32.BF16 R80, R4.reuse, R12, R80 ;  /* 0x0000000c0450723c */ /* 0x048fee0000041850 */
[----:B------:R-:W-:Y:S01]  /*11120*/  MUFU.EX2 R162, R162 ;  /* 0x000000a200a27308 */ /* 0x000fe20000000800 */
[C---:B------:R-:W-:Y:S01]  /*11130*/  HMMA.16816.F32.BF16 R76, R4.reuse, R14, R76 ;  /* 0x0000000e044c723c */ /* 0x040fe2000004184c */
[----:B------:R-:W3:Y:S06]  /*11140*/  LDSM.16.MT88.4 R12, [R116+0x9c00] ;  /* 0x009c0000740c783b */ /* 0x000eec0000004200 */
[----:B------:R-:W5:Y:S01]  /*11150*/  MUFU.EX2 R139, R139 ;  /* 0x0000008b008b7308 */ /* 0x000f620000000800 */
[C---:B-1----:R-:W-:Y:S06]  /*11160*/  HMMA.16816.F32.BF16 R72, R4.reuse, R8, R72 ;  /* 0x000000080448723c */ /* 0x042fec0000041848 */
[----:B------:R-:W-:Y:S01]  /*11170*/  HMMA.16816.F32.BF16 R68, R4, R10, R68 ;  /* 0x0000000a0444723c */ /* 0x000fe20000041844 */
[----:B------:R-:W1:Y:S01]  /*11180*/  LDSM.16.MT88.4 R8, [R144+0xbc00] ;  /* 0x00bc00009008783b */ /* 0x000e620000004200 */
[----:B------:R-:W-:Y:S05]  /*11190*/  MUFU.EX2 R141, R141 ;  /* 0x0000008d008d7308 */ /* 0x000fea0000000800 */
[----:B--2---:R-:W-:-:S02]  /*111a0*/  F2FP.BF16.F32.PACK_AB R4, R119, R124 ;  /* 0x0000007c7704723e */ /* 0x004fc400000010ff */
[----:B------:R-:W-:Y:S01]  /*111b0*/  F2FP.BF16.F32.PACK_AB R6, R51, R122 ;  /* 0x0000007a3306723e */ /* 0x000fe200000010ff */
[----:B------:R-:W2:Y:S01]  /*111c0*/  MUFU.EX2 R134, R134 ;  /* 0x0000008600867308 */ /* 0x000ea20000000800 */
[----:B------:R-:W-:Y:S02]  /*111d0*/  F2FP.BF16.F32.PACK_AB R5, R126, R121 ;  /* 0x000000797e05723e */ /* 0x000fe400000010ff */
[----:B----4-:R-:W-:-:S05]  /*111e0*/  F2FP.BF16.F32.PACK_AB R7, R123, R128 ;  /* 0x000000807b07723e */ /* 0x010fca00000010ff */
[----:B------:R-:W-:Y:S02]  /*111f0*/  MUFU.EX2 R132, R132 ;  /* 0x0000008400847308 */ /* 0x000fe40000000800 */
[C---:B------:R-:W-:Y:S06]  /*11200*/  HMMA.16816.F32.BF16 R112, R4.reuse, R20, R112 ;  /* 0x000000140470723c */ /* 0x040fec0000041870 */
[C---:B------:R-:W-:Y:S01]  /*11210*/  HMMA.16816.F32.BF16 R108, R4.reuse, R22, R108 ;  /* 0x00000016046c723c */ /* 0x040fe2000004186c */
[----:B------:R-:W-:Y:S01]  /*11220*/  LDSM.16.MT88.4 R20, [R144+0xa000] ;  /* 0x00a000009014783b */ /* 0x000fe20000004200 */
[----:B------:R-:W4:Y:S04]  /*11230*/  MUFU.EX2 R143, R143 ;  /* 0x0000008f008f7308 */ /* 0x000f280000000800 */
[C---:B---3--:R-:W-:Y:S04]  /*11240*/  HMMA.16816.F32.BF16 R104, R4.reuse, R12, R104 ;  /* 0x0000000c0468723c */ /* 0x048fe80000041868 */
[----:B------:R-:W-:Y:S02]  /*11250*/  MUFU.EX2 R130, R130 ;  /* 0x0000008200827308 */ /* 0x000fe40000000800 */
[C---:B------:R-:W-:Y:S01]  /*11260*/  HMMA.16816.F32.BF16 R100, R4.reuse, R14, R100 ;  /* 0x0000000e0464723c */ /* 0x040fe20000041864 */
[----:B------:R-:W3:Y:S05]  /*11270*/  LDSM.16.MT88.4 R12, [R144+0xdc00] ;  /* 0x00dc0000900c783b */ /* 0x000eea0000004200 */
[C---:B-1----:R-:W-:Y:S01]  /*11280*/  HMMA.16816.F32.BF16 R96, R4.reuse, R8, R96 ;  /* 0x000000080460723c */ /* 0x042fe20000041860 */
[----:B------:R-:W1:Y:S05]  /*11290*/  MUFU.EX2 R129, R129 ;  /* 0x0000008100817308 */ /* 0x000e6a0000000800 */
[C---:B------:R-:W-:Y:S01]  /*112a0*/  HMMA.16816.F32.BF16 R92, R4.reuse, R10, R92 ;  /* 0x0000000a045c723c */ /* 0x040fe2000004185c */
[----:B------:R-:W5:Y:S02]  /*112b0*/  LDSM.16.MT88.4 R8, [R116+0xdc00] ;  /* 0x00dc00007408783b */ /* 0x000f640000004200 */
[----:B------:R-:W-:Y:S03]  /*112c0*/  MUFU.EX2 R136, R136 ;  /* 0x0000008800887308 */ /* 0x000fe60000000800 */
[C---:B------:R-:W-:Y:S05]  /*112d0*/  HMMA.16816.F32.BF16 R88, R4.reuse, R16, R88 ;  /* 0x000000100458723c */ /* 0x040fea0000041858 */
[----:B------:R-:W1:Y:S01]  /*112e0*/  MUFU.EX2 R125, R125 ;  /* 0x0000007d007d7308 */ /* 0x000e620000000800 */
[C---:B------:R-:W-:Y:S01]  /*112f0*/  HMMA.16816.F32.BF16 R84, R4.reuse, R18, R84 ;  /* 0x000000120454723c */ /* 0x040fe20000041854 */
[----:B------:R-:W2:Y:S06]  /*11300*/  LDSM.16.MT88.4 R16, [R116+0xc000] ;  /* 0x00c000007410783b */ /* 0x000eac0000004200 */
[----:B------:R-:W-:Y:S08]  /*11310*/  MUFU.EX2 R127, R127 ;  /* 0x0000007f007f7308 */ /* 0x000ff00000000800 */
        /* <DEDUP_REMOVED lines=8> */
[----:B------:R-:W4:Y:S05]  /*113a0*/  LDSM.16.MT88.4 R8, [R144+0xc000] ;  /* 0x00c000009008783b */ /* 0x000f2a0000004200 */
[----:B------:R-:W-:Y:S01]  /*113b0*/  MUFU.EX2 R155, R155 ;  /* 0x0000009b009b7308 */ /* 0x000fe20000000800 */
[----:B------:R-:W-:-:S02]  /*113c0*/  F2FP.BF16.F32.PACK_AB R4, R135, R140 ;  /* 0x0000008c8704723e */ /* 0x000fc400000010ff */
[----:B------:R-:W-:Y:S02]  /*113d0*/  F2FP.BF16.F32.PACK_AB R6, R133, R138 ;  /* 0x0000008a8506723e */ /* 0x000fe400000010ff */
[----:B------:R-:W-:Y:S02]  /*113e0*/  F2FP.BF16.F32.PACK_AB R5, R142, R137 ;  /* 0x000000898e05723e */ /* 0x000fe400000010ff */
[----:B------:R-:W-:Y:S01]  /*113f0*/  F2FP.BF16.F32.PACK_AB R7, R139, R162 ;  /* 0x000000a28b07723e */ /* 0x000fe200000010ff */
[----:B------:R-:W-:Y:S06]  /*11400*/  MUFU.EX2 R57, R117 ;  /* 0x0000007500397308 */ /* 0x000fec0000000800 */
[C---:B--2---:R-:W-:Y:S02]  /*11410*/  HMMA.16816.F32.BF16 R88, R4.reuse, R16, R88 ;  /* 0x000000100458723c */ /* 0x044fe40000041858 */
[----:B------:R-:W-:Y:S04]  /*11420*/  MUFU.EX2 R163, R163 ;  /* 0x000000a300a37308 */ /* 0x000fe80000000800 */
[C---:B------:R-:W-:Y:S01]  /*11430*/  HMMA.16816.F32.BF16 R84, R4.reuse, R18, R84 ;  /* 0x000000120454723c */ /* 0x040fe20000041854 */
[----:B------:R-:W-:Y:S03]  /*11440*/  LDSM.16.MT88.4 R16, [R144+0xa400] ;  /* 0x00a400009010783b */ /* 0x000fe60000004200 */
[----:B------:R-:W-:Y:S02]  /*11450*/  MUFU.EX2 R56, R63 ;  /* 0x0000003f00387308 */ /* 0x000fe40000000800 */
[C---:B---3--:R-:W-:Y:S06]  /*11460*/  HMMA.16816.F32.BF16 R104, R4.reuse, R12, R104 ;  /* 0x0000000c0468723c */ /* 0x048fec0000041868 */
[C---:B------:R-:W-:Y:S01]  /*11470*/  HMMA.16816.F32.BF16 R100, R4.reuse, R14, R100 ;  /* 0x0000000e0464723c */ /* 0x040fe20000041864 */
[----:B------:R-:W2:Y:S05]  /*11480*/  LDSM.16.MT88.4 R12, [R144+0xe000] ;  /* 0x00e00000900c783b */ /* 0x000eaa0000004200 */
[C---:B----4-:R-:W-:Y:S06]  /*11490*/  HMMA.16816.F32.BF16 R96, R4.reuse, R8, R96 ;  /* 0x000000080460723c */ /* 0x050fec0000041860 */
[C---:B------:R-:W-:Y:S01]  /*114a0*/  HMMA.16816.F32.BF16 R92, R4.reuse, R10, R92 ;  /* 0x0000000a045c723c */ /* 0x040fe2000004185c */
[----:B------:R-:W3:Y:S05]  /*114b0*/  LDSM.16.MT88.4 R8, [R116+0xe000] ;  /* 0x00e000007408783b */ /* 0x000eea0000004200 */
        /* <DEDUP_REMOVED lines=9> */
[----:B------:R-:W-:-:S02]  /*11550*/  F2FP.BF16.F32.PACK_AB R4, R134, R141 ;  /* 0x0000008d8604723e */ /* 0x000fc400000010ff */
[----:B------:R-:W-:Y:S02]  /*11560*/  F2FP.BF16.F32.PACK_AB R6, R143, R132 ;  /* 0x000000848f06723e */ /* 0x000fe400000010ff */
[----:B-1----:R-:W-:Y:S02]  /*11570*/  F2FP.BF16.F32.PACK_AB R5, R129, R130 ;  /* 0x000000828105723e */ /* 0x002fe400000010ff */
[----:B------:R-:W-:-:S07]  /*11580*/  F2FP.BF16.F32.PACK_AB R7, R125, R136 ;  /* 0x000000887d07723e */ /* 0x000fce00000010ff */
[C---:B------:R-:W-:Y:S06]  /*11590*/  HMMA.16816.F32.BF16 R112, R4.reuse, R16, R112 ;  /* 0x000000100470723c */ /* 0x040fec0000041870 */
[C---:B------:R-:W-:Y:S01]  /*115a0*/  HMMA.16816.F32.BF16 R108, R4.reuse, R18, R108 ;  /* 0x00000012046c723c */ /* 0x040fe2000004186c */
[----:B------:R-:W1:Y:S05]  /*115b0*/  LDSM.16.MT88.4 R16, [R116+0xc400] ;  /* 0x00c400007410783b */ /* 0x000e6a0000004200 */
        /* <DEDUP_REMOVED lines=8> */
[----:B------:R-:W-:Y:S05]  /*11640*/  LDSM.16.MT88.4 R16, [R116+0xc800] ;  /* 0x00c800007410783b */ /* 0x000fea0000004200 */
[C---:B--2---:R-:W-:Y:S06]  /*11650*/  HMMA.16816.F32.BF16 R80, R4.reuse, R12, R80 ;  /* 0x0000000c0450723c */ /* 0x044fec0000041850 */
[C---:B------:R-:W-:Y:S01]  /*11660*/  HMMA.16816.F32.BF16 R76, R4.reuse, R14, R76 ;  /* 0x0000000e044c723c */ /* 0x040fe2000004184c */
[----:B------:R-:W1:Y:S05]  /*11670*/  LDSM.16.MT88.4 R12, [R144+0xe800] ;  /* 0x00e80000900c783b */ /* 0x000e6a0000004200 */
[C---:B---3--:R-:W-:Y:S06]  /*11680*/  HMMA.16816.F32.BF16 R72, R4.reuse, R8, R72 ;  /* 0x000000080448723c */ /* 0x048fec0000041848 */
[----:B------:R-:W-:Y:S01]  /*11690*/  HMMA.16816.F32.BF16 R68, R4, R10, R68 ;  /* 0x0000000a0444723c */ /* 0x000fe20000041844 */
[----:B------:R-:W2:Y:S06]  /*116a0*/  LDSM.16.MT88.4 R8, [R144+0xc800] ;  /* 0x00c800009008783b */ /* 0x000eac0000004200 */
[----:B------:R-:W-:Y:S01]  /*116b0*/  FFMA.FTZ R4, R25, UR12, -R50 ;  /* 0x0000000c19047c23 */ /* 0x000fe20008010832 */
[----:B-----5:R-:W-:Y:S01]  /*116c0*/  F2FP.BF16.F32.PACK_AB R6, R131, R120 ;  /* 0x000000788306723e */ /* 0x020fe200000010ff */
[----:B------:R-:W3:Y:S01]  /*116d0*/  MUFU.EX2 R50, R67 ;  /* 0x0000004300327308 */ /* 0x000ee20000000800 */
[----:B------:R-:W4:Y:S07]  /*116e0*/  LDSM.16.MT88.4 R24, [R144+0xa800] ;  /* 0x00a800009018783b */ /* 0x000f2e0000004200 */
[----:B------:R5:W1:Y:S01]  /*116f0*/  MUFU.EX2 R64, R4 ;  /* 0x0000000400407308 */ /* 0x000a620000000800 */
[----:B---3--:R-:W-:-:S02]  /*11700*/  F2FP.BF16.F32.PACK_AB R7, R50, R57 ;  /* 0x000000393207723e */ /* 0x008fc400000010ff */
[----:B-----5:R-:W-:Y:S02]  /*11710*/  F2FP.BF16.F32.PACK_AB R4, R66, R127 ;  /* 0x0000007f4204723e */ /* 0x020fe400000010ff */
[----:B-1----:R-:W-:-:S07]  /*11720*/  F2FP.BF16.F32.PACK_AB R5, R64, R155 ;  /* 0x0000009b4005723e */ /* 0x002fce00000010ff */
[C---:B------:R-:W-:Y:S06]  /*11730*/  HMMA.16816.F32.BF16 R80, R4.reuse, R12, R80 ;  /* 0x0000000c0450723c */ /* 0x040fec0000041850 */
[C---:B--2---:R-:W-:Y:S01]  /*11740*/  HMMA.16816.F32.BF16 R96, R4.reuse, R8, R96 ;  /* 0x000000080460723c */ /* 0x044fe20000041860 */
[----:B------:R-:W-:Y:S01]  /*11750*/  FADD.FTZ R12, R48, R49 ;  /* 0x00000031300c7221 */ /* 0x000fe20000010000 */
[----:B------:R-:W-:Y:S01]  /*11760*/  FADD.FTZ R13, R45, R58 ;  /* 0x0000003a2d0d7221 */ /* 0x000fe20000010000 */
[----:B------:R-:W-:Y:S02]  /*11770*/  MUFU.EX2 R48, R61 ;  /* 0x0000003d00307308 */ /* 0x000fe40000000800 */
[----:B------:R-:W-:Y:S01]  /*11780*/  FADD.FTZ R47, R47, R12 ;  /* 0x0000000c2f2f7221 */ /* 0x000fe20000010000 */
[----:B------:R-:W-:Y:S01]  /*11790*/  FADD.FTZ R13, R44, R13 ;  /* 0x0000000d2c0d7221 */ /* 0x000fe20000010000 */
[C---:B------:R-:W-:Y:S01]  /*117a0*/  HMMA.16816.F32.BF16 R92, R4.reuse, R10, R92 ;  /* 0x0000000a045c723c */ /* 0x040fe2000004185c */
[----:B------:R-:W1:Y:S01]  /*117b0*/  LDSM.16.MT88.4 R8, [R116+0xe800] ;  /* 0x00e800007408783b */ /* 0x000e620000004200 */
[----:B------:R-:W-:Y:S01]  /*117c0*/  FADD.FTZ R46, R46, R47 ;  /* 0x0000002f2e2e7221 */ /* 0x000fe20000010000 */
[----:B------:R-:W-:Y:S01]  /*117d0*/  FADD.FTZ R42, R42, R13 ;  /* 0x0000000d2a2a7221 */ /* 0x000fe20000010000 */
[----:B------:R-:W-:Y:S02]  /*117e0*/  MUFU.EX2 R45, R59 ;  /* 0x0000003b002d7308 */ /* 0x000fe40000000800 */
[----:B------:R-:W-:Y:S01]  /*117f0*/  FADD.FTZ R43, R43, R46 ;  /* 0x0000002e2b2b7221 */ /* 0x000fe20000010000 */
[----:B------:R-:W-:Y:S01]  /*11800*/  FADD.FTZ R41, R41, R42 ;  /* 0x0000002a29297221 */ /* 0x000fe20000010000 */
[----:B------:R-:W-:Y:S02]  /*11810*/  HMMA.16816.F32.BF16 R88, R4, R16, R88 ;  /* 0x000000100458723c */ /* 0x000fe40000041858 */
[----:B------:R-:W-:Y:S01]  /*11820*/  FADD.FTZ R38, R38, R43 ;  /* 0x0000002b26267221 */ /* 0x000fe20000010000 */
[----:B------:R-:W-:-:S03]  /*11830*/  FADD.FTZ R40, R40, R41 ;  /* 0x0000002928287221 */ /* 0x000fc60000010000 */
[----:B------:R-:W-:Y:S01]  /*11840*/  FADD.FTZ R39, R39, R38 ;  /* 0x0000002627277221 */ /* 0x000fe20000010000 */
[----:B------:R-:W-:Y:S01]  /*11850*/  FADD.FTZ R37, R37, R40 ;  /* 0x0000002825257221 */ /* 0x000fe20000010000 */
[----:B------:R-:W-:Y:S01]  /*11860*/  HMMA.16816.F32.BF16 R84, R4, R18, R84 ;  /* 0x000000120454723c */ /* 0x000fe20000041854 */
[----:B------:R-:W2:Y:S01]  /*11870*/  LDSM.16.MT88.4 R16, [R116+0xac00] ;  /* 0x00ac00007410783b */ /* 0x000ea20000004200 */
[----:B------:R-:W-:Y:S01]  /*11880*/  FADD.FTZ R36, R36, R39 ;  /* 0x0000002724247221 */ /* 0x000fe20000010000 */
[----:B------:R-:W-:-:S03]  /*11890*/  FADD.FTZ R34, R34, R37 ;  /* 0x0000002522227221 */ /* 0x000fc60000010000 */
[----:B------:R-:W-:Y:S01]  /*118a0*/  FADD.FTZ R35, R35, R36 ;  /* 0x0000002423237221 */ /* 0x000fe20000010000 */
[----:B------:R-:W-:Y:S01]  /*118b0*/  FADD.FTZ R33, R33, R34 ;  /* 0x0000002221217221 */ /* 0x000fe20000010000 */
[----:B------:R-:W-:Y:S01]  /*118c0*/  HMMA.16816.F32.BF16 R76, R4, R14, R76 ;  /* 0x0000000e044c723c */ /* 0x000fe2000004184c */
[----:B------:R-:W3:Y:S01]  /*118d0*/  LDSM.16.MT88.4 R12, [R144+0xcc00] ;  /* 0x00cc0000900c783b */ /* 0x000ee20000004200 */
[----:B------:R-:W-:Y:S01]  /*118e0*/  FADD.FTZ R30, R30, R35 ;  /* 0x000000231e1e7221 */ /* 0x000fe20000010000 */
[----:B------:R-:W-:-:S03]  /*118f0*/  FADD.FTZ R32, R32, R33 ;  /* 0x0000002120207221 */ /* 0x000fc60000010000 */
[----:B------:R-:W-:Y:S01]  /*11900*/  FADD.FTZ R31, R31, R30 ;  /* 0x0000001e1f1f7221 */ /* 0x000fe20000010000 */
[----:B------:R-:W-:Y:S01]  /*11910*/  FADD.FTZ R29, R29, R32 ;  /* 0x000000201d1d7221 */ /* 0x000fe20000010000 */
[----:B----4-:R-:W-:Y:S01]  /*11920*/  HMMA.16816.F32.BF16 R112, R4, R24, R112 ;  /* 0x000000180470723c */ /* 0x010fe20000041870 */
[----:B------:R-:W-:Y:S01]  /*11930*/  MUFU.EX2 R24, R164 ;  /* 0x000000a400187308 */ /* 0x000fe20000000800 */
[----:B------:R-:W-:Y:S01]  /*11940*/  FADD.FTZ R28, R28, R31 ;  /* 0x0000001f1c1c7221 */ /* 0x000fe20000010000 */
[----:B------:R-:W-:-:S03]  /*11950*/  FADD.FTZ R124, R124, R29 ;  /* 0x0000001d7c7c7221 */ /* 0x000fc60000010000 */
[----:B------:R-:W-:Y:S01]  /*11960*/  FADD.FTZ R121, R121, R28 ;  /* 0x0000001c79797221 */ /* 0x000fe20000010000 */
[----:B------:R-:W-:Y:S01]  /*11970*/  FADD.FTZ R119, R119, R124 ;  /* 0x0000007c77777221 */ /* 0x000fe20000010000 */
[----:B------:R-:W-:Y:S01]  /*11980*/  HMMA.16816.F32.BF16 R108, R4, R26, R108 ;  /* 0x0000001a046c723c */ /* 0x000fe2000004186c */
[----:B------:R-:W4:Y:S01]  /*11990*/  MUFU.EX2 R25, R62 ;  /* 0x0000003e00197308 */ /* 0x000f220000000800 */
[----:B------:R-:W-:Y:S01]  /*119a0*/  FADD.FTZ R121, R126, R121 ;  /* 0x000000797e797221 */ /* 0x000fe20000010000 */
[----:B------:R-:W-:-:S03]  /*119b0*/  FADD.FTZ R122, R122, R119 ;  /* 0x000000777a7a7221 */ /* 0x000fc60000010000 */
[C---:B------:R-:W-:Y:S01]  /*119c0*/  HMMA.16816.F32.BF16 R104, R4.reuse, R20, R104 ;  /* 0x000000140468723c */ /* 0x040fe20000041868 */
[----:B------:R-:W-:Y:S01]  /*119d0*/  FADD.FTZ R128, R128, R121 ;  /* 0x0000007980807221 */ /* 0x000fe20000010000 */
[----:B------:R-:W-:Y:S01]  /*119e0*/  FADD.FTZ R51, R51, R122 ;  /* 0x0000007a33337221 */ /* 0x000fe20000010000 */
[----:B------:R-:W5:Y:S02]  /*119f0*/  MUFU.EX2 R26, R60 ;  /* 0x0000003c001a7308 */ /* 0x000f640000000800 */
[----:B------:R-:W-:Y:S01]  /*11a00*/  FADD.FTZ R128, R123, R128 ;  /* 0x000000807b807221 */ /* 0x000fe20000010000 */
[C---:B------:R-:W-:Y:S01]  /*11a10*/  HMMA.16816.F32.BF16 R100, R4.reuse, R22, R100 ;  /* 0x000000160464723c */ /* 0x040fe20000041864 */
[----:B------:R-:W-:Y:S01]  /*11a20*/  FADD.FTZ R140, R140, R51 ;  /* 0x000000338c8c7221 */ /* 0x000fe20000010000 */
[----:B------:R-:W3:Y:S01]  /*11a30*/  LDSM.16.MT88.4 R20, [R144+0xac00] ;  /* 0x00ac00009014783b */ /* 0x000ee20000004200 */
[----:B------:R-:W-:Y:S02]  /*11a40*/  FADD.FTZ R137, R137, R128 ;  /* 0x0000008089897221 */ /* 0x000fe40000010000 */
[----:B------:R-:W2:Y:S01]  /*11a50*/  MUFU.EX2 R27, R65 ;  /* 0x00000041001b7308 */ /* 0x000ea20000000800 */
[----:B------:R-:W-:Y:S01]  /*11a60*/  FADD.FTZ R135, R135, R140 ;  /* 0x0000008c87877221 */ /* 0x000fe20000010000 */
[----:B------:R-:W-:Y:S01]  /*11a70*/  FADD.FTZ R137, R142, R137 ;  /* 0x000000898e897221 */ /* 0x000fe20000010000 */
[----:B-1----:R-:W-:Y:S02]  /*11a80*/  HMMA.16816.F32.BF16 R72, R4, R8, R72 ;  /* 0x000000080448723c */ /* 0x002fe40000041848 */
[----:B------:R-:W-:Y:S01]  /*11a90*/  FADD.FTZ R138, R138, R135 ;  /* 0x000000878a8a7221 */ /* 0x000fe20000010000 */
[----:B------:R-:W-:-:S03]  /*11aa0*/  FADD.FTZ R162, R162, R137 ;  /* 0x00000089a2a27221 */ /* 0x000fc60000010000 */
[----:B------:R-:W-:Y:S01]  /*11ab0*/  HMMA.16816.F32.BF16 R68, R4, R10, R68 ;  /* 0x0000000a0444723c */ /* 0x000fe20000041844 */
[----:B------:R-:W-:Y:S01]  /*11ac0*/  FADD.FTZ R138, R133, R138 ;  /* 0x0000008a858a7221 */ /* 0x000fe20000010000 */
[----:B------:R-:W-:Y:S01]  /*11ad0*/  FADD.FTZ R139, R139, R162 ;  /* 0x000000a28b8b7221 */ /* 0x000fe20000010000 */
[----:B------:R-:W1:Y:S02]  /*11ae0*/  LDSM.16.MT88.4 R8, [R116+0xcc00] ;  /* 0x00cc00007408783b */ /* 0x000e640000004200 */
[----:B------:R-:W-:Y:S01]  /*11af0*/  FADD.FTZ R141, R141, R138 ;  /* 0x0000008a8d8d7221 */ /* 0x000fe20000010000 */
[----:B------:R-:W-:Y:S01]  /*11b00*/  FADD.FTZ R130, R130, R139 ;  /* 0x0000008b82827221 */ /* 0x000fe20000010000 */
[----:B----4-:R-:W-:Y:S02]  /*11b10*/  F2FP.BF16.F32.PACK_AB R4, R25, R24 ;  /* 0x000000181904723e */ /* 0x010fe400000010ff */
[----:B-----5:R-:W-:Y:S01]  /*11b20*/  F2FP.BF16.F32.PACK_AB R6, R163, R26 ;  /* 0x0000001aa306723e */ /* 0x020fe200000010ff */
[----:B------:R-:W-:Y:S01]  /*11b30*/  FADD.FTZ R141, R134, R141 ;  /* 0x0000008d868d7221 */ /* 0x000fe20000010000 */
[----:B--2---:R-:W-:Y:S01]  /*11b40*/  F2FP.BF16.F32.PACK_AB R5, R56, R27 ;  /* 0x0000001b3805723e */ /* 0x004fe200000010ff */
[----:B------:R-:W-:Y:S01]  /*11b50*/  FADD.FTZ R129, R129, R130 ;  /* 0x0000008281817221 */ /* 0x000fe20000010000 */
[----:B------:R-:W-:Y:S01]  /*11b60*/  F2FP.BF16.F32.PACK_AB R7, R45, R48 ;  /* 0x000000302d07723e */ /* 0x000fe200000010ff */
[----:B------:R-:W-:-:S02]  /*11b70*/  FADD.FTZ R132, R132, R141 ;  /* 0x0000008d84847221 */ /* 0x000fc40000010000 */
[----:B------:R-:W-:Y:S02]  /*11b80*/  FADD.FTZ R136, R136, R129 ;  /* 0x0000008188887221 */ /* 0x000fe40000010000 */
        /* <DEDUP_REMOVED lines=9> */
[----:B---3--:R-:W-:Y:S01]  /*11c20*/  HMMA.16816.F32.BF16 R96, R4, R12, R96 ;  /* 0x0000000c0460723c */ /* 0x008fe20000041860 */
        /* <DEDUP_REMOVED lines=29> */
[----:B------:R-:W-:Y:S01]  /*11e00*/  SHF.L.U32 R5, R158, 0x7, RZ ;  /* 0x000000079e057819 */ /* 0x000fe200000006ff */
[----:B------:R-:W-:-:S03]  /*11e10*/  ULDC.64 UR8, c[0x0][0x250] ;  /* 0x0000940000087ab9 */ /* 0x000fc60000000a00 */
        /* <DEDUP_REMOVED lines=32> */
[----:B------:R-:W-:Y:S02]  /*12020*/  @P5 IADD3 R11, R11, 0x1, RZ ;  /* 0x000000010b0b5810 */ /* 0x000fe40007ffe0ff */
[----:B------:R-:W-:-:S03]  /*12030*/  @P6 VIADD R12, R12, 0x1 ;  /* 0x000000010c0c6836 */ /* 0x000fc60000000000 */
[----:B------:R-:W-:Y:S02]  /*12040*/  IMAD.MOV.U32 R5, RZ, RZ, R11 ;  /* 0x000000ffff057224 */ /* 0x000fe400078e000b */
[----:B------:R-:W-:Y:S02]  /*12050*/  @!P3 IADD3 R12, -R12, RZ, RZ ;  /* 0x000000ff0c0cb210 */ /* 0x000fe40007ffe1ff */
[----:B------:R-:W-:Y:S02]  /*12060*/  @!P0 IMAD.MOV R5, RZ, RZ, -R5 ;  /* 0x000000ffff058224 */ /* 0x000fe400078e0a05 */
[----:B------:R-:W-:-:S03]  /*12070*/  SEL R11, R4, R12, !P1 ;  /* 0x0000000c040b7207 */ /* 0x000fc60004800000 */
[----:B------:R-:W-:Y:S02]  /*12080*/  SEL R4, R4, R5, !P1 ;  /* 0x0000000504047207 */ /* 0x000fe40004800000 */
[----:B------:R-:W-:-:S04]  /*12090*/  IMAD.WIDE R14, R11, 0x4, R150 ;  /* 0x000000040b0e7825 */ /* 0x000fc800078e0296 */
[----:B------:R-:W-:Y:S01]  /*120a0*/  IMAD.WIDE R12, R4, 0x4, R150 ;  /* 0x00000004040c7825 */ /* 0x000fe200078e0296 */
[----:B------:R-:W2:Y:S04]  /*120b0*/  LDG.E R8, desc[UR6][R14.64] ;  /* 0x000000060e087981 */ /* 0x000ea8000c1e1900 */
[----:B------:R1:W2:Y:S01]  /*120c0*/  LDG.E R7, desc[UR6][R12.64] ;  /* 0x000000060c077981 */ /* 0x0002a2000c1e1900 */
[----:B------:R-:W-:Y:S02]  /*120d0*/  IADD3 R11, R11, -R4, RZ ;  /* 0x800000040b0b7210 */ /* 0x000fe40007ffe0ff */
[----:B------:R-:W3:Y:S03]  /*120e0*/  LDC.64 R4, c[0x0][0x238] ;  /* 0x00008e00ff047b82 */ /* 0x000ee60000000a00 */
[----:B------:R-:W-:-:S02]  /*120f0*/  IMAD R11, R11, R6, -0x80 ;  /* 0xffffff800b0b7424 */ /* 0x000fc400078e0206 */
[----:B------:R-:W-:-:S03]  /*12100*/  IMAD.U32 R6, RZ, RZ, UR8 ;  /* 0x00000008ff067e24 */ /* 0x000fc6000f8e00ff */
[----:B------:R-:W-:Y:S01]  /*12110*/  SHF.R.S32.HI R9, RZ, 0x1f, R11 ;  /* 0x0000001fff097819 */ /* 0x000fe2000001140b */
[----:B-1----:R-:W-:Y:S01]  /*12120*/  IMAD.WIDE.U32 R12, R11, R6, RZ ;  /* 0x000000060b0c7225 */ /* 0x002fe200078e00ff */
[----:B--2---:R-:W-:-:S03]  /*12130*/  IADD3 R7, -R8, R7, RZ ;  /* 0x0000000708077210 */ /* 0x004fc60007ffe1ff */
[----:B------:R-:W-:Y:S01]  /*12140*/  IMAD R8, R9, R6, RZ ;  /* 0x0000000609087224 */ /* 0x000fe200078e02ff */
[----:B------:R-:W-:-:S03]  /*12150*/  SHF.R.S32.HI R9, RZ, 0x1f, R7 ;  /* 0x0000001fff097819 */ /* 0x000fc60000011407 */
[----:B------:R-:W-:Y:S02]  /*12160*/  IMAD R8, R11, UR9, R8 ;  /* 0x000000090b087c24 */ /* 0x000fe4000f8e0208 */
[-C--:B---3--:R-:W-:Y:S02]  /*12170*/  IMAD R10, R9, R4.reuse, RZ ;  /* 0x00000004090a7224 */ /* 0x088fe400078e02ff */
[----:B------:R-:W-:Y:S02]  /*12180*/  IMAD.IADD R13, R13, 0x1, R8 ;  /* 0x000000010d0d7824 */ /* 0x000fe400078e0208 */
[C---:B------:R-:W-:Y:S02]  /*12190*/  IMAD R5, R7.reuse, R5, R10 ;  /* 0x0000000507057224 */ /* 0x040fe400078e020a */
[----:B------:R-:W-:-:S04]  /*121a0*/  IMAD.WIDE.U32 R12, R7, R4, R12 ;  /* 0x00000004070c7225 */ /* 0x000fc800078e000c */
[----:B------:R-:W-:Y:S01]  /*121b0*/  IMAD.MOV.U32 R7, RZ, RZ, R12 ;  /* 0x000000ffff077224 */ /* 0x000fe200078e000c */
[----:B------:R-:W-:Y:S01]  /*121c0*/  IADD3 R4, R13, R5, RZ ;  /* 0x000000050d047210 */ /* 0x000fe20007ffe0ff */
[----:B------:R-:W-:Y:S06]  /*121d0*/  BRA `(.L_x_2288) ;  /* 0x0000000000107947 */ /* 0x000fec0003800000 */
.L_x_2287:
[----:B------:R-:W1:Y:S02]  /*121e0*/  LDC R6, c[0x0][0x250] ;  /* 0x00009400ff067b82 */ /* 0x000e640000000800 */
[----:B-1----:R-:W-:-:S05]  /*121f0*/  IMAD.SHL.U32 R7, R6, 0x80, RZ ;  /* 0x0000008006077824 */ /* 0x002fca00078e00ff */
[----:B------:R-:W-:-:S04]  /*12200*/  IADD3 R7, -R7, RZ, RZ ;  /* 0x000000ff07077210 */ /* 0x000fc80007ffe1ff */
[----:B------:R-:W-:-:S07]  /*12210*/  SHF.R.S32.HI R4, RZ, 0x1f, R7 ;  /* 0x0000001fff047819 */ /* 0x000fce0000011407 */
.L_x_2288:
[----:B------:R-:W1:Y:S01]  /*12220*/  LDC R5, c[0x0][0x254] ;  /* 0x00009500ff057b82 */ /* 0x000e620000000800 */
[C---:B------:R-:W-:Y:S02]  /*12230*/  IADD3 R9, P3, R7.reuse, R160, RZ ;  /* 0x000000a007097210 */ /* 0x040fe40007f7e0ff */
[----:B------:R-:W-:Y:S02]  /*12240*/  LEA R156, P0, R7, R156, 0x1 ;  /* 0x0000009c079c7211 */ /* 0x000fe400078008ff */
[----:B------:R-:W-:Y:S01]  /*12250*/  LEA R11, P1, R6, R7, 0x5 ;  /* 0x00000007060b7211 */ /* 0x000fe200078228ff */
[----:B------:R-:W-:Y:S01]  /*12260*/  IMAD.X R8, R4, 0x1, R54, P3 ;  /* 0x0000000104087824 */ /* 0x000fe200018e0636 */
[----:B------:R-:W-:Y:S02]  /*12270*/  LEA R10, P3, R9, UR10, 0x1 ;  /* 0x0000000a090a7c11 */ /* 0x000fe4000f8608ff */
[----:B------:R-:W-:Y:S01]  /*12280*/  LEA.HI.X R157, R7, R157, R4, 0x1, P0 ;  /* 0x0000009d079d7211 */ /* 0x000fe200000f0c04 */
[----:B------:R-:W-:Y:S01]  /*12290*/  IMAD.SHL.U32 R7, R6, 0x40, RZ ;  /* 0x0000004006077824 */ /* 0x000fe200078e00ff */
[----:B------:R-:W-:-:S02]  /*122a0*/  IADD3 R160, P0, R11, R160, RZ ;  /* 0x000000a00ba07210 */ /* 0x000fc40007f1e0ff */
[----:B------:R-:W-:Y:S01]  /*122b0*/  LEA.HI.X R11, R9, UR11, R8, 0x1, P3 ;  /* 0x0000000b090b7c11 */ /* 0x000fe200098f0c08 */
[----:B------:R-:W-:Y:S01]  /*122c0*/  @!PT LDS RZ, [RZ] ;  /* 0x00000000fffff984 */ /* 0x000fe20000000800 */
[----:B------:R-:W-:Y:S01]  /*122d0*/  @!PT LDS RZ, [RZ] ;  /* 0x00000000fffff984 */ /* 0x000fe20000000800 */
[----:B------:R-:W-:Y:S01]  /*122e0*/  @!PT LDS RZ, [RZ] ;  /* 0x00000000fffff984 */ /* 0x000fe20000000800 */
[----:B------:R-:W-:Y:S04]  /*122f0*/  LDGSTS.E.BYPASS.LTC128B.128 [R152+0x9000], desc[UR6][R156.64] ;  /* 0x090000009c987fae */ /* 0x000fe8000b901d46 */
[----:B------:R-:W-:Y:S04]  /*12300*/  LDGSTS.E.BYPASS.LTC128B.128 [R152+0xb000], desc[UR6][R10.64+0x40] ;  /* 0x0b0000400a987fae */ /* 0x000fe8000b901d46 */
[----:B------:R-:W-:Y:S01]  /*12310*/  LDGSTS.E.BYPASS.LTC128B.128 [R152+0xd000], desc[UR6][R10.64+0x80] ;  /* 0x0d0000800a987fae */ /* 0x000fe2000b901d46 */
[----:B-1----:R-:W-:-:S02]  /*12320*/  LEA.HI.X R9, R6, R4, R5, 0x5, P1 ;  /* 0x0000000406097211 */ /* 0x002fc400008f2c05 */
[----:B------:R-:W-:Y:S02]  /*12330*/  IADD3 R4, P3, R7, R156, RZ ;  /* 0x0000009c07047210 */ /* 0x000fe40007f7e0ff */
[----:B------:R-:W-:Y:S01]  /*12340*/  SHF.L.U64.HI R6, R6, 0x6, R5 ;  /* 0x0000000606067819 */ /* 0x000fe20000010205 */
[----:B------:R-:W-:Y:S01]  /*12350*/  IMAD.X R9, R9, 0x1, R54, P0 ;  /* 0x0000000109097824 */ /* 0x000fe200000e0636 */
[----:B------:R-:W-:Y:S02]  /*12360*/  LEA R12, P1, R160, UR10, 0x1 ;  /* 0x0000000aa00c7c11 */ /* 0x000fe4000f8208ff */
[-C--:B------:R-:W-:Y:S01]  /*12370*/  IADD3 R8, P0, R4, R7.reuse, RZ ;  /* 0x0000000704087210 */ /* 0x080fe20007f1e0ff */
[----:B------:R-:W-:Y:S01]  /*12380*/  IMAD.X R5, R6, 0x1, R157, P3 ;  /* 0x0000000106057824 */ /* 0x000fe200018e069d */
[----:B------:R-:W-:Y:S02]  /*12390*/  LEA.HI.X R13, R160, UR11, R9, 0x1, P1 ;  /* 0x0000000ba00d7c11 */ /* 0x000fe400088f0c09 */
[-C--:B------:R-:W-:Y:S01]  /*123a0*/  IADD3 R18, P3, R12, R7.reuse, RZ ;  /* 0x000000070c127210 */ /* 0x080fe20007f7e0ff */
        /* <DEDUP_REMOVED lines=8> */
[----:B------:R-:W-:Y:S02]  /*12430*/  ISETP.GE.AND P0, PT, R55, 0x3, PT ;  /* 0x000000033700780c */ /* 0x000fe40003f06270 */
[----:B------:R1:W-:Y:S04]  /*12440*/  LDGSTS.E.BYPASS.LTC128B.128 [R152+0xd800], desc[UR6][R12.64+0x80] ;  /* 0x0d8000800c987fae */ /* 0x0003e8000b901d46 */
[----:B------:R-:W-:Y:S04]  /*12450*/  LDGSTS.E.BYPASS.LTC128B.128 [R152+0xa000], desc[UR6][R8.64] ;  /* 0x0a00000008987fae */ /* 0x000fe8000b901d46 */
[----:B------:R-:W-:Y:S04]  /*12460*/  LDGSTS.E.BYPASS.LTC128B.128 [R152+0xc000], desc[UR6][R18.64+0x40] ;  /* 0x0c00004012987fae */ /* 0x000fe8000b901d46 */
[----:B------:R-:W-:Y:S04]  /*12470*/  LDGSTS.E.BYPASS.LTC128B.128 [R152+0xe000], desc[UR6][R18.64+0x80] ;  /* 0x0e00008012987fae */ /* 0x000fe8000b901d46 */
[----:B------:R2:W-:Y:S04]  /*12480*/  LDGSTS.E.BYPASS.LTC128B.128 [R152+0xa800], desc[UR6][R16.64] ;  /* 0x0a80000010987fae */ /* 0x0005e8000b901d46 */
[----:B------:R-:W-:Y:S04]  /*12490*/  LDGSTS.E.BYPASS.LTC128B.128 [R152+0xc800], desc[UR6][R28.64+0x40] ;  /* 0x0c8000401c987fae */ /* 0x000fe8000b901d46 */
[----:B------:R3:W-:Y:S04]  /*124a0*/  LDGSTS.E.BYPASS.LTC128B.128 [R152+0xe800], desc[UR6][R28.64+0x80] ;  /* 0x0e8000801c987fae */ /* 0x0007e8000b901d46 */
[----:B------:R-:W-:Y:S04]  /*124b0*/  LDSM.16.M88.4 R36, [R147] ;  /* 0x000000009324783b */ /* 0x000fe80000000200 */
[----:B-1----:R-:W2:Y:S04]  /*124c0*/  LDSM.16.M88.4 R12, [R146+0x3400] ;  /* 0x00340000920c783b */ /* 0x002ea80000000200 */
[----:B------:R-:W1:Y:S04]  /*124d0*/  LDSM.16.M88.4 R4, [R146+0x3800] ;  /* 0x003800009204783b */ /* 0x000e680000000200 */
[----:B------:R-:W4:Y:S04]  /*124e0*/  LDSM.16.M88.4 R124, [R146+0x3c00] ;  /* 0x003c0000927c783b */ /* 0x000f280000000200 */
[----:B------:R-:W5:Y:S04]  /*124f0*/  LDSM.16.M88.4 R64, [R146+0x4000] ;  /* 0x004000009240783b */ /* 0x000f680000000200 */
[----:B------:R-:W5:Y:S04]  /*12500*/  LDSM.16.M88.4 R20, [R146+0x3000] ;  /* 0x003000009214783b */ /* 0x000f680000000200 */
[----:B------:R-:W5:Y:S04]  /*12510*/  LDSM.16.M88.4 R56, [R146+0x4400] ;  /* 0x004400009238783b */ /* 0x000f680000000200 */
[----:B------:R-:W5:Y:S04]  /*12520*/  LDSM.16.M88.4 R44, [R146+0x4800] ;  /* 0x00480000922c783b */ /* 0x000f680000000200 */
[----:B------:R-:W5:Y:S04]  /*12530*/  LDSM.16.M88.4 R164, [R146+0x4c00] ;  /* 0x004c000092a4783b */ /* 0x000f680000000200 */
[----:B------:R-:W-:Y:S04]  /*12540*/  LDSM.16.M88.4 R32, [R145] ;  /* 0x000000009120783b */ /* 0x000fe80000000200 */
[----:B------:R-:W5:Y:S04]  /*12550*/  LDSM.16.M88.4 R140, [R118+0x3400] ;  /* 0x00340000768c783b */ /* 0x000f680000000200 */
[----:B------:R-:W5:Y:S01]  /*12560*/  LDSM.16.M88.4 R136, [R118+0x3800] ;  /* 0x003800007688783b */ /* 0x000f620000000200 */
[C---:B--2---:R-:W-:Y:S03]  /*12570*/  HMMA.16816.F32.BF16 R16, R36.reuse, R12, RZ ;  /* 0x0000000c2410723c */ /* 0x044fe600000418ff */
[----:B------:R-:W2:Y:S03]  /*12580*/  LDSM.16.M88.4 R132, [R118+0x3c00] ;  /* 0x003c00007684783b */ /* 0x000ea60000000200 */
[C---:B-1----:R-:W-:Y:S01]  /*12590*/  HMMA.16816.F32.BF16 R8, R36.reuse, R4, RZ ;  /* 0x000000042408723c */ /* 0x042fe200000418ff */
[----:B---3--:R-:W1:Y:S04]  /*125a0*/  LDSM.16.M88.4 R28, [R118+0x4000] ;  /* 0x00400000761c783b */ /* 0x008e680000000200 */
[----:B------:R-:W3:Y:S01]  /*125b0*/  LDSM.16.M88.4 R168, [R118+0x3000] ;  /* 0x0030000076a8783b */ /* 0x000ee20000000200 */
[C---:B----4-:R-:W-:Y:S03]  /*125c0*/  HMMA.16816.F32.BF16 R128, R36.reuse, R124, RZ ;  /* 0x0000007c2480723c */ /* 0x050fe600000418ff */
[----:B------:R-:W0:Y:S03]  /*125d0*/  LDGDEPBAR ;  /* 0x00000000000079af */ /* 0x000e260000000000 */
[C---:B-----5:R-:W-:Y:S06]  /*125e0*/  HMMA.16816.F32.BF16 R120, R36.reuse, R64, RZ ;  /* 0x000000402478723c */ /* 0x060fec00000418ff */
        /* <DEDUP_REMOVED lines=27> */
[----:B------:R-:W-:Y:S05]  /*127a0*/  LDSM.16.M88.4 R168, [R146+0x8800] ;  /* 0x0088000092a8783b */ /* 0x000fea0000000200 */
[C---:B----4-:R-:W-:Y:S06]  /*127b0*/  HMMA.16816.F32.BF16 R60, R32.reuse, R164, R60 ;  /* 0x000000a4203c723c */ /* 0x050fec000004183c */
[C---:B------:R-:W-:Y:S01]  /*127c0*/  HMMA.16816.F32.BF16 R56, R32.reuse, R166, R56 ;  /* 0x000000a62038723c */ /* 0x040fe20000041838 */
[----:B------:R-:W2:Y:S05]  /*127d0*/  LDSM.16.M88.4 R164, [R146+0x5400] ;  /* 0x0054000092a4783b */ /* 0x000eaa0000000200 */
[C---:B-----5:R-:W-:Y:S06]  /*127e0*/  HMMA.16816.F32.BF16 R48, R32.reuse, R140, R48 ;  /* 0x0000008c2030723c */ /* 0x060fec0000041830 */
[C---:B------:R-:W-:Y:S01]  /*127f0*/  HMMA.16816.F32.BF16 R44, R32.reuse, R142, R44 ;  /* 0x0000008e202c723c */ /* 0x040fe2000004182c */
[----:B------:R-:W3:Y:S05]  /*12800*/  LDSM.16.M88.4 R140, [R146+0x5800] ;  /* 0x00580000928c783b */ /* 0x000eea0000000200 */
[C---:B------:R-:W-:Y:S06]  /*12810*/  HMMA.16816.F32.BF16 R40, R32.reuse, R136, R40 ;  /* 0x000000882028723c */ /* 0x040fec0000041828 */
        /* <DEDUP_REMOVED lines=26> */
[----:B------:R-:W3:Y:S04]  /*129c0*/  LDSM.16.M88.4 R132, [R118+0x6000] ;  /* 0x006000007684783b */ /* 0x000ee80000000200 */
[----:B------:R-:W-:Y:S01]  /*129d0*/  LDSM.16.M88.4 R140, [R118+0x5c00] ;  /* 0x005c0000768c783b */ /* 0x000fe20000000200 */
        /* <DEDUP_REMOVED lines=16> */
[C---:B------:R-:W-:Y:S01]  /*12ae0*/  HMMA.16816.F32.BF16 R44, R136.reuse, R30, R44 ;  /* 0x0000001e882c723c */ /* 0x040fe2000004182c */
[----:B------:R-:W1:Y:S05]  /*12af0*/  LDSM.16.M88.4 R28, [R146+0x7800] ;  /* 0x00780000921c783b */ /* 0x000e6a0000000200 */
[C---:B------:R-:W-:Y:S06]  /*12b00*/  HMMA.16816.F32.BF16 R128, R136.reuse, R140, R128 ;  /* 0x0000008c8880723c */ /* 0x040fec0000041880 */
[----:B------:R-:W-:Y:S01]  /*12b10*/  HMMA.16816.F32.BF16 R124, R136, R142, R124 ;  /* 0x0000008e887c723c */ /* 0x000fe2000004187c */
[----:B------:R-:W4:Y:S05]  /*12b20*/  LDSM.16.M88.4 R140, [R118+0x6c00] ;  /* 0x006c0000768c783b */ /* 0x000f2a0000000200 */
[C---:B--2---:R-:W-:Y:S06]  /*12b30*/  HMMA.16816.F32.BF16 R24, R164.reuse, R132, R24 ;  /* 0x00000084a418723c */ /* 0x044fec0000041818 */
[C---:B------:R-:W-:Y:S01]  /*12b40*/  HMMA.16816.F32.BF16 R20, R164.reuse, R134, R20 ;  /* 0x00000086a414723c */ /* 0x040fe20000041814 */
[----:B------:R-:W2:Y:S05]  /*12b50*/  LDSM.16.M88.4 R132, [R146+0x8400] ;  /* 0x008400009284783b */ /* 0x000eaa0000000200 */
[C---:B---3--:R-:W-:Y:S06]  /*12b60*/  HMMA.16816.F32.BF16 R16, R164.reuse, R32, R16 ;  /* 0x00000020a410723c */ /* 0x048fec0000041810 */
[C---:B------:R-:W-:Y:S01]  /*12b70*/  HMMA.16816.F32.BF16 R12, R164.reuse, R34, R12 ;  /* 0x00000022a40c723c */ /* 0x040fe2000004180c */
[----:B------:R-:W-:Y:S05]  /*12b80*/  LDSM.16.M88.4 R32, [R145+0x2000] ;  /* 0x002000009120783b */ /* 0x000fea0000000200 */
[C---:B-1----:R-:W-:Y:S06]  /*12b90*/  HMMA.16816.F32.BF16 R8, R164.reuse, R28, R8 ;  /* 0x0000001ca408723c */ /* 0x042fec0000041808 */
[----:B------:R-:W-:Y:S01]  /*12ba0*/  HMMA.16816.F32.BF16 R4, R164, R30, R4 ;  /* 0x0000001ea404723c */ /* 0x000fe20000041804 */
[----:B------:R-:W1:Y:S05]  /*12bb0*/  LDSM.16.M88.4 R28, [R118+0x7000] ;  /* 0x00700000761c783b */ /* 0x000e6a0000000200 */
[C---:B----4-:R-:W-:Y:S06]  /*12bc0*/  HMMA.16816.F32.BF16 R40, R136.reuse, R140, R40 ;  /* 0x0000008c8828723c */ /* 0x050fec0000041828 */
[----:B------:R-:W-:Y:S01]  /*12bd0*/  HMMA.16816.F32.BF16 R36, R136, R142, R36 ;  /* 0x0000008e8824723c */ /* 0x000fe20000041824 */
[----:B------:R-:W3:Y:S04]  /*12be0*/  LDSM.16.M88.4 R136, [R146+0x8000] ;  /* 0x008000009288783b */ /* 0x000ee80000000200 */
[----:B------:R-:W4:Y:S01]  /*12bf0*/  LDSM.16.M88.4 R140, [R146+0x7c00] ;  /* 0x007c0000928c783b */ /* 0x000f220000000200 */
[C---:B--2---:R-:W-:Y:S06]  /*12c00*/  HMMA.16816.F32.BF16 R60, R164.reuse, R132, R60 ;  /* 0x00000084a43c723c */ /* 0x044fec000004183c */
[C---:B------:R-:W-:Y:S06]  /*12c10*/  HMMA.16816.F32.BF16 R56, R164.reuse, R134, R56 ;  /* 0x00000086a438723c */ /* 0x040fec0000041838 */
[C---:B------:R-:W-:Y:S06]  /*12c20*/  HMMA.16816.F32.BF16 R48, R164.reuse, R168, R48 ;  /* 0x000000a8a430723c */ /* 0x040fec0000041830 */
[----:B------:R-:W-:Y:S06]  /*12c30*/  HMMA.16816.F32.BF16 R44, R164, R170, R44 ;  /* 0x000000aaa42c723c */ /* 0x000fec000004182c */
[C---:B-1----:R-:W-:Y:S06]  /*12c40*/  HMMA.16816.F32.BF16 R24, R32.reuse, R28, R24 ;  /* 0x0000001c2018723c */ /* 0x042fec0000041818 */
[----:B------:R-:W-:Y:S01]  /*12c50*/  HMMA.16816.F32.BF16 R20, R32, R30, R20 ;  /* 0x0000001e2014723c */ /* 0x000fe20000041814 */
[----:B------:R-:W1:Y:S05]  /*12c60*/  LDSM.16.M88.4 R28, [R118+0x7800] ;  /* 0x00780000761c783b */ /* 0x000e6a0000000200 */
[C---:B---3--:R-:W-:Y:S06]  /*12c70*/  HMMA.16816.F32.BF16 R120, R164.reuse, R136, R120 ;  /* 0x00000088a478723c */ /* 0x048fec0000041878 */
[C---:B------:R-:W-:Y:S01]  /*12c80*/  HMMA.16816.F32.BF16 R64, R164.reuse, R138, R64 ;  /* 0x0000008aa440723c */ /* 0x040fe20000041840 */
[----:B------:R-:W2:Y:S05]  /*12c90*/  LDSM.16.M88.4 R136, [R118+0x7400] ;  /* 0x007400007688783b */ /* 0x000eaa0000000200 */
[----:B------:R-:W-:Y:S01]  /*12ca0*/  FMUL.FTZ R53, R25, UR5 ;  /* 0x0000000519357c20 */ /* 0x000fe20008410000 */
[----:B------:R-:W-:Y:S01]  /*12cb0*/  FMUL.FTZ R25, R26, UR5 ;  /* 0x000000051a197c20 */ /* 0x000fe20008410000 */
[----:B------:R-:W-:Y:S01]  /*12cc0*/  FMUL.FTZ R26, R27, UR5 ;  /* 0x000000051b1a7c20 */ /* 0x000fe20008410000 */
[----:B----4-:R-:W-:Y:S01]  /*12cd0*/  HMMA.16816.F32.BF16 R128, R164, R140, R128 ;  /* 0x0000008ca480723c */ /* 0x010fe20000041880 */
[----:B------:R-:W-:-:S02]  /*12ce0*/  FMUL.FTZ R24, R24, UR5 ;  /* 0x0000000518187c20 */ /* 0x000fc40008410000 */
[----:B------:R-:W-:Y:S01]  /*12cf0*/  FMUL.FTZ R27, R23, UR5 ;  /* 0x00000005171b7c20 */ /* 0x000fe20008410000 */
[----:B------:R-:W-:Y:S01]  /*12d00*/  MUFU.TANH R53, R53 ;  /* 0x0000003500357308 */ /* 0x000fe20000002400 */
[----:B------:R-:W-:Y:S01]  /*12d10*/  FMUL.FTZ R20, R20, UR5 ;  /* 0x0000000514147c20 */ /* 0x000fe20008410000 */
[----:B------:R-:W-:Y:S01]  /*12d20*/  HMMA.16816.F32.BF16 R124, R164, R142, R124 ;  /* 0x0000008ea47c723c */ /* 0x000fe2000004187c */
[----:B------:R-:W3:Y:S01]  /*12d30*/  LDSM.16.M88.4 R140, [R146+0x8c00] ;  /* 0x008c0000928c783b */ /* 0x000ee20000000200 */
[----:B------:R-:W-:Y:S01]  /*12d40*/  FMUL.FTZ R21, R21, UR5 ;  /* 0x0000000515157c20 */ /* 0x000fe20008410000 */
[----:B------:R-:W-:-:S03]  /*12d50*/  FMUL.FTZ R22, R22, UR5 ;  /* 0x0000000516167c20 */ /* 0x000fc60008410000 */
[----:B------:R-:W4:Y:S01]  /*12d60*/  MUFU.TANH R20, R20 ;  /* 0x0000001400147308 */ /* 0x000f220000002400 */
[C---:B-1----:R-:W-:Y:S07]  /*12d70*/  HMMA.16816.F32.BF16 R8, R32.reuse, R28, R8 ;  /* 0x0000001c2008723c */ /* 0x042fee0000041808 */
[----:B------:R-:W-:Y:S01]  /*12d80*/  MUFU.TANH R21, R21 ;  /* 0x0000001500157308 */ /* 0x000fe20000002400 */
[C---:B------:R-:W-:Y:S07]  /*12d90*/  HMMA.16816.F32.BF16 R4, R32.reuse, R30, R4 ;  /* 0x0000001e2004723c */ /* 0x040fee0000041804 */
[----:B------:R-:W1:Y:S01]  /*12da0*/  MUFU.TANH R26, R26 ;  /* 0x0000001a001a7308 */ /* 0x000e620000002400 */
[C---:B--2---:R-:W-:Y:S07]  /*12db0*/  HMMA.16816.F32.BF16 R16, R32.reuse, R136, R16 ;  /* 0x000000882010723c */ /* 0x044fee0000041810 */
[----:B------:R-:W2:Y:S01]  /*12dc0*/  MUFU.TANH R22, R22 ;  /* 0x0000001600167308 */ /* 0x000ea20000002400 */
[----:B------:R-:W-:Y:S01]  /*12dd0*/  HMMA.16816.F32.BF16 R12, R32, R138, R12 ;  /* 0x0000008a200c723c */ /* 0x000fe2000004180c */
[----:B------:R-:W-:Y:S01]  /*12de0*/  FMUL.FTZ R194, R8, UR5 ;  /* 0x0000000508c27c20 */ /* 0x000fe20008410000 */
[----:B------:R-:W-:Y:S01]  /*12df0*/  FMUL.FTZ R192, R9, UR5 ;  /* 0x0000000509c07c20 */ /* 0x000fe20008410000 */
[----:B------:R-:W-:Y:S01]  /*12e00*/  FMUL.FTZ R193, R10, UR5 ;  /* 0x000000050ac17c20 */ /* 0x000fe20008410000 */
[----:B------:R-:W-:-:S03]  /*12e10*/  FMUL.FTZ R191, R11, UR5 ;  /* 0x000000050bbf7c20 */ /* 0x000fc60008410000 */
[----:B------:R-:W-:Y:S01]  /*12e20*/  MUFU.TANH R27, R27 ;  /* 0x0000001b001b7308 */ /* 0x000fe20000002400 */
[----:B------:R-:W5:Y:S01]  /*12e30*/  LDSM.16.M88.4 R8, [R118+0x8000] ;  /* 0x008000007608783b */ /* 0x000f620000000200 */
[----:B------:R-:W-:Y:S01]  /*12e40*/  FMUL.FTZ R4, R4, UR5 ;  /* 0x0000000504047c20 */ /* 0x000fe20008410000 */
[----:B------:R-:W-:Y:S01]  /*12e50*/  FMUL.FTZ R5, R5, UR5 ;  /* 0x0000000505057c20 */ /* 0x000fe20008410000 */
[----:B------:R-:W-:Y:S01]  /*12e60*/  FMUL.FTZ R6, R6, UR5 ;  /* 0x0000000506067c20 */ /* 0x000fe20008410000 */
[----:B------:R-:W-:Y:S01]  /*12e70*/  FMUL.FTZ R7, R7, UR5 ;  /* 0x0000000507077c20 */ /* 0x000fe20008410000 */
[C---:B---3--:R-:W-:Y:S03]  /*12e80*/  HMMA.16816.F32.BF16 R40, R164.reuse, R140, R40 ;  /* 0x0000008ca428723c */ /* 0x048fe60000041828 */
[----:B------:R-:W-:Y:S01]  /*12e90*/  FMUL.FTZ R54, R16, UR5 ;  /* 0x0000000510367c20 */ /* 0x000fe20008410000 */
[----:B------:R-:W-:Y:S01]  /*12ea0*/  FMUL.FTZ R23, R17, UR5 ;  /* 0x0000000511177c20 */ /* 0x000fe20008410000 */
[----:B------:R-:W-:Y:S01]  /*12eb0*/  FMUL.FTZ R29, R18, UR5 ;  /* 0x00000005121d7c20 */ /* 0x000fe20008410000 */
[----:B------:R-:W-:Y:S01]  /*12ec0*/  FMUL.FTZ R31, R19, UR5 ;  /* 0x00000005131f7c20 */ /* 0x000fe20008410000 */
[----:B------:R-:W-:Y:S01]  /*12ed0*/  MUFU.TANH R190, R4 ;  /* 0x0000000400be7308 */ /* 0x000fe20000002400 */
[----:B------:R-:W3:Y:S03]  /*12ee0*/  LDSM.16.M88.4 R16, [R118+0x7c00] ;  /* 0x007c00007610783b */ /* 0x000ee60000000200 */
[----:B------:R-:W-:Y:S01]  /*12ef0*/  FMUL.FTZ R12, R12, UR5 ;  /* 0x000000050c0c7c20 */ /* 0x000fe20008410000 */
[----:B------:R-:W-:Y:S01]  /*12f00*/  FMUL.FTZ R13, R13, UR5 ;  /* 0x000000050d0d7c20 */ /* 0x000fe20008410000 */
[----:B------:R-:W-:Y:S01]  /*12f10*/  FMUL.FTZ R14, R14, UR5 ;  /* 0x000000050e0e7c20 */ /* 0x000fe20008410000 */
[----:B------:R-:W-:Y:S01]  /*12f20*/  FMUL.FTZ R15, R15, UR5 ;  /* 0x000000050f0f7c20 */ /* 0x000fe20008410000 */
[----:B------:R-:W-:Y:S01]  /*12f30*/  HMMA.16816.F32.BF16 R36, R164, R142, R36 ;  /* 0x0000008ea424723c */ /* 0x000fe20000041824 */
[----:B------:R-:W-:Y:S08]  /*12f40*/  MUFU.TANH R188, R5 ;  /* 0x0000000500bc7308 */ /* 0x000ff00000002400 */
[----:B------:R-:W-:Y:S08]  /*12f50*/  MUFU.TANH R187, R6 ;  /* 0x0000000600bb7308 */ /* 0x000ff00000002400 */
[----:B------:R4:W-:Y:S01]  /*12f60*/  MUFU.TANH R189, R7 ;  /* 0x0000000700bd7308 */ /* 0x0009e20000002400 */
[C---:B-----5:R-:W-:Y:S01]  /*12f70*/  HMMA.16816.F32.BF16 R120, R32.reuse, R8, R120 ;  /* 0x000000082078723c */ /* 0x060fe20000041878 */
[----:B------:R-:W5:Y:S06]  /*12f80*/  S2R R8, SR_TID.X ;  /* 0x0000000000087919 */ /* 0x000f6c0000002100 */
[----:B------:R1:W-:Y:S01]  /*12f90*/  MUFU.TANH R30, R12 ;  /* 0x0000000c001e7308 */ /* 0x0003e20000002400 */
[C---:B------:R-:W-:Y:S07]  /*12fa0*/  HMMA.16816.F32.BF16 R64, R32.reuse, R10, R64 ;  /* 0x0000000a2040723c */ /* 0x040fee0000041840 */
[----:B------:R2:W-:Y:S01]  /*12fb0*/  MUFU.TANH R28, R13 ;  /* 0x0000000d001c7308 */ /* 0x0005e20000002400 */
[----:B----4-:R-:W4:Y:S01]  /*12fc0*/  LDSM.16.M88.4 R4, [R118+0x8400] ;  /* 0x008400007604783b */ /* 0x010f220000000200 */
[C---:B---3--:R-:W-:Y:S06]  /*12fd0*/  HMMA.16816.F32.BF16 R128, R32.reuse, R16, R128 ;  /* 0x000000102080723c */ /* 0x048fec0000041880 */
[----:B------:R3:W-:Y:S01]  /*12fe0*/  MUFU.TANH R117, R14 ;  /* 0x0000000e00757308 */ /* 0x0007e20000002400 */
[----:B-1----:R-:W-:Y:S01]  /*12ff0*/  IMAD.SHL.U32 R12, R158, 0x80, RZ ;  /* 0x000000809e0c7824 */ /* 0x002fe200078e00ff */
[----:B------:R-:W-:Y:S01]  /*13000*/  HMMA.16816.F32.BF16 R124, R32, R18, R124 ;  /* 0x00000012207c723c */ /* 0x000fe2000004187c */
[----:B------:R-:W-:Y:S01]  /*13010*/  FMUL.FTZ R120, R120, UR5 ;  /* 0x0000000578787c20 */ /* 0x000fe20008410000 */
[----:B------:R-:W-:Y:S01]  /*13020*/  FMUL.FTZ R121, R121, UR5 ;  /* 0x0000000579797c20 */ /* 0x000fe20008410000 */
[----:B------:R-:W-:-:S03]  /*13030*/  FMUL.FTZ R123, R123, UR5 ;  /* 0x000000057b7b7c20 */ /* 0x000fc60008410000 */
[----:B------:R-:W1:Y:S01]  /*13040*/  MUFU.TANH R54, R54 ;  /* 0x0000003600367308 */ /* 0x000e620000002400 */
[----:B------:R-:W-:Y:S01]  /*13050*/  FMUL.FTZ R122, R122, UR5 ;  /* 0x000000057a7a7c20 */ /* 0x000fe20008410000 */
[----:B------:R-:W-:Y:S01]  /*13060*/  FMUL.FTZ R67, R67, UR5 ;  /* 0x0000000543437c20 */ /* 0x000fe20008410000 */
[----:B------:R-:W-:Y:S01]  /*13070*/  FMUL.FTZ R64, R64, UR5 ;  /* 0x0000000540407c20 */ /* 0x000fe20008410000 */
[----:B------:R-:W-:Y:S01]  /*13080*/  FMUL.FTZ R65, R65, UR5 ;  /* 0x0000000541417c20 */ /* 0x000fe20008410000 */
[----:B-----5:R-:W-:Y:S02]  /*13090*/  IMAD.SHL.U32 R8, R8, 0x2, RZ ;  /* 0x0000000208087824 */ /* 0x020fe400078e00ff */
[----:B------:R-:W-:Y:S01]  /*130a0*/  FMUL.FTZ R66, R66, UR5 ;  /* 0x0000000542427c20 */ /* 0x000fe20008410000 */
[----:B------:R-:W5:Y:S02]  /*130b0*/  MUFU.TANH R29, R29 ;  /* 0x0000001d001d7308 */ /* 0x000f640000002400 */
[----:B------:R-:W-:Y:S01]  /*130c0*/  FMUL.FTZ R130, R130, UR5 ;  /* 0x0000000582827c20 */ /* 0x000fe20008410000 */
[----:B--2---:R-:W-:Y:S01]  /*130d0*/  LOP3.LUT R13, R8, 0x6, RZ, 0xc0, !PT ;  /* 0x00000006080d7812 */ /* 0x004fe200078ec0ff */
[----:B------:R-:W-:Y:S01]  /*130e0*/  FMUL.FTZ R128, R128, UR5 ;  /* 0x0000000580807c20 */ /* 0x000fe20008410000 */
[----:B------:R-:W2:Y:S01]  /*130f0*/  LDSM.16.M88.4 R8, [R118+0x8800] ;  /* 0x008800007608783b */ /* 0x000ea20000000200 */
[----:B------:R-:W-:Y:S01]  /*13100*/  FMUL.FTZ R129, R129, UR5 ;  /* 0x0000000581817c20 */ /* 0x000fe20008410000 */
[----:B------:R-:W-:Y:S01]  /*13110*/  LOP3.LUT R16, R12, R13, RZ, 0xfc, !PT ;  /* 0x0000000d0c107212 */ /* 0x000fe200078efcff */
[----:B------:R-:W-:Y:S01]  /*13120*/  MUFU.TANH R23, R23 ;  /* 0x0000001700177308 */ /* 0x000fe20000002400 */
[----:B------:R-:W-:Y:S01]  /*13130*/  FMUL.FTZ R131, R131, UR5 ;  /* 0x0000000583837c20 */ /* 0x000fe20008410000 */
[----:B------:R-:W-:Y:S01]  /*13140*/  FMUL.FTZ R124, R124, UR5 ;  /* 0x000000057c7c7c20 */ /* 0x000fe20008410000 */
[----:B------:R-:W-:Y:S01]  /*13150*/  FMUL.FTZ R125, R125, UR5 ;  /* 0x000000057d7d7c20 */ /* 0x000fe20008410000 */
[----:B------:R-:W-:Y:S01]  /*13160*/  FMUL.FTZ R126, R126, UR5 ;  /* 0x000000057e7e7c20 */ /* 0x000fe20008410000 */
[----:B------:R-:W-:-:S03]  /*13170*/  FMUL.FTZ R127, R127, UR5 ;  /* 0x000000057f7f7c20 */ /* 0x000fc60008410000 */
[----:B------:R-:W-:Y:S01]  /*13180*/  MUFU.TANH R31, R31 ;  /* 0x0000001f001f7308 */ /* 0x000fe20000002400 */
[C---:B----4-:R-:W-:Y:S06]  /*13190*/  HMMA.16816.F32.BF16 R60, R32.reuse, R4, R60 ;  /* 0x00000004203c723c */ /* 0x050fec000004183c */
[----:B------:R-:W-:Y:S01]  /*131a0*/  HMMA.16816.F32.BF16 R56, R32, R6, R56 ;  /* 0x000000062038723c */ /* 0x000fe20000041838 */
[C-C-:B------:R-:W-:Y:S01]  /*131b0*/  LOP3.LUT R4, R12.reuse, 0x8, R13.reuse, 0xfe, !PT ;  /* 0x000000080c047812 */ /* 0x140fe200078efe0d */
[----:B------:R-:W4:Y:S01]  /*131c0*/  MUFU.TANH R194, R194 ;  /* 0x000000c200c27308 */ /* 0x000f220000002400 */
[----:B------:R-:W-:-:S02]  /*131d0*/  LOP3.LUT R5, R12, 0x10, R13, 0xfe, !PT ;  /* 0x000000100c057812 */ /* 0x000fc400078efe0d */
[CC--:B------:R-:W-:Y:S02]  /*131e0*/  ISETP.GE.AND P1, PT, R4.reuse, R3.reuse, PT ;  /* 0x000000030400720c */ /* 0x0c0fe40003f26270 */
[-C--:B------:R-:W-:Y:S01]  /*131f0*/  ISETP.GE.AND P3, PT, R4, R52.reuse, PT ;  /* 0x000000340400720c */ /* 0x080fe20003f66270 */
[----:B------:R-:W-:Y:S01]  /*13200*/  VIADD R4, R16, 0x1 ;  /* 0x0000000110047836 */ /* 0x000fe20000000000 */
[----:B------:R-:W-:Y:S01]  /*13210*/  FSEL R20, R20, -INF , !P1 ;  /* 0xff80000014147808 */ /* 0x000fe20004800000 */
[----:B------:R5:W-:Y:S01]  /*13220*/  MUFU.TANH R171, R67 ;  /* 0x0000004300ab7308 */ /* 0x000be20000002400 */
[CC--:B------:R-:W-:Y:S02]  /*13230*/  ISETP.GE.AND P5, PT, R5.reuse, R3.reuse, PT ;  /* 0x000000030500720c */ /* 0x0c0fe40003fa6270 */
[----:B------:R-:W-:Y:S02]  /*13240*/  ISETP.GE.AND P4, PT, R4, R3, PT ;  /* 0x000000030400720c */ /* 0x000fe40003f86270 */
[----:B------:R-:W-:-:S02]  /*13250*/  ISETP.GE.AND P6, PT, R5, R52, PT ;  /* 0x000000340500720c */ /* 0x000fc40003fc6270 */
[----:B---3--:R-:W-:Y:S01]  /*13260*/  FSEL R14, R53, -INF , !P4 ;  /* 0xff800000350e7808 */ /* 0x008fe20006000000 */
[----:B------:R-:W-:Y:S01]  /*13270*/  FMUL.FTZ R169, R62, UR5 ;  /* 0x000000053ea97c20 */ /* 0x000fe20008410000 */
[-C--:B------:R-:W-:Y:S01]  /*13280*/  ISETP.GE.AND P4, PT, R4, R52.reuse, PT ;  /* 0x000000340400720c */ /* 0x080fe20003f86270 */
[----:B------:R-:W-:Y:S01]  /*13290*/  VIADD R4, R16, 0x9 ;  /* 0x0000000910047836 */ /* 0x000fe20000000000 */
[--C-:B------:R-:W-:Y:S01]  /*132a0*/  LOP3.LUT R5, R12, 0x18, R13.reuse, 0xfe, !PT ;  /* 0x000000180c057812 */ /* 0x100fe200078efe0d */
[----:B------:R-:W-:Y:S01]  /*132b0*/  FMUL.FTZ R60, R60, UR5 ;  /* 0x000000053c3c7c20 */ /* 0x000fe20008410000 */
[----:B------:R-:W-:Y:S01]  /*132c0*/  FSEL R17, R26, -INF , !P4 ;  /* 0xff8000001a117808 */ /* 0x000fe20006000000 */
[----:B------:R-:W-:Y:S01]  /*132d0*/  MUFU.TANH R15, R15 ;  /* 0x0000000f000f7308 */ /* 0x000fe20000002400 */
[-C--:B------:R-:W-:Y:S01]  /*132e0*/  ISETP.GE.AND P1, PT, R4, R3.reuse, PT ;  /* 0x000000030400720c */ /* 0x080fe20003f26270 */
[----:B------:R-:W-:Y:S01]  /*132f0*/  FMUL.FTZ R63, R63, UR5 ;  /* 0x000000053f3f7c20 */ /* 0x000fe20008410000 */
[----:B------:R-:W-:Y:S01]  /*13300*/  FSEL R19, R22, -INF , !P3 ;  /* 0xff80000016137808 */ /* 0x000fe20005800000 */
[----:B------:R-:W-:Y:S01]  /*13310*/  FMUL.FTZ R170, R56, UR5 ;  /* 0x0000000538aa7c20 */ /* 0x000fe20008410000 */
[----:B------:R-:W-:Y:S01]  /*13320*/  FSEL R18, R21, -INF , !P1 ;  /* 0xff80000015127808 */ /* 0x000fe20004800000 */
[----:B------:R-:W-:Y:S01]  /*13330*/  FMUL.FTZ R61, R61, UR5 ;  /* 0x000000053d3d7c20 */ /* 0x000fe20008410000 */
[-C--:B------:R-:W-:Y:S01]  /*13340*/  ISETP.GE.AND P1, PT, R4, R52.reuse, PT ;  /* 0x000000340400720c */ /* 0x080fe20003f26270 */
[----:B------:R-:W-:Y:S01]  /*13350*/  VIADD R4, R16, 0x11 ;  /* 0x0000001110047836 */ /* 0x000fe20000000000 */
[CC--:B------:R-:W-:Y:S01]  /*13360*/  ISETP.GE.AND P4, PT, R5.reuse, R3.reuse, PT ;  /* 0x000000030500720c */ /* 0x0c0fe20003f86270 */
[----:B------:R-:W-:Y:S01]  /*13370*/  MUFU.TANH R192, R192 ;  /* 0x000000c000c07308 */ /* 0x000fe20000002400 */
[-C--:B------:R-:W-:Y:S01]  /*13380*/  ISETP.GE.AND P3, PT, R5, R52.reuse, PT ;  /* 0x000000340500720c */ /* 0x080fe20003f66270 */
[C---:B--2---:R-:W-:Y:S01]  /*13390*/  HMMA.16816.F32.BF16 R48, R32.reuse, R8, R48 ;  /* 0x000000082030723c */ /* 0x044fe20000041830 */
[----:B-1----:R-:W-:Y:S01]  /*133a0*/  FSEL R62, R54, -INF , !P5 ;  /* 0xff800000363e7808 */ /* 0x002fe20006800000 */
[----:B------:R-:W-:Y:S01]  /*133b0*/  FMUL.FTZ R58, R58, UR5 ;  /* 0x000000053a3a7c20 */ /* 0x000fe20008410000 */
[----:B------:R-:W-:Y:S01]  /*133c0*/  LOP3.LUT R5, R12, 0x20, R13, 0xfe, !PT ;  /* 0x000000200c057812 */ /* 0x000fe200078efe0d */
[----:B------:R-:W-:Y:S01]  /*133d0*/  FMUL.FTZ R57, R57, UR5 ;  /* 0x0000000539397c20 */ /* 0x000fe20008410000 */
[-C--:B------:R-:W-:Y:S01]  /*133e0*/  ISETP.GE.AND P5, PT, R4, R3.reuse, PT ;  /* 0x000000030400720c */ /* 0x080fe20003fa6270 */
[----:B------:R-:W1:Y:S01]  /*133f0*/  MUFU.TANH R193, R193 ;  /* 0x000000c100c17308 */ /* 0x000e620000002400 */
[----:B------:R-:W-:Y:S01]  /*13400*/  FSEL R27, R27, -INF , !P1 ;  /* 0xff8000001b1b7808 */ /* 0x000fe20004800000 */
[C---:B------:R-:W-:Y:S01]  /*13410*/  VIADD R8, R16.reuse, 0x29 ;  /* 0x0000002910087836 */ /* 0x040fe20000000000 */
[----:B-----5:R-:W-:Y:S01]  /*13420*/  FSEL R67, R29, -INF , !P6 ;  /* 0xff8000001d437808 */ /* 0x020fe20007000000 */
[----:B------:R-:W-:Y:S01]  /*13430*/  HMMA.16816.F32.BF16 R44, R32, R10, R44 ;  /* 0x0000000a202c723c */ /* 0x000fe2000004182c */
[----:B------:R-:W-:Y:S01]  /*13440*/  ISETP.GE.AND P1, PT, R5, R3, PT ;  /* 0x000000030500720c */ /* 0x000fe20003f26270 */
[----:B------:R-:W-:Y:S01]  /*13450*/  FMUL.FTZ R59, R59, UR5 ;  /* 0x000000053b3b7c20 */ /* 0x000fe20008410000 */
[----:B------:R-:W-:Y:S01]  /*13460*/  ISETP.GE.AND P6, PT, R5, R52, PT ;  /* 0x000000340500720c */ /* 0x000fe20003fc6270 */
[----:B------:R2:W-:Y:S01]  /*13470*/  MUFU.TANH R166, R60 ;  /* 0x0000003c00a67308 */ /* 0x0005e20000002400 */
[----:B------:R-:W-:Y:S01]  /*13480*/  VIADD R5, R16, 0x19 ;  /* 0x0000001910057836 */ /* 0x000fe20000000000 */
[----:B----4-:R-:W-:-:S02]  /*13490*/  FSEL R194, R194, -INF , !P1 ;  /* 0xff800000c2c27808 */ /* 0x010fc40004800000 */
[----:B------:R-:W-:-:S04]  /*134a0*/  LOP3.LUT R9, R12, 0x38, R13, 0xfe, !PT ;  /* 0x000000380c097812 */ /* 0x000fc800078efe0d */
[----:B------:R3:W-:Y:S01]  /*134b0*/  MUFU.TANH R176, R64 ;  /* 0x0000004000b07308 */ /* 0x0007e20000002400 */
[----:B-1----:R-:W-:Y:S01]  /*134c0*/  FSEL R193, R193, -INF , !P6 ;  /* 0xff800000c1c17808 */ /* 0x002fe20007000000 */
[----:B------:R-:W-:Y:S01]  /*134d0*/  FMUL.FTZ R48, R48, UR5 ;  /* 0x0000000530307c20 */ /* 0x000fe20008410000 */
[----:B------:R-:W-:Y:S01]  /*134e0*/  FMUL.FTZ R49, R49, UR5 ;  /* 0x0000000531317c20 */ /* 0x000fe20008410000 */
[----:B------:R-:W-:Y:S01]  /*134f0*/  FMUL.FTZ R50, R50, UR5 ;  /* 0x0000000532327c20 */ /* 0x000fe20008410000 */
[----:B------:R-:W-:-:S03]  /*13500*/  FMUL.FTZ R51, R51, UR5 ;  /* 0x0000000533337c20 */ /* 0x000fc60008410000 */
[----:B------:R1:W-:Y:S01]  /*13510*/  MUFU.TANH R172, R65 ;  /* 0x0000004100ac7308 */ /* 0x0003e20000002400 */
[----:B--2---:R-:W-:Y:S02]  /*13520*/  FSEL R60, R23, -INF , !P5 ;  /* 0xff800000173c7808 */ /* 0x004fe40006800000 */
[----:B------:R-:W-:Y:S01]  /*13530*/  ISETP.GE.AND P5, PT, R4, R52, PT ;  /* 0x000000340400720c */ /* 0x000fe20003fa6270 */
[----:B------:R-:W-:Y:S01]  /*13540*/  FMUL.FTZ R45, R45, UR5 ;  /* 0x000000052d2d7c20 */ /* 0x000fe20008410000 */
[----:B------:R-:W-:Y:S01]  /*13550*/  LOP3.LUT R4, R12, 0x28, R13, 0xfe, !PT ;  /* 0x000000280c047812 */ /* 0x000fe200078efe0d */
[----:B------:R-:W-:Y:S01]  /*13560*/  FMUL.FTZ R46, R46, UR5 ;  /* 0x000000052e2e7c20 */ /* 0x000fe20008410000 */
[----:B------:R-:W-:Y:S01]  /*13570*/  FMUL.FTZ R44, R44, UR5 ;  /* 0x000000052c2c7c20 */ /* 0x000fe20008410000 */
[----:B------:R2:W-:Y:S01]  /*13580*/  MUFU.TANH R167, R63 ;  /* 0x0000003f00a77308 */ /* 0x0005e20000002400 */
[----:B---3--:R-:W-:Y:S01]  /*13590*/  FSEL R64, R30, -INF , !P4 ;  /* 0xff8000001e407808 */ /* 0x008fe20006000000 */
[----:B------:R-:W-:Y:S01]  /*135a0*/  FMUL.FTZ R47, R47, UR5 ;  /* 0x000000052f2f7c20 */ /* 0x000fe20008410000 */
[----:B------:R-:W-:-:S04]  /*135b0*/  ISETP.GE.AND P4, PT, R5, R3, PT ;  /* 0x000000030500720c */ /* 0x000fc80003f86270 */
[----:B------:R-:W-:Y:S01]  /*135c0*/  FSEL R56, R28, -INF , !P4 ;  /* 0xff8000001c387808 */ /* 0x000fe20006000000 */
[----:B------:R3:W-:Y:S01]  /*135d0*/  MUFU.TANH R164, R61 ;  /* 0x0000003d00a47308 */ /* 0x0007e20000002400 */
[----:B-1----:R-:W-:Y:S02]  /*135e0*/  FSEL R65, R31, -INF , !P5 ;  /* 0xff8000001f417808 */ /* 0x002fe40006800000 */
[----:B------:R-:W-:Y:S02]  /*135f0*/  ISETP.GE.AND P5, PT, R4, R3, PT ;  /* 0x000000030400720c */ /* 0x000fe40003fa6270 */
[----:B------:R-:W-:Y:S02]  /*13600*/  ISETP.GE.AND P4, PT, R5, R52, PT ;  /* 0x000000340500720c */ /* 0x000fe40003f86270 */
[----:B------:R-:W-:Y:S01]  /*13610*/  LOP3.LUT R5, R12, 0x30, R13, 0xfe, !PT ;  /* 0x000000300c057812 */ /* 0x000fe200078efe0d */
[----:B------:R-:W1:Y:S01]  /*13620*/  MUFU.TANH R191, R191 ;  /* 0x000000bf00bf7308 */ /* 0x000e620000002400 */
[----:B--2---:R-:W-:-:S02]  /*13630*/  FSEL R63, R117, -INF , !P3 ;  /* 0xff800000753f7808 */ /* 0x004fc40005800000 */
[-C--:B------:R-:W-:Y:S01]  /*13640*/  ISETP.GE.AND P3, PT, R4, R52.reuse, PT ;  /* 0x000000340400720c */ /* 0x080fe20003f66270 */
[----:B------:R-:W-:Y:S01]  /*13650*/  VIADD R4, R16, 0x21 ;  /* 0x0000002110047836 */ /* 0x000fe20000000000 */
[----:B------:R-:W-:Y:S02]  /*13660*/  ISETP.GE.AND P6, PT, R5, R52, PT ;  /* 0x000000340500720c */ /* 0x000fe40003fc6270 */
[----:B------:R-:W-:Y:S01]  /*13670*/  FSEL R190, R190, -INF , !P5 ;  /* 0xff800000bebe7808 */ /* 0x000fe20006800000 */
[----:B------:R-:W-:Y:S01]  /*13680*/  MUFU.TANH R180, R120 ;  /* 0x0000007800b47308 */ /* 0x000fe20000002400 */
[----:B------:R-:W-:Y:S02]  /*13690*/  ISETP.GE.AND P1, PT, R4, R3, PT ;  /* 0x000000030400720c */ /* 0x000fe40003f26270 */
[----:B---3--:R-:W-:Y:S02]  /*136a0*/  FSEL R61, R15, -INF , !P4 ;  /* 0xff8000000f3d7808 */ /* 0x008fe40006000000 */
[----:B------:R-:W-:-:S02]  /*136b0*/  FSEL R192, R192, -INF , !P1 ;  /* 0xff800000c0c07808 */ /* 0x000fc40004800000 */
[-C--:B------:R-:W-:Y:S01]  /*136c0*/  ISETP.GE.AND P4, PT, R5, R3.reuse, PT ;  /* 0x000000030500720c */ /* 0x080fe20003f86270 */
[----:B------:R-:W2:Y:S01]  /*136d0*/  MUFU.TANH R185, R130 ;  /* 0x0000008200b97308 */ /* 0x000ea20000002400 */
[----:B------:R-:W-:Y:S02]  /*136e0*/  ISETP.GE.AND P1, PT, R4, R52, PT ;  /* 0x000000340400720c */ /* 0x000fe40003f26270 */
[----:B------:R-:W3:Y:S01]  /*136f0*/  LDSM.16.M88.4 R4, [R118+0x8c00] ;  /* 0x008c00007604783b */ /* 0x000ee20000000200 */
[----:B------:R-:W-:Y:S01]  /*13700*/  ISETP.GE.AND P5, PT, R8, R3, PT ;  /* 0x000000030800720c */ /* 0x000fe20003fa6270 */
[----:B------:R-:W-:-:S04]  /*13710*/  DEPBAR.LE SB0, 0x0 ;  /* 0x000080000000791a */ /* 0x000fc80000000000 */
[----:B------:R-:W-:Y:S01]  /*13720*/  MUFU.TANH R178, R121 ;  /* 0x0000007900b27308 */ /* 0x000fe20000002400 */
[----:B-1----:R-:W-:Y:S02]  /*13730*/  FSEL R191, R191, -INF , !P1 ;  /* 0xff800000bfbf7808 */ /* 0x002fe40004800000 */
[----:B------:R-:W-:Y:S02]  /*13740*/  FSEL R187, R187, -INF , !P3 ;  /* 0xff800000bbbb7808 */ /* 0x000fe40005800000 */
[----:B------:R-:W-:Y:S02]  /*13750*/  FSEL R188, R188, -INF , !P5 ;  /* 0xff800000bcbc7808 */ /* 0x000fe40006800000 */
[C---:B------:R-:W-:Y:S01]  /*13760*/  ISETP.GE.AND P1, PT, R9.reuse, R3, PT ;  /* 0x000000030900720c */ /* 0x040fe20003f26270 */
[----:B------:R-:W1:Y:S01]  /*13770*/  MUFU.TANH R186, R128 ;  /* 0x0000008000ba7308 */ /* 0x000e620000002400 */
[-C--:B------:R-:W-:Y:S02]  /*13780*/  ISETP.GE.AND P3, PT, R9, R52.reuse, PT ;  /* 0x000000340900720c */ /* 0x080fe40003f66270 */
[----:B------:R-:W-:Y:S01]  /*13790*/  ISETP.GE.AND P5, PT, R8, R52, PT ;  /* 0x000000340800720c */ /* 0x000fe20003fa6270 */
[----:B------:R-:W-:Y:S01]  /*137a0*/  VIADD R8, R16, 0x31 ;  /* 0x0000003110087836 */ /* 0x000fe20000000000 */
[----:B------:R-:W-:-:S02]  /*137b0*/  LOP3.LUT R9, R12, 0x40, R13, 0xfe, !PT ;  /* 0x000000400c097812 */ /* 0x000fc400078efe0d */
[----:B------:R-:W-:Y:S01]  /*137c0*/  FSEL R189, R189, -INF , !P5 ;  /* 0xff800000bdbd7808 */ /* 0x000fe20006800000 */
[----:B------:R-:W4:Y:S01]  /*137d0*/  MUFU.TANH R182, R124 ;  /* 0x0000007c00b67308 */ /* 0x000f220000002400 */
[----:B------:R-:W-:Y:S02]  /*137e0*/  ISETP.GE.AND P5, PT, R9, R3, PT ;  /* 0x000000030900720c */ /* 0x000fe40003fa6270 */
[----:B--2---:R-:W-:Y:S02]  /*137f0*/  FSEL R185, R185, -INF , !P6 ;  /* 0xff800000b9b97808 */ /* 0x004fe40007000000 */
[----:B------:R-:W-:Y:S02]  /*13800*/  FSEL R180, R180, -INF , !P5 ;  /* 0xff800000b4b47808 */ /* 0x000fe40006800000 */
[----:B------:R-:W-:Y:S01]  /*13810*/  ISETP.GE.AND P6, PT, R9, R52, PT ;  /* 0x000000340900720c */ /* 0x000fe20003fc6270 */
[----:B------:R-:W-:Y:S01]  /*13820*/  MUFU.TANH R175, R123 ;  /* 0x0000007b00af7308 */ /* 0x000fe20000002400 */
[----:B------:R-:W-:Y:S01]  /*13830*/  VIADD R9, R16, 0x39 ;  /* 0x0000003910097836 */ /* 0x000fe20000000000 */
[----:B-1----:R-:W-:-:S02]  /*13840*/  FSEL R186, R186, -INF , !P4 ;  /* 0xff800000baba7808 */ /* 0x002fc40006000000 */
[----:B------:R-:W-:-:S04]  /*13850*/  ISETP.GE.AND P4, PT, R8, R3, PT ;  /* 0x000000030800720c */ /* 0x000fc80003f86270 */
[----:B------:R-:W1:Y:S01]  /*13860*/  MUFU.TANH R184, R129 ;  /* 0x0000008100b87308 */ /* 0x000e620000002400 */
[----:B----4-:R-:W-:Y:S01]  /*13870*/  FSEL R182, R182, -INF , !P1 ;  /* 0xff800000b6b67808 */ /* 0x010fe20004800000 */
[----:B---3--:R-:W-:Y:S01]  /*13880*/  HMMA.16816.F32.BF16 R40, R32, R4, R40 ;  /* 0x000000042028723c */ /* 0x008fe20000041828 */
[----:B------:R-:W-:-:S05]  /*13890*/  ISETP.GE.AND P1, PT, R9, R3, PT ;  /* 0x000000030900720c */ /* 0x000fca0003f26270 */
[----:B------:R-:W2:Y:S01]  /*138a0*/  MUFU.TANH R174, R125 ;  /* 0x0000007d00ae7308 */ /* 0x000ea20000002400 */
[----:B------:R-:W-:Y:S01]  /*138b0*/  VIADD R4, R16, 0x41 ;  /* 0x0000004110047836 */ /* 0x000fe20000000000 */
[----:B------:R-:W-:Y:S01]  /*138c0*/  LOP3.LUT R5, R12, 0x50, R13, 0xfe, !PT ;  /* 0x000000500c057812 */ /* 0x000fe200078efe0d */
[----:B------:R-:W-:Y:S03]  /*138d0*/  HMMA.16816.F32.BF16 R36, R32, R6, R36 ;  /* 0x000000062024723c */ /* 0x000fe60000041824 */
[----:B------:R-:W-:Y:S02]  /*138e0*/  ISETP.GE.AND P5, PT, R4, R3, PT ;  /* 0x000000030400720c */ /* 0x000fe40003fa6270 */
[----:B------:R-:W3:Y:S01]  /*138f0*/  MUFU.TANH R183, R131 ;  /* 0x0000008300b77308 */ /* 0x000ee20000002400 */
[----:B-1----:R-:W-:Y:S02]  /*13900*/  FSEL R184, R184, -INF , !P4 ;  /* 0xff800000b8b87808 */ /* 0x002fe40006000000 */
[----:B------:R-:W-:-:S02]  /*13910*/  FSEL R178, R178, -INF , !P5 ;  /* 0xff800000b2b27808 */ /* 0x000fc40006800000 */
[-C--:B------:R-:W-:Y:S01]  /*13920*/  ISETP.GE.AND P5, PT, R4, R52.reuse, PT ;  /* 0x000000340400720c */ /* 0x080fe20003fa6270 */
[----:B------:R-:W-:Y:S01]  /*13930*/  VIADD R4, R16, 0x49 ;  /* 0x0000004910047836 */ /* 0x000fe20000000000 */
[-C--:B------:R-:W-:Y:S01]  /*13940*/  ISETP.GE.AND P4, PT, R8, R52.reuse, PT ;  /* 0x000000340800720c */ /* 0x080fe20003f86270 */
[----:B------:R-:W1:Y:S01]  /*13950*/  MUFU.TANH R179, R126 ;  /* 0x0000007e00b37308 */ /* 0x000e620000002400 */
[----:B------:R-:W-:Y:S01]  /*13960*/  FSEL R175, R175, -INF , !P5 ;  /* 0xff800000afaf7808 */ /* 0x000fe20006800000 */
[----:B------:R-:W-:Y:S01]  /*13970*/  FMUL.FTZ R40, R40, UR5 ;  /* 0x0000000528287c20 */ /* 0x000fe20008410000 */
[----:B--2---:R-:W-:Y:S01]  /*13980*/  FSEL R174, R174, -INF , !P1 ;  /* 0xff800000aeae7808 */ /* 0x004fe20004800000 */
[----:B------:R-:W-:Y:S01]  /*13990*/  FMUL.FTZ R41, R41, UR5 ;  /* 0x0000000529297c20 */ /* 0x000fe20008410000 */
[-C--:B------:R-:W-:Y:S01]  /*139a0*/  ISETP.GE.AND P5, PT, R4, R3.reuse, PT ;  /* 0x000000030400720c */ /* 0x080fe20003fa6270 */
[----:B------:R-:W-:Y:S01]  /*139b0*/  FMUL.FTZ R42, R42, UR5 ;  /* 0x000000052a2a7c20 */ /* 0x000fe20008410000 */
[-C--:B------:R-:W-:Y:S01]  /*139c0*/  ISETP.GE.AND P1, PT, R9, R52.reuse, PT ;  /* 0x000000340900720c */ /* 0x080fe20003f26270 */
[----:B------:R-:W2:Y:S01]  /*139d0*/  MUFU.TANH R181, R127 ;  /* 0x0000007f00b57308 */ /* 0x000ea20000002400 */
[----:B------:R-:W-:Y:S01]  /*139e0*/  LOP3.LUT R8, R12, 0x48, R13, 0xfe, !PT ;  /* 0x000000480c087812 */ /* 0x000fe200078efe0d */
[----:B------:R-:W-:Y:S01]  /*139f0*/  FMUL.FTZ R43, R43, UR5 ;  /* 0x000000052b2b7c20 */ /* 0x000fe20008410000 */
[----:B------:R-:W-:Y:S01]  /*13a00*/  FSEL R172, R172, -INF , !P5 ;  /* 0xff800000acac7808 */ /* 0x000fe20006800000 */
[----:B------:R-:W-:Y:S01]  /*13a10*/  FMUL.FTZ R36, R36, UR5 ;  /* 0x0000000524247c20 */ /* 0x000fe20008410000 */
[----:B---3--:R-:W-:Y:S01]  /*13a20*/  FSEL R183, R183, -INF , !P4 ;  /* 0xff800000b7b77808 */ /* 0x008fe20006000000 */
[----:B------:R-:W-:Y:S01]  /*13a30*/  FMUL.FTZ R37, R37, UR5 ;  /* 0x0000000525257c20 */ /* 0x000fe20008410000 */
[-C--:B------:R-:W-:Y:S01]  /*13a40*/  ISETP.GE.AND P5, PT, R4, R52.reuse, PT ;  /* 0x000000340400720c */ /* 0x080fe20003fa6270 */
[----:B------:R-:W3:Y:S01]  /*13a50*/  MUFU.TANH R177, R122 ;  /* 0x0000007a00b17308 */ /* 0x000ee20000002400 */
[----:B-1----:R-:W-:Y:S01]  /*13a60*/  FSEL R179, R179, -INF , !P3 ;  /* 0xff800000b3b37808 */ /* 0x002fe20005800000 */
[----:B------:R-:W-:Y:S01]  /*13a70*/  VIADD R4, R16, 0x51 ;  /* 0x0000005110047836 */ /* 0x000fe20000000000 */
[----:B------:R-:W-:Y:S01]  /*13a80*/  ISETP.GE.AND P4, PT, R8, R3, PT ;  /* 0x000000030800720c */ /* 0x000fe20003f86270 */
[----:B------:R-:W-:Y:S01]  /*13a90*/  FMUL.FTZ R38, R38, UR5 ;  /* 0x0000000526267c20 */ /* 0x000fe20008410000 */
[----:B------:R-:W-:-:S02]  /*13aa0*/  ISETP.GE.AND P3, PT, R8, R52, PT ;  /* 0x000000340800720c */ /* 0x000fc40003f66270 */
[----:B------:R-:W-:Y:S01]  /*13ab0*/  FSEL R176, R176, -INF , !P4 ;  /* 0xff800000b0b07808 */ /* 0x000fe20006000000 */
[----:B------:R-:W1:Y:S01]  /*13ac0*/  MUFU.TANH R173, R66 ;  /* 0x0000004200ad7308 */ /* 0x000e620000002400 */
[----:B--2---:R-:W-:Y:S02]  /*13ad0*/  FSEL R181, R181, -INF , !P1 ;  /* 0xff800000b5b57808 */ /* 0x004fe40004800000 */
[----:B------:R-:W-:Y:S02]  /*13ae0*/  ISETP.GE.AND P1, PT, R5, R3, PT ;  /* 0x000000030500720c */ /* 0x000fe40003f26270 */
[----:B------:R-:W-:Y:S02]  /*13af0*/  FSEL R171, R171, -INF , !P5 ;  /* 0xff800000abab7808 */ /* 0x000fe40006800000 */
[----:B------:R-:W-:Y:S01]  /*13b00*/  FSEL R166, R166, -INF , !P1 ;  /* 0xff800000a6a67808 */ /* 0x000fe20004800000 */
[----:B------:R-:W2:Y:S01]  /*13b10*/  MUFU.TANH R169, R169 ;  /* 0x000000a900a97308 */ /* 0x000ea20000002400 */
[----:B---3--:R-:W-:-:S02]  /*13b20*/  FSEL R177, R177, -INF , !P6 ;  /* 0xff800000b1b17808 */ /* 0x008fc40007000000 */
[-C--:B------:R-:W-:Y:S02]  /*13b30*/  ISETP.GE.AND P6, PT, R5, R52.reuse, PT ;  /* 0x000000340500720c */ /* 0x080fe40003fc6270 */
[----:B------:R-:W-:Y:S02]  /*13b40*/  LOP3.LUT R5, R12, 0x58, R13, 0xfe, !PT ;  /* 0x000000580c057812 */ /* 0x000fe400078efe0d */
[-C--:B------:R-:W-:Y:S01]  /*13b50*/  ISETP.GE.AND P1, PT, R4, R3.reuse, PT ;  /* 0x000000030400720c */ /* 0x080fe20003f26270 */
[----:B------:R-:W3:Y:S01]  /*13b60*/  MUFU.TANH R165, R58 ;  /* 0x0000003a00a57308 */ /* 0x000ee20000002400 */
[----:B-1----:R-:W-:Y:S02]  /*13b70*/  FSEL R173, R173, -INF , !P3 ;  /* 0xff800000adad7808 */ /* 0x002fe40005800000 */
[C---:B------:R-:W-:Y:S02]  /*13b80*/  ISETP.GE.AND P4, PT, R5.reuse, R3, PT ;  /* 0x000000030500720c */ /* 0x040fe40003f86270 */
[----:B------:R-:W-:-:S02]  /*13b90*/  ISETP.GE.AND P3, PT, R5, R52, PT ;  /* 0x000000340500720c */ /* 0x000fc40003f66270 */
[--C-:B------:R-:W-:Y:S01]  /*13ba0*/  LOP3.LUT R5, R12, 0x60, R13.reuse, 0xfe, !PT ;  /* 0x000000600c057812 */ /* 0x100fe200078efe0d */
[----:B------:R-:W1:Y:S01]  /*13bb0*/  MUFU.TANH R170, R170 ;  /* 0x000000aa00aa7308 */ /* 0x000e620000002400 */
[----:B--2---:R-:W-:Y:S02]  /*13bc0*/  FSEL R169, R169, -INF , !P6 ;  /* 0xff800000a9a97808 */ /* 0x004fe40007000000 */
[----:B------:R-:W-:Y:S02]  /*13bd0*/  FSEL R164, R164, -INF , !P1 ;  /* 0xff800000a4a47808 */ /* 0x000fe40004800000 */
[C---:B------:R-:W-:Y:S02]  /*13be0*/  ISETP.GE.AND P5, PT, R5.reuse, R3, PT ;  /* 0x000000030500720c */ /* 0x040fe40003fa6270 */
[-C--:B------:R-:W-:Y:S01]  /*13bf0*/  ISETP.GE.AND P6, PT, R5, R52.reuse, PT ;  /* 0x000000340500720c */ /* 0x080fe20003fc6270 */
[----:B------:R-:W2:Y:S01]  /*13c00*/  MUFU.TANH R142, R48 ;  /* 0x00000030008e7308 */ /* 0x000ea20000002400 */
[----:B------:R-:W-:Y:S01]  /*13c10*/  ISETP.GE.AND P1, PT, R4, R52, PT ;  /* 0x000000340400720c */ /* 0x000fe20003f26270 */
[----:B------:R-:W-:Y:S01]  /*13c20*/  VIADD R4, R16, 0x59 ;  /* 0x0000005910047836 */ /* 0x000fe20000000000 */
[----:B------:R-:W-:-:S02]  /*13c30*/  LOP3.LUT R5, R12, 0x68, R13, 0xfe, !PT ;  /* 0x000000680c057812 */ /* 0x000fc400078efe0d */
[----:B------:R-:W-:Y:S02]  /*13c40*/  FSEL R167, R167, -INF , !P1 ;  /* 0xff800000a7a77808 */ /* 0x000fe40004800000 */
[----:B---3--:R-:W-:Y:S01]  /*13c50*/  FSEL R165, R165, -INF , !P3 ;  /* 0xff800000a5a57808 */ /* 0x008fe20005800000 */
[----:B------:R-:W3:Y:S01]  /*13c60*/  MUFU.TANH R168, R57 ;  /* 0x0000003900a87308 */ /* 0x000ee20000002400 */
[CC--:B------:R-:W-:Y:S02]  /*13c70*/  ISETP.GE.AND P1, PT, R5.reuse, R3.reuse, PT ;  /* 0x000000030500720c */ /* 0x0c0fe40003f26270 */
[----:B------:R-:W-:Y:S01]  /*13c80*/  ISETP.GE.AND P3, PT, R5, R52, PT ;  /* 0x000000340500720c */ /* 0x000fe20003f66270 */
[----:B------:R-:W-:Y:S01]  /*13c90*/  VIADD R5, R16, 0x61 ;  /* 0x0000006110057836 */ /* 0x000fe20000000000 */
[----:B-1----:R-:W-:Y:S02]  /*13ca0*/  FSEL R170, R170, -INF , !P4 ;  /* 0xff800000aaaa7808 */ /* 0x002fe40006000000 */
[----:B------:R-:W-:Y:S01]  /*13cb0*/  ISETP.GE.AND P4, PT, R4, R3, PT ;  /* 0x000000030400720c */ /* 0x000fe20003f86270 */
[----:B------:R-:W1:Y:S01]  /*13cc0*/  MUFU.TANH R140, R49 ;  /* 0x00000031008c7308 */ /* 0x000e620000002400 */
[----:B--2---:R-:W-:-:S02]  /*13cd0*/  FSEL R142, R142, -INF , !P5 ;  /* 0xff8000008e8e7808 */ /* 0x004fc40006800000 */
[----:B------:R-:W-:-:S05]  /*13ce0*/  ISETP.GE.AND P5, PT, R5, R3, PT ;  /* 0x000000030500720c */ /* 0x000fca0003fa6270 */
[----:B------:R-:W2:Y:S01]  /*13cf0*/  MUFU.TANH R161, R59 ;  /* 0x0000003b00a17308 */ /* 0x000ea20000002400 */
[----:B---3--:R-:W-:Y:S02]  /*13d00*/  FSEL R168, R168, -INF , !P4 ;  /* 0xff800000a8a87808 */ /* 0x008fe40006000000 */
[-C--:B------:R-:W-:Y:S02]  /*13d10*/  ISETP.GE.AND P4, PT, R4, R52.reuse, PT ;  /* 0x000000340400720c */ /* 0x080fe40003f86270 */
[C-C-:B------:R-:W-:Y:S02]  /*13d20*/  LOP3.LUT R4, R12.reuse, 0x70, R13.reuse, 0xfe, !PT ;  /* 0x000000700c047812 */ /* 0x140fe400078efe0d */
[----:B------:R-:W-:Y:S01]  /*13d30*/  LOP3.LUT R13, R12, 0x78, R13, 0xfe, !PT ;  /* 0x000000780c0d7812 */ /* 0x000fe200078efe0d */
        /* <DEDUP_REMOVED lines=20> */
[----:B------:R-:W-:-:S04]  /*13e80*/  FMUL.FTZ R4, R39, UR5 ;  /* 0x0000000527047c20 */ /* 0x000fc80008410000 */
        /* <DEDUP_REMOVED lines=17> */
[----:B---3--:R-:W-:Y:S01]  /*13fa0*/  FSEL R119, R119, -INF , !P6 ;  /* 0xff80000077777808 */ /* 0x008fe20007000000 */
[----:B------:R-:W-:Y:S01]  /*13fb0*/  BAR.SYNC.DEFER_BLOCKING 0x0 ;  /* 0x0000000000007b1d */ /* 0x000fe20000010000 */
[----:B------:R-:W-:-:S05]  /*13fc0*/  ISETP.GE.AND P6, PT, R13, R3, PT ;  /* 0x000000030d00720c */ /* 0x000fca0003fc6270 */
[----:B------:R-:W3:Y:S01]  /*13fd0*/  MUFU.TANH R125, R36 ;  /* 0x00000024007d7308 */ /* 0x000ee20000002400 */
[----:B-1----:R-:W-:Y:S02]  /*13fe0*/  FSEL R117, R117, -INF , !P5 ;  /* 0xff80000075757808 */ /* 0x002fe40006800000 */
[----:B------:R-:W-:-:S05]  /*13ff0*/  ISETP.GE.AND P5, PT, R16, R3, PT ;  /* 0x000000031000720c */ /* 0x000fca0003fa6270 */
[----:B------:R-:W1:Y:S01]  /*14000*/  MUFU.TANH R124, R37 ;  /* 0x00000025007c7308 */ /* 0x000e620000002400 */
[----:B--2---:R-:W-:-:S07]  /*14010*/  FSEL R25, R25, -INF , !P4 ;  /* 0xff80000019197808 */ /* 0x004fce0006000000 */
[----:B------:R-:W2:Y:S01]  /*14020*/  MUFU.TANH R123, R38 ;  /* 0x00000026007b7308 */ /* 0x000ea20000002400 */
[----:B---3--:R-:W-:-:S07]  /*14030*/  FSEL R125, R125, -INF , !P6 ;  /* 0xff8000007d7d7808 */ /* 0x008fce0007000000 */
[----:B------:R-:W3:Y:S01]  /*14040*/  MUFU.TANH R4, R4 ;  /* 0x0000000400047308 */ /* 0x000ee20000002400 */
[----:B-1----:R-:W-:Y:S02]  /*14050*/  FSEL R124, R124, -INF , !P5 ;  /* 0xff8000007c7c7808 */ /* 0x002fe40006800000 */
[----:B--2---:R-:W-:Y:S02]  /*14060*/  FSEL R123, R123, -INF , !P3 ;  /* 0xff8000007b7b7808 */ /* 0x004fe40005800000 */
[----:B---3--:R-:W-:Y:S01]  /*14070*/  FSEL R3, R4, -INF , !P1 ;  /* 0xff80000004037808 */ /* 0x008fe20004800000 */
        /* <DEDUP_REMOVED lines=61> */
.L_x_2290:
[----:B------:R-:W-:Y:S02]  /*14450*/  ULDC UR8, c[0x0][0x248] ;  /* 0x0000920000087ab9 */ /* 0x000fe40000000800 */
[----:B------:R-:W-:-:S06]  /*14460*/  USHF.L.U32 UR4, UR8, 0x7, URZ ;  /* 0x0000000708047899 */ /* 0x000fcc000800063f */
[----:B------:R-:W-:-:S04]  /*14470*/  IADD3 R6, RZ, -UR4, RZ ;  /* 0x80000004ff067c10 */ /* 0x000fc8000fffe0ff */
[----:B------:R-:W-:-:S07]  /*14480*/  SHF.R.S32.HI R4, RZ, 0x1f, R6 ;  /* 0x0000001fff047819 */ /* 0x000fce0000011406 */
.L_x_2291:
[----:B------:R-:W-:Y:S01]  /*14490*/  USHF.L.U32 UR4, UR8, 0x6, URZ ;  /* 0x0000000608047899 */ /* 0x000fe2000800063f */
[C---:B------:R-:W-:Y:S01]  /*144a0*/  LEA R154, P0, R6.reuse, R154, 0x1 ;  /* 0x0000009a069a7211 */ /* 0x040fe200078008ff */
[----:B------:R-:W-:Y:S02]  /*144b0*/  ULDC UR5, c[0x0][0x24c] ;  /* 0x0000930000057ab9 */ /* 0x000fe40000000800 */
[----:B------:R-:W-:Y:S01]  /*144c0*/  USHF.L.U64.HI UR5, UR8, 0x6, UR5 ;  /* 0x0000000608057899 */ /* 0x000fe20008010205 */
[----:B------:R-:W-:Y:S02]  /*144d0*/  LEA.HI.X R153, R6, R153, R4, 0x1, P0 ;  /* 0x0000009906997211 */ /* 0x000fe400000f0c04 */
        /* <DEDUP_REMOVED lines=23> */
.L_x_2289:
        /* <DEDUP_REMOVED lines=58> */
[----:B------:R-:W-:Y:S02]  /*149f0*/  FMNMX.FTZ R6, R122, R5, !PT ;  /* 0x000000057a067209 */ /* 0x000fe40007810000 */
[----:B------:R-:W-:Y:S02]  /*14a00*/  FMNMX.FTZ R5, R139, R4, !PT ;  /* 0x000000048b057209 */ /* 0x000fe40007810000 */
        /* <DEDUP_REMOVED lines=18> */
[----:B--2---:R-:W-:-:S03]  /*14b30*/  FMNMX.FTZ R134, R5, R134, !PT ;  /* 0x0000008605867209 */ /* 0x004fc60007810000 */
[--C-:B------:R-:W-:Y:S01]  /*14b40*/  FFMA.FTZ R160, R24, UR12, -R133.reuse ;  /* 0x0000000c18a07c23 */ /* 0x100fe20008010885 */
[----:B------:R-:W-:Y:S01]  /*14b50*/  FSEL R5, R135, RZ, P1 ;  /* 0x000000ff87057208 */ /* 0x000fe20000800000 */
[----:B------:R-:W-:Y:S01]  /*14b60*/  FFMA.FTZ R131, R20, UR12, -R133 ;  /* 0x0000000c14837c23 */ /* 0x000fe20008010885 */
[C---:B------:R-:W-:Y:S01]  /*14b70*/  FSETP.NEU.FTZ.AND P0, PT, R134.reuse, -INF , PT ;  /* 0xff8000008600780b */ /* 0x040fe20003f1d000 */
[----:B------:R-:W-:Y:S01]  /*14b80*/  FMUL.FTZ R128, R134, UR12 ;  /* 0x0000000c86807c20 */ /* 0x000fe20008410000 */
[----:B------:R-:W1:Y:S01]  /*14b90*/  LDSM.16.MT88.4 R20, [R116+0x9000] ;  /* 0x009000007414783b */ /* 0x000e620000004200 */
[----:B------:R-:W-:Y:S01]  /*14ba0*/  FADD.FTZ R2, R2, -R5 ;  /* 0x8000000502027221 */ /* 0x000fe20000010000 */
[----:B------:R-:W-:Y:S01]  /*14bb0*/  FSEL R5, R134, RZ, P0 ;  /* 0x000000ff86057208 */ /* 0x000fe20000000000 */
[--C-:B------:R-:W-:Y:S01]  /*14bc0*/  FFMA.FTZ R132, R14, UR12, -R133.reuse ;  /* 0x0000000c0e847c23 */ /* 0x100fe20008010885 */
[----:B------:R-:W-:Y:S01]  /*14bd0*/  FSEL R128, R128, RZ, P0 ;  /* 0x000000ff80807208 */ /* 0x000fe20000000000 */
[----:B------:R-:W-:Y:S01]  /*14be0*/  FFMA.FTZ R130, R18, UR12, -R133 ;  /* 0x0000000c12827c23 */ /* 0x000fe20008010885 */
[----:B------:R-:W-:Y:S01]  /*14bf0*/  FMUL.FTZ R2, R2, UR12 ;  /* 0x0000000c02027c20 */ /* 0x000fe20008410000 */
[----:B------:R-:W-:Y:S01]  /*14c00*/  FADD.FTZ R0, R0, -R5 ;  /* 0x8000000500007221 */ /* 0x000fe20000010000 */
[----:B------:R-:W-:Y:S01]  /*14c10*/  MUFU.EX2 R160, R160 ;  /* 0x000000a000a07308 */ /* 0x000fe20000000800 */
[--C-:B------:R-:W-:Y:S01]  /*14c20*/  FFMA.FTZ R129, R25, UR12, -R128.reuse ;  /* 0x0000000c19817c23 */ /* 0x100fe20008010880 */
[--C-:B------:R-:W-:Y:S01]  /*14c30*/  FFMA.FTZ R137, R27, UR12, -R128.reuse ;  /* 0x0000000c1b897c23 */ /* 0x100fe20008010880 */
[--C-:B------:R-:W-:Y:S01]  /*14c40*/  FFMA.FTZ R127, R17, UR12, -R128.reuse ;  /* 0x0000000c117f7c23 */ /* 0x100fe20008010880 */
[----:B------:R-:W2:Y:S01]  /*14c50*/  LDSM.16.MT88.4 R24, [R144+0xb000] ;  /* 0x00b000009018783b */ /* 0x000ea20000004200 */
[--C-:B------:R-:W-:Y:S01]  /*14c60*/  FFMA.FTZ R126, R19, UR12, -R128.reuse ;  /* 0x0000000c137e7c23 */ /* 0x100fe20008010880 */
[----:B------:R-:W-:Y:S01]  /*14c70*/  FMUL.FTZ R0, R0, UR12 ;  /* 0x0000000c00007c20 */ /* 0x000fe20008410000 */
        /* <DEDUP_REMOVED lines=17> */
[----:B------:R-:W4:Y:S01]  /*14d90*/  MUFU.EX2 R130, R130 ;  /* 0x0000008200827308 */ /* 0x000f220000000800 */
[----:B---3--:R-:W-:Y:S01]  /*14da0*/  F2FP.BF16.F32.PACK_AB R4, R132, R160 ;  /* 0x000000a08404723e */ /* 0x008fe200000010ff */
[----:B------:R-:W-:-:S06]  /*14db0*/  FFMA.FTZ R124, R124, UR12, -R133 ;  /* 0x0000000c7c7c7c23 */ /* 0x000fcc0008010885 */
        /* <DEDUP_REMOVED lines=18> */
[-C--:B-----5:R-:W-:Y:S01]  /*14ee0*/  FMUL.FTZ R46, R82, R0.reuse ;  /* 0x00000000522e7220 */ /* 0x0a0fe20000410000 */
        /* <DEDUP_REMOVED lines=33> */
[--C-:B------:R-:W-:Y:S01]  /*15100*/  FFMA.FTZ R76, R56, UR12, -R133.reuse ;  /* 0x0000000c384c7c23 */ /* 0x100fe20008010885 */
        /* <DEDUP_REMOVED lines=9> */
[--C-:B------:R-:W-:Y:S01]  /*151a0*/  FFMA.FTZ R2, R60, UR12, -R133.reuse ;  /* 0x0000000c3c027c23 */ /* 0x100fe20008010885 */
[----:B------:R3:W-:Y:S01]  /*151b0*/  MUFU.EX2 R77, R64 ;  /* 0x00000040004d7308 */ /* 0x0007e20000000800 */
[--C-:B------:R-:W-:Y:S01]  /*151c0*/  FFMA.FTZ R60, R67, UR12, -R128.reuse ;  /* 0x0000000c433c7c23 */ /* 0x100fe20008010880 */
[--C-:B------:R-:W-:Y:S01]  /*151d0*/  FFMA.FTZ R75, R65, UR12, -R128.reuse ;  /* 0x0000000c414b7c23 */ /* 0x100fe20008010880 */
[--C-:B------:R-:W-:Y:S01]  /*151e0*/  FFMA.FTZ R73, R63, UR12, -R128.reuse ;  /* 0x0000000c3f497c23 */ /* 0x100fe20008010880 */
[C---:B-1----:R-:W-:Y:S01]  /*151f0*/  HMMA.16816.F32.BF16 R16, R4.reuse, R20, R16 ;  /* 0x000000140410723c */ /* 0x042fe20000041810 */
[--C-:B------:R-:W-:Y:S01]  /*15200*/  FFMA.FTZ R72, R61, UR12, -R128.reuse ;  /* 0x0000000c3d487c23 */ /* 0x100fe20008010880 */
[----:B------:R-:W-:Y:S01]  /*15210*/  LDSM.16.MT88.4 R68, [R144+0x9400] ;  /* 0x009400009044783b */ /* 0x000fe20000004200 */
[--C-:B------:R-:W-:Y:S01]  /*15220*/  FFMA.FTZ R80, R194, UR12, -R133.reuse ;  /* 0x0000000cc2507c23 */ /* 0x100fe20008010885 */
[----:B------:R-:W-:Y:S01]  /*15230*/  MUFU.EX2 R2, R2 ;  /* 0x0000000200027308 */ /* 0x000fe20000000800 */
[--C-:B------:R-:W-:Y:S01]  /*15240*/  FFMA.FTZ R79, R192, UR12, -R133.reuse ;  /* 0x0000000cc04f7c23 */ /* 0x100fe20008010885 */
[C---:B--2---:R-:W-:Y:S01]  /*15250*/  HMMA.16816.F32.BF16 R28, R4.reuse, R24, R28 ;  /* 0x00000018041c723c */ /* 0x044fe2000004181c */
[--C-:B------:R-:W-:Y:S01]  /*15260*/  FFMA.FTZ R78, R190, UR12, -R133.reuse ;  /* 0x0000000cbe4e7c23 */ /* 0x100fe20008010885 */
[--C-:B------:R-:W-:Y:S01]  /*15270*/  FFMA.FTZ R81, R188, UR12, -R133.reuse ;  /* 0x0000000cbc517c23 */ /* 0x100fe20008010885 */
[--C-:B------:R-:W-:Y:S01]  /*15280*/  FFMA.FTZ R82, R193, UR12, -R128.reuse ;  /* 0x0000000cc1527c23 */ /* 0x100fe20008010880 */
[--C-:B------:R-:W-:Y:S01]  /*15290*/  FFMA.FTZ R83, R191, UR12, -R128.reuse ;  /* 0x0000000cbf537c23 */ /* 0x100fe20008010880 */
[--C-:B------:R-:W-:Y:S01]  /*152a0*/  FFMA.FTZ R91, R186, UR12, -R133.reuse ;  /* 0x0000000cba5b7c23 */ /* 0x100fe20008010885 */
[C---:B------:R-:W-:Y:S01]  /*152b0*/  HMMA.16816.F32.BF16 R36, R4.reuse, R32, R36 ;  /* 0x000000200424723c */ /* 0x040fe20000041824 */
[----:B---3--:R-:W1:Y:S01]  /*152c0*/  LDSM.16.MT88.4 R64, [R116+0x9400] ;  /* 0x009400007440783b */ /* 0x008e620000004200 */
[----:B------:R-:W2:Y:S01]  /*152d0*/  MUFU.EX2 R76, R76 ;  /* 0x0000004c004c7308 */ /* 0x000ea20000000800 */
[--C-:B------:R-:W-:Y:S01]  /*152e0*/  FFMA.FTZ R88, R184, UR12, -R133.reuse ;  /* 0x0000000cb8587c23 */ /* 0x100fe20008010885 */
[--C-:B------:R-:W-:Y:S01]  /*152f0*/  FFMA.FTZ R89, R182, UR12, -R133.reuse ;  /* 0x0000000cb6597c23 */ /* 0x100fe20008010885 */
[--C-:B------:R-:W-:Y:S01]  /*15300*/  FFMA.FTZ R90, R185, UR12, -R128.reuse ;  /* 0x0000000cb95a7c23 */ /* 0x100fe20008010880 */
[C---:B------:R-:W-:Y:S01]  /*15310*/  HMMA.16816.F32.BF16 R8, R4.reuse, R10, R108 ;  /* 0x0000000a0408723c */ /* 0x040fe2000004186c */
[--C-:B------:R-:W-:Y:S01]  /*15320*/  FFMA.FTZ R97, R183, UR12, -R128.reuse ;  /* 0x0000000cb7617c23 */ /* 0x100fe20008010880 */
[--C-:B------:R-:W-:Y:S01]  /*15330*/  FFMA.FTZ R183, R172, UR12, -R133.reuse ;  /* 0x0000000cacb77c23 */ /* 0x100fe20008010885 */
[--C-:B------:R-:W-:Y:S01]  /*15340*/  FFMA.FTZ R172, R177, UR12, -R128.reuse ;  /* 0x0000000cb1ac7c23 */ /* 0x100fe20008010880 */
[----:B------:R-:W-:Y:S01]  /*15350*/  MUFU.EX2 R74, R60 ;  /* 0x0000003c004a7308 */ /* 0x000fe20000000800 */
[--C-:B------:R-:W-:Y:S01]  /*15360*/  FFMA.FTZ R177, R164, UR12, -R133.reuse ;  /* 0x0000000ca4b17c23 */ /* 0x100fe20008010885 */
[C---:B------:R-:W-:Y:S01]  /*15370*/  HMMA.16816.F32.BF16 R20, R4.reuse, R22, R100 ;  /* 0x000000160414723c */ /* 0x040fe20000041864 */
[--C-:B------:R-:W-:Y:S01]  /*15380*/  FFMA.FTZ R164, R170, UR12, -R133.reuse ;  /* 0x0000000caaa47c23 */ /* 0x100fe20008010885 */
[----:B------:R-:W-:Y:S01]  /*15390*/  FFMA.FTZ R170, R161, UR12, -R128 ;  /* 0x0000000ca1aa7c23 */ /* 0x000fe20008010880 */
[----:B------:R-:W-:Y:S01]  /*153a0*/  FFMA.FTZ R163, R163, R155, R160 ;  /* 0x0000009ba3a37223 */ /* 0x000fe200000100a0 */
[--C-:B------:R-:W-:Y:S01]  /*153b0*/  FFMA.FTZ R161, R136, UR12, -R133.reuse ;  /* 0x0000000c88a17c23 */ /* 0x100fe20008010885 */
[----:B------:R-:W-:Y:S01]  /*153c0*/  FFMA.FTZ R155, R140, UR12, -R133 ;  /* 0x0000000c8c9b7c23 */ /* 0x000fe20008010885 */
[C---:B------:R-:W-:Y:S01]  /*153d0*/  HMMA.16816.F32.BF16 R24, R4.reuse, R26, R92 ;  /* 0x0000001a0418723c */ /* 0x040fe2000004185c */
[----:B------:R-:W3:Y:S01]  /*153e0*/  MUFU.EX2 R75, R75 ;  /* 0x0000004b004b7308 */ /* 0x000ee20000000800 */
[----:B------:R-:W-:Y:S01]  /*153f0*/  FFMA.FTZ R136, R143, UR12, -R128 ;  /* 0x0000000c8f887c23 */ /* 0x000fe20008010880 */
[----:B------:R-:W-:Y:S01]  /*15400*/  LDSM.16.MT88.4 R108, [R144+0xac00] ;  /* 0x00ac0000906c783b */ /* 0x000fe20000004200 */
[----:B------:R-:W-:Y:S01]  /*15410*/  FFMA.FTZ R162, R162, R0, R129 ;  /* 0x00000000a2a27223 */ /* 0x000fe20000010081 */
[--C-:B------:R-:W-:Y:S01]  /*15420*/  FFMA.FTZ R0, R121, UR12, -R133.reuse ;  /* 0x0000000c79007c23 */ /* 0x100fe20008010885 */
[C---:B------:R-:W-:Y:S01]  /*15430*/  HMMA.16816.F32.BF16 R32, R4.reuse, R34, R84 ;  /* 0x000000220420723c */ /* 0x040fe20000041854 */
[--C-:B------:R-:W-:Y:S01]  /*15440*/  FFMA.FTZ R92, R122, UR12, -R133.reuse ;  /* 0x0000000c7a5c7c23 */ /* 0x100fe20008010885 */
[----:B------:R-:W-:Y:S01]  /*15450*/  FFMA.FTZ R122, R125, UR12, -R133 ;  /* 0x0000000c7d7a7c23 */ /* 0x000fe20008010885 */
[----:B------:R-:W-:Y:S01]  /*15460*/  MUFU.EX2 R73, R73 ;  /* 0x0000004900497308 */ /* 0x000fe20000000800 */
[----:B------:R-:W-:Y:S01]  /*15470*/  FADD.FTZ R132, R132, R163 ;  /* 0x000000a384847221 */ /* 0x000fe20000010000 */
[----:B------:R-:W-:Y:S01]  /*15480*/  FADD.FTZ R127, R127, R162 ;  /* 0x000000a27f7f7221 */ /* 0x000fe20000010000 */
[C---:B------:R-:W-:Y:S01]  /*15490*/  HMMA.16816.F32.BF16 R48, R4.reuse, R52, R48 ;  /* 0x000000340430723c */ /* 0x040fe20000041830 */
[--C-:B------:R-:W-:Y:S01]  /*154a0*/  FFMA.FTZ R85, R62, UR12, -R133.reuse ;  /* 0x0000000c3e557c23 */ /* 0x100fe20008010885 */
[----:B--2---:R-:W-:Y:S01]  /*154b0*/  F2FP.BF16.F32.PACK_AB R62, R76, R77 ;  /* 0x0000004d4c3e723e */ /* 0x004fe200000010ff */
[--C-:B------:R-:W-:Y:S01]  /*154c0*/  FFMA.FTZ R87, R187, UR12, -R128.reuse ;  /* 0x0000000cbb577c23 */ /* 0x100fe20008010880 */
[--C-:B------:R-:W-:Y:S01]  /*154d0*/  FFMA.FTZ R84, R189, UR12, -R128.reuse ;  /* 0x0000000cbd547c23 */ /* 0x100fe20008010880 */
[----:B------:R-:W2:Y:S01]  /*154e0*/  MUFU.EX2 R72, R72 ;  /* 0x0000004800487308 */ /* 0x000ea20000000800 */
[----:B------:R-:W-:Y:S01]  /*154f0*/  HMMA.16816.F32.BF16 R4, R4, R54, R56 ;  /* 0x000000360404723c */ /* 0x000fe20000041838 */
[----:B------:R-:W4:Y:S01]  /*15500*/  LDSM.16.MT88.4 R56, [R144+0xb400] ;  /* 0x00b400009038783b */ /* 0x000f220000004200 */
[----:B---3--:R-:W-:Y:S01]  /*15510*/  F2FP.BF16.F32.PACK_AB R61, R75, R74 ;  /* 0x0000004a4b3d723e */ /* 0x008fe200000010ff */
[--C-:B------:R-:W-:Y:S01]  /*15520*/  FFMA.FTZ R86, R174, UR12, -R133.reuse ;  /* 0x0000000cae567c23 */ /* 0x100fe20008010885 */
[--C-:B------:R-:W-:Y:S01]  /*15530*/  FFMA.FTZ R174, R181, UR12, -R128.reuse ;  /* 0x0000000cb5ae7c23 */ /* 0x100fe20008010880 */
[----:B------:R-:W3:Y:S01]  /*15540*/  LDSM.16.MT88.4 R52, [R116+0xb400] ;  /* 0x00b400007434783b */ /* 0x000ee20000004200 */
[--C-:B------:R-:W-:Y:S01]  /*15550*/  FFMA.FTZ R181, R178, UR12, -R133.reuse ;  /* 0x0000000cb2b57c23 */ /* 0x100fe20008010885 */
[----:B------:R-:W5:Y:S01]  /*15560*/  MUFU.EX2 R85, R85 ;  /* 0x0000005500557308 */ /* 0x000f620000000800 */
[--C-:B------:R-:W-:Y:S01]  /*15570*/  FFMA.FTZ R178, R171, UR12, -R128.reuse ;  /* 0x0000000cabb27c23 */ /* 0x100fe20008010880 */
[----:B------:R-:W-:Y:S01]  /*15580*/  FFMA.FTZ R171, R168, UR12, -R133 ;  /* 0x0000000ca8ab7c23 */ /* 0x000fe20008010885 */
[----:B------:R-:W-:Y:S01]  /*15590*/  FFMA.FTZ R168, R169, UR12, -R128 ;  /* 0x0000000ca9a87c23 */ /* 0x000fe20008010880 */
[----:B------:R-:W-:Y:S01]  /*155a0*/  FADD.FTZ R131, R131, R132 ;  /* 0x0000008483837221 */ /* 0x000fe20000010000 */
[----:B------:R-:W-:Y:S01]  /*155b0*/  FADD.FTZ R126, R126, R127 ;  /* 0x0000007f7e7e7221 */ /* 0x000fe20000010000 */
[----:B------:R-:W-:Y:S02]  /*155c0*/  LDSM.16.MT88.4 R100, [R116+0xac00] ;  /* 0x00ac00007464783b */ /* 0x000fe40000004200 */
[----:B------:R-:W-:Y:S01]  /*155d0*/  MUFU.EX2 R80, R80 ;  /* 0x0000005000507308 */ /* 0x000fe20000000800 */
[----:B--2---:R-:W-:Y:S01]  /*155e0*/  F2FP.BF16.F32.PACK_AB R63, R72, R73 ;  /* 0x00000049483f723e */ /* 0x004fe200000010ff */
[----:B------:R-:W-:Y:S01]  /*155f0*/  FADD.FTZ R130, R130, R131 ;  /* 0x0000008382827221 */ /* 0x000fe20000010000 */
[----:B------:R-:W-:-:S04]  /*15600*/  FADD.FTZ R137, R137, R126 ;  /* 0x0000007e89897221 */ /* 0x000fc80000010000 */
[----:B------:R-:W-:Y:S01]  /*15610*/  FADD.FTZ R74, R74, R137 ;  /* 0x000000894a4a7221 */ /* 0x000fe20000010000 */
[----:B------:R-:W2:Y:S01]  /*15620*/  MUFU.EX2 R79, R79 ;  /* 0x0000004f004f7308 */ /* 0x000ea20000000800 */
[----:B-----5:R-:W-:Y:S01]  /*15630*/  F2FP.BF16.F32.PACK_AB R60, R2, R85 ;  /* 0x00000055023c723e */ /* 0x020fe200000010ff */
[----:B------:R-:W-:Y:S01]  /*15640*/  FADD.FTZ R85, R85, R130 ;  /* 0x0000008255557221 */ /* 0x000fe20000010000 */
[----:B------:R-:W-:-:S03]  /*15650*/  FADD.FTZ R74, R75, R74 ;  /* 0x0000004a4b4a7221 */ /* 0x000fc60000010000 */
[----:B------:R-:W-:Y:S02]  /*15660*/  FADD.FTZ R2, R2, R85 ;  /* 0x0000005502027221 */ /* 0x000fe40000010000 */
[----:B-1----:R-:W-:Y:S01]  /*15670*/  HMMA.16816.F32.BF16 R16, R60, R64, R16 ;  /* 0x000000403c10723c */ /* 0x002fe20000041810 */
[----:B------:R-:W-:Y:S01]  /*15680*/  MUFU.EX2 R78, R78 ;  /* 0x0000004e004e7308 */ /* 0x000fe20000000800 */
[----:B------:R-:W-:-:S04]  /*15690*/  FADD.FTZ R77, R77, R2 ;  /* 0x000000024d4d7221 */ /* 0x000fc80000010000 */
[C---:B------:R-:W-:Y:S01]  /*156a0*/  HMMA.16816.F32.BF16 R20, R60.reuse, R66, R20 ;  /* 0x000000423c14723c */ /* 0x040fe20000041814 */
[----:B------:R-:W1:Y:S01]  /*156b0*/  LDSM.16.MT88.4 R64, [R144+0xd400] ;  /* 0x00d400009040783b */ /* 0x000e620000004200 */
[----:B------:R-:W-:Y:S01]  /*156c0*/  FADD.FTZ R77, R76, R77 ;  /* 0x0000004d4c4d7221 */ /* 0x000fe20000010000 */
[----:B------:R-:W-:Y:S03]  /*156d0*/  MUFU.EX2 R81, R81 ;  /* 0x0000005100517308 */ /* 0x000fe60000000800 */
[C---:B----4-:R-:W-:Y:S05]  /*156e0*/  HMMA.16816.F32.BF16 R28, R60.reuse, R56, R28 ;  /* 0x000000383c1c723c */ /* 0x050fea000004181c */
[----:B------:R-:W-:Y:S01]  /*156f0*/  MUFU.EX2 R82, R82 ;  /* 0x0000005200527308 */ /* 0x000fe20000000800 */
        /* <DEDUP_REMOVED lines=8> */
[----:B------:R-:W4:Y:S01]  /*15780*/  MUFU.EX2 R84, R84 ;  /* 0x0000005400547308 */ /* 0x000f220000000800 */
[----:B------:R-:W-:Y:S01]  /*15790*/  HMMA.16816.F32.BF16 R8, R60, R70, R8 ;  /* 0x000000463c08723c */ /* 0x000fe20000041808 */
[----:B--2---:R-:W-:Y:S01]  /*157a0*/  F2FP.BF16.F32.PACK_AB R68, R79, R80 ;  /* 0x000000504f44723e */ /* 0x004fe200000010ff */
[----:B------:R-:W-:Y:S01]  /*157b0*/  FADD.FTZ R80, R80, R77 ;  /* 0x0000004d50507221 */ /* 0x000fe20000010000 */
[----:B---3--:R-:W-:-:S03]  /*157c0*/  F2FP.BF16.F32.PACK_AB R69, R83, R82 ;  /* 0x000000525345723e */ /* 0x008fc600000010ff */
[----:B-1----:R-:W-:Y:S01]  /*157d0*/  HMMA.16816.F32.BF16 R44, R60, R64, R44 ;  /* 0x000000403c2c723c */ /* 0x002fe2000004182c */
[----:B------:R-:W-:Y:S01]  /*157e0*/  F2FP.BF16.F32.PACK_AB R70, R81, R78 ;  /* 0x0000004e5146723e */ /* 0x000fe200000010ff */
[----:B------:R-:W-:Y:S01]  /*157f0*/  MUFU.EX2 R91, R91 ;  /* 0x0000005b005b7308 */ /* 0x000fe20000000800 */
[----:B------:R-:W-:-:S03]  /*15800*/  FADD.FTZ R79, R79, R80 ;  /* 0x000000504f4f7221 */ /* 0x000fc60000010000 */
[C---:B------:R-:W-:Y:S01]  /*15810*/  HMMA.16816.F32.BF16 R40, R60.reuse, R66, R40 ;  /* 0x000000423c28723c */ /* 0x040fe20000041828 */
[----:B------:R-:W1:Y:S01]  /*15820*/  LDSM.16.MT88.4 R64, [R116+0x9800] ;  /* 0x009800007440783b */ /* 0x000e620000004200 */
[----:B------:R-:W-:Y:S01]  /*15830*/  FADD.FTZ R78, R78, R79 ;  /* 0x0000004f4e4e7221 */ /* 0x000fe20000010000 */
[----:B----4-:R-:W-:Y:S01]  /*15840*/  F2FP.BF16.F32.PACK_AB R71, R84, R87 ;  /* 0x000000575447723e */ /* 0x010fe200000010ff */
        /* <DEDUP_REMOVED lines=13> */
[----:B------:R-:W1:Y:S01]  /*15920*/  MUFU.EX2 R174, R174 ;  /* 0x000000ae00ae7308 */ /* 0x000e620000000800 */
[C---:B------:R-:W-:Y:S01]  /*15930*/  HMMA.16816.F32.BF16 R20, R68.reuse, R66, R20 ;  /* 0x000000424414723c */ /* 0x040fe20000041814 */
[----:B------:R-:W-:Y:S05]  /*15940*/  LDSM.16.MT88.4 R64, [R144+0x9c00] ;  /* 0x009c00009040783b */ /* 0x000fea0000004200 */
[C---:B---3--:R-:W-:Y:S01]  /*15950*/  HMMA.16816.F32.BF16 R28, R68.reuse, R60, R28 ;  /* 0x0000003c441c723c */ /* 0x048fe2000004181c */
[----:B------:R-:W-:Y:S05]  /*15960*/  MUFU.EX2 R180, R180 ;  /* 0x000000b400b47308 */ /* 0x000fea0000000800 */
[C---:B------:R-:W-:Y:S01]  /*15970*/  HMMA.16816.F32.BF16 R24, R68.reuse, R62, R24 ;  /* 0x0000003e4418723c */ /* 0x040fe20000041818 */
[----:B------:R-:W3:Y:S02]  /*15980*/  LDSM.16.MT88.4 R60, [R116+0xd800] ;  /* 0x00d80000743c783b */ /* 0x000ee40000004200 */
[----:B------:R-:W1:Y:S03]  /*15990*/  MUFU.EX2 R181, R181 ;  /* 0x000000b500b57308 */ /* 0x000e660000000800 */
[C---:B----4-:R-:W-:Y:S05]  /*159a0*/  HMMA.16816.F32.BF16 R44, R68.reuse, R52, R44 ;  /* 0x00000034442c723c */ /* 0x050fea000004182c */
[----:B------:R-:W-:Y:S01]  /*159b0*/  MUFU.EX2 R176, R176 ;  /* 0x000000b000b07308 */ /* 0x000fe20000000800 */
[C---:B------:R-:W-:Y:S01]  /*159c0*/  HMMA.16816.F32.BF16 R40, R68.reuse, R54, R40 ;  /* 0x000000364428723c */ /* 0x040fe20000041828 */
[----:B------:R-:W4:Y:S05]  /*159d0*/  LDSM.16.MT88.4 R52, [R144+0xbc00] ;  /* 0x00bc00009034783b */ /* 0x000f2a0000004200 */
[C---:B------:R-:W-:Y:S01]  /*159e0*/  HMMA.16816.F32.BF16 R36, R68.reuse, R56, R36 ;  /* 0x000000384424723c */ /* 0x040fe20000041824 */
[----:B------:R-:W-:Y:S05]  /*159f0*/  MUFU.EX2 R183, R183 ;  /* 0x000000b700b77308 */ /* 0x000fea0000000800 */
[C---:B------:R-:W-:Y:S01]  /*15a00*/  HMMA.16816.F32.BF16 R32, R68.reuse, R58, R32 ;  /* 0x0000003a4420723c */ /* 0x040fe20000041820 */
[----:B------:R-:W4:Y:S02]  /*15a10*/  LDSM.16.MT88.4 R56, [R116+0x9c00] ;  /* 0x009c00007438783b */ /* 0x000f240000004200 */
[----:B------:R-:W-:Y:S08]  /*15a20*/  MUFU.EX2 R172, R172 ;  /* 0x000000ac00ac7308 */ /* 0x000ff00000000800 */
[----:B------:R-:W4:Y:S01]  /*15a30*/  MUFU.EX2 R175, R175 ;  /* 0x000000af00af7308 */ /* 0x000f220000000800 */
[C---:B---3--:R-:W-:Y:S07]  /*15a40*/  HMMA.16816.F32.BF16 R48, R68.reuse, R60, R48 ;  /* 0x0000003c4430723c */ /* 0x048fee0000041830 */
[----:B------:R-:W-:Y:S01]  /*15a50*/  MUFU.EX2 R173, R173 ;  /* 0x000000ad00ad7308 */ /* 0x000fe20000000800 */
        /* <DEDUP_REMOVED lines=8> */
[C---:B------:R-:W-:Y:S06]  /*15ae0*/  HMMA.16816.F32.BF16 R12, R60.reuse, R64, R12 ;  /* 0x000000403c0c723c */ /* 0x040fec000004180c */
[----:B------:R-:W-:Y:S01]  /*15af0*/  MUFU.EX2 R177, R177 ;  /* 0x000000b100b17308 */ /* 0x000fe20000000800 */
[C---:B------:R-:W-:Y:S01]  /*15b00*/  HMMA.16816.F32.BF16 R8, R60.reuse, R66, R8 ;  /* 0x000000423c08723c */ /* 0x040fe20000041808 */
[----:B------:R-:W1:Y:S05]  /*15b10*/  LDSM.16.MT88.4 R64, [R116+0xbc00] ;  /* 0x00bc00007440783b */ /* 0x000e6a0000004200 */
[C---:B----4-:R-:W-:Y:S01]  /*15b20*/  HMMA.16816.F32.BF16 R28, R60.reuse, R52, R28 ;  /* 0x000000343c1c723c */ /* 0x050fe2000004181c */
[----:B------:R-:W-:Y:S05]  /*15b30*/  MUFU.EX2 R164, R164 ;  /* 0x000000a400a47308 */ /* 0x000fea0000000800 */
[C---:B------:R-:W-:Y:S01]  /*15b40*/  HMMA.16816.F32.BF16 R24, R60.reuse, R54, R24 ;  /* 0x000000363c18723c */ /* 0x040fe20000041818 */
[----:B------:R-:W3:Y:S02]  /*15b50*/  LDSM.16.MT88.4 R52, [R116+0xdc00] ;  /* 0x00dc00007434783b */ /* 0x000ee40000004200 */
[----:B------:R-:W-:Y:S03]  /*15b60*/  MUFU.EX2 R171, R171 ;  /* 0x000000ab00ab7308 */ /* 0x000fe60000000800 */
[C---:B------:R-:W-:Y:S05]  /*15b70*/  HMMA.16816.F32.BF16 R16, R60.reuse, R56, R16 ;  /* 0x000000383c10723c */ /* 0x040fea0000041810 */
[----:B------:R-:W-:Y:S01]  /*15b80*/  MUFU.EX2 R168, R168 ;  /* 0x000000a800a87308 */ /* 0x000fe20000000800 */
[C---:B------:R-:W-:Y:S01]  /*15b90*/  HMMA.16816.F32.BF16 R20, R60.reuse, R58, R20 ;  /* 0x0000003a3c14723c */ /* 0x040fe20000041814 */
[----:B------:R-:W4:Y:S06]  /*15ba0*/  LDSM.16.MT88.4 R56, [R144+0xdc00] ;  /* 0x00dc00009038783b */ /* 0x000f2c0000004200 */
[----:B------:R-:W-:Y:S08]  /*15bb0*/  MUFU.EX2 R167, R167 ;  /* 0x000000a700a77308 */ /* 0x000ff00000000800 */
[----:B------:R-:W-:Y:S01]  /*15bc0*/  MUFU.EX2 R165, R165 ;  /* 0x000000a500a57308 */ /* 0x000fe20000000800 */
[C---:B-1----:R-:W-:Y:S06]  /*15bd0*/  HMMA.16816.F32.BF16 R36, R60.reuse, R64, R36 ;  /* 0x000000403c24723c */ /* 0x042fec0000041824 */
[C---:B------:R-:W-:Y:S01]  /*15be0*/  HMMA.16816.F32.BF16 R32, R60.reuse, R66, R32 ;  /* 0x000000423c20723c */ /* 0x040fe20000041820 */
[----:B------:R-:W1:Y:S01]  /*15bf0*/  LDSM.16.MT88.4 R64, [R116+0xa000] ;  /* 0x00a000007440783b */ /* 0x000e620000004200 */
[----:B------:R-:W-:Y:S04]  /*15c00*/  MUFU.EX2 R170, R170 ;  /* 0x000000aa00aa7308 */ /* 0x000fe80000000800 */
[C---:B---3--:R-:W-:Y:S04]  /*15c10*/  HMMA.16816.F32.BF16 R48, R60.reuse, R52, R48 ;  /* 0x000000343c30723c */ /* 0x048fe80000041830 */
[----:B------:R-:W-:Y:S02]  /*15c20*/  MUFU.EX2 R142, R142 ;  /* 0x0000008e008e7308 */ /* 0x000fe40000000800 */
[C---:B------:R-:W-:Y:S01]  /*15c30*/  HMMA.16816.F32.BF16 R4, R60.reuse, R54, R4 ;  /* 0x000000363c04723c */ /* 0x040fe20000041804 */
[----:B------:R-:W3:Y:S05]  /*15c40*/  LDSM.16.MT88.4 R52, [R116+0xc000] ;  /* 0x00c000007434783b */ /* 0x000eea0000004200 */
[C---:B----4-:R-:W-:Y:S01]  /*15c50*/  HMMA.16816.F32.BF16 R44, R60.reuse, R56, R44 ;  /* 0x000000383c2c723c */ /* 0x050fe2000004182c */
[----:B------:R-:W4:Y:S05]  /*15c60*/  MUFU.EX2 R155, R155 ;  /* 0x0000009b009b7308 */ /* 0x000f2a0000000800 */
[----:B------:R-:W-:Y:S01]  /*15c70*/  HMMA.16816.F32.BF16 R40, R60, R58, R40 ;  /* 0x0000003a3c28723c */ /* 0x000fe20000041828 */
[----:B------:R-:W5:Y:S02]  /*15c80*/  LDSM.16.MT88.4 R56, [R144+0xc000] ;  /* 0x00c000009038783b */ /* 0x000f640000004200 */
[----:B------:R-:W-:Y:S04]  /*15c90*/  MUFU.EX2 R138, R138 ;  /* 0x0000008a008a7308 */ /* 0x000fe80000000800 */
[----:B------:R-:W-:-:S02]  /*15ca0*/  F2FP.BF16.F32.PACK_AB R60, R181, R180 ;  /* 0x000000b4b53c723e */ /* 0x000fc400000010ff */
[----:B------:R-:W-:Y:S02]  /*15cb0*/  F2FP.BF16.F32.PACK_AB R61, R175, R172 ;  /* 0x000000acaf3d723e */ /* 0x000fe400000010ff */
[----:B------:R-:W-:Y:S01]  /*15cc0*/  F2FP.BF16.F32.PACK_AB R62, R183, R176 ;  /* 0x000000b0b73e723e */ /* 0x000fe200000010ff */
[----:B------:R-:W-:Y:S01]  /*15cd0*/  MUFU.EX2 R161, R161 ;  /* 0x000000a100a17308 */ /* 0x000fe20000000800 */
[----:B--2---:R-:W-:-:S07]  /*15ce0*/  F2FP.BF16.F32.PACK_AB R63, R178, R173 ;  /* 0x000000adb23f723e */ /* 0x004fce00000010ff */
[C---:B------:R-:W-:Y:S01]  /*15cf0*/  HMMA.16816.F32.BF16 R12, R60.reuse, R68, R12 ;  /* 0x000000443c0c723c */ /* 0x040fe2000004180c */
[----:B------:R-:W-:Y:S05]  /*15d00*/  MUFU.EX2 R136, R136 ;  /* 0x0000008800887308 */ /* 0x000fea0000000800 */
[C---:B------:R-:W-:Y:S01]  /*15d10*/  HMMA.16816.F32.BF16 R8, R60.reuse, R70, R8 ;  /* 0x000000463c08723c */ /* 0x040fe20000041808 */
[----:B------:R-:W2:Y:S02]  /*15d20*/  LDSM.16.MT88.4 R68, [R116+0xe000] ;  /* 0x00e000007444783b */ /* 0x000ea40000004200 */
[----:B------:R-:W4:Y:S03]  /*15d30*/  MUFU.EX2 R141, R141 ;  /* 0x0000008d008d7308 */ /* 0x000f260000000800 */
[C---:B-1----:R-:W-:Y:S05]  /*15d40*/  HMMA.16816.F32.BF16 R16, R60.reuse, R64, R16 ;  /* 0x000000403c10723c */ /* 0x042fea0000041810 */
[----:B------:R-:W-:Y:S01]  /*15d50*/  MUFU.EX2 R139, R139 ;  /* 0x0000008b008b7308 */ /* 0x000fe20000000800 */
[C---:B------:R-:W-:Y:S01]  /*15d60*/  HMMA.16816.F32.BF16 R20, R60.reuse, R66, R20 ;  /* 0x000000423c14723c */ /* 0x040fe20000041814 */
[----:B------:R-:W1:Y:S05]  /*15d70*/  LDSM.16.MT88.4 R64, [R144+0xe000] ;  /* 0x00e000009040783b */ /* 0x000e6a0000004200 */
[C---:B---3--:R-:W-:Y:S01]  /*15d80*/  HMMA.16816.F32.BF16 R36, R60.reuse, R52, R36 ;  /* 0x000000343c24723c */ /* 0x048fe20000041824 */
[----:B------:R-:W3:Y:S05]  /*15d90*/  MUFU.EX2 R120, R120 ;  /* 0x0000007800787308 */ /* 0x000eea0000000800 */
[C---:B------:R-:W-:Y:S01]  /*15da0*/  HMMA.16816.F32.BF16 R32, R60.reuse, R54, R32 ;  /* 0x000000363c20723c */ /* 0x040fe20000041820 */
[----:B------:R-:W3:Y:S02]  /*15db0*/  LDSM.16.MT88.4 R52, [R144+0xa400] ;  /* 0x00a400009034783b */ /* 0x000ee40000004200 */
[----:B------:R4:W-:Y:S03]  /*15dc0*/  MUFU.EX2 R121, R92 ;  /* 0x0000005c00797308 */ /* 0x0009e60000000800 */
[C---:B-----5:R-:W-:Y:S05]  /*15dd0*/  HMMA.16816.F32.BF16 R28, R60.reuse, R56, R28 ;  /* 0x000000383c1c723c */ /* 0x060fea000004181c */
[----:B------:R-:W5:Y:S01]  /*15de0*/  MUFU.EX2 R0, R0 ;  /* 0x0000000000007308 */ /* 0x000f620000000800 */
[C---:B------:R-:W-:Y:S01]  /*15df0*/  HMMA.16816.F32.BF16 R24, R60.reuse, R58, R24 ;  /* 0x0000003a3c18723c */ /* 0x040fe20000041818 */
[----:B------:R-:W5:Y:S05]  /*15e00*/  LDSM.16.MT88.4 R56, [R116+0xa400] ;  /* 0x00a400007438783b */ /* 0x000f6a0000004200 */
[C---:B--2---:R-:W-:Y:S01]  /*15e10*/  HMMA.16816.F32.BF16 R48, R60.reuse, R68, R48 ;  /* 0x000000443c30723c */ /* 0x044fe20000041830 */
[----:B------:R-:W-:Y:S01]  /*15e20*/  MUFU.EX2 R122, R122 ;  /* 0x0000007a007a7308 */ /* 0x000fe20000000800 */
[----:B----4-:R-:W-:Y:S04]  /*15e30*/  LDSM.16.MT88.4 R92, [R144+0xcc00] ;  /* 0x00cc0000905c783b */ /* 0x010fe80000004200 */
[----:B------:R-:W-:Y:S01]  /*15e40*/  HMMA.16816.F32.BF16 R4, R60, R70, R4 ;  /* 0x000000463c04723c */ /* 0x000fe20000041804 */
[----:B------:R-:W-:-:S02]  /*15e50*/  F2FP.BF16.F32.PACK_AB R68, R155, R142 ;  /* 0x0000008e9b44723e */ /* 0x000fc400000010ff */
[----:B------:R-:W-:Y:S01]  /*15e60*/  F2FP.BF16.F32.PACK_AB R69, R141, R136 ;  /* 0x000000888d45723e */ /* 0x000fe200000010ff */
[----:B------:R-:W-:Y:S02]  /*15e70*/  MUFU.EX2 R3, R3 ;  /* 0x0000000300037308 */ /* 0x000fe40000000800 */
[----:B-1----:R-:W-:Y:S01]  /*15e80*/  HMMA.16816.F32.BF16 R44, R60, R64, R44 ;  /* 0x000000403c2c723c */ /* 0x002fe2000004182c */
[----:B------:R-:W-:Y:S02]  /*15e90*/  F2FP.BF16.F32.PACK_AB R70, R161, R138 ;  /* 0x0000008aa146723e */ /* 0x000fe400000010ff */
[----:B---3--:R-:W-:-:S03]  /*15ea0*/  F2FP.BF16.F32.PACK_AB R71, R120, R139 ;  /* 0x0000008b7847723e */ /* 0x008fc600000010ff */
[----:B------:R-:W-:Y:S01]  /*15eb0*/  HMMA.16816.F32.BF16 R40, R60, R66, R40 ;  /* 0x000000423c28723c */ /* 0x000fe20000041828 */
[----:B------:R-:W1:Y:S01]  /*15ec0*/  LDSM.16.MT88.4 R60, [R144+0xc400] ;  /* 0x00c40000903c783b */ /* 0x000e620000004200 */
[----:B------:R-:W-:Y:S02]  /*15ed0*/  F2FP.BF16.F32.PACK_AB R64, R177, R166 ;  /* 0x000000a6b140723e */ /* 0x000fe400000010ff */
[----:B------:R-:W-:-:S03]  /*15ee0*/  F2FP.BF16.F32.PACK_AB R65, R167, R168 ;  /* 0x000000a8a741723e */ /* 0x000fc600000010ff */
[----:B------:R-:W-:Y:S02]  /*15ef0*/  F2FP.BF16.F32.PACK_AB R66, R171, R164 ;  /* 0x000000a4ab42723e */ /* 0x000fe400000010ff */
[----:B------:R-:W-:-:S07]  /*15f00*/  F2FP.BF16.F32.PACK_AB R67, R170, R165 ;  /* 0x000000a5aa43723e */ /* 0x000fce00000010ff */
[C---:B------:R-:W-:Y:S06]  /*15f10*/  HMMA.16816.F32.BF16 R12, R64.reuse, R52, R12 ;  /* 0x00000034400c723c */ /* 0x040fec000004180c */
[C---:B------:R-:W-:Y:S01]  /*15f20*/  HMMA.16816.F32.BF16 R8, R64.reuse, R54, R8 ;  /* 0x000000364008723c */ /* 0x040fe20000041808 */
[----:B------:R-:W2:Y:S05]  /*15f30*/  LDSM.16.MT88.4 R52, [R116+0xc400] ;  /* 0x00c400007434783b */ /* 0x000eaa0000004200 */
[C---:B-----5:R-:W-:Y:S06]  /*15f40*/  HMMA.16816.F32.BF16 R16, R64.reuse, R56, R16 ;  /* 0x000000384010723c */ /* 0x060fec0000041810 */
        /* <DEDUP_REMOVED lines=21> */
[C---:B-1----:R-:W-:Y:S01]  /*160a0*/  HMMA.16816.F32.BF16 R28, R68.reuse, R60, R28 ;  /* 0x0000003c441c723c */ /* 0x042fe2000004181c */
[----:B------:R-:W-:Y:S05]  /*160b0*/  MUFU.EX2 R61, R124 ;  /* 0x0000007c003d7308 */ /* 0x000fea0000000800 */
[----:B------:R-:W-:Y:S01]  /*160c0*/  HMMA.16816.F32.BF16 R24, R68, R62, R24 ;  /* 0x0000003e4418723c */ /* 0x000fe20000041818 */
[----:B------:R-:W-:-:S05]  /*160d0*/  FFMA.FTZ R60, R119, UR12, -R128 ;  /* 0x0000000c773c7c23 */ /* 0x000fca0008010880 */
[C---:B----4-:R-:W-:Y:S01]  /*160e0*/  HMMA.16816.F32.BF16 R36, R68.reuse, R64, R36 ;  /* 0x000000404424723c */ /* 0x050fe20000041824 */
[--C-:B------:R-:W-:Y:S01]  /*160f0*/  FFMA.FTZ R63, R117, UR12, -R128.reuse ;  /* 0x0000000c753f7c23 */ /* 0x100fe20008010880 */
[----:B------:R-:W-:Y:S01]  /*16100*/  FFMA.FTZ R62, R123, UR12, -R128 ;  /* 0x0000000c7b3e7c23 */ /* 0x000fe20008010880 */
[----:B------:R-:W-:Y:S03]  /*16110*/  MUFU.EX2 R60, R60 ;  /* 0x0000003c003c7308 */ /* 0x000fe60000000800 */
[C---:B------:R-:W-:Y:S05]  /*16120*/  HMMA.16816.F32.BF16 R32, R68.reuse, R66, R32 ;  /* 0x000000424420723c */ /* 0x040fea0000041820 */
[----:B------:R-:W1:Y:S01]  /*16130*/  MUFU.EX2 R63, R63 ;  /* 0x0000003f003f7308 */ /* 0x000e620000000800 */
[C---:B--2---:R-:W-:Y:S06]  /*16140*/  HMMA.16816.F32.BF16 R44, R68.reuse, R52, R44 ;  /* 0x00000034442c723c */ /* 0x044fec000004182c */
[C---:B------:R-:W-:Y:S01]  /*16150*/  HMMA.16816.F32.BF16 R40, R68.reuse, R54, R40 ;  /* 0x000000364428723c */ /* 0x040fe20000041828 */
[----:B------:R-:W2:Y:S05]  /*16160*/  MUFU.EX2 R62, R62 ;  /* 0x0000003e003e7308 */ /* 0x000eaa0000000800 */
[C---:B---3--:R-:W-:Y:S06]  /*16170*/  HMMA.16816.F32.BF16 R52, R68.reuse, R56, R48 ;  /* 0x000000384434723c */ /* 0x048fec0000041830 */
[----:B------:R-:W-:Y:S01]  /*16180*/  HMMA.16816.F32.BF16 R4, R68, R58, R4 ;  /* 0x0000003a4404723c */ /* 0x000fe20000041804 */
[----:B------:R-:W-:Y:S01]  /*16190*/  F2FP.BF16.F32.PACK_AB R48, R0, R121 ;  /* 0x000000790030723e */ /* 0x000fe200000010ff */
[----:B------:R-:W3:Y:S01]  /*161a0*/  LDSM.16.MT88.4 R68, [R116+0xec00] ;  /* 0x00ec00007444783b */ /* 0x000ee20000004200 */
[----:B-1----:R-:W-:-:S02]  /*161b0*/  F2FP.BF16.F32.PACK_AB R49, R63, R60 ;  /* 0x0000003c3f31723e */ /* 0x002fc400000010ff */
[----:B------:R-:W-:Y:S02]  /*161c0*/  F2FP.BF16.F32.PACK_AB R50, R61, R122 ;  /* 0x0000007a3d32723e */ /* 0x000fe400000010ff */
[----:B--2---:R-:W-:-:S07]  /*161d0*/  F2FP.BF16.F32.PACK_AB R51, R3, R62 ;  /* 0x0000003e0333723e */ /* 0x004fce00000010ff */
[C---:B------:R-:W-:Y:S06]  /*161e0*/  HMMA.16816.F32.BF16 R112, R48.reuse, R108, R12 ;  /* 0x0000006c3070723c */ /* 0x040fec000004180c */
[C---:B------:R-:W-:Y:S01]  /*161f0*/  HMMA.16816.F32.BF16 R108, R48.reuse, R110, R8 ;  /* 0x0000006e306c723c */ /* 0x040fe20000041808 */
[----:B------:R-:W-:Y:S01]  /*16200*/  FADD.FTZ R13, R73, R74 ;  /* 0x0000004a490d7221 */ /* 0x000fe20000010000 */
[----:B------:R-:W1:Y:S03]  /*16210*/  LDSM.16.MT88.4 R8, [R116+0xcc00] ;  /* 0x00cc00007408783b */ /* 0x000e660000004200 */
[----:B------:R-:W-:Y:S01]  /*16220*/  FADD.FTZ R13, R72, R13 ;  /* 0x0000000d480d7221 */ /* 0x000fe20000010000 */
[----:B------:R-:W-:Y:S03]  /*16230*/  HMMA.16816.F32.BF16 R104, R48, R100, R16 ;  /* 0x000000643068723c */ /* 0x000fe60000041810 */
[----:B------:R-:W-:-:S03]  /*16240*/  FADD.FTZ R2, R82, R13 ;  /* 0x0000000d52027221 */ /* 0x000fc60000010000 */
[----:B------:R-:W-:Y:S01]  /*16250*/  HMMA.16816.F32.BF16 R100, R48, R102, R20 ;  /* 0x000000663064723c */ /* 0x000fe20000041814 */
[----:B------:R-:W-:-:S04]  /*16260*/  FADD.FTZ R2, R83, R2 ;  /* 0x0000000253027221 */ /* 0x000fc80000010000 */
[----:B------:R-:W-:Y:S01]  /*16270*/  FADD.FTZ R13, R87, R2 ;  /* 0x00000002570d7221 */ /* 0x000fe20000010000 */
[----:B------:R-:W-:Y:S02]  /*16280*/  FADD.FTZ R2, R81, R78 ;  /* 0x0000004e51027221 */ /* 0x000fe40000010000 */
[----:B------:R-:W2:Y:S01]  /*16290*/  LDSM.16.MT88.4 R76, [R144+0xec00] ;  /* 0x00ec0000904c783b */ /* 0x000ea20000004200 */
[----:B------:R-:W-:Y:S01]  /*162a0*/  FADD.FTZ R13, R84, R13 ;  /* 0x0000000d540d7221 */ /* 0x000fe20000010000 */
[----:B------:R-:W-:Y:S01]  /*162b0*/  FADD.FTZ R91, R91, R2 ;  /* 0x000000025b5b7221 */ /* 0x000fe20000010000 */
[----:B---3--:R-:W-:Y:S02]  /*162c0*/  HMMA.16816.F32.BF16 R72, R48, R68, R52 ;  /* 0x000000443048723c */ /* 0x008fe40000041834 */
        /* <DEDUP_REMOVED lines=13> */
[----:B-1----:R-:W-:Y:S01]  /*163a0*/  HMMA.16816.F32.BF16 R88, R48, R8, R36 ;  /* 0x000000083058723c */ /* 0x002fe20000041824 */
[----:B------:R-:W-:-:S04]  /*163b0*/  FADD.FTZ R176, R176, R181 ;  /* 0x000000b5b0b07221 */ /* 0x000fc80000010000 */
[----:B------:R-:W-:Y:S01]  /*163c0*/  FADD.FTZ R183, R183, R176 ;  /* 0x000000b0b7b77221 */ /* 0x000fe20000010000 */
[C---:B------:R-:W-:Y:S01]  /*163d0*/  HMMA.16816.F32.BF16 R84, R48.reuse, R10, R32 ;  /* 0x0000000a3054723c */ /* 0x040fe20000041820 */
[----:B------:R-:W-:Y:S02]  /*163e0*/  FADD.FTZ R9, R173, R2 ;  /* 0x00000002ad097221 */ /* 0x000fe40000010000 */
[----:B------:R-:W-:Y:S02]  /*163f0*/  FADD.FTZ R166, R166, R183 ;  /* 0x000000b7a6a67221 */ /* 0x000fe40000010000 */
[----:B------:R-:W-:Y:S01]  /*16400*/  FADD.FTZ R9, R178, R9 ;  /* 0x00000009b2097221 */ /* 0x000fe20000010000 */
[----:B------:R-:W-:Y:S01]  /*16410*/  HMMA.16816.F32.BF16 R68, R48, R70, R4 ;  /* 0x000000463044723c */ /* 0x000fe20000041804 */
[----:B------:R-:W-:Y:S02]  /*16420*/  FADD.FTZ R177, R177, R166 ;  /* 0x000000a6b1b17221 */ /* 0x000fe40000010000 */
        /* <DEDUP_REMOVED lines=11> */
[----:B------:R-:W-:Y:S02]  /*164e0*/  FADD.FTZ R138, R138, R155 ;  /* 0x0000009b8a8a7221 */ /* 0x000fe40000010000 */
[----:B------:R-:W-:-:S04]  /*164f0*/  FADD.FTZ R2, R141, R2 ;  /* 0x000000028d027221 */ /* 0x000fc80000010000 */
        /* <DEDUP_REMOVED lines=12> */
[----:B------:R-:W-:-:S07]  /*165c0*/  FADD.FTZ R162, R3, R62 ;  /* 0x0000003e03a27221 */ /* 0x000fce0000010000 */
.L_x_2286:
[----:B------:R-:W-:-:S13]  /*165d0*/  ISETP.GE.AND P0, PT, R158, 0x1, PT ;  /* 0x000000019e00780c */ /* 0x000fda0003f06270 */
[----:B------:R-:W-:Y:S05]  /*165e0*/  @!P0 BRA `(.L_x_2292) ;  /* 0x0000003c006c8947 */ /* 0x000fea0003800000 */
[----:B------:R-:W-:Y:S01]  /*165f0*/  ULDC UR9, c[0x0][0x250] ;  /* 0x0000940000097ab9 */ /* 0x000fe20000000800 */
[----:B------:R-:W-:Y:S01]  /*16600*/  ULDC.64 UR4, c[0x0][0x250] ;  /* 0x0000940000047ab9 */ /* 0x000fe20000000a00 */
[----:B------:R-:W-:Y:S01]  /*16610*/  ULEA UR9, -UR9, URZ, 0x7 ;  /* 0x0000003f09097291 */ /* 0x000fe2000f8e393f */
[----:B------:R-:W-:Y:S01]  /*16620*/  IMAD.MOV.U32 R117, RZ, RZ, R0 ;  /* 0x000000ffff757224 */ /* 0x000fe200078e0000 */
[----:B------:R-:W-:Y:S01]  /*16630*/  USHF.L.U64.HI UR14, UR4, 0x6, UR5 ;  /* 0x00000006040e7899 */ /* 0x000fe20008010205 */
[----:B------:R-:W-:Y:S01]  /*16640*/  IMAD.MOV.U32 R119, RZ, RZ, R2 ;  /* 0x000000ffff777224 */ /* 0x000fe200078e0002 */
[----:B------:R-:W-:Y:S02]  /*16650*/  USHF.L.U32 UR13, UR4, 0x6, URZ ;  /* 0x00000006040d7899 */ /* 0x000fe4000800063f */
[----:B------:R-:W-:Y:S01]  /*16660*/  USHF.R.S32.HI UR4, URZ, 0x1f, UR9 ;  /* 0x0000001f3f047899 */ /* 0x000fe20008011409 */
[----:B------:R-:W-:Y:S01]  /*16670*/  MOV R161, UR9 ;  /* 0x0000000900a17c02 */ /* 0x000fe20008000f00 */
[----:B------:R-:W-:Y:S01]  /*16680*/  ULDC UR11, c[0x0][0x248] ;  /* 0x00009200000b7ab9 */ /* 0x000fe20000000800 */
[----:B------:R-:W-:Y:S01]  /*16690*/  ULDC UR8, c[0x0][0x24c] ;  /* 0x0000930000087ab9 */ /* 0x000fe20000000800 */
[----:B------:R-:W-:-:S02]  /*166a0*/  USHF.L.U32 UR5, UR11, 0x6, URZ ;  /* 0x000000060b057899 */ /* 0x000fc4000800063f */
[----:B------:R-:W-:Y:S01]  /*166b0*/  MOV R160, UR4 ;  /* 0x0000000400a07c02 */ /* 0x000fe20008000f00 */
[----:B------:R-:W-:Y:S01]  /*166c0*/  USHF.L.U64.HI UR8, UR11, 0x6, UR8 ;  /* 0x000000060b087899 */ /* 0x000fe20008010208 */
[----:B------:R-:W-:Y:S01]  /*166d0*/  ULDC UR12, c[0x0][0x39c] ;  /* 0x0000e700000c7ab9 */ /* 0x000fe20000000800 */
[----:B------:R-:W-:-:S10]  /*166e0*/  ULDC UR4, c[0x0][0x2ec] ;  /* 0x0000bb0000047ab9 */ /* 0x000fd40000000800 */
.L_x_2296:
        /* <DEDUP_REMOVED lines=66> */
.L_x_2293:
        /* <DEDUP_REMOVED lines=25> */
[----:B------:R-:W1:Y:S06]  /*16ca0*/  LDSM.16.M88.4 R8, [R146+0x3000] ;  /* 0x003000009208783b */ /* 0x000e6c0000000200 */
[----:B------:R-:W3:Y:S06]  /*16cb0*/  LDSM.16.M88.4 R16, [R146+0x3400] ;  /* 0x003400009210783b */ /* 0x000eec0000000200 */
[----:B------:R-:W4:Y:S06]  /*16cc0*/  LDSM.16.M88.4 R24, [R146+0x3800] ;  /* 0x003800009218783b */ /* 0x000f2c0000000200 */
[----:B------:R-:W5:Y:S06]  /*16cd0*/  LDSM.16.M88.4 R32, [R146+0x3c00] ;  /* 0x003c00009220783b */ /* 0x000f6c0000000200 */
[----:B------:R-:W0:Y:S06]  /*16ce0*/  LDGDEPBAR ;  /* 0x00000000000079af */ /* 0x000e2c0000000000 */
[----:B------:R-:W2:Y:S06]  /*16cf0*/  LDSM.16.M88.4 R40, [R146+0x4000] ;  /* 0x004000009228783b */ /* 0x000eac0000000200 */
[----:B------:R-:W2:Y:S01]  /*16d00*/  LDSM.16.M88.4 R48, [R146+0x4400] ;  /* 0x004400009230783b */ /* 0x000ea20000000200 */
[C---:B-1----:R-:W-:Y:S05]  /*16d10*/  HMMA.16816.F32.BF16 R4, R64.reuse, R8, RZ ;  /* 0x000000084004723c */ /* 0x042fea00000418ff */
[----:B------:R-:W1:Y:S01]  /*16d20*/  LDSM.16.M88.4 R56, [R146+0x4800] ;  /* 0x004800009238783b */ /* 0x000e620000000200 */
[C---:B------:R-:W-:Y:S05]  /*16d30*/  HMMA.16816.F32.BF16 R8, R64.reuse, R10, RZ ;  /* 0x0000000a4008723c */ /* 0x040fea00000418ff */
[----:B------:R-:W1:Y:S01]  /*16d40*/  LDSM.16.M88.4 R120, [R146+0x4c00] ;  /* 0x004c00009278783b */ /* 0x000e620000000200 */
        /* <DEDUP_REMOVED lines=8> */
[C---:B-----5:R-:W-:Y:S05]  /*16dd0*/  HMMA.16816.F32.BF16 R28, R64.reuse, R32, RZ ;  /* 0x00000020401c723c */ /* 0x060fea00000418ff */
[----:B------:R-:W-:Y:S01]  /*16de0*/  LDSM.16.M88.4 R140, [R118+0x4000] ;  /* 0x00400000768c783b */ /* 0x000fe20000000200 */
[C---:B------:R-:W-:Y:S06]  /*16df0*/  HMMA.16816.F32.BF16 R32, R64.reuse, R34, RZ ;  /* 0x000000224020723c */ /* 0x040fec00000418ff */
[C---:B--2---:R-:W-:Y:S06]  /*16e00*/  HMMA.16816.F32.BF16 R36, R64.reuse, R40, RZ ;  /* 0x000000284024723c */ /* 0x044fec00000418ff */
        /* <DEDUP_REMOVED lines=19> */
[----:B------:R-:W-:Y:S05]  /*16f40*/  LDSM.16.M88.4 R136, [R147+0x1000] ;  /* 0x001000009388783b */ /* 0x000fea0000000200 */
[C---:B------:R-:W-:Y:S06]  /*16f50*/  HMMA.16816.F32.BF16 R36, R124.reuse, R140, R36 ;  /* 0x0000008c7c24723c */ /* 0x040fec0000041824 */
        /* <DEDUP_REMOVED lines=8> */
[C---:B---3--:R-:W-:Y:S06]  /*16fe0*/  HMMA.16816.F32.BF16 R60, R124.reuse, R132, R60 ;  /* 0x000000847c3c723c */ /* 0x048fec000004183c */
[----:B------:R-:W-:Y:S01]  /*16ff0*/  HMMA.16816.F32.BF16 R64, R124, R134, R64 ;  /* 0x000000867c40723c */ /* 0x000fe20000041840 */
[----:B------:R-:W3:Y:S05]  /*17000*/  LDSM.16.M88.4 R124, [R146+0x5c00] ;  /* 0x005c0000927c783b */ /* 0x000eea0000000200 */
[C---:B----4-:R-:W-:Y:S01]  /*17010*/  HMMA.16816.F32.BF16 R4, R136.reuse, R140, R4 ;  /* 0x0000008c8804723c */ /* 0x050fe20000041804 */
[----:B------:R-:W4:Y:S05]  /*17020*/  LDSM.16.M88.4 R132, [R146+0x6000] ;  /* 0x006000009284783b */ /* 0x000f2a0000000200 */
        /* <DEDUP_REMOVED lines=17> */
[C---:B--2---:R-:W-:Y:S06]  /*17140*/  HMMA.16816.F32.BF16 R52, R136.reuse, R128, R52 ;  /* 0x000000808834723c */ /* 0x044fec0000041834 */
[C---:B------:R-:W-:Y:S01]  /*17150*/  HMMA.16816.F32.BF16 R56, R136.reuse, R130, R56 ;  /* 0x000000828838723c */ /* 0x040fe20000041838 */
[----:B------:R-:W2:Y:S05]  /*17160*/  LDSM.16.M88.4 R128, [R118+0x5800] ;  /* 0x005800007680783b */ /* 0x000eaa0000000200 */
[C---:B-1----:R-:W-:Y:S06]  /*17170*/  HMMA.16816.F32.BF16 R60, R136.reuse, R120, R60 ;  /* 0x00000078883c723c */ /* 0x042fec000004183c */
[----:B------:R-:W-:Y:S01]  /*17180*/  HMMA.16816.F32.BF16 R64, R136, R122, R64 ;  /* 0x0000007a8840723c */ /* 0x000fe20000041840 */
[----:B------:R-:W1:Y:S05]  /*17190*/  LDSM.16.M88.4 R120, [R118+0x5c00] ;  /* 0x005c00007678783b */ /* 0x000e6a0000000200 */
[C---:B---3--:R-:W-:Y:S01]  /*171a0*/  HMMA.16816.F32.BF16 R4, R124.reuse, R132, R4 ;  /* 0x000000847c04723c */ /* 0x048fe20000041804 */
[----:B------:R-:W-:Y:S05]  /*171b0*/  LDSM.16.M88.4 R136, [R118+0x6400] ;  /* 0x006400007688783b */ /* 0x000fea0000000200 */
[C---:B------:R-:W-:Y:S01]  /*171c0*/  HMMA.16816.F32.BF16 R8, R124.reuse, R134, R8 ;  /* 0x000000867c08723c */ /* 0x040fe20000041808 */
[----:B------:R-:W3:Y:S05]  /*171d0*/  LDSM.16.M88.4 R132, [R118+0x6000] ;  /* 0x006000007684783b */ /* 0x000eea0000000200 */
        /* <DEDUP_REMOVED lines=12> */
[C---:B------:R-:W-:Y:S06]  /*172a0*/  HMMA.16816.F32.BF16 R44, R124.reuse, R136, R44 ;  /* 0x000000887c2c723c */ /* 0x040fec000004182c */
[C---:B------:R-:W-:Y:S01]  /*172b0*/  HMMA.16816.F32.BF16 R48, R124.reuse, R138, R48 ;  /* 0x0000008a7c30723c */ /* 0x040fe20000041830 */
[----:B------:R-:W3:Y:S05]  /*172c0*/  LDSM.16.M88.4 R136, [R146+0x7400] ;  /* 0x007400009288783b */ /* 0x000eea0000000200 */
[C---:B----4-:R-:W-:Y:S06]  /*172d0*/  HMMA.16816.F32.BF16 R52, R124.reuse, R140, R52 ;  /* 0x0000008c7c34723c */ /* 0x050fec0000041834 */
[C---:B------:R-:W-:Y:S01]  /*172e0*/  HMMA.16816.F32.BF16 R56, R124.reuse, R142, R56 ;  /* 0x0000008e7c38723c */ /* 0x040fe20000041838 */
[----:B------:R-:W4:Y:S05]  /*172f0*/  LDSM.16.M88.4 R140, [R146+0x7800] ;  /* 0x00780000928c783b */ /* 0x000f2a0000000200 */
[C---:B--2---:R-:W-:Y:S06]  /*17300*/  HMMA.16816.F32.BF16 R60, R124.reuse, R128, R60 ;  /* 0x000000807c3c723c */ /* 0x044fec000004183c */
[----:B------:R-:W-:Y:S01]  /*17310*/  HMMA.16816.F32.BF16 R64, R124, R130, R64 ;  /* 0x000000827c40723c */ /* 0x000fe20000041840 */
[----:B------:R-:W2:Y:S05]  /*17320*/  LDSM.16.M88.4 R124, [R146+0x7c00] ;  /* 0x007c0000927c783b */ /* 0x000eaa0000000200 */
[C---:B-1----:R-:W-:Y:S01]  /*17330*/  HMMA.16816.F32.BF16 R4, R120.reuse, R132, R4 ;  /* 0x000000847804723c */ /* 0x042fe20000041804 */
[----:B------:R-:W1:Y:S05]  /*17340*/  LDSM.16.M88.4 R128, [R146+0x8000] ;  /* 0x008000009280783b */ /* 0x000e6a0000000200 */
        /* <DEDUP_REMOVED lines=14> */
[C---:B--2---:R-:W-:Y:S06]  /*17430*/  HMMA.16816.F32.BF16 R44, R120.reuse, R124, R44 ;  /* 0x0000007c782c723c */ /* 0x044fec000004182c */
[C---:B------:R-:W-:Y:S06]  /*17440*/  HMMA.16816.F32.BF16 R48, R120.reuse, R126, R48 ;  /* 0x0000007e7830723c */ /* 0x040fec0000041830 */
        /* <DEDUP_REMOVED lines=11> */
[----:B------:R-:W-:Y:S02]  /*17500*/  FMUL.FTZ R127, R7, UR12 ;  /* 0x0000000c077f7c20 */ /* 0x000fe40008410000 */
[----:B------:R-:W1:Y:S01]  /*17510*/  LDSM.16.M88.4 R4, [R118+0x7800] ;  /* 0x007800007604783b */ /* 0x000e620000000200 */
[----:B------:R-:W3:Y:S01]  /*17520*/  MUFU.TANH R186, R186 ;  /* 0x000000ba00ba7308 */ /* 0x000ee20000002400 */
[----:B------:R-:W-:Y:S01]  /*17530*/  FMUL.FTZ R8, R8, UR12 ;  /* 0x0000000c08087c20 */ /* 0x000fe20008410000 */
[----:B------:R-:W-:Y:S01]  /*17540*/  FMUL.FTZ R9, R9, UR12 ;  /* 0x0000000c09097c20 */ /* 0x000fe20008410000 */
[----:B------:R-:W-:Y:S01]  /*17550*/  FMUL.FTZ R10, R10, UR12 ;  /* 0x0000000c0a0a7c20 */ /* 0x000fe20008410000 */
[----:B------:R-:W-:Y:S01]  /*17560*/  FMUL.FTZ R11, R11, UR12 ;  /* 0x0000000c0b0b7c20 */ /* 0x000fe20008410000 */
[C---:B--2---:R-:W-:Y:S05]  /*17570*/  HMMA.16816.F32.BF16 R12, R128.reuse, R120, R12 ;  /* 0x00000078800c723c */ /* 0x044fea000004180c */
[----:B------:R-:W2:Y:S01]  /*17580*/  MUFU.TANH R135, R8 ;  /* 0x0000000800877308 */ /* 0x000ea20000002400 */
[C---:B------:R-:W-:Y:S09]  /*17590*/  HMMA.16816.F32.BF16 R16, R128.reuse, R122, R16 ;  /* 0x0000007a8010723c */ /* 0x040ff20000041810 */
[----:B------:R-:W4:Y:S10]  /*175a0*/  MUFU.TANH R133, R9 ;  /* 0x0000000900857308 */ /* 0x000f340000002400 */
[----:B------:R-:W2:Y:S01]  /*175b0*/  MUFU.TANH R252, R10 ;  /* 0x0000000a00fc7308 */ /* 0x000ea20000002400 */
[----:B------:R-:W-:Y:S01]  /*175c0*/  FMUL.FTZ R12, R12, UR12 ;  /* 0x0000000c0c0c7c20 */ /* 0x000fe20008410000 */
[----:B------:R-:W-:Y:S01]  /*175d0*/  FMUL.FTZ R13, R13, UR12 ;  /* 0x0000000c0d0d7c20 */ /* 0x000fe20008410000 */
[----:B------:R-:W-:Y:S07]  /*175e0*/  FMUL.FTZ R14, R14, UR12 ;  /* 0x0000000c0e0e7c20 */ /* 0x000fee0008410000 */
[----:B------:R5:W2:Y:S01]  /*175f0*/  MUFU.TANH R137, R11 ;  /* 0x0000000b00897308 */ /* 0x000aa20000002400 */
[----:B------:R-:W-:Y:S01]  /*17600*/  FMUL.FTZ R15, R15, UR12 ;  /* 0x0000000c0f0f7c20 */ /* 0x000fe20008410000 */
[----:B------:R-:W-:Y:S01]  /*17610*/  FMUL.FTZ R16, R16, UR12 ;  /* 0x0000000c10107c20 */ /* 0x000fe20008410000 */
[----:B------:R-:W-:Y:S01]  /*17620*/  FMUL.FTZ R17, R17, UR12 ;  /* 0x0000000c11117c20 */ /* 0x000fe20008410000 */
[----:B------:R-:W-:Y:S01]  /*17630*/  FMUL.FTZ R18, R18, UR12 ;  /* 0x0000000c12127c20 */ /* 0x000fe20008410000 */
[----:B------:R-:W-:Y:S01]  /*17640*/  FMUL.FTZ R19, R19, UR12 ;  /* 0x0000000c13137c20 */ /* 0x000fe20008410000 */
[C---:B-1----:R-:W-:Y:S04]  /*17650*/  HMMA.16816.F32.BF16 R20, R128.reuse, R4, R20 ;  /* 0x000000048014723c */ /* 0x042fe80000041814 */
[----:B------:R-:W1:Y:S02]  /*17660*/  MUFU.TANH R140, R140 ;  /* 0x0000008c008c7308 */ /* 0x000e640000002400 */
[C---:B------:R-:W-:Y:S01]  /*17670*/  HMMA.16816.F32.BF16 R24, R128.reuse, R6, R24 ;  /* 0x000000068018723c */ /* 0x040fe20000041818 */
[----:B------:R-:W-:Y:S07]  /*17680*/  LDSM.16.M88.4 R4, [R118+0x8000] ;  /* 0x008000007604783b */ /* 0x000fee0000000200 */
[----:B------:R-:W1:Y:S01]  /*17690*/  MUFU.TANH R126, R126 ;  /* 0x0000007e007e7308 */ /* 0x000e620000002400 */
[----:B-----5:R-:W5:Y:S09]  /*176a0*/  LDSM.16.M88.4 R8, [R118+0x7c00] ;  /* 0x007c00007608783b */ /* 0x020f720000000200 */
[----:B------:R-:W1:Y:S01]  /*176b0*/  MUFU.TANH R127, R127 ;  /* 0x0000007f007f7308 */ /* 0x000e620000002400 */
[----:B------:R-:W-:Y:S09]  /*176c0*/  FMUL.FTZ R20, R20, UR12 ;  /* 0x0000000c14147c20 */ /* 0x000ff20008410000 */
        /* <DEDUP_REMOVED lines=8> */
[----:B------:R-:W-:Y:S09]  /*17750*/  FMUL.FTZ R27, R27, UR12 ;  /* 0x0000000c1b1b7c20 */ /* 0x000ff20008410000 */
[----:B------:R-:W1:Y:S10]  /*17760*/  MUFU.TANH R244, R14 ;  /* 0x0000000e00f47308 */ /* 0x000e740000002400 */
[----:B------:R-:W1:Y:S01]  /*17770*/  MUFU.TANH R246, R15 ;  /* 0x0000000f00f67308 */ /* 0x000e620000002400 */
[C---:B-----5:R-:W-:Y:S09]  /*17780*/  HMMA.16816.F32.BF16 R28, R128.reuse, R8, R28 ;  /* 0x00000008801c723c */ /* 0x060ff2000004181c */
[----:B------:R-:W1:Y:S01]  /*17790*/  MUFU.TANH R242, R16 ;  /* 0x0000001000f27308 */ /* 0x000e620000002400 */
[C---:B------:R-:W-:Y:S01]  /*177a0*/  HMMA.16816.F32.BF16 R32, R128.reuse, R10, R32 ;  /* 0x0000000a8020723c */ /* 0x040fe20000041820 */
[----:B------:R-:W5:Y:S08]  /*177b0*/  LDSM.16.M88.4 R8, [R118+0x8400] ;  /* 0x008400007608783b */ /* 0x000f700000000200 */
[----:B------:R-:W1:Y:S01]  /*177c0*/  MUFU.TANH R238, R17 ;  /* 0x0000001100ee7308 */ /* 0x000e620000002400 */
[C---:B------:R-:W-:Y:S06]  /*177d0*/  HMMA.16816.F32.BF16 R36, R128.reuse, R4, R36 ;  /* 0x000000048024723c */ /* 0x040fec0000041824 */
[C---:B------:R-:W-:Y:S03]  /*177e0*/  HMMA.16816.F32.BF16 R40, R128.reuse, R6, R40 ;  /* 0x000000068028723c */ /* 0x040fe60000041828 */
[----:B------:R-:W1:Y:S01]  /*177f0*/  MUFU.TANH R240, R18 ;  /* 0x0000001200f07308 */ /* 0x000e620000002400 */
[----:B------:R-:W3:Y:S01]  /*17800*/  LDSM.16.M88.4 R4, [R118+0x8800] ;  /* 0x008800007604783b */ /* 0x000ee20000000200 */
        /* <DEDUP_REMOVED lines=18> */
[C---:B-----5:R-:W-:Y:S03]  /*17930*/  HMMA.16816.F32.BF16 R44, R128.reuse, R8, R44 ;  /* 0x00000008802c723c */ /* 0x060fe6000004182c */
[----:B------:R-:W-:Y:S04]  /*17940*/  FMUL.FTZ R43, R43, UR12 ;  /* 0x0000000c2b2b7c20 */ /* 0x000fe80008410000 */
[----:B------:R-:W1:Y:S01]  /*17950*/  MUFU.TANH R230, R22 ;  /* 0x0000001600e67308 */ /* 0x000e620000002400 */
[C---:B------:R-:W-:Y:S01]  /*17960*/  HMMA.16816.F32.BF16 R48, R128.reuse, R10, R48 ;  /* 0x0000000a8030723c */ /* 0x040fe20000041830 */
[----:B------:R-:W5:Y:S01]  /*17970*/  LDSM.16.M88.4 R8, [R118+0x8c00] ;  /* 0x008c00007608783b */ /* 0x000f620000000200 */
[----:B------:R-:W-:Y:S07]  /*17980*/  DEPBAR.LE SB0, 0x0 ;  /* 0x000080000000791a */ /* 0x000fee0000000000 */
[----:B------:R-:W1:Y:S01]  /*17990*/  MUFU.TANH R226, R23 ;  /* 0x0000001700e27308 */ /* 0x000e620000002400 */
[----:B------:R-:W-:Y:S01]  /*179a0*/  BAR.SYNC.DEFER_BLOCKING 0x0 ;  /* 0x0000000000007b1d */ /* 0x000fe20000010000 */
[C---:B---3--:R-:W-:Y:S08]  /*179b0*/  HMMA.16816.F32.BF16 R52, R128.reuse, R4, R52 ;  /* 0x000000048034723c */ /* 0x048ff00000041834 */
[----:B------:R-:W3:Y:S01]  /*179c0*/  MUFU.TANH R228, R24 ;  /* 0x0000001800e47308 */ /* 0x000ee20000002400 */
        /* <DEDUP_REMOVED lines=15> */
[----:B------:R4:W1:Y:S01]  /*17ac0*/  MUFU.TANH R168, R52 ;  /* 0x0000003400a87308 */ /* 0x0008620000002400 */
[----:B------:R-:W-:Y:S01]  /*17ad0*/  FMUL.FTZ R56, R56, UR12 ;  /* 0x0000000c38387c20 */ /* 0x000fe20008410000 */
[C---:B-----5:R-:W-:Y:S03]  /*17ae0*/  HMMA.16816.F32.BF16 R60, R128.reuse, R8, R60 ;  /* 0x00000008803c723c */ /* 0x060fe6000004183c */
[----:B------:R-:W-:Y:S01]  /*17af0*/  FMUL.FTZ R57, R57, UR12 ;  /* 0x0000000c39397c20 */ /* 0x000fe20008410000 */
[----:B------:R-:W-:Y:S01]  /*17b00*/  FMUL.FTZ R58, R58, UR12 ;  /* 0x0000000c3a3a7c20 */ /* 0x000fe20008410000 */
[----:B------:R-:W-:Y:S03]  /*17b10*/  FMUL.FTZ R59, R59, UR12 ;  /* 0x0000000c3b3b7c20 */ /* 0x000fe60008410000 */
[----:B------:R1:W1:Y:S01]  /*17b20*/  MUFU.TANH R220, R27 ;  /* 0x0000001b00dc7308 */ /* 0x0002620000002400 */
[----:B------:R-:W-:Y:S09]  /*17b30*/  HMMA.16816.F32.BF16 R64, R128, R10, R64 ;  /* 0x0000000a8040723c */ /* 0x000ff20000041840 */
[----:B------:R1:W1:Y:S10]  /*17b40*/  MUFU.TANH R218, R28 ;  /* 0x0000001c00da7308 */ /* 0x0002740000002400 */
[----:B------:R1:W1:Y:S01]  /*17b50*/  MUFU.TANH R216, R29 ;  /* 0x0000001d00d87308 */ /* 0x0002620000002400 */
[----:B------:R-:W-:Y:S01]  /*17b60*/  FMUL.FTZ R60, R60, UR12 ;  /* 0x0000000c3c3c7c20 */ /* 0x000fe20008410000 */
[----:B------:R-:W-:Y:S01]  /*17b70*/  FMUL.FTZ R61, R61, UR12 ;  /* 0x0000000c3d3d7c20 */ /* 0x000fe20008410000 */
[----:B------:R-:W-:Y:S01]  /*17b80*/  FMUL.FTZ R62, R62, UR12 ;  /* 0x0000000c3e3e7c20 */ /* 0x000fe20008410000 */
[----:B------:R-:W-:Y:S06]  /*17b90*/  FMUL.FTZ R63, R63, UR12 ;  /* 0x0000000c3f3f7c20 */ /* 0x000fec0008410000 */
[----:B------:R1:W1:Y:S01]  /*17ba0*/  MUFU.TANH R214, R30 ;  /* 0x0000001e00d67308 */ /* 0x0002620000002400 */
[----:B----4-:R-:W-:Y:S01]  /*17bb0*/  FMUL.FTZ R52, R66, UR12 ;  /* 0x0000000c42347c20 */ /* 0x010fe20008410000 */
[----:B------:R-:W-:Y:S01]  /*17bc0*/  FMUL.FTZ R3, R67, UR12 ;  /* 0x0000000c43037c20 */ /* 0x000fe20008410000 */
[----:B------:R-:W-:Y:S01]  /*17bd0*/  FMUL.FTZ R64, R64, UR12 ;  /* 0x0000000c40407c20 */ /* 0x000fe20008410000 */
[----:B------:R-:W-:Y:S06]  /*17be0*/  FMUL.FTZ R65, R65, UR12 ;  /* 0x0000000c41417c20 */ /* 0x000fec0008410000 */
        /* <DEDUP_REMOVED lines=54> */
[-C--:B------:R-:W-:Y:S05]  /*17f50*/  LOP3.LUT R9, R9, R0.reuse, RZ, 0x3c, !PT ;  /* 0x0000000009097212 */ /* 0x080fea00078e3cff */
[----:B------:R-:W2:Y:S01]  /*17f60*/  F2I.FTZ.U32.TRUNC.NTZ R13, R12 ;  /* 0x0000000c000d7305 */ /* 0x000ea2000021f000 */
[----:B------:R-:W-:Y:S02]  /*17f70*/  ISETP.GE.AND P0, PT, R9, RZ, PT ;  /* 0x000000ff0900720c */ /* 0x000fe40003f06270 */
[----:B------:R-:W-:Y:S01]  /*17f80*/  LOP3.LUT R9, RZ, R0, RZ, 0x33, !PT ;  /* 0x00000000ff097212 */ /* 0x000fe200078e33ff */
        /* <DEDUP_REMOVED lines=19> */
[----:B------:R-:W2:Y:S07]  /*180c0*/  LDC R2, c[0x0][0x24c] ;  /* 0x00009300ff027b82 */ /* 0x000eae0000000800 */
        /* <DEDUP_REMOVED lines=26> */
.L_x_2295:
        /* <DEDUP_REMOVED lines=25> */
.L_x_2294:
[----:B--2---:R-:W-:Y:S01]  /*18400*/  FMNMX.FTZ R5, R186, R119, !PT ;  /* 0x00000077ba057209 */ /* 0x004fe20007810000 */
[----:B------:R-:W-:Y:S01]  /*18410*/  LDSM.16.MT88.4 R16, [R144+0x9000] ;  /* 0x009000009010783b */ /* 0x000fe20000004200 */
[----:B-1----:R-:W-:Y:S02]  /*18420*/  FMNMX.FTZ R2, R126, R117, !PT ;  /* 0x000000757e027209 */ /* 0x002fe40007810000 */
[----:B------:R-:W-:Y:S02]  /*18430*/  FMNMX.FTZ R0, R140, R5, !PT ;  /* 0x000000058c007209 */ /* 0x000fe40007810000 */
[----:B------:R-:W-:Y:S02]  /*18440*/  FMNMX.FTZ R7, R127, R2, !PT ;  /* 0x000000027f077209 */ /* 0x000fe40007810000 */
[----:B------:R-:W-:Y:S01]  /*18450*/  FMNMX.FTZ R0, R135, R0, !PT ;  /* 0x0000000087007209 */ /* 0x000fe20007810000 */
[----:B------:R-:W-:Y:S03]  /*18460*/  LDSM.16.MT88.4 R24, [R116+0x9000] ;  /* 0x009000007418783b */ /* 0x000fe60000004200 */
        /* <DEDUP_REMOVED lines=83> */
[--C-:B------:R-:W-:Y:S01]  /*189a0*/  FFMA.FTZ R129, R140, UR4, -R125.reuse ;  /* 0x000000048c817c23 */ /* 0x100fe2000801087d */
[----:B------:R-:W-:Y:S01]  /*189b0*/  FMUL.FTZ R53, R4, UR4 ;  /* 0x0000000404357c20 */ /* 0x000fe20008410000 */
[--C-:B------:R-:W-:Y:S01]  /*189c0*/  FFMA.FTZ R140, R135, UR4, -R125.reuse ;  /* 0x00000004878c7c23 */ /* 0x100fe2000801087d */
[----:B------:R-:W-:Y:S01]  /*189d0*/  FFMA.FTZ R123, R133, UR4, -R125 ;  /* 0x00000004857b7c23 */ /* 0x000fe2000801087d */
[--C-:B------:R-:W-:Y:S01]  /*189e0*/  FFMA.FTZ R186, R126, UR4, -R55.reuse ;  /* 0x000000047eba7c23 */ /* 0x100fe20008010837 */
[--C-:B------:R-:W-:Y:S01]  /*189f0*/  FFMA.FTZ R127, R127, UR4, -R55.reuse ;  /* 0x000000047f7f7c23 */ /* 0x100fe20008010837 */
[--C-:B------:R-:W-:Y:S01]  /*18a00*/  FFMA.FTZ R126, R252, UR4, -R55.reuse ;  /* 0x00000004fc7e7c23 */ /* 0x100fe20008010837 */
[--C-:B------:R-:W-:Y:S01]  /*18a10*/  FFMA.FTZ R117, R137, UR4, -R55.reuse ;  /* 0x0000000489757c23 */ /* 0x100fe20008010837 */
[----:B------:R-:W1:Y:S01]  /*18a20*/  MUFU.EX2 R54, R54 ;  /* 0x0000003600367308 */ /* 0x000e620000000800 */
[----:B------:R-:W-:Y:S01]  /*18a30*/  FFMA.FTZ R246, R246, UR4, -R55 ;  /* 0x00000004f6f67c23 */ /* 0x000fe20008010837 */
[----:B------:R-:W-:Y:S01]  /*18a40*/  FFMA.FTZ R250, R250, UR4, -R125 ;  /* 0x00000004fafa7c23 */ /* 0x000fe2000801087d */
[----:B------:R-:W-:Y:S01]  /*18a50*/  FFMA.FTZ R244, R244, UR4, -R55 ;  /* 0x00000004f4f47c23 */ /* 0x000fe20008010837 */
[----:B------:R-:W-:Y:S01]  /*18a60*/  FFMA.FTZ R238, R238, UR4, -R125 ;  /* 0x00000004eeee7c23 */ /* 0x000fe2000801087d */
[----:B------:R-:W-:Y:S01]  /*18a70*/  FFMA.FTZ R240, R240, UR4, -R55 ;  /* 0x00000004f0f07c23 */ /* 0x000fe20008010837 */
[--C-:B------:R-:W-:Y:S01]  /*18a80*/  FFMA.FTZ R133, R208, UR4, -R125.reuse ;  /* 0x00000004d0857c23 */ /* 0x100fe2000801087d */
        /* <DEDUP_REMOVED lines=34> */
[----:B------:R-:W-:Y:S01]  /*18cb0*/  FMUL.FTZ R41, R54, R77 ;  /* 0x0000004d36297220 */ /* 0x000fe20000410000 */
[C---:B------:R-:W-:Y:S01]  /*18cc0*/  FMUL.FTZ R42, R53.reuse, R78 ;  /* 0x0000004e352a7220 */ /* 0x040fe20000410000 */
[C---:B------:R-:W-:Y:S01]  /*18cd0*/  FMUL.FTZ R43, R53.reuse, R79 ;  /* 0x0000004f352b7220 */ /* 0x040fe20000410000 */
[--C-:B------:R-:W-:Y:S01]  /*18ce0*/  FFMA.FTZ R87, R242, UR4, -R125.reuse ;  /* 0x00000004f2577c23 */ /* 0x100fe2000801087d */
[----:B------:R-:W2:Y:S01]  /*18cf0*/  LDSM.16.MT88.4 R76, [R116+0x9400] ;  /* 0x00940000744c783b */ /* 0x000ea20000004200 */
[C---:B------:R-:W-:Y:S01]  /*18d00*/  FMUL.FTZ R48, R54.reuse, R68 ;  /* 0x0000004436307220 */ /* 0x040fe20000410000 */
[----:B------:R-:W-:Y:S03]  /*18d10*/  FMUL.FTZ R49, R54, R69 ;  /* 0x0000004536317220 */ /* 0x000fe60000410000 */
[----:B------:R-:W3:Y:S01]  /*18d20*/  MUFU.EX2 R186, R186 ;  /* 0x000000ba00ba7308 */ /* 0x000ee20000000800 */
[C---:B------:R-:W-:Y:S01]  /*18d30*/  FMUL.FTZ R50, R53.reuse, R70 ;  /* 0x0000004635327220 */ /* 0x040fe20000410000 */
[----:B------:R-:W-:Y:S01]  /*18d40*/  FMUL.FTZ R51, R53, R71 ;  /* 0x0000004735337220 */ /* 0x000fe20000410000 */
[----:B------:R-:W-:Y:S01]  /*18d50*/  FFMA.FTZ R84, R234, UR4, -R125 ;  /* 0x00000004ea547c23 */ /* 0x000fe2000801087d */
[----:B------:R-:W-:Y:S01]  /*18d60*/  FFMA.FTZ R86, R230, UR4, -R55 ;  /* 0x00000004e6567c23 */ /* 0x000fe20008010837 */
[----:B------:R-:W4:Y:S01]  /*18d70*/  LDSM.16.MT88.4 R68, [R144+0xb400] ;  /* 0x00b400009044783b */ /* 0x000f220000004200 */
[--C-:B------:R-:W-:Y:S01]  /*18d80*/  FFMA.FTZ R106, R210, UR4, -R125.reuse ;  /* 0x00000004d26a7c23 */ /* 0x100fe2000801087d */
[--C-:B------:R-:W-:Y:S03]  /*18d90*/  FFMA.FTZ R143, R184, UR4, -R125.reuse ;  /* 0x00000004b88f7c23 */ /* 0x100fe6000801087d */
[----:B------:R-:W-:Y:S01]  /*18da0*/  MUFU.EX2 R140, R140 ;  /* 0x0000008c008c7308 */ /* 0x000fe20000000800 */
[----:B-1----:R-:W-:Y:S01]  /*18db0*/  F2FP.BF16.F32.PACK_AB R56, R129, R131 ;  /* 0x000000838138723e */ /* 0x002fe200000010ff */
[----:B------:R-:W-:Y:S01]  /*18dc0*/  FFMA.FTZ R182, R182, UR4, -R125 ;  /* 0x00000004b6b67c23 */ /* 0x000fe2000801087d */
[--C-:B------:R-:W-:Y:S01]  /*18dd0*/  FFMA.FTZ R155, R180, UR4, -R55.reuse ;  /* 0x00000004b49b7c23 */ /* 0x100fe20008010837 */
[----:B------:R-:W-:Y:S01]  /*18de0*/  FFMA.FTZ R178, R178, UR4, -R55 ;  /* 0x00000004b2b27c23 */ /* 0x000fe20008010837 */
[----:B------:R-:W-:Y:S01]  /*18df0*/  LDSM.16.MT88.4 R108, [R144+0xac00] ;  /* 0x00ac0000906c783b */ /* 0x000fe20000004200 */
[--C-:B------:R-:W-:Y:S01]  /*18e00*/  FFMA.FTZ R165, R176, UR4, -R125.reuse ;  /* 0x00000004b0a57c23 */ /* 0x100fe2000801087d */
[----:B------:R-:W-:Y:S03]  /*18e10*/  FFMA.FTZ R174, R174, UR4, -R125 ;  /* 0x00000004aeae7c23 */ /* 0x000fe6000801087d */
[----:B------:R-:W1:Y:S01]  /*18e20*/  MUFU.EX2 R123, R123 ;  /* 0x0000007b007b7308 */ /* 0x000e620000000800 */
[----:B---3--:R-:W-:Y:S01]  /*18e30*/  F2FP.BF16.F32.PACK_AB R57, R127, R186 ;  /* 0x000000ba7f39723e */ /* 0x008fe200000010ff */
[----:B------:R-:W-:Y:S01]  /*18e40*/  FFMA.FTZ R186, R53, R162, R186 ;  /* 0x000000a235ba7223 */ /* 0x000fe200000100ba */
[--C-:B------:R-:W-:Y:S01]  /*18e50*/  FFMA.FTZ R167, R172, UR4, -R55.reuse ;  /* 0x00000004aca77c23 */ /* 0x100fe20008010837 */
[--C-:B------:R-:W-:Y:S01]  /*18e60*/  FFMA.FTZ R170, R170, UR4, -R55.reuse ;  /* 0x00000004aaaa7c23 */ /* 0x100fe20008010837 */
[--C-:B------:R-:W-:Y:S01]  /*18e70*/  FFMA.FTZ R96, R222, UR4, -R55.reuse ;  /* 0x00000004de607c23 */ /* 0x100fe20008010837 */
[----:B------:R-:W-:Y:S01]  /*18e80*/  FFMA.FTZ R97, R220, UR4, -R55 ;  /* 0x00000004dc617c23 */ /* 0x000fe20008010837 */
[--C-:B------:R-:W-:Y:S03]  /*18e90*/  FFMA.FTZ R98, R218, UR4, -R125.reuse ;  /* 0x00000004da627c23 */ /* 0x100fe6000801087d */
[----:B------:R-:W3:Y:S01]  /*18ea0*/  MUFU.EX2 R117, R117 ;  /* 0x0000007500757308 */ /* 0x000ee20000000800 */
[----:B------:R-:W-:Y:S01]  /*18eb0*/  FFMA.FTZ R99, R216, UR4, -R125 ;  /* 0x00000004d8637c23 */ /* 0x000fe2000801087d */
[--C-:B------:R-:W-:Y:S01]  /*18ec0*/  FFMA.FTZ R104, R214, UR4, -R55.reuse ;  /* 0x00000004d6687c23 */ /* 0x100fe20008010837 */
[--C-:B------:R-:W-:Y:S01]  /*18ed0*/  FFMA.FTZ R105, R212, UR4, -R55.reuse ;  /* 0x00000004d4697c23 */ /* 0x100fe20008010837 */
[--C-:B------:R-:W-:Y:S01]  /*18ee0*/  FFMA.FTZ R107, R206, UR4, -R55.reuse ;  /* 0x00000004ce6b7c23 */ /* 0x100fe20008010837 */
[--C-:B------:R-:W-:Y:S01]  /*18ef0*/  FFMA.FTZ R204, R204, UR4, -R55.reuse ;  /* 0x00000004cccc7c23 */ /* 0x100fe20008010837 */
[----:B------:R-:W-:Y:S01]  /*18f00*/  FFMA.FTZ R162, R164, UR4, -R55 ;  /* 0x00000004a4a27c23 */ /* 0x000fe20008010837 */
[----:B------:R-:W-:Y:S03]  /*18f10*/  FFMA.FTZ R169, R136, UR4, -R125 ;  /* 0x0000000488a97c23 */ /* 0x000fe6000801087d */
[----:B------:R-:W-:Y:S01]  /*18f20*/  MUFU.EX2 R85, R246 ;  /* 0x000000f600557308 */ /* 0x000fe20000000800 */
[----:B-1----:R-:W-:Y:S01]  /*18f30*/  F2FP.BF16.F32.PACK_AB R58, R123, R140 ;  /* 0x0000008c7b3a723e */ /* 0x002fe200000010ff */
[--C-:B------:R-:W-:Y:S01]  /*18f40*/  FFMA.FTZ R134, R134, UR4, -R55.reuse ;  /* 0x0000000486867c23 */ /* 0x100fe20008010837 */
[----:B------:R-:W-:Y:S01]  /*18f50*/  FFMA.FTZ R171, R132, UR4, -R55 ;  /* 0x0000000484ab7c23 */ /* 0x000fe20008010837 */
[----:B------:R-:W-:Y:S01]  /*18f60*/  FFMA.FTZ R128, R128, UR4, -R125 ;  /* 0x0000000480807c23 */ /* 0x000fe2000801087d */
[----:B------:R-:W-:Y:S01]  /*18f70*/  FFMA.FTZ R124, R124, UR4, -R55 ;  /* 0x000000047c7c7c23 */ /* 0x000fe20008010837 */
[----:B------:R-:W-:Y:S01]  /*18f80*/  FFMA.FTZ R121, R121, UR4, -R125 ;  /* 0x0000000479797c23 */ /* 0x000fe2000801087d */
[----:B------:R-:W-:Y:S03]  /*18f90*/  FFMA.FTZ R52, R52, UR4, -R55 ;  /* 0x0000000434347c23 */ /* 0x000fe60008010837 */
[----:B------:R-:W-:Y:S01]  /*18fa0*/  MUFU.EX2 R87, R87 ;  /* 0x0000005700577308 */ /* 0x000fe20000000800 */
[----:B---3--:R-:W-:Y:S01]  /*18fb0*/  F2FP.BF16.F32.PACK_AB R59, R117, R126 ;  /* 0x0000007e753b723e */ /* 0x008fe200000010ff */
[----:B------:R-:W-:Y:S01]  /*18fc0*/  FFMA.FTZ R131, R54, R163, R131 ;  /* 0x000000a336837223 */ /* 0x000fe20000010083 */
[----:B------:R-:W-:Y:S01]  /*18fd0*/  FFMA.FTZ R163, R138, UR4, -R55 ;  /* 0x000000048aa37c23 */ /* 0x000fe20008010837 */
[----:B------:R-:W-:Y:S01]  /*18fe0*/  FFMA.FTZ R138, R142, UR4, -R125 ;  /* 0x000000048e8a7c23 */ /* 0x000fe2000801087d */
[----:B------:R-:W-:Y:S01]  /*18ff0*/  ISETP.GT.AND P0, PT, R158, 0x1, PT ;  /* 0x000000019e00780c */ /* 0x000fe20003f04270 */
[----:B------:R-:W-:Y:S01]  /*19000*/  FADD.FTZ R131, R129, R131 ;  /* 0x0000008381837221 */ /* 0x000fe20000010000 */
[----:B------:R-:W-:Y:S01]  /*19010*/  FFMA.FTZ R129, R122, UR4, -R55 ;  /* 0x000000047a817c23 */ /* 0x000fe20008010837 */
[C---:B------:R-:W-:Y:S02]  /*19020*/  HMMA.16816.F32.BF16 R4, R56.reuse, R16, R4 ;  /* 0x000000103804723c */ /* 0x040fe40000041804 */
[----:B------:R-:W-:Y:S03]  /*19030*/  MUFU.EX2 R84, R84 ;  /* 0x0000005400547308 */ /* 0x000fe60000000800 */
[----:B------:R-:W-:Y:S01]  /*19040*/  FADD.FTZ R140, R140, R131 ;  /* 0x000000838c8c7221 */ /* 0x000fe20000010000 */
[C---:B------:R-:W-:Y:S06]  /*19050*/  HMMA.16816.F32.BF16 R8, R56.reuse, R18, R8 ;  /* 0x000000123808723c */ /* 0x040fec0000041808 */
[----:B------:R-:W-:Y:S01]  /*19060*/  MUFU.EX2 R86, R86 ;  /* 0x0000005600567308 */ /* 0x000fe20000000800 */
[C---:B------:R-:W-:Y:S01]  /*19070*/  FMUL.FTZ R16, R54.reuse, R100 ;  /* 0x0000006436107220 */ /* 0x040fe20000410000 */
[C---:B------:R-:W-:Y:S03]  /*19080*/  HMMA.16816.F32.BF16 R12, R56.reuse, R24, R12 ;  /* 0x00000018380c723c */ /* 0x040fe6000004180c */
[C---:B------:R-:W-:Y:S01]  /*19090*/  FMUL.FTZ R17, R54.reuse, R101 ;  /* 0x0000006536117220 */ /* 0x040fe20000410000 */
[C---:B------:R-:W-:Y:S01]  /*190a0*/  FMUL.FTZ R18, R53.reuse, R102 ;  /* 0x0000006635127220 */ /* 0x040fe20000410000 */
[----:B------:R-:W-:Y:S03]  /*190b0*/  FMUL.FTZ R19, R53, R103 ;  /* 0x0000006735137220 */ /* 0x000fe60000410000 */
[----:B------:R-:W-:Y:S01]  /*190c0*/  MUFU.EX2 R106, R106 ;  /* 0x0000006a006a7308 */ /* 0x000fe20000000800 */
[----:B------:R-:W-:Y:S02]  /*190d0*/  LDSM.16.MT88.4 R100, [R116+0xac00] ;  /* 0x00ac00007464783b */ /* 0x000fe40000004200 */
[----:B------:R-:W-:Y:S01]  /*190e0*/  FADD.FTZ R140, R123, R140 ;  /* 0x0000008c7b8c7221 */ /* 0x000fe20000010000 */
[C---:B------:R-:W-:Y:S01]  /*190f0*/  FMUL.FTZ R24, R54.reuse, R92 ;  /* 0x0000005c36187220 */ /* 0x040fe20000410000 */
[----:B------:R-:W-:Y:S01]  /*19100*/  FMUL.FTZ R25, R54, R93 ;  /* 0x0000005d36197220 */ /* 0x000fe20000410000 */
[C---:B------:R-:W-:Y:S04]  /*19110*/  HMMA.16816.F32.BF16 R16, R56.reuse, R26, R16 ;  /* 0x0000001a3810723c */ /* 0x040fe80000041810 */
[----:B------:R-:W-:Y:S01]  /*19120*/  MUFU.EX2 R93, R250 ;  /* 0x000000fa005d7308 */ /* 0x000fe20000000800 */
[----:B------:R-:W-:Y:S01]  /*19130*/  FFMA.FTZ R92, R248, UR4, -R125 ;  /* 0x00000004f85c7c23 */ /* 0x000fe2000801087d */
[C---:B------:R-:W-:Y:S08]  /*19140*/  HMMA.16816.F32.BF16 R20, R56.reuse, R28, R20 ;  /* 0x0000001c3814723c */ /* 0x040ff00000041814 */
[----:B------:R-:W-:Y:S03]  /*19150*/  MUFU.EX2 R92, R92 ;  /* 0x0000005c005c7308 */ /* 0x000fe60000000800 */
[C---:B------:R-:W-:Y:S01]  /*19160*/  FMUL.FTZ R26, R53.reuse, R94 ;  /* 0x0000005e351a7220 */ /* 0x040fe20000410000 */
[----:B------:R-:W-:Y:S01]  /*19170*/  FMUL.FTZ R27, R53, R95 ;  /* 0x0000005f351b7220 */ /* 0x000fe20000410000 */
[----:B------:R-:W-:Y:S01]  /*19180*/  FADD.FTZ R95, R127, R186 ;  /* 0x000000ba7f5f7221 */ /* 0x000fe20000010000 */
[----:B------:R-:W-:Y:S03]  /*19190*/  FMUL.FTZ R28, R54, R88 ;  /* 0x00000058361c7220 */ /* 0x000fe60000410000 */
[----:B------:R-:W-:Y:S01]  /*191a0*/  FADD.FTZ R126, R126, R95 ;  /* 0x0000005f7e7e7221 */ /* 0x000fe20000010000 */
[----:B------:R-:W1:Y:S01]  /*191b0*/  MUFU.EX2 R88, R244 ;  /* 0x000000f400587308 */ /* 0x000e620000000800 */
[C---:B------:R-:W-:Y:S03]  /*191c0*/  HMMA.16816.F32.BF16 R24, R56.reuse, R30, R24 ;  /* 0x0000001e3818723c */ /* 0x040fe60000041818 */
[----:B------:R-:W-:Y:S01]  /*191d0*/  FMUL.FTZ R29, R54, R89 ;  /* 0x00000059361d7220 */ /* 0x000fe20000410000 */
[----:B------:R-:W-:Y:S01]  /*191e0*/  FADD.FTZ R117, R117, R126 ;  /* 0x0000007e75757221 */ /* 0x000fe20000010000 */
[--C-:B------:R-:W-:Y:S01]  /*191f0*/  FFMA.FTZ R89, R224, UR4, -R125.reuse ;  /* 0x00000004e0597c23 */ /* 0x100fe2000801087d */
[----:B------:R-:W-:Y:S01]  /*19200*/  FFMA.FTZ R127, R130, UR4, -R125 ;  /* 0x00000004827f7c23 */ /* 0x000fe2000801087d */
[C---:B------:R-:W-:Y:S01]  /*19210*/  FMUL.FTZ R30, R53.reuse, R90 ;  /* 0x0000005a351e7220 */ /* 0x040fe20000410000 */
[C---:B------:R-:W-:Y:S01]  /*19220*/  FMUL.FTZ R31, R53.reuse, R91 ;  /* 0x0000005b351f7220 */ /* 0x040fe20000410000 */
[----:B------:R-:W-:Y:S02]  /*19230*/  MUFU.EX2 R133, R133 ;  /* 0x0000008500857308 */ /* 0x000fe40000000800 */
[----:B------:R-:W-:Y:S01]  /*19240*/  FFMA.FTZ R91, R226, UR4, -R55 ;  /* 0x00000004e25b7c23 */ /* 0x000fe20008010837 */
[--C-:B------:R-:W-:Y:S03]  /*19250*/  FFMA.FTZ R90, R228, UR4, -R125.reuse ;  /* 0x00000004e45a7c23 */ /* 0x100fe6000801087d */
        /* <DEDUP_REMOVED lines=9> */
[----:B------:R-:W3:Y:S01]  /*192f0*/  MUFU.EX2 R80, R238 ;  /* 0x000000ee00507308 */ /* 0x000ee20000000800 */
[--C-:B------:R-:W-:Y:S01]  /*19300*/  FFMA.FTZ R82, R236, UR4, -R55.reuse ;  /* 0x00000004ec527c23 */ /* 0x100fe20008010837 */
[----:B------:R-:W-:Y:S01]  /*19310*/  FFMA.FTZ R55, R3, UR4, -R55 ;  /* 0x0000000403377c23 */ /* 0x000fe20008010837 */
[C---:B------:R-:W-:Y:S07]  /*19320*/  HMMA.16816.F32.BF16 R36, R56.reuse, R44, R36 ;  /* 0x0000002c3824723c */ /* 0x040fee0000041824 */
[----:B------:R-:W-:Y:S01]  /*19330*/  MUFU.EX2 R83, R83 ;  /* 0x0000005300537308 */ /* 0x000fe20000000800 */
[C---:B------:R-:W-:Y:S03]  /*19340*/  HMMA.16816.F32.BF16 R40, R56.reuse, R46, R40 ;  /* 0x0000002e3828723c */ /* 0x040fe60000041828 */
[C---:B------:R-:W-:Y:S01]  /*19350*/  FMUL.FTZ R44, R54.reuse, R72 ;  /* 0x00000048362c7220 */ /* 0x040fe20000410000 */
[----:B------:R-:W-:Y:S03]  /*19360*/  FMUL.FTZ R45, R54, R73 ;  /* 0x00000049362d7220 */ /* 0x000fe60000410000 */
[C---:B------:R-:W-:Y:S01]  /*19370*/  FMUL.FTZ R46, R53.reuse, R74 ;  /* 0x0000004a352e7220 */ /* 0x040fe20000410000 */
[----:B------:R-:W-:Y:S01]  /*19380*/  FMUL.FTZ R47, R53, R75 ;  /* 0x0000004b352f7220 */ /* 0x000fe20000410000 */
[----:B------:R-:W-:Y:S01]  /*19390*/  MUFU.EX2 R81, R240 ;  /* 0x000000f000517308 */ /* 0x000fe20000000800 */
[----:B------:R-:W-:Y:S01]  /*193a0*/  LDSM.16.MT88.4 R72, [R116+0xd400] ;  /* 0x00d400007448783b */ /* 0x000fe20000004200 */
[--C-:B------:R-:W-:Y:S01]  /*193b0*/  FFMA.FTZ R53, R168, UR4, -R125.reuse ;  /* 0x00000004a8357c23 */ /* 0x100fe2000801087d */
[--C-:B------:R-:W-:Y:S01]  /*193c0*/  FFMA.FTZ R54, R166, UR4, -R125.reuse ;  /* 0x00000004a6367c23 */ /* 0x100fe2000801087d */
[----:B------:R-:W-:Y:S02]  /*193d0*/  FFMA.FTZ R125, R120, UR4, -R125 ;  /* 0x00000004787d7c23 */ /* 0x000fe4000801087d */
[C---:B------:R-:W-:Y:S04]  /*193e0*/  HMMA.16816.F32.BF16 R44, R56.reuse, R60, R44 ;  /* 0x0000003c382c723c */ /* 0x040fe8000004182c */
[----:B------:R-:W5:Y:S02]  /*193f0*/  MUFU.EX2 R82, R82 ;  /* 0x0000005200527308 */ /* 0x000f640000000800 */
[----:B------:R-:W-:Y:S01]  /*19400*/  HMMA.16816.F32.BF16 R48, R56, R62, R48 ;  /* 0x0000003e3830723c */ /* 0x000fe20000041830 */
[----:B------:R-:W4:Y:S07]  /*19410*/  LDSM.16.MT88.4 R60, [R116+0xb400] ;  /* 0x00b40000743c783b */ /* 0x000f2e0000004200 */
[----:B------:R-:W-:Y:S03]  /*19420*/  MUFU.EX2 R135, R135 ;  /* 0x0000008700877308 */ /* 0x000fe60000000800 */
[----:B-1----:R-:W-:Y:S01]  /*19430*/  F2FP.BF16.F32.PACK_AB R57, R85, R88 ;  /* 0x000000585539723e */ /* 0x002fe200000010ff */
[----:B------:R-:W-:Y:S01]  /*19440*/  FADD.FTZ R88, R88, R117 ;  /* 0x0000007558587221 */ /* 0x000fe20000010000 */
[----:B------:R-:W-:Y:S01]  /*19450*/  F2FP.BF16.F32.PACK_AB R56, R92, R93 ;  /* 0x0000005d5c38723e */ /* 0x000fe200000010ff */
[----:B------:R-:W-:Y:S01]  /*19460*/  FADD.FTZ R93, R93, R140 ;  /* 0x0000008c5d5d7221 */ /* 0x000fe20000010000 */
[----:B---3--:R-:W-:Y:S01]  /*19470*/  F2FP.BF16.F32.PACK_AB R58, R80, R87 ;  /* 0x00000057503a723e */ /* 0x008fe200000010ff */
[----:B------:R-:W-:Y:S01]  /*19480*/  FADD.FTZ R88, R85, R88 ;  /* 0x0000005855587221 */ /* 0x000fe20000010000 */
[----:B-----5:R-:W-:Y:S01]  /*19490*/  F2FP.BF16.F32.PACK_AB R59, R82, R81 ;  /* 0x00000051523b723e */ /* 0x020fe200000010ff */
[----:B------:R-:W-:Y:S01]  /*194a0*/  FADD.FTZ R92, R92, R93 ;  /* 0x0000005d5c5c7221 */ /* 0x000fe20000010000 */
[----:B------:R-:W-:Y:S01]  /*194b0*/  MUFU.EX2 R196, R196 ;  /* 0x000000c400c47308 */ /* 0x000fe20000000800 */
[----:B------:R-:W-:Y:S01]  /*194c0*/  FADD.FTZ R81, R81, R88 ;  /* 0x0000005851517221 */ /* 0x000fe20000010000 */
[----:B------:R-:W-:Y:S01]  /*194d0*/  MOV R117, R0 ;  /* 0x0000000000757202 */ /* 0x000fe20000000f00 */
[----:B------:R-:W-:Y:S02]  /*194e0*/  FADD.FTZ R87, R87, R92 ;  /* 0x0000005c57577221 */ /* 0x000fe40000010000 */
[C---:B------:R-:W-:Y:S01]  /*194f0*/  HMMA.16816.F32.BF16 R4, R56.reuse, R64, R4 ;  /* 0x000000403804723c */ /* 0x040fe20000041804 */
[----:B------:R-:W-:Y:S02]  /*19500*/  LDSM.16.MT88.4 R92, [R144+0xcc00] ;  /* 0x00cc0000905c783b */ /* 0x000fe40000004200 */
[----:B------:R-:W-:Y:S02]  /*19510*/  FADD.FTZ R87, R80, R87 ;  /* 0x0000005750577221 */ /* 0x000fe40000010000 */
[----:B------:R-:W-:Y:S01]  /*19520*/  MUFU.EX2 R137, R137 ;  /* 0x0000008900897308 */ /* 0x000fe20000000800 */
[----:B------:R-:W-:Y:S01]  /*19530*/  FADD.FTZ R81, R82, R81 ;  /* 0x0000005152517221 */ /* 0x000fe20000010000 */
[C---:B------:R-:W-:Y:S02]  /*19540*/  HMMA.16816.F32.BF16 R8, R56.reuse, R66, R8 ;  /* 0x000000423808723c */ /* 0x040fe40000041808 */
[----:B------:R-:W1:Y:S04]  /*19550*/  LDSM.16.MT88.4 R64, [R144+0xd400] ;  /* 0x00d400009040783b */ /* 0x000e680000004200 */
[C---:B--2---:R-:W-:Y:S02]  /*19560*/  HMMA.16816.F32.BF16 R12, R56.reuse, R76, R12 ;  /* 0x0000004c380c723c */ /* 0x044fe4000004180c */
[----:B------:R-:W-:Y:S04]  /*19570*/  MUFU.EX2 R139, R139 ;  /* 0x0000008b008b7308 */ /* 0x000fe80000000800 */
[C---:B------:R-:W-:Y:S01]  /*19580*/  HMMA.16816.F32.BF16 R16, R56.reuse, R78, R16 ;  /* 0x0000004e3810723c */ /* 0x040fe20000041810 */
[----:B------:R-:W-:Y:S05]  /*19590*/  LDSM.16.MT88.4 R76, [R144+0xc400] ;  /* 0x00c40000904c783b */ /* 0x000fea0000004200 */
[----:B------:R-:W-:Y:S01]  /*195a0*/  MUFU.EX2 R192, R192 ;  /* 0x000000c000c07308 */ /* 0x000fe20000000800 */
[C---:B----4-:R-:W-:Y:S09]  /*195b0*/  HMMA.16816.F32.BF16 R20, R56.reuse, R68, R20 ;  /* 0x000000443814723c */ /* 0x050ff20000041814 */
[----:B------:R-:W-:Y:S01]  /*195c0*/  MUFU.EX2 R141, R141 ;  /* 0x0000008d008d7308 */ /* 0x000fe20000000800 */
[C---:B------:R-:W-:Y:S01]  /*195d0*/  HMMA.16816.F32.BF16 R24, R56.reuse, R70, R24 ;  /* 0x000000463818723c */ /* 0x040fe20000041818 */
[----:B------:R-:W2:Y:S05]  /*195e0*/  LDSM.16.MT88.4 R68, [R144+0x9800] ;  /* 0x009800009044783b */ /* 0x000eaa0000004200 */
[C---:B------:R-:W-:Y:S03]  /*195f0*/  HMMA.16816.F32.BF16 R28, R56.reuse, R60, R28 ;  /* 0x0000003c381c723c */ /* 0x040fe6000004181c */
[----:B------:R-:W-:Y:S03]  /*19600*/  MUFU.EX2 R188, R188 ;  /* 0x000000bc00bc7308 */ /* 0x000fe60000000800 */
[C---:B------:R-:W-:Y:S01]  /*19610*/  HMMA.16816.F32.BF16 R32, R56.reuse, R62, R32 ;  /* 0x0000003e3820723c */ /* 0x040fe20000041820 */
[----:B------:R-:W3:Y:S06]  /*19620*/  LDSM.16.MT88.4 R60, [R116+0x9800] ;  /* 0x00980000743c783b */ /* 0x000eec0000004200 */
[----:B------:R-:W-:Y:S01]  /*19630*/  MUFU.EX2 R143, R143 ;  /* 0x0000008f008f7308 */ /* 0x000fe20000000800 */
[C---:B-1----:R-:W-:Y:S09]  /*19640*/  HMMA.16816.F32.BF16 R36, R56.reuse, R64, R36 ;  /* 0x000000403824723c */ /* 0x042ff20000041824 */
[----:B------:R-:W-:Y:S01]  /*19650*/  MUFU.EX2 R182, R182 ;  /* 0x000000b600b67308 */ /* 0x000fe20000000800 */
[C---:B------:R-:W-:Y:S01]  /*19660*/  HMMA.16816.F32.BF16 R40, R56.reuse, R66, R40 ;  /* 0x000000423828723c */ /* 0x040fe20000041828 */
[----:B------:R-:W1:Y:S05]  /*19670*/  LDSM.16.MT88.4 R64, [R144+0xb800] ;  /* 0x00b800009040783b */ /* 0x000e6a0000004200 */
[C---:B------:R-:W-:Y:S03]  /*19680*/  HMMA.16816.F32.BF16 R44, R56.reuse, R72, R44 ;  /* 0x00000048382c723c */ /* 0x040fe6000004182c */
[----:B------:R-:W-:Y:S03]  /*19690*/  MUFU.EX2 R90, R90 ;  /* 0x0000005a005a7308 */ /* 0x000fe60000000800 */
[----:B------:R-:W-:Y:S01]  /*196a0*/  HMMA.16816.F32.BF16 R48, R56, R74, R48 ;  /* 0x0000004a3830723c */ /* 0x000fe20000041830 */
[----:B------:R-:W4:Y:S06]  /*196b0*/  LDSM.16.MT88.4 R72, [R116+0xb800] ;  /* 0x00b800007448783b */ /* 0x000f2c0000004200 */
[----:B------:R-:W5:Y:S01]  /*196c0*/  MUFU.EX2 R89, R89 ;  /* 0x0000005900597308 */ /* 0x000f620000000800 */
[----:B------:R-:W-:Y:S03]  /*196d0*/  F2FP.BF16.F32.PACK_AB R56, R83, R84 ;  /* 0x000000545338723e */ /* 0x000fe600000010ff */
[----:B------:R-:W-:Y:S06]  /*196e0*/  FADD.FTZ R84, R84, R87 ;  /* 0x0000005754547221 */ /* 0x000fec0000010000 */
[----:B------:R-:W-:Y:S01]  /*196f0*/  MUFU.EX2 R96, R96 ;  /* 0x0000006000607308 */ /* 0x000fe20000000800 */
[----:B------:R-:W-:Y:S01]  /*19700*/  F2FP.BF16.F32.PACK_AB R57, R91, R86 ;  /* 0x000000565b39723e */ /* 0x000fe200000010ff */
[----:B------:R-:W-:Y:S01]  /*19710*/  FADD.FTZ R86, R86, R81 ;  /* 0x0000005156567221 */ /* 0x000fe20000010000 */
[----:B------:R-:W-:Y:S03]  /*19720*/  FADD.FTZ R83, R83, R84 ;  /* 0x0000005453537221 */ /* 0x000fe60000010000 */
[----:B------:R-:W-:Y:S04]  /*19730*/  FADD.FTZ R91, R91, R86 ;  /* 0x000000565b5b7221 */ /* 0x000fe80000010000 */
[----:B------:R-:W2:Y:S01]  /*19740*/  MUFU.EX2 R97, R97 ;  /* 0x0000006100617308 */ /* 0x000ea20000000800 */
[C---:B-----5:R-:W-:Y:S01]  /*19750*/  F2FP.BF16.F32.PACK_AB R58, R89.reuse, R90 ;  /* 0x0000005a593a723e */ /* 0x060fe200000010ff */
[----:B------:R-:W-:Y:S01]  /*19760*/  LDSM.16.MT88.4 R84, [R116+0xcc00] ;  /* 0x00cc00007454783b */ /* 0x000fe20000004200 */
[----:B------:R-:W-:Y:S04]  /*19770*/  FADD.FTZ R90, R90, R83 ;  /* 0x000000535a5a7221 */ /* 0x000fe80000010000 */
[----:B------:R-:W-:Y:S03]  /*19780*/  FADD.FTZ R89, R89, R90 ;  /* 0x0000005a59597221 */ /* 0x000fe60000010000 */
[----:B------:R-:W-:Y:S10]  /*19790*/  MUFU.EX2 R155, R155 ;  /* 0x0000009b009b7308 */ /* 0x000ff40000000800 */
[----:B------:R-:W-:Y:S01]  /*197a0*/  MUFU.EX2 R178, R178 ;  /* 0x000000b200b27308 */ /* 0x000fe20000000800 */
[C---:B--2---:R-:W-:Y:S01]  /*197b0*/  F2FP.BF16.F32.PACK_AB R59, R97.reuse, R96 ;  /* 0x00000060613b723e */ /* 0x044fe200000010ff */
[----:B------:R-:W-:Y:S04]  /*197c0*/  FADD.FTZ R96, R96, R91 ;  /* 0x0000005b60607221 */ /* 0x000fe80000010000 */
[----:B------:R-:W-:Y:S02]  /*197d0*/  FADD.FTZ R97, R97, R96 ;  /* 0x0000006061617221 */ /* 0x000fe40000010000 */
[C---:B------:R-:W-:Y:S02]  /*197e0*/  HMMA.16816.F32.BF16 R4, R56.reuse, R68, R4 ;  /* 0x000000443804723c */ /* 0x040fe40000041804 */
[----:B------:R-:W-:Y:S04]  /*197f0*/  MUFU.EX2 R165, R165 ;  /* 0x000000a500a57308 */ /* 0x000fe80000000800 */
[C---:B------:R-:W-:Y:S01]  /*19800*/  HMMA.16816.F32.BF16 R8, R56.reuse, R70, R8 ;  /* 0x000000463808723c */ /* 0x040fe20000041808 */
[----:B------:R-:W-:Y:S05]  /*19810*/  LDSM.16.MT88.4 R68, [R116+0xd800] ;  /* 0x00d800007444783b */ /* 0x000fea0000004200 */
[----:B------:R-:W-:Y:S01]  /*19820*/  MUFU.EX2 R174, R174 ;  /* 0x000000ae00ae7308 */ /* 0x000fe20000000800 */
[C---:B---3--:R-:W-:Y:S09]  /*19830*/  HMMA.16816.F32.BF16 R12, R56.reuse, R60, R12 ;  /* 0x0000003c380c723c */ /* 0x048ff2000004180c */
        /* <DEDUP_REMOVED lines=9> */
[----:B------:R-:W3:Y:S01]  /*198d0*/  MUFU.EX2 R99, R99 ;  /* 0x0000006300637308 */ /* 0x000ee20000000800 */
[C---:B------:R-:W-:Y:S01]  /*198e0*/  HMMA.16816.F32.BF16 R32, R56.reuse, R74, R32 ;  /* 0x0000004a3820723c */ /* 0x040fe20000041820 */
[----:B------:R-:W4:Y:S08]  /*198f0*/  LDSM.16.MT88.4 R72, [R116+0x9c00] ;  /* 0x009c00007448783b */ /* 0x000f300000004200 */
[----:B------:R-:W-:Y:S10]  /*19900*/  MUFU.EX2 R104, R104 ;  /* 0x0000006800687308 */ /* 0x000ff40000000800 */
[----:B------:R-:W5:Y:S01]  /*19910*/  MUFU.EX2 R105, R105 ;  /* 0x0000006900697308 */ /* 0x000f620000000800 */
[C---:B--2---:R-:W-:Y:S06]  /*19920*/  HMMA.16816.F32.BF16 R36, R56.reuse, R60, R36 ;  /* 0x0000003c3824723c */ /* 0x044fec0000041824 */
[C---:B------:R-:W-:Y:S03]  /*19930*/  HMMA.16816.F32.BF16 R40, R56.reuse, R62, R40 ;  /* 0x0000003e3828723c */ /* 0x040fe60000041828 */
[----:B------:R-:W-:Y:S01]  /*19940*/  MUFU.EX2 R107, R107 ;  /* 0x0000006b006b7308 */ /* 0x000fe20000000800 */
[----:B------:R-:W2:Y:S02]  /*19950*/  LDSM.16.MT88.4 R60, [R144+0xbc00] ;  /* 0x00bc0000903c783b */ /* 0x000ea40000004200 */
[C---:B------:R-:W-:Y:S07]  /*19960*/  HMMA.16816.F32.BF16 R44, R56.reuse, R68, R44 ;  /* 0x00000044382c723c */ /* 0x040fee000004182c */
[----:B------:R-:W1:Y:S01]  /*19970*/  MUFU.EX2 R204, R204 ;  /* 0x000000cc00cc7308 */ /* 0x000e620000000800 */
[----:B------:R-:W-:Y:S01]  /*19980*/  HMMA.16816.F32.BF16 R48, R56, R70, R48 ;  /* 0x000000463830723c */ /* 0x000fe20000041830 */
[----:B------:R-:W2:Y:S08]  /*19990*/  LDSM.16.MT88.4 R68, [R116+0xbc00] ;  /* 0x00bc00007444783b */ /* 0x000eb00000004200 */
[----:B------:R-:W-:Y:S02]  /*199a0*/  MUFU.EX2 R53, R53 ;  /* 0x0000003500357308 */ /* 0x000fe40000000800 */
[----:B---3--:R-:W-:Y:S01]  /*199b0*/  F2FP.BF16.F32.PACK_AB R56, R99, R98 ;  /* 0x000000626338723e */ /* 0x008fe200000010ff */
[----:B------:R-:W-:Y:S01]  /*199c0*/  FADD.FTZ R98, R98, R89 ;  /* 0x0000005962627221 */ /* 0x000fe20000010000 */
[----:B-----5:R-:W-:Y:S03]  /*199d0*/  F2FP.BF16.F32.PACK_AB R57, R105, R104 ;  /* 0x000000686939723e */ /* 0x020fe600000010ff */
[----:B------:R-:W-:Y:S01]  /*199e0*/  FADD.FTZ R99, R99, R98 ;  /* 0x0000006263637221 */ /* 0x000fe20000010000 */
[----:B------:R-:W-:Y:S02]  /*199f0*/  F2FP.BF16.F32.PACK_AB R58, R133, R106 ;  /* 0x0000006a853a723e */ /* 0x000fe400000010ff */
[----:B------:R-:W3:Y:S01]  /*19a00*/  MUFU.EX2 R54, R54 ;  /* 0x0000003600367308 */ /* 0x000ee20000000800 */
[----:B-1----:R-:W-:Y:S01]  /*19a10*/  F2FP.BF16.F32.PACK_AB R59, R204, R107 ;  /* 0x0000006bcc3b723e */ /* 0x002fe200000010ff */
[----:B------:R-:W-:Y:S04]  /*19a20*/  FADD.FTZ R104, R104, R97 ;  /* 0x0000006168687221 */ /* 0x000fe80000010000 */
[----:B------:R-:W-:Y:S02]  /*19a30*/  FADD.FTZ R104, R105, R104 ;  /* 0x0000006869687221 */ /* 0x000fe40000010000 */
[C---:B------:R-:W-:Y:S02]  /*19a40*/  HMMA.16816.F32.BF16 R4, R56.reuse, R64, R4 ;  /* 0x000000403804723c */ /* 0x040fe40000041804 */
[----:B------:R-:W-:Y:S01]  /*19a50*/  MUFU.EX2 R162, R162 ;  /* 0x000000a200a27308 */ /* 0x000fe20000000800 */
[----:B------:R-:W-:Y:S03]  /*19a60*/  FADD.FTZ R3, R107, R104 ;  /* 0x000000686b037221 */ /* 0x000fe60000010000 */
[C---:B------:R-:W-:Y:S01]  /*19a70*/  HMMA.16816.F32.BF16 R8, R56.reuse, R66, R8 ;  /* 0x000000423808723c */ /* 0x040fe20000041808 */
[----:B------:R-:W1:Y:S05]  /*19a80*/  LDSM.16.MT88.4 R64, [R144+0xdc00] ;  /* 0x00dc00009040783b */ /* 0x000e6a0000004200 */
[----:B------:R-:W5:Y:S01]  /*19a90*/  MUFU.EX2 R163, R163 ;  /* 0x000000a300a37308 */ /* 0x000f620000000800 */
[----:B------:R-:W-:Y:S01]  /*19aa0*/  FADD.FTZ R3, R204, R3 ;  /* 0x00000003cc037221 */ /* 0x000fe20000010000 */
[C---:B----4-:R-:W-:Y:S08]  /*19ab0*/  HMMA.16816.F32.BF16 R12, R56.reuse, R72, R12 ;  /* 0x00000048380c723c */ /* 0x050ff0000004180c */
[----:B------:R-:W-:Y:S01]  /*19ac0*/  MUFU.EX2 R138, R138 ;  /* 0x0000008a008a7308 */ /* 0x000fe20000000800 */
[C---:B------:R-:W-:Y:S01]  /*19ad0*/  HMMA.16816.F32.BF16 R16, R56.reuse, R74, R16 ;  /* 0x0000004a3810723c */ /* 0x040fe20000041810 */
[----:B------:R-:W4:Y:S05]  /*19ae0*/  LDSM.16.MT88.4 R72, [R116+0xdc00] ;  /* 0x00dc00007448783b */ /* 0x000f2a0000004200 */
[C---:B--2---:R-:W-:Y:S03]  /*19af0*/  HMMA.16816.F32.BF16 R20, R56.reuse, R60, R20 ;  /* 0x0000003c3814723c */ /* 0x044fe60000041814 */
[----:B------:R-:W2:Y:S03]  /*19b00*/  MUFU.EX2 R169, R169 ;  /* 0x000000a900a97308 */ /* 0x000ea60000000800 */
[C---:B------:R-:W-:Y:S01]  /*19b10*/  HMMA.16816.F32.BF16 R24, R56.reuse, R62, R24 ;  /* 0x0000003e3818723c */ /* 0x040fe20000041818 */
[----:B------:R-:W3:Y:S06]  /*19b20*/  LDSM.16.MT88.4 R60, [R144+0xa000] ;  /* 0x00a00000903c783b */ /* 0x000eec0000004200 */
[----:B------:R-:W-:Y:S01]  /*19b30*/  MUFU.EX2 R134, R134 ;  /* 0x0000008600867308 */ /* 0x000fe20000000800 */
[C---:B------:R-:W-:Y:S09]  /*19b40*/  HMMA.16816.F32.BF16 R28, R56.reuse, R68, R28 ;  /* 0x00000044381c723c */ /* 0x040ff2000004181c */
[----:B------:R-:W2:Y:S01]  /*19b50*/  MUFU.EX2 R171, R171 ;  /* 0x000000ab00ab7308 */ /* 0x000ea20000000800 */
[C---:B------:R-:W-:Y:S01]  /*19b60*/  HMMA.16816.F32.BF16 R32, R56.reuse, R70, R32 ;  /* 0x000000463820723c */ /* 0x040fe20000041820 */
[----:B------:R-:W5:Y:S05]  /*19b70*/  LDSM.16.MT88.4 R68, [R116+0xa000] ;  /* 0x00a000007444783b */ /* 0x000f6a0000004200 */
[C---:B-1----:R-:W-:Y:S03]  /*19b80*/  HMMA.16816.F32.BF16 R36, R56.reuse, R64, R36 ;  /* 0x000000403824723c */ /* 0x042fe60000041824 */
[----:B------:R-:W-:Y:S03]  /*19b90*/  MUFU.EX2 R127, R127 ;  /* 0x0000007f007f7308 */ /* 0x000fe60000000800 */
[C---:B------:R-:W-:Y:S01]  /*19ba0*/  HMMA.16816.F32.BF16 R40, R56.reuse, R66, R40 ;  /* 0x000000423828723c */ /* 0x040fe20000041828 */
[----:B------:R-:W1:Y:S06]  /*19bb0*/  LDSM.16.MT88.4 R64, [R144+0xc000] ;  /* 0x00c000009040783b */ /* 0x000e6c0000004200 */
[----:B------:R-:W2:Y:S01]  /*19bc0*/  MUFU.EX2 R128, R128 ;  /* 0x0000008000807308 */ /* 0x000ea20000000800 */
[C---:B----4-:R-:W-:Y:S09]  /*19bd0*/  HMMA.16816.F32.BF16 R44, R56.reuse, R72, R44 ;  /* 0x00000048382c723c */ /* 0x050ff2000004182c */
[----:B------:R-:W-:Y:S01]  /*19be0*/  MUFU.EX2 R124, R124 ;  /* 0x0000007c007c7308 */ /* 0x000fe20000000800 */
[----:B------:R-:W-:Y:S01]  /*19bf0*/  HMMA.16816.F32.BF16 R48, R56, R74, R48 ;  /* 0x0000004a3830723c */ /* 0x000fe20000041830 */
[----:B------:R-:W4:Y:S06]  /*19c00*/  LDSM.16.MT88.4 R72, [R116+0xc000] ;  /* 0x00c000007448783b */ /* 0x000f2c0000004200 */
[----:B------:R-:W-:Y:S02]  /*19c10*/  F2FP.BF16.F32.PACK_AB R56, R135, R202 ;  /* 0x000000ca8738723e */ /* 0x000fe400000010ff */
[----:B------:R-:W2:Y:S02]  /*19c20*/  MUFU.EX2 R129, R129 ;  /* 0x0000008100817308 */ /* 0x000ea40000000800 */
[----:B------:R-:W-:Y:S02]  /*19c30*/  F2FP.BF16.F32.PACK_AB R57, R137, R196 ;  /* 0x000000c48939723e */ /* 0x000fe400000010ff */
[----:B------:R-:W-:Y:S02]  /*19c40*/  F2FP.BF16.F32.PACK_AB R58, R192, R139 ;  /* 0x0000008bc03a723e */ /* 0x000fe400000010ff */
[----:B------:R-:W-:Y:S04]  /*19c50*/  F2FP.BF16.F32.PACK_AB R59, R188, R141 ;  /* 0x0000008dbc3b723e */ /* 0x000fe800000010ff */
[----:B------:R-:W-:Y:S03]  /*19c60*/  MUFU.EX2 R125, R125 ;  /* 0x0000007d007d7308 */ /* 0x000fe60000000800 */
[C---:B---3--:R-:W-:Y:S07]  /*19c70*/  HMMA.16816.F32.BF16 R4, R56.reuse, R60, R4 ;  /* 0x0000003c3804723c */ /* 0x048fee0000041804 */
[----:B------:R-:W-:Y:S01]  /*19c80*/  MUFU.EX2 R52, R52 ;  /* 0x0000003400347308 */ /* 0x000fe20000000800 */
[C---:B------:R-:W-:Y:S01]  /*19c90*/  HMMA.16816.F32.BF16 R8, R56.reuse, R62, R8 ;  /* 0x0000003e3808723c */ /* 0x040fe20000041808 */
[----:B------:R-:W3:Y:S08]  /*19ca0*/  LDSM.16.MT88.4 R60, [R144+0xe000] ;  /* 0x00e00000903c783b */ /* 0x000ef00000004200 */
[----:B------:R-:W-:Y:S01]  /*19cb0*/  MUFU.EX2 R55, R55 ;  /* 0x0000003700377308 */ /* 0x000fe20000000800 */
[C---:B-----5:R-:W-:Y:S06]  /*19cc0*/  HMMA.16816.F32.BF16 R12, R56.reuse, R68, R12 ;  /* 0x00000044380c723c */ /* 0x060fec000004180c */
[C---:B------:R-:W-:Y:S01]  /*19cd0*/  HMMA.16816.F32.BF16 R16, R56.reuse, R70, R16 ;  /* 0x000000463810723c */ /* 0x040fe20000041810 */
[----:B------:R-:W5:Y:S05]  /*19ce0*/  LDSM.16.MT88.4 R68, [R116+0xe000] ;  /* 0x00e000007444783b */ /* 0x000f6a0000004200 */
[C---:B-1----:R-:W-:Y:S06]  /*19cf0*/  HMMA.16816.F32.BF16 R20, R56.reuse, R64, R20 ;  /* 0x000000403814723c */ /* 0x042fec0000041814 */
[C---:B------:R-:W-:Y:S01]  /*19d00*/  HMMA.16816.F32.BF16 R24, R56.reuse, R66, R24 ;  /* 0x000000423818723c */ /* 0x040fe20000041818 */
[----:B------:R-:W1:Y:S05]  /*19d10*/  LDSM.16.MT88.4 R64, [R144+0xa400] ;  /* 0x00a400009040783b */ /* 0x000e6a0000004200 */
[C---:B----4-:R-:W-:Y:S06]  /*19d20*/  HMMA.16816.F32.BF16 R28, R56.reuse, R72, R28 ;  /* 0x00000048381c723c */ /* 0x050fec000004181c */
[C---:B------:R-:W-:Y:S01]  /*19d30*/  HMMA.16816.F32.BF16 R32, R56.reuse, R74, R32 ;  /* 0x0000004a3820723c */ /* 0x040fe20000041820 */
[----:B------:R-:W4:Y:S05]  /*19d40*/  LDSM.16.MT88.4 R72, [R116+0xa400] ;  /* 0x00a400007448783b */ /* 0x000f2a0000004200 */
[C---:B---3--:R-:W-:Y:S06]  /*19d50*/  HMMA.16816.F32.BF16 R36, R56.reuse, R60, R36 ;  /* 0x0000003c3824723c */ /* 0x048fec0000041824 */
[C---:B------:R-:W-:Y:S05]  /*19d60*/  HMMA.16816.F32.BF16 R40, R56.reuse, R62, R40 ;  /* 0x0000003e3828723c */ /* 0x040fea0000041828 */
[----:B------:R-:W-:Y:S01]  /*19d70*/  F2FP.BF16.F32.PACK_AB R60, R182, R143 ;  /* 0x0000008fb63c723e */ /* 0x000fe200000010ff */
[C---:B-----5:R-:W-:Y:S05]  /*19d80*/  HMMA.16816.F32.BF16 R44, R56.reuse, R68, R44 ;  /* 0x00000044382c723c */ /* 0x060fea000004182c */
[----:B------:R-:W-:Y:S01]  /*19d90*/  F2FP.BF16.F32.PACK_AB R61, R178, R155 ;  /* 0x0000009bb23d723e */ /* 0x000fe200000010ff */
[----:B------:R-:W-:Y:S01]  /*19da0*/  HMMA.16816.F32.BF16 R48, R56, R70, R48 ;  /* 0x000000463830723c */ /* 0x000fe20000041830 */
[----:B------:R-:W3:Y:S04]  /*19db0*/  LDSM.16.MT88.4 R56, [R116+0xc400] ;  /* 0x00c400007438783b */ /* 0x000ee80000004200 */
[----:B------:R-:W-:Y:S02]  /*19dc0*/  F2FP.BF16.F32.PACK_AB R62, R174, R165 ;  /* 0x000000a5ae3e723e */ /* 0x000fe400000010ff */
[----:B------:R-:W-:Y:S02]  /*19dd0*/  F2FP.BF16.F32.PACK_AB R63, R170, R167 ;  /* 0x000000a7aa3f723e */ /* 0x000fe400000010ff */
[----:B------:R-:W-:Y:S05]  /*19de0*/  LDSM.16.MT88.4 R68, [R116+0xe400] ;  /* 0x00e400007444783b */ /* 0x000fea0000004200 */
[C---:B-1----:R-:W-:Y:S06]  /*19df0*/  HMMA.16816.F32.BF16 R4, R60.reuse, R64, R4 ;  /* 0x000000403c04723c */ /* 0x042fec0000041804 */
[C---:B------:R-:W-:Y:S01]  /*19e00*/  HMMA.16816.F32.BF16 R8, R60.reuse, R66, R8 ;  /* 0x000000423c08723c */ /* 0x040fe20000041808 */
[----:B------:R-:W1:Y:S05]  /*19e10*/  LDSM.16.MT88.4 R64, [R144+0xe400] ;  /* 0x00e400009040783b */ /* 0x000e6a0000004200 */
[C---:B----4-:R-:W-:Y:S06]  /*19e20*/  HMMA.16816.F32.BF16 R12, R60.reuse, R72, R12 ;  /* 0x000000483c0c723c */ /* 0x050fec000004180c */
[C---:B------:R-:W-:Y:S01]  /*19e30*/  HMMA.16816.F32.BF16 R16, R60.reuse, R74, R16 ;  /* 0x0000004a3c10723c */ /* 0x040fe20000041810 */
[----:B------:R-:W4:Y:S05]  /*19e40*/  LDSM.16.MT88.4 R72, [R144+0xa800] ;  /* 0x00a800009048783b */ /* 0x000f2a0000004200 */
[C---:B------:R-:W-:Y:S06]  /*19e50*/  HMMA.16816.F32.BF16 R20, R60.reuse, R76, R20 ;  /* 0x0000004c3c14723c */ /* 0x040fec0000041814 */
[C---:B------:R-:W-:Y:S01]  /*19e60*/  HMMA.16816.F32.BF16 R24, R60.reuse, R78, R24 ;  /* 0x0000004e3c18723c */ /* 0x040fe20000041818 */
[----:B------:R-:W5:Y:S05]  /*19e70*/  LDSM.16.MT88.4 R76, [R116+0xa800] ;  /* 0x00a80000744c783b */ /* 0x000f6a0000004200 */
[C---:B---3--:R-:W-:Y:S06]  /*19e80*/  HMMA.16816.F32.BF16 R28, R60.reuse, R56, R28 ;  /* 0x000000383c1c723c */ /* 0x048fec000004181c */
[C---:B------:R-:W-:Y:S05]  /*19e90*/  HMMA.16816.F32.BF16 R32, R60.reuse, R58, R32 ;  /* 0x0000003a3c20723c */ /* 0x040fea0000041820 */
[----:B------:R-:W-:Y:S01]  /*19ea0*/  F2FP.BF16.F32.PACK_AB R56, R54, R53 ;  /* 0x000000353638723e */ /* 0x000fe200000010ff */
[C---:B-1----:R-:W-:Y:S05]  /*19eb0*/  HMMA.16816.F32.BF16 R36, R60.reuse, R64, R36 ;  /* 0x000000403c24723c */ /* 0x042fea0000041824 */
[----:B------:R-:W-:Y:S01]  /*19ec0*/  F2FP.BF16.F32.PACK_AB R57, R163, R162 ;  /* 0x000000a2a339723e */ /* 0x000fe200000010ff */
[C---:B------:R-:W-:Y:S01]  /*19ed0*/  HMMA.16816.F32.BF16 R40, R60.reuse, R66, R40 ;  /* 0x000000423c28723c */ /* 0x040fe20000041828 */
[----:B------:R-:W1:Y:S04]  /*19ee0*/  LDSM.16.MT88.4 R64, [R144+0xc800] ;  /* 0x00c800009040783b */ /* 0x000e680000004200 */
[----:B--2---:R-:W-:Y:S01]  /*19ef0*/  F2FP.BF16.F32.PACK_AB R58, R169, R138 ;  /* 0x0000008aa93a723e */ /* 0x004fe200000010ff */
[C---:B------:R-:W-:Y:S05]  /*19f00*/  HMMA.16816.F32.BF16 R44, R60.reuse, R68, R44 ;  /* 0x000000443c2c723c */ /* 0x040fea000004182c */
[----:B------:R-:W-:Y:S01]  /*19f10*/  F2FP.BF16.F32.PACK_AB R59, R171, R134 ;  /* 0x00000086ab3b723e */ /* 0x000fe200000010ff */
        /* <DEDUP_REMOVED lines=9> */
[C---:B-1----:R-:W-:Y:S01]  /*19fb0*/  HMMA.16816.F32.BF16 R20, R56.reuse, R64, R20 ;  /* 0x000000403814723c */ /* 0x042fe20000041814 */
[----:B------:R-:W1:Y:S05]  /*19fc0*/  MUFU.EX2 R64, R121 ;  /* 0x0000007900407308 */ /* 0x000e6a0000000800 */
[C---:B------:R-:W-:Y:S06]  /*19fd0*/  HMMA.16816.F32.BF16 R24, R56.reuse, R66, R24 ;  /* 0x000000423818723c */ /* 0x040fec0000041818 */
[C---:B--2---:R-:W-:Y:S06]  /*19fe0*/  HMMA.16816.F32.BF16 R28, R56.reuse, R60, R28 ;  /* 0x0000003c381c723c */ /* 0x044fec000004181c */
[C---:B------:R-:W-:Y:S06]  /*19ff0*/  HMMA.16816.F32.BF16 R32, R56.reuse, R62, R32 ;  /* 0x0000003e3820723c */ /* 0x040fec0000041820 */
[C---:B---3--:R-:W-:Y:S06]  /*1a000*/  HMMA.16816.F32.BF16 R36, R56.reuse, R68, R36 ;  /* 0x000000443824723c */ /* 0x048fec0000041824 */
[C---:B------:R-:W-:Y:S05]  /*1a010*/  HMMA.16816.F32.BF16 R40, R56.reuse, R70, R40 ;  /* 0x000000463828723c */ /* 0x040fea0000041828 */
[----:B------:R-:W-:Y:S01]  /*1a020*/  F2FP.BF16.F32.PACK_AB R68, R128, R127 ;  /* 0x0000007f8044723e */ /* 0x000fe200000010ff */
[C---:B----4-:R-:W-:Y:S05]  /*1a030*/  HMMA.16816.F32.BF16 R44, R56.reuse, R72, R44 ;  /* 0x00000048382c723c */ /* 0x050fea000004182c */
[----:B------:R-:W-:Y:S01]  /*1a040*/  F2FP.BF16.F32.PACK_AB R69, R129, R124 ;  /* 0x0000007c8145723e */ /* 0x000fe200000010ff */
[----:B------:R-:W-:Y:S05]  /*1a050*/  HMMA.16816.F32.BF16 R48, R56, R74, R48 ;  /* 0x0000004a3830723c */ /* 0x000fea0000041830 */
[----:B-1----:R-:W-:Y:S02]  /*1a060*/  F2FP.BF16.F32.PACK_AB R70, R125, R64 ;  /* 0x000000407d46723e */ /* 0x002fe400000010ff */
[----:B------:R-:W-:Y:S07]  /*1a070*/  F2FP.BF16.F32.PACK_AB R71, R55, R52 ;  /* 0x000000343747723e */ /* 0x000fee00000010ff */
[C---:B------:R-:W-:Y:S06]  /*1a080*/  HMMA.16816.F32.BF16 R112, R68.reuse, R108, R4 ;  /* 0x0000006c4470723c */ /* 0x040fec0000041804 */
[C---:B------:R-:W-:Y:S05]  /*1a090*/  HMMA.16816.F32.BF16 R108, R68.reuse, R110, R8 ;  /* 0x0000006e446c723c */ /* 0x040fea0000041808 */
[----:B------:R-:W-:Y:S02]  /*1a0a0*/  FADD.FTZ R4, R106, R99 ;  /* 0x000000636a047221 */ /* 0x000fe40000010000 */
[C---:B------:R-:W-:Y:S04]  /*1a0b0*/  HMMA.16816.F32.BF16 R104, R68.reuse, R100, R12 ;  /* 0x000000644468723c */ /* 0x040fe8000004180c */
[----:B------:R-:W-:Y:S01]  /*1a0c0*/  FADD.FTZ R133, R133, R4 ;  /* 0x0000000485857221 */ /* 0x000fe20000010000 */
[----:B------:R-:W-:Y:S01]  /*1a0d0*/  FADD.FTZ R8, R196, R3 ;  /* 0x00000003c4087221 */ /* 0x000fe20000010000 */
[C---:B------:R-:W-:Y:S01]  /*1a0e0*/  HMMA.16816.F32.BF16 R100, R68.reuse, R102, R16 ;  /* 0x000000664464723c */ /* 0x040fe20000041810 */
[----:B------:R-:W1:Y:S04]  /*1a0f0*/  LDSM.16.MT88.4 R4, [R116+0xec00] ;  /* 0x00ec00007404783b */ /* 0x000e680000004200 */
        /* <DEDUP_REMOVED lines=10> */
[C---:B-----5:R-:W-:Y:S04]  /*1a1a0*/  HMMA.16816.F32.BF16 R80, R68.reuse, R76, R36 ;  /* 0x0000004c4450723c */ /* 0x060fe80000041824 */
[----:B------:R-:W-:Y:S01]  /*1a1b0*/  FADD.FTZ R188, R188, R141 ;  /* 0x0000008dbcbc7221 */ /* 0x000fe20000010000 */
[----:B------:R-:W-:Y:S01]  /*1a1c0*/  FADD.FTZ R143, R143, R192 ;  /* 0x000000c08f8f7221 */ /* 0x000fe20000010000 */
        /* <DEDUP_REMOVED lines=15> */
[----:B------:R-:W-:Y:S02]  /*1a2c0*/  IADD3 R3, R158, -0x1, RZ ;  /* 0xffffffff9e037810 */ /* 0x000fe40007ffe0ff */
        /* <DEDUP_REMOVED lines=13> */
.L_x_2292:
        /* <DEDUP_REMOVED lines=169> */
.L_x_2297:
[----:B------:R-:W1:Y:S01]  /*1ae30*/  S2R R2, SR_CTAID.Z ;  /* 0x0000000000027919 */ /* 0x000e620000002700 */
[----:B------:R-:W1:Y:S01]  /*1ae40*/  LDC R5, c[0x0][0x270] ;  /* 0x00009c00ff057b82 */ /* 0x000e620000000800 */
[----:B------:R-:W1:Y:S07]  /*1ae50*/  S2R R15, SR_CTAID.Y ;  /* 0x00000000000f7919 */ /* 0x000e6e0000002600 */
[----:B------:R-:W2:Y:S01]  /*1ae60*/  LDC R0, c[0x0][0x2c4] ;  /* 0x0000b100ff007b82 */ /* 0x000ea20000000800 */
[----:B-1----:R-:W-:-:S04]  /*1ae70*/  IMAD R5, R15, R5, R2 ;  /* 0x000000050f057224 */ /* 0x002fc800078e0202 */
[----:B--2---:R-:W-:-:S07]  /*1ae80*/  IMAD R0, R5, R0, RZ ;  /* 0x0000000005007224 */ /* 0x004fce00078e02ff */
.L_x_2298:
        /* <DEDUP_REMOVED lines=25> */
.L_x_2300:
[----:B------:R-:W-:Y:S05]  /*1b020*/  BSYNC B0 ;  /* 0x0000000000007941 */ /* 0x000fea0003800000 */
.L_x_2299:
        /* <DEDUP_REMOVED lines=51> */
.L_x_2302:
[----:B------:R-:W-:Y:S05]  /*1b360*/  BSYNC B0 ;  /* 0x0000000000007941 */ /* 0x000fea0003800000 */
.L_x_2301:
        /* <DEDUP_REMOVED lines=16> */
.L_x_2303:
        /* <DEDUP_REMOVED lines=9> */
.L_x_6461:


//--------------------- .text._ZN5flash24flash_fwd_splitkv_kernelI23Flash_fwd_kernel_traitsILi96ELi64ELi128ELi4ELb0ELb0EN7cutlass10bfloat16_tE19Flash_kernel_traitsILi96ELi64ELi128ELi4ES3_EELb1ELb0ELb1ELb0ELb0ELb0ELb0ELb1EEEvNS_16Flash_fwd_paramsE --------------------------
	.section	.text._ZN5flash24flash_fwd_splitkv_kernelI23Flash_fwd_kernel_traitsILi96ELi64ELi128ELi4ELb0ELb0EN7cutlass10bfloat16_tE19Flash_kernel_traitsILi96ELi64ELi128ELi4ES3_EELb1ELb0ELb1ELb0ELb0ELb0ELb0ELb1EEEvNS_16Flash_fwd_paramsE,"ax",@progbits
	.align	128
        .global         _ZN5flash24flash_fwd_splitkv_kernelI23Flash_fwd_kernel_traitsILi96ELi64ELi128ELi4ELb0ELb0EN7cutlass10bfloat16_tE19Flash_kernel_traitsILi96ELi64ELi128ELi4ES3_EELb1ELb0ELb1ELb0ELb0ELb0ELb0ELb1EEEvNS_16Flash_fwd_paramsE
        .type           _ZN5flash24flash_fwd_splitkv_kernelI23Flash_fwd_kernel_traitsILi96ELi64ELi128ELi4ELb0ELb0EN7cutlass10bfloat16_tE19Flash_kernel_traitsILi96ELi64ELi128ELi4ES3_EELb1ELb0ELb1ELb0ELb0ELb0ELb0ELb1EEEvNS_16Flash_fwd_paramsE,@function
        .size           _ZN5flash24flash_fwd_splitkv_kernelI23Flash_fwd_kernel_traitsILi96ELi64ELi128ELi4ELb0ELb0EN7cutlass10bfloat16_tE19Flash_kernel_traitsILi96ELi64ELi128ELi4ES3_EELb1ELb0ELb1ELb0ELb0ELb0ELb0ELb1EEEvNS_16Flash_fwd_paramsE,(.L_x_6412 - _ZN5flash24flash_fwd_splitkv_kernelI23Flash_fwd_kernel_traitsILi96ELi64ELi128ELi4ELb0ELb0EN7cutlass10bfloat16_tE19Flash_kernel_traitsILi96ELi64ELi128ELi4ES3_EELb1ELb0ELb1ELb0ELb0ELb0ELb0ELb1EEEvNS_16Flash_fwd_paramsE)
        .other          _ZN5flash24flash_fwd_splitkv_kernelI23Flash_fwd_kernel_traitsILi96ELi64ELi128ELi4ELb0ELb0EN7cutlass10bfloat16_tE19Flash_kernel_traitsILi96ELi64ELi128ELi4ES3_EELb1ELb0ELb1ELb0ELb0ELb0ELb0ELb1EEEvNS_16Flash_fwd_paramsE,@"STO_CUDA_ENTRY STV_DEFAULT"
_ZN5flash24flash_fwd_splitkv_kernelI23Flash_fwd_kernel_traitsILi96ELi64ELi128ELi4ELb0ELb0EN7cutlass10bfloat16_tE19Flash_kernel_traitsILi96ELi64ELi128ELi4ES3_EELb1ELb0ELb1ELb0ELb0ELb0ELb0ELb1EEEvNS_16Flash_fwd_paramsE:
.text._ZN5flash24flash_fwd_splitkv_kernelI23Flash_fwd_kernel_traitsILi96ELi64ELi128ELi4ELb0ELb0EN7cutlass10bfloat16_tE19Flash_kernel_traitsILi96ELi64ELi128ELi4ES3_EELb1ELb0ELb1ELb0ELb0ELb0ELb0ELb1EEEvNS_16Flash_fwd_paramsE:
[----:B------:R-:W-:Y:S01]  /*0000*/  LDC R1, c[0x0][0x28] ;  /* 0x00000a00ff017b82 */ /* 0x000fe20000000800 */
[----:B------:R-:W1:Y:S07]  /*0010*/  S2R R203, SR_CTAID.X ;  /* 0x0000000000cb7919 */ /* 0x000e6e0000002500 */
[----:B------:R-:W2:Y:S01]  /*0020*/  LDC.64 R118, c[0x0][0x198] ;  /* 0x00006600ff767b82 */ /* 0x000ea20000000a00 */
[----:B------:R-:W-:Y:S01]  /*0030*/  BSSY B4, `(.L_x_2304) ;  /* 0x0000005000047945 */ /* 0x000fe20003800000 */
[----:B------:R-:W-:Y:S01]  /*0040*/  MOV R200, 0x80 ;  /* 0x0000008000c87802 */ /* 0x000fe20000000f00 */
[----:B------:R-:W3:Y:S01]  /*0050*/  S2R R201, SR_CTAID.Y ;  /* 0x0000000000c97919 */ /* 0x000ee20000002600 */
[----:B------:R-:W4:Y:S05]  /*0060*/  S2R R202, SR_CTAID.Z ;  /* 0x0000000000ca7919 */ /* 0x000f2a0000002700 */
[----:B-1234-:R-:W-:Y:S05]  /*0070*/  CALL.REL.NOINC `($_ZN5flash24flash_fwd_splitkv_kernelI23Flash_fwd_kernel_traitsILi96ELi64ELi128ELi4ELb0ELb0EN7cutlass10bfloat16_tE19Flash_kernel_traitsILi96ELi64ELi128ELi4ES3_EELb1ELb0ELb1ELb0ELb0ELb0ELb0ELb1EEEvNS_16Flash_fwd_paramsE$_ZN5flash30compute_attn_1rowblock_splitkvI23Flash_fwd_kernel_traitsILi96ELi64ELi128ELi4ELb0ELb0EN7cutlass10bfloat16_tE19Flash_kernel_traitsILi96ELi64ELi128ELi4ES3_EELb1ELb0ELb1ELb0ELb0ELb0ELb0ELb1ENS_16Flash_fwd_paramsEEEvRKT8_iiiii) ;  /* 0x0000000000087944 */ /* 0x01efea0003c00000 */
[----:B------:R-:W-:Y:S05]  /*0080*/  BSYNC B4 ;  /* 0x0000000000047941 */ /* 0x000fea0003800000 */
.L_x_2304:
[----:B------:R-:W-:Y:S05]  /*0090*/  EXIT ;  /* 0x000000000000794d */ /* 0x000fea0003800000 */
        .type           $_ZN5flash24flash_fwd_splitkv_kernelI23Flash_fwd_kernel_traitsILi96ELi64ELi128ELi4ELb0ELb0EN7cutlass10bfloat16_tE19Flash_kernel_traitsILi96ELi64ELi128ELi4ES3_EELb1ELb0ELb1ELb0ELb0ELb0ELb0ELb1EEEvNS_16Flash_fwd_paramsE$_ZN5flash30compute_attn_1rowblock_splitkvI23Flash_fwd_kernel_traitsILi96ELi64ELi128ELi4ELb0ELb0EN7cutlass10bfloat16_tE19Flash_kernel_traitsILi96ELi64ELi128ELi4ES3_EELb1ELb0ELb1ELb0ELb0ELb0ELb0ELb1ENS_16Flash_fwd_paramsEEEvRKT8_iiiii,@function
        .size           $_ZN5flash24flash_fwd_splitkv_kernelI23Flash_fwd_kernel_traitsILi96ELi64ELi128ELi4ELb0ELb0EN7cutlass10bfloat16_tE19Flash_kernel_traitsILi96ELi64ELi128ELi4ES3_EELb1ELb0ELb1ELb0ELb0ELb0ELb0ELb1EEEvNS_16Flash_fwd_paramsE$_ZN5flash30compute_attn_1rowblock_splitkvI23Flash_fwd_kernel_traitsILi96ELi64ELi128ELi4ELb0ELb0EN7cutlass10bfloat16_tE19Flash_kernel_traitsILi96ELi64ELi128ELi4ES3_EELb1ELb0ELb1ELb0ELb0ELb0ELb0ELb1ENS_16Flash_fwd_paramsEEEvRKT8_iiiii,(.L_x_6412 - $_ZN5flash24flash_fwd_splitkv_kernelI23Flash_fwd_kernel_traitsILi96ELi64ELi128ELi4ELb0ELb0EN7cutlass10bfloat16_tE19Flash_kernel_traitsILi96ELi64ELi128ELi4ES3_EELb1ELb0ELb1ELb0ELb0ELb0ELb0ELb1EEEvNS_16Flash_fwd_paramsE$_ZN5flash30compute_attn_1rowblock_splitkvI23Flash_fwd_kernel_traitsILi96ELi64ELi128ELi4ELb0ELb0EN7cutlass10bfloat16_tE19Flash_kernel_traitsILi96ELi64ELi128ELi4ES3_EELb1ELb0ELb1ELb0ELb0ELb0ELb0ELb1ENS_16Flash_fwd_paramsEEEvRKT8_iiiii)
$_ZN5flash24flash_fwd_splitkv_kernelI23Flash_fwd_kernel_traitsILi96ELi64ELi128ELi4ELb0ELb0EN7cutlass10bfloat16_tE19Flash_kernel_traitsILi96ELi64ELi128ELi4ES3_EELb1ELb0ELb1ELb0ELb0ELb0ELb0ELb1EEEvNS_16Flash_fwd_paramsE$_ZN5flash30compute_attn_1rowblock_splitkvI23Flash_fwd_kernel_traitsILi96ELi64ELi128ELi4ELb0ELb0EN7cutlass10bfloat16_tE19Flash_kernel_traitsILi96ELi64ELi128ELi4ES3_EELb1ELb0ELb1ELb0ELb0ELb0ELb0ELb1ENS_16Flash_fwd_paramsEEEvRKT8_iiiii:
        /* <DEDUP_REMOVED lines=27> */
.L_x_2306:
[----:B------:R-:W-:Y:S05]  /*0250*/  BSYNC B0 ;  /* 0x0000000000007941 */ /* 0x000fea0003800000 */
.L_x_2305:
        /* <DEDUP_REMOVED lines=8> */
.L_x_2308:
[----:B------:R3:W5:Y:S02]  /*02e0*/  LD.E R3, desc[UR4][R118.64+0xb8] ;  /* 0x0000b80476037980 */ /* 0x000764000c101900 */
.L_x_2309:
[----:B------:R-:W-:Y:S05]  /*02f0*/  BSYNC B0 ;  /* 0x0000000000007941 */ /* 0x000fea0003800000 */
.L_x_2307:
        /* <DEDUP_REMOVED lines=10> */
.L_x_2311:
[----:B------:R-:W2:Y:S01]  /*03a0*/  LD.E.64 R2, desc[UR4][R118.64+0x108] ;  /* 0x0001080476027980 */ /* 0x000ea2000c101b00 */
[----:B------:R-:W-:Y:S01]  /*03b0*/  BSSY B0, `(.L_x_2313) ;  /* 0x0000006000007945 */ /* 0x000fe20003800000 */
[----:B------:R-:W-:Y:S01]  /*03c0*/  IMAD.MOV.U32 R65, RZ, RZ, RZ ;  /* 0x000000ffff417224 */ /* 0x000fe200078e00ff */
[----:B--2---:R-:W-:-:S04]  /*03d0*/  ISETP.NE.U32.AND P0, PT, R2, RZ, PT ;  /* 0x000000ff0200720c */ /* 0x004fc80003f05070 */
[----:B------:R-:W-:-:S13]  /*03e0*/  ISETP.NE.AND.EX P0, PT, R3, RZ, PT, P0 ;  /* 0x000000ff0300720c */ /* 0x000fda0003f05300 */
[----:B------:R-:W-:Y:S05]  /*03f0*/  @!P0 BRA `(.L_x_2314) ;  /* 0x0000000000048947 */ /* 0x000fea0003800000 */
[----:B------:R2:W5:Y:S02]  /*0400*/  LD.E R65, desc[UR4][R118.64+0xbc] ;  /* 0x0000bc0476417980 */ /* 0x000564000c101900 */
.L_x_2314:
[----:B------:R-:W-:Y:S05]  /*0410*/  BSYNC B0 ;  /* 0x0000000000007941 */ /* 0x000fea0003800000 */
.L_x_2313:
[----:B-----5:R-:W-:Y:S02]  /*0420*/  IADD3 R65, R80, R65, RZ ;  /* 0x0000004150417210 */ /* 0x020fe40007ffe0ff */
.L_x_2312:
[----:B------:R-:W-:Y:S05]  /*0430*/  BSYNC B1 ;  /* 0x0000000000017941 */ /* 0x000fea0003800000 */
.L_x_2310:
[----:B------:R-:W-:Y:S01]  /*0440*/  IMAD.SHL.U32 R69, R203, 0x40, RZ ;  /* 0x00000040cb457824 */ /* 0x000fe200078e00ff */
[----:B------:R-:W-:Y:S01]  /*0450*/  MOV R2, R200 ;  /* 0x000000c800027202 */ /* 0x000fe20000000f00 */
[----:B------:R-:W-:-:S03]  /*0460*/  IMAD.MOV.U32 R3, RZ, RZ, 0x0 ;  /* 0x00000000ff037424 */ /* 0x000fc600078e00ff */
[----:B------:R-:W-:-:S13]  /*0470*/  ISETP.GT.AND P0, PT, R204, R69, PT ;  /* 0x00000045cc00720c */ /* 0x000fda0003f04270 */
[----:B-123--:R-:W-:Y:S05]  /*0480*/  @!P0 RET.REL.NODEC R2 `(_ZN5flash24flash_fwd_splitkv_kernelI23Flash_fwd_kernel_traitsILi96ELi64ELi128ELi4ELb0ELb0EN7cutlass10bfloat16_tE19Flash_kernel_traitsILi96ELi64ELi128ELi4ES3_EELb1ELb0ELb1ELb0ELb0ELb0ELb0ELb1EEEvNS_16Flash_fwd_paramsE) ;  /* 0xfffffff802dc8950 */ /* 0x00efea0003c3ffff */
        /* <DEDUP_REMOVED lines=87> */
.L_x_2317:
[----:B------:R-:W-:Y:S05]  /*0a00*/  BSYNC B0 ;  /* 0x0000000000007941 */ /* 0x000fea0003800000 */
.L_x_2316:
        /* <DEDUP_REMOVED lines=18> */
.L_x_2319:
[----:B------:R-:W-:Y:S05]  /*0b30*/  BSYNC B0 ;  /* 0x0000000000007941 */ /* 0x000fea0003800000 */
.L_x_2318:
[----:B------:R-:W-:Y:S01]  /*0b40*/  MOV R201, 0x0 ;  /* 0x0000000000c97802 */ /* 0x000fe20000000f00 */
[----:B------:R1:W-:Y:S03]  /*0b50*/  @!P6 ST.E desc[UR4][R10.64], R3 ;  /* 0x000000030a00e985 */ /* 0x0003e6000c101904 */
[----:B-12--5:R-:W-:Y:S05]  /*0b60*/  @P5 RET.REL.NODEC R200 `(_ZN5flash24flash_fwd_splitkv_kernelI23Flash_fwd_kernel_traitsILi96ELi64ELi128ELi4ELb0ELb0EN7cutlass10bfloat16_tE19Flash_kernel_traitsILi96ELi64ELi128ELi4ES3_EELb1ELb0ELb1ELb0ELb0ELb0ELb0ELb1EEEvNS_16Flash_fwd_paramsE) ;  /* 0xfffffff4c8245950 */ /* 0x026fea0003c3ffff */
[----:B------:R-:W-:Y:S02]  /*0b70*/  MOV R3, 0x7f800000 ;  /* 0x7f80000000037802 */ /* 0x000fe40000000f00 */
[----:B------:R-:W-:-:S03]  /*0b80*/  MOV R201, 0x0 ;  /* 0x0000000000c97802 */ /* 0x000fc60000000f00 */
[----:B------:R1:W-:Y:S02]  /*0b90*/  ST.E desc[UR4][R10.64+0x80], R3 ;  /* 0x000080030a007985 */ /* 0x0003e4000c101904 */
[----:B-1----:R-:W-:Y:S05]  /*0ba0*/  RET.REL.NODEC R200 `(_ZN5flash24flash_fwd_splitkv_kernelI23Flash_fwd_kernel_traitsILi96ELi64ELi128ELi4ELb0ELb0EN7cutlass10bfloat16_tE19Flash_kernel_traitsILi96ELi64ELi128ELi4ES3_EELb1ELb0ELb1ELb0ELb0ELb0ELb0ELb1EEEvNS_16Flash_fwd_paramsE) ;  /* 0xfffffff4c8147950 */ /* 0x002fea0003c3ffff */
.L_x_2315:
        /* <DEDUP_REMOVED lines=28> */
[----:B------:R-:W4:Y:S04]  /*0d70*/  LD.E.64 R14, desc[UR4][R118.64+0x50] ;  /* 0x00005004760e7980 */ /* 0x000f28000c101b00 */
[----:B------:R-:W5:Y:S04]  /*0d80*/  LD.E.64 R26, desc[UR4][R118.64+0x58] ;  /* 0x00005804761a7980 */ /* 0x000f68000c101b00 */
[----:B------:R-:W5:Y:S01]  /*0d90*/  LD.E.64 R60, desc[UR4][R118.64+0x40] ;  /* 0x00004004763c7980 */ /* 0x000f62000c101b00 */
[----:B--2---:R-:W-:-:S04]  /*0da0*/  IABS R4, R2 ;  /* 0x0000000200047213 */ /* 0x004fc80000000000 */
[----:B------:R-:W1:Y:S08]  /*0db0*/  I2F.RP R10, R4 ;  /* 0x00000004000a7306 */ /* 0x000e700000209400 */
[----:B-1---5:R-:W1:Y:S02]  /*0dc0*/  MUFU.RCP R8, R10 ;  /* 0x0000000a00087308 */ /* 0x022e640000001000 */
[----:B-1----:R-:W-:-:S06]  /*0dd0*/  IADD3 R8, R8, 0xffffffe, RZ ;  /* 0x0ffffffe08087810 */ /* 0x002fcc0007ffe0ff */
[----:B------:R-:W1:Y:S01]  /*0de0*/  F2I.FTZ.U32.TRUNC.NTZ R9, R8 ;  /* 0x0000000800097305 */ /* 0x000e62000021f000 */
[----:B------:R-:W-:Y:S02]  /*0df0*/  IABS R0, R2 ;  /* 0x0000000200007213 */ /* 0x000fe40000000000 */
[----:B-1----:R-:W-:Y:S01]  /*0e00*/  IADD3 R3, RZ, -R9, RZ ;  /* 0x80000009ff037210 */ /* 0x002fe20007ffe0ff */
[----:B------:R-:W-:-:S04]  /*0e10*/  IMAD.MOV.U32 R8, RZ, RZ, RZ ;  /* 0x000000ffff087224 */ /* 0x000fc800078e00ff */
        /* <DEDUP_REMOVED lines=42> */
[----:B----4-:R-:W-:-:S03]  /*10c0*/  IMAD R4, R63, R2, RZ ;  /* 0x000000023f047224 */ /* 0x010fc600078e02ff */
[----:B------:R-:W-:Y:S02]  /*10d0*/  @!P0 IADD3 R11, -R11, RZ, RZ ;  /* 0x000000ff0b0b8210 */ /* 0x000fe40007ffe1ff */
[----:B------:R-:W-:-:S04]  /*10e0*/  @!P1 LOP3.LUT R11, RZ, R7, RZ, 0x33, !PT ;  /* 0x00000007ff0b9212 */ /* 0x000fc800078e33ff */
[----:B------:R-:W-:Y:S02]  /*10f0*/  SHF.R.S32.HI R10, RZ, 0x1f, R11 ;  /* 0x0000001fff0a7819 */ /* 0x000fe4000001140b */
[----:B--2---:R-:W-:Y:S01]  /*1100*/  SHF.R.S32.HI R0, RZ, 0x1f, R3 ;  /* 0x0000001fff007819 */ /* 0x004fe20000011403 */
[----:B------:R-:W-:-:S04]  /*1110*/  IMAD R9, R19, R3, RZ ;  /* 0x0000000313097224 */ /* 0x000fc800078e02ff */
[C---:B------:R-:W-:Y:S02]  /*1120*/  IMAD R9, R18.reuse, R0, R9 ;  /* 0x0000000012097224 */ /* 0x040fe400078e0209 */
[----:B------:R-:W-:-:S04]  /*1130*/  IMAD.WIDE.U32 R18, R18, R3, RZ ;  /* 0x0000000312127225 */ /* 0x000fc800078e00ff */
[----:B------:R-:W-:Y:S01]  /*1140*/  IMAD.IADD R19, R19, 0x1, R9 ;  /* 0x0000000113137824 */ /* 0x000fe200078e0209 */
[----:B------:R-:W-:Y:S01]  /*1150*/  SHF.R.S32.HI R9, RZ, 0x1f, R2 ;  /* 0x0000001fff097819 */ /* 0x000fe20000011402 */
[----:B------:R-:W-:Y:S02]  /*1160*/  IMAD R7, R13, R3, RZ ;  /* 0x000000030d077224 */ /* 0x000fe400078e02ff */
[----:B------:R-:W-:-:S04]  /*1170*/  IMAD.WIDE.U32 R18, R2, R62, R18 ;  /* 0x0000003e02127225 */ /* 0x000fc800078e0012 */
[----:B------:R-:W-:Y:S02]  /*1180*/  IMAD R4, R62, R9, R4 ;  /* 0x000000093e047224 */ /* 0x000fe400078e0204 */
[----:B------:R-:W-:Y:S02]  /*1190*/  IMAD R13, R15, R11, RZ ;  /* 0x0000000b0f0d7224 */ /* 0x000fe400078e02ff */
[----:B------:R-:W-:Y:S02]  /*11a0*/  IMAD.IADD R19, R19, 0x1, R4 ;  /* 0x0000000113137824 */ /* 0x000fe400078e0204 */
[----:B------:R-:W-:Y:S02]  /*11b0*/  IMAD R13, R14, R10, R13 ;  /* 0x0000000a0e0d7224 */ /* 0x000fe400078e020d */
        /* <DEDUP_REMOVED lines=8> */
.L_x_2321:
        /* <DEDUP_REMOVED lines=29> */
[-C--:B------:R-:W-:Y:S02]  /*1410*/  @!P0 IADD3 R0, R0, -R3.reuse, RZ ;  /* 0x8000000300008210 */ /* 0x080fe40007ffe0ff */
[----:B------:R-:W-:Y:S01]  /*1420*/  @!P4 IADD3 R23, R23, R4, RZ ;  /* 0x000000041717c210 */ /* 0x000fe20007ffe0ff */
[----:B----4-:R-:W-:Y:S01]  /*1430*/  @!P4 IMAD R4, R21, R8, RZ ;  /* 0x000000081504c224 */ /* 0x010fe200078e02ff */
[----:B------:R-:W-:Y:S01]  /*1440*/  ISETP.GE.U32.AND P2, PT, R0, R3, PT ;  /* 0x000000030000720c */ /* 0x000fe20003f46070 */
[-C--:B------:R-:W-:Y:S01]  /*1450*/  @P4 IMAD R11, R63, R6.reuse, RZ ;  /* 0x000000063f0b4224 */ /* 0x080fe200078e02ff */
[----:B------:R-:W-:Y:S01]  /*1460*/  LOP3.LUT R0, R202, R7, RZ, 0x3c, !PT ;  /* 0x00000007ca007212 */ /* 0x000fe200078e3cff */
[----:B------:R-:W-:Y:S01]  /*1470*/  @P4 IMAD.WIDE.U32 R24, R62, R6, RZ ;  /* 0x000000063e184225 */ /* 0x000fe200078e00ff */
[----:B------:R-:W-:-:S03]  /*1480*/  @!P0 IADD3 R2, R2, 0x1, RZ ;  /* 0x0000000102028810 */ /* 0x000fc60007ffe0ff */
[C---:B------:R-:W-:Y:S02]  /*1490*/  @!P4 IMAD R4, R20.reuse, R5, R4 ;  /* 0x000000051404c224 */ /* 0x040fe400078e0204 */
[----:B------:R-:W-:Y:S01]  /*14a0*/  @!P4 IMAD.WIDE.U32 R20, R20, R8, R22 ;  /* 0x000000081414c225 */ /* 0x000fe200078e0016 */
[----:B------:R-:W-:Y:S02]  /*14b0*/  ISETP.GE.AND P1, PT, R0, RZ, PT ;  /* 0x000000ff0000720c */ /* 0x000fe40003f26270 */
[----:B------:R-:W-:Y:S01]  /*14c0*/  ISETP.NE.AND P0, PT, R7, RZ, PT ;  /* 0x000000ff0700720c */ /* 0x000fe20003f05270 */
[----:B------:R-:W-:Y:S01]  /*14d0*/  @P4 IMAD.MOV.U32 R10, RZ, RZ, R24 ;  /* 0x000000ffff0a4224 */ /* 0x000fe200078e0018 */
[----:B------:R-:W-:Y:S01]  /*14e0*/  @P4 IADD3 R11, R25, R11, RZ ;  /* 0x0000000b190b4210 */ /* 0x000fe20007ffe0ff */
[----:B------:R-:W-:Y:S01]  /*14f0*/  @!P4 IMAD.MOV.U32 R10, RZ, RZ, R20 ;  /* 0x000000ffff0ac224 */ /* 0x000fe200078e0014 */
[----:B------:R-:W-:Y:S02]  /*1500*/  @!P4 IADD3 R11, R21, R4, RZ ;  /* 0x00000004150bc210 */ /* 0x000fe40007ffe0ff */
[----:B------:R-:W-:-:S02]  /*1510*/  LEA R5, R51, 0xffffff80, 0x7 ;  /* 0xffffff8033057811 */ /* 0x000fc400078e38ff */
[----:B------:R-:W-:Y:S01]  /*1520*/  @P2 IADD3 R2, R2, 0x1, RZ ;  /* 0x0000000102022810 */ /* 0x000fe20007ffe0ff */
[----:B------:R-:W-:Y:S01]  /*1530*/  @!P4 IMAD R4, R61, R12, RZ ;  /* 0x0000000c3d04c224 */ /* 0x000fe200078e02ff */
[----:B------:R-:W-:Y:S01]  /*1540*/  @!P4 SHF.R.S32.HI R3, RZ, 0x1f, R12 ;  /* 0x0000001fff03c819 */ /* 0x000fe2000001140c */
[-C--:B------:R-:W-:Y:S01]  /*1550*/  IMAD.WIDE.U32 R20, R62, R5.reuse, R10 ;  /* 0x000000053e147225 */ /* 0x080fe200078e000a */
[----:B------:R-:W-:Y:S02]  /*1560*/  MOV R11, R2 ;  /* 0x00000002000b7202 */ /* 0x000fe40000000f00 */
[----:B------:R-:W-:Y:S01]  /*1570*/  SHF.R.S32.HI R9, RZ, 0x1f, R5 ;  /* 0x0000001fff097819 */ /* 0x000fe20000011405 */
[----:B------:R-:W-:Y:S01]  /*1580*/  IMAD R6, R63, R5, RZ ;  /* 0x000000053f067224 */ /* 0x000fe200078e02ff */
[----:B------:R-:W-:Y:S01]  /*1590*/  @!P1 IADD3 R11, -R11, RZ, RZ ;  /* 0x000000ff0b0b9210 */ /* 0x000fe20007ffe1ff */
[----:B------:R-:W-:Y:S02]  /*15a0*/  @!P4 IMAD R3, R3, R60, R4 ;  /* 0x0000003c0303c224 */ /* 0x000fe400078e0204 */
[----:B------:R-:W-:Y:S01]  /*15b0*/  @!P4 IMAD.WIDE.U32 R22, R60, R12, RZ ;  /* 0x0000000c3c16c225 */ /* 0x000fe200078e00ff */
[----:B------:R-:W-:-:S03]  /*15c0*/  @!P0 LOP3.LUT R11, RZ, R7, RZ, 0x33, !PT ;  /* 0x00000007ff0b8212 */ /* 0x000fc600078e33ff */
[----:B------:R-:W-:Y:S02]  /*15d0*/  IMAD R6, R9, R62, R6 ;  /* 0x0000003e09067224 */ /* 0x000fe400078e0206 */
[----:B------:R-:W-:Y:S01]  /*15e0*/  @P4 IMAD.IADD R12, R12, 0x1, R13 ;  /* 0x000000010c0c4824 */ /* 0x000fe200078e020d */
[----:B------:R-:W-:Y:S01]  /*15f0*/  @!P4 SHF.R.S32.HI R13, RZ, 0x1f, R8 ;  /* 0x0000001fff0dc819 */ /* 0x000fe20000011408 */
[----:B------:R-:W-:Y:S01]  /*1600*/  @!P4 IMAD R0, R19, R8, RZ ;  /* 0x000000081300c224 */ /* 0x000fe200078e02ff */
[----:B------:R-:W-:Y:S01]  /*1610*/  @!P4 IADD3 R23, R23, R3, RZ ;  /* 0x000000031717c210 */ /* 0x000fe20007ffe0ff */
[----:B------:R-:W-:Y:S01]  /*1620*/  IMAD.IADD R21, R21, 0x1, R6 ;  /* 0x0000000115157824 */ /* 0x000fe200078e0206 */
[----:B------:R-:W-:Y:S01]  /*1630*/  SHF.R.S32.HI R10, RZ, 0x1f, R11 ;  /* 0x0000001fff0a7819 */ /* 0x000fe2000001140b */
[----:B------:R-:W-:Y:S02]  /*1640*/  IMAD R7, R15, R11, RZ ;  /* 0x0000000b0f077224 */ /* 0x000fe400078e02ff */
[----:B------:R-:W-:-:S02]  /*1650*/  @P4 IMAD R3, R61, R12, RZ ;  /* 0x0000000c3d034224 */ /* 0x000fc400078e02ff */
[----:B------:R-:W-:-:S04]  /*1660*/  @P4 IMAD.WIDE.U32 R24, R60, R12, RZ ;  /* 0x0000000c3c184225 */ /* 0x000fc800078e00ff */
[C---:B------:R-:W-:Y:S02]  /*1670*/  @!P4 IMAD R0, R18.reuse, R13, R0 ;  /* 0x0000000d1200c224 */ /* 0x040fe400078e0200 */
[----:B------:R-:W-:Y:S01]  /*1680*/  @!P4 IMAD.WIDE.U32 R18, R18, R8, R22 ;  /* 0x000000081212c225 */ /* 0x000fe200078e0016 */
[----:B------:R-:W-:-:S03]  /*1690*/  @P4 IADD3 R3, R25, R3, RZ ;  /* 0x0000000319034210 */ /* 0x000fc60007ffe0ff */
[----:B------:R-:W-:-:S04]  /*16a0*/  IMAD.WIDE.U32 R20, R14, R11, R20 ;  /* 0x0000000b0e147225 */ /* 0x000fc800078e0014 */
[----:B------:R-:W-:Y:S01]  /*16b0*/  IMAD R7, R14, R10, R7 ;  /* 0x0000000a0e077224 */ /* 0x000fe200078e0207 */
[----:B------:R-:W-:Y:S01]  /*16c0*/  @!P4 IADD3 R3, R19, R0, RZ ;  /* 0x000000001303c210 */ /* 0x000fe20007ffe0ff */
[----:B------:R-:W-:Y:S01]  /*16d0*/  @P4 IMAD.MOV.U32 R4, RZ, RZ, R24 ;  /* 0x000000ffff044224 */ /* 0x000fe200078e0018 */
[----:B------:R-:W-:Y:S01]  /*16e0*/  @!P4 MOV R4, R18 ;  /* 0x000000120004c202 */ /* 0x000fe20000000f00 */
[----:B------:R-:W-:Y:S01]  /*16f0*/  IMAD.MOV.U32 R0, RZ, RZ, R20 ;  /* 0x000000ffff007224 */ /* 0x000fe200078e0014 */
[----:B------:R-:W-:Y:S02]  /*1700*/  IADD3 R7, R21, R7, RZ ;  /* 0x0000000715077210 */ /* 0x000fe40007ffe0ff */
[----:B-1----:R-:W-:Y:S02]  /*1710*/  MOV R2, R5 ;  /* 0x0000000500027202 */ /* 0x002fe40000000f00 */
.L_x_2322:
[----:B------:R-:W-:Y:S05]  /*1720*/  BSYNC B0 ;  /* 0x0000000000007941 */ /* 0x000fea0003800000 */
.L_x_2320:
        /* <DEDUP_REMOVED lines=14> */
[----:B------:R-:W-:-:S03]  /*1810*/  SHF.R.S32.HI R74, RZ, 0x3, R75 ;  /* 0x00000003ff4a7819 */ /* 0x000fc6000001144b */
[----:B------:R-:W-:Y:S01]  /*1820*/  IMAD.SHL.U32 R12, R81, 0x8, RZ ;  /* 0x00000008510c7824 */ /* 0x000fe200078e00ff */
[----:B------:R-:W-:-:S04]  /*1830*/  SHF.R.S32.HI R172, RZ, 0x2, R25 ;  /* 0x00000002ffac7819 */ /* 0x000fc80000011419 */
[----:B------:R-:W-:Y:S01]  /*1840*/  IADD3 R28, P1, R12, R4, RZ ;  /* 0x000000040c1c7210 */ /* 0x000fe20007f3e0ff */
[----:B------:R-:W-:Y:S01]  /*1850*/  IMAD R4, R9, R60, RZ ;  /* 0x0000003c09047224 */ /* 0x000fe200078e02ff */
[----:B------:R-:W-:Y:S01]  /*1860*/  SHF.R.S32.HI R13, RZ, 0x1f, R12 ;  /* 0x0000001fff0d7819 */ /* 0x000fe2000001140c */
[----:B------:R-:W-:Y:S01]  /*1870*/  IMAD.SHL.U32 R9, R74, 0x40, RZ ;  /* 0x000000404a097824 */ /* 0x000fe200078e00ff */
[----:B------:R-:W-:-:S03]  /*1880*/  LEA.HI R25, R25, R172, RZ, 0x1 ;  /* 0x000000ac19197211 */ /* 0x000fc600078f08ff */
[----:B------:R-:W-:Y:S01]  /*1890*/  IMAD.X R29, R13, 0x1, R3, P1 ;  /* 0x000000010d1d7824 */ /* 0x000fe200008e0603 */
[-C--:B------:R-:W-:Y:S02]  /*18a0*/  LEA.HI R3, R73, R64.reuse, RZ, 0x5 ;  /* 0x0000004049037211 */ /* 0x080fe400078f28ff */
[----:B------:R-:W-:Y:S02]  /*18b0*/  LOP3.LUT R9, R9, 0xc0, RZ, 0xc0, !PT ;  /* 0x000000c009097812 */ /* 0x000fe400078ec0ff */
[----:B------:R-:W-:Y:S01]  /*18c0*/  LEA.HI R73, R73, R64, RZ, 0x4 ;  /* 0x0000004049497211 */ /* 0x000fe200078f20ff */
[C---:B------:R-:W-:Y:S01]  /*18d0*/  IMAD R4, R2.reuse, R61, R4 ;  /* 0x0000003d02047224 */ /* 0x040fe200078e0204 */
[----:B------:R-:W-:Y:S01]  /*18e0*/  LOP3.LUT R25, R25, 0x7fffffe, RZ, 0xc0, !PT ;  /* 0x07fffffe19197812 */ /* 0x000fe200078ec0ff */
[----:B------:R-:W-:Y:S01]  /*18f0*/  IMAD.WIDE.U32 R28, R2, R60, R28 ;  /* 0x0000003c021c7225 */ /* 0x000fe200078e001c */
[----:B-1----:R-:W-:Y:S02]  /*1900*/  LOP3.LUT R17, R9, 0x18, R12, 0xf8, !PT ;  /* 0x0000001809117812 */ /* 0x002fe400078ef80c */
[----:B------:R-:W-:-:S02]  /*1910*/  SHF.R.U32.HI R2, RZ, 0x3, R9 ;  /* 0x00000003ff027819 */ /* 0x000fc40000011609 */
[----:B------:R-:W-:Y:S01]  /*1920*/  LOP3.LUT R9, R73, 0xfffffff0, RZ, 0xc0, !PT ;  /* 0xfffffff049097812 */ /* 0x000fe200078ec0ff */
[----:B------:R-:W-:Y:S01]  /*1930*/  IMAD.IADD R6, R172, 0x1, -R25 ;  /* 0x00000001ac067824 */ /* 0x000fe200078e0a19 */
[----:B------:R-:W-:-:S03]  /*1940*/  SHF.R.S32.HI R67, RZ, 0x5, R3 ;  /* 0x00000005ff437819 */ /* 0x000fc60000011403 */
[----:B------:R-:W-:Y:S01]  /*1950*/  IMAD.IADD R72, R64, 0x1, -R9 ;  /* 0x0000000140487824 */ /* 0x000fe200078e0a09 */
[----:B------:R-:W-:Y:S02]  /*1960*/  LOP3.LUT R2, R17, R2, RZ, 0x3c, !PT ;  /* 0x0000000211027212 */ /* 0x000fe400078e3cff */
[----:B------:R-:W-:Y:S01]  /*1970*/  LEA R165, R67, R6, 0x3 ;  /* 0x0000000643a57211 */ /* 0x000fe200078e18ff */
[----:B------:R-:W-:Y:S01]  /*1980*/  IMAD R9, R27, R11, RZ ;  /* 0x0000000b1b097224 */ /* 0x000fe200078e02ff */
[----:B------:R-:W-:Y:S01]  /*1990*/  LEA.HI R71, R72, R72, RZ, 0x1 ;  /* 0x0000004848477211 */ /* 0x000fe200078f08ff */
[----:B------:R-:W-:Y:S02]  /*19a0*/  IMAD.IADD R29, R29, 0x1, R4 ;  /* 0x000000011d1d7824 */ /* 0x000fe400078e0204 */
[----:B------:R-:W-:Y:S01]  /*19b0*/  IMAD.U32 R165, R165, 0x20, R2 ;  /* 0x00000020a5a57824 */ /* 0x000fe200078e0002 */
[----:B------:R-:W-:Y:S01]  /*19c0*/  SHF.R.S32.HI R70, RZ, 0x1f, R71 ;  /* 0x0000001fff467819 */ /* 0x000fe20000011447 */
[----:B------:R-:W-:Y:S01]  /*19d0*/  IMAD R2, R10, R26, R9 ;  /* 0x0000001a0a027224 */ /* 0x000fe200078e0209 */
[----:B------:R-:W-:-:S02]  /*19e0*/  SHF.R.S32.HI R9, RZ, 0x1, R71 ;  /* 0x00000001ff097819 */ /* 0x000fc40000011447 */
[----:B------:R-:W-:Y:S01]  /*19f0*/  SHF.R.S32.HI R66, RZ, 0x1f, R201 ;  /* 0x0000001fff427819 */ /* 0x000fe200000114c9 */
[----:B------:R-:W-:Y:S01]  /*1a00*/  IMAD.WIDE.U32 R26, R11, R26, R28 ;  /* 0x0000001a0b1a7225 */ /* 0x000fe200078e001c */
[----:B------:R-:W-:Y:S02]  /*1a10*/  LEA.HI R70, R70, R9, RZ, 0x2 ;  /* 0x0000000946467211 */ /* 0x000fe400078f10ff */
[----:B------:R-:W-:Y:S01]  /*1a20*/  SHF.R.S32.HI R173, RZ, 0x1f, R172 ;  /* 0x0000001fffad7819 */ /* 0x000fe200000114ac */
[----:B------:R-:W-:Y:S01]  /*1a30*/  IMAD R149, R61, R172, RZ ;  /* 0x000000ac3d957224 */ /* 0x000fe200078e02ff */
[----:B------:R-:W-:-:S03]  /*1a40*/  LOP3.LUT R70, R70, 0xfffffffc, RZ, 0xc0, !PT ;  /* 0xfffffffc46467812 */ /* 0x000fc600078ec0ff */
[----:B------:R-:W-:Y:S01]  /*1a50*/  IMAD R149, R173, R60, R149 ;  /* 0x0000003cad957224 */ /* 0x000fe200078e0295 */
[----:B------:R-:W-:Y:S01]  /*1a60*/  IADD3 R70, R9, -R70, RZ ;  /* 0x8000004609467210 */ /* 0x000fe20007ffe0ff */
[C---:B------:R-:W-:Y:S02]  /*1a70*/  VIADD R116, R12.reuse, 0x40 ;  /* 0x000000400c747836 */ /* 0x040fe40000000000 */
[----:B------:R-:W-:Y:S01]  /*1a80*/  VIADD R117, R12, 0x20 ;  /* 0x000000200c757836 */ /* 0x000fe20000000000 */
[----:B------:R-:W-:Y:S01]  /*1a90*/  SHF.R.S32.HI R169, RZ, 0x1f, R202 ;  /* 0x0000001fffa97819 */ /* 0x000fe200000114ca */
[----:B------:R-:W-:-:S04]  /*1aa0*/  IMAD R171, R63, R172, RZ ;  /* 0x000000ac3fab7224 */ /* 0x000fc800078e02ff */
[----:B------:R-:W-:Y:S01]  /*1ab0*/  IMAD R171, R173, R62, R171 ;  /* 0x0000003eadab7224 */ /* 0x000fe200078e02ab */
[----:B------:R-:W-:Y:S02]  /*1ac0*/  LOP3.LUT R3, R3, 0xffffffe0, RZ, 0xc0, !PT ;  /* 0xffffffe003037812 */ /* 0x000fe400078ec0ff */
[----:B------:R-:W-:Y:S02]  /*1ad0*/  MOV R50, 0x10 ;  /* 0x0000001000327802 */ /* 0x000fe40000000f00 */
[----:B------:R-:W-:Y:S01]  /*1ae0*/  LOP3.LUT P2, RZ, R70, 0x2, RZ, 0xc0, !PT ;  /* 0x0000000246ff7812 */ /* 0x000fe2000784c0ff */
[C---:B------:R-:W-:Y:S01]  /*1af0*/  IMAD.SHL.U32 R196, R62.reuse, 0x20, RZ ;  /* 0x000000203ec47824 */ /* 0x040fe200078e00ff */
[----:B------:R-:W-:Y:S01]  /*1b00*/  SHF.L.U64.HI R197, R62, 0x5, R63 ;  /* 0x000000053ec57819 */ /* 0x000fe2000001023f */
[C---:B------:R-:W-:Y:S01]  /*1b10*/  IMAD.SHL.U32 R194, R60.reuse, 0x20, RZ ;  /* 0x000000203cc27824 */ /* 0x040fe200078e00ff */
[----:B------:R-:W-:Y:S01]  /*1b20*/  SHF.L.U64.HI R195, R60, 0x5, R61 ;  /* 0x000000053cc37819 */ /* 0x000fe2000001023d */
[----:B------:R-:W-:Y:S01]  /*1b30*/  IMAD.IADD R68, R64, 0x1, -R3 ;  /* 0x0000000140447824 */ /* 0x000fe200078e0a03 */
[----:B------:R-:W-:Y:S01]  /*1b40*/  SEL R50, R50, 0xfffffff0, !P2 ;  /* 0xfffffff032327807 */ /* 0x000fe20005000000 */
[----:B------:R-:W-:-:S02]  /*1b50*/  IMAD.SHL.U32 R81, R81, 0x4, RZ ;  /* 0x0000000451517824 */ /* 0x000fc400078e00ff */
[-C--:B--2---:R-:W-:Y:S02]  /*1b60*/  @P0 IMAD R17, R23, R205.reuse, RZ ;  /* 0x000000cd17110224 */ /* 0x084fe400078e02ff */
[----:B------:R-:W-:-:S04]  /*1b70*/  @P0 IMAD.WIDE.U32 R24, R22, R205, RZ ;  /* 0x000000cd16180225 */ /* 0x000fc800078e00ff */
[-C--:B---3--:R-:W-:Y:S02]  /*1b80*/  @!P0 IMAD R21, R21, R201.reuse, RZ ;  /* 0x000000c915158224 */ /* 0x088fe400078e02ff */
[----:B------:R-:W-:-:S04]  /*1b90*/  @!P0 IMAD.WIDE.U32 R28, R20, R201, RZ ;  /* 0x000000c9141c8225 */ /* 0x000fc800078e00ff */
[----:B------:R-:W-:Y:S02]  /*1ba0*/  @!P0 IMAD R4, R20, R66, R21 ;  /* 0x0000004214048224 */ /* 0x000fe400078e0215 */
[----:B------:R-:W-:Y:S02]  /*1bb0*/  IMAD.IADD R21, R27, 0x1, R2 ;  /* 0x000000011b157824 */ /* 0x000fe400078e0202 */
[----:B------:R-:W-:-:S04]  /*1bc0*/  IMAD.MOV.U32 R20, RZ, RZ, R26 ;  /* 0x000000ffff147224 */ /* 0x000fc800078e001a */
[----:B------:R-:W-:-:S04]  /*1bd0*/  IMAD.WIDE.U32 R20, R172, R60, R20 ;  /* 0x0000003cac147225 */ /* 0x000fc800078e0014 */
[----:B------:R-:W-:Y:S02]  /*1be0*/  @P0 IMAD.MOV.U32 R2, RZ, RZ, R24 ;  /* 0x000000ffff020224 */ /* 0x000fe400078e0018 */
[----:B------:R-:W-:Y:S02]  /*1bf0*/  @P0 IMAD.IADD R17, R25, 0x1, R17 ;  /* 0x0000000119110824 */ /* 0x000fe400078e0211 */
[----:B------:R-:W-:Y:S01]  /*1c00*/  @P0 IMAD.MOV.U32 R8, RZ, RZ, R22 ;  /* 0x000000ffff080224 */ /* 0x000fe200078e0016 */
[----:B------:R-:W-:Y:S01]  /*1c10*/  @!P0 MOV R8, R22 ;  /* 0x0000001600088202 */ /* 0x000fe20000000f00 */
[----:B------:R-:W-:Y:S02]  /*1c20*/  @P0 IMAD.MOV.U32 R9, RZ, RZ, R23 ;  /* 0x000000ffff090224 */ /* 0x000fe400078e0017 */
[----:B------:R-:W-:Y:S02]  /*1c30*/  @!P0 IMAD.MOV.U32 R2, RZ, RZ, R28 ;  /* 0x000000ffff028224 */ /* 0x000fe400078e001c */
[----:B------:R-:W-:-:S02]  /*1c40*/  @!P0 IMAD.IADD R17, R29, 0x1, R4 ;  /* 0x000000011d118824 */ /* 0x000fc400078e0204 */
[----:B------:R-:W-:Y:S01]  /*1c50*/  @!P0 IMAD.MOV.U32 R9, RZ, RZ, R23 ;  /* 0x000000ffff098224 */ /* 0x000fe200078e0017 */
[----:B------:R-:W-:Y:S01]  /*1c60*/  LEA R148, P0, R20, R18, 0x1 ;  /* 0x0000001214947211 */ /* 0x000fe200078008ff */
[----:B------:R-:W-:-:S05]  /*1c70*/  IMAD.IADD R149, R21, 0x1, R149 ;  /* 0x0000000115957824 */ /* 0x000fca00078e0295 */
[----:B------:R-:W-:Y:S01]  /*1c80*/  LEA.HI.X R149, R20, R19, R149, 0x1, P0 ;  /* 0x0000001314957211 */ /* 0x000fe200000f0c95 */
[----:B------:R-:W-:-:S04]  /*1c90*/  IMAD.WIDE R18, R203, 0x40, R172 ;  /* 0x00000040cb127825 */ /* 0x000fc800078e02ac */
[----:B------:R-:W-:Y:S01]  /*1ca0*/  IMAD R79, R19, R8, RZ ;  /* 0x00000008134f7224 */ /* 0x000fe200078e02ff */
[----:B------:R-:W-:-:S03]  /*1cb0*/  SHF.L.U64.HI R78, R8, 0x5, R9 ;  /* 0x00000005084e7819 */ /* 0x000fc60000010209 */
[----:B------:R-:W-:Y:S01]  /*1cc0*/  IMAD R79, R18, R9, R79 ;  /* 0x00000009124f7224 */ /* 0x000fe200078e024f */
[----:B------:R-:W-:Y:S02]  /*1cd0*/  SHF.R.S32.HI R9, RZ, 0x1f, R80 ;  /* 0x0000001fff097819 */ /* 0x000fe40000011450 */
[CC--:B----4-:R-:W-:Y:S02]  /*1ce0*/  ISETP.GE.AND P0, PT, R12.reuse, R83.reuse, PT ;  /* 0x000000530c00720c */ /* 0x0d0fe40003f06270 */
[----:B------:R-:W-:Y:S02]  /*1cf0*/  LEA.HI R102, R9, R80, RZ, 0x7 ;  /* 0x0000005009667211 */ /* 0x000fe400078f38ff */
[----:B------:R-:W-:Y:S02]  /*1d00*/  IADD3 R24, P1, R12, R2, RZ ;  /* 0x000000020c187210 */ /* 0x000fe40007f3e0ff */
[----:B------:R-:W-:Y:S02]  /*1d10*/  SEL R2, RZ, 0x1, P0 ;  /* 0x00000001ff027807 */ /* 0x000fe40000000000 */
[----:B------:R-:W-:-:S02]  /*1d20*/  ISETP.GE.AND P0, PT, R116, R83, PT ;  /* 0x000000537400720c */ /* 0x000fc40003f06270 */
[----:B------:R-:W-:Y:S01]  /*1d30*/  SHF.R.S32.HI R102, RZ, 0x7, R102 ;  /* 0x00000007ff667819 */ /* 0x000fe20000011466 */
[----:B------:R-:W-:Y:S02]  /*1d40*/  IMAD R15, R15, R202, RZ ;  /* 0x000000ca0f0f7224 */ /* 0x000fe400078e02ff */
[----:B------:R-:W-:Y:S01]  /*1d50*/  IMAD.X R25, R13, 0x1, R17, P1 ;  /* 0x000000010d197824 */ /* 0x000fe200008e0611 */
[----:B------:R-:W-:Y:S02]  /*1d60*/  ISETP.GE.AND P1, PT, R117, R83, PT ;  /* 0x000000537500720c */ /* 0x000fe40003f26270 */
[----:B------:R-:W-:Y:S02]  /*1d70*/  SEL R76, RZ, 0x4, P0 ;  /* 0x00000004ff4c7807 */ /* 0x000fe40000000000 */
[----:B------:R-:W-:Y:S01]  /*1d80*/  VIMNMX R102, RZ, R102, !PT ;  /* 0x00000066ff667248 */ /* 0x000fe20007fe0100 */
[----:B------:R-:W-:Y:S01]  /*1d90*/  IMAD R176, R14, R169, R15 ;  /* 0x000000a90eb07224 */ /* 0x000fe200078e020f */
[----:B------:R-:W-:-:S02]  /*1da0*/  IADD3 R166, P0, R12, R0, RZ ;  /* 0x000000000ca67210 */ /* 0x000fc40007f1e0ff */
[----:B------:R-:W-:Y:S01]  /*1db0*/  SEL R15, RZ, 0xffffffff, P1 ;  /* 0xffffffffff0f7807 */ /* 0x000fe20000800000 */
[----:B------:R-:W-:Y:S01]  /*1dc0*/  IMAD.WIDE.U32 R24, R202, R14, R24 ;  /* 0x0000000eca187225 */ /* 0x000fe200078e0018 */
[----:B------:R-:W-:-:S03]  /*1dd0*/  ISETP.GT.AND P1, PT, R51, R102, PT ;  /* 0x000000663300720c */ /* 0x000fc60003f24270 */
[----:B------:R-:W-:Y:S01]  /*1de0*/  IMAD.X R167, R13, 0x1, R7, P0 ;  /* 0x000000010da77824 */ /* 0x000fe200000e0607 */
[----:B------:R-:W-:Y:S01]  /*1df0*/  IADD3 R177, R25, R176, RZ ;  /* 0x000000b019b17210 */ /* 0x000fe20007ffe0ff */
[----:B------:R-:W-:Y:S02]  /*1e00*/  IMAD.SHL.U32 R15, R15, 0x2, RZ ;  /* 0x000000020f0f7824 */ /* 0x000fe400078e00ff */
[----:B------:R-:W-:-:S04]  /*1e10*/  IMAD.WIDE.U32 R166, R172, R62, R166 ;  /* 0x0000003eaca67225 */ /* 0x000fc800078e00a6 */
[----:B------:R-:W-:Y:S01]  /*1e20*/  IMAD.MOV.U32 R176, RZ, RZ, R24 ;  /* 0x000000ffffb07224 */ /* 0x000fe200078e0018 */
[----:B------:R-:W-:Y:S02]  /*1e30*/  LOP3.LUT R15, R15, 0x2, R2, 0xe2, !PT ;  /* 0x000000020f0f7812 */ /* 0x000fe400078ee202 */
[----:B------:R-:W-:Y:S01]  /*1e40*/  LEA R198, P0, R166, R174, 0x1 ;  /* 0x000000aea6c67211 */ /* 0x000fe200078008ff */
[----:B------:R-:W-:Y:S01]  /*1e50*/  IMAD.WIDE.U32 R176, R18, R8, R176 ;  /* 0x0000000812b07225 */ /* 0x000fe200078e00b0 */
[----:B------:R-:W-:Y:S02]  /*1e60*/  IADD3 R171, R167, R171, RZ ;  /* 0x000000aba7ab7210 */ /* 0x000fe40007ffe0ff */
[----:B------:R-:W-:Y:S01]  /*1e70*/  LOP3.LUT R76, R15, R76, RZ, 0xfc, !PT ;  /* 0x0000004c0f4c7212 */ /* 0x000fe200078efcff */
[----:B------:R-:W-:Y:S01]  /*1e80*/  IMAD.SHL.U32 R77, R8, 0x20, RZ ;  /* 0x00000020084d7824 */ /* 0x000fe200078e00ff */
[----:B------:R-:W-:Y:S01]  /*1e90*/  LEA.HI.X R199, R166, R175, R171, 0x1, P0 ;  /* 0x000000afa6c77211 */ /* 0x000fe200000f0cab */
[----:B------:R-:W-:-:S02]  /*1ea0*/  @!P5 IMAD.MOV.U32 R16, RZ, RZ, RZ ;  /* 0x000000ffff10d224 */ /* 0x000fc400078e00ff */
[----:B------:R-:W-:Y:S01]  /*1eb0*/  IMAD.IADD R79, R177, 0x1, R79 ;  /* 0x00000001b14f7824 */ /* 0x000fe200078e024f */
        /* <DEDUP_REMOVED lines=13> */
[----:B-----5:R-:W-:Y:S01]  /*1f90*/  IMAD.IADD R135, R16, 0x1, R5 ;  /* 0x0000000110877824 */ /* 0x020fe200078e0205 */
[----:B------:R-:W-:Y:S01]  /*1fa0*/  LOP3.LUT R160, R76, 0xffff, RZ, 0xc0, !PT ;  /* 0x0000ffff4ca07812 */ /* 0x000fe200078ec0ff */
[C---:B------:R-:W-:Y:S01]  /*1fb0*/  IMAD.WIDE.U32 R180, R60.reuse, 0xc0, RZ ;  /* 0x000000c03cb47825 */ /* 0x040fe200078e00ff */
[----:B------:R-:W-:-:S02]  /*1fc0*/  SHF.L.U64.HI R86, R60, 0x6, R61 ;  /* 0x000000063c567819 */ /* 0x000fc4000001023d */
[----:B------:R-:W-:Y:S01]  /*1fd0*/  LOP3.LUT R163, R160, 0x1, RZ, 0xc0, !PT ;  /* 0x00000001a0a37812 */ /* 0x000fe200078ec0ff */
[----:B------:R-:W-:Y:S01]  /*1fe0*/  IMAD.SHL.U32 R85, R60, 0x40, RZ ;  /* 0x000000403c557824 */ /* 0x000fe200078e00ff */
[----:B------:R-:W-:Y:S01]  /*1ff0*/  LOP3.LUT R162, R160, 0x2, RZ, 0xc0, !PT ;  /* 0x00000002a0a27812 */ /* 0x000fe200078ec0ff */
[C---:B------:R-:W-:Y:S01]  /*2000*/  VIADD R161, R172.reuse, 0x40 ;  /* 0x00000040aca17836 */ /* 0x040fe20000000000 */
[C---:B------:R-:W-:Y:S01]  /*2010*/  IADD3 R82, R172.reuse, 0x20, RZ ;  /* 0x00000020ac527810 */ /* 0x040fe20007ffe0ff */
[----:B------:R-:W-:Y:S01]  /*2020*/  VIADD R159, R172, 0x60 ;  /* 0x00000060ac9f7836 */ /* 0x000fe20000000000 */
[----:B------:R-:W-:Y:S01]  /*2030*/  SHF.L.U64.HI R86, R85, 0x1, R86 ;  /* 0x0000000155567819 */ /* 0x000fe20000010256 */
[----:B------:R-:W-:Y:S01]  /*2040*/  IMAD.MOV.U32 R136, RZ, RZ, R198 ;  /* 0x000000ffff887224 */ /* 0x000fe200078e00c6 */
[C---:B------:R-:W-:Y:S01]  /*2050*/  SHF.L.U64.HI R100, R62.reuse, 0x6, R63 ;  /* 0x000000063e647819 */ /* 0x040fe2000001023f */
[----:B------:R-:W-:Y:S01]  /*2060*/  IMAD.MOV.U32 R138, RZ, RZ, R148 ;  /* 0x000000ffff8a7224 */ /* 0x000fe200078e0094 */
[----:B------:R-:W-:Y:S01]  /*2070*/  SHF.L.U32 R99, R62, 0x6, RZ ;  /* 0x000000063e637819 */ /* 0x000fe200000006ff */
[----:B------:R-:W-:Y:S01]  /*2080*/  IMAD.MOV.U32 R139, RZ, RZ, R149 ;  /* 0x000000ffff8b7224 */ /* 0x000fe200078e0095 */
[----:B------:R-:W-:-:S02]  /*2090*/  MOV R137, R199 ;  /* 0x000000c700897202 */ /* 0x000fc40000000f00 */
[----:B------:R-:W-:Y:S02]  /*20a0*/  LOP3.LUT R160, R160, 0x4, RZ, 0xc0, !PT ;  /* 0x00000004a0a07812 */ /* 0x000fe400078ec0ff */
[----:B------:R-:W-:Y:S01]  /*20b0*/  SHF.L.U32 R85, R85, 0x1, RZ ;  /* 0x0000000155557819 */ /* 0x000fe200000006ff */
[----:B--2---:R-:W-:-:S04]  /*20c0*/  IMAD R3, R29, R201, RZ ;  /* 0x000000c91d037224 */ /* 0x004fc800078e02ff */
[----:B------:R-:W-:Y:S02]  /*20d0*/  IMAD R0, R28, R66, R3 ;  /* 0x000000421c007224 */ /* 0x000fe400078e0203 */
[----:B---3--:R-:W-:Y:S02]  /*20e0*/  IMAD R3, R31, R201, RZ ;  /* 0x000000c91f037224 */ /* 0x008fe400078e02ff */
[----:B------:R-:W-:Y:S01]  /*20f0*/  IMAD.WIDE.U32 R28, R201, R28, R12 ;  /* 0x0000001cc91c7225 */ /* 0x000fe200078e000c */
[----:B----4-:R-:W-:-:S03]  /*2100*/  SHF.L.U64.HI R124, R182, 0x6, R183 ;  /* 0x00000006b67c7819 */ /* 0x010fc600000102b7 */
[----:B------:R-:W-:Y:S01]  /*2110*/  IMAD.WIDE.U32 R26, R201, R30, R12 ;  /* 0x0000001ec91a7225 */ /* 0x000fe200078e000c */
[C---:B------:R-:W-:Y:S02]  /*2120*/  SHF.L.U32 R104, R184.reuse, 0x5, RZ ;  /* 0x00000005b8687819 */ /* 0x040fe400000006ff */
[----:B------:R-:W-:Y:S01]  /*2130*/  SHF.L.U64.HI R101, R184, 0x5, R185 ;  /* 0x00000005b8657819 */ /* 0x000fe200000102b9 */
[----:B------:R-:W-:Y:S01]  /*2140*/  IMAD R2, R30, R66, R3 ;  /* 0x000000421e027224 */ /* 0x000fe200078e0203 */
[----:B------:R-:W-:Y:S01]  /*2150*/  SHF.R.S32.HI R3, RZ, 0x1f, R5 ;  /* 0x0000001fff037819 */ /* 0x000fe20000011405 */
[----:B------:R-:W-:Y:S01]  /*2160*/  IMAD.IADD R29, R29, 0x1, R0 ;  /* 0x000000011d1d7824 */ /* 0x000fe200078e0200 */
[----:B------:R-:W-:Y:S01]  /*2170*/  SHF.L.U64.HI R111, R184, 0x6, R185 ;  /* 0x00000006b86f7819 */ /* 0x000fe200000102b9 */
        /* <DEDUP_REMOVED lines=109> */
.L_x_2417:
        /* <DEDUP_REMOVED lines=20> */
.L_x_2325:
[----:B------:R-:W-:Y:S05]  /*2990*/  BSYNC B0 ;  /* 0x0000000000007941 */ /* 0x000fea0003800000 */
.L_x_2324:
        /* <DEDUP_REMOVED lines=15> */
.L_x_2327:
[----:B------:R-:W-:Y:S05]  /*2a90*/  BSYNC B0 ;  /* 0x0000000000007941 */ /* 0x000fea0003800000 */
.L_x_2326:
        /* <DEDUP_REMOVED lines=18> */
.L_x_2329:
[----:B------:R-:W-:Y:S05]  /*2bc0*/  BSYNC B0 ;  /* 0x0000000000007941 */ /* 0x000fea0003800000 */
.L_x_2328:
        /* <DEDUP_REMOVED lines=18> */
.L_x_2331:
[----:B------:R-:W-:Y:S05]  /*2cf0*/  BSYNC B0 ;  /* 0x0000000000007941 */ /* 0x000fea0003800000 */
.L_x_2330:
        /* <DEDUP_REMOVED lines=66> */
.L_x_2338:
[----:B------:R-:W-:Y:S05]  /*3120*/  BSYNC B0 ;  /* 0x0000000000007941 */ /* 0x000fea0003800000 */
.L_x_2337:
        /* <DEDUP_REMOVED lines=48> */
.L_x_2340:
[----:B------:R-:W-:Y:S05]  /*3430*/  BSYNC B0 ;  /* 0x0000000000007941 */ /* 0x000fea0003800000 */
.L_x_2339:
        /* <DEDUP_REMOVED lines=47> */
.L_x_2336:
[----:B------:R-:W-:Y:S05]  /*3730*/  BSYNC B1 ;  /* 0x0000000000017941 */ /* 0x000fea0003800000 */
.L_x_2335:
        /* <DEDUP_REMOVED lines=62> */
.L_x_2344:
[----:B------:R-:W-:Y:S05]  /*3b20*/  BSYNC B0 ;  /* 0x0000000000007941 */ /* 0x000fea0003800000 */
.L_x_2343:
        /* <DEDUP_REMOVED lines=51> */
.L_x_2346:
[----:B------:R-:W-:Y:S05]  /*3e60*/  BSYNC B0 ;  /* 0x0000000000007941 */ /* 0x000fea0003800000 */
.L_x_2345:
        /* <DEDUP_REMOVED lines=50> */
.L_x_2342:
[----:B------:R-:W-:Y:S05]  /*4190*/  BSYNC B1 ;  /* 0x0000000000017941 */ /* 0x000fea0003800000 */
.L_x_2341:
        /* <DEDUP_REMOVED lines=62> */
.L_x_2350:
[----:B------:R-:W-:Y:S05]  /*4580*/  BSYNC B0 ;  /* 0x0000000000007941 */ /* 0x000fea0003800000 */
.L_x_2349:
        /* <DEDUP_REMOVED lines=51> */
.L_x_2352:
[----:B------:R-:W-:Y:S05]  /*48c0*/  BSYNC B0 ;  /* 0x0000000000007941 */ /* 0x000fea0003800000 */
.L_x_2351:
        /* <DEDUP_REMOVED lines=50> */
.L_x_2348:
[----:B------:R-:W-:Y:S05]  /*4bf0*/  BSYNC B1 ;  /* 0x0000000000017941 */ /* 0x000fea0003800000 */
.L_x_2347:
        /* <DEDUP_REMOVED lines=64> */
.L_x_2356:
[----:B------:R-:W-:Y:S05]  /*5000*/  BSYNC B0 ;  /* 0x0000000000007941 */ /* 0x000fea0003800000 */
.L_x_2355:
        /* <DEDUP_REMOVED lines=51> */
.L_x_2358:
[----:B------:R-:W-:Y:S05]  /*5340*/  BSYNC B0 ;  /* 0x0000000000007941 */ /* 0x000fea0003800000 */
.L_x_2357:
        /* <DEDUP_REMOVED lines=50> */
.L_x_2354:
[----:B------:R-:W-:Y:S05]  /*5670*/  BSYNC B1 ;  /* 0x0000000000017941 */ /* 0x000fea0003800000 */
.L_x_2353:
[----:B------:R-:W2:Y:S02]  /*5680*/  LD.E R3, desc[UR4][R118.64+0xd0] ;  /* 0x0000d00476037980 */ /* 0x000ea4000c101900 */
[----:B--2---:R-:W-:Y:S05]  /*5690*/  IMAD.U32 R3, R3, -0x40, RZ ;  /* 0xffffffc003037824 */ /* 0x004fea00078e00ff */
[C---:B------:R-:W-:Y:S02]  /*56a0*/  LEA R14, P1, R3.reuse, R14, 0x1 ;  /* 0x0000000e030e7211 */ /* 0x040fe400078208ff */
[C---:B------:R-:W-:Y:S02]  /*56b0*/  LEA R52, P0, R3.reuse, R52, 0x1 ;  /* 0x0000003403347211 */ /* 0x040fe400078008ff */
[C---:B------:R-:W-:Y:S02]  /*56c0*/  LEA.HI.X.SX32 R15, R3.reuse, R15, 0x1, P1 ;  /* 0x0000000f030f7211 */ /* 0x040fe400008f0eff */
[----:B------:R-:W-:Y:S01]  /*56d0*/  LEA.HI.X.SX32 R53, R3, R53, 0x1, P0 ;  /* 0x0000003503357211 */ /* 0x000fe200000f0eff */
[----:B------:R-:W-:Y:S05]  /*56e0*/  BRA `(.L_x_2359) ;  /* 0x0000004c00687947 */ /* 0x000fea0003800000 */
.L_x_2334:
        /* <DEDUP_REMOVED lines=89> */
.L_x_2365:
[----:B------:R-:W-:Y:S05]  /*5c80*/  BSYNC B0 ;  /* 0x0000000000007941 */ /* 0x000fea0003800000 */
.L_x_2364:
[----:B-----5:R2:W-:Y:S02]  /*5c90*/  ST.E.128 desc[UR4][R136.64], R44 ;  /* 0x0000002c88007985 */ /* 0x0205e4000c101d04 */
.L_x_2363:
[----:B------:R-:W-:Y:S05]  /*5ca0*/  BSYNC B1 ;  /* 0x0000000000017941 */ /* 0x000fea0003800000 */
.L_x_2362:
        /* <DEDUP_REMOVED lines=87> */
.L_x_2369:
[----:B------:R-:W-:Y:S05]  /*6220*/  BSYNC B0 ;  /* 0x0000000000007941 */ /* 0x000fea0003800000 */
.L_x_2368:
[----:B-----5:R3:W-:Y:S02]  /*6230*/  ST.E.128 desc[UR4][R136.64+0x40], R44 ;  /* 0x0000402c88007985 */ /* 0x0207e4000c101d04 */
.L_x_2367:
[----:B------:R-:W-:Y:S05]  /*6240*/  BSYNC B1 ;  /* 0x0000000000017941 */ /* 0x000fea0003800000 */
.L_x_2366:
        /* <DEDUP_REMOVED lines=86> */
.L_x_2371:
[----:B------:R-:W-:Y:S05]  /*67b0*/  BSYNC B0 ;  /* 0x0000000000007941 */ /* 0x000fea0003800000 */
.L_x_2370:
[----:B-----5:R4:W-:Y:S02]  /*67c0*/  ST.E.128 desc[UR4][R136.64+0x80], R44 ;  /* 0x0000802c88007985 */ /* 0x0209e4000c101d04 */
.L_x_2361:
[----:B------:R-:W-:Y:S05]  /*67d0*/  BSYNC B2 ;  /* 0x0000000000027941 */ /* 0x000fea0003800000 */
.L_x_2360:
        /* <DEDUP_REMOVED lines=31> */
[----:B------:R-:W-:Y:S02]  /*69d0*/  LEA.HI.X.SX32 R19, R186, R191, 0x1, P0 ;  /* 0x000000bfba137211 */ /* 0x000fe400000f0eff */
[----:B------:R-:W-:Y:S02]  /*69e0*/  LEA.HI.X.SX32 R186, R189, R150, 0x1, P5 ;  /* 0x00000096bdba7211 */ /* 0x000fe400028f0eff */
[C---:B--2---:R-:W-:Y:S01]  /*69f0*/  LEA R190, P0, R187.reuse, R132, 0x1 ;  /* 0x00000084bbbe7211 */ /* 0x044fe200078008ff */
[----:B------:R-:W2:Y:S03]  /*6a00*/  LD.E.128 R20, desc[UR4][R18.64] ;  /* 0x0000000412147980 */ /* 0x000ea6000c101d00 */
[----:B------:R-:W-:Y:S01]  /*6a10*/  LEA.HI.X R191, R187, R133, R186, 0x1, P0 ;  /* 0x00000085bbbf7211 */ /* 0x000fe200000f0cba */
[----:B------:R-:W-:Y:S01]  /*6a20*/  IMAD.MOV.U32 R187, RZ, RZ, RZ ;  /* 0x000000ffffbb7224 */ /* 0x000fe200078e00ff */
[----:B------:R-:W-:Y:S04]  /*6a30*/  @P4 IADD3 R187, -R49, RZ, RZ ;  /* 0x000000ff31bb4210 */ /* 0x000fe80007ffe1ff */
[----:B------:R-:W-:Y:S01]  /*6a40*/  IADD3 R49, P0, R164, R187, RZ ;  /* 0x000000bba4317210 */ /* 0x000fe20007f1e0ff */
[----:B------:R-:W3:Y:S03]  /*6a50*/  LD.E.128 R188, desc[UR4][R190.64] ;  /* 0x00000004bebc7980 */ /* 0x000ee6000c101d00 */
        /* <DEDUP_REMOVED lines=25> */
[----:B------:R-:W-:Y:S01]  /*6bf0*/  @!P4 FADD.FTZ R29, -R29, -RZ ;  /* 0x800000ff1d1dc221 */ /* 0x000fe20000010100 */
[C---:B----4-:R-:W-:Y:S01]  /*6c00*/  LOP3.LUT R34, R56.reuse, 0xffff0000, RZ, 0xc0, !PT ;  /* 0xffff000038227812 */ /* 0x050fe200078ec0ff */
        /* <DEDUP_REMOVED lines=29> */
.L_x_2377:
[----:B------:R-:W-:Y:S05]  /*6de0*/  BSYNC B0 ;  /* 0x0000000000007941 */ /* 0x000fea0003800000 */
.L_x_2376:
[----:B-----5:R3:W-:Y:S02]  /*6df0*/  ST.E.128 desc[UR4][R54.64], R44 ;  /* 0x0000002c36007985 */ /* 0x0207e4000c101d04 */
.L_x_2375:
[----:B------:R-:W-:Y:S05]  /*6e00*/  BSYNC B1 ;  /* 0x0000000000017941 */ /* 0x000fea0003800000 */
.L_x_2374:
[----:B------:R-:W-:Y:S01]  /*6e10*/  ISETP.GE.AND P0, PT, R117, R129, PT ;  /* 0x000000817500720c */ /* 0x000fe20003f06270 */
        /* <DEDUP_REMOVED lines=29> */
[----:B------:R-:W-:Y:S01]  /*6ff0*/  IMAD.MOV.U32 R187, RZ, RZ, RZ ;  /* 0x000000ffffbb7224 */ /* 0x000fe200078e00ff */
[----:B------:R-:W-:Y:S02]  /*7000*/  LEA.HI.X.SX32 R188, R188, R146, 0x1, P5 ;  /* 0x00000092bcbc7211 */ /* 0x000fe400028f0eff */
[C---:B--2---:R-:W-:Y:S01]  /*7010*/  LEA R190, P0, R49.reuse, R132, 0x1 ;  /* 0x0000008431be7211 */ /* 0x044fe200078008ff */
[----:B------:R-:W2:Y:S01]  /*7020*/  LD.E.128 R20, desc[UR4][R18.64] ;  /* 0x0000000412147980 */ /* 0x000ea2000c101d00 */
[----:B------:R-:W-:Y:S02]  /*7030*/  @P4 IADD3 R187, -R186, RZ, RZ ;  /* 0x000000ffbabb4210 */ /* 0x000fe40007ffe1ff */
        /* <DEDUP_REMOVED lines=59> */
.L_x_2381:
[----:B------:R-:W-:Y:S05]  /*73f0*/  BSYNC B0 ;  /* 0x0000000000007941 */ /* 0x000fea0003800000 */
.L_x_2380:
[----:B-----5:R3:W-:Y:S02]  /*7400*/  ST.E.128 desc[UR4][R54.64], R44 ;  /* 0x0000002c36007985 */ /* 0x0207e4000c101d04 */
.L_x_2379:
[----:B------:R-:W-:Y:S05]  /*7410*/  BSYNC B1 ;  /* 0x0000000000017941 */ /* 0x000fea0003800000 */
.L_x_2378:
        /* <DEDUP_REMOVED lines=26> */
[C---:B------:R-:W-:Y:S02]  /*75c0*/  LEA R18, P0, R188.reuse, R190, 0x1 ;  /* 0x000000bebc127211 */ /* 0x040fe400078008ff */
        /* <DEDUP_REMOVED lines=66> */
.L_x_2383:
[----:B------:R-:W-:Y:S05]  /*79f0*/  BSYNC B0 ;  /* 0x0000000000007941 */ /* 0x000fea0003800000 */
.L_x_2382:
[----:B-----5:R3:W-:Y:S02]  /*7a00*/  ST.E.128 desc[UR4][R54.64], R44 ;  /* 0x0000002c36007985 */ /* 0x0207e4000c101d04 */
.L_x_2373:
[----:B------:R-:W-:Y:S05]  /*7a10*/  BSYNC B2 ;  /* 0x0000000000027941 */ /* 0x000fea0003800000 */
.L_x_2372:
        /* <DEDUP_REMOVED lines=96> */
.L_x_2389:
[----:B------:R-:W-:Y:S05]  /*8020*/  BSYNC B0 ;  /* 0x0000000000007941 */ /* 0x000fea0003800000 */
.L_x_2388:
[----:B-----5:R3:W-:Y:S02]  /*8030*/  ST.E.128 desc[UR4][R54.64], R44 ;  /* 0x0000002c36007985 */ /* 0x0207e4000c101d04 */
.L_x_2387:
[----:B------:R-:W-:Y:S05]  /*8040*/  BSYNC B1 ;  /* 0x0000000000017941 */ /* 0x000fea0003800000 */
.L_x_2386:
        /* <DEDUP_REMOVED lines=94> */
.L_x_2393:
[----:B------:R-:W-:Y:S05]  /*8630*/  BSYNC B0 ;  /* 0x0000000000007941 */ /* 0x000fea0003800000 */
.L_x_2392:
[----:B-----5:R3:W-:Y:S02]  /*8640*/  ST.E.128 desc[UR4][R54.64], R44 ;  /* 0x0000002c36007985 */ /* 0x0207e4000c101d04 */
.L_x_2391:
[----:B------:R-:W-:Y:S05]  /*8650*/  BSYNC B1 ;  /* 0x0000000000017941 */ /* 0x000fea0003800000 */
.L_x_2390:
        /* <DEDUP_REMOVED lines=93> */
.L_x_2395:
[----:B------:R-:W-:Y:S05]  /*8c30*/  BSYNC B0 ;  /* 0x0000000000007941 */ /* 0x000fea0003800000 */
.L_x_2394:
[----:B-----5:R3:W-:Y:S02]  /*8c40*/  ST.E.128 desc[UR4][R54.64], R44 ;  /* 0x0000002c36007985 */ /* 0x0207e4000c101d04 */
.L_x_2385:
[----:B------:R-:W-:Y:S05]  /*8c50*/  BSYNC B2 ;  /* 0x0000000000027941 */ /* 0x000fea0003800000 */
.L_x_2384:
        /* <DEDUP_REMOVED lines=98> */
.L_x_2401:
[----:B------:R-:W-:Y:S05]  /*9280*/  BSYNC B0 ;  /* 0x0000000000007941 */ /* 0x000fea0003800000 */
.L_x_2400:
[----:B-----5:R3:W-:Y:S02]  /*9290*/  ST.E.128 desc[UR4][R54.64], R44 ;  /* 0x0000002c36007985 */ /* 0x0207e4000c101d04 */
.L_x_2399:
[----:B------:R-:W-:Y:S05]  /*92a0*/  BSYNC B1 ;  /* 0x0000000000017941 */ /* 0x000fea0003800000 */
.L_x_2398:
        /* <DEDUP_REMOVED lines=94> */
.L_x_2405:
[----:B------:R-:W-:Y:S05]  /*9890*/  BSYNC B0 ;  /* 0x0000000000007941 */ /* 0x000fea0003800000 */
.L_x_2404:
[----:B-----5:R3:W-:Y:S02]  /*98a0*/  ST.E.128 desc[UR4][R54.64], R44 ;  /* 0x0000002c36007985 */ /* 0x0207e4000c101d04 */
.L_x_2403:
[----:B------:R-:W-:Y:S05]  /*98b0*/  BSYNC B1 ;  /* 0x0000000000017941 */ /* 0x000fea0003800000 */
.L_x_2402:
        /* <DEDUP_REMOVED lines=26> */
[C---:B------:R-:W-:Y:S02]  /*9a60*/  LEA R16, P0, R188.reuse, R190, 0x1 ;  /* 0x000000bebc107211 */ /* 0x040fe400078008ff */
[----:B------:R-:W-:Y:S02]  /*9a70*/  IADD3 R187, P2, R151, R186, RZ ;  /* 0x000000ba97bb7210 */ /* 0x000fe40007f5e0ff */
[----:B------:R-:W-:Y:S02]  /*9a80*/  LEA.HI.X.SX32 R17, R188, R191, 0x1, P0 ;  /* 0x000000bfbc117211 */ /* 0x000fe400000f0eff */
[----:B------:R-:W-:Y:S02]  /*9a90*/  LEA.HI.X.SX32 R186, R186, R140, 0x1, P2 ;  /* 0x0000008cbaba7211 */ /* 0x000fe400010f0eff */
[C---:B--2---:R-:W-:Y:S02]  /*9aa0*/  LEA R190, P0, R187.reuse, R132, 0x1 ;  /* 0x00000084bbbe7211 */ /* 0x044fe400078008ff */
[----:B------:R-:W2:Y:S02]  /*9ab0*/  LD.E.128 R16, desc[UR4][R16.64] ;  /* 0x0000000410107980 */ /* 0x000ea4000c101d00 */
        /* <DEDUP_REMOVED lines=16> */
[----:B------:R-:W-:Y:S01]  /*9bc0*/  LOP3.LUT R24, R17, 0xffff0000, RZ, 0xc0, !PT ;  /* 0xffff000011187812 */ /* 0x000fe200078ec0ff */
[----:B---3--:R-:W-:Y:S01]  /*9bd0*/  IMAD.U32 R31, R189, 0x10000, RZ ;  /* 0x00010000bd1f7824 */ /* 0x008fe200078e00ff */
        /* <DEDUP_REMOVED lines=43> */
.L_x_2407:
[----:B------:R-:W-:Y:S05]  /*9e90*/  BSYNC B0 ;  /* 0x0000000000007941 */ /* 0x000fea0003800000 */
.L_x_2406:
[----:B-----5:R3:W-:Y:S02]  /*9ea0*/  ST.E.128 desc[UR4][R54.64], R44 ;  /* 0x0000002c36007985 */ /* 0x0207e4000c101d04 */
.L_x_2397:
[----:B------:R-:W-:Y:S05]  /*9eb0*/  BSYNC B2 ;  /* 0x0000000000027941 */ /* 0x000fea0003800000 */
.L_x_2396:
[----:B------:R-:W4:Y:S02]  /*9ec0*/  LD.E R3, desc[UR4][R118.64+0xd0] ;  /* 0x0000d00476037980 */ /* 0x000f24000c101900 */
[----:B----4-:R-:W-:Y:S05]  /*9ed0*/  IMAD.U32 R3, R3, -0x40, RZ ;  /* 0xffffffc003037824 */ /* 0x010fea00078e00ff */
[C---:B------:R-:W-:Y:S02]  /*9ee0*/  LEA R134, P1, R3.reuse, R134, 0x1 ;  /* 0x0000008603867211 */ /* 0x040fe400078208ff */
[C---:B------:R-:W-:Y:S02]  /*9ef0*/  LEA R132, P0, R3.reuse, R132, 0x1 ;  /* 0x0000008403847211 */ /* 0x040fe400078008ff */
[C---:B------:R-:W-:Y:S02]  /*9f00*/  LEA.HI.X.SX32 R135, R3.reuse, R135, 0x1, P1 ;  /* 0x0000008703877211 */ /* 0x040fe400008f0eff */
[----:B------:R-:W-:Y:S01]  /*9f10*/  LEA.HI.X.SX32 R133, R3, R133, 0x1, P0 ;  /* 0x0000008503857211 */ /* 0x000fe200000f0eff */
[----:B------:R-:W-:Y:S05]  /*9f20*/  BRA `(.L_x_2359) ;  /* 0x0000000400587947 */ /* 0x000fea0003800000 */
.L_x_2333:
        /* <DEDUP_REMOVED lines=11> */
.L_x_2409:
[----:B------:R-:W-:Y:S05]  /*9fe0*/  BSYNC B0 ;  /* 0x0000000000007941 */ /* 0x000fea0003800000 */
.L_x_2408:
        /* <DEDUP_REMOVED lines=24> */
.L_x_2411:
[----:B------:R-:W-:Y:S05]  /*a170*/  BSYNC B0 ;  /* 0x0000000000007941 */ /* 0x000fea0003800000 */
.L_x_2410:
        /* <DEDUP_REMOVED lines=24> */
.L_x_2413:
[----:B------:R-:W-:Y:S05]  /*a300*/  BSYNC B0 ;  /* 0x0000000000007941 */ /* 0x000fea0003800000 */
.L_x_2412:
        /* <DEDUP_REMOVED lines=24> */
.L_x_2359:
[----:B------:R-:W-:Y:S05]  /*a490*/  BSYNC B3 ;  /* 0x0000000000037941 */ /* 0x000fea0003800000 */
.L_x_2332:
        /* <DEDUP_REMOVED lines=87> */
.L_x_2415:
        /* <DEDUP_REMOVED lines=8> */
.L_x_2416:
[----:B------:R-:W-:Y:S05]  /*aa90*/  BSYNC B0 ;  /* 0x0000000000007941 */ /* 0x000fea0003800000 */
.L_x_2414:
[----:B------:R-:W-:Y:S04]  /*aaa0*/  IADD3 R9, R9, -0x1, RZ ;  /* 0xffffffff09097810 */ /* 0x000fe80007ffe0ff */
[----:B------:R-:W-:Y:S11]  /*aab0*/  ISETP.GT.AND P0, PT, R9, R102, PT ;  /* 0x000000660900720c */ /* 0x000ff60003f04270 */
[----:B------:R-:W-:Y:S02]  /*aac0*/  @!UPT UIADD3 URZ, URZ, URZ, URZ ;  /* 0x0000003f3f3ff290 */ /* 0x000fe4000fffe03f */
[----:B------:R-:W-:Y:S05]  /*aad0*/  @P0 BRA `(.L_x_2417) ;  /* 0xffffff7c005c0947 */ /* 0x000fea000383ffff */
.L_x_2323:
        /* <DEDUP_REMOVED lines=12> */
[----:B---3--:R1:W5:Y:S04]  /*aba0*/  LD.E R25, desc[UR4][R118.64+0xc0] ;  /* 0x0000c00476197980 */ /* 0x008368000c101900 */
[----:B------:R1:W5:Y:S04]  /*abb0*/  LD.E.64 R36, desc[UR4][R118.64+0x148] ;  /* 0x0001480476247980 */ /* 0x000368000c101b00 */
[----:B------:R1:W5:Y:S01]  /*abc0*/  LD.E.64 R34, desc[UR4][R118.64+0x150] ;  /* 0x0001500476227980 */ /* 0x000362000c101b00 */
[----:B--2---:R-:W-:-:S04]  /*abd0*/  ISETP.NE.U32.AND P1, PT, R2, RZ, PT ;  /* 0x000000ff0200720c */ /* 0x004fc80003f25070 */
[----:B------:R-:W-:-:S13]  /*abe0*/  ISETP.NE.AND.EX P1, PT, R3, RZ, PT, P1 ;  /* 0x000000ff0300720c */ /* 0x000fda0003f25310 */
[----:B------:R-:W-:-:S04]  /*abf0*/  @P1 LEA R4, P0, R201, R2, 0x2 ;  /* 0x00000002c9041211 */ /* 0x000fc800078010ff */
[----:B------:R-:W-:Y:S01]  /*ac00*/  @P1 LEA.HI.X R5, R201, R3, R66, 0x2, P0 ;  /* 0x00000003c9051211 */ /* 0x000fe200000f1442 */
[----:B------:R-:W-:-:S06]  /*ac10*/  IMAD.MOV.U32 R3, RZ, RZ, RZ ;  /* 0x000000ffff037224 */ /* 0x000fcc00078e00ff */
[----:B------:R-:W2:Y:S01]  /*ac20*/  @P1 LD.E R3, desc[UR4][R4.64] ;  /* 0x0000000404031980 */ /* 0x000ea2000c101900 */
[----:B------:R-:W-:-:S04]  /*ac30*/  LEA.HI R2, R15, R15, RZ, 0x1 ;  /* 0x0000000f0f027211 */ /* 0x000fc800078f08ff */
[----:B------:R-:W-:Y:S02]  /*ac40*/  SHF.R.S32.HI R2, RZ, 0x1, R2 ;  /* 0x00000001ff027819 */ /* 0x000fe40000011402 */
[----:B----4-:R-:W-:-:S03]  /*ac50*/  ISETP.NE.AND P5, PT, R0, RZ, PT ;  /* 0x000000ff0000720c */ /* 0x010fc60003fa5270 */
[----:B------:R-:W-:Y:S01]  /*ac60*/  IMAD R6, R172, R2, R81 ;  /* 0x00000002ac067224 */ /* 0x000fe200078e0251 */
[----:B------:R-:W-:Y:S01]  /*ac70*/  IADD3 R77, P0, R77, R176, RZ ;  /* 0x000000b04d4d7210 */ /* 0x000fe20007f1e0ff */
[----:B------:R-:W-:Y:S01]  /*ac80*/  IMAD.IADD R27, R204, 0x1, -R69 ;  /* 0x00000001cc1b7824 */ /* 0x000fe200078e0a45 */
[-C--:B-----5:R-:W-:Y:S01]  /*ac90*/  LEA R38, P1, R176, R178.reuse, 0x1 ;  /* 0x000000b2b0267211 */ /* 0x0a0fe200078208ff */
[----:B------:R-:W-:Y:S02]  /*aca0*/  IMAD.IADD R0, R81, 0x1, R6 ;  /* 0x0000000151007824 */ /* 0x000fe400078e0206 */
[--C-:B------:R-:W-:Y:S01]  /*acb0*/  IMAD.X R78, R78, 0x1, R79.reuse, P0 ;  /* 0x000000014e4e7824 */ /* 0x100fe200000e064f */
[----:B------:R-:W-:Y:S02]  /*acc0*/  LEA.HI.X R39, R176, R179, R79, 0x1, P1 ;  /* 0x000000b3b0277211 */ /* 0x000fe400008f0c4f */
[----:B------:R-:W-:Y:S02]  /*acd0*/  ISETP.GE.AND P0, PT, R172, R27, PT ;  /* 0x0000001bac00720c */ /* 0x000fe40003f06270 */
[----:B------:R-:W-:Y:S01]  /*ace0*/  LEA R32, P1, R77, R178, 0x1 ;  /* 0x000000b24d207211 */ /* 0x000fe200078208ff */
[----:B------:R-:W-:Y:S01]  /*acf0*/  IMAD.MOV.U32 R31, RZ, RZ, R2 ;  /* 0x000000ffff1f7224 */ /* 0x000fe200078e0002 */
[----:B------:R-:W-:-:S02]  /*ad00*/  ISETP.GT.AND P0, PT, R64, -0x4, !P0 ;  /* 0xfffffffc4000780c */ /* 0x000fc40004704270 */
        /* <DEDUP_REMOVED lines=9> */
[----:B-1----:R-:W-:Y:S07]  /*ada0*/  @!P5 BRA `(.L_x_2420) ;  /* 0x0000001000f4d947 */ /* 0x002fee0003800000 */
        /* <DEDUP_REMOVED lines=57> */
.L_x_2426:
[----:B------:R-:W-:Y:S05]  /*b140*/  BSYNC B0 ;  /* 0x0000000000007941 */ /* 0x000fea0003800000 */
.L_x_2425:
[----:B-----5:R3:W-:Y:S02]  /*b150*/  STS.128 [R208], R8 ;  /* 0x00000008d0007388 */ /* 0x0207e40000000c00 */
.L_x_2424:
[----:B------:R-:W-:Y:S05]  /*b160*/  BSYNC B1 ;  /* 0x0000000000017941 */ /* 0x000fea0003800000 */
.L_x_2423:
        /* <DEDUP_REMOVED lines=47> */
.L_x_2430:
[----:B------:R-:W-:Y:S05]  /*b460*/  BSYNC B0 ;  /* 0x0000000000007941 */ /* 0x000fea0003800000 */
.L_x_2429:
[----:B-----5:R1:W-:Y:S02]  /*b470*/  STS.128 [R208+0x1000], R8 ;  /* 0x00100008d0007388 */ /* 0x0203e40000000c00 */
.L_x_2428:
[----:B------:R-:W-:Y:S05]  /*b480*/  BSYNC B1 ;  /* 0x0000000000017941 */ /* 0x000fea0003800000 */
.L_x_2427:
        /* <DEDUP_REMOVED lines=46> */
.L_x_2432:
[----:B------:R-:W-:Y:S05]  /*b770*/  BSYNC B0 ;  /* 0x0000000000007941 */ /* 0x000fea0003800000 */
.L_x_2431:
[----:B-----5:R3:W-:Y:S02]  /*b780*/  STS.128 [R208+0x2000], R8 ;  /* 0x00200008d0007388 */ /* 0x0207e40000000c00 */
.L_x_2422:
[----:B------:R-:W-:Y:S05]  /*b790*/  BSYNC B2 ;  /* 0x0000000000027941 */ /* 0x000fea0003800000 */
.L_x_2421:
        /* <DEDUP_REMOVED lines=58> */
.L_x_2437:
[----:B------:R-:W-:Y:S05]  /*bb40*/  BSYNC B0 ;  /* 0x0000000000007941 */ /* 0x000fea0003800000 */
.L_x_2436:
[----:B-----5:R3:W-:Y:S02]  /*bb50*/  STS.128 [R208+0x800], R8 ;  /* 0x00080008d0007388 */ /* 0x0207e40000000c00 */
.L_x_2435:
[----:B------:R-:W-:Y:S05]  /*bb60*/  BSYNC B1 ;  /* 0x0000000000017941 */ /* 0x000fea0003800000 */
.L_x_2434:
        /* <DEDUP_REMOVED lines=46> */
.L_x_2441:
[----:B------:R-:W-:Y:S05]  /*be50*/  BSYNC B0 ;  /* 0x0000000000007941 */ /* 0x000fea0003800000 */
.L_x_2440:
[----:B-----5:R3:W-:Y:S02]  /*be60*/  STS.128 [R208+0x1800], R8 ;  /* 0x00180008d0007388 */ /* 0x0207e40000000c00 */
.L_x_2439:
[----:B------:R-:W-:Y:S05]  /*be70*/  BSYNC B1 ;  /* 0x0000000000017941 */ /* 0x000fea0003800000 */
.L_x_2438:
        /* <DEDUP_REMOVED lines=12> */
[----:B---3--:R-:W-:Y:S02]  /*bf40*/  SHF.L.U32 R8, R33, 0x10, RZ ;  /* 0x0000001021087819 */ /* 0x008fe400000006ff */
[----:B------:R-:W-:-:S02]  /*bf50*/  SHF.L.U32 R9, R32, 0x10, RZ ;  /* 0x0000001020097819 */ /* 0x000fc400000006ff */
[----:B------:R-:W-:Y:S02]  /*bf60*/  SHF.L.U32 R17, R35, 0x10, RZ ;  /* 0x0000001023117819 */ /* 0x000fe400000006ff */
        /* <DEDUP_REMOVED lines=30> */
.L_x_2443:
[----:B------:R-:W-:Y:S05]  /*c150*/  BSYNC B0 ;  /* 0x0000000000007941 */ /* 0x000fea0003800000 */
.L_x_2442:
[----:B-----5:R1:W-:Y:S01]  /*c160*/  STS.128 [R208+0x2800], R32 ;  /* 0x00280020d0007388 */ /* 0x0203e20000000c00 */
[----:B------:R-:W-:Y:S05]  /*c170*/  BRA `(.L_x_2433) ;  /* 0x0000002400b07947 */ /* 0x000fea0003800000 */
.L_x_2420:
        /* <DEDUP_REMOVED lines=91> */
.L_x_2449:
[----:B------:R-:W-:Y:S05]  /*c730*/  BSYNC B0 ;  /* 0x0000000000007941 */ /* 0x000fea0003800000 */
.L_x_2448:
[----:B-----5:R3:W-:Y:S02]  /*c740*/  STS.128 [R208], R20 ;  /* 0x00000014d0007388 */ /* 0x0207e40000000c00 */
.L_x_2447:
[----:B------:R-:W-:Y:S05]  /*c750*/  BSYNC B1 ;  /* 0x0000000000017941 */ /* 0x000fea0003800000 */
.L_x_2446:
        /* <DEDUP_REMOVED lines=87> */
.L_x_2453:
[----:B------:R-:W-:Y:S05]  /*ccd0*/  BSYNC B0 ;  /* 0x0000000000007941 */ /* 0x000fea0003800000 */
.L_x_2452:
[----:B-----5:R1:W-:Y:S02]  /*cce0*/  STS.128 [R208+0x1000], R20 ;  /* 0x00100014d0007388 */ /* 0x0203e40000000c00 */
.L_x_2451:
[----:B------:R-:W-:Y:S05]  /*ccf0*/  BSYNC B1 ;  /* 0x0000000000017941 */ /* 0x000fea0003800000 */
.L_x_2450:
        /* <DEDUP_REMOVED lines=86> */
.L_x_2455:
[----:B------:R-:W-:Y:S05]  /*d260*/  BSYNC B0 ;  /* 0x0000000000007941 */ /* 0x000fea0003800000 */
.L_x_2454:
[----:B-----5:R3:W-:Y:S02]  /*d270*/  STS.128 [R208+0x2000], R20 ;  /* 0x00200014d0007388 */ /* 0x0207e40000000c00 */
.L_x_2445:
[----:B------:R-:W-:Y:S05]  /*d280*/  BSYNC B2 ;  /* 0x0000000000027941 */ /* 0x000fea0003800000 */
.L_x_2444:
        /* <DEDUP_REMOVED lines=95> */
.L_x_2459:
[----:B------:R-:W-:Y:S05]  /*d880*/  BSYNC B0 ;  /* 0x0000000000007941 */ /* 0x000fea0003800000 */
.L_x_2458:
[----:B-----5:R1:W-:Y:S02]  /*d890*/  STS.128 [R208+0x800], R4 ;  /* 0x00080004d0007388 */ /* 0x0203e40000000c00 */
.L_x_2457:
[----:B------:R-:W-:Y:S05]  /*d8a0*/  BSYNC B1 ;  /* 0x0000000000017941 */ /* 0x000fea0003800000 */
.L_x_2456:
        /* <DEDUP_REMOVED lines=90> */
.L_x_2463:
[----:B------:R-:W-:Y:S05]  /*de50*/  BSYNC B0 ;  /* 0x0000000000007941 */ /* 0x000fea0003800000 */
.L_x_2462:
[----:B-----5:R3:W-:Y:S02]  /*de60*/  STS.128 [R208+0x1800], R20 ;  /* 0x00180014d0007388 */ /* 0x0207e40000000c00 */
.L_x_2461:
[----:B------:R-:W-:Y:S05]  /*de70*/  BSYNC B1 ;  /* 0x0000000000017941 */ /* 0x000fea0003800000 */
.L_x_2460:
        /* <DEDUP_REMOVED lines=93> */
.L_x_2465:
[----:B------:R-:W-:Y:S05]  /*e450*/  BSYNC B0 ;  /* 0x0000000000007941 */ /* 0x000fea0003800000 */
.L_x_2464:
[----:B-----5:R1:W-:Y:S01]  /*e460*/  STS.128 [R208+0x2800], R4 ;  /* 0x00280004d0007388 */ /* 0x0203e20000000c00 */
[----:B------:R-:W-:Y:S05]  /*e470*/  BRA `(.L_x_2433) ;  /* 0x0000000000f07947 */ /* 0x000fea0003800000 */
.L_x_2419:
        /* <DEDUP_REMOVED lines=33> */
.L_x_2467:
[----:B------:R-:W-:Y:S05]  /*e690*/  BSYNC B0 ;  /* 0x0000000000007941 */ /* 0x000fea0003800000 */
.L_x_2466:
        /* <DEDUP_REMOVED lines=26> */
.L_x_2433:
[----:B------:R-:W-:Y:S05]  /*e840*/  BSYNC B3 ;  /* 0x0000000000037941 */ /* 0x000fea0003800000 */
.L_x_2418:
[----:B------:R-:W-:Y:S01]  /*e850*/  VIADD R209, R51, 0xffffffff ;  /* 0xffffffff33d17836 */ /* 0x000fe20000000000 */
[----:B------:R-:W-:Y:S01]  /*e860*/  BSSY B0, `(.L_x_2468) ;  /* 0x000001e000007945 */ /* 0x000fe20003800000 */
[----:B------:R-:W-:-:S03]  /*e870*/  LOP3.LUT R210, R76, 0xff, RZ, 0xc0, !PT ;  /* 0x000000ff4cd27812 */ /* 0x000fc600078ec0ff */
[----:B-12---:R-:W-:-:S05]  /*e880*/  SHF.L.U32 R2, R209, 0x7, RZ ;  /* 0x00000007d1027819 */ /* 0x006fca00000006ff */
[----:B---3--:R-:W-:-:S05]  /*e890*/  IMAD.IADD R5, R65, 0x1, -R2 ;  /* 0x0000000141057824 */ /* 0x008fca00078e0a02 */
[----:B------:R-:W-:-:S13]  /*e8a0*/  ISETP.GE.AND P0, PT, R172, R5, PT ;  /* 0x00000005ac00720c */ /* 0x000fda0003f06270 */
        /* <DEDUP_REMOVED lines=24> */
.L_x_2470:
[----:B------:R3:W-:Y:S02]  /*ea30*/  STS.128 [R208+0x7000], RZ ;  /* 0x007000ffd0007388 */ /* 0x0007e40000000c00 */
.L_x_2469:
[----:B------:R-:W-:Y:S05]  /*ea40*/  BSYNC B0 ;  /* 0x0000000000007941 */ /* 0x000fea0003800000 */
.L_x_2468:
        /* <DEDUP_REMOVED lines=31> */
.L_x_2473:
[----:B------:R1:W-:Y:S02]  /*ec40*/  STS.128 [R208+0x7800], RZ ;  /* 0x007800ffd0007388 */ /* 0x0003e40000000c00 */
.L_x_2472:
[----:B------:R-:W-:Y:S05]  /*ec50*/  BSYNC B0 ;  /* 0x0000000000007941 */ /* 0x000fea0003800000 */
.L_x_2471:
        /* <DEDUP_REMOVED lines=12> */
[C---:B-----5:R-:W-:Y:S02]  /*ed20*/  @!P1 LEA R16, P4, R0.reuse, R198, 0x1 ;  /* 0x000000c600109211 */ /* 0x060fe400078808ff */
        /* <DEDUP_REMOVED lines=21> */
.L_x_2476:
[----:B------:R1:W-:Y:S02]  /*ee80*/  STS.128 [R208+0x8000], RZ ;  /* 0x008000ffd0007388 */ /* 0x0003e40000000c00 */
.L_x_2475:
[----:B------:R-:W-:Y:S05]  /*ee90*/  BSYNC B0 ;  /* 0x0000000000007941 */ /* 0x000fea0003800000 */
.L_x_2474:
[----:B------:R-:W-:Y:S01]  /*eea0*/  IADD3 R8, R172, 0x60, RZ ;  /* 0x00000060ac087810 */ /* 0x000fe20007ffe0ff */
[----:B------:R-:W-:Y:S03]  /*eeb0*/  BSSY B0, `(.L_x_2477) ;  /* 0x0000021000007945 */ /* 0x000fe60003800000 */
[----:B------:R-:W-:-:S13]  /*eec0*/  ISETP.GE.AND P0, PT, R8, R5, PT ;  /* 0x000000050800720c */ /* 0x000fda0003f06270 */
[----:B------:R-:W-:Y:S05]  /*eed0*/  @P0 BRA `(.L_x_2478) ;  /* 0x0000000000780947 */ /* 0x000fea0003800000 */
[C---:B------:R-:W-:Y:S01]  /*eee0*/  LOP3.LUT R0, R210.reuse, 0x1, RZ, 0xc0, !PT ;  /* 0x00000001d2007812 */ /* 0x040fe200078ec0ff */
[----:B------:R-:W-:Y:S01]  /*eef0*/  IMAD.MOV.U32 R170, RZ, RZ, R166 ;  /* 0x000000ffffaa7224 */ /* 0x000fe200078e00a6 */
[----:B------:R-:W-:Y:S02]  /*ef00*/  LOP3.LUT P2, RZ, R210, 0x2, RZ, 0xc0, !PT ;  /* 0x00000002d2ff7812 */ /* 0x000fe4000784c0ff */
[----:B------:R-:W-:Y:S01]  /*ef10*/  ISETP.NE.U32.AND P4, PT, R0, 0x1, PT ;  /* 0x000000010000780c */ /* 0x000fe20003f85070 */
[----:B------:R-:W-:Y:S01]  /*ef20*/  IMAD R0, R63, 0x60, RZ ;  /* 0x000000603f007824 */ /* 0x000fe200078e02ff */
[----:B------:R-:W-:Y:S01]  /*ef30*/  LOP3.LUT P1, RZ, R210, 0x4, RZ, 0xc0, !PT ;  /* 0x00000004d2ff7812 */ /* 0x000fe2000782c0ff */
[----:B------:R-:W-:-:S04]  /*ef40*/  IMAD.WIDE.U32 R170, R62, 0x60, R170 ;  /* 0x000000603eaa7825 */ /* 0x000fc800078e00aa */
[----:B------:R-:W-:-:S04]  /*ef50*/  IMAD.IADD R3, R171, 0x1, R0 ;  /* 0x00000001ab037824 */ /* 0x000fc800078e0200 */
[-C--:B-1----:R-:W-:Y:S02]  /*ef60*/  @P2 LEA R12, P5, R170, R174.reuse, 0x1 ;  /* 0x000000aeaa0c2211 */ /* 0x082fe400078a08ff */
[----:B------:R-:W-:Y:S02]  /*ef70*/  @!P4 IMAD.WIDE.U32 R6, R62, 0xc0, R198 ;  /* 0x000000c03e06c825 */ /* 0x000fe400078e00c6 */
[C---:B-----5:R-:W-:Y:S02]  /*ef80*/  @P1 LEA R16, P0, R170.reuse, R174, 0x1 ;  /* 0x000000aeaa101211 */ /* 0x060fe400078008ff */
        /* <DEDUP_REMOVED lines=19> */
.L_x_2478:
[----:B------:R-:W-:Y:S05]  /*f0c0*/  BSYNC B0 ;  /* 0x0000000000007941 */ /* 0x000fea0003800000 */
.L_x_2477:
[----:B-1----:R-:W2:Y:S04]  /*f0d0*/  LD.E.64 R6, desc[UR4][R118.64+0x1c0] ;  /* 0x0001c00476067980 */ /* 0x002ea8000c101b00 */
[----:B------:R-:W3:Y:S01]  /*f0e0*/  LD.E.64 R12, desc[UR4][R118.64+0x1b8] ;  /* 0x0001b804760c7980 */ /* 0x000ee2000c101b00 */
[----:B------:R-:W-:-:S03]  /*f0f0*/  IMAD.MOV.U32 R168, RZ, RZ, R202 ;  /* 0x000000ffffa87224 */ /* 0x000fc600078e00ca */
[----:B------:R-:W4:Y:S04]  /*f100*/  LD.E R3, desc[UR4][R118.64+0xd8] ;  /* 0x0000d80476037980 */ /* 0x000f28000c101900 */
[----:B------:R-:W0:Y:S01]  /*f110*/  LDGDEPBAR ;  /* 0x00000000000079af */ /* 0x000e220000000000 */
[----:B------:R-:W-:-:S04]  /*f120*/  SHF.R.S32.HI R9, RZ, 0x1f, R72 ;  /* 0x0000001fff097819 */ /* 0x000fc80000011448 */
[----:B------:R-:W-:Y:S01]  /*f130*/  LEA.HI R4, R9, R72, RZ, 0x3 ;  /* 0x0000004809047211 */ /* 0x000fe200078f18ff */
[----:B--2---:R-:W-:Y:S02]  /*f140*/  IMAD R7, R7, R201, RZ ;  /* 0x000000c907077224 */ /* 0x004fe400078e02ff */
[----:B-----5:R-:W-:-:S04]  /*f150*/  IMAD.WIDE.U32 R16, R201, R6, R168 ;  /* 0x00000006c9107225 */ /* 0x020fc800078e00a8 */
[----:B------:R-:W-:Y:S01]  /*f160*/  IMAD R7, R6, R66, R7 ;  /* 0x0000004206077224 */ /* 0x000fe200078e0207 */
[----:B---3--:R-:W-:Y:S01]  /*f170*/  LEA R18, P0, R16, R12, 0x2 ;  /* 0x0000000c10127211 */ /* 0x008fe200078010ff */
[----:B------:R-:W2:Y:S02]  /*f180*/  LD.E R6, desc[UR4][R118.64+0x188] ;  /* 0x0001880476067980 */ /* 0x000ea4000c101900 */
[----:B------:R-:W-:-:S05]  /*f190*/  IMAD.IADD R7, R17, 0x1, R7 ;  /* 0x0000000111077824 */ /* 0x000fca00078e0207 */
[----:B------:R-:W-:-:S05]  /*f1a0*/  LEA.HI.X R19, R16, R13, R7, 0x2, P0 ;  /* 0x0000000d10137211 */ /* 0x000fca00000f1407 */
[----:B------:R1:W3:Y:S01]  /*f1b0*/  LD.E R0, desc[UR4][R18.64] ;  /* 0x0000000412007980 */ /* 0x0002e2000c101900 */
[----:B------:R-:W-:Y:S01]  /*f1c0*/  LOP3.LUT R7, R75, 0xfffffff8, RZ, 0xc0, !PT ;  /* 0xfffffff84b077812 */ /* 0x000fe200078ec0ff */
[----:B------:R-:W-:-:S04]  /*f1d0*/  DEPBAR.LE SB0, 0x0 ;  /* 0x000080000000791a */ /* 0x000fc80000000000 */
[----:B------:R-:W-:Y:S01]  /*f1e0*/  IMAD.IADD R7, R64, 0x1, -R7 ;  /* 0x0000000140077824 */ /* 0x000fe200078e0a07 */
[----:B------:R-:W-:Y:S02]  /*f1f0*/  SHF.R.S32.HI R12, RZ, 0x4, R73 ;  /* 0x00000004ff0c7819 */ /* 0x000fe40000011449 */
[----:B------:R-:W-:Y:S01]  /*f200*/  ISETP.GE.AND P0, PT, R172, R5, PT ;  /* 0x00000005ac00720c */ /* 0x000fe20003f06270 */
[----:B------:R-:W-:Y:S01]  /*f210*/  BAR.SYNC.DEFER_BLOCKING 0x0 ;  /* 0x0000000000007b1d */ /* 0x000fe20000010000 */
[----:B------:R-:W-:Y:S02]  /*f220*/  LEA.HI R9, R7, R7, RZ, 0x1 ;  /* 0x0000000707097211 */ /* 0x000fe400078f08ff */
[----:B------:R-:W-:Y:S02]  /*f230*/  LEA.HI R11, R73, R12, RZ, 0x1 ;  /* 0x0000000c490b7211 */ /* 0x000fe400078f08ff */
[----:B------:R-:W-:Y:S02]  /*f240*/  LOP3.LUT R16, R9, 0x7fffffe, RZ, 0xc0, !PT ;  /* 0x07fffffe09107812 */ /* 0x000fe400078ec0ff */
[----:B------:R-:W-:-:S02]  /*f250*/  SHF.R.S32.HI R9, RZ, 0x1, R9 ;  /* 0x00000001ff097819 */ /* 0x000fc40000011409 */
[----:B------:R-:W-:Y:S02]  /*f260*/  LOP3.LUT R11, R11, 0xfffffffe, RZ, 0xc0, !PT ;  /* 0xfffffffe0b0b7812 */ /* 0x000fe400078ec0ff */
[----:B------:R-:W-:Y:S01]  /*f270*/  SHF.R.S32.HI R13, RZ, 0x1f, R68 ;  /* 0x0000001fff0d7819 */ /* 0x000fe20000011444 */
[----:B------:R-:W-:Y:S01]  /*f280*/  IMAD.IADD R7, R7, 0x1, -R16 ;  /* 0x0000000107077824 */ /* 0x000fe200078e0a10 */
[C---:B------:R-:W-:Y:S02]  /*f290*/  LOP3.LUT P1, RZ, R9.reuse, 0x2, RZ, 0xc0, !PT ;  /* 0x0000000209ff7812 */ /* 0x040fe4000782c0ff */
[----:B-1----:R-:W-:Y:S01]  /*f2a0*/  SHF.R.S32.HI R18, RZ, 0x1f, R67 ;  /* 0x0000001fff127819 */ /* 0x002fe20000011443 */
[----:B------:R-:W-:Y:S01]  /*f2b0*/  IMAD.SHL.U32 R9, R9, 0x40, RZ ;  /* 0x0000004009097824 */ /* 0x000fe200078e00ff */
[----:B------:R-:W-:Y:S01]  /*f2c0*/  LEA.HI R212, R13, R68, RZ, 0x2 ;  /* 0x000000440dd47211 */ /* 0x000fe200078f10ff */
[----:B------:R-:W-:Y:S01]  /*f2d0*/  IMAD.IADD R12, R12, 0x1, -R11 ;  /* 0x000000010c0c7824 */ /* 0x000fe200078e0a0b */
[----:B------:R-:W-:Y:S01]  /*f2e0*/  LEA.HI R18, R18, R67, RZ, 0x2 ;  /* 0x0000004312127211 */ /* 0x000fe200078f10ff */
[----:B------:R-:W-:-:S02]  /*f2f0*/  IMAD.SHL.U32 R16, R70, 0x40, RZ ;  /* 0x0000004046107824 */ /* 0x000fc400078e00ff */
[----:B------:R-:W-:Y:S01]  /*f300*/  IMAD.SHL.U32 R4, R4, 0x20, RZ ;  /* 0x0000002004047824 */ /* 0x000fe200078e00ff */
[----:B------:R-:W-:Y:S01]  /*f310*/  LOP3.LUT R18, R18, 0xfffffffc, RZ, 0xc0, !PT ;  /* 0xfffffffc12127812 */ /* 0x000fe200078ec0ff */
[----:B------:R-:W-:Y:S01]  /*f320*/  IMAD.SHL.U32 R74, R74, 0x8, RZ ;  /* 0x000000084a4a7824 */ /* 0x000fe200078e00ff */
[----:B------:R-:W-:Y:S01]  /*f330*/  LOP3.LUT R9, R9, 0xc0, RZ, 0xc0, !PT ;  /* 0x000000c009097812 */ /* 0x000fe200078ec0ff */
[----:B------:R-:W-:Y:S01]  /*f340*/  IMAD.SHL.U32 R11, R12, 0x8, RZ ;  /* 0x000000080c0b7824 */ /* 0x000fe200078e00ff */
[----:B------:R1:W-:Y:S01]  /*f350*/  @P0 STS [R208+0x9000], RZ ;  /* 0x009000ffd0000388 */ /* 0x0003e20000000800 */
[----:B------:R-:W-:Y:S01]  /*f360*/  LOP3.LUT R193, R71, 0x7fffffe, RZ, 0xc0, !PT ;  /* 0x07fffffe47c17812 */ /* 0x000fe200078ec0ff */
[----:B----4-:R-:W3:Y:S01]  /*f370*/  MUFU.RCP R3, R3 ;  /* 0x0000000300037308 */ /* 0x010ee20000001000 */
[----:B------:R-:W-:Y:S01]  /*f380*/  LOP3.LUT R16, R16, 0xc0, RZ, 0xc0, !PT ;  /* 0x000000c010107812 */ /* 0x000fe200078ec0ff */
[----:B------:R1:W-:Y:S01]  /*f390*/  @P0 STS [R208+0x9004], RZ ;  /* 0x009004ffd0000388 */ /* 0x0003e20000000800 */
[----:B------:R-:W-:-:S03]  /*f3a0*/  SHF.R.S32.HI R212, RZ, 0x2, R212 ;  /* 0x00000002ffd47819 */ /* 0x000fc600000114d4 */
[----:B------:R1:W-:Y:S01]  /*f3b0*/  @P0 STS.64 [R208+0x9008], RZ ;  /* 0x009008ffd0000388 */ /* 0x0003e20000000a00 */
[----:B------:R-:W-:-:S03]  /*f3c0*/  LOP3.LUT R4, R4, 0xffffff00, RZ, 0xc0, !PT ;  /* 0xffffff0004047812 */ /* 0x000fc600078ec0ff */
[----:B------:R1:W-:Y:S04]  /*f3d0*/  @P0 STS.128 [R208+0xb000], RZ ;  /* 0x00b000ffd0000388 */ /* 0x0003e80000000c00 */
[----:B------:R1:W-:Y:S01]  /*f3e0*/  @P0 STS.128 [R208+0xd000], RZ ;  /* 0x00d000ffd0000388 */ /* 0x0003e20000000c00 */
[----:B------:R-:W-:Y:S01]  /*f3f0*/  LOP3.LUT R74, R9, 0x8, R74, 0xf8, !PT ;  /* 0x00000008094a7812 */ /* 0x000fe200078ef84a */
[C---:B------:R-:W-:Y:S01]  /*f400*/  IMAD.IADD R211, R67.reuse, 0x1, -R18 ;  /* 0x0000000143d37824 */ /* 0x040fe200078e0a12 */
[----:B------:R-:W-:Y:S01]  /*f410*/  LOP3.LUT R11, R16, 0x8, R11, 0xf8, !PT ;  /* 0x00000008100b7812 */ /* 0x000fe200078ef80b */
[----:B------:R-:W-:Y:S01]  /*f420*/  IMAD.IADD R193, R72, 0x1, -R193 ;  /* 0x0000000148c17824 */ /* 0x000fe200078e0ac1 */
[----:B------:R-:W-:Y:S01]  /*f430*/  SHF.R.U32.HI R9, RZ, 0x3, R9 ;  /* 0x00000003ff097819 */ /* 0x000fe20000011609 */
[C---:B------:R-:W-:Y:S01]  /*f440*/  IMAD R18, R67.reuse, 0x10, R212 ;  /* 0x0000001043127824 */ /* 0x040fe200078e02d4 */
[----:B------:R-:W-:Y:S01]  /*f450*/  SHF.R.U32.HI R16, RZ, 0x3, R16 ;  /* 0x00000003ff107819 */ /* 0x000fe20000011610 */
[--C-:B------:R-:W-:Y:S01]  /*f460*/  IMAD R20, R67, 0x200, R4.reuse ;  /* 0x0000020043147824 */ /* 0x100fe200078e0204 */
[----:B------:R-:W-:Y:S01]  /*f470*/  LOP3.LUT R74, R74, R9, RZ, 0x3c, !PT ;  /* 0x000000094a4a7212 */ /* 0x000fe200078e3cff */
[----:B------:R-:W-:Y:S01]  /*f480*/  IMAD R4, R193, 0x20, R4 ;  /* 0x00000020c1047824 */ /* 0x000fe200078e0204 */
[----:B------:R-:W-:Y:S01]  /*f490*/  LOP3.LUT R11, R11, R16, RZ, 0x3c, !PT ;  /* 0x000000100b0b7212 */ /* 0x000fe200078e3cff */
[----:B------:R-:W-:Y:S01]  /*f4a0*/  IMAD R7, R12, 0x8, R7 ;  /* 0x000000080c077824 */ /* 0x000fe200078e0207 */
[----:B------:R-:W-:Y:S01]  /*f4b0*/  IADD3 R18, R18, 0x1, R69 ;  /* 0x0000000112127810 */ /* 0x000fe20007ffe045 */
[----:B------:R-:W-:-:S02]  /*f4c0*/  IMAD R193, R193, 0x20, R20 ;  /* 0x00000020c1c17824 */ /* 0x000fc400078e0214 */
[----:B------:R-:W-:Y:S01]  /*f4d0*/  IMAD.U32 R192, R7, 0x20, R74 ;  /* 0x0000002007c07824 */ /* 0x000fe200078e004a */
[----:B------:R-:W-:Y:S01]  /*f4e0*/  IADD3 R9, R65, R18, -R204 ;  /* 0x0000001241097210 */ /* 0x000fe20007ffe8cc */
[C---:B------:R-:W-:Y:S02]  /*f4f0*/  IMAD.IADD R193, R11.reuse, 0x1, R193 ;  /* 0x000000010bc17824 */ /* 0x040fe400078e02c1 */
[----:B------:R-:W-:Y:S02]  /*f500*/  IMAD.SHL.U32 R213, R64, 0x2, RZ ;  /* 0x0000000240d57824 */ /* 0x000fe400078e00ff */
[----:B------:R-:W-:Y:S01]  /*f510*/  IMAD.MOV.U32 R7, RZ, RZ, 0x10 ;  /* 0x00000010ff077424 */ /* 0x000fe200078e00ff */
[----:B------:R-:W-:Y:S01]  /*f520*/  BSSY B0, `(.L_x_2479) ;  /* 0x0000020000007945 */ /* 0x000fe20003800000 */
[----:B------:R-:W-:Y:S01]  /*f530*/  IMAD.IADD R4, R11, 0x1, R4 ;  /* 0x000000010b047824 */ /* 0x000fe200078e0204 */
[----:B------:R-:W-:Y:S02]  /*f540*/  LOP3.LUT R213, R213, 0x6, RZ, 0xc0, !PT ;  /* 0x00000006d5d57812 */ /* 0x000fe400078ec0ff */
[----:B------:R-:W-:Y:S01]  /*f550*/  LEA R193, R193, UR6, 0x1 ;  /* 0x00000006c1c17c11 */ /* 0x000fe2000f8e08ff */
[----:B--2---:R-:W-:-:S02]  /*f560*/  IMAD.IADD R6, R9, 0x1, R6 ;  /* 0x0000000109067824 */ /* 0x004fc400078e0206 */
[----:B---3--:R-:W-:Y:S01]  /*f570*/  FMUL.FTZ R0, R0, R3 ;  /* 0x0000000300007220 */ /* 0x008fe20000410000 */
[----:B------:R-:W-:Y:S01]  /*f580*/  SEL R3, R7, 0xfffffff0, !P1 ;  /* 0xfffffff007037807 */ /* 0x000fe20004800000 */
        /* <DEDUP_REMOVED lines=24> */
.L_x_2481:
[----:B------:R3:W-:Y:S02]  /*f710*/  STS.128 [R208+0xd000], RZ ;  /* 0x00d000ffd0007388 */ /* 0x0007e40000000c00 */
.L_x_2480:
[----:B------:R-:W-:Y:S05]  /*f720*/  BSYNC B0 ;  /* 0x0000000000007941 */ /* 0x000fea0003800000 */
.L_x_2479:
        /* <DEDUP_REMOVED lines=32> */
.L_x_2484:
[----:B------:R1:W-:Y:S02]  /*f930*/  STS.128 [R208+0xd800], RZ ;  /* 0x00d800ffd0007388 */ /* 0x0003e40000000c00 */
.L_x_2483:
[----:B------:R-:W-:Y:S05]  /*f940*/  BSYNC B0 ;  /* 0x0000000000007941 */ /* 0x000fea0003800000 */
.L_x_2482:
        /* <DEDUP_REMOVED lines=34> */
.L_x_2487:
[----:B------:R1:W-:Y:S02]  /*fb70*/  STS.128 [R208+0xe000], RZ ;  /* 0x00e000ffd0007388 */ /* 0x0003e40000000c00 */
.L_x_2486:
[----:B------:R-:W-:Y:S05]  /*fb80*/  BSYNC B0 ;  /* 0x0000000000007941 */ /* 0x000fea0003800000 */
.L_x_2485:
        /* <DEDUP_REMOVED lines=9> */
[----:B------:R-:W-:Y:S02]  /*fc20*/  @P1 IMAD R5, R61, 0xc0, RZ ;  /* 0x000000c03d051824 */ /* 0x000fe400078e02ff */
[----:B------:R-:W-:-:S04]  /*fc30*/  @P1 IMAD.WIDE.U32 R8, R60, 0xc0, R148 ;  /* 0x000000c03c081825 */ /* 0x000fc800078e0094 */
[----:B------:R-:W-:Y:S01]  /*fc40*/  @!P0 IMAD R7, R61, 0xc0, RZ ;  /* 0x000000c03d078824 */ /* 0x000fe200078e02ff */
[----:B------:R-:W-:Y:S01]  /*fc50*/  @P1 IADD3 R5, R5, R9, RZ ;  /* 0x0000000905051210 */ /* 0x000fe20007ffe0ff */
[----:B------:R-:W-:-:S03]  /*fc60*/  @!P0 IMAD.WIDE.U32 R10, R60, 0xc0, R148 ;  /* 0x000000c03c0a8825 */ /* 0x000fc600078e0094 */
[----:B------:R-:W-:Y:S02]  /*fc70*/  @P1 MOV R9, R5 ;  /* 0x0000000500091202 */ /* 0x000fe40000000f00 */
        /* <DEDUP_REMOVED lines=20> */
.L_x_2490:
[----:B------:R1:W-:Y:S02]  /*fdc0*/  STS.128 [R208+0xe800], RZ ;  /* 0x00e800ffd0007388 */ /* 0x0003e40000000c00 */
.L_x_2489:
[----:B------:R-:W-:Y:S05]  /*fdd0*/  BSYNC B0 ;  /* 0x0000000000007941 */ /* 0x000fea0003800000 */
.L_x_2488:
[----:B------:R-:W-:Y:S01]  /*fde0*/  LEA R192, R192, UR6, 0x1 ;  /* 0x00000006c0c07c11 */ /* 0x000fe2000f8e08ff */
[----:B------:R-:W-:Y:S01]  /*fdf0*/  LDSM.16.M88.4 R68, [R193] ;  /* 0x00000000c144783b */ /* 0x000fe20000000200 */
[----:B------:R-:W-:Y:S01]  /*fe00*/  IMAD R191, R50, 0x2, R193 ;  /* 0x0000000232bf7824 */ /* 0x000fe200078e02c1 */
[C---:B------:R-:W-:Y:S01]  /*fe10*/  VIMNMX R172, R6.reuse, R65, PT ;  /* 0x0000004106ac7248 */ /* 0x040fe20003fe0100 */
[----:B------:R-:W-:Y:S01]  /*fe20*/  BSSY B1, `(.L_x_2491) ;  /* 0x0000241000017945 */ /* 0x000fe20003800000 */
[----:B------:R-:W5:Y:S01]  /*fe30*/  LDSM.16.M88.4 R16, [R192+0x3000] ;  /* 0x00300000c010783b */ /* 0x000f620000000200 */
[----:B------:R-:W-:Y:S01]  /*fe40*/  IMAD R189, R3, 0x2, R192 ;  /* 0x0000000203bd7824 */ /* 0x000fe200078e02c0 */
[----:B------:R-:W-:Y:S01]  /*fe50*/  VIADDMNMX R173, R6, 0x8, R65, PT ;  /* 0x0000000806ad7846 */ /* 0x000fe20003800141 */
[----:B------:R-:W-:Y:S01]  /*fe60*/  IMAD.IADD R3, R2, 0x1, R213 ;  /* 0x0000000102037824 */ /* 0x000fe200078e02d5 */
[----:B------:R-:W2:Y:S03]  /*fe70*/  LDSM.16.M88.4 R100, [R192+0x3c00] ;  /* 0x003c0000c064783b */ /* 0x000ea60000000200 */
[C---:B------:R-:W-:Y:S01]  /*fe80*/  VIADD R5, R3.reuse, 0x1 ;  /* 0x0000000103057836 */ /* 0x040fe20000000000 */
[----:B-1----:R-:W1:Y:S01]  /*fe90*/  LDSM.16.M88.4 R8, [R192+0x3400] ;  /* 0x00340000c008783b */ /* 0x002e620000000200 */
[----:B------:R-:W-:-:S02]  /*fea0*/  VIADD R6, R3, 0x9 ;  /* 0x0000000903067836 */ /* 0x000fc40000000000 */
[----:B------:R-:W-:Y:S01]  /*feb0*/  VIADD R48, R3, 0x39 ;  /* 0x0000003903307836 */ /* 0x000fe20000000000 */
[----:B------:R-:W3:Y:S01]  /*fec0*/  LDSM.16.M88.4 R108, [R192+0x3800] ;  /* 0x00380000c06c783b */ /* 0x000ee20000000200 */
[----:B------:R-:W-:Y:S02]  /*fed0*/  I2FP.F32.S32 R7, R5 ;  /* 0x0000000500077245 */ /* 0x000fe40000201400 */
[CC--:B------:R-:W-:Y:S01]  /*fee0*/  ISETP.GE.AND P6, PT, R5.reuse, R172.reuse, PT ;  /* 0x000000ac0500720c */ /* 0x0c0fe20003fc6270 */
[----:B------:R-:W4:Y:S01]  /*fef0*/  LDSM.16.M88.4 R92, [R192+0x4000] ;  /* 0x00400000c05c783b */ /* 0x000f220000000200 */
[-C--:B------:R-:W-:Y:S02]  /*ff00*/  ISETP.GE.AND P2, PT, R5, R173.reuse, PT ;  /* 0x000000ad0500720c */ /* 0x080fe40003f46270 */
[C---:B------:R-:W-:Y:S01]  /*ff10*/  ISETP.GE.AND P5, PT, R6.reuse, R172, PT ;  /* 0x000000ac0600720c */ /* 0x040fe20003fa6270 */
[----:B------:R-:W4:Y:S01]  /*ff20*/  LDSM.16.M88.4 R84, [R192+0x4400] ;  /* 0x00440000c054783b */ /* 0x000f220000000200 */
[----:B------:R-:W-:-:S02]  /*ff30*/  ISETP.GE.AND P1, PT, R6, R173, PT ;  /* 0x000000ad0600720c */ /* 0x000fc40003f26270 */
[----:B------:R-:W-:Y:S01]  /*ff40*/  I2FP.F32.S32 R6, R6 ;  /* 0x0000000600067245 */ /* 0x000fe20000201400 */
[----:B------:R-:W4:Y:S04]  /*ff50*/  LDSM.16.M88.4 R76, [R192+0x4800] ;  /* 0x00480000c04c783b */ /* 0x000f280000000200 */
[----:B------:R-:W4:Y:S04]  /*ff60*/  LDSM.16.M88.4 R40, [R192+0x4c00] ;  /* 0x004c0000c028783b */ /* 0x000f280000000200 */
[----:B------:R-:W-:Y:S04]  /*ff70*/  LDSM.16.M88.4 R32, [R191] ;  /* 0x00000000bf20783b */ /* 0x000fe80000000200 */
[----:B------:R-:W4:Y:S04]  /*ff80*/  LDSM.16.M88.4 R36, [R189+0x3000] ;  /* 0x00300000bd24783b */ /* 0x000f280000000200 */
[----:B------:R-:W4:Y:S01]  /*ff90*/  LDSM.16.M88.4 R24, [R189+0x3c00] ;  /* 0x003c0000bd18783b */ /* 0x000f220000000200 */
[C---:B-----5:R-:W-:Y:S03]  /*ffa0*/  HMMA.16816.F32.BF16 R20, R68.reuse, R16, RZ ;  /* 0x000000104414723c */ /* 0x060fe600000418ff */
[----:B------:R-:W5:Y:S03]  /*ffb0*/  LDSM.16.M88.4 R28, [R189+0x3400] ;  /* 0x00340000bd1c783b */ /* 0x000f660000000200 */
[C---:B--2---:R-:W-:Y:S01]  /*ffc0*/  HMMA.16816.F32.BF16 R104, R68.reuse, R100, RZ ;  /* 0x000000644468723c */ /* 0x044fe200000418ff */
[----:B------:R-:W2:Y:S04]  /*ffd0*/  LDSM.16.M88.4 R52, [R189+0x3800] ;  /* 0x00380000bd34783b */ /* 0x000ea80000000200 */
[----:B------:R-:W2:Y:S01]  /*ffe0*/  LDSM.16.M88.4 R44, [R189+0x4000] ;  /* 0x00400000bd2c783b */ /* 0x000ea20000000200 */
[C---:B------:R-:W-:Y:S03]  /*fff0*/  HMMA.16816.F32.BF16 R16, R68.reuse, R18, RZ ;  /* 0x000000124410723c */ /* 0x040fe600000418ff */
[----:B------:R-:W-:Y:S03]  /*10000*/  LDSM.16.M88.4 R60, [R189+0x4800] ;  /* 0x00480000bd3c783b */ /* 0x000fe60000000200 */
[C---:B------:R-:W-:Y:S01]  /*10010*/  HMMA.16816.F32.BF16 R100, R68.reuse, R102, RZ ;  /* 0x000000664464723c */ /* 0x040fe200000418ff */
[----:B------:R-:W-:Y:S04]  /*10020*/  LDSM.16.M88.4 R56, [R189+0x4c00] ;  /* 0x004c0000bd38783b */ /* 0x000fe80000000200 */
[----:B------:R-:W-:Y:S01]  /*10030*/  LDSM.16.M88.4 R128, [R192+0x6400] ;  /* 0x00640000c080783b */ /* 0x000fe20000000200 */
[C---:B-1----:R-:W-:Y:S03]  /*10040*/  HMMA.16816.F32.BF16 R12, R68.reuse, R8, RZ ;  /* 0x00000008440c723c */ /* 0x042fe600000418ff */
[----:B------:R-:W-:Y:S03]  /*10050*/  LDSM.16.M88.4 R124, [R192+0x6800] ;  /* 0x00680000c07c783b */ /* 0x000fe60000000200 */
[C---:B------:R-:W-:Y:S01]  /*10060*/  HMMA.16816.F32.BF16 R8, R68.reuse, R10, RZ ;  /* 0x0000000a4408723c */ /* 0x040fe200000418ff */
[----:B------:R-:W-:Y:S04]  /*10070*/  LDSM.16.M88.4 R120, [R192+0x6c00] ;  /* 0x006c0000c078783b */ /* 0x000fe80000000200 */
[----:B------:R-:W-:Y:S01]  /*10080*/  LDSM.16.M88.4 R144, [R193+0x2000] ;  /* 0x00200000c190783b */ /* 0x000fe20000000200 */
[C---:B---3--:R-:W-:Y:S03]  /*10090*/  HMMA.16816.F32.BF16 R112, R68.reuse, R108, RZ ;  /* 0x0000006c4470723c */ /* 0x048fe600000418ff */
[----:B------:R-:W-:Y:S03]  /*100a0*/  LDSM.16.M88.4 R140, [R192+0x7800] ;  /* 0x00780000c08c783b */ /* 0x000fe60000000200 */
[C---:B----4-:R-:W-:Y:S01]  /*100b0*/  HMMA.16816.F32.BF16 R96, R68.reuse, R92, RZ ;  /* 0x0000005c4460723c */ /* 0x050fe200000418ff */
        /* <DEDUP_REMOVED lines=14> */
[----:B------:R-:W-:Y:S05]  /*101a0*/  LDSM.16.M88.4 R36, [R193+0x1000] ;  /* 0x00100000c124783b */ /* 0x000fea0000000200 */
[C---:B------:R-:W-:Y:S06]  /*101b0*/  HMMA.16816.F32.BF16 R104, R32.reuse, R24, R104 ;  /* 0x000000182068723c */ /* 0x040fec0000041868 */
        /* <DEDUP_REMOVED lines=29> */
[----:B------:R-:W-:Y:S05]  /*10390*/  LDSM.16.M88.4 R52, [R189+0x6000] ;  /* 0x00600000bd34783b */ /* 0x000fea0000000200 */
[C---:B-----5:R-:W-:Y:S06]  /*103a0*/  HMMA.16816.F32.BF16 R104, R36.reuse, R44, R104 ;  /* 0x0000002c2468723c */ /* 0x060fec0000041868 */
[C---:B------:R-:W-:Y:S01]  /*103b0*/  HMMA.16816.F32.BF16 R100, R36.reuse, R46, R100 ;  /* 0x0000002e2464723c */ /* 0x040fe20000041864 */
[----:B------:R-:W-:Y:S05]  /*103c0*/  LDSM.16.M88.4 R44, [R189+0x6400] ;  /* 0x00640000bd2c783b */ /* 0x000fea0000000200 */
        /* <DEDUP_REMOVED lines=25> */
[C---:B-1----:R-:W-:Y:S06]  /*10560*/  HMMA.16816.F32.BF16 R72, R32.reuse, R36, R72 ;  /* 0x000000242048723c */ /* 0x042fec0000041848 */
        /* <DEDUP_REMOVED lines=8> */
[----:B------:R-:W-:Y:S05]  /*105f0*/  LDSM.16.M88.4 R28, [R189+0x8800] ;  /* 0x00880000bd1c783b */ /* 0x000fea0000000200 */
[C---:B------:R-:W-:Y:S06]  /*10600*/  HMMA.16816.F32.BF16 R88, R32.reuse, R44, R88 ;  /* 0x0000002c2058723c */ /* 0x040fec0000041858 */
[C---:B------:R-:W-:Y:S01]  /*10610*/  HMMA.16816.F32.BF16 R84, R32.reuse, R46, R84 ;  /* 0x0000002e2054723c */ /* 0x040fe20000041854 */
[----:B------:R-:W3:Y:S05]  /*10620*/  LDSM.16.M88.4 R44, [R189+0x7800] ;  /* 0x00780000bd2c783b */ /* 0x000eea0000000200 */
[C---:B------:R-:W-:Y:S06]  /*10630*/  HMMA.16816.F32.BF16 R80, R32.reuse, R40, R80 ;  /* 0x000000282050723c */ /* 0x040fec0000041850 */
[C---:B------:R-:W-:Y:S01]  /*10640*/  HMMA.16816.F32.BF16 R76, R32.reuse, R42, R76 ;  /* 0x0000002a204c723c */ /* 0x040fe2000004184c */
[----:B------:R-:W5:Y:S05]  /*10650*/  LDSM.16.M88.4 R40, [R189+0x7c00] ;  /* 0x007c0000bd28783b */ /* 0x000f6a0000000200 */
[----:B------:R-:W-:Y:S01]  /*10660*/  HMMA.16816.F32.BF16 R68, R32, R38, R68 ;  /* 0x000000262044723c */ /* 0x000fe20000041844 */
[----:B------:R-:W5:Y:S04]  /*10670*/  LDSM.16.M88.4 R36, [R189+0x8000] ;  /* 0x00800000bd24783b */ /* 0x000f680000000200 */
[----:B------:R-:W5:Y:S01]  /*10680*/  LDSM.16.M88.4 R32, [R189+0x8400] ;  /* 0x00840000bd20783b */ /* 0x000f620000000200 */
[----:B------:R-:W-:Y:S01]  /*10690*/  HMMA.16816.F32.BF16 R72, R144, R120, R72 ;  /* 0x000000789048723c */ /* 0x000fe20000041848 */
[----:B------:R-:W-:-:S05]  /*106a0*/  DEPBAR.LE SB0, 0x0 ;  /* 0x000080000000791a */ /* 0x000fca0000000000 */
[----:B----4-:R-:W-:Y:S06]  /*106b0*/  HMMA.16816.F32.BF16 R20, R60, R56, R20 ;  /* 0x000000383c14723c */ /* 0x010fec0000041814 */
[----:B------:R-:W-:Y:S06]  /*106c0*/  HMMA.16816.F32.BF16 R112, R144, R140, R112 ;  /* 0x0000008c9070723c */ /* 0x000fec0000041870 */
[----:B------:R-:W-:Y:S06]  /*106d0*/  HMMA.16816.F32.BF16 R16, R60, R58, R16 ;  /* 0x0000003a3c10723c */ /* 0x000fec0000041810 */
[C---:B------:R-:W-:Y:S06]  /*106e0*/  HMMA.16816.F32.BF16 R108, R144.reuse, R142, R108 ;  /* 0x0000008e906c723c */ /* 0x040fec000004186c */
[----:B------:R-:W-:Y:S01]  /*106f0*/  HMMA.16816.F32.BF16 R100, R144, R138, R100 ;  /* 0x0000008a9064723c */ /* 0x000fe20000041864 */
[CC--:B------:R-:W-:Y:S01]  /*10700*/  FFMA.FTZ R21, R0.reuse, R7.reuse, R21 ;  /* 0x0000000700157223 */ /* 0x0c0fe20000010015 */
[----:B------:R-:W-:Y:S01]  /*10710*/  FFMA.FTZ R23, R0, R7, R23 ;  /* 0x0000000700177223 */ /* 0x000fe20000010017 */
[----:B------:R-:W-:-:S03]  /*10720*/  VIADD R7, R3, 0x10 ;  /* 0x0000001003077836 */ /* 0x000fc60000000000 */
[----:B------:R-:W-:Y:S01]  /*10730*/  HMMA.16816.F32.BF16 R92, R144, R134, R92 ;  /* 0x00000086905c723c */ /* 0x000fe2000004185c */
[----:B------:R-:W-:Y:S02]  /*10740*/  FSEL R58, R23, -INF , !P2 ;  /* 0xff800000173a7808 */ /* 0x000fe40005000000 */
[----:B------:R-:W-:-:S03]  /*10750*/  ISETP.GE.AND P2, PT, R7, R173, PT ;  /* 0x000000ad0700720c */ /* 0x000fc60003f46270 */
[----:B-1----:R-:W-:Y:S01]  /*10760*/  HMMA.16816.F32.BF16 R12, R60, R52, R12 ;  /* 0x000000343c0c723c */ /* 0x002fe2000004180c */
[CC--:B------:R-:W-:Y:S01]  /*10770*/  FFMA.FTZ R17, R0.reuse, R6.reuse, R17 ;  /* 0x0000000600117223 */ /* 0x0c0fe20000010011 */
[----:B------:R-:W-:Y:S01]  /*10780*/  FFMA.FTZ R19, R0, R6, R19 ;  /* 0x0000000600137223 */ /* 0x000fe20000010013 */
[----:B------:R-:W-:-:S03]  /*10790*/  VIADD R6, R3, 0x11 ;  /* 0x0000001103067836 */ /* 0x000fc60000000000 */
[----:B------:R-:W-:Y:S06]  /*107a0*/  HMMA.16816.F32.BF16 R68, R144, R122, R68 ;  /* 0x0000007a9044723c */ /* 0x000fec0000041844 */
[----:B------:R-:W-:Y:S06]  /*107b0*/  HMMA.16816.F32.BF16 R8, R60, R54, R8 ;  /* 0x000000363c08723c */ /* 0x000fec0000041808 */
[----:B------:R-:W-:Y:S06]  /*107c0*/  HMMA.16816.F32.BF16 R104, R144, R136, R104 ;  /* 0x000000889068723c */ /* 0x000fec0000041868 */
[----:B--2---:R-:W-:Y:S06]  /*107d0*/  HMMA.16816.F32.BF16 R72, R60, R24, R72 ;  /* 0x000000183c48723c */ /* 0x004fec0000041848 */
[----:B------:R-:W-:Y:S01]  /*107e0*/  HMMA.16816.F32.BF16 R88, R144, R128, R88 ;  /* 0x000000809058723c */ /* 0x000fe20000041858 */
[----:B------:R-:W-:-:S05]  /*107f0*/  VIADD R24, R3, 0x8 ;  /* 0x0000000803187836 */ /* 0x000fca0000000000 */
[----:B------:R-:W-:Y:S01]  /*10800*/  I2FP.F32.S32 R5, R24 ;  /* 0x0000001800057245 */ /* 0x000fe20000201400 */
[C---:B------:R-:W-:Y:S01]  /*10810*/  HMMA.16816.F32.BF16 R84, R144.reuse, R130, R84 ;  /* 0x000000829054723c */ /* 0x040fe20000041854 */
[C---:B------:R-:W-:Y:S02]  /*10820*/  ISETP.GE.AND P4, PT, R24.reuse, R172, PT ;  /* 0x000000ac1800720c */ /* 0x040fe40003f86270 */
[----:B------:R-:W-:Y:S01]  /*10830*/  ISETP.GE.AND P0, PT, R24, R173, PT ;  /* 0x000000ad1800720c */ /* 0x000fe20003f06270 */
[CC--:B------:R-:W-:Y:S01]  /*10840*/  FFMA.FTZ R16, R0.reuse, R5.reuse, R16 ;  /* 0x0000000500107223 */ /* 0x0c0fe20000010010 */
[----:B------:R-:W-:Y:S01]  /*10850*/  FFMA.FTZ R18, R0, R5, R18 ;  /* 0x0000000500127223 */ /* 0x000fe20000010012 */
[----:B------:R-:W-:Y:S01]  /*10860*/  HMMA.16816.F32.BF16 R76, R144, R126, R76 ;  /* 0x0000007e904c723c */ /* 0x000fe2000004184c */
[----:B------:R-:W-:-:S03]  /*10870*/  VIADD R5, R3, 0x18 ;  /* 0x0000001803057836 */ /* 0x000fc60000000000 */
[----:B------:R-:W-:Y:S02]  /*10880*/  FSEL R52, R18, -INF , !P0 ;  /* 0xff80000012347808 */ /* 0x000fe40004000000 */
[----:B---3--:R-:W-:Y:S01]  /*10890*/  HMMA.16816.F32.BF16 R112, R60, R44, R112 ;  /* 0x0000002c3c70723c */ /* 0x008fe20000041870 */
[----:B------:R-:W-:-:S05]  /*108a0*/  ISETP.GE.AND P0, PT, R6, R173, PT ;  /* 0x000000ad0600720c */ /* 0x000fca0003f06270 */
[C---:B------:R-:W-:Y:S01]  /*108b0*/  HMMA.16816.F32.BF16 R108, R60.reuse, R46, R108 ;  /* 0x0000002e3c6c723c */ /* 0x040fe2000004186c */
[----:B------:R-:W-:Y:S02]  /*108c0*/  FSEL R44, R21, -INF , !P6 ;  /* 0xff800000152c7808 */ /* 0x000fe40007000000 */
[----:B------:R-:W-:Y:S02]  /*108d0*/  ISETP.GE.AND P6, PT, R7, R172, PT ;  /* 0x000000ac0700720c */ /* 0x000fe40003fc6270 */
[----:B------:R-:W-:Y:S01]  /*108e0*/  I2FP.F32.S32 R7, R7 ;  /* 0x0000000700077245 */ /* 0x000fe20000201400 */
[----:B-----5:R-:W-:Y:S01]  /*108f0*/  HMMA.16816.F32.BF16 R100, R60, R42, R100 ;  /* 0x0000002a3c64723c */ /* 0x020fe20000041864 */
[----:B------:R-:W-:Y:S02]  /*10900*/  FSEL R46, R19, -INF , !P1 ;  /* 0xff800000132e7808 */ /* 0x000fe40004800000 */
[----:B------:R-:W-:-:S03]  /*10910*/  ISETP.GE.AND P1, PT, R5, R173, PT ;  /* 0x000000ad0500720c */ /* 0x000fc60003f26270 */
[C---:B------:R-:W-:Y:S01]  /*10920*/  HMMA.16816.F32.BF16 R92, R60.reuse, R38, R92 ;  /* 0x000000263c5c723c */ /* 0x040fe2000004185c */
[----:B------:R-:W-:Y:S02]  /*10930*/  FSEL R42, R16, -INF , !P4 ;  /* 0xff800000102a7808 */ /* 0x000fe40006000000 */
[----:B------:R-:W-:Y:S02]  /*10940*/  I2FP.F32.S32 R16, R6 ;  /* 0x0000000600107245 */ /* 0x000fe40000201400 */
[----:B------:R-:W-:Y:S01]  /*10950*/  ISETP.GE.AND P4, PT, R6, R172, PT ;  /* 0x000000ac0600720c */ /* 0x000fe20003f86270 */
[C---:B------:R-:W-:Y:S01]  /*10960*/  FFMA.FTZ R6, R0.reuse, R7, R12 ;  /* 0x0000000700067223 */ /* 0x040fe2000001000c */
[----:B------:R-:W-:Y:S01]  /*10970*/  FSEL R38, R17, -INF , !P5 ;  /* 0xff80000011267808 */ /* 0x000fe20006800000 */
[C---:B------:R-:W-:Y:S01]  /*10980*/  FFMA.FTZ R12, R0.reuse, R16, R13 ;  /* 0x00000010000c7223 */ /* 0x040fe2000001000d */
[----:B------:R-:W-:Y:S01]  /*10990*/  ISETP.GE.AND P5, PT, R5, R172, PT ;  /* 0x000000ac0500720c */ /* 0x000fe20003fa6270 */
[----:B------:R-:W-:Y:S01]  /*109a0*/  FFMA.FTZ R15, R0, R16, R15 ;  /* 0x00000010000f7223 */ /* 0x000fe2000001000f */
[----:B------:R-:W-:Y:S01]  /*109b0*/  I2FP.F32.S32 R5, R5 ;  /* 0x0000000500057245 */ /* 0x000fe20000201400 */
[----:B------:R-:W-:Y:S01]  /*109c0*/  HMMA.16816.F32.BF16 R68, R60, R26, R68 ;  /* 0x0000001a3c44723c */ /* 0x000fe20000041844 */
[----:B------:R-:W-:-:S02]  /*109d0*/  FSEL R12, R12, -INF , !P4 ;  /* 0xff8000000c0c7808 */ /* 0x000fc40006000000 */
[----:B------:R-:W-:Y:S01]  /*109e0*/  FSEL R18, R15, -INF , !P0 ;  /* 0xff8000000f127808 */ /* 0x000fe20004000000 */
[CC--:B------:R-:W-:Y:S01]  /*109f0*/  FFMA.FTZ R8, R0.reuse, R5.reuse, R8 ;  /* 0x0000000500087223 */ /* 0x0c0fe20000010008 */
[----:B------:R-:W-:Y:S01]  /*10a00*/  FFMA.FTZ R16, R0, R5, R10 ;  /* 0x0000000500107223 */ /* 0x000fe2000001000a */
[----:B------:R-:W-:Y:S01]  /*10a10*/  HMMA.16816.F32.BF16 R96, R144, R132, R96 ;  /* 0x000000849060723c */ /* 0x000fe20000041860 */
[C---:B------:R-:W-:Y:S02]  /*10a20*/  VIADD R5, R3.reuse, 0x20 ;  /* 0x0000002003057836 */ /* 0x040fe40000000000 */
[----:B------:R-:W-:Y:S01]  /*10a30*/  VIADD R26, R3, 0x21 ;  /* 0x00000021031a7836 */ /* 0x000fe20000000000 */
[----:B------:R-:W-:Y:S02]  /*10a40*/  FSEL R10, R8, -INF , !P5 ;  /* 0xff800000080a7808 */ /* 0x000fe40006800000 */
[----:B------:R-:W-:Y:S01]  /*10a50*/  HMMA.16816.F32.BF16 R104, R60, R40, R104 ;  /* 0x000000283c68723c */ /* 0x000fe20000041868 */
[----:B------:R-:W-:-:S02]  /*10a60*/  FSEL R16, R16, -INF , !P1 ;  /* 0xff80000010107808 */ /* 0x000fc40004800000 */
[CC--:B------:R-:W-:Y:S02]  /*10a70*/  ISETP.GE.AND P4, PT, R5.reuse, R172.reuse, PT ;  /* 0x000000ac0500720c */ /* 0x0c0fe40003f86270 */
[----:B------:R-:W-:Y:S01]  /*10a80*/  ISETP.GE.AND P0, PT, R5, R173, PT ;  /* 0x000000ad0500720c */ /* 0x000fe20003f06270 */
[----:B------:R-:W-:Y:S01]  /*10a90*/  HMMA.16816.F32.BF16 R80, R144, R124, R80 ;  /* 0x0000007c9050723c */ /* 0x000fe20000041850 */
[----:B------:R-:W-:Y:S01]  /*10aa0*/  FFMA.FTZ R40, R0, R7, R14 ;  /* 0x0000000700287223 */ /* 0x000fe2000001000e */
[----:B------:R-:W-:Y:S01]  /*10ab0*/  VIADD R7, R3, 0x19 ;  /* 0x0000001903077836 */ /* 0x000fe20000000000 */
[C---:B------:R-:W-:Y:S02]  /*10ac0*/  ISETP.GE.AND P5, PT, R26.reuse, R172, PT ;  /* 0x000000ac1a00720c */ /* 0x040fe40003fa6270 */
[----:B------:R-:W-:Y:S01]  /*10ad0*/  ISETP.GE.AND P1, PT, R26, R173, PT ;  /* 0x000000ad1a00720c */ /* 0x000fe20003f26270 */
[----:B------:R-:W-:Y:S01]  /*10ae0*/  HMMA.16816.F32.BF16 R88, R60, R32, R88 ;  /* 0x000000203c58723c */ /* 0x000fe20000041858 */
[----:B------:R-:W-:-:S02]  /*10af0*/  I2FP.F32.S32 R5, R5 ;  /* 0x0000000500057245 */ /* 0x000fc40000201400 */
[----:B------:R-:W-:Y:S02]  /*10b00*/  I2FP.F32.S32 R26, R26 ;  /* 0x0000001a001a7245 */ /* 0x000fe40000201400 */
[----:B------:R-:W-:Y:S01]  /*10b10*/  FSEL R14, R6, -INF , !P6 ;  /* 0xff800000060e7808 */ /* 0x000fe20007000000 */
[C---:B------:R-:W-:Y:S01]  /*10b20*/  HMMA.16816.F32.BF16 R84, R60.reuse, R34, R84 ;  /* 0x000000223c54723c */ /* 0x040fe20000041854 */
[----:B------:R-:W-:Y:S01]  /*10b30*/  I2FP.F32.S32 R6, R7 ;  /* 0x0000000700067245 */ /* 0x000fe20000201400 */
[CC--:B------:R-:W-:Y:S01]  /*10b40*/  FFMA.FTZ R24, R0.reuse, R5.reuse, R112 ;  /* 0x0000000500187223 */ /* 0x0c0fe20000010070 */
[----:B------:R-:W-:Y:S01]  /*10b50*/  FFMA.FTZ R32, R0, R5, R114 ;  /* 0x0000000500207223 */ /* 0x000fe20000010072 */
[----:B------:R-:W-:Y:S01]  /*10b60*/  VIADD R5, R3, 0x30 ;  /* 0x0000003003057836 */ /* 0x000fe20000000000 */
[----:B------:R-:W-:Y:S01]  /*10b70*/  FSEL R40, R40, -INF , !P2 ;  /* 0xff80000028287808 */ /* 0x000fe20005000000 */
[C---:B------:R-:W-:Y:S01]  /*10b80*/  HMMA.16816.F32.BF16 R76, R60.reuse, R30, R76 ;  /* 0x0000001e3c4c723c */ /* 0x040fe2000004184c */
[CC--:B------:R-:W-:Y:S01]  /*10b90*/  FFMA.FTZ R34, R0.reuse, R26.reuse, R113 ;  /* 0x0000001a00227223 */ /* 0x0c0fe20000010071 */
[C---:B------:R-:W-:Y:S01]  /*10ba0*/  FFMA.FTZ R26, R0.reuse, R26, R115 ;  /* 0x0000001a001a7223 */ /* 0x040fe20000010073 */
[C---:B------:R-:W-:Y:S01]  /*10bb0*/  FFMA.FTZ R8, R0.reuse, R6, R9 ;  /* 0x0000000600087223 */ /* 0x040fe20000010009 */
[C---:B------:R-:W-:Y:S01]  /*10bc0*/  ISETP.GE.AND P6, PT, R7.reuse, R172, PT ;  /* 0x000000ac0700720c */ /* 0x040fe20003fc6270 */
[----:B------:R-:W-:Y:S01]  /*10bd0*/  FFMA.FTZ R6, R0, R6, R11 ;  /* 0x0000000600067223 */ /* 0x000fe2000001000b */
[-C--:B------:R-:W-:Y:S01]  /*10be0*/  ISETP.GE.AND P2, PT, R7, R173.reuse, PT ;  /* 0x000000ad0700720c */ /* 0x080fe20003f46270 */
[C---:B------:R-:W-:Y:S01]  /*10bf0*/  VIADD R30, R3.reuse, 0x29 ;  /* 0x00000029031e7836 */ /* 0x040fe20000000000 */
[----:B------:R-:W-:Y:S01]  /*10c00*/  FSEL R24, R24, -INF , !P4 ;  /* 0xff80000018187808 */ /* 0x000fe20006000000 */
[C---:B------:R-:W-:Y:S01]  /*10c10*/  VIADD R7, R3.reuse, 0x28 ;  /* 0x0000002803077836 */ /* 0x040fe20000000000 */
[----:B------:R-:W-:Y:S01]  /*10c20*/  FSEL R32, R32, -INF , !P0 ;  /* 0xff80000020207808 */ /* 0x000fe20004000000 */
[----:B------:R-:W-:Y:S01]  /*10c30*/  HMMA.16816.F32.BF16 R96, R60, R36, R96 ;  /* 0x000000243c60723c */ /* 0x000fe20000041860 */
[C---:B------:R-:W-:Y:S01]  /*10c40*/  ISETP.GE.AND P4, PT, R30.reuse, R172, PT ;  /* 0x000000ac1e00720c */ /* 0x040fe20003f86270 */
[----:B------:R-:W-:Y:S01]  /*10c50*/  VIADD R9, R3, 0x71 ;  /* 0x0000007103097836 */ /* 0x000fe20000000000 */
[----:B------:R-:W-:Y:S01]  /*10c60*/  BAR.SYNC.DEFER_BLOCKING 0x0 ;  /* 0x0000000000007b1d */ /* 0x000fe20000010000 */
[----:B------:R-:W-:-:S02]  /*10c70*/  ISETP.GE.AND P0, PT, R30, R173, PT ;  /* 0x000000ad1e00720c */ /* 0x000fc40003f06270 */
[----:B------:R-:W-:Y:S01]  /*10c80*/  FSEL R34, R34, -INF , !P5 ;  /* 0xff80000022227808 */ /* 0x000fe20006800000 */
[----:B------:R-:W-:Y:S01]  /*10c90*/  HMMA.16816.F32.BF16 R80, R60, R28, R80 ;  /* 0x0000001c3c50723c */ /* 0x000fe20000041850 */
[----:B------:R-:W-:Y:S02]  /*10ca0*/  FSEL R26, R26, -INF , !P1 ;  /* 0xff8000001a1a7808 */ /* 0x000fe40004800000 */
[----:B------:R-:W-:Y:S02]  /*10cb0*/  I2FP.F32.S32 R30, R30 ;  /* 0x0000001e001e7245 */ /* 0x000fe40000201400 */
[C---:B------:R-:W-:Y:S02]  /*10cc0*/  ISETP.GE.AND P5, PT, R5.reuse, R172, PT ;  /* 0x000000ac0500720c */ /* 0x040fe40003fa6270 */
[----:B------:R-:W-:Y:S01]  /*10cd0*/  ISETP.GE.AND P1, PT, R5, R173, PT ;  /* 0x000000ad0500720c */ /* 0x000fe20003f26270 */
[CC--:B------:R-:W-:Y:S01]  /*10ce0*/  FFMA.FTZ R109, R0.reuse, R30.reuse, R109 ;  /* 0x0000001e006d7223 */ /* 0x0c0fe2000001006d */
[----:B------:R-:W-:Y:S01]  /*10cf0*/  I2FP.F32.S32 R5, R5 ;  /* 0x0000000500057245 */ /* 0x000fe20000201400 */
[----:B------:R-:W-:Y:S01]  /*10d00*/  FFMA.FTZ R30, R0, R30, R111 ;  /* 0x0000001e001e7223 */ /* 0x000fe2000001006f */
[----:B------:R-:W-:Y:S01]  /*10d10*/  FSEL R8, R8, -INF , !P6 ;  /* 0xff80000008087808 */ /* 0x000fe20007000000 */
[----:B------:R-:W-:Y:S01]  /*10d20*/  VIADD R28, R3, 0x31 ;  /* 0x00000031031c7836 */ /* 0x000fe20000000000 */
[----:B------:R-:W-:Y:S01]  /*10d30*/  FSEL R6, R6, -INF , !P2 ;  /* 0xff80000006067808 */ /* 0x000fe20005000000 */
[CC--:B------:R-:W-:Y:S01]  /*10d40*/  FFMA.FTZ R104, R0.reuse, R5.reuse, R104 ;  /* 0x0000000500687223 */ /* 0x0c0fe20000010068 */
[C---:B------:R-:W-:Y:S01]  /*10d50*/  ISETP.GE.AND P6, PT, R7.reuse, R172, PT ;  /* 0x000000ac0700720c */ /* 0x040fe20003fc6270 */
[----:B------:R-:W-:Y:S01]  /*10d60*/  FFMA.FTZ R106, R0, R5, R106 ;  /* 0x00000005006a7223 */ /* 0x000fe2000001006a */
[----:B------:R-:W-:Y:S01]  /*10d70*/  ISETP.GE.AND P2, PT, R7, R173, PT ;  /* 0x000000ad0700720c */ /* 0x000fe20003f46270 */
[----:B------:R-:W-:Y:S01]  /*10d80*/  VIADD R5, R3, 0x38 ;  /* 0x0000003803057836 */ /* 0x000fe20000000000 */
[----:B------:R-:W-:-:S02]  /*10d90*/  I2FP.F32.S32 R7, R7 ;  /* 0x0000000700077245 */ /* 0x000fc40000201400 */
[----:B------:R-:W-:Y:S02]  /*10da0*/  FSEL R216, R109, -INF , !P4 ;  /* 0xff8000006dd87808 */ /* 0x000fe40006000000 */
[----:B------:R-:W-:Y:S01]  /*10db0*/  FSEL R30, R30, -INF , !P0 ;  /* 0xff8000001e1e7808 */ /* 0x000fe20004000000 */
[CC--:B------:R-:W-:Y:S01]  /*10dc0*/  FFMA.FTZ R108, R0.reuse, R7.reuse, R108 ;  /* 0x00000007006c7223 */ /* 0x0c0fe2000001006c */
[----:B------:R-:W-:Y:S01]  /*10dd0*/  FFMA.FTZ R36, R0, R7, R110 ;  /* 0x0000000700247223 */ /* 0x000fe2000001006e */
[----:B------:R-:W-:Y:S01]  /*10de0*/  FSEL R184, R104, -INF , !P5 ;  /* 0xff80000068b87808 */ /* 0x000fe20006800000 */
[----:B------:R-:W-:Y:S01]  /*10df0*/  VIADD R7, R3, 0x40 ;  /* 0x0000004003077836 */ /* 0x000fe20000000000 */
[----:B------:R-:W-:Y:S02]  /*10e00*/  FSEL R214, R106, -INF , !P1 ;  /* 0xff8000006ad67808 */ /* 0x000fe40004800000 */
[C---:B------:R-:W-:Y:S02]  /*10e10*/  ISETP.GE.AND P4, PT, R5.reuse, R172, PT ;  /* 0x000000ac0500720c */ /* 0x040fe40003f86270 */
[----:B------:R-:W-:-:S02]  /*10e20*/  ISETP.GE.AND P0, PT, R5, R173, PT ;  /* 0x000000ad0500720c */ /* 0x000fc40003f06270 */
[C---:B------:R-:W-:Y:S02]  /*10e30*/  ISETP.GE.AND P5, PT, R48.reuse, R172, PT ;  /* 0x000000ac3000720c */ /* 0x040fe40003fa6270 */
[----:B------:R-:W-:Y:S02]  /*10e40*/  ISETP.GE.AND P1, PT, R48, R173, PT ;  /* 0x000000ad3000720c */ /* 0x000fe40003f26270 */
[----:B------:R-:W-:Y:S02]  /*10e50*/  I2FP.F32.S32 R5, R5 ;  /* 0x0000000500057245 */ /* 0x000fe40000201400 */
[----:B------:R-:W-:Y:S02]  /*10e60*/  I2FP.F32.S32 R48, R48 ;  /* 0x0000003000307245 */ /* 0x000fe40000201400 */
[----:B------:R-:W-:Y:S01]  /*10e70*/  FSEL R218, R108, -INF , !P6 ;  /* 0xff8000006cda7808 */ /* 0x000fe20007000000 */
[-C--:B------:R-:W-:Y:S01]  /*10e80*/  FFMA.FTZ R100, R0, R5.reuse, R100 ;  /* 0x0000000500647223 */ /* 0x080fe20000010064 */
        /* <DEDUP_REMOVED lines=13> */
[----:B------:R-:W-:-:S02]  /*10f60*/  FSEL R126, R101, -INF , !P5 ;  /* 0xff800000657e7808 */ /* 0x000fc40006800000 */
[----:B------:R-:W-:Y:S02]  /*10f70*/  FSEL R180, R103, -INF , !P1 ;  /* 0xff80000067b47808 */ /* 0x000fe40004800000 */
[CC--:B------:R-:W-:Y:S02]  /*10f80*/  ISETP.GE.AND P4, PT, R48.reuse, R172.reuse, PT ;  /* 0x000000ac3000720c */ /* 0x0c0fe40003f86270 */
[-C--:B------:R-:W-:Y:S02]  /*10f90*/  ISETP.GE.AND P0, PT, R48, R173.reuse, PT ;  /* 0x000000ad3000720c */ /* 0x080fe40003f06270 */
[C---:B------:R-:W-:Y:S02]  /*10fa0*/  ISETP.GE.AND P5, PT, R5.reuse, R172, PT ;  /* 0x000000ac0500720c */ /* 0x040fe40003fa6270 */
[----:B------:R-:W-:Y:S02]  /*10fb0*/  ISETP.GE.AND P1, PT, R5, R173, PT ;  /* 0x000000ad0500720c */ /* 0x000fe40003f26270 */
[----:B------:R-:W-:-:S02]  /*10fc0*/  I2FP.F32.S32 R48, R48 ;  /* 0x0000003000307245 */ /* 0x000fc40000201400 */
[----:B------:R-:W-:Y:S02]  /*10fd0*/  I2FP.F32.S32 R5, R5 ;  /* 0x0000000500057245 */ /* 0x000fe40000201400 */
[----:B------:R-:W-:Y:S01]  /*10fe0*/  FSEL R124, R105, -INF , !P6 ;  /* 0xff800000697c7808 */ /* 0x000fe20007000000 */
[-C--:B------:R-:W-:Y:S01]  /*10ff0*/  FFMA.FTZ R97, R0, R48.reuse, R97 ;  /* 0x0000003000617223 */ /* 0x080fe20000010061 */
[----:B------:R-:W-:Y:S01]  /*11000*/  FSEL R28, R28, -INF , !P2 ;  /* 0xff8000001c1c7808 */ /* 0x000fe20005000000 */
[C---:B------:R-:W-:Y:S01]  /*11010*/  FFMA.FTZ R99, R0.reuse, R48, R99 ;  /* 0x0000003000637223 */ /* 0x040fe20000010063 */
[C---:B------:R-:W-:Y:S01]  /*11020*/  ISETP.GE.AND P6, PT, R7.reuse, R172, PT ;  /* 0x000000ac0700720c */ /* 0x040fe20003fc6270 */
[C---:B------:R-:W-:Y:S01]  /*11030*/  FFMA.FTZ R92, R0.reuse, R5, R92 ;  /* 0x00000005005c7223 */ /* 0x040fe2000001005c */
[----:B------:R-:W-:Y:S01]  /*11040*/  ISETP.GE.AND P2, PT, R7, R173, PT ;  /* 0x000000ad0700720c */ /* 0x000fe20003f46270 */
[C---:B------:R-:W-:Y:S01]  /*11050*/  FFMA.FTZ R94, R0.reuse, R5, R94 ;  /* 0x00000005005e7223 */ /* 0x040fe2000001005e */
[----:B------:R-:W-:Y:S01]  /*11060*/  I2FP.F32.S32 R7, R7 ;  /* 0x0000000700077245 */ /* 0x000fe20000201400 */
[----:B------:R-:W-:Y:S01]  /*11070*/  VIADD R5, R3, 0x50 ;  /* 0x0000005003057836 */ /* 0x000fe20000000000 */
[----:B------:R-:W-:Y:S01]  /*11080*/  FSEL R146, R97, -INF , !P4 ;  /* 0xff80000061927808 */ /* 0x000fe20006000000 */
[----:B------:R-:W-:Y:S01]  /*11090*/  VIADD R48, R3, 0x51 ;  /* 0x0000005103307836 */ /* 0x000fe20000000000 */
[----:B------:R-:W-:Y:S01]  /*110a0*/  FSEL R138, R99, -INF , !P0 ;  /* 0xff800000638a7808 */ /* 0x000fe20004000000 */
[CC--:B------:R-:W-:Y:S01]  /*110b0*/  FFMA.FTZ R96, R0.reuse, R7.reuse, R96 ;  /* 0x0000000700607223 */ /* 0x0c0fe20000010060 */
[----:B------:R-:W-:Y:S01]  /*110c0*/  FFMA.FTZ R98, R0, R7, R98 ;  /* 0x0000000700627223 */ /* 0x000fe20000010062 */
[----:B------:R-:W-:Y:S01]  /*110d0*/  VIADD R7, R3, 0x49 ;  /* 0x0000004903077836 */ /* 0x000fe20000000000 */
        /* <DEDUP_REMOVED lines=13> */
[CC--:B------:R-:W-:Y:S01]  /*111b0*/  FFMA.FTZ R89, R0.reuse, R48.reuse, R89 ;  /* 0x0000003000597223 */ /* 0x0c0fe20000010059 */
[----:B------:R-:W-:Y:S01]  /*111c0*/  ISETP.GE.AND P2, PT, R7, R173, PT ;  /* 0x000000ad0700720c */ /* 0x000fe20003f46270 */
[----:B------:R-:W-:Y:S01]  /*111d0*/  FFMA.FTZ R91, R0, R48, R91 ;  /* 0x00000030005b7223 */ /* 0x000fe2000001005b */
[----:B------:R-:W-:Y:S01]  /*111e0*/  I2FP.F32.S32 R7, R7 ;  /* 0x0000000700077245 */ /* 0x000fe20000201400 */
[C---:B------:R-:W-:Y:S01]  /*111f0*/  VIADD R48, R3.reuse, 0x59 ;  /* 0x0000005903307836 */ /* 0x040fe20000000000 */
[----:B------:R-:W-:Y:S01]  /*11200*/  FSEL R162, R88, -INF , !P4 ;  /* 0xff80000058a27808 */ /* 0x000fe20006000000 */
[C---:B------:R-:W-:Y:S01]  /*11210*/  VIADD R5, R3.reuse, 0x60 ;  /* 0x0000006003057836 */ /* 0x040fe20000000000 */
        /* <DEDUP_REMOVED lines=13> */
[CC--:B------:R-:W-:Y:S01]  /*112f0*/  FFMA.FTZ R85, R0.reuse, R48.reuse, R85 ;  /* 0x0000003000557223 */ /* 0x0c0fe20000010055 */
        /* <DEDUP_REMOVED lines=31> */
[----:B------:R-:W-:Y:S01]  /*114f0*/  VIADD R5, R3, 0x78 ;  /* 0x0000007803057836 */ /* 0x000fe20000000000 */
[----:B------:R-:W-:-:S02]  /*11500*/  FSEL R130, R77, -INF , !P5 ;  /* 0xff8000004d827808 */ /* 0x000fc40006800000 */
[----:B------:R-:W-:Y:S01]  /*11510*/  FSEL R128, R79, -INF , !P1 ;  /* 0xff8000004f807808 */ /* 0x000fe20004800000 */
[CC--:B------:R-:W-:Y:S01]  /*11520*/  FFMA.FTZ R81, R0.reuse, R7.reuse, R81 ;  /* 0x0000000700517223 */ /* 0x0c0fe20000010051 */
[----:B------:R-:W-:Y:S01]  /*11530*/  FFMA.FTZ R83, R0, R7, R83 ;  /* 0x0000000700537223 */ /* 0x000fe20000010053 */
[----:B------:R-:W-:Y:S01]  /*11540*/  VIADD R7, R3, 0x70 ;  /* 0x0000007003077836 */ /* 0x000fe20000000000 */
[C---:B------:R-:W-:Y:S02]  /*11550*/  ISETP.GE.AND P5, PT, R5.reuse, R172, PT ;  /* 0x000000ac0500720c */ /* 0x040fe40003fa6270 */
[----:B------:R-:W-:Y:S02]  /*11560*/  ISETP.GE.AND P1, PT, R5, R173, PT ;  /* 0x000000ad0500720c */ /* 0x000fe40003f26270 */
[----:B------:R-:W-:Y:S02]  /*11570*/  I2FP.F32.S32 R5, R5 ;  /* 0x0000000500057245 */ /* 0x000fe40000201400 */
[----:B------:R-:W-:-:S02]  /*11580*/  FSEL R134, R81, -INF , !P6 ;  /* 0xff80000051867808 */ /* 0x000fc40007000000 */
[----:B------:R-:W-:Y:S01]  /*11590*/  FSEL R142, R83, -INF , !P2 ;  /* 0xff800000538e7808 */ /* 0x000fe20005000000 */
[CC--:B------:R-:W-:Y:S01]  /*115a0*/  FFMA.FTZ R60, R0.reuse, R5.reuse, R68 ;  /* 0x00000005003c7223 */ /* 0x0c0fe20000010044 */
[C---:B------:R-:W-:Y:S01]  /*115b0*/  ISETP.GE.AND P6, PT, R7.reuse, R172, PT ;  /* 0x000000ac0700720c */ /* 0x040fe20003fc6270 */
[----:B------:R-:W-:Y:S01]  /*115c0*/  FFMA.FTZ R66, R0, R5, R70 ;  /* 0x0000000500427223 */ /* 0x000fe20000010046 */
[----:B------:R-:W-:Y:S01]  /*115d0*/  ISETP.GE.AND P2, PT, R7, R173, PT ;  /* 0x000000ad0700720c */ /* 0x000fe20003f46270 */
[----:B------:R-:W-:Y:S01]  /*115e0*/  VIADD R5, R3, 0x79 ;  /* 0x0000007903057836 */ /* 0x000fe20000000000 */
[----:B------:R-:W-:Y:S02]  /*115f0*/  I2FP.F32.S32 R7, R7 ;  /* 0x0000000700077245 */ /* 0x000fe40000201400 */
[----:B------:R-:W-:Y:S02]  /*11600*/  I2FP.F32.S32 R48, R9 ;  /* 0x0000000900307245 */ /* 0x000fe40000201400 */
[----:B------:R-:W-:Y:S01]  /*11610*/  FSEL R60, R60, -INF , !P5 ;  /* 0xff8000003c3c7808 */ /* 0x000fe20006800000 */
[CC--:B------:R-:W-:Y:S01]  /*11620*/  FFMA.FTZ R64, R0.reuse, R7.reuse, R72 ;  /* 0x0000000700407223 */ /* 0x0c0fe20000010048 */
[C---:B------:R-:W-:Y:S01]  /*11630*/  FFMA.FTZ R74, R0.reuse, R7, R74 ;  /* 0x00000007004a7223 */ /* 0x040fe2000001004a */
[----:B------:R-:W-:Y:S01]  /*11640*/  ISETP.GE.AND P5, PT, R51, 0x2, PT ;  /* 0x000000023300780c */ /* 0x000fe20003fa6270 */
[CC--:B------:R-:W-:Y:S01]  /*11650*/  FFMA.FTZ R62, R0.reuse, R48.reuse, R73 ;  /* 0x00000030003e7223 */ /* 0x0c0fe20000010049 */
[----:B------:R-:W-:Y:S01]  /*11660*/  FFMA.FTZ R75, R0, R48, R75 ;  /* 0x00000030004b7223 */ /* 0x000fe2000001004b */
[----:B------:R-:W-:-:S02]  /*11670*/  FSEL R64, R64, -INF , !P6 ;  /* 0xff80000040407808 */ /* 0x000fc40007000000 */
[----:B------:R-:W-:Y:S02]  /*11680*/  FSEL R122, R74, -INF , !P2 ;  /* 0xff8000004a7a7808 */ /* 0x000fe40005000000 */
[C---:B------:R-:W-:Y:S02]  /*11690*/  ISETP.GE.AND P6, PT, R3.reuse, R172, PT ;  /* 0x000000ac0300720c */ /* 0x040fe40003fc6270 */
[----:B------:R-:W-:Y:S02]  /*116a0*/  ISETP.GE.AND P2, PT, R3, R173, PT ;  /* 0x000000ad0300720c */ /* 0x000fe40003f46270 */
[----:B------:R-:W-:Y:S02]  /*116b0*/  I2FP.F32.S32 R48, R5 ;  /* 0x0000000500307245 */ /* 0x000fe40000201400 */
[----:B------:R-:W-:Y:S02]  /*116c0*/  FSEL R132, R76, -INF , !P4 ;  /* 0xff8000004c847808 */ /* 0x000fe40006000000 */
[----:B------:R-:W-:Y:S01]  /*116d0*/  FSEL R140, R78, -INF , !P0 ;  /* 0xff8000004e8c7808 */ /* 0x000fe20004000000 */
[CC--:B------:R-:W-:Y:S01]  /*116e0*/  FFMA.FTZ R59, R0.reuse, R48.reuse, R69 ;  /* 0x00000030003b7223 */ /* 0x0c0fe20000010045 */
[----:B------:R-:W-:Y:S01]  /*116f0*/  I2FP.F32.S32 R3, R3 ;  /* 0x0000000300037245 */ /* 0x000fe20000201400 */
[----:B------:R-:W-:Y:S01]  /*11700*/  FFMA.FTZ R48, R0, R48, R71 ;  /* 0x0000003000307223 */ /* 0x000fe20000010047 */
[----:B------:R-:W-:-:S02]  /*11710*/  ISETP.GE.AND P4, PT, R9, R172, PT ;  /* 0x000000ac0900720c */ /* 0x000fc40003f86270 */
[----:B------:R-:W-:Y:S01]  /*11720*/  ISETP.GE.AND P0, PT, R9, R173, PT ;  /* 0x000000ad0900720c */ /* 0x000fe20003f06270 */
[-C--:B------:R-:W-:Y:S01]  /*11730*/  FFMA.FTZ R20, R0, R3.reuse, R20 ;  /* 0x0000000300147223 */ /* 0x080fe20000010014 */
[----:B------:R-:W-:Y:S01]  /*11740*/  FSEL R62, R62, -INF , !P4 ;  /* 0xff8000003e3e7808 */ /* 0x000fe20006000000 */
[----:B------:R-:W-:Y:S01]  /*11750*/  FFMA.FTZ R22, R0, R3, R22 ;  /* 0x0000000300167223 */ /* 0x000fe20000010016 */
[----:B------:R-:W-:Y:S02]  /*11760*/  FSEL R120, R75, -INF , !P0 ;  /* 0xff8000004b787808 */ /* 0x000fe40004000000 */
[C---:B------:R-:W-:Y:S02]  /*11770*/  ISETP.GE.AND P4, PT, R5.reuse, R172, PT ;  /* 0x000000ac0500720c */ /* 0x040fe40003f86270 */
[----:B------:R-:W-:Y:S02]  /*11780*/  ISETP.GE.AND P0, PT, R5, R173, PT ;  /* 0x000000ad0500720c */ /* 0x000fe40003f06270 */
[----:B------:R-:W-:-:S02]  /*11790*/  FSEL R66, R66, -INF , !P1 ;  /* 0xff80000042427808 */ /* 0x000fc40004800000 */
        /* <DEDUP_REMOVED lines=16> */
[-C--:B------:R-:W-:Y:S02]  /*118a0*/  LOP3.LUT R11, R11, R15.reuse, RZ, 0x3c, !PT ;  /* 0x0000000f0b0b7212 */ /* 0x080fe400078e3cff */
[----:B------:R-:W-:Y:S02]  /*118b0*/  ISETP.GE.AND P2, PT, R2, RZ, PT ;  /* 0x000000ff0200720c */ /* 0x000fe40003f46270 */
[----:B------:R-:W-:Y:S01]  /*118c0*/  LOP3.LUT R2, RZ, R15, RZ, 0x33, !PT ;  /* 0x0000000fff027212 */ /* 0x000fe200078e33ff */
        /* <DEDUP_REMOVED lines=42> */
[----:B--2---:R-:W-:-:S04]  /*11b70*/  IMAD R5, R69, R3, RZ ;  /* 0x0000000345057224 */ /* 0x004fc800078e02ff */
[----:B------:R-:W-:Y:S02]  /*11b80*/  IMAD R2, R68, R2, R5 ;  /* 0x0000000244027224 */ /* 0x000fe400078e0205 */
[----:B------:R-:W-:-:S04]  /*11b90*/  IMAD.WIDE.U32 R68, R3, R68, R70 ;  /* 0x0000004403447225 */ /* 0x000fc800078e0046 */
[----:B------:R-:W-:Y:S01]  /*11ba0*/  IMAD.MOV.U32 R3, RZ, RZ, R68 ;  /* 0x000000ffff037224 */ /* 0x000fe200078e0044 */
[----:B------:R-:W-:Y:S01]  /*11bb0*/  IADD3 R2, R69, R2, RZ ;  /* 0x0000000245027210 */ /* 0x000fe20007ffe0ff */
[----:B------:R-:W-:Y:S05]  /*11bc0*/  BRA `(.L_x_2495) ;  /* 0x00000000000c7947 */ /* 0x000fea0003800000 */
.L_x_2494:
[----:B------:R-:W2:Y:S02]  /*11bd0*/  LD.E R3, desc[UR4][R118.64+0x38] ;  /* 0x0000380476037980 */ /* 0x000ea4000c101900 */
[----:B--2---:R-:W-:-:S04]  /*11be0*/  LEA R3, -R3, RZ, 0x7 ;  /* 0x000000ff03037211 */ /* 0x004fc800078e39ff */
[----:B------:R-:W-:Y:S02]  /*11bf0*/  SHF.R.S32.HI R2, RZ, 0x1f, R3 ;  /* 0x0000001fff027819 */ /* 0x000fe40000011403 */
.L_x_2495:
[----:B------:R-:W-:Y:S05]  /*11c00*/  BSYNC B0 ;  /* 0x0000000000007941 */ /* 0x000fea0003800000 */
.L_x_2493:
        /* <DEDUP_REMOVED lines=12> */
[----:B------:R-:W-:Y:S01]  /*11cd0*/  @P6 LDGSTS.E.BYPASS.LTC128B.128 [R208+0x3000], desc[UR4][R72.64] ;  /* 0x0300000048d06fae */ /* 0x000fe2000b901d44 */
        /* <DEDUP_REMOVED lines=11> */
[----:B------:R-:W-:-:S02]  /*11d90*/  @P6 LEA.HI.X R79, R3, R199, R54, 0x1, P0 ;  /* 0x000000c7034f6211 */ /* 0x000fc400000f0c36 */
        /* <DEDUP_REMOVED lines=73> */
.L_x_2492:
[----:B------:R-:W-:Y:S05]  /*12230*/  BSYNC B1 ;  /* 0x0000000000017941 */ /* 0x000fea0003800000 */
.L_x_2491:
[----:B-1----:R-:W2:Y:S01]  /*12240*/  LD.E R56, desc[UR4][R118.64+0xdc] ;  /* 0x0000dc0476387980 */ /* 0x002ea2000c101900 */
        /* <DEDUP_REMOVED lines=78> */
[----:B--2---:R-:W-:-:S02]  /*12730*/  FMUL.FTZ R55, R56, R2 ;  /* 0x0000000238377220 */ /* 0x004fc40000410000 */
[----:B------:R-:W-:-:S03]  /*12740*/  FMUL.FTZ R61, R56, R3 ;  /* 0x00000003383d7220 */ /* 0x000fc60000410000 */
        /* <DEDUP_REMOVED lines=12> */
[----:B------:R-:W-:Y:S01]  /*12810*/  MUFU.EX2 R54, R54 ;  /* 0x0000003600367308 */ /* 0x000fe20000000800 */
[-C--:B------:R-:W-:Y:S01]  /*12820*/  FFMA.FTZ R41, R16, R56.reuse, -R55 ;  /* 0x0000003810297223 */ /* 0x080fe20000010837 */
[-CC-:B------:R-:W-:Y:S01]  /*12830*/  FFMA.FTZ R45, R14, R56.reuse, -R61.reuse ;  /* 0x000000380e2d7223 */ /* 0x180fe2000001083d */
[----:B------:R-:W1:Y:S01]  /*12840*/  LDSM.16.MT88.4 R16, [R188+0xd000] ;  /* 0x00d00000bc10783b */ /* 0x000e620000004200 */
[-C--:B------:R-:W-:Y:S01]  /*12850*/  FFMA.FTZ R42, R12, R56.reuse, -R61 ;  /* 0x000000380c2a7223 */ /* 0x080fe2000001083d */
[-C--:B------:R-:W-:Y:S01]  /*12860*/  FFMA.FTZ R44, R40, R56.reuse, -R55 ;  /* 0x00000038282c7223 */ /* 0x080fe20000010837 */
[-CC-:B------:R-:W-:Y:S01]  /*12870*/  FFMA.FTZ R40, R10, R56.reuse, -R61.reuse ;  /* 0x000000380a287223 */ /* 0x180fe2000001083d */
[----:B------:R-:W2:Y:S01]  /*12880*/  LDSM.16.MT88.4 R12, [R190+0x9400] ;  /* 0x00940000be0c783b */ /* 0x000ea20000004200 */
[----:B------:R-:W3:Y:S01]  /*12890*/  MUFU.EX2 R53, R53 ;  /* 0x0000003500357308 */ /* 0x000ee20000000800 */
[-C--:B------:R-:W-:Y:S01]  /*128a0*/  FFMA.FTZ R39, R8, R56.reuse, -R61 ;  /* 0x0000003808277223 */ /* 0x080fe2000001083d */
[-CC-:B------:R-:W-:Y:S01]  /*128b0*/  FFMA.FTZ R38, R6, R56.reuse, -R55.reuse ;  /* 0x0000003806267223 */ /* 0x180fe20000010837 */
[----:B------:R-:W4:Y:S01]  /*128c0*/  LDSM.16.MT88.4 R8, [R188+0x9400] ;  /* 0x00940000bc08783b */ /* 0x000f220000004200 */
[-CC-:B------:R-:W-:Y:S01]  /*128d0*/  FFMA.FTZ R37, R32, R56.reuse, -R55.reuse ;  /* 0x0000003820257223 */ /* 0x180fe20000010837 */
[-C--:B------:R-:W-:Y:S01]  /*128e0*/  FFMA.FTZ R33, R36, R56.reuse, -R55 ;  /* 0x0000003824217223 */ /* 0x080fe20000010837 */
[-C--:B------:R-:W-:Y:S01]  /*128f0*/  FFMA.FTZ R35, R34, R56.reuse, -R61 ;  /* 0x0000003822237223 */ /* 0x080fe2000001083d */
[----:B------:R-:W5:Y:S01]  /*12900*/  LDSM.16.MT88.4 R4, [R190+0xb400] ;  /* 0x00b40000be04783b */ /* 0x000f620000004200 */
[----:B------:R-:W-:Y:S01]  /*12910*/  MUFU.EX2 R52, R52 ;  /* 0x0000003400347308 */ /* 0x000fe20000000800 */
[-C--:B------:R-:W-:Y:S01]  /*12920*/  FFMA.FTZ R32, R26, R56.reuse, -R55 ;  /* 0x000000381a207223 */ /* 0x080fe20000010837 */
[-CC-:B------:R-:W-:Y:S01]  /*12930*/  FFMA.FTZ R36, R24, R56.reuse, -R61.reuse ;  /* 0x0000003818247223 */ /* 0x180fe2000001083d */
[-CC-:B------:R-:W-:Y:S01]  /*12940*/  FFMA.FTZ R34, R218, R56.reuse, -R61.reuse ;  /* 0x00000038da227223 */ /* 0x180fe2000001083d */
[-C--:B------:R-:W-:Y:S01]  /*12950*/  FFMA.FTZ R31, R216, R56.reuse, -R61 ;  /* 0x00000038d81f7223 */ /* 0x080fe2000001083d */
[-CC-:B------:R-:W-:Y:S01]  /*12960*/  FFMA.FTZ R30, R30, R56.reuse, -R55.reuse ;  /* 0x000000381e1e7223 */ /* 0x180fe20000010837 */
[----:B------:R-:W-:Y:S01]  /*12970*/  LDSM.16.MT88.4 R24, [R188+0xd400] ;  /* 0x00d40000bc18783b */ /* 0x000fe20000004200 */
[--C-:B------:R-:W-:Y:S01]  /*12980*/  FFMA.FTZ R29, R214, R56, -R55.reuse ;  /* 0x00000038d61d7223 */ /* 0x100fe20000010837 */
[----:B------:R-:W1:Y:S01]  /*12990*/  MUFU.EX2 R47, R47 ;  /* 0x0000002f002f7308 */ /* 0x000e620000000800 */
[----:B---3--:R-:W-:Y:S01]  /*129a0*/  F2FP.BF16.F32.PACK_AB R97, R53, R54 ;  /* 0x000000363561723e */ /* 0x008fe200000010ff */
        /* <DEDUP_REMOVED lines=14> */
[----:B------:R-:W3:Y:S01]  /*12a90*/  MUFU.EX2 R57, R57 ;  /* 0x0000003900397308 */ /* 0x000ee20000000800 */
[----:B-1----:R-:W-:Y:S01]  /*12aa0*/  F2FP.BF16.F32.PACK_AB R99, R47, R52 ;  /* 0x000000342f63723e */ /* 0x002fe200000010ff */
        /* <DEDUP_REMOVED lines=14> */
[----:B------:R-:W1:Y:S01]  /*12b90*/  MUFU.EX2 R46, R46 ;  /* 0x0000002e002e7308 */ /* 0x000e620000000800 */
[----:B---3--:R-:W-:Y:S01]  /*12ba0*/  F2FP.BF16.F32.PACK_AB R96, R57, R58 ;  /* 0x0000003a3960723e */ /* 0x008fe200000010ff */
[-CC-:B------:R-:W-:Y:S01]  /*12bb0*/  FFMA.FTZ R136, R136, R56.reuse, -R61.reuse ;  /* 0x0000003888887223 */ /* 0x180fe2000001083d */
[-CC-:B------:R-:W-:Y:S01]  /*12bc0*/  FFMA.FTZ R141, R134, R56.reuse, -R61.reuse ;  /* 0x00000038868d7223 */ /* 0x180fe2000001083d */
[-CC-:B------:R-:W-:Y:S01]  /*12bd0*/  FFMA.FTZ R132, R132, R56.reuse, -R61.reuse ;  /* 0x0000003884847223 */ /* 0x180fe2000001083d */
[-C--:B------:R-:W-:Y:S01]  /*12be0*/  FFMA.FTZ R143, R130, R56.reuse, -R61 ;  /* 0x00000038828f7223 */ /* 0x080fe2000001083d */
[-C--:B------:R-:W-:Y:S01]  /*12bf0*/  FFMA.FTZ R128, R128, R56.reuse, -R55 ;  /* 0x0000003880807223 */ /* 0x080fe20000010837 */
[----:B------:R-:W-:Y:S01]  /*12c00*/  FADD.FTZ R53, R54, R53 ;  /* 0x0000003536357221 */ /* 0x000fe20000010000 */
[----:B------:R-:W-:Y:S01]  /*12c10*/  MUFU.EX2 R44, R44 ;  /* 0x0000002c002c7308 */ /* 0x000fe20000000800 */
[----:B------:R-:W-:Y:S01]  /*12c20*/  FADD.FTZ R58, R58, R57 ;  /* 0x000000393a3a7221 */ /* 0x000fe20000010000 */
[-C--:B------:R-:W-:Y:S01]  /*12c30*/  FFMA.FTZ R122, R122, R56.reuse, -R55 ;  /* 0x000000387a7a7223 */ /* 0x080fe20000010837 */
[----:B------:R-:W-:Y:S01]  /*12c40*/  FADD.FTZ R52, R52, R53 ;  /* 0x0000003534347221 */ /* 0x000fe20000010000 */
[-CC-:B------:R-:W-:Y:S01]  /*12c50*/  FFMA.FTZ R145, R120, R56.reuse, -R55.reuse ;  /* 0x0000003878917223 */ /* 0x180fe20000010837 */
[-C--:B------:R-:W-:Y:S01]  /*12c60*/  FFMA.FTZ R66, R66, R56.reuse, -R55 ;  /* 0x0000003842427223 */ /* 0x080fe20000010837 */
[-CC-:B------:R-:W-:Y:S01]  /*12c70*/  FFMA.FTZ R64, R64, R56.reuse, -R61.reuse ;  /* 0x0000003840407223 */ /* 0x180fe2000001083d */
[----:B------:R-:W-:Y:S01]  /*12c80*/  FADD.FTZ R47, R47, R52 ;  /* 0x000000342f2f7221 */ /* 0x000fe20000010000 */
[----:B------:R-:W3:Y:S01]  /*12c90*/  MUFU.EX2 R43, R43 ;  /* 0x0000002b002b7308 */ /* 0x000ee20000000800 */
[----:B-1----:R-:W-:Y:S01]  /*12ca0*/  F2FP.BF16.F32.PACK_AB R98, R46, R49 ;  /* 0x000000312e62723e */ /* 0x002fe200000010ff */
[----:B------:R-:W-:Y:S01]  /*12cb0*/  FADD.FTZ R49, R49, R58 ;  /* 0x0000003a31317221 */ /* 0x000fe20000010000 */
[-CC-:B------:R-:W-:Y:S01]  /*12cc0*/  FFMA.FTZ R147, R62, R56.reuse, -R61.reuse ;  /* 0x000000383e937223 */ /* 0x180fe2000001083d */
[-CC-:B------:R-:W-:Y:S01]  /*12cd0*/  FFMA.FTZ R60, R60, R56.reuse, -R61.reuse ;  /* 0x000000383c3c7223 */ /* 0x180fe2000001083d */
[-C--:B------:R-:W-:Y:S01]  /*12ce0*/  FFMA.FTZ R59, R59, R56.reuse, -R61 ;  /* 0x000000383b3b7223 */ /* 0x080fe2000001083d */
[----:B------:R-:W-:Y:S01]  /*12cf0*/  FADD.FTZ R46, R46, R49 ;  /* 0x000000312e2e7221 */ /* 0x000fe20000010000 */
[----:B------:R-:W-:Y:S01]  /*12d00*/  FFMA.FTZ R215, R48, R56, -R55 ;  /* 0x0000003830d77223 */ /* 0x000fe20000010837 */
[C---:B------:R-:W-:Y:S01]  /*12d10*/  HMMA.16816.F32.BF16 R112, R96.reuse, R108, RZ ;  /* 0x0000006c6070723c */ /* 0x040fe200000418ff */
[----:B------:R-:W-:Y:S05]  /*12d20*/  MUFU.EX2 R41, R41 ;  /* 0x0000002900297308 */ /* 0x000fea0000000800 */
[C---:B------:R-:W-:Y:S03]  /*12d30*/  HMMA.16816.F32.BF16 R108, R96.reuse, R110, RZ ;  /* 0x0000006e606c723c */ /* 0x040fe600000418ff */
[----:B------:R-:W-:Y:S01]  /*12d40*/  MUFU.EX2 R45, R45 ;  /* 0x0000002d002d7308 */ /* 0x000fe20000000800 */
[----:B---3--:R-:W-:Y:S01]  /*12d50*/  F2FP.BF16.F32.PACK_AB R21, R43, R44 ;  /* 0x0000002c2b15723e */ /* 0x008fe200000010ff */
[----:B------:R-:W-:Y:S01]  /*12d60*/  FADD.FTZ R44, R44, R47 ;  /* 0x0000002f2c2c7221 */ /* 0x000fe20000010000 */
[C---:B------:R-:W-:Y:S05]  /*12d70*/  HMMA.16816.F32.BF16 R68, R96.reuse, R72, RZ ;  /* 0x000000486044723c */ /* 0x040fea00000418ff */
[----:B------:R-:W1:Y:S01]  /*12d80*/  MUFU.EX2 R42, R42 ;  /* 0x0000002a002a7308 */ /* 0x000e620000000800 */
[C---:B------:R-:W-:Y:S06]  /*12d90*/  HMMA.16816.F32.BF16 R72, R96.reuse, R74, RZ ;  /* 0x0000004a6048723c */ /* 0x040fec00000418ff */
[C---:B------:R-:W-:Y:S01]  /*12da0*/  HMMA.16816.F32.BF16 R76, R96.reuse, R80, RZ ;  /* 0x00000050604c723c */ /* 0x040fe200000418ff */
[----:B------:R-:W-:Y:S05]  /*12db0*/  MUFU.EX2 R40, R40 ;  /* 0x0000002800287308 */ /* 0x000fea0000000800 */
[C---:B------:R-:W-:Y:S03]  /*12dc0*/  HMMA.16816.F32.BF16 R84, R96.reuse, R88, RZ ;  /* 0x000000586054723c */ /* 0x040fe600000418ff */
[----:B------:R-:W3:Y:S01]  /*12dd0*/  MUFU.EX2 R39, R39 ;  /* 0x0000002700277308 */ /* 0x000ee20000000800 */
        /* <DEDUP_REMOVED lines=8> */
[----:B---3--:R-:W-:Y:S01]  /*12e60*/  F2FP.BF16.F32.PACK_AB R22, R39, R40 ;  /* 0x000000282716723e */ /* 0x008fe200000010ff */
        /* <DEDUP_REMOVED lines=319> */
.L_x_2498:
[----:B------:R-:W2:Y:S02]  /*14260*/  LD.E R5, desc[UR4][R118.64+0x40] ;  /* 0x0000400476057980 */ /* 0x000ea4000c101900 */
[----:B--2---:R-:W-:-:S04]  /*14270*/  LEA R5, -R5, RZ, 0x7 ;  /* 0x000000ff05057211 */ /* 0x004fc800078e39ff */
[----:B------:R-:W-:Y:S02]  /*14280*/  SHF.R.S32.HI R4, RZ, 0x1f, R5 ;  /* 0x0000001fff047819 */ /* 0x000fe40000011405 */
.L_x_2499:
[----:B------:R-:W-:Y:S05]  /*14290*/  BSYNC B0 ;  /* 0x0000000000007941 */ /* 0x000fea0003800000 */
.L_x_2497:
        /* <DEDUP_REMOVED lines=38> */
[----:B------:R-:W-:Y:S01]  /*14500*/  @P4 IMAD.MOV.U32 R4, RZ, RZ, R174 ;  /* 0x000000ffff044224 */ /* 0x000fe200078e00ae */
[----:B------:R-:W-:-:S04]  /*14510*/  ISETP.GE.AND P0, PT, R51, 0x3, PT ;  /* 0x000000033300780c */ /* 0x000fc80003f06270 */
        /* <DEDUP_REMOVED lines=58> */
[----:B------:R-:W4:Y:S04]  /*148c0*/  LDSM.16.M88.4 R44, [R192+0x3400] ;  /* 0x00340000c02c783b */ /* 0x000f280000000200 */
[----:B------:R-:W5:Y:S04]  /*148d0*/  LDSM.16.M88.4 R36, [R192+0x3800] ;  /* 0x00380000c024783b */ /* 0x000f680000000200 */
[----:B-1----:R-:W1:Y:S04]  /*148e0*/  LDSM.16.M88.4 R12, [R192+0x4400] ;  /* 0x00440000c00c783b */ /* 0x002e680000000200 */
[----:B------:R-:W3:Y:S04]  /*148f0*/  LDSM.16.M88.4 R56, [R192+0x3000] ;  /* 0x00300000c038783b */ /* 0x000ee80000000200 */
[----:B------:R-:W3:Y:S04]  /*14900*/  LDSM.16.M88.4 R28, [R192+0x3c00] ;  /* 0x003c0000c01c783b */ /* 0x000ee80000000200 */
[----:B--2---:R-:W2:Y:S04]  /*14910*/  LDSM.16.M88.4 R20, [R192+0x4000] ;  /* 0x00400000c014783b */ /* 0x004ea80000000200 */
[----:B------:R-:W2:Y:S04]  /*14920*/  LDSM.16.M88.4 R152, [R192+0x4800] ;  /* 0x00480000c098783b */ /* 0x000ea80000000200 */
[----:B------:R-:W2:Y:S04]  /*14930*/  LDSM.16.M88.4 R128, [R192+0x4c00] ;  /* 0x004c0000c080783b */ /* 0x000ea80000000200 */
[----:B------:R-:W-:Y:S04]  /*14940*/  LDSM.16.M88.4 R124, [R191] ;  /* 0x00000000bf7c783b */ /* 0x000fe80000000200 */
[----:B------:R-:W2:Y:S04]  /*14950*/  LDSM.16.M88.4 R8, [R189+0x3400] ;  /* 0x00340000bd08783b */ /* 0x000ea80000000200 */
[----:B------:R-:W2:Y:S01]  /*14960*/  LDSM.16.M88.4 R4, [R189+0x3800] ;  /* 0x00380000bd04783b */ /* 0x000ea20000000200 */
[C---:B----4-:R-:W-:Y:S03]  /*14970*/  HMMA.16816.F32.BF16 R52, R144.reuse, R44, RZ ;  /* 0x0000002c9034723c */ /* 0x050fe600000418ff */
[----:B------:R-:W4:Y:S03]  /*14980*/  LDSM.16.M88.4 R64, [R189+0x4400] ;  /* 0x00440000bd40783b */ /* 0x000f260000000200 */
[C---:B-----5:R-:W-:Y:S01]  /*14990*/  HMMA.16816.F32.BF16 R40, R144.reuse, R36, RZ ;  /* 0x000000249028723c */ /* 0x060fe200000418ff */
[----:B------:R-:W5:Y:S04]  /*149a0*/  LDSM.16.M88.4 R120, [R189+0x3000] ;  /* 0x00300000bd78783b */ /* 0x000f680000000200 */
[----:B------:R-:W5:Y:S01]  /*149b0*/  LDSM.16.M88.4 R140, [R189+0x4000] ;  /* 0x00400000bd8c783b */ /* 0x000f620000000200 */
[C---:B------:R-:W-:Y:S03]  /*149c0*/  HMMA.16816.F32.BF16 R44, R144.reuse, R46, RZ ;  /* 0x0000002e902c723c */ /* 0x040fe600000418ff */
[----:B------:R-:W5:Y:S03]  /*149d0*/  LDSM.16.M88.4 R136, [R189+0x4800] ;  /* 0x00480000bd88783b */ /* 0x000f660000000200 */
[C---:B------:R-:W-:Y:S01]  /*149e0*/  HMMA.16816.F32.BF16 R36, R144.reuse, R38, RZ ;  /* 0x000000269024723c */ /* 0x040fe200000418ff */
[----:B------:R-:W5:Y:S04]  /*149f0*/  LDSM.16.M88.4 R160, [R189+0x3c00] ;  /* 0x003c0000bda0783b */ /* 0x000f680000000200 */
[----:B------:R-:W-:Y:S01]  /*14a00*/  LDSM.16.M88.4 R132, [R193+0x1000] ;  /* 0x00100000c184783b */ /* 0x000fe20000000200 */
[C---:B-1----:R-:W-:Y:S03]  /*14a10*/  HMMA.16816.F32.BF16 R16, R144.reuse, R12, RZ ;  /* 0x0000000c9010723c */ /* 0x042fe600000418ff */
[----:B------:R-:W-:Y:S03]  /*14a20*/  LDSM.16.M88.4 R164, [R192+0x6000] ;  /* 0x00600000c0a4783b */ /* 0x000fe60000000200 */
[C---:B------:R-:W-:Y:S01]  /*14a30*/  HMMA.16816.F32.BF16 R12, R144.reuse, R14, RZ ;  /* 0x0000000e900c723c */ /* 0x040fe200000418ff */
[----:B------:R-:W-:Y:S04]  /*14a40*/  LDSM.16.M88.4 R168, [R191+0x1000] ;  /* 0x00100000bfa8783b */ /* 0x000fe80000000200 */
[----:B------:R-:W-:Y:S01]  /*14a50*/  LDSM.16.M88.4 R48, [R189+0x7c00] ;  /* 0x007c0000bd30783b */ /* 0x000fe20000000200 */
[C---:B---3--:R-:W-:Y:S03]  /*14a60*/  HMMA.16816.F32.BF16 R60, R144.reuse, R56, RZ ;  /* 0x00000038903c723c */ /* 0x048fe600000418ff */
[----:B------:R-:W0:Y:S03]  /*14a70*/  LDGDEPBAR ;  /* 0x00000000000079af */ /* 0x000e260000000000 */
[C---:B------:R-:W-:Y:S06]  /*14a80*/  HMMA.16816.F32.BF16 R56, R144.reuse, R58, RZ ;  /* 0x0000003a9038723c */ /* 0x040fec00000418ff */
[C---:B------:R-:W-:Y:S06]  /*14a90*/  HMMA.16816.F32.BF16 R32, R144.reuse, R28, RZ ;  /* 0x0000001c9020723c */ /* 0x040fec00000418ff */
[C---:B--2---:R-:W-:Y:S06]  /*14aa0*/  HMMA.16816.F32.BF16 R24, R144.reuse, R20, RZ ;  /* 0x000000149018723c */ /* 0x044fec00000418ff */
        /* <DEDUP_REMOVED lines=52> */
[----:B------:R-:W5:Y:S05]  /*14df0*/  LDSM.16.M88.4 R136, [R192+0x7000] ;  /* 0x00700000c088783b */ /* 0x000f6a0000000200 */
        /* <DEDUP_REMOVED lines=12> */
[----:B------:R-:W1:Y:S05]  /*14ec0*/  LDSM.16.M88.4 R4, [R189+0x7000] ;  /* 0x00700000bd04783b */ /* 0x000e6a0000000200 */
[C---:B----4-:R-:W-:Y:S06]  /*14ed0*/  HMMA.16816.F32.BF16 R16, R168.reuse, R64, R16 ;  /* 0x00000040a810723c */ /* 0x050fec0000041810 */
[C---:B------:R-:W-:Y:S01]  /*14ee0*/  HMMA.16816.F32.BF16 R12, R168.reuse, R66, R12 ;  /* 0x00000042a80c723c */ /* 0x040fe2000004180c */
[----:B------:R-:W2:Y:S05]  /*14ef0*/  LDSM.16.M88.4 R64, [R192+0x8400] ;  /* 0x00840000c040783b */ /* 0x000eaa0000000200 */
[----:B------:R-:W-:Y:S06]  /*14f00*/  HMMA.16816.F32.BF16 R52, R168, R124, R52 ;  /* 0x0000007ca834723c */ /* 0x000fec0000041834 */
[----:B-----5:R-:W-:Y:S06]  /*14f10*/  HMMA.16816.F32.BF16 R60, R140, R136, R60 ;  /* 0x000000888c3c723c */ /* 0x020fec000004183c */
[----:B------:R-:W-:Y:S06]  /*14f20*/  HMMA.16816.F32.BF16 R36, R168, R122, R36 ;  /* 0x0000007aa824723c */ /* 0x000fec0000041824 */
[----:B------:R-:W-:Y:S01]  /*14f30*/  HMMA.16816.F32.BF16 R56, R140, R138, R56 ;  /* 0x0000008a8c38723c */ /* 0x000fe20000041838 */
[----:B------:R-:W3:Y:S05]  /*14f40*/  LDSM.16.M88.4 R136, [R189+0x7400] ;  /* 0x00740000bd88783b */ /* 0x000eea0000000200 */
[C---:B------:R-:W-:Y:S01]  /*14f50*/  HMMA.16816.F32.BF16 R40, R168.reuse, R120, R40 ;  /* 0x00000078a828723c */ /* 0x040fe20000041828 */
[----:B------:R-:W4:Y:S05]  /*14f60*/  LDSM.16.M88.4 R120, [R192+0x8000] ;  /* 0x00800000c078783b */ /* 0x000f2a0000000200 */
[----:B------:R-:W-:Y:S01]  /*14f70*/  HMMA.16816.F32.BF16 R44, R168, R126, R44 ;  /* 0x0000007ea82c723c */ /* 0x000fe2000004182c */
[----:B------:R-:W5:Y:S05]  /*14f80*/  LDSM.16.M88.4 R124, [R192+0x7c00] ;  /* 0x007c0000c07c783b */ /* 0x000f6a0000000200 */
[----:B------:R-:W-:Y:S06]  /*14f90*/  HMMA.16816.F32.BF16 R52, R140, R132, R52 ;  /* 0x000000848c34723c */ /* 0x000fec0000041834 */
[----:B-1----:R-:W-:Y:S06]  /*14fa0*/  HMMA.16816.F32.BF16 R60, R8, R4, R60 ;  /* 0x00000004083c723c */ /* 0x002fec000004183c */
[----:B------:R-:W-:Y:S06]  /*14fb0*/  HMMA.16816.F32.BF16 R36, R140, R130, R36 ;  /* 0x000000828c24723c */ /* 0x000fec0000041824 */
[----:B------:R-:W-:Y:S01]  /*14fc0*/  HMMA.16816.F32.BF16 R56, R8, R6, R56 ;  /* 0x000000060838723c */ /* 0x000fe20000041838 */
[----:B------:R-:W-:Y:S01]  /*14fd0*/  IMAD.SHL.U32 R130, R209, 0x80, RZ ;  /* 0x00000080d1827824 */ /* 0x000fe200078e00ff */
[----:B------:R-:W1:Y:S04]  /*14fe0*/  LDSM.16.M88.4 R4, [R189+0x7800] ;  /* 0x00780000bd04783b */ /* 0x000e680000000200 */
[C---:B--2---:R-:W-:Y:S06]  /*14ff0*/  HMMA.16816.F32.BF16 R16, R140.reuse, R64, R16 ;  /* 0x000000408c10723c */ /* 0x044fec0000041810 */
[----:B------:R-:W-:Y:S01]  /*15000*/  HMMA.16816.F32.BF16 R12, R140, R66, R12 ;  /* 0x000000428c0c723c */ /* 0x000fe2000004180c */
[----:B------:R-:W-:-:S05]  /*15010*/  LOP3.LUT R65, R130, R213, RZ, 0xfc, !PT ;  /* 0x000000d582417212 */ /* 0x000fca00078efcff */
[----:B------:R-:W-:Y:S01]  /*15020*/  HMMA.16816.F32.BF16 R44, R140, R134, R44 ;  /* 0x000000868c2c723c */ /* 0x000fe2000004182c */
[----:B------:R-:W-:Y:S01]  /*15030*/  VIADD R66, R65, 0x1 ;  /* 0x0000000141427836 */ /* 0x000fe20000000000 */
[----:B------:R-:W-:Y:S01]  /*15040*/  LOP3.LUT R67, R130, 0x8, R213, 0xfe, !PT ;  /* 0x0000000882437812 */ /* 0x000fe200078efed5 */
[----:B------:R-:W2:Y:S03]  /*15050*/  LDSM.16.M88.4 R132, [R192+0x8800] ;  /* 0x00880000c084783b */ /* 0x000ea60000000200 */
[----:B------:R-:W-:Y:S01]  /*15060*/  I2FP.F32.S32 R64, R66 ;  /* 0x0000004200407245 */ /* 0x000fe20000201400 */
[----:B---3--:R-:W-:Y:S01]  /*15070*/  HMMA.16816.F32.BF16 R52, R8, R136, R52 ;  /* 0x000000880834723c */ /* 0x008fe20000041834 */
[-C--:B------:R-:W-:Y:S02]  /*15080*/  ISETP.GE.AND P5, PT, R66, R172.reuse, PT ;  /* 0x000000ac4200720c */ /* 0x080fe40003fa6270 */
[C---:B------:R-:W-:Y:S01]  /*15090*/  ISETP.GE.AND P1, PT, R67.reuse, R172, PT ;  /* 0x000000ac4300720c */ /* 0x040fe20003f26270 */
[CC--:B------:R-:W-:Y:S01]  /*150a0*/  FFMA.FTZ R61, R0.reuse, R64.reuse, R61 ;  /* 0x00000040003d7223 */ /* 0x0c0fe2000001003d */
[----:B------:R-:W-:Y:S01]  /*150b0*/  ISETP.GE.AND P6, PT, R67, R173, PT ;  /* 0x000000ad4300720c */ /* 0x000fe20003fc6270 */
[----:B----4-:R-:W-:Y:S01]  /*150c0*/  HMMA.16816.F32.BF16 R24, R140, R120, R24 ;  /* 0x000000788c18723c */ /* 0x010fe20000041818 */
[----:B------:R-:W-:Y:S01]  /*150d0*/  I2FP.F32.S32 R67, R67 ;  /* 0x0000004300437245 */ /* 0x000fe20000201400 */
[----:B------:R-:W-:Y:S01]  /*150e0*/  FFMA.FTZ R63, R0, R64, R63 ;  /* 0x00000040003f7223 */ /* 0x000fe2000001003f */
[----:B------:R-:W-:-:S02]  /*150f0*/  FSEL R216, R61, -INF , !P5 ;  /* 0xff8000003dd87808 */ /* 0x000fc40006800000 */
[----:B------:R-:W-:Y:S01]  /*15100*/  ISETP.GE.AND P5, PT, R66, R173, PT ;  /* 0x000000ad4200720c */ /* 0x000fe20003fa6270 */
[CC--:B------:R-:W-:Y:S01]  /*15110*/  FFMA.FTZ R220, R0.reuse, R67.reuse, R56 ;  /* 0x0000004300dc7223 */ /* 0x0c0fe20000010038 */
[----:B------:R-:W-:Y:S02]  /*15120*/  VIADD R120, R65, 0x9 ;  /* 0x0000000941787836 */ /* 0x000fe40000000000 */
[----:B------:R-:W-:Y:S01]  /*15130*/  FFMA.FTZ R58, R0, R67, R58 ;  /* 0x00000043003a7223 */ /* 0x000fe2000001003a */
[----:B------:R-:W-:Y:S01]  /*15140*/  FSEL R67, R63, -INF , !P5 ;  /* 0xff8000003f437808 */ /* 0x000fe20006800000 */
[----:B-----5:R-:W-:Y:S01]  /*15150*/  HMMA.16816.F32.BF16 R32, R140, R124, R32 ;  /* 0x0000007c8c20723c */ /* 0x020fe20000041820 */
[----:B------:R-:W-:Y:S02]  /*15160*/  LOP3.LUT R56, R130, 0x10, R213, 0xfe, !PT ;  /* 0x0000001082387812 */ /* 0x000fe400078efed5 */
[----:B------:R-:W-:Y:S02]  /*15170*/  I2FP.F32.S32 R61, R120 ;  /* 0x00000078003d7245 */ /* 0x000fe40000201400 */
[-C--:B------:R-:W-:Y:S01]  /*15180*/  ISETP.GE.AND P5, PT, R120, R172.reuse, PT ;  /* 0x000000ac7800720c */ /* 0x080fe20003fa6270 */
[----:B------:R-:W-:Y:S01]  /*15190*/  HMMA.16816.F32.BF16 R44, R8, R138, R44 ;  /* 0x0000008a082c723c */ /* 0x000fe2000004182c */
[----:B------:R-:W-:Y:S01]  /*151a0*/  FSEL R131, R58, -INF , !P6 ;  /* 0xff8000003a837808 */ /* 0x000fe20007000000 */
[----:B------:R-:W-:Y:S01]  /*151b0*/  FFMA.FTZ R57, R0, R61, R57 ;  /* 0x0000003d00397223 */ /* 0x000fe20000010039 */
[----:B------:R-:W-:-:S02]  /*151c0*/  ISETP.GE.AND P6, PT, R56, R172, PT ;  /* 0x000000ac3800720c */ /* 0x000fc40003fc6270 */
[----:B------:R-:W-:Y:S01]  /*151d0*/  FSEL R220, R220, -INF , !P1 ;  /* 0xff800000dcdc7808 */ /* 0x000fe20004800000 */
[----:B-1----:R-:W-:Y:S01]  /*151e0*/  HMMA.16816.F32.BF16 R36, R8, R6, R36 ;  /* 0x000000060824723c */ /* 0x002fe20000041824 */
[----:B------:R-:W-:Y:S02]  /*151f0*/  FSEL R222, R57, -INF , !P5 ;  /* 0xff80000039de7808 */ /* 0x000fe40006800000 */
[----:B------:R-:W-:Y:S02]  /*15200*/  ISETP.GE.AND P5, PT, R56, R173, PT ;  /* 0x000000ad3800720c */ /* 0x000fe40003fa6270 */
[----:B------:R-:W-:Y:S01]  /*15210*/  I2FP.F32.S32 R57, R56 ;  /* 0x0000003800397245 */ /* 0x000fe20000201400 */
[----:B------:R-:W-:Y:S02]  /*15220*/  VIADD R56, R65, 0x11 ;  /* 0x0000001141387836 */ /* 0x000fe40000000000 */
[----:B------:R-:W-:Y:S01]  /*15230*/  FFMA.FTZ R7, R0, R61, R59 ;  /* 0x0000003d00077223 */ /* 0x000fe2000001003b */
[----:B------:R-:W-:Y:S01]  /*15240*/  ISETP.GE.AND P1, PT, R120, R173, PT ;  /* 0x000000ad7800720c */ /* 0x000fe20003f26270 */
[----:B------:R-:W-:Y:S01]  /*15250*/  HMMA.16816.F32.BF16 R28, R140, R126, R28 ;  /* 0x0000007e8c1c723c */ /* 0x000fe2000004181c */
[CC--:B------:R-:W-:Y:S01]  /*15260*/  FFMA.FTZ R52, R0.reuse, R57.reuse, R52 ;  /* 0x0000003900347223 */ /* 0x0c0fe20000010034 */
[----:B------:R-:W-:Y:S01]  /*15270*/  I2FP.F32.S32 R6, R56 ;  /* 0x0000003800067245 */ /* 0x000fe20000201400 */
[----:B------:R-:W-:Y:S01]  /*15280*/  FFMA.FTZ R54, R0, R57, R54 ;  /* 0x0000003900367223 */ /* 0x000fe20000010036 */
[----:B------:R-:W-:-:S02]  /*15290*/  LOP3.LUT R63, R130, 0x18, R213, 0xfe, !PT ;  /* 0x00000018823f7812 */ /* 0x000fc400078efed5 */
[----:B------:R-:W-:Y:S01]  /*152a0*/  FSEL R186, R52, -INF , !P6 ;  /* 0xff80000034ba7808 */ /* 0x000fe20007000000 */
[----:B------:R-:W-:Y:S01]  /*152b0*/  FFMA.FTZ R53, R0, R6, R53 ;  /* 0x0000000600357223 */ /* 0x000fe20000010035 */
[-C--:B------:R-:W-:Y:S01]  /*152c0*/  ISETP.GE.AND P6, PT, R56, R172.reuse, PT ;  /* 0x000000ac3800720c */ /* 0x080fe20003fc6270 */
[----:B------:R-:W-:Y:S01]  /*152d0*/  HMMA.16816.F32.BF16 R32, R8, R48, R32 ;  /* 0x000000300820723c */ /* 0x000fe20000041820 */
[----:B------:R-:W-:Y:S02]  /*152e0*/  FSEL R7, R7, -INF , !P1 ;  /* 0xff80000007077808 */ /* 0x000fe40004800000 */
[----:B------:R-:W-:Y:S02]  /*152f0*/  FSEL R61, R54, -INF , !P5 ;  /* 0xff800000363d7808 */ /* 0x000fe40006800000 */
[C---:B------:R-:W-:Y:S01]  /*15300*/  ISETP.GE.AND P1, PT, R63.reuse, R172, PT ;  /* 0x000000ac3f00720c */ /* 0x040fe20003f26270 */
[----:B------:R-:W-:Y:S01]  /*15310*/  HMMA.16816.F32.BF16 R20, R140, R122, R20 ;  /* 0x0000007a8c14723c */ /* 0x000fe20000041814 */
[----:B------:R-:W-:-:S02]  /*15320*/  ISETP.GE.AND P5, PT, R63, R173, PT ;  /* 0x000000ad3f00720c */ /* 0x000fc40003fa6270 */
[----:B------:R-:W-:Y:S02]  /*15330*/  I2FP.F32.S32 R63, R63 ;  /* 0x0000003f003f7245 */ /* 0x000fe40000201400 */
[----:B------:R-:W-:Y:S01]  /*15340*/  FSEL R66, R53, -INF , !P6 ;  /* 0xff80000035427808 */ /* 0x000fe20007000000 */
[----:B------:R-:W-:Y:S01]  /*15350*/  HMMA.16816.F32.BF16 R156, R168, R164, R156 ;  /* 0x000000a4a89c723c */ /* 0x000fe2000004189c */
[----:B------:R-:W-:Y:S01]  /*15360*/  ISETP.GE.AND P6, PT, R56, R173, PT ;  /* 0x000000ad3800720c */ /* 0x000fe20003fc6270 */
[C---:B------:R-:W-:Y:S01]  /*15370*/  FFMA.FTZ R56, R0.reuse, R6, R55 ;  /* 0x0000000600387223 */ /* 0x040fe20000010037 */
[-C--:B------:R-:W-:Y:S01]  /*15380*/  FFMA.FTZ R44, R0, R63.reuse, R44 ;  /* 0x0000003f002c7223 */ /* 0x080fe2000001002c */
[----:B------:R-:W1:Y:S01]  /*15390*/  LDSM.16.M88.4 R52, [R189+0x8000] ;  /* 0x00800000bd34783b */ /* 0x000e620000000200 */
[----:B------:R-:W-:Y:S01]  /*153a0*/  LOP3.LUT R6, R130, 0x28, R213, 0xfe, !PT ;  /* 0x0000002882067812 */ /* 0x000fe200078efed5 */
[----:B------:R-:W-:Y:S01]  /*153b0*/  FFMA.FTZ R63, R0, R63, R46 ;  /* 0x0000003f003f7223 */ /* 0x000fe2000001002e */
[----:B------:R-:W-:Y:S01]  /*153c0*/  FSEL R49, R56, -INF , !P6 ;  /* 0xff80000038317808 */ /* 0x000fe20007000000 */
[----:B------:R-:W-:Y:S01]  /*153d0*/  HMMA.16816.F32.BF16 R28, R8, R50, R28 ;  /* 0x00000032081c723c */ /* 0x000fe2000004181c */
[----:B------:R-:W-:Y:S01]  /*153e0*/  FSEL R64, R44, -INF , !P1 ;  /* 0xff8000002c407808 */ /* 0x000fe20004800000 */
[----:B------:R-:W3:Y:S01]  /*153f0*/  LDSM.16.M88.4 R56, [R192+0x8c00] ;  /* 0x008c0000c038783b */ /* 0x000ee20000000200 */
[----:B------:R-:W-:-:S02]  /*15400*/  ISETP.GE.AND P6, PT, R6, R172, PT ;  /* 0x000000ac0600720c */ /* 0x000fc40003fc6270 */
[----:B------:R-:W-:Y:S01]  /*15410*/  ISETP.GE.AND P1, PT, R6, R173, PT ;  /* 0x000000ad0600720c */ /* 0x000fe20003f26270 */
[C---:B------:R-:W-:Y:S01]  /*15420*/  HMMA.16816.F32.BF16 R152, R168.reuse, R166, R152 ;  /* 0x000000a6a898723c */ /* 0x040fe20000041898 */
[----:B------:R-:W-:Y:S01]  /*15430*/  I2FP.F32.S32 R121, R6 ;  /* 0x0000000600797245 */ /* 0x000fe20000201400 */
[----:B------:R-:W-:Y:S01]  /*15440*/  VIADD R6, R65, 0x29 ;  /* 0x0000002941067836 */ /* 0x000fe20000000000 */
[----:B------:R-:W-:Y:S02]  /*15450*/  LOP3.LUT R44, R130, 0x30, R213, 0xfe, !PT ;  /* 0x00000030822c7812 */ /* 0x000fe400078efed5 */
[----:B------:R-:W-:Y:S01]  /*15460*/  FSEL R63, R63, -INF , !P5 ;  /* 0xff8000003f3f7808 */ /* 0x000fe20006800000 */
[CC--:B------:R-:W-:Y:S01]  /*15470*/  FFMA.FTZ R36, R0.reuse, R121.reuse, R36 ;  /* 0x0000007900247223 */ /* 0x0c0fe20000010024 */
[----:B------:R-:W-:Y:S01]  /*15480*/  I2FP.F32.S32 R46, R6 ;  /* 0x00000006002e7245 */ /* 0x000fe20000201400 */
[----:B------:R-:W-:Y:S01]  /*15490*/  FFMA.FTZ R38, R0, R121, R38 ;  /* 0x0000007900267223 */ /* 0x000fe20000010026 */
[----:B------:R-:W-:Y:S01]  /*154a0*/  ISETP.GE.AND P5, PT, R44, R172, PT ;  /* 0x000000ac2c00720c */ /* 0x000fe20003fa6270 */
[C---:B------:R-:W-:Y:S01]  /*154b0*/  HMMA.16816.F32.BF16 R148, R168.reuse, R160, R148 ;  /* 0x000000a0a894723c */ /* 0x040fe20000041894 */
[----:B------:R-:W-:Y:S01]  /*154c0*/  FSEL R184, R36, -INF , !P6 ;  /* 0xff80000024b87808 */ /* 0x000fe20007000000 */
[----:B------:R-:W-:Y:S01]  /*154d0*/  FFMA.FTZ R182, R0, R46, R37 ;  /* 0x0000002e00b67223 */ /* 0x000fe20000010025 */
[----:B------:R-:W-:Y:S01]  /*154e0*/  ISETP.GE.AND P6, PT, R6, R172, PT ;  /* 0x000000ac0600720c */ /* 0x000fe20003fc6270 */
[----:B------:R-:W-:Y:S01]  /*154f0*/  FFMA.FTZ R39, R0, R46, R39 ;  /* 0x0000002e00277223 */ /* 0x000fe20000010027 */
[----:B------:R-:W-:Y:S01]  /*15500*/  FSEL R183, R38, -INF , !P1 ;  /* 0xff80000026b77808 */ /* 0x000fe20004800000 */
[----:B------:R-:W-:Y:S01]  /*15510*/  HMMA.16816.F32.BF16 R144, R168, R162, R144 ;  /* 0x000000a2a890723c */ /* 0x000fe20000041890 */
[----:B------:R-:W-:-:S02]  /*15520*/  ISETP.GE.AND P1, PT, R44, R173, PT ;  /* 0x000000ad2c00720c */ /* 0x000fc40003f26270 */
[----:B------:R-:W-:Y:S01]  /*15530*/  I2FP.F32.S32 R37, R44 ;  /* 0x0000002c00257245 */ /* 0x000fe20000201400 */
[----:B------:R-:W-:Y:S01]  /*15540*/  VIADD R44, R65, 0x31 ;  /* 0x00000031412c7836 */ /* 0x000fe20000000000 */
[----:B------:R-:W-:Y:S01]  /*15550*/  FSEL R182, R182, -INF , !P6 ;  /* 0xff800000b6b67808 */ /* 0x000fe20007000000 */
[C---:B--2---:R-:W-:Y:S01]  /*15560*/  HMMA.16816.F32.BF16 R156, R140.reuse, R132, R156 ;  /* 0x000000848c9c723c */ /* 0x044fe2000004189c */
[----:B------:R-:W-:Y:S01]  /*15570*/  ISETP.GE.AND P6, PT, R6, R173, PT ;  /* 0x000000ad0600720c */ /* 0x000fe20003fc6270 */
[CC--:B------:R-:W-:Y:S01]  /*15580*/  FFMA.FTZ R176, R0.reuse, R37.reuse, R32 ;  /* 0x0000002500b07223 */ /* 0x0c0fe20000010020 */
[----:B------:R-:W-:Y:S01]  /*15590*/  I2FP.F32.S32 R6, R44 ;  /* 0x0000002c00067245 */ /* 0x000fe20000201400 */
[C---:B------:R-:W-:Y:S01]  /*155a0*/  FFMA.FTZ R34, R0.reuse, R37, R34 ;  /* 0x0000002500227223 */ /* 0x040fe20000010022 */
[----:B------:R-:W-:Y:S01]  /*155b0*/  FSEL R181, R39, -INF , !P6 ;  /* 0xff80000027b57808 */ /* 0x000fe20007000000 */
[----:B------:R-:W-:Y:S01]  /*155c0*/  HMMA.16816.F32.BF16 R152, R140, R134, R152 ;  /* 0x000000868c98723c */ /* 0x000fe20000041898 */
[----:B------:R-:W2:Y:S01]  /*155d0*/  LDSM.16.M88.4 R36, [R189+0x8400] ;  /* 0x00840000bd24783b */ /* 0x000ea20000000200 */
[----:B------:R-:W-:Y:S01]  /*155e0*/  FFMA.FTZ R33, R0, R6, R33 ;  /* 0x0000000600217223 */ /* 0x000fe20000010021 */
[----:B------:R-:W-:Y:S01]  /*155f0*/  ISETP.GE.AND P6, PT, R44, R172, PT ;  /* 0x000000ac2c00720c */ /* 0x000fe20003fc6270 */
[----:B------:R-:W-:Y:S01]  /*15600*/  FFMA.FTZ R35, R0, R6, R35 ;  /* 0x0000000600237223 */ /* 0x000fe20000010023 */
[----:B------:R-:W-:Y:S01]  /*15610*/  LOP3.LUT R32, R130, 0x38, R213, 0xfe, !PT ;  /* 0x0000003882207812 */ /* 0x000fe200078efed5 */
[----:B-1----:R-:W-:Y:S01]  /*15620*/  HMMA.16816.F32.BF16 R24, R8, R52, R24 ;  /* 0x000000340818723c */ /* 0x002fe20000041818 */
[----:B------:R-:W-:-:S02]  /*15630*/  FSEL R179, R34, -INF , !P1 ;  /* 0xff80000022b37808 */ /* 0x000fc40004800000 */
[----:B------:R-:W-:Y:S02]  /*15640*/  FSEL R178, R33, -INF , !P6 ;  /* 0xff80000021b27808 */ /* 0x000fe40007000000 */
[C---:B------:R-:W-:Y:S01]  /*15650*/  ISETP.GE.AND P1, PT, R32.reuse, R172, PT ;  /* 0x000000ac2000720c */ /* 0x040fe20003f26270 */
[----:B------:R-:W-:Y:S01]  /*15660*/  HMMA.16816.F32.BF16 R20, R8, R54, R20 ;  /* 0x000000360814723c */ /* 0x000fe20000041814 */
[----:B------:R-:W-:Y:S02]  /*15670*/  ISETP.GE.AND P6, PT, R32, R173, PT ;  /* 0x000000ad2000720c */ /* 0x000fe40003fc6270 */
[----:B------:R-:W-:Y:S01]  /*15680*/  I2FP.F32.S32 R33, R32 ;  /* 0x0000002000217245 */ /* 0x000fe20000201400 */
[----:B------:R-:W-:Y:S01]  /*15690*/  VIADD R32, R65, 0x39 ;  /* 0x0000003941207836 */ /* 0x000fe20000000000 */
[----:B------:R-:W-:Y:S01]  /*156a0*/  LOP3.LUT R34, R130, 0x40, R213, 0xfe, !PT ;  /* 0x0000004082227812 */ /* 0x000fe200078efed5 */
[C---:B---3--:R-:W-:Y:S01]  /*156b0*/  HMMA.16816.F32.BF16 R148, R140.reuse, R56, R148 ;  /* 0x000000388c94723c */ /* 0x048fe20000041894 */
        /* <DEDUP_REMOVED lines=10> */
[----:B------:R-:W-:Y:S01]  /*15760*/  I2FP.F32.S32 R29, R34 ;  /* 0x00000022001d7245 */ /* 0x000fe20000201400 */
[----:B------:R-:W-:Y:S01]  /*15770*/  HMMA.16816.F32.BF16 R56, R140, R58, R144 ;  /* 0x0000003a8c38723c */ /* 0x000fe20000041890 */
[----:B------:R-:W-:-:S02]  /*15780*/  FSEL R170, R170, -INF , !P1 ;  /* 0xff800000aaaa7808 */ /* 0x000fc40004800000 */
[----:B------:R-:W-:Y:S01]  /*15790*/  ISETP.GE.AND P1, PT, R32, R173, PT ;  /* 0x000000ad2000720c */ /* 0x000fe20003f26270 */
[----:B------:R-:W-:Y:S01]  /*157a0*/  VIADD R32, R65, 0x41 ;  /* 0x0000004141207836 */ /* 0x000fe20000000000 */
[----:B------:R-:W-:Y:S01]  /*157b0*/  FSEL R171, R30, -INF , !P6 ;  /* 0xff8000001eab7808 */ /* 0x000fe20007000000 */
[CC--:B------:R-:W-:Y:S01]  /*157c0*/  FFMA.FTZ R168, R0.reuse, R29.reuse, R24 ;  /* 0x0000001d00a87223 */ /* 0x0c0fe20000010018 */
[----:B------:R-:W-:Y:S01]  /*157d0*/  FFMA.FTZ R26, R0, R29, R26 ;  /* 0x0000001d001a7223 */ /* 0x000fe2000001001a */
[----:B------:R-:W-:Y:S02]  /*157e0*/  FSEL R169, R31, -INF , !P1 ;  /* 0xff8000001fa97808 */ /* 0x000fe40004800000 */
[----:B------:R-:W-:Y:S01]  /*157f0*/  I2FP.F32.S32 R6, R32 ;  /* 0x0000002000067245 */ /* 0x000fe20000201400 */
[----:B------:R-:W1:Y:S01]  /*15800*/  LDSM.16.M88.4 R28, [R189+0x8800] ;  /* 0x00880000bd1c783b */ /* 0x000e620000000200 */
[----:B------:R-:W-:Y:S01]  /*15810*/  ISETP.GE.AND P6, PT, R34, R173, PT ;  /* 0x000000ad2200720c */ /* 0x000fe20003fc6270 */
[C---:B--2---:R-:W-:Y:S01]  /*15820*/  HMMA.16816.F32.BF16 R16, R8.reuse, R36, R16 ;  /* 0x000000240810723c */ /* 0x044fe20000041810 */
[----:B------:R-:W-:Y:S01]  /*15830*/  ISETP.GE.AND P1, PT, R32, R172, PT ;  /* 0x000000ac2000720c */ /* 0x000fe20003f26270 */
[-C--:B------:R-:W-:Y:S01]  /*15840*/  FFMA.FTZ R25, R0, R6.reuse, R25 ;  /* 0x0000000600197223 */ /* 0x080fe20000010019 */
[----:B------:R-:W-:Y:S01]  /*15850*/  LOP3.LUT R24, R130, 0x48, R213, 0xfe, !PT ;  /* 0x0000004882187812 */ /* 0x000fe200078efed5 */
[----:B------:R-:W-:Y:S01]  /*15860*/  FFMA.FTZ R27, R0, R6, R27 ;  /* 0x00000006001b7223 */ /* 0x000fe2000001001b */
[----:B------:R-:W-:Y:S01]  /*15870*/  FSEL R167, R26, -INF , !P6 ;  /* 0xff8000001aa77808 */ /* 0x000fe20007000000 */
[----:B------:R-:W-:Y:S01]  /*15880*/  HMMA.16816.F32.BF16 R12, R8, R38, R12 ;  /* 0x00000026080c723c */ /* 0x000fe2000004180c */
[----:B------:R-:W-:-:S02]  /*15890*/  FSEL R164, R25, -INF , !P1 ;  /* 0xff80000019a47808 */ /* 0x000fc40004800000 */
[C---:B------:R-:W-:Y:S02]  /*158a0*/  ISETP.GE.AND P6, PT, R24.reuse, R172, PT ;  /* 0x000000ac1800720c */ /* 0x040fe40003fc6270 */
[----:B------:R-:W-:Y:S01]  /*158b0*/  ISETP.GE.AND P1, PT, R24, R173, PT ;  /* 0x000000ad1800720c */ /* 0x000fe20003f26270 */
[----:B------:R-:W-:Y:S01]  /*158c0*/  HMMA.16816.F32.BF16 R40, R8, R4, R40 ;  /* 0x000000040828723c */ /* 0x000fe20000041828 */
        /* <DEDUP_REMOVED lines=8> */
[----:B------:R-:W-:Y:S01]  /*15950*/  VIADD R5, R65, 0x21 ;  /* 0x0000002141057836 */ /* 0x000fe20000000000 */
[----:B------:R-:W-:Y:S01]  /*15960*/  FSEL R166, R20, -INF , !P6 ;  /* 0xff80000014a67808 */ /* 0x000fe20007000000 */
[----:B------:R-:W-:Y:S01]  /*15970*/  FFMA.FTZ R162, R0, R6, R21 ;  /* 0x0000000600a27223 */ /* 0x000fe20000010015 */
[----:B------:R-:W-:Y:S01]  /*15980*/  ISETP.GE.AND P6, PT, R24, R172, PT ;  /* 0x000000ac1800720c */ /* 0x000fe20003fc6270 */
[----:B------:R-:W-:Y:S01]  /*15990*/  FFMA.FTZ R161, R0, R6, R23 ;  /* 0x0000000600a17223 */ /* 0x000fe20000010017 */
[----:B------:R-:W-:-:S02]  /*159a0*/  I2FP.F32.S32 R21, R26 ;  /* 0x0000001a00157245 */ /* 0x000fc40000201400 */
[----:B------:R-:W-:Y:S02]  /*159b0*/  FSEL R162, R162, -INF , !P6 ;  /* 0xff800000a2a27808 */ /* 0x000fe40007000000 */
[----:B------:R-:W-:Y:S01]  /*159c0*/  ISETP.GE.AND P6, PT, R24, R173, PT ;  /* 0x000000ad1800720c */ /* 0x000fe20003fc6270 */
[----:B------:R-:W-:Y:S01]  /*159d0*/  VIADD R24, R65, 0x51 ;  /* 0x0000005141187836 */ /* 0x000fe20000000000 */
[----:B------:R-:W-:Y:S01]  /*159e0*/  FSEL R168, R168, -INF , !P5 ;  /* 0xff800000a8a87808 */ /* 0x000fe20006800000 */
[----:B------:R-:W-:Y:S01]  /*159f0*/  FFMA.FTZ R160, R0, R21, R16 ;  /* 0x0000001500a07223 */ /* 0x000fe20000010010 */
[----:B------:R-:W-:Y:S01]  /*15a00*/  ISETP.GE.AND P5, PT, R32, R173, PT ;  /* 0x000000ad2000720c */ /* 0x000fe20003fa6270 */
[----:B------:R-:W-:Y:S01]  /*15a10*/  FFMA.FTZ R18, R0, R21, R18 ;  /* 0x0000001500127223 */ /* 0x000fe20000010012 */
[----:B------:R-:W-:Y:S02]  /*15a20*/  FSEL R163, R22, -INF , !P1 ;  /* 0xff80000016a37808 */ /* 0x000fe40004800000 */
[----:B------:R-:W2:Y:S01]  /*15a30*/  LDSM.16.M88.4 R20, [R189+0x8c00] ;  /* 0x008c0000bd14783b */ /* 0x000ea20000000200 */
[----:B------:R-:W-:Y:S01]  /*15a40*/  I2FP.F32.S32 R6, R24 ;  /* 0x0000001800067245 */ /* 0x000fe20000201400 */
[----:B------:R-:W-:-:S04]  /*15a50*/  DEPBAR.LE SB0, 0x0 ;  /* 0x000080000000791a */ /* 0x000fc80000000000 */
[----:B------:R-:W-:Y:S01]  /*15a60*/  FSEL R165, R27, -INF , !P5 ;  /* 0xff8000001ba57808 */ /* 0x000fe20006800000 */
[----:B------:R-:W-:Y:S01]  /*15a70*/  FFMA.FTZ R17, R0, R6, R17 ;  /* 0x0000000600117223 */ /* 0x000fe20000010011 */
[----:B------:R-:W-:Y:S01]  /*15a80*/  BAR.SYNC.DEFER_BLOCKING 0x0 ;  /* 0x0000000000007b1d */ /* 0x000fe20000010000 */
[----:B------:R-:W-:Y:S01]  /*15a90*/  ISETP.GE.AND P5, PT, R26, R172, PT ;  /* 0x000000ac1a00720c */ /* 0x000fe20003fa6270 */
[----:B------:R-:W-:Y:S01]  /*15aa0*/  FFMA.FTZ R19, R0, R6, R19 ;  /* 0x0000000600137223 */ /* 0x000fe20000010013 */
[----:B------:R-:W-:Y:S02]  /*15ab0*/  FSEL R161, R161, -INF , !P6 ;  /* 0xff800000a1a17808 */ /* 0x000fe40007000000 */
[----:B------:R-:W-:Y:S02]  /*15ac0*/  ISETP.GE.AND P1, PT, R26, R173, PT ;  /* 0x000000ad1a00720c */ /* 0x000fe40003f26270 */
[----:B------:R-:W-:Y:S02]  /*15ad0*/  ISETP.GE.AND P6, PT, R24, R172, PT ;  /* 0x000000ac1800720c */ /* 0x000fe40003fc6270 */
[----:B------:R-:W-:-:S02]  /*15ae0*/  LOP3.LUT R16, R130, 0x58, R213, 0xfe, !PT ;  /* 0x0000005882107812 */ /* 0x000fc400078efed5 */
[----:B------:R-:W-:Y:S02]  /*15af0*/  FSEL R160, R160, -INF , !P5 ;  /* 0xff800000a0a07808 */ /* 0x000fe40006800000 */
[----:B------:R-:W-:Y:S02]  /*15b00*/  ISETP.GE.AND P5, PT, R24, R173, PT ;  /* 0x000000ad1800720c */ /* 0x000fe40003fa6270 */
[----:B-1----:R-:W-:Y:S01]  /*15b10*/  HMMA.16816.F32.BF16 R24, R8, R28, R156 ;  /* 0x0000001c0818723c */ /* 0x002fe2000004189c */
[----:B------:R-:W-:-:S05]  /*15b20*/  LOP3.LUT R6, R130, 0x60, R213, 0xfe, !PT ;  /* 0x0000006082067812 */ /* 0x000fca00078efed5 */
[C---:B------:R-:W-:Y:S01]  /*15b30*/  HMMA.16816.F32.BF16 R28, R8.reuse, R30, R152 ;  /* 0x0000001e081c723c */ /* 0x040fe20000041898 */
[----:B------:R-:W-:Y:S02]  /*15b40*/  FSEL R157, R18, -INF , !P1 ;  /* 0xff800000129d7808 */ /* 0x000fe40004800000 */
[----:B------:R-:W-:Y:S02]  /*15b50*/  FSEL R156, R17, -INF , !P6 ;  /* 0xff800000119c7808 */ /* 0x000fe40007000000 */
[C---:B------:R-:W-:Y:S02]  /*15b60*/  ISETP.GE.AND P1, PT, R16.reuse, R172, PT ;  /* 0x000000ac1000720c */ /* 0x040fe40003f26270 */
[----:B------:R-:W-:Y:S02]  /*15b70*/  ISETP.GE.AND P6, PT, R16, R173, PT ;  /* 0x000000ad1000720c */ /* 0x000fe40003fc6270 */
[----:B------:R-:W-:Y:S01]  /*15b80*/  I2FP.F32.S32 R17, R16 ;  /* 0x0000001000117245 */ /* 0x000fe20000201400 */
[----:B------:R-:W-:Y:S01]  /*15b90*/  VIADD R16, R65, 0x59 ;  /* 0x0000005941107836 */ /* 0x000fe20000000000 */
[----:B------:R-:W-:Y:S01]  /*15ba0*/  FSEL R159, R19, -INF , !P5 ;  /* 0xff800000139f7808 */ /* 0x000fe20006800000 */
[----:B--2---:R-:W-:Y:S01]  /*15bb0*/  HMMA.16816.F32.BF16 R148, R8, R20, R148 ;  /* 0x000000140894723c */ /* 0x004fe20000041894 */
[----:B------:R-:W-:Y:S01]  /*15bc0*/  ISETP.GE.AND P5, PT, R6, R172, PT ;  /* 0x000000ac0600720c */ /* 0x000fe20003fa6270 */
[CC--:B------:R-:W-:Y:S01]  /*15bd0*/  FFMA.FTZ R158, R0.reuse, R17.reuse, R12 ;  /* 0x00000011009e7223 */ /* 0x0c0fe2000001000c */
[----:B------:R-:W-:Y:S01]  /*15be0*/  FFMA.FTZ R14, R0, R17, R14 ;  /* 0x00000011000e7223 */ /* 0x000fe2000001000e */
[----:B------:R-:W-:-:S02]  /*15bf0*/  I2FP.F32.S32 R12, R16 ;  /* 0x00000010000c7245 */ /* 0x000fc40000201400 */
[----:B------:R-:W-:Y:S01]  /*15c00*/  HMMA.16816.F32.BF16 R56, R8, R22, R56 ;  /* 0x000000160838723c */ /* 0x000fe20000041838 */
[----:B------:R-:W-:Y:S02]  /*15c10*/  FSEL R158, R158, -INF , !P1 ;  /* 0xff8000009e9e7808 */ /* 0x000fe40004800000 */
[-C--:B------:R-:W-:Y:S01]  /*15c20*/  FFMA.FTZ R154, R0, R12.reuse, R13 ;  /* 0x0000000c009a7223 */ /* 0x080fe2000001000d */
[----:B------:R-:W-:Y:S01]  /*15c30*/  FSEL R155, R14, -INF , !P6 ;  /* 0xff8000000e9b7808 */ /* 0x000fe20007000000 */
[----:B------:R-:W-:Y:S01]  /*15c40*/  FFMA.FTZ R15, R0, R12, R15 ;  /* 0x0000000c000f7223 */ /* 0x000fe2000001000f */
[----:B------:R-:W-:Y:S02]  /*15c50*/  ISETP.GE.AND P6, PT, R6, R173, PT ;  /* 0x000000ad0600720c */ /* 0x000fe40003fc6270 */
[----:B------:R-:W-:Y:S01]  /*15c60*/  I2FP.F32.S32 R13, R6 ;  /* 0x00000006000d7245 */ /* 0x000fe20000201400 */
[----:B------:R-:W-:Y:S01]  /*15c70*/  VIADD R6, R65, 0x61 ;  /* 0x0000006141067836 */ /* 0x000fe20000000000 */
[----:B------:R-:W-:-:S02]  /*15c80*/  ISETP.GE.AND P1, PT, R16, R172, PT ;  /* 0x000000ac1000720c */ /* 0x000fc40003f26270 */
[--C-:B------:R-:W-:Y:S01]  /*15c90*/  LOP3.LUT R9, R130, 0x20, R213.reuse, 0xfe, !PT ;  /* 0x0000002082097812 */ /* 0x100fe200078efed5 */
[-C--:B------:R-:W-:Y:S01]  /*15ca0*/  FFMA.FTZ R24, R0, R13.reuse, R24 ;  /* 0x0000000d00187223 */ /* 0x080fe20000010018 */
[----:B------:R-:W-:Y:S01]  /*15cb0*/  FSEL R154, R154, -INF , !P1 ;  /* 0xff8000009a9a7808 */ /* 0x000fe20004800000 */
[----:B------:R-:W-:Y:S01]  /*15cc0*/  FFMA.FTZ R26, R0, R13, R26 ;  /* 0x0000000d001a7223 */ /* 0x000fe2000001001a */
[----:B------:R-:W-:Y:S02]  /*15cd0*/  I2FP.F32.S32 R12, R6 ;  /* 0x00000006000c7245 */ /* 0x000fe40000201400 */
[----:B------:R-:W-:Y:S02]  /*15ce0*/  ISETP.GE.AND P1, PT, R16, R173, PT ;  /* 0x000000ad1000720c */ /* 0x000fe40003f26270 */
[----:B------:R-:W-:Y:S01]  /*15cf0*/  LOP3.LUT R13, R130, 0x68, R213, 0xfe, !PT ;  /* 0x00000068820d7812 */ /* 0x000fe200078efed5 */
[CC--:B------:R-:W-:Y:S01]  /*15d00*/  FFMA.FTZ R25, R0.reuse, R12.reuse, R25 ;  /* 0x0000000c00197223 */ /* 0x0c0fe20000010019 */
[----:B------:R-:W-:Y:S01]  /*15d10*/  FSEL R153, R15, -INF , !P1 ;  /* 0xff8000000f997808 */ /* 0x000fe20004800000 */
[----:B------:R-:W-:Y:S01]  /*15d20*/  FFMA.FTZ R27, R0, R12, R27 ;  /* 0x0000000c001b7223 */ /* 0x000fe2000001001b */
[----:B------:R-:W-:-:S02]  /*15d30*/  ISETP.GE.AND P1, PT, R6, R172, PT ;  /* 0x000000ac0600720c */ /* 0x000fc40003f26270 */
[----:B------:R-:W-:Y:S02]  /*15d40*/  FSEL R152, R24, -INF , !P5 ;  /* 0xff80000018987808 */ /* 0x000fe40006800000 */
[----:B------:R-:W-:Y:S02]  /*15d50*/  FSEL R147, R26, -INF , !P6 ;  /* 0xff8000001a937808 */ /* 0x000fe40007000000 */
[----:B------:R-:W-:Y:S02]  /*15d60*/  FSEL R146, R25, -INF , !P1 ;  /* 0xff80000019927808 */ /* 0x000fe40004800000 */
[-C--:B------:R-:W-:Y:S01]  /*15d70*/  ISETP.GE.AND P5, PT, R6, R173.reuse, PT ;  /* 0x000000ad0600720c */ /* 0x080fe20003fa6270 */
[----:B------:R-:W-:Y:S01]  /*15d80*/  VIADD R6, R65, 0x69 ;  /* 0x0000006941067836 */ /* 0x000fe20000000000 */
[C---:B------:R-:W-:Y:S02]  /*15d90*/  ISETP.GE.AND P6, PT, R13.reuse, R172, PT ;  /* 0x000000ac0d00720c */ /* 0x040fe40003fc6270 */
[----:B------:R-:W-:-:S02]  /*15da0*/  ISETP.GE.AND P1, PT, R13, R173, PT ;  /* 0x000000ad0d00720c */ /* 0x000fc40003f26270 */
[----:B------:R-:W-:Y:S02]  /*15db0*/  I2FP.F32.S32 R13, R13 ;  /* 0x0000000d000d7245 */ /* 0x000fe40000201400 */
[----:B------:R-:W-:Y:S02]  /*15dc0*/  I2FP.F32.S32 R14, R6 ;  /* 0x00000006000e7245 */ /* 0x000fe40000201400 */
[----:B------:R-:W-:Y:S01]  /*15dd0*/  LOP3.LUT R12, R130, 0x70, R213, 0xfe, !PT ;  /* 0x00000070820c7812 */ /* 0x000fe200078efed5 */
[CC--:B------:R-:W-:Y:S01]  /*15de0*/  FFMA.FTZ R28, R0.reuse, R13.reuse, R28 ;  /* 0x0000000d001c7223 */ /* 0x0c0fe2000001001c */
[C---:B------:R-:W-:Y:S01]  /*15df0*/  FFMA.FTZ R30, R0.reuse, R13, R30 ;  /* 0x0000000d001e7223 */ /* 0x040fe2000001001e */
[C---:B------:R-:W-:Y:S01]  /*15e00*/  FFMA.FTZ R29, R0.reuse, R14, R29 ;  /* 0x0000000e001d7223 */ /* 0x040fe2000001001d */
[----:B------:R-:W-:Y:S01]  /*15e10*/  I2FP.F32.S32 R13, R12 ;  /* 0x0000000c000d7245 */ /* 0x000fe20000201400 */
[----:B------:R-:W-:Y:S01]  /*15e20*/  FFMA.FTZ R31, R0, R14, R31 ;  /* 0x0000000e001f7223 */ /* 0x000fe2000001001f */
[----:B------:R-:W-:-:S02]  /*15e30*/  FSEL R144, R28, -INF , !P6 ;  /* 0xff8000001c907808 */ /* 0x000fc40007000000 */
[-C--:B------:R-:W-:Y:S01]  /*15e40*/  ISETP.GE.AND P6, PT, R6, R172.reuse, PT ;  /* 0x000000ac0600720c */ /* 0x080fe20003fc6270 */
[CC--:B------:R-:W-:Y:S01]  /*15e50*/  FFMA.FTZ R123, R0.reuse, R13.reuse, R148 ;  /* 0x0000000d007b7223 */ /* 0x0c0fe20000010094 */
[----:B------:R-:W-:Y:S01]  /*15e60*/  FSEL R145, R27, -INF , !P5 ;  /* 0xff8000001b917808 */ /* 0x000fe20006800000 */
[----:B------:R-:W-:Y:S01]  /*15e70*/  FFMA.FTZ R121, R0, R13, R150 ;  /* 0x0000000d00797223 */ /* 0x000fe20000010096 */
[----:B------:R-:W-:Y:S01]  /*15e80*/  FSEL R142, R29, -INF , !P6 ;  /* 0xff8000001d8e7808 */ /* 0x000fe20007000000 */
[----:B------:R-:W-:Y:S01]  /*15e90*/  IMAD.MOV.U32 R148, RZ, RZ, R174 ;  /* 0x000000ffff947224 */ /* 0x000fe200078e00ae */
[----:B------:R-:W-:Y:S01]  /*15ea0*/  ISETP.GE.AND P6, PT, R6, R173, PT ;  /* 0x000000ad0600720c */ /* 0x000fe20003fc6270 */
[----:B------:R-:W-:Y:S01]  /*15eb0*/  VIADD R6, R65, 0x71 ;  /* 0x0000007141067836 */ /* 0x000fe20000000000 */
[----:B------:R-:W-:Y:S02]  /*15ec0*/  ISETP.GE.AND P5, PT, R12, R172, PT ;  /* 0x000000ac0c00720c */ /* 0x000fe40003fa6270 */
[----:B------:R-:W-:-:S02]  /*15ed0*/  FSEL R143, R30, -INF , !P1 ;  /* 0xff8000001e8f7808 */ /* 0x000fc40004800000 */
[----:B------:R-:W-:Y:S02]  /*15ee0*/  I2FP.F32.S32 R4, R6 ;  /* 0x0000000600047245 */ /* 0x000fe40000201400 */
[----:B------:R-:W-:Y:S02]  /*15ef0*/  FSEL R123, R123, -INF , !P5 ;  /* 0xff8000007b7b7808 */ /* 0x000fe40006800000 */
[----:B------:R-:W-:Y:S01]  /*15f00*/  FSEL R141, R31, -INF , !P6 ;  /* 0xff8000001f8d7808 */ /* 0x000fe20007000000 */
[-C--:B------:R-:W-:Y:S01]  /*15f10*/  FFMA.FTZ R120, R0, R4.reuse, R151 ;  /* 0x0000000400787223 */ /* 0x080fe20000010097 */
[-C--:B------:R-:W-:Y:S01]  /*15f20*/  ISETP.GE.AND P5, PT, R6, R173.reuse, PT ;  /* 0x000000ad0600720c */ /* 0x080fe20003fa6270 */
[----:B------:R-:W-:Y:S01]  /*15f30*/  FFMA.FTZ R122, R0, R4, R149 ;  /* 0x00000004007a7223 */ /* 0x000fe20000010095 */
[----:B------:R-:W-:Y:S01]  /*15f40*/  ISETP.GE.AND P1, PT, R12, R173, PT ;  /* 0x000000ad0c00720c */ /* 0x000fe20003f26270 */
[----:B------:R-:W-:Y:S01]  /*15f50*/  IMAD.MOV.U32 R149, RZ, RZ, R175 ;  /* 0x000000ffff957224 */ /* 0x000fe200078e00af */
[----:B------:R-:W-:Y:S01]  /*15f60*/  ISETP.GE.AND P6, PT, R6, R172, PT ;  /* 0x000000ac0600720c */ /* 0x000fe20003fc6270 */
[----:B------:R-:W-:Y:S01]  /*15f70*/  VIADD R6, R65, 0x19 ;  /* 0x0000001941067836 */ /* 0x000fe20000000000 */
[----:B------:R-:W-:-:S02]  /*15f80*/  LOP3.LUT R11, R130, 0x78, R213, 0xfe, !PT ;  /* 0x00000078820b7812 */ /* 0x000fc400078efed5 */
[----:B------:R-:W-:Y:S02]  /*15f90*/  FSEL R120, R120, -INF , !P5 ;  /* 0xff80000078787808 */ /* 0x000fe40006800000 */
[----:B------:R-:W-:Y:S02]  /*15fa0*/  FSEL R121, R121, -INF , !P1 ;  /* 0xff80000079797808 */ /* 0x000fe40004800000 */
[----:B------:R-:W-:Y:S02]  /*15fb0*/  FSEL R122, R122, -INF , !P6 ;  /* 0xff8000007a7a7808 */ /* 0x000fe40007000000 */
[-C--:B------:R-:W-:Y:S02]  /*15fc0*/  ISETP.GE.AND P5, PT, R9, R172.reuse, PT ;  /* 0x000000ac0900720c */ /* 0x080fe40003fa6270 */
[C---:B------:R-:W-:Y:S02]  /*15fd0*/  ISETP.GE.AND P1, PT, R11.reuse, R172, PT ;  /* 0x000000ac0b00720c */ /* 0x040fe40003f26270 */
[----:B------:R-:W-:-:S02]  /*15fe0*/  ISETP.GE.AND P6, PT, R11, R173, PT ;  /* 0x000000ad0b00720c */ /* 0x000fc40003fc6270 */
[----:B------:R-:W-:Y:S02]  /*15ff0*/  I2FP.F32.S32 R9, R9 ;  /* 0x0000000900097245 */ /* 0x000fe40000201400 */
[----:B------:R-:W-:Y:S02]  /*16000*/  I2FP.F32.S32 R11, R11 ;  /* 0x0000000b000b7245 */ /* 0x000fe40000201400 */
[----:B------:R-:W-:Y:S01]  /*16010*/  I2FP.F32.S32 R4, R5 ;  /* 0x0000000500047245 */ /* 0x000fe20000201400 */
[C---:B------:R-:W-:Y:S01]  /*16020*/  FFMA.FTZ R40, R0.reuse, R9, R40 ;  /* 0x0000000900287223 */ /* 0x040fe20000010028 */
[----:B------:R-:W-:Y:S01]  /*16030*/  I2FP.F32.S32 R9, R65 ;  /* 0x0000004100097245 */ /* 0x000fe20000201400 */
[CC--:B------:R-:W-:Y:S01]  /*16040*/  FFMA.FTZ R56, R0.reuse, R11.reuse, R56 ;  /* 0x0000000b00387223 */ /* 0x0c0fe20000010038 */
[C---:B------:R-:W-:Y:S01]  /*16050*/  FFMA.FTZ R58, R0.reuse, R11, R58 ;  /* 0x0000000b003a7223 */ /* 0x040fe2000001003a */
[C---:B------:R-:W-:Y:S01]  /*16060*/  FFMA.FTZ R41, R0.reuse, R4, R41 ;  /* 0x0000000400297223 */ /* 0x040fe20000010029 */
[----:B------:R-:W-:Y:S01]  /*16070*/  I2FP.F32.S32 R8, R6 ;  /* 0x0000000600087245 */ /* 0x000fe20000201400 */
[-C--:B------:R-:W-:Y:S01]  /*16080*/  FFMA.FTZ R4, R0, R9.reuse, R60 ;  /* 0x0000000900047223 */ /* 0x080fe2000001003c */
[----:B------:R-:W-:Y:S01]  /*16090*/  FSEL R124, R56, -INF , !P1 ;  /* 0xff800000387c7808 */ /* 0x000fe20004800000 */
[C---:B------:R-:W-:Y:S01]  /*160a0*/  FFMA.FTZ R9, R0.reuse, R9, R62 ;  /* 0x0000000900097223 */ /* 0x040fe2000001003e */
[----:B------:R-:W-:Y:S01]  /*160b0*/  ISETP.GE.AND P1, PT, R65, R172, PT ;  /* 0x000000ac4100720c */ /* 0x000fe20003f26270 */
[-C--:B------:R-:W-:Y:S01]  /*160c0*/  FFMA.FTZ R45, R0, R8.reuse, R45 ;  /* 0x00000008002d7223 */ /* 0x080fe2000001002d */
[----:B------:R-:W-:Y:S01]  /*160d0*/  FSEL R125, R58, -INF , !P6 ;  /* 0xff8000003a7d7808 */ /* 0x000fe20007000000 */
[----:B------:R-:W-:Y:S01]  /*160e0*/  FFMA.FTZ R33, R0, R8, R47 ;  /* 0x0000000800217223 */ /* 0x000fe2000001002f */
[----:B------:R-:W-:-:S02]  /*160f0*/  FSEL R4, R4, -INF , !P1 ;  /* 0xff80000004047808 */ /* 0x000fc40004800000 */
[CC--:B------:R-:W-:Y:S01]  /*16100*/  ISETP.GE.AND P6, PT, R65.reuse, R173.reuse, PT ;  /* 0x000000ad4100720c */ /* 0x0c0fe20003fc6270 */
[----:B------:R-:W-:Y:S01]  /*16110*/  VIADD R65, R65, 0x79 ;  /* 0x0000007941417836 */ /* 0x000fe20000000000 */
[-C--:B------:R-:W-:Y:S02]  /*16120*/  ISETP.GE.AND P1, PT, R5, R172.reuse, PT ;  /* 0x000000ac0500720c */ /* 0x080fe40003f26270 */
[----:B------:R-:W-:Y:S02]  /*16130*/  FSEL R218, R40, -INF , !P5 ;  /* 0xff80000028da7808 */ /* 0x000fe40006800000 */
[----:B------:R-:W-:Y:S02]  /*16140*/  FSEL R150, R41, -INF , !P1 ;  /* 0xff80000029967808 */ /* 0x000fe40004800000 */
[C---:B------:R-:W-:Y:S02]  /*16150*/  ISETP.GE.AND P5, PT, R6.reuse, R172, PT ;  /* 0x000000ac0600720c */ /* 0x040fe40003fa6270 */
[----:B------:R-:W-:-:S02]  /*16160*/  ISETP.GE.AND P1, PT, R6, R173, PT ;  /* 0x000000ad0600720c */ /* 0x000fc40003f26270 */
[----:B------:R-:W-:Y:S02]  /*16170*/  LOP3.LUT R8, R130, 0x20, R213, 0xfe, !PT ;  /* 0x0000002082087812 */ /* 0x000fe400078efed5 */
[----:B------:R-:W-:Y:S02]  /*16180*/  I2FP.F32.S32 R6, R65 ;  /* 0x0000004100067245 */ /* 0x000fe40000201400 */
[----:B------:R-:W-:Y:S02]  /*16190*/  FSEL R9, R9, -INF , !P6 ;  /* 0xff80000009097808 */ /* 0x000fe40007000000 */
[----:B------:R-:W-:Y:S01]  /*161a0*/  ISETP.GE.AND P6, PT, R8, R173, PT ;  /* 0x000000ad0800720c */ /* 0x000fe20003fc6270 */
[C---:B------:R-:W-:Y:S01]  /*161b0*/  FFMA.FTZ R57, R0.reuse, R6, R57 ;  /* 0x0000000600397223 */ /* 0x040fe20000010039 */
[----:B------:R-:W-:Y:S01]  /*161c0*/  I2FP.F32.S32 R11, R8 ;  /* 0x00000008000b7245 */ /* 0x000fe20000201400 */
[----:B------:R-:W-:Y:S01]  /*161d0*/  FFMA.FTZ R59, R0, R6, R59 ;  /* 0x00000006003b7223 */ /* 0x000fe2000001003b */
[----:B------:R-:W-:-:S02]  /*161e0*/  FSEL R56, R45, -INF , !P5 ;  /* 0xff8000002d387808 */ /* 0x000fc40006800000 */
[----:B------:R-:W-:Y:S01]  /*161f0*/  I2FP.F32.S32 R8, R5 ;  /* 0x0000000500087245 */ /* 0x000fe20000201400 */
[C---:B------:R-:W-:Y:S01]  /*16200*/  FFMA.FTZ R11, R0.reuse, R11, R42 ;  /* 0x0000000b000b7223 */ /* 0x040fe2000001002a */
[----:B------:R-:W-:Y:S02]  /*16210*/  ISETP.GE.AND P5, PT, R65, R172, PT ;  /* 0x000000ac4100720c */ /* 0x000fe40003fa6270 */
[----:B------:R-:W-:Y:S01]  /*16220*/  FSEL R33, R33, -INF , !P1 ;  /* 0xff80000021217808 */ /* 0x000fe20004800000 */
[----:B------:R-:W-:Y:S01]  /*16230*/  FFMA.FTZ R8, R0, R8, R43 ;  /* 0x0000000800087223 */ /* 0x000fe2000001002b */
[----:B------:R-:W-:Y:S02]  /*16240*/  FSEL R126, R57, -INF , !P5 ;  /* 0xff800000397e7808 */ /* 0x000fe40006800000 */
[-C--:B------:R-:W-:Y:S02]  /*16250*/  ISETP.GE.AND P5, PT, R5, R173.reuse, PT ;  /* 0x000000ad0500720c */ /* 0x080fe40003fa6270 */
[----:B------:R-:W-:-:S02]  /*16260*/  ISETP.GE.AND P1, PT, R65, R173, PT ;  /* 0x000000ad4100720c */ /* 0x000fc40003f26270 */
[----:B------:R-:W-:Y:S02]  /*16270*/  FSEL R151, R8, -INF , !P5 ;  /* 0xff80000008977808 */ /* 0x000fe40006800000 */
        /* <DEDUP_REMOVED lines=37> */
[----:B------:R-:W-:-:S05]  /*164d0*/  LOP3.LUT R5, RZ, R13, RZ, 0x33, !PT ;  /* 0x0000000dff057212 */ /* 0x000fca00078e33ff */
[----:B------:R-:W-:Y:S02]  /*164e0*/  @P0 IADD3 R12, R12, 0x1, RZ ;  /* 0x000000010c0c0810 */ /* 0x000fe40007ffe0ff */
[----:B------:R-:W-:-:S03]  /*164f0*/  ISETP.GE.AND P0, PT, R10, RZ, PT ;  /* 0x000000ff0a00720c */ /* 0x000fc60003f06270 */
[----:B------:R-:W-:Y:S01]  /*16500*/  @!P5 IMAD.MOV R12, RZ, RZ, -R12 ;  /* 0x000000ffff0cd224 */ /* 0x000fe200078e0a0c */
[----:B------:R-:W-:-:S04]  /*16510*/  @P6 IADD3 R14, R14, 0x1, RZ ;  /* 0x000000010e0e6810 */ /* 0x000fc80007ffe0ff */
[----:B------:R-:W-:-:S05]  /*16520*/  SEL R11, R5, R12, !P1 ;  /* 0x0000000c050b7207 */ /* 0x000fca0004800000 */
[----:B------:R-:W-:Y:S01]  /*16530*/  @!P0 IADD3 R14, -R14, RZ, RZ ;  /* 0x000000ff0e0e8210 */ /* 0x000fe20007ffe1ff */
[----:B------:R-:W-:-:S03]  /*16540*/  IMAD.WIDE R20, R11, 0x4, R206 ;  /* 0x000000040b147825 */ /* 0x000fc600078e02ce */
[----:B------:R-:W-:Y:S02]  /*16550*/  SEL R8, R5, R14, !P1 ;  /* 0x0000000e05087207 */ /* 0x000fe40004800000 */
[----:B------:R-:W3:Y:S03]  /*16560*/  LD.E.64 R14, desc[UR4][R118.64+0x38] ;  /* 0x00003804760e7980 */ /* 0x000ee6000c101b00 */
        /* <DEDUP_REMOVED lines=14> */
[----:B------:R-:W-:-:S05]  /*16650*/  IMAD R6, R16, R6, R11 ;  /* 0x0000000610067224 */ /* 0x000fca00078e020b */
[----:B------:R-:W-:Y:S01]  /*16660*/  IADD3 R8, R13, R6, RZ ;  /* 0x000000060d087210 */ /* 0x000fe20007ffe0ff */
[----:B------:R-:W-:Y:S01]  /*16670*/  IMAD.MOV.U32 R13, RZ, RZ, R12 ;  /* 0x000000ffff0d7224 */ /* 0x000fe200078e000c */
[----:B------:R-:W-:Y:S05]  /*16680*/  BRA `(.L_x_2504) ;  /* 0x00000000000c7947 */ /* 0x000fea0003800000 */
.L_x_2503:
[----:B------:R-:W2:Y:S02]  /*16690*/  LD.E R13, desc[UR4][R118.64+0x38] ;  /* 0x00003804760d7980 */ /* 0x000ea4000c101900 */
[----:B--2---:R-:W-:-:S04]  /*166a0*/  LEA R13, -R13, RZ, 0x7 ;  /* 0x000000ff0d0d7211 */ /* 0x004fc800078e39ff */
[----:B------:R-:W-:Y:S02]  /*166b0*/  SHF.R.S32.HI R8, RZ, 0x1f, R13 ;  /* 0x0000001fff087819 */ /* 0x000fe4000001140d */
.L_x_2504:
[----:B------:R-:W-:Y:S05]  /*166c0*/  BSYNC B0 ;  /* 0x0000000000007941 */ /* 0x000fea0003800000 */
.L_x_2502:
        /* <DEDUP_REMOVED lines=97> */
.L_x_2501:
[----:B------:R-:W-:Y:S05]  /*16ce0*/  BSYNC B1 ;  /* 0x0000000000017941 */ /* 0x000fea0003800000 */
.L_x_2500:
        /* <DEDUP_REMOVED lines=72> */
[----:B------:R-:W3:Y:S01]  /*17170*/  SHFL.BFLY PT, R5, R6, 0x2, 0x1f ;  /* 0x0c401f0006057f89 */ /* 0x000ee200000e0000 */
[----:B-1----:R-:W-:-:S05]  /*17180*/  FMNMX.FTZ R11, R8, R11, !PT ;  /* 0x0000000b080b7209 */ /* 0x002fca0007810000 */
[----:B------:R-:W1:Y:S01]  /*17190*/  SHFL.BFLY PT, R136, R11, 0x1, 0x1f ;  /* 0x0c201f000b887f89 */ /* 0x000e6200000e0000 */
[----:B---3--:R-:W-:-:S05]  /*171a0*/  FMNMX.FTZ R5, R6, R5, !PT ;  /* 0x0000000506057209 */ /* 0x008fca0007810000 */
[----:B------:R-:W3:Y:S01]  /*171b0*/  SHFL.BFLY PT, R138, R5, 0x1, 0x1f ;  /* 0x0c201f00058a7f89 */ /* 0x000ee200000e0000 */
[----:B-1----:R-:W-:-:S04]  /*171c0*/  FMNMX.FTZ R136, R11, R136, !PT ;  /* 0x000000880b887209 */ /* 0x002fc80007810000 */
[C---:B------:R-:W-:Y:S02]  /*171d0*/  FSETP.NEU.FTZ.AND P0, PT, R136.reuse, -INF , PT ;  /* 0xff8000008800780b */ /* 0x040fe40003f1d000 */
[----:B---3--:R-:W-:Y:S02]  /*171e0*/  FMNMX.FTZ R138, R5, R138, !PT ;  /* 0x0000008a058a7209 */ /* 0x008fe40007810000 */
[----:B------:R-:W-:Y:S02]  /*171f0*/  FSEL R5, R136, RZ, P0 ;  /* 0x000000ff88057208 */ /* 0x000fe40000000000 */
[----:B------:R-:W-:-:S04]  /*17200*/  FSETP.NEU.FTZ.AND P1, PT, R138, -INF , PT ;  /* 0xff8000008a00780b */ /* 0x000fc80003f3d000 */
[----:B------:R-:W-:-:S05]  /*17210*/  FSEL R6, R138, RZ, P1 ;  /* 0x000000ff8a067208 */ /* 0x000fca0000800000 */
[----:B------:R-:W-:Y:S01]  /*17220*/  FADD.FTZ R6, R3, -R6 ;  /* 0x8000000603067221 */ /* 0x000fe20000010000 */
[C---:B--2---:R-:W-:Y:S01]  /*17230*/  FMUL.FTZ R137, R139.reuse, R138 ;  /* 0x0000008a8b897220 */ /* 0x044fe20000410000 */
[C---:B------:R-:W-:Y:S02]  /*17240*/  FMUL.FTZ R134, R139.reuse, R136 ;  /* 0x000000888b867220 */ /* 0x040fe40000410000 */
[----:B------:R-:W-:Y:S02]  /*17250*/  FMUL.FTZ R140, R139, R6 ;  /* 0x000000068b8c7220 */ /* 0x000fe40000410000 */
[----:B------:R-:W-:Y:S02]  /*17260*/  FSEL R137, R137, RZ, P1 ;  /* 0x000000ff89897208 */ /* 0x000fe40000800000 */
[----:B------:R-:W-:Y:S02]  /*17270*/  FSEL R134, R134, RZ, P0 ;  /* 0x000000ff86867208 */ /* 0x000fe40000000000 */
[----:B------:R-:W1:Y:S01]  /*17280*/  MUFU.EX2 R140, R140 ;  /* 0x0000008c008c7308 */ /* 0x000e620000000800 */
[-C--:B------:R-:W-:Y:S01]  /*17290*/  FFMA.FTZ R135, R4, R139.reuse, -R137 ;  /* 0x0000008b04877223 */ /* 0x080fe20000010889 */
[----:B------:R-:W-:Y:S01]  /*172a0*/  FADD.FTZ R4, R2, -R5 ;  /* 0x8000000502047221 */ /* 0x000fe20000010000 */
[-CC-:B------:R-:W-:Y:S01]  /*172b0*/  FFMA.FTZ R129, R131, R139.reuse, -R134.reuse ;  /* 0x0000008b83817223 */ /* 0x180fe20000010886 */
[-CC-:B------:R-:W-:Y:S01]  /*172c0*/  FFMA.FTZ R132, R9, R139.reuse, -R134.reuse ;  /* 0x0000008b09847223 */ /* 0x180fe20000010886 */
[-CC-:B------:R-:W-:Y:S01]  /*172d0*/  FFMA.FTZ R130, R67, R139.reuse, -R134.reuse ;  /* 0x0000008b43827223 */ /* 0x180fe20000010886 */
[-CC-:B------:R-:W-:Y:S01]  /*172e0*/  FFMA.FTZ R128, R7, R139.reuse, -R134.reuse ;  /* 0x0000008b07807223 */ /* 0x180fe20000010886 */
[-CC-:B------:R-:W-:Y:S01]  /*172f0*/  FFMA.FTZ R133, R216, R139.reuse, -R137.reuse ;  /* 0x0000008bd8857223 */ /* 0x180fe20000010889 */
[-CC-:B------:R-:W-:Y:S01]  /*17300*/  FFMA.FTZ R131, R220, R139.reuse, -R137.reuse ;  /* 0x0000008bdc837223 */ /* 0x180fe20000010889 */
[-CC-:B------:R-:W-:Y:S01]  /*17310*/  FFMA.FTZ R2, R222, R139.reuse, -R137.reuse ;  /* 0x0000008bde027223 */ /* 0x180fe20000010889 */
[----:B------:R-:W-:Y:S01]  /*17320*/  FMUL.FTZ R9, R139, R4 ;  /* 0x000000048b097220 */ /* 0x000fe20000410000 */
[----:B------:R-:W-:Y:S01]  /*17330*/  MUFU.EX2 R132, R132 ;  /* 0x0000008400847308 */ /* 0x000fe20000000800 */
[-CC-:B------:R-:W-:Y:S01]  /*17340*/  FFMA.FTZ R48, R33, R139.reuse, -R134.reuse ;  /* 0x0000008b21307223 */ /* 0x180fe20000010886 */
[-CC-:B------:R-:W-:Y:S01]  /*17350*/  FFMA.FTZ R162, R162, R139.reuse, -R137.reuse ;  /* 0x0000008ba2a27223 */ /* 0x180fe20000010889 */
[-CC-:B------:R-:W-:Y:S01]  /*17360*/  FFMA.FTZ R157, R157, R139.reuse, -R134.reuse ;  /* 0x0000008b9d9d7223 */ /* 0x180fe20000010886 */
[-CC-:B------:R-:W-:Y:S01]  /*17370*/  FFMA.FTZ R155, R155, R139.reuse, -R134.reuse ;  /* 0x0000008b9b9b7223 */ /* 0x180fe20000010886 */
[-C--:B-1----:R-:W-:Y:S01]  /*17380*/  FMUL.FTZ R8, R112, R140.reuse ;  /* 0x0000008c70087220 */ /* 0x082fe20000410000 */
[-C--:B------:R-:W-:Y:S01]  /*17390*/  FMUL.FTZ R108, R108, R140.reuse ;  /* 0x0000008c6c6c7220 */ /* 0x080fe20000410000 */
[-C--:B------:R-:W-:Y:S01]  /*173a0*/  FMUL.FTZ R109, R109, R140.reuse ;  /* 0x0000008c6d6d7220 */ /* 0x080fe20000410000 */
[----:B------:R-:W1:Y:S01]  /*173b0*/  MUFU.EX2 R130, R130 ;  /* 0x0000008200827308 */ /* 0x000e620000000800 */
[-C--:B------:R-:W-:Y:S01]  /*173c0*/  FMUL.FTZ R32, R76, R140.reuse ;  /* 0x0000008c4c207220 */ /* 0x080fe20000410000 */
[-C--:B------:R-:W-:Y:S01]  /*173d0*/  FMUL.FTZ R33, R77, R140.reuse ;  /* 0x0000008c4d217220 */ /* 0x080fe20000410000 */
[-C--:B------:R-:W-:Y:S01]  /*173e0*/  FMUL.FTZ R80, R80, R140.reuse ;  /* 0x0000008c50507220 */ /* 0x080fe20000410000 */
[-C--:B------:R-:W-:Y:S01]  /*173f0*/  FMUL.FTZ R81, R81, R140.reuse ;  /* 0x0000008c51517220 */ /* 0x080fe20000410000 */
[-CC-:B------:R-:W-:Y:S01]  /*17400*/  FFMA.FTZ R77, R186, R139.reuse, -R137.reuse ;  /* 0x0000008bba4d7223 */ /* 0x180fe20000010889 */
        /* <DEDUP_REMOVED lines=10> */
[----:B------:R-:W2:Y:S01]  /*174b0*/  MUFU.EX2 R128, R128 ;  /* 0x0000008000807308 */ /* 0x000ea20000000800 */
[----:B-1----:R-:W-:Y:S01]  /*174c0*/  F2FP.BF16.F32.PACK_AB R5, R130, R132 ;  /* 0x000000848205723e */ /* 0x002fe200000010ff */
[-C--:B------:R-:W-:Y:S01]  /*174d0*/  FMUL.FTZ R89, R89, R140.reuse ;  /* 0x0000008c59597220 */ /* 0x080fe20000410000 */
[-C--:B------:R-:W-:Y:S01]  /*174e0*/  FMUL.FTZ R104, R104, R140.reuse ;  /* 0x0000008c68687220 */ /* 0x080fe20000410000 */
[-C--:B------:R-:W-:Y:S01]  /*174f0*/  FMUL.FTZ R105, R105, R140.reuse ;  /* 0x0000008c69697220 */ /* 0x080fe20000410000 */
[-C--:B------:R-:W-:Y:S01]  /*17500*/  FMUL.FTZ R60, R100, R140.reuse ;  /* 0x0000008c643c7220 */ /* 0x080fe20000410000 */
[-C--:B------:R-:W-:Y:S01]  /*17510*/  FMUL.FTZ R96, R96, R140.reuse ;  /* 0x0000008c60607220 */ /* 0x080fe20000410000 */
[----:B------:R-:W-:Y:S01]  /*17520*/  FMUL.FTZ R97, R97, R140 ;  /* 0x0000008c61617220 */ /* 0x000fe20000410000 */
        /* <DEDUP_REMOVED lines=8> */
[----:B------:R-:W1:Y:S01]  /*175b0*/  MUFU.EX2 R133, R133 ;  /* 0x0000008500857308 */ /* 0x000e620000000800 */
[----:B--2---:R-:W-:Y:S01]  /*175c0*/  F2FP.BF16.F32.PACK_AB R7, R128, R129 ;  /* 0x000000818007723e */ /* 0x004fe200000010ff */
        /* <DEDUP_REMOVED lines=8> */
[-C--:B------:R-:W-:Y:S01]  /*17650*/  FFMA.FTZ R124, R124, R139.reuse, -R137 ;  /* 0x0000008b7c7c7223 */ /* 0x080fe20000010889 */
[-CC-:B------:R-:W-:Y:S01]  /*17660*/  FFMA.FTZ R121, R121, R139.reuse, -R134.reuse ;  /* 0x0000008b79797223 */ /* 0x180fe20000010886 */
[-CC-:B------:R-:W-:Y:S01]  /*17670*/  FFMA.FTZ R120, R120, R139.reuse, -R134.reuse ;  /* 0x0000008b78787223 */ /* 0x180fe20000010886 */
[----:B------:R-:W-:-:S03]  /*17680*/  FFMA.FTZ R125, R125, R139, -R134 ;  /* 0x0000008b7d7d7223 */ /* 0x000fc60000010886 */
[----:B------:R-:W2:Y:S01]  /*17690*/  MUFU.EX2 R2, R2 ;  /* 0x0000000200027308 */ /* 0x000ea20000000800 */
[----:B-1----:R-:W-:-:S07]  /*176a0*/  F2FP.BF16.F32.PACK_AB R4, R133, R135 ;  /* 0x000000878504723e */ /* 0x002fce00000010ff */
[----:B------:R-:W1:Y:S08]  /*176b0*/  MUFU.EX2 R3, R9 ;  /* 0x0000000900037308 */ /* 0x000e700000000800 */
[----:B------:R3:W-:Y:S01]  /*176c0*/  MUFU.EX2 R76, R48 ;  /* 0x00000030004c7308 */ /* 0x0007e20000000800 */
        /* <DEDUP_REMOVED lines=12> */
[-CC-:B------:R-:W-:Y:S01]  /*17790*/  FFMA.FTZ R78, R64, R139.reuse, -R137.reuse ;  /* 0x0000008b404e7223 */ /* 0x180fe20000010889 */
[--C-:B------:R-:W-:Y:S01]  /*177a0*/  FFMA.FTZ R79, R56, R139, -R137.reuse ;  /* 0x0000008b384f7223 */ /* 0x100fe20000010889 */
        /* <DEDUP_REMOVED lines=8> */
[----:B------:R-:W-:Y:S01]  /*17830*/  FMUL.FTZ R75, R75, R3 ;  /* 0x000000034b4b7220 */ /* 0x000fe20000410000 */
[C---:B------:R-:W-:Y:S01]  /*17840*/  HMMA.16816.F32.BF16 R32, R4.reuse, R28, R32 ;  /* 0x0000001c0420723c */ /* 0x040fe20000041820 */
[-CC-:B------:R-:W-:Y:S01]  /*17850*/  FFMA.FTZ R111, R49, R139.reuse, -R134.reuse ;  /* 0x0000008b316f7223 */ /* 0x180fe20000010886 */
[-CC-:B------:R-:W-:Y:S01]  /*17860*/  FFMA.FTZ R108, R61, R139.reuse, -R134.reuse ;  /* 0x0000008b3d6c7223 */ /* 0x180fe20000010886 */
[----:B---3--:R-:W1:Y:S01]  /*17870*/  LDSM.16.MT88.4 R48, [R190+0x9400] ;  /* 0x00940000be30783b */ /* 0x008e620000004200 */
[--C-:B------:R-:W-:Y:S01]  /*17880*/  FFMA.FTZ R109, R63, R139, -R134.reuse ;  /* 0x0000008b3f6d7223 */ /* 0x100fe20000010886 */
[-C--:B------:R-:W-:Y:S01]  /*17890*/  FMUL.FTZ R90, R90, R3.reuse ;  /* 0x000000035a5a7220 */ /* 0x080fe20000410000 */
[C---:B------:R-:W-:Y:S01]  /*178a0*/  HMMA.16816.F32.BF16 R28, R4.reuse, R30, R80 ;  /* 0x0000001e041c723c */ /* 0x040fe20000041850 */
[-C--:B------:R-:W-:Y:S01]  /*178b0*/  FMUL.FTZ R91, R91, R3.reuse ;  /* 0x000000035b5b7220 */ /* 0x080fe20000410000 */
[-C--:B------:R-:W-:Y:S01]  /*178c0*/  FMUL.FTZ R106, R106, R3.reuse ;  /* 0x000000036a6a7220 */ /* 0x080fe20000410000 */
[-C--:B------:R-:W-:Y:S01]  /*178d0*/  FMUL.FTZ R107, R107, R3.reuse ;  /* 0x000000036b6b7220 */ /* 0x080fe20000410000 */
[-C--:B------:R-:W-:Y:S01]  /*178e0*/  FMUL.FTZ R62, R102, R3.reuse ;  /* 0x00000003663e7220 */ /* 0x080fe20000410000 */
[----:B------:R-:W-:Y:S01]  /*178f0*/  FMUL.FTZ R63, R103, R3 ;  /* 0x00000003673f7220 */ /* 0x000fe20000410000 */
[----:B------:R-:W-:Y:S01]  /*17900*/  FMUL.FTZ R61, R101, R140 ;  /* 0x0000008c653d7220 */ /* 0x000fe20000410000 */
[--C-:B------:R-:W-:Y:S01]  /*17910*/  FFMA.FTZ R80, R66, R139, -R137.reuse ;  /* 0x0000008b42507223 */ /* 0x100fe20000010889 */
[-C--:B------:R-:W-:Y:S01]  /*17920*/  FMUL.FTZ R98, R98, R3.reuse ;  /* 0x0000000362627220 */ /* 0x080fe20000410000 */
[----:B------:R-:W-:Y:S01]  /*17930*/  FMUL.FTZ R99, R99, R3 ;  /* 0x0000000363637220 */ /* 0x000fe20000410000 */
[----:B------:R-:W-:Y:S01]  /*17940*/  MUFU.EX2 R108, R108 ;  /* 0x0000006c006c7308 */ /* 0x000fe20000000800 */
[C---:B------:R-:W-:Y:S01]  /*17950*/  HMMA.16816.F32.BF16 R12, R4.reuse, R20, R12 ;  /* 0x00000014040c723c */ /* 0x040fe2000004180c */
[----:B------:R-:W2:Y:S01]  /*17960*/  LDSM.16.MT88.4 R56, [R188+0x9400] ;  /* 0x00940000bc38783b */ /* 0x000ea20000004200 */
[-CC-:B------:R-:W-:Y:S01]  /*17970*/  FFMA.FTZ R82, R173, R139.reuse, -R134.reuse ;  /* 0x0000008bad527223 */ /* 0x180fe20000010886 */
[-CC-:B------:R-:W-:Y:S01]  /*17980*/  FFMA.FTZ R81, R151, R139.reuse, -R134.reuse ;  /* 0x0000008b97517223 */ /* 0x180fe20000010886 */
[-CC-:B------:R-:W-:Y:S01]  /*17990*/  FFMA.FTZ R83, R183, R139.reuse, -R134.reuse ;  /* 0x0000008bb7537223 */ /* 0x180fe20000010886 */
[----:B------:R-:W-:Y:S01]  /*179a0*/  LDSM.16.MT88.4 R64, [R190+0xb400] ;  /* 0x00b40000be40783b */ /* 0x000fe20000004200 */
[C---:B------:R-:W-:Y:S01]  /*179b0*/  HMMA.16816.F32.BF16 R44, R4.reuse, R40, R44 ;  /* 0x00000028042c723c */ /* 0x040fe2000004182c */
[----:B------:R-:W3:Y:S01]  /*179c0*/  MUFU.EX2 R111, R111 ;  /* 0x0000006f006f7308 */ /* 0x000ee20000000800 */
[-CC-:B------:R-:W-:Y:S01]  /*179d0*/  FFMA.FTZ R86, R184, R139.reuse, -R137.reuse ;  /* 0x0000008bb8567223 */ /* 0x180fe20000010889 */
[-CC-:B------:R-:W-:Y:S01]  /*179e0*/  FFMA.FTZ R87, R182, R139.reuse, -R137.reuse ;  /* 0x0000008bb6577223 */ /* 0x180fe20000010889 */
[-CC-:B------:R-:W-:Y:S01]  /*179f0*/  FFMA.FTZ R94, R180, R139.reuse, -R137.reuse ;  /* 0x0000008bb45e7223 */ /* 0x180fe20000010889 */
[-CC-:B------:R-:W-:Y:S01]  /*17a00*/  FFMA.FTZ R95, R170, R139.reuse, -R137.reuse ;  /* 0x0000008baa5f7223 */ /* 0x180fe20000010889 */
[C---:B------:R-:W-:Y:S01]  /*17a10*/  HMMA.16816.F32.BF16 R52, R4.reuse, R24, R52 ;  /* 0x000000180434723c */ /* 0x040fe20000041834 */
[-CC-:B------:R-:W-:Y:S01]  /*17a20*/  FFMA.FTZ R103, R163, R139.reuse, -R134.reuse ;  /* 0x0000008ba3677223 */ /* 0x180fe20000010886 */
[-CC-:B------:R-:W-:Y:S01]  /*17a30*/  FFMA.FTZ R151, R164, R139.reuse, -R137.reuse ;  /* 0x0000008ba4977223 */ /* 0x180fe20000010889 */
[----:B------:R-:W4:Y:S01]  /*17a40*/  MUFU.EX2 R109, R109 ;  /* 0x0000006d006d7308 */ /* 0x000f220000000800 */
[-CC-:B------:R-:W-:Y:S01]  /*17a50*/  FFMA.FTZ R101, R167, R139.reuse, -R134.reuse ;  /* 0x0000008ba7657223 */ /* 0x180fe20000010886 */
[-CC-:B------:R-:W-:Y:S01]  /*17a60*/  FFMA.FTZ R102, R165, R139.reuse, -R134.reuse ;  /* 0x0000008ba5667223 */ /* 0x180fe20000010886 */
[C---:B------:R-:W-:Y:S01]  /*17a70*/  HMMA.16816.F32.BF16 R20, R4.reuse, R22, R72 ;  /* 0x000000160414723c */ /* 0x040fe20000041848 */
[----:B------:R-:W-:Y:S01]  /*17a80*/  LDSM.16.MT88.4 R72, [R190+0xd400] ;  /* 0x00d40000be48783b */ /* 0x000fe20000004200 */
[-CC-:B------:R-:W-:Y:S01]  /*17a90*/  FFMA.FTZ R163, R166, R139.reuse, -R137.reuse ;  /* 0x0000008ba6a37223 */ /* 0x180fe20000010889 */
[-CC-:B------:R-:W-:Y:S01]  /*17aa0*/  FFMA.FTZ R164, R161, R139.reuse, -R134.reuse ;  /* 0x0000008ba1a47223 */ /* 0x180fe20000010886 */
[-CC-:B------:R-:W-:Y:S01]  /*17ab0*/  FFMA.FTZ R166, R159, R139.reuse, -R134.reuse ;  /* 0x0000008b9fa67223 */ /* 0x180fe20000010886 */
[----:B------:R-:W5:Y:S01]  /*17ac0*/  MUFU.EX2 R80, R80 ;  /* 0x0000005000507308 */ /* 0x000f620000000800 */
[C---:B------:R-:W-:Y:S01]  /*17ad0*/  HMMA.16816.F32.BF16 R40, R4.reuse, R42, R88 ;  /* 0x0000002a0428723c */ /* 0x040fe20000041858 */
[----:B---3--:R-:W-:Y:S01]  /*17ae0*/  F2FP.BF16.F32.PACK_AB R69, R111, R108 ;  /* 0x0000006c6f45723e */ /* 0x008fe200000010ff */
[-CC-:B------:R-:W-:Y:S01]  /*17af0*/  FFMA.FTZ R161, R154, R139.reuse, -R137.reuse ;  /* 0x0000008b9aa17223 */ /* 0x180fe20000010889 */
[-CC-:B------:R-:W-:Y:S01]  /*17b00*/  FFMA.FTZ R159, R160, R139.reuse, -R137.reuse ;  /* 0x0000008ba09f7223 */ /* 0x180fe20000010889 */
[-CC-:B------:R-:W-:Y:S01]  /*17b10*/  FFMA.FTZ R154, R153, R139.reuse, -R134.reuse ;  /* 0x0000008b999a7223 */ /* 0x180fe20000010886 */
[--C-:B------:R-:W-:Y:S01]  /*17b20*/  FFMA.FTZ R160, R145, R139, -R134.reuse ;  /* 0x0000008b91a07223 */ /* 0x100fe20000010886 */
[C---:B------:R-:W-:Y:S01]  /*17b30*/  HMMA.16816.F32.BF16 R24, R4.reuse, R26, R104 ;  /* 0x0000001a0418723c */ /* 0x040fe20000041868 */
[----:B------:R-:W-:Y:S01]  /*17b40*/  MUFU.EX2 R78, R78 ;  /* 0x0000004e004e7308 */ /* 0x000fe20000000800 */
[----:B----4-:R-:W-:Y:S01]  /*17b50*/  F2FP.BF16.F32.PACK_AB R71, R76, R109 ;  /* 0x0000006d4c47723e */ /* 0x010fe200000010ff */
[-CC-:B------:R-:W-:Y:S01]  /*17b60*/  FFMA.FTZ R88, R181, R139.reuse, -R134.reuse ;  /* 0x0000008bb5587223 */ /* 0x180fe20000010886 */
[-CC-:B------:R-:W-:Y:S01]  /*17b70*/  FFMA.FTZ R89, R179, R139.reuse, -R134.reuse ;  /* 0x0000008bb3597223 */ /* 0x180fe20000010886 */
[-CC-:B------:R-:W-:Y:S01]  /*17b80*/  FFMA.FTZ R90, R177, R139.reuse, -R134.reuse ;  /* 0x0000008bb15a7223 */ /* 0x180fe20000010886 */
[C---:B------:R-:W-:Y:S01]  /*17b90*/  HMMA.16816.F32.BF16 R60, R4.reuse, R36, R60 ;  /* 0x00000024043c723c */ /* 0x040fe2000004183c */
[-CC-:B------:R-:W-:Y:S01]  /*17ba0*/  FFMA.FTZ R91, R171, R139.reuse, -R134.reuse ;  /* 0x0000008bab5b7223 */ /* 0x180fe20000010886 */
[--C-:B------:R-:W-:Y:S01]  /*17bb0*/  FFMA.FTZ R153, R142, R139, -R137.reuse ;  /* 0x0000008b8e997223 */ /* 0x100fe20000010889 */
[----:B------:R-:W3:Y:S01]  /*17bc0*/  MUFU.EX2 R79, R79 ;  /* 0x0000004f004f7308 */ /* 0x000ee20000000800 */
[----:B-----5:R-:W-:Y:S01]  /*17bd0*/  F2FP.BF16.F32.PACK_AB R68, R80, R77 ;  /* 0x0000004d5044723e */ /* 0x020fe200000010ff */
[-CC-:B------:R-:W-:Y:S01]  /*17be0*/  FFMA.FTZ R145, R152, R139.reuse, -R137.reuse ;  /* 0x0000008b98917223 */ /* 0x180fe20000010889 */
[----:B------:R-:W-:Y:S01]  /*17bf0*/  HMMA.16816.F32.BF16 R4, R4, R38, R96 ;  /* 0x000000260404723c */ /* 0x000fe20000041860 */
[----:B------:R-:W4:Y:S01]  /*17c00*/  LDSM.16.MT88.4 R36, [R188+0xb400] ;  /* 0x00b40000bc24783b */ /* 0x000f220000004200 */
[----:B------:R-:W-:Y:S01]  /*17c10*/  FFMA.FTZ R142, R141, R139, -R134 ;  /* 0x0000008b8d8e7223 */ /* 0x000fe20000010886 */
[----:B------:R-:W-:Y:S01]  /*17c20*/  FFMA.FTZ R215, R215, R3, R132 ;  /* 0x00000003d7d77223 */ /* 0x000fe20000010084 */
[-C--:B------:R-:W-:Y:S01]  /*17c30*/  FFMA.FTZ R137, R126, R139.reuse, -R137 ;  /* 0x0000008b7e897223 */ /* 0x080fe20000010889 */
[----:B------:R-:W-:Y:S01]  /*17c40*/  MUFU.EX2 R82, R82 ;  /* 0x0000005200527308 */ /* 0x000fe20000000800 */
[----:B------:R-:W-:Y:S01]  /*17c50*/  FFMA.FTZ R126, R127, R139, -R134 ;  /* 0x0000008b7f7e7223 */ /* 0x000fe20000010886 */
[----:B------:R-:W-:Y:S01]  /*17c60*/  FADD.FTZ R130, R130, R215 ;  /* 0x000000d782827221 */ /* 0x000fe20000010000 */
[----:B------:R-:W-:Y:S05]  /*17c70*/  LDSM.16.MT88.4 R104, [R190+0xec00] ;  /* 0x00ec0000be68783b */ /* 0x000fea0000004200 */
[----:B------:R-:W-:Y:S01]  /*17c80*/  MUFU.EX2 R81, R81 ;  /* 0x0000005100517308 */ /* 0x000fe20000000800 */
[----:B---3--:R-:W-:-:S07]  /*17c90*/  F2FP.BF16.F32.PACK_AB R70, R79, R78 ;  /* 0x0000004e4f46723e */ /* 0x008fce00000010ff */
[C---:B-1----:R-:W-:Y:S01]  /*17ca0*/  HMMA.16816.F32.BF16 R8, R68.reuse, R48, R8 ;  /* 0x000000304408723c */ /* 0x042fe20000041808 */
[----:B------:R-:W-:Y:S05]  /*17cb0*/  MUFU.EX2 R83, R83 ;  /* 0x0000005300537308 */ /* 0x000fea0000000800 */
[C---:B------:R-:W-:Y:S01]  /*17cc0*/  HMMA.16816.F32.BF16 R16, R68.reuse, R50, R16 ;  /* 0x000000324410723c */ /* 0x040fe20000041810 */
[----:B------:R-:W1:Y:S02]  /*17cd0*/  LDSM.16.MT88.4 R48, [R188+0xd400] ;  /* 0x00d40000bc30783b */ /* 0x000e640000004200 */
[----:B------:R-:W-:Y:S03]  /*17ce0*/  MUFU.EX2 R84, R84 ;  /* 0x0000005400547308 */ /* 0x000fe60000000800 */
[C---:B--2---:R-:W-:Y:S05]  /*17cf0*/  HMMA.16816.F32.BF16 R12, R68.reuse, R56, R12 ;  /* 0x00000038440c723c */ /* 0x044fea000004180c */
[----:B------:R-:W2:Y:S01]  /*17d00*/  MUFU.EX2 R85, R85 ;  /* 0x0000005500557308 */ /* 0x000ea20000000800 */
[C---:B------:R-:W-:Y:S01]  /*17d10*/  HMMA.16816.F32.BF16 R20, R68.reuse, R58, R20 ;  /* 0x0000003a4414723c */ /* 0x040fe20000041814 */
[----:B------:R-:W-:Y:S05]  /*17d20*/  LDSM.16.MT88.4 R56, [R190+0x9800] ;  /* 0x00980000be38783b */ /* 0x000fea0000004200 */
[C---:B----4-:R-:W-:Y:S01]  /*17d30*/  HMMA.16816.F32.BF16 R44, R68.reuse, R36, R44 ;  /* 0x00000024442c723c */ /* 0x050fe2000004182c */
[----:B------:R-:W-:Y:S05]  /*17d40*/  MUFU.EX2 R86, R86 ;  /* 0x0000005600567308 */ /* 0x000fea0000000800 */
[C---:B------:R-:W-:Y:S01]  /*17d50*/  HMMA.16816.F32.BF16 R40, R68.reuse, R38, R40 ;  /* 0x000000264428723c */ /* 0x040fe20000041828 */
[----:B------:R-:W3:Y:S02]  /*17d60*/  LDSM.16.MT88.4 R36, [R190+0xb800] ;  /* 0x00b80000be24783b */ /* 0x000ee40000004200 */
[----:B------:R-:W4:Y:S03]  /*17d70*/  MUFU.EX2 R87, R87 ;  /* 0x0000005700577308 */ /* 0x000f260000000800 */
        /* <DEDUP_REMOVED lines=12> */
[----:B--2---:R-:W-:Y:S01]  /*17e40*/  F2FP.BF16.F32.PACK_AB R72, R85, R84 ;  /* 0x000000545548723e */ /* 0x004fe200000010ff */
[----:B------:R-:W2:Y:S01]  /*17e50*/  LDSM.16.MT88.4 R68, [R188+0xd800] ;  /* 0x00d80000bc44783b */ /* 0x000ea20000004200 */
[----:B------:R-:W-:-:S04]  /*17e60*/  F2FP.BF16.F32.PACK_AB R73, R81, R82 ;  /* 0x000000525149723e */ /* 0x000fc800000010ff */
[----:B----4-:R-:W-:Y:S01]  /*17e70*/  F2FP.BF16.F32.PACK_AB R74, R87, R86 ;  /* 0x00000056574a723e */ /* 0x010fe200000010ff */
[----:B------:R-:W-:Y:S01]  /*17e80*/  MUFU.EX2 R92, R92 ;  /* 0x0000005c005c7308 */ /* 0x000fe20000000800 */
[----:B-----5:R-:W-:-:S07]  /*17e90*/  F2FP.BF16.F32.PACK_AB R75, R88, R83 ;  /* 0x00000053584b723e */ /* 0x020fce00000010ff */
[C---:B---3--:R-:W-:Y:S01]  /*17ea0*/  HMMA.16816.F32.BF16 R32, R72.reuse, R36, R32 ;  /* 0x000000244820723c */ /* 0x048fe20000041820 */
[----:B------:R-:W3:Y:S05]  /*17eb0*/  MUFU.EX2 R93, R93 ;  /* 0x0000005d005d7308 */ /* 0x000eea0000000800 */
[C---:B------:R-:W-:Y:S01]  /*17ec0*/  HMMA.16816.F32.BF16 R28, R72.reuse, R38, R28 ;  /* 0x00000026481c723c */ /* 0x040fe2000004181c */
[----:B------:R-:W4:Y:S02]  /*17ed0*/  LDSM.16.MT88.4 R36, [R190+0x9c00] ;  /* 0x009c0000be24783b */ /* 0x000f240000004200 */
[----:B------:R-:W-:Y:S03]  /*17ee0*/  MUFU.EX2 R94, R94 ;  /* 0x0000005e005e7308 */ /* 0x000fe60000000800 */
[C---:B------:R-:W-:Y:S05]  /*17ef0*/  HMMA.16816.F32.BF16 R8, R72.reuse, R56, R8 ;  /* 0x000000384808723c */ /* 0x040fea0000041808 */
[----:B------:R-:W5:Y:S01]  /*17f00*/  MUFU.EX2 R95, R95 ;  /* 0x0000005f005f7308 */ /* 0x000f620000000800 */
[C---:B------:R-:W-:Y:S01]  /*17f10*/  HMMA.16816.F32.BF16 R16, R72.reuse, R58, R16 ;  /* 0x0000003a4810723c */ /* 0x040fe20000041810 */
[----:B------:R-:W4:Y:S05]  /*17f20*/  LDSM.16.MT88.4 R56, [R190+0xd800] ;  /* 0x00d80000be38783b */ /* 0x000f2a0000004200 */
[C---:B-1----:R-:W-:Y:S01]  /*17f30*/  HMMA.16816.F32.BF16 R44, R72.reuse, R48, R44 ;  /* 0x00000030482c723c */ /* 0x042fe2000004182c */
[----:B------:R-:W1:Y:S05]  /*17f40*/  MUFU.EX2 R100, R100 ;  /* 0x0000006400647308 */ /* 0x000e6a0000000800 */
[C---:B------:R-:W-:Y:S01]  /*17f50*/  HMMA.16816.F32.BF16 R40, R72.reuse, R50, R40 ;  /* 0x000000324828723c */ /* 0x040fe20000041828 */
[----:B------:R-:W4:Y:S02]  /*17f60*/  LDSM.16.MT88.4 R48, [R188+0x9c00] ;  /* 0x009c0000bc30783b */ /* 0x000f240000004200 */
[----:B------:R-:W-:Y:S03]  /*17f70*/  MUFU.EX2 R101, R101 ;  /* 0x0000006500657308 */ /* 0x000fe60000000800 */
[C---:B--2---:R-:W-:Y:S05]  /*17f80*/  HMMA.16816.F32.BF16 R60, R72.reuse, R68, R60 ;  /* 0x00000044483c723c */ /* 0x044fea000004183c */
[----:B------:R-:W-:Y:S01]  /*17f90*/  MUFU.EX2 R102, R102 ;  /* 0x0000006600667308 */ /* 0x000fe20000000800 */
[----:B------:R-:W-:Y:S01]  /*17fa0*/  HMMA.16816.F32.BF16 R4, R72, R70, R4 ;  /* 0x000000464804723c */ /* 0x000fe20000041804 */
[----:B---3--:R-:W-:-:S02]  /*17fb0*/  F2FP.BF16.F32.PACK_AB R68, R93, R92 ;  /* 0x0000005c5d44723e */ /* 0x008fc400000010ff */
[----:B------:R-:W-:-:S03]  /*17fc0*/  F2FP.BF16.F32.PACK_AB R69, R90, R89 ;  /* 0x000000595a45723e */ /* 0x000fc600000010ff */
[----:B------:R-:W-:Y:S01]  /*17fd0*/  HMMA.16816.F32.BF16 R12, R72, R64, R12 ;  /* 0x00000040480c723c */ /* 0x000fe2000004180c */
[----:B-----5:R-:W-:Y:S01]  /*17fe0*/  F2FP.BF16.F32.PACK_AB R70, R95, R94 ;  /* 0x0000005e5f46723e */ /* 0x020fe200000010ff */
[----:B------:R-:W-:Y:S01]  /*17ff0*/  MUFU.EX2 R103, R103 ;  /* 0x0000006700677308 */ /* 0x000fe20000000800 */
[----:B-1----:R-:W-:-:S03]  /*18000*/  F2FP.BF16.F32.PACK_AB R71, R100, R91 ;  /* 0x0000005b6447723e */ /* 0x002fc600000010ff */
        /* <DEDUP_REMOVED lines=28> */
[----:B------:R-:W-:Y:S01]  /*181d0*/  HMMA.16816.F32.BF16 R24, R68, R74, R24 ;  /* 0x0000004a4418723c */ /* 0x000fe20000041818 */
[----:B---3--:R-:W-:-:S02]  /*181e0*/  F2FP.BF16.F32.PACK_AB R72, R151, R150 ;  /* 0x000000969748723e */ /* 0x008fc400000010ff */
[----:B------:R-:W-:-:S03]  /*181f0*/  F2FP.BF16.F32.PACK_AB R73, R102, R101 ;  /* 0x000000656649723e */ /* 0x000fc600000010ff */
[----:B-----5:R-:W-:Y:S01]  /*18200*/  HMMA.16816.F32.BF16 R32, R68, R56, R32 ;  /* 0x000000384420723c */ /* 0x020fe20000041820 */
[----:B------:R-:W-:Y:S01]  /*18210*/  F2FP.BF16.F32.PACK_AB R74, R162, R163 ;  /* 0x000000a3a24a723e */ /* 0x000fe200000010ff */
[----:B------:R-:W2:Y:S01]  /*18220*/  MUFU.EX2 R156, R156 ;  /* 0x0000009c009c7308 */ /* 0x000ea20000000800 */
[----:B------:R-:W-:-:S03]  /*18230*/  F2FP.BF16.F32.PACK_AB R75, R164, R103 ;  /* 0x00000067a44b723e */ /* 0x000fc600000010ff */
[----:B------:R-:W-:Y:S01]  /*18240*/  HMMA.16816.F32.BF16 R28, R68, R58, R28 ;  /* 0x0000003a441c723c */ /* 0x000fe2000004181c */
[----:B------:R-:W3:Y:S03]  /*18250*/  LDSM.16.MT88.4 R56, [R188+0xa000] ;  /* 0x00a00000bc38783b */ /* 0x000ee60000004200 */
[----:B------:R-:W-:Y:S01]  /*18260*/  MUFU.EX2 R158, R158 ;  /* 0x0000009e009e7308 */ /* 0x000fe20000000800 */
[----:B------:R-:W-:Y:S01]  /*18270*/  LDSM.16.MT88.4 R68, [R188+0xe000] ;  /* 0x00e00000bc44783b */ /* 0x000fe20000004200 */
[C---:B------:R-:W-:Y:S06]  /*18280*/  HMMA.16816.F32.BF16 R8, R72.reuse, R48, R8 ;  /* 0x000000304808723c */ /* 0x040fec0000041808 */
[C---:B------:R-:W-:Y:S01]  /*18290*/  HMMA.16816.F32.BF16 R16, R72.reuse, R50, R16 ;  /* 0x000000324810723c */ /* 0x040fe20000041810 */
[----:B------:R-:W4:Y:S01]  /*182a0*/  LDSM.16.MT88.4 R48, [R190+0xe000] ;  /* 0x00e00000be30783b */ /* 0x000f220000004200 */
[----:B------:R-:W5:Y:S04]  /*182b0*/  MUFU.EX2 R161, R161 ;  /* 0x000000a100a17308 */ /* 0x000f680000000800 */
[C---:B-1----:R-:W-:Y:S04]  /*182c0*/  HMMA.16816.F32.BF16 R44, R72.reuse, R36, R44 ;  /* 0x00000024482c723c */ /* 0x042fe8000004182c */
[----:B------:R-:W1:Y:S02]  /*182d0*/  MUFU.EX2 R154, R154 ;  /* 0x0000009a009a7308 */ /* 0x000e640000000800 */
        /* <DEDUP_REMOVED lines=10> */
[----:B------:R-:W3:Y:S05]  /*18380*/  LDSM.16.MT88.4 R56, [R190+0xa400] ;  /* 0x00a40000be38783b */ /* 0x000eea0000004200 */
[C---:B----4-:R-:W-:Y:S01]  /*18390*/  HMMA.16816.F32.BF16 R52, R72.reuse, R48, R52 ;  /* 0x000000304834723c */ /* 0x050fe20000041834 */
[----:B------:R-:W-:Y:S05]  /*183a0*/  MUFU.EX2 R145, R145 ;  /* 0x0000009100917308 */ /* 0x000fea0000000800 */
[C---:B------:R-:W-:Y:S01]  /*183b0*/  HMMA.16816.F32.BF16 R24, R72.reuse, R50, R24 ;  /* 0x000000324818723c */ /* 0x040fe20000041818 */
[----:B------:R-:W4:Y:S02]  /*183c0*/  LDSM.16.MT88.4 R48, [R190+0xc400] ;  /* 0x00c40000be30783b */ /* 0x000f240000004200 */
[----:B------:R-:W-:Y:S03]  /*183d0*/  MUFU.EX2 R146, R146 ;  /* 0x0000009200927308 */ /* 0x000fe60000000800 */
[C---:B------:R-:W-:Y:S05]  /*183e0*/  HMMA.16816.F32.BF16 R60, R72.reuse, R68, R60 ;  /* 0x00000044483c723c */ /* 0x040fea000004183c */
[----:B------:R-:W-:Y:S01]  /*183f0*/  MUFU.EX2 R144, R144 ;  /* 0x0000009000907308 */ /* 0x000fe20000000800 */
[----:B------:R-:W-:Y:S01]  /*18400*/  HMMA.16816.F32.BF16 R4, R72, R70, R4 ;  /* 0x000000464804723c */ /* 0x000fe20000041804 */
[----:B--2---:R-:W-:Y:S01]  /*18410*/  F2FP.BF16.F32.PACK_AB R68, R156, R159 ;  /* 0x0000009f9c44723e */ /* 0x004fe200000010ff */
[----:B------:R-:W2:Y:S01]  /*18420*/  LDSM.16.MT88.4 R72, [R190+0xe400] ;  /* 0x00e40000be48783b */ /* 0x000ea20000004200 */
[----:B------:R-:W-:-:S04]  /*18430*/  F2FP.BF16.F32.PACK_AB R69, R166, R157 ;  /* 0x0000009da645723e */ /* 0x000fc800000010ff */
[----:B-----5:R-:W-:Y:S01]  /*18440*/  F2FP.BF16.F32.PACK_AB R70, R161, R158 ;  /* 0x0000009ea146723e */ /* 0x020fe200000010ff */
[----:B------:R-:W-:Y:S01]  /*18450*/  MUFU.EX2 R153, R153 ;  /* 0x0000009900997308 */ /* 0x000fe20000000800 */
[----:B-1----:R-:W-:-:S07]  /*18460*/  F2FP.BF16.F32.PACK_AB R71, R154, R155 ;  /* 0x0000009b9a47723e */ /* 0x002fce00000010ff */
[C---:B------:R-:W-:Y:S01]  /*18470*/  HMMA.16816.F32.BF16 R12, R68.reuse, R36, R12 ;  /* 0x00000024440c723c */ /* 0x040fe2000004180c */
[----:B------:R-:W-:Y:S05]  /*18480*/  MUFU.EX2 R142, R142 ;  /* 0x0000008e008e7308 */ /* 0x000fea0000000800 */
[C---:B------:R-:W-:Y:S01]  /*18490*/  HMMA.16816.F32.BF16 R20, R68.reuse, R38, R20 ;  /* 0x000000264414723c */ /* 0x040fe20000041814 */
[----:B------:R-:W-:Y:S02]  /*184a0*/  LDSM.16.MT88.4 R36, [R190+0xa800] ;  /* 0x00a80000be24783b */ /* 0x000fe40000004200 */
[----:B------:R-:W-:Y:S03]  /*184b0*/  MUFU.EX2 R121, R121 ;  /* 0x0000007900797308 */ /* 0x000fe60000000800 */
[C---:B---3--:R-:W-:Y:S05]  /*184c0*/  HMMA.16816.F32.BF16 R8, R68.reuse, R56, R8 ;  /* 0x000000384408723c */ /* 0x048fea0000041808 */
[----:B------:R-:W1:Y:S01]  /*184d0*/  MUFU.EX2 R120, R120 ;  /* 0x0000007800787308 */ /* 0x000e620000000800 */
[C---:B------:R-:W-:Y:S01]  /*184e0*/  HMMA.16816.F32.BF16 R16, R68.reuse, R58, R16 ;  /* 0x0000003a4410723c */ /* 0x040fe20000041810 */
[----:B------:R-:W3:Y:S05]  /*184f0*/  LDSM.16.MT88.4 R56, [R188+0xe400] ;  /* 0x00e40000bc38783b */ /* 0x000eea0000004200 */
[C---:B----4-:R-:W-:Y:S01]  /*18500*/  HMMA.16816.F32.BF16 R32, R68.reuse, R48, R32 ;  /* 0x000000304420723c */ /* 0x050fe20000041820 */
[----:B------:R-:W-:Y:S05]  /*18510*/  MUFU.EX2 R125, R125 ;  /* 0x0000007d007d7308 */ /* 0x000fea0000000800 */
[----:B------:R-:W-:Y:S01]  /*18520*/  HMMA.16816.F32.BF16 R28, R68, R50, R28 ;  /* 0x00000032441c723c */ /* 0x000fe2000004181c */
[----:B------:R-:W4:Y:S02]  /*18530*/  LDSM.16.MT88.4 R48, [R188+0xa800] ;  /* 0x00a80000bc30783b */ /* 0x000f240000004200 */
[----:B------:R-:W-:Y:S01]  /*18540*/  MUFU.EX2 R123, R123 ;  /* 0x0000007b007b7308 */ /* 0x000fe20000000800 */
[----:B-1----:R-:W-:-:S02]  /*18550*/  F2FP.BF16.F32.PACK_AB R97, R120, R121 ;  /* 0x000000797861723e */ /* 0x002fc400000010ff */
[C---:B------:R-:W-:Y:S05]  /*18560*/  HMMA.16816.F32.BF16 R44, R68.reuse, R64, R44 ;  /* 0x00000040442c723c */ /* 0x040fea000004182c */
[----:B------:R-:W1:Y:S01]  /*18570*/  MUFU.EX2 R122, R122 ;  /* 0x0000007a007a7308 */ /* 0x000e620000000800 */
[C---:B------:R-:W-:Y:S01]  /*18580*/  HMMA.16816.F32.BF16 R40, R68.reuse, R66, R40 ;  /* 0x000000424428723c */ /* 0x040fe20000041828 */
[----:B------:R-:W5:Y:S05]  /*18590*/  LDSM.16.MT88.4 R64, [R190+0xc800] ;  /* 0x00c80000be40783b */ /* 0x000f6a0000004200 */
[C---:B--2---:R-:W-:Y:S01]  /*185a0*/  HMMA.16816.F32.BF16 R52, R68.reuse, R72, R52 ;  /* 0x000000484434723c */ /* 0x044fe20000041834 */
[----:B------:R-:W-:Y:S05]  /*185b0*/  MUFU.EX2 R124, R124 ;  /* 0x0000007c007c7308 */ /* 0x000fea0000000800 */
[----:B------:R-:W-:Y:S01]  /*185c0*/  HMMA.16816.F32.BF16 R24, R68, R74, R24 ;  /* 0x0000004a4418723c */ /* 0x000fe20000041818 */
[----:B------:R-:W-:-:S02]  /*185d0*/  F2FP.BF16.F32.PACK_AB R72, R146, R145 ;  /* 0x000000919248723e */ /* 0x000fc400000010ff */
[----:B------:R-:W-:Y:S01]  /*185e0*/  F2FP.BF16.F32.PACK_AB R73, R160, R147 ;  /* 0x00000093a049723e */ /* 0x000fe200000010ff */
[----:B------:R-:W2:Y:S01]  /*185f0*/  MUFU.EX2 R3, R137 ;  /* 0x0000008900037308 */ /* 0x000ea20000000800 */
[----:B-1----:R-:W-:Y:S01]  /*18600*/  F2FP.BF16.F32.PACK_AB R96, R122, R123 ;  /* 0x0000007b7a60723e */ /* 0x002fe200000010ff */
[----:B---3--:R-:W-:Y:S01]  /*18610*/  HMMA.16816.F32.BF16 R60, R68, R56, R60 ;  /* 0x00000038443c723c */ /* 0x008fe2000004183c */
[----:B------:R-:W-:Y:S02]  /*18620*/  F2FP.BF16.F32.PACK_AB R74, R153, R144 ;  /* 0x00000090994a723e */ /* 0x000fe400000010ff */
[----:B------:R-:W-:-:S03]  /*18630*/  F2FP.BF16.F32.PACK_AB R75, R142, R143 ;  /* 0x0000008f8e4b723e */ /* 0x000fc600000010ff */
[----:B------:R-:W-:Y:S01]  /*18640*/  HMMA.16816.F32.BF16 R4, R68, R58, R4 ;  /* 0x0000003a4404723c */ /* 0x000fe20000041804 */
[----:B------:R-:W1:Y:S01]  /*18650*/  LDSM.16.MT88.4 R56, [R188+0xc800] ;  /* 0x00c80000bc38783b */ /* 0x000e620000004200 */
[----:B------:R-:W3:Y:S04]  /*18660*/  MUFU.EX2 R126, R126 ;  /* 0x0000007e007e7308 */ /* 0x000ee80000000800 */
[----:B------:R-:W-:Y:S01]  /*18670*/  HMMA.16816.F32.BF16 R8, R72, R36, R8 ;  /* 0x000000244808723c */ /* 0x000fe20000041808 */
[----:B------:R-:W-:Y:S01]  /*18680*/  FFMA.FTZ R68, R214, R140, R135 ;  /* 0x0000008cd6447223 */ /* 0x000fe20000010087 */
[----:B--2---:R-:W-:-:S03]  /*18690*/  F2FP.BF16.F32.PACK_AB R98, R3, R124 ;  /* 0x0000007c0362723e */ /* 0x004fc600000010ff */
[----:B------:R-:W-:Y:S01]  /*186a0*/  FADD.FTZ R68, R133, R68 ;  /* 0x0000004485447221 */ /* 0x000fe20000010000 */
[----:B------:R-:W-:Y:S01]  /*186b0*/  HMMA.16816.F32.BF16 R16, R72, R38, R16 ;  /* 0x000000264810723c */ /* 0x000fe20000041810 */
[----:B------:R-:W2:Y:S02]  /*186c0*/  LDSM.16.MT88.4 R36, [R190+0xe800] ;  /* 0x00e80000be24783b */ /* 0x000ea40000004200 */
[----:B------:R-:W-:-:S03]  /*186d0*/  FADD.FTZ R131, R131, R68 ;  /* 0x0000004483837221 */ /* 0x000fc60000010000 */
[----:B----4-:R-:W-:Y:S01]  /*186e0*/  HMMA.16816.F32.BF16 R12, R72, R48, R12 ;  /* 0x00000030480c723c */ /* 0x010fe2000004180c */
[----:B------:R-:W-:Y:S01]  /*186f0*/  FADD.FTZ R2, R2, R131 ;  /* 0x0000008302027221 */ /* 0x000fe20000010000 */
[----:B---3--:R-:W-:-:S03]  /*18700*/  F2FP.BF16.F32.PACK_AB R99, R126, R125 ;  /* 0x0000007d7e63723e */ /* 0x008fc600000010ff */
        /* <DEDUP_REMOVED lines=18> */
[----:B------:R-:W-:Y:S01]  /*18830*/  FADD.FTZ R93, R93, R92 ;  /* 0x0000005c5d5d7221 */ /* 0x000fe20000010000 */
[C---:B------:R-:W-:Y:S01]  /*18840*/  HMMA.16816.F32.BF16 R24, R72.reuse, R38, R24 ;  /* 0x000000264818723c */ /* 0x040fe20000041818 */
[----:B------:R-:W-:Y:S02]  /*18850*/  FADD.FTZ R37, R129, R130 ;  /* 0x0000008281257221 */ /* 0x000fe40000010000 */
[----:B------:R-:W-:Y:S02]  /*18860*/  FADD.FTZ R94, R94, R93 ;  /* 0x0000005d5e5e7221 */ /* 0x000fe40000010000 */
[----:B------:R-:W-:Y:S01]  /*18870*/  FADD.FTZ R37, R128, R37 ;  /* 0x0000002580257221 */ /* 0x000fe20000010000 */
[----:B---3--:R-:W-:Y:S01]  /*18880*/  HMMA.16816.F32.BF16 R60, R72, R48, R60 ;  /* 0x00000030483c723c */ /* 0x008fe2000004183c */
[----:B------:R-:W-:Y:S02]  /*18890*/  FADD.FTZ R95, R95, R94 ;  /* 0x0000005e5f5f7221 */ /* 0x000fe40000010000 */
[----:B------:R-:W-:-:S02]  /*188a0*/  FADD.FTZ R108, R108, R37 ;  /* 0x000000256c6c7221 */ /* 0x000fc40000010000 */
[----:B------:R-:W2:Y:S01]  /*188b0*/  LDSM.16.MT88.4 R36, [R190+0xcc00] ;  /* 0x00cc0000be24783b */ /* 0x000ea20000004200 */
[----:B------:R-:W-:Y:S01]  /*188c0*/  HMMA.16816.F32.BF16 R4, R72, R50, R4 ;  /* 0x000000324804723c */ /* 0x000fe20000041804 */
[----:B------:R-:W-:-:S04]  /*188d0*/  FADD.FTZ R108, R111, R108 ;  /* 0x0000006c6f6c7221 */ /* 0x000fc80000010000 */
[----:B------:R-:W-:Y:S01]  /*188e0*/  FADD.FTZ R109, R109, R108 ;  /* 0x0000006c6d6d7221 */ /* 0x000fe20000010000 */
[----:B----4-:R-:W-:Y:S01]  /*188f0*/  HMMA.16816.F32.BF16 R112, R96, R64, R8 ;  /* 0x000000406070723c */ /* 0x010fe20000041808 */
[----:B------:R-:W3:Y:S02]  /*18900*/  LDSM.16.MT88.4 R8, [R188+0xcc00] ;  /* 0x00cc0000bc08783b */ /* 0x000ee40000004200 */
        /* <DEDUP_REMOVED lines=17> */
[----:B------:R-:W-:Y:S03]  /*18a20*/  HMMA.16816.F32.BF16 R104, R96, R106, R24 ;  /* 0x0000006a6068723c */ /* 0x000fe60000041818 */
[----:B------:R-:W-:-:S03]  /*18a30*/  FADD.FTZ R100, R100, R91 ;  /* 0x0000005b64647221 */ /* 0x000fc60000010000 */
[----:B--2---:R-:W-:Y:S01]  /*18a40*/  HMMA.16816.F32.BF16 R76, R96, R36, R32 ;  /* 0x00000024604c723c */ /* 0x004fe20000041820 */
[----:B------:R-:W-:-:S04]  /*18a50*/  FADD.FTZ R101, R101, R100 ;  /* 0x0000006465657221 */ /* 0x000fc80000010000 */
[----:B------:R-:W-:Y:S01]  /*18a60*/  FADD.FTZ R102, R102, R101 ;  /* 0x0000006566667221 */ /* 0x000fe20000010000 */
[----:B---3--:R-:W-:Y:S03]  /*18a70*/  HMMA.16816.F32.BF16 R84, R96, R8, R44 ;  /* 0x000000086054723c */ /* 0x008fe6000004182c */
[----:B------:R-:W-:-:S03]  /*18a80*/  FADD.FTZ R103, R103, R102 ;  /* 0x0000006667677221 */ /* 0x000fc60000010000 */
        /* <DEDUP_REMOVED lines=28> */
[----:B------:R-:W-:Y:S01]  /*18c50*/  FADD.FTZ R214, R3, R124 ;  /* 0x0000007c03d67221 */ /* 0x000fe20000010000 */
[----:B------:R-:W-:Y:S02]  /*18c60*/  MOV R3, R138 ;  /* 0x0000008a00037202 */ /* 0x000fe40000000f00 */
[----:B------:R-:W-:-:S07]  /*18c70*/  FADD.FTZ R215, R126, R125 ;  /* 0x0000007d7ed77221 */ /* 0x000fce0000010000 */
.L_x_2496:
[----:B------:R-:W-:-:S13]  /*18c80*/  ISETP.GE.AND P0, PT, R209, 0x1, PT ;  /* 0x00000001d100780c */ /* 0x000fda0003f06270 */
[----:B------:R-:W-:Y:S05]  /*18c90*/  @!P0 BRA `(.L_x_2505) ;  /* 0x0000004400888947 */ /* 0x000fea0003800000 */
[----:B------:R-:W-:Y:S02]  /*18ca0*/  MOV R123, R2 ;  /* 0x00000002007b7202 */ /* 0x000fe40000000f00 */
[----:B------:R-:W-:Y:S02]  /*18cb0*/  MOV R121, R3 ;  /* 0x0000000300797202 */ /* 0x000fe40000000f00 */
.L_x_2514:
[----:B------:R-:W-:Y:S04]  /*18cc0*/  DEPBAR.LE SB0, 0x0 ;  /* 0x000080000000791a */ /* 0x000fe80000000000 */
[----:B------:R-:W-:Y:S05]  /*18cd0*/  WARPSYNC.ALL ;  /* 0x0000000000007948 */ /* 0x000fea0003800000 */
[----:B------:R-:W-:Y:S06]  /*18ce0*/  BAR.SYNC.DEFER_BLOCKING 0x0 ;  /* 0x0000000000007b1d */ /* 0x000fec0000010000 */
[----:B------:R-:W-:Y:S04]  /*18cf0*/  BSSY B0, `(.L_x_2506) ;  /* 0x0000044000007945 */ /* 0x000fe80003800000 */
[----:B------:R-:W-:Y:S05]  /*18d00*/  @!P3 BRA `(.L_x_2507) ;  /* 0x0000000000fcb947 */ /* 0x000fea0003800000 */
[----:B------:R-:W-:Y:S01]  /*18d10*/  IMAD.SHL.U32 R10, R209, 0x80, RZ ;  /* 0x00000080d10a7824 */ /* 0x000fe200078e00ff */
[----:B------:R-:W2:Y:S04]  /*18d20*/  LD.E R9, desc[UR4][R118.64+0x170] ;  /* 0x0001700476097980 */ /* 0x000ea8000c101900 */
[----:B------:R-:W-:Y:S02]  /*18d30*/  IABS R5, R10 ;  /* 0x0000000a00057213 */ /* 0x000fe40000000000 */
[-C--:B--2---:R-:W-:Y:S02]  /*18d40*/  IABS R6, R9.reuse ;  /* 0x0000000900067213 */ /* 0x084fe40000000000 */
[-C--:B------:R-:W-:Y:S02]  /*18d50*/  IABS R4, R9.reuse ;  /* 0x0000000900047213 */ /* 0x080fe40000000000 */
[----:B------:R-:W1:Y:S03]  /*18d60*/  I2F.RP R7, R6 ;  /* 0x0000000600077306 */ /* 0x000e660000209400 */
[----:B------:R-:W-:Y:S07]  /*18d70*/  IMAD.MOV R4, RZ, RZ, -R4 ;  /* 0x000000ffff047224 */ /* 0x000fee00078e0a04 */
[----:B-1----:R-:W1:Y:S02]  /*18d80*/  MUFU.RCP R2, R7 ;  /* 0x0000000700027308 */ /* 0x002e640000001000 */
[----:B-1----:R-:W-:Y:S01]  /*18d90*/  VIADD R12, R2, 0xffffffe ;  /* 0x0ffffffe020c7836 */ /* 0x002fe20000000000 */
[C---:B------:R-:W-:Y:S02]  /*18da0*/  IADD3 R2, R10.reuse, -0x80, RZ ;  /* 0xffffff800a027810 */ /* 0x040fe40007ffe0ff */
[-C--:B------:R-:W-:Y:S05]  /*18db0*/  LOP3.LUT R10, R10, R9.reuse, RZ, 0x3c, !PT ;  /* 0x000000090a0a7212 */ /* 0x080fea00078e3cff */
        /* <DEDUP_REMOVED lines=28> */
[C---:B------:R-:W-:Y:S02]  /*18f80*/  SEL R11, R5.reuse, R7, !P1 ;  /* 0x00000007050b7207 */ /* 0x040fe40004800000 */
[----:B------:R-:W3:Y:S02]  /*18f90*/  LD.E.64 R6, desc[UR4][R118.64+0x40] ;  /* 0x0000400476067980 */ /* 0x000ee4000c101b00 */
[----:B------:R-:W-:Y:S02]  /*18fa0*/  SEL R5, R5, R8, !P1 ;  /* 0x0000000805057207 */ /* 0x000fe40004800000 */
[-C--:B------:R-:W-:Y:S02]  /*18fb0*/  LEA R16, P1, R11, R206.reuse, 0x2 ;  /* 0x000000ce0b107211 */ /* 0x080fe400078210ff */
[C---:B------:R-:W-:Y:S01]  /*18fc0*/  LEA R14, P0, R5.reuse, R206, 0x2 ;  /* 0x000000ce050e7211 */ /* 0x040fe200078010ff */
[----:B------:R-:W-:Y:S01]  /*18fd0*/  IMAD.IADD R4, R5, 0x1, -R11 ;  /* 0x0000000105047824 */ /* 0x000fe200078e0a0b */
[-C--:B------:R-:W-:Y:S02]  /*18fe0*/  LEA.HI.X.SX32 R17, R11, R207.reuse, 0x2, P1 ;  /* 0x000000cf0b117211 */ /* 0x080fe400008f16ff */
[----:B------:R-:W-:Y:S01]  /*18ff0*/  LEA.HI.X.SX32 R15, R5, R207, 0x2, P0 ;  /* 0x000000cf050f7211 */ /* 0x000fe200000f16ff */
[----:B------:R-:W-:Y:S02]  /*19000*/  IMAD R9, R9, R4, -0x80 ;  /* 0xffffff8009097424 */ /* 0x000fe400078e0204 */
[----:B------:R-:W4:Y:S03]  /*19010*/  LD.E R2, desc[UR4][R16.64] ;  /* 0x0000000410027980 */ /* 0x000f26000c101900 */
[----:B------:R-:W-:Y:S01]  /*19020*/  SHF.R.S32.HI R5, RZ, 0x1f, R9 ;  /* 0x0000001fff057819 */ /* 0x000fe20000011409 */
[----:B------:R-:W4:Y:S01]  /*19030*/  LD.E R3, desc[UR4][R14.64] ;  /* 0x000000040e037980 */ /* 0x000f22000c101900 */
[-C--:B---3--:R-:W-:Y:S02]  /*19040*/  IMAD R4, R7, R9.reuse, RZ ;  /* 0x0000000907047224 */ /* 0x088fe400078e02ff */
[C---:B------:R-:W-:Y:S04]  /*19050*/  IMAD.WIDE.U32 R8, R6.reuse, R9, RZ ;  /* 0x0000000906087225 */ /* 0x040fe800078e00ff */
[----:B------:R-:W-:Y:S04]  /*19060*/  IMAD R4, R6, R5, R4 ;  /* 0x0000000506047224 */ /* 0x000fe800078e0204 */
[----:B------:R-:W-:Y:S01]  /*19070*/  IMAD.IADD R9, R9, 0x1, R4 ;  /* 0x0000000109097824 */ /* 0x000fe200078e0204 */
[----:B----4-:R-:W-:Y:S04]  /*19080*/  IADD3 R3, -R3, R2, RZ ;  /* 0x0000000203037210 */ /* 0x010fe80007ffe1ff */
[----:B------:R-:W-:Y:S01]  /*19090*/  SHF.R.S32.HI R2, RZ, 0x1f, R3 ;  /* 0x0000001fff027819 */ /* 0x000fe20000011403 */
[----:B--2---:R-:W-:Y:S02]  /*190a0*/  IMAD R5, R13, R3, RZ ;  /* 0x000000030d057224 */ /* 0x004fe400078e02ff */
[----:B------:R-:W-:Y:S04]  /*190b0*/  IMAD.WIDE.U32 R8, R3, R12, R8 ;  /* 0x0000000c03087225 */ /* 0x000fe800078e0008 */
[----:B------:R-:W-:Y:S01]  /*190c0*/  IMAD R5, R12, R2, R5 ;  /* 0x000000020c057224 */ /* 0x000fe200078e0205 */
[----:B------:R-:W-:Y:S03]  /*190d0*/  MOV R3, R8 ;  /* 0x0000000800037202 */ /* 0x000fe60000000f00 */
[----:B------:R-:W-:Y:S01]  /*190e0*/  IMAD.IADD R4, R9, 0x1, R5 ;  /* 0x0000000109047824 */ /* 0x000fe200078e0205 */
[----:B------:R-:W-:Y:S05]  /*190f0*/  BRA `(.L_x_2508) ;  /* 0x00000000000c7947 */ /* 0x000fea0003800000 */
.L_x_2507:
[----:B------:R-:W2:Y:S02]  /*19100*/  LD.E R3, desc[UR4][R118.64+0x40] ;  /* 0x0000400476037980 */ /* 0x000ea4000c101900 */
[----:B--2---:R-:W-:Y:S04]  /*19110*/  LEA R3, -R3, RZ, 0x7 ;  /* 0x000000ff03037211 */ /* 0x004fe800078e39ff */
[----:B------:R-:W-:Y:S02]  /*19120*/  SHF.R.S32.HI R4, RZ, 0x1f, R3 ;  /* 0x0000001fff047819 */ /* 0x000fe40000011403 */
.L_x_2508:
[----:B------:R-:W-:Y:S05]  /*19130*/  BSYNC B0 ;  /* 0x0000000000007941 */ /* 0x000fea0003800000 */
.L_x_2506:
        /* <DEDUP_REMOVED lines=95> */
[----:B------:R-:W2:Y:S04]  /*19730*/  LDSM.16.M88.4 R132, [R192+0x3400] ;  /* 0x00340000c084783b */ /* 0x000ea80000000200 */
[----:B------:R-:W4:Y:S04]  /*19740*/  LDSM.16.M88.4 R136, [R192+0x3800] ;  /* 0x00380000c088783b */ /* 0x000f280000000200 */
        /* <DEDUP_REMOVED lines=13> */
[----:B------:R-:W-:Y:S04]  /*19820*/  LDSM.16.M88.4 R160, [R189+0x5000] ;  /* 0x00500000bda0783b */ /* 0x000fe80000000200 */
[----:B------:R-:W-:Y:S01]  /*19830*/  LDSM.16.M88.4 R164, [R189+0x6400] ;  /* 0x00640000bda4783b */ /* 0x000fe20000000200 */
[C---:B---3--:R-:W-:Y:S03]  /*19840*/  HMMA.16816.F32.BF16 R16, R124.reuse, R134, RZ ;  /* 0x000000867c10723c */ /* 0x048fe600000418ff */
[----:B------:R-:W2:Y:S03]  /*19850*/  LDSM.16.M88.4 R132, [R189+0x3c00] ;  /* 0x003c0000bd84783b */ /* 0x000ea60000000200 */
[C---:B----4-:R-:W-:Y:S01]  /*19860*/  HMMA.16816.F32.BF16 R20, R124.reuse, R136, RZ ;  /* 0x000000887c14723c */ /* 0x050fe200000418ff */
[----:B------:R-:W-:Y:S04]  /*19870*/  LDSM.16.M88.4 R168, [R189+0x6800] ;  /* 0x00680000bda8783b */ /* 0x000fe80000000200 */
[----:B------:R-:W-:Y:S01]  /*19880*/  LDSM.16.M88.4 R172, [R189+0x7c00] ;  /* 0x007c0000bdac783b */ /* 0x000fe20000000200 */
[C---:B-----5:R-:W-:Y:S03]  /*19890*/  HMMA.16816.F32.BF16 R24, R124.reuse, R138, RZ ;  /* 0x0000008a7c18723c */ /* 0x060fe600000418ff */
[----:B------:R-:W3:Y:S03]  /*198a0*/  LDSM.16.M88.4 R136, [R189+0x4000] ;  /* 0x00400000bd88783b */ /* 0x000ee60000000200 */
        /* <DEDUP_REMOVED lines=15> */
[----:B------:R-:W4:Y:S05]  /*199a0*/  LDSM.16.M88.4 R124, [R189+0x4400] ;  /* 0x00440000bd7c783b */ /* 0x000f2a0000000200 */
        /* <DEDUP_REMOVED lines=8> */
[----:B------:R-:W5:Y:S05]  /*19a30*/  LDSM.16.M88.4 R128, [R192+0x5400] ;  /* 0x00540000c080783b */ /* 0x000f6a0000000200 */
        /* <DEDUP_REMOVED lines=15> */
[----:B------:R-:W4:Y:S01]  /*19b30*/  LDSM.16.M88.4 R148, [R192+0x6c00] ;  /* 0x006c0000c094783b */ /* 0x000f220000000200 */
[C---:B-1----:R-:W-:Y:S06]  /*19b40*/  HMMA.16816.F32.BF16 R4, R152.reuse, R156, R4 ;  /* 0x0000009c9804723c */ /* 0x042fec0000041804 */
[C---:B------:R-:W-:Y:S01]  /*19b50*/  HMMA.16816.F32.BF16 R8, R152.reuse, R158, R8 ;  /* 0x0000009e9808723c */ /* 0x040fe20000041808 */
[----:B------:R-:W1:Y:S05]  /*19b60*/  LDSM.16.M88.4 R156, [R191+0x1000] ;  /* 0x00100000bf9c783b */ /* 0x000e6a0000000200 */
[C---:B-----5:R-:W-:Y:S06]  /*19b70*/  HMMA.16816.F32.BF16 R12, R152.reuse, R128, R12 ;  /* 0x00000080980c723c */ /* 0x060fec000004180c */
        /* <DEDUP_REMOVED lines=18> */
[----:B------:R-:W-:Y:S01]  /*19ca0*/  HMMA.16816.F32.BF16 R64, R152, R150, R64 ;  /* 0x000000969840723c */ /* 0x000fe20000041840 */
[----:B------:R-:W4:Y:S04]  /*19cb0*/  LDSM.16.M88.4 R148, [R192+0x7000] ;  /* 0x00700000c094783b */ /* 0x000f280000000200 */
[----:B------:R-:W-:Y:S01]  /*19cc0*/  LDSM.16.M88.4 R152, [R192+0x8400] ;  /* 0x00840000c098783b */ /* 0x000fe20000000200 */
[C---:B-1----:R-:W-:Y:S06]  /*19cd0*/  HMMA.16816.F32.BF16 R4, R156.reuse, R160, R4 ;  /* 0x000000a09c04723c */ /* 0x042fec0000041804 */
[C---:B------:R-:W-:Y:S01]  /*19ce0*/  HMMA.16816.F32.BF16 R8, R156.reuse, R162, R8 ;  /* 0x000000a29c08723c */ /* 0x040fe20000041808 */
[----:B------:R-:W-:Y:S05]  /*19cf0*/  LDSM.16.M88.4 R160, [R192+0x8800] ;  /* 0x00880000c0a0783b */ /* 0x000fea0000000200 */
[C---:B-----5:R-:W-:Y:S06]  /*19d00*/  HMMA.16816.F32.BF16 R12, R156.reuse, R128, R12 ;  /* 0x000000809c0c723c */ /* 0x060fec000004180c */
[C---:B------:R-:W-:Y:S01]  /*19d10*/  HMMA.16816.F32.BF16 R16, R156.reuse, R130, R16 ;  /* 0x000000829c10723c */ /* 0x040fe20000041810 */
[----:B------:R-:W1:Y:S05]  /*19d20*/  LDSM.16.M88.4 R128, [R192+0x7400] ;  /* 0x00740000c080783b */ /* 0x000e6a0000000200 */
        /* <DEDUP_REMOVED lines=63> */
[----:B------:R-:W-:Y:S05]  /*1a120*/  SHF.L.U32 R127, R209, 0x7, RZ ;  /* 0x00000007d17f7819 */ /* 0x000fea00000006ff */
[C---:B------:R-:W-:Y:S01]  /*1a130*/  VIADD R125, R127.reuse, 0xffffff00 ;  /* 0xffffff007f7d7836 */ /* 0x040fe20000000000 */
[----:B------:R-:W-:Y:S02]  /*1a140*/  IADD3 R127, R127, -0x80, RZ ;  /* 0xffffff807f7f7810 */ /* 0x000fe40007ffe0ff */
        /* <DEDUP_REMOVED lines=16> */
[----:B------:R-:W-:Y:S04]  /*1a250*/  IMAD.HI.U32 R124, R126, R3, RZ ;  /* 0x000000037e7c7227 */ /* 0x000fe800078e00ff */
[----:B------:R-:W-:Y:S02]  /*1a260*/  IMAD R3, R124, R120, R3 ;  /* 0x000000787c037224 */ /* 0x000fe400078e0203 */
[----:B------:R-:W-:Y:S03]  /*1a270*/  IMAD.HI.U32 R129, R126, R2, RZ ;  /* 0x000000027e817227 */ /* 0x000fe600078e00ff */
[C---:B------:R-:W-:Y:S01]  /*1a280*/  ISETP.GT.U32.AND P6, PT, R122.reuse, R3, PT ;  /* 0x000000037a00720c */ /* 0x040fe20003fc4070 */
        /* <DEDUP_REMOVED lines=11> */
[----:B------:R-:W-:Y:S02]  /*1a340*/  ISETP.GE.AND P1, PT, R127, RZ, PT ;  /* 0x000000ff7f00720c */ /* 0x000fe40003f26270 */
[----:B------:R-:W3:Y:S01]  /*1a350*/  LD.E.64 R126, desc[UR4][R118.64+0x38] ;  /* 0x00003804767e7980 */ /* 0x000ee2000c101b00 */
        /* <DEDUP_REMOVED lines=15> */
[-C--:B---3--:R-:W-:Y:S02]  /*1a450*/  IMAD R120, R127, R128.reuse, RZ ;  /* 0x000000807f787224 */ /* 0x088fe400078e02ff */
[C---:B------:R-:W-:Y:S04]  /*1a460*/  IMAD.WIDE.U32 R128, R126.reuse, R128, RZ ;  /* 0x000000807e807225 */ /* 0x040fe800078e00ff */
[----:B------:R-:W-:Y:S05]  /*1a470*/  IMAD R120, R126, R125, R120 ;  /* 0x0000007d7e787224 */ /* 0x000fea00078e0278 */
[----:B------:R-:W-:Y:S01]  /*1a480*/  IADD3 R129, R129, R120, RZ ;  /* 0x0000007881817210 */ /* 0x000fe20007ffe0ff */
[----:B----4-:R-:W-:Y:S04]  /*1a490*/  IMAD.IADD R3, R2, 0x1, -R3 ;  /* 0x0000000102037824 */ /* 0x010fe800078e0a03 */
[----:B--2---:R-:W-:Y:S01]  /*1a4a0*/  IMAD R125, R131, R3, RZ ;  /* 0x00000003837d7224 */ /* 0x004fe200078e02ff */
[----:B------:R-:W-:Y:S01]  /*1a4b0*/  SHF.R.S32.HI R2, RZ, 0x1f, R3 ;  /* 0x0000001fff027819 */ /* 0x000fe20000011403 */
[----:B------:R-:W-:Y:S04]  /*1a4c0*/  IMAD.WIDE.U32 R128, R3, R130, R128 ;  /* 0x0000008203807225 */ /* 0x000fe800078e0080 */
[----:B------:R-:W-:Y:S01]  /*1a4d0*/  IMAD R125, R130, R2, R125 ;  /* 0x00000002827d7224 */ /* 0x000fe200078e027d */
[----:B------:R-:W-:Y:S03]  /*1a4e0*/  MOV R127, R128 ;  /* 0x00000080007f7202 */ /* 0x000fe60000000f00 */
[----:B------:R-:W-:Y:S01]  /*1a4f0*/  IMAD.IADD R2, R129, 0x1, R125 ;  /* 0x0000000181027824 */ /* 0x000fe200078e027d */
[----:B------:R-:W-:Y:S05]  /*1a500*/  BRA `(.L_x_2513) ;  /* 0x00000000000c7947 */ /* 0x000fea0003800000 */
.L_x_2512:
[----:B------:R-:W2:Y:S02]  /*1a510*/  LD.E R127, desc[UR4][R118.64+0x38] ;  /* 0x00003804767f7980 */ /* 0x000ea4000c101900 */
[----:B--2---:R-:W-:Y:S04]  /*1a520*/  LEA R127, -R127, RZ, 0x7 ;  /* 0x000000ff7f7f7211 */ /* 0x004fe800078e39ff */
[----:B------:R-:W-:Y:S02]  /*1a530*/  SHF.R.S32.HI R2, RZ, 0x1f, R127 ;  /* 0x0000001fff027819 */ /* 0x000fe4000001147f */
.L_x_2513:
[----:B------:R-:W-:Y:S05]  /*1a540*/  BSYNC B0 ;  /* 0x0000000000007941 */ /* 0x000fea0003800000 */
.L_x_2511:
        /* <DEDUP_REMOVED lines=91> */
.L_x_2510:
[----:B------:R-:W-:Y:S05]  /*1ab00*/  BSYNC B1 ;  /* 0x0000000000017941 */ /* 0x000fea0003800000 */
.L_x_2509:
[----:B------:R-:W2:Y:S01]  /*1ab10*/  LD.E R120, desc[UR4][R118.64+0xdc] ;  /* 0x0000dc0476787980 */ /* 0x000ea2000c101900 */
[----:B-1----:R-:W-:Y:S03]  /*1ab20*/  IADD3 R136, R209, -0x1, RZ ;  /* 0xffffffffd1887810 */ /* 0x002fe60007ffe0ff */
[----:B------:R-:W-:Y:S01]  /*1ab30*/  LDSM.16.MT88.4 R132, [R190+0xb000] ;  /* 0x00b00000be84783b */ /* 0x000fe20000004200 */
[----:B------:R-:W-:Y:S04]  /*1ab40*/  LEA R2, R136, R213, 0x7 ;  /* 0x000000d588027211 */ /* 0x000fe800078e38ff */
[C---:B------:R-:W-:Y:S02]  /*1ab50*/  IADD3 R3, R2.reuse, 0x8, RZ ;  /* 0x0000000802037810 */ /* 0x040fe40007ffe0ff */
[C---:B------:R-:W-:Y:S02]  /*1ab60*/  IADD3 R122, R2.reuse, 0x9, RZ ;  /* 0x00000009027a7810 */ /* 0x040fe40007ffe0ff */
[----:B------:R-:W-:Y:S02]  /*1ab70*/  I2FP.F32.S32 R3, R3 ;  /* 0x0000000300037245 */ /* 0x000fe40000201400 */
[----:B------:R-:W-:Y:S02]  /*1ab80*/  I2FP.F32.S32 R122, R122 ;  /* 0x0000007a007a7245 */ /* 0x000fe40000201400 */
[----:B------:R-:W-:Y:S01]  /*1ab90*/  IADD3 R124, R2, 0x1, RZ ;  /* 0x00000001027c7810 */ /* 0x000fe20007ffe0ff */
[CC--:B------:R-:W-:Y:S01]  /*1aba0*/  FFMA.FTZ R10, R0.reuse, R3.reuse, R10 ;  /* 0x00000003000a7223 */ /* 0x0c0fe2000001000a */
[----:B------:R-:W-:Y:S01]  /*1abb0*/  I2FP.F32.S32 R125, R2 ;  /* 0x00000002007d7245 */ /* 0x000fe20000201400 */
[C---:B------:R-:W-:Y:S01]  /*1abc0*/  FFMA.FTZ R8, R0.reuse, R3, R8 ;  /* 0x0000000300087223 */ /* 0x040fe20000010008 */
[CC--:B------:R-:W-:Y:S01]  /*1abd0*/  FFMA.FTZ R11, R0.reuse, R122.reuse, R11 ;  /* 0x0000007a000b7223 */ /* 0x0c0fe2000001000b */
[C---:B------:R-:W-:Y:S01]  /*1abe0*/  FFMA.FTZ R9, R0.reuse, R122, R9 ;  /* 0x0000007a00097223 */ /* 0x040fe20000010009 */
[----:B------:R-:W-:Y:S01]  /*1abf0*/  I2FP.F32.S32 R124, R124 ;  /* 0x0000007c007c7245 */ /* 0x000fe20000201400 */
[-C--:B------:R-:W-:Y:S01]  /*1ac00*/  FFMA.FTZ R6, R0, R125.reuse, R6 ;  /* 0x0000007d00067223 */ /* 0x080fe20000010006 */
[----:B------:R-:W-:Y:S01]  /*1ac10*/  IADD3 R3, R2, 0x18, RZ ;  /* 0x0000001802037810 */ /* 0x000fe20007ffe0ff */
[----:B------:R-:W-:Y:S01]  /*1ac20*/  FFMA.FTZ R4, R0, R125, R4 ;  /* 0x0000007d00047223 */ /* 0x000fe20000010004 */
[----:B------:R-:W-:Y:S01]  /*1ac30*/  IADD3 R122, R2, 0x19, RZ ;  /* 0x00000019027a7810 */ /* 0x000fe20007ffe0ff */
[-C--:B------:R-:W-:Y:S01]  /*1ac40*/  FFMA.FTZ R7, R0, R124.reuse, R7 ;  /* 0x0000007c00077223 */ /* 0x080fe20000010007 */
[----:B------:R-:W-:Y:S01]  /*1ac50*/  IADD3 R125, R2, 0x10, RZ ;  /* 0x00000010027d7810 */ /* 0x000fe20007ffe0ff */
[C---:B------:R-:W-:Y:S01]  /*1ac60*/  FFMA.FTZ R5, R0.reuse, R124, R5 ;  /* 0x0000007c00057223 */ /* 0x040fe20000010005 */
[----:B------:R-:W-:Y:S02]  /*1ac70*/  I2FP.F32.S32 R3, R3 ;  /* 0x0000000300037245 */ /* 0x000fe40000201400 */
[----:B------:R-:W-:Y:S02]  /*1ac80*/  I2FP.F32.S32 R122, R122 ;  /* 0x0000007a007a7245 */ /* 0x000fe40000201400 */
[----:B------:R-:W-:Y:S01]  /*1ac90*/  I2FP.F32.S32 R125, R125 ;  /* 0x0000007d007d7245 */ /* 0x000fe20000201400 */
[-C--:B------:R-:W-:Y:S01]  /*1aca0*/  FFMA.FTZ R18, R0, R3.reuse, R18 ;  /* 0x0000000300127223 */ /* 0x080fe20000010012 */
[----:B------:R-:W-:Y:S01]  /*1acb0*/  IADD3 R124, R2, 0x11, RZ ;  /* 0x00000011027c7810 */ /* 0x000fe20007ffe0ff */
        /* <DEDUP_REMOVED lines=10> */
[----:B------:R-:W-:Y:S01]  /*1ad60*/  FFMA.FTZ R13, R0, R124, R13 ;  /* 0x0000007c000d7223 */ /* 0x000fe2000001000d */
[----:B------:R-:W-:Y:S02]  /*1ad70*/  I2FP.F32.S32 R3, R3 ;  /* 0x0000000300037245 */ /* 0x000fe40000201400 */
[----:B------:R-:W-:Y:S02]  /*1ad80*/  I2FP.F32.S32 R122, R122 ;  /* 0x0000007a007a7245 */ /* 0x000fe40000201400 */
[----:B------:R-:W-:Y:S01]  /*1ad90*/  IADD3 R124, R2, 0x21, RZ ;  /* 0x00000021027c7810 */ /* 0x000fe20007ffe0ff */
[C---:B------:R-:W-:Y:S01]  /*1ada0*/  FFMA.FTZ R26, R0.reuse, R3, R26 ;  /* 0x00000003001a7223 */ /* 0x040fe2000001001a */
[----:B------:R-:W-:Y:S01]  /*1adb0*/  I2FP.F32.S32 R125, R125 ;  /* 0x0000007d007d7245 */ /* 0x000fe20000201400 */
[C---:B------:R-:W-:Y:S01]  /*1adc0*/  FFMA.FTZ R24, R0.reuse, R3, R24 ;  /* 0x0000000300187223 */ /* 0x040fe20000010018 */
[CC--:B------:R-:W-:Y:S01]  /*1add0*/  FFMA.FTZ R27, R0.reuse, R122.reuse, R27 ;  /* 0x0000007a001b7223 */ /* 0x0c0fe2000001001b */
[----:B------:R-:W-:Y:S01]  /*1ade0*/  FFMA.FTZ R25, R0, R122, R25 ;  /* 0x0000007a00197223 */ /* 0x000fe20000010019 */
[----:B------:R-:W-:Y:S01]  /*1adf0*/  IADD3 R3, R2, 0x31, RZ ;  /* 0x0000003102037810 */ /* 0x000fe20007ffe0ff */
[-C--:B------:R-:W-:Y:S01]  /*1ae00*/  FFMA.FTZ R22, R0, R125.reuse, R22 ;  /* 0x0000007d00167223 */ /* 0x080fe20000010016 */
[----:B------:R-:W-:Y:S01]  /*1ae10*/  IADD3 R122, R2, 0x39, RZ ;  /* 0x00000039027a7810 */ /* 0x000fe20007ffe0ff */
[----:B------:R-:W-:Y:S01]  /*1ae20*/  FFMA.FTZ R20, R0, R125, R20 ;  /* 0x0000007d00147223 */ /* 0x000fe20000010014 */
[----:B------:R-:W-:Y:S02]  /*1ae30*/  I2FP.F32.S32 R124, R124 ;  /* 0x0000007c007c7245 */ /* 0x000fe40000201400 */
[----:B------:R-:W-:Y:S02]  /*1ae40*/  IADD3 R125, R2, 0x38, RZ ;  /* 0x00000038027d7810 */ /* 0x000fe40007ffe0ff */
[----:B------:R-:W-:Y:S01]  /*1ae50*/  I2FP.F32.S32 R3, R3 ;  /* 0x0000000300037245 */ /* 0x000fe20000201400 */
[C---:B------:R-:W-:Y:S01]  /*1ae60*/  FFMA.FTZ R23, R0.reuse, R124, R23 ;  /* 0x0000007c00177223 */ /* 0x040fe20000010017 */
[----:B------:R-:W-:Y:S01]  /*1ae70*/  I2FP.F32.S32 R122, R122 ;  /* 0x0000007a007a7245 */ /* 0x000fe20000201400 */
[----:B------:R-:W-:Y:S01]  /*1ae80*/  FFMA.FTZ R21, R0, R124, R21 ;  /* 0x0000007c00157223 */ /* 0x000fe20000010015 */
[----:B------:R-:W-:Y:S01]  /*1ae90*/  IADD3 R127, R2, 0x30, RZ ;  /* 0x00000030027f7810 */ /* 0x000fe20007ffe0ff */
[C---:B------:R-:W-:Y:S01]  /*1aea0*/  FFMA.FTZ R31, R0.reuse, R3, R31 ;  /* 0x00000003001f7223 */ /* 0x040fe2000001001f */
[----:B------:R-:W-:Y:S01]  /*1aeb0*/  I2FP.F32.S32 R125, R125 ;  /* 0x0000007d007d7245 */ /* 0x000fe20000201400 */
[----:B------:R-:W-:Y:S01]  /*1aec0*/  FFMA.FTZ R29, R0, R3, R29 ;  /* 0x00000003001d7223 */ /* 0x000fe2000001001d */
[----:B------:R-:W-:Y:S01]  /*1aed0*/  IADD3 R124, R2, 0x40, RZ ;  /* 0x00000040027c7810 */ /* 0x000fe20007ffe0ff */
[CC--:B------:R-:W-:Y:S01]  /*1aee0*/  FFMA.FTZ R35, R0.reuse, R122.reuse, R35 ;  /* 0x0000007a00237223 */ /* 0x0c0fe20000010023 */
[----:B------:R-:W-:Y:S01]  /*1aef0*/  I2FP.F32.S32 R127, R127 ;  /* 0x0000007f007f7245 */ /* 0x000fe20000201400 */
[C---:B------:R-:W-:Y:S01]  /*1af00*/  FFMA.FTZ R33, R0.reuse, R122, R33 ;  /* 0x0000007a00217223 */ /* 0x040fe20000010021 */
[----:B------:R-:W-:Y:S01]  /*1af10*/  I2FP.F32.S32 R3, R124 ;  /* 0x0000007c00037245 */ /* 0x000fe20000201400 */
[----:B------:R-:W-:Y:S01]  /*1af20*/  FFMA.FTZ R34, R0, R125, R34 ;  /* 0x0000007d00227223 */ /* 0x000fe20000010022 */
[----:B------:R-:W-:Y:S01]  /*1af30*/  FMNMX.FTZ R122, R4, R121, !PT ;  /* 0x00000079047a7209 */ /* 0x000fe20007810000 */
[----:B------:R-:W-:Y:S01]  /*1af40*/  FFMA.FTZ R32, R0, R125, R32 ;  /* 0x0000007d00207223 */ /* 0x000fe20000010020 */
[----:B------:R-:W-:Y:S01]  /*1af50*/  FMNMX.FTZ R124, R6, R123, !PT ;  /* 0x0000007b067c7209 */ /* 0x000fe20007810000 */
[-C--:B------:R-:W-:Y:S01]  /*1af60*/  FFMA.FTZ R30, R0, R127.reuse, R30 ;  /* 0x0000007f001e7223 */ /* 0x080fe2000001001e */
        /* <DEDUP_REMOVED lines=11> */
[----:B------:R-:W-:Y:S01]  /*1b020*/  FFMA.FTZ R37, R0, R125, R37 ;  /* 0x0000007d00257223 */ /* 0x000fe20000010025 */
        /* <DEDUP_REMOVED lines=8> */
[----:B------:R-:W-:Y:S02]  /*1b0b0*/  FMNMX.FTZ R125, R15, R126, !PT ;  /* 0x0000007e0f7d7209 */ /* 0x000fe40007810000 */
[----:B------:R-:W-:Y:S02]  /*1b0c0*/  FMNMX.FTZ R124, R16, R3, !PT ;  /* 0x00000003107c7209 */ /* 0x000fe40007810000 */
[----:B------:R-:W-:Y:S02]  /*1b0d0*/  FMNMX.FTZ R126, R18, R125, !PT ;  /* 0x0000007d127e7209 */ /* 0x000fe40007810000 */
[C---:B------:R-:W-:Y:S02]  /*1b0e0*/  IADD3 R125, R2.reuse, 0x50, RZ ;  /* 0x00000050027d7810 */ /* 0x040fe40007ffe0ff */
[----:B------:R-:W-:Y:S02]  /*1b0f0*/  IADD3 R122, R2, 0x49, RZ ;  /* 0x00000049027a7810 */ /* 0x000fe40007ffe0ff */
[----:B------:R-:W-:Y:S02]  /*1b100*/  FMNMX.FTZ R127, R17, R124, !PT ;  /* 0x0000007c117f7209 */ /* 0x000fe40007810000 */
[----:B------:R-:W-:Y:S02]  /*1b110*/  FMNMX.FTZ R3, R19, R126, !PT ;  /* 0x0000007e13037209 */ /* 0x000fe40007810000 */
[----:B------:R-:W-:Y:S02]  /*1b120*/  I2FP.F32.S32 R125, R125 ;  /* 0x0000007d007d7245 */ /* 0x000fe40000201400 */
[----:B------:R-:W-:Y:S02]  /*1b130*/  I2FP.F32.S32 R122, R122 ;  /* 0x0000007a007a7245 */ /* 0x000fe40000201400 */
[----:B------:R-:W-:Y:S01]  /*1b140*/  FMNMX.FTZ R124, R20, R127, !PT ;  /* 0x0000007f147c7209 */ /* 0x000fe20007810000 */
[----:B------:R-:W-:Y:S01]  /*1b150*/  FFMA.FTZ R46, R0, R125, R46 ;  /* 0x0000007d002e7223 */ /* 0x000fe2000001002e */
[----:B------:R-:W-:Y:S01]  /*1b160*/  FMNMX.FTZ R126, R22, R3, !PT ;  /* 0x00000003167e7209 */ /* 0x000fe20007810000 */
[C---:B------:R-:W-:Y:S01]  /*1b170*/  FFMA.FTZ R44, R0.reuse, R125, R44 ;  /* 0x0000007d002c7223 */ /* 0x040fe2000001002c */
[----:B------:R-:W-:Y:S01]  /*1b180*/  FMNMX.FTZ R125, R21, R124, !PT ;  /* 0x0000007c157d7209 */ /* 0x000fe20007810000 */
[CC--:B------:R-:W-:Y:S01]  /*1b190*/  FFMA.FTZ R43, R0.reuse, R122.reuse, R43 ;  /* 0x0000007a002b7223 */ /* 0x0c0fe2000001002b */
        /* <DEDUP_REMOVED lines=11> */
[----:B------:R-:W-:Y:S02]  /*1b250*/  IADD3 R3, R2, 0x58, RZ ;  /* 0x0000005802037810 */ /* 0x000fe40007ffe0ff */
[----:B------:R-:W-:Y:S02]  /*1b260*/  FMNMX.FTZ R124, R30, R125, !PT ;  /* 0x0000007d1e7c7209 */ /* 0x000fe40007810000 */
[----:B------:R-:W-:Y:S02]  /*1b270*/  IADD3 R125, R2, 0x59, RZ ;  /* 0x00000059027d7810 */ /* 0x000fe40007ffe0ff */
[----:B------:R-:W-:Y:S02]  /*1b280*/  FMNMX.FTZ R127, R29, R122, !PT ;  /* 0x0000007a1d7f7209 */ /* 0x000fe40007810000 */
[----:B------:R-:W-:Y:S02]  /*1b290*/  I2FP.F32.S32 R3, R3 ;  /* 0x0000000300037245 */ /* 0x000fe40000201400 */
[----:B------:R-:W-:Y:S02]  /*1b2a0*/  FMNMX.FTZ R129, R31, R124, !PT ;  /* 0x0000007c1f817209 */ /* 0x000fe40007810000 */
[----:B------:R-:W-:Y:S01]  /*1b2b0*/  I2FP.F32.S32 R125, R125 ;  /* 0x0000007d007d7245 */ /* 0x000fe20000201400 */
[----:B------:R-:W-:Y:S01]  /*1b2c0*/  FFMA.FTZ R50, R0, R3, R50 ;  /* 0x0000000300327223 */ /* 0x000fe20000010032 */
[----:B------:R-:W-:Y:S01]  /*1b2d0*/  FMNMX.FTZ R124, R32, R127, !PT ;  /* 0x0000007f207c7209 */ /* 0x000fe20007810000 */
[----:B------:R-:W-:Y:S01]  /*1b2e0*/  FFMA.FTZ R48, R0, R3, R48 ;  /* 0x0000000300307223 */ /* 0x000fe20000010030 */
        /* <DEDUP_REMOVED lines=16> */
[----:B------:R-:W-:Y:S02]  /*1b3f0*/  FMNMX.FTZ R127, R41, R124, !PT ;  /* 0x0000007c297f7209 */ /* 0x000fe40007810000 */
[----:B------:R-:W-:Y:S02]  /*1b400*/  IADD3 R122, R2, 0x61, RZ ;  /* 0x00000061027a7810 */ /* 0x000fe40007ffe0ff */
[----:B------:R-:W-:Y:S02]  /*1b410*/  I2FP.F32.S32 R125, R125 ;  /* 0x0000007d007d7245 */ /* 0x000fe40000201400 */
[----:B------:R-:W-:Y:S02]  /*1b420*/  FMNMX.FTZ R3, R43, R126, !PT ;  /* 0x0000007e2b037209 */ /* 0x000fe40007810000 */
[----:B------:R-:W-:Y:S01]  /*1b430*/  FMNMX.FTZ R124, R44, R127, !PT ;  /* 0x0000007f2c7c7209 */ /* 0x000fe20007810000 */
[CC--:B------:R-:W-:Y:S01]  /*1b440*/  FFMA.FTZ R58, R0.reuse, R125.reuse, R58 ;  /* 0x0000007d003a7223 */ /* 0x0c0fe2000001003a */
[----:B------:R-:W-:Y:S01]  /*1b450*/  I2FP.F32.S32 R122, R122 ;  /* 0x0000007a007a7245 */ /* 0x000fe20000201400 */
[----:B------:R-:W-:Y:S01]  /*1b460*/  FFMA.FTZ R56, R0, R125, R56 ;  /* 0x0000007d00387223 */ /* 0x000fe20000010038 */
[----:B------:R-:W-:Y:S02]  /*1b470*/  FMNMX.FTZ R126, R46, R3, !PT ;  /* 0x000000032e7e7209 */ /* 0x000fe40007810000 */
[----:B------:R-:W-:Y:S01]  /*1b480*/  FMNMX.FTZ R125, R45, R124, !PT ;  /* 0x0000007c2d7d7209 */ /* 0x000fe20007810000 */
[CC--:B------:R-:W-:Y:S01]  /*1b490*/  FFMA.FTZ R55, R0.reuse, R122.reuse, R55 ;  /* 0x0000007a00377223 */ /* 0x0c0fe20000010037 */
[----:B------:R-:W-:Y:S01]  /*1b4a0*/  FFMA.FTZ R53, R0, R122, R53 ;  /* 0x0000007a00357223 */ /* 0x000fe20000010035 */
[----:B------:R-:W-:Y:S02]  /*1b4b0*/  IADD3 R122, R2, 0x69, RZ ;  /* 0x00000069027a7810 */ /* 0x000fe40007ffe0ff */
[----:B------:R-:W-:Y:S02]  /*1b4c0*/  FMNMX.FTZ R127, R47, R126, !PT ;  /* 0x0000007e2f7f7209 */ /* 0x000fe40007810000 */
[----:B------:R-:W-:Y:S02]  /*1b4d0*/  FMNMX.FTZ R124, R48, R125, !PT ;  /* 0x0000007d307c7209 */ /* 0x000fe40007810000 */
[----:B------:R-:W-:Y:S02]  /*1b4e0*/  IADD3 R3, R2, 0x70, RZ ;  /* 0x0000007002037810 */ /* 0x000fe40007ffe0ff */
[----:B------:R-:W-:Y:S02]  /*1b4f0*/  I2FP.F32.S32 R122, R122 ;  /* 0x0000007a007a7245 */ /* 0x000fe40000201400 */
[----:B------:R-:W-:Y:S02]  /*1b500*/  FMNMX.FTZ R126, R50, R127, !PT ;  /* 0x0000007f327e7209 */ /* 0x000fe40007810000 */
[----:B------:R-:W-:Y:S01]  /*1b510*/  I2FP.F32.S32 R3, R3 ;  /* 0x0000000300037245 */ /* 0x000fe20000201400 */
[C---:B------:R-:W-:Y:S01]  /*1b520*/  FFMA.FTZ R59, R0.reuse, R122, R59 ;  /* 0x0000007a003b7223 */ /* 0x040fe2000001003b */
[----:B------:R-:W-:Y:S01]  /*1b530*/  FMNMX.FTZ R127, R49, R124, !PT ;  /* 0x0000007c317f7209 */ /* 0x000fe20007810000 */
[C---:B------:R-:W-:Y:S01]  /*1b540*/  FFMA.FTZ R57, R0.reuse, R122, R57 ;  /* 0x0000007a00397223 */ /* 0x040fe20000010039 */
[----:B------:R-:W-:Y:S01]  /*1b550*/  FMNMX.FTZ R125, R51, R126, !PT ;  /* 0x0000007e337d7209 */ /* 0x000fe20007810000 */
[----:B------:R-:W-:Y:S01]  /*1b560*/  FFMA.FTZ R62, R0, R3, R62 ;  /* 0x00000003003e7223 */ /* 0x000fe2000001003e */
[----:B------:R-:W-:Y:S01]  /*1b570*/  FMNMX.FTZ R122, R52, R127, !PT ;  /* 0x0000007f347a7209 */ /* 0x000fe20007810000 */
[----:B------:R-:W-:Y:S01]  /*1b580*/  FFMA.FTZ R60, R0, R3, R60 ;  /* 0x00000003003c7223 */ /* 0x000fe2000001003c */
[----:B------:R-:W-:Y:S02]  /*1b590*/  IADD3 R3, R2, 0x71, RZ ;  /* 0x0000007102037810 */ /* 0x000fe40007ffe0ff */
[----:B------:R-:W-:Y:S02]  /*1b5a0*/  FMNMX.FTZ R127, R53, R122, !PT ;  /* 0x0000007a357f7209 */ /* 0x000fe40007810000 */
[----:B------:R-:W-:Y:S02]  /*1b5b0*/  FMNMX.FTZ R124, R54, R125, !PT ;  /* 0x0000007d367c7209 */ /* 0x000fe40007810000 */
[----:B------:R-:W-:Y:S02]  /*1b5c0*/  I2FP.F32.S32 R3, R3 ;  /* 0x0000000300037245 */ /* 0x000fe40000201400 */
[C---:B------:R-:W-:Y:S02]  /*1b5d0*/  IADD3 R125, R2.reuse, 0x78, RZ ;  /* 0x00000078027d7810 */ /* 0x040fe40007ffe0ff */
[----:B------:R-:W-:Y:S01]  /*1b5e0*/  IADD3 R122, R2, 0x79, RZ ;  /* 0x00000079027a7810 */ /* 0x000fe20007ffe0ff */
[----:B------:R-:W-:Y:S01]  /*1b5f0*/  FFMA.FTZ R61, R0, R3, R61 ;  /* 0x00000003003d7223 */ /* 0x000fe2000001003d */
[----:B------:R-:W-:Y:S01]  /*1b600*/  FMNMX.FTZ R2, R56, R127, !PT ;  /* 0x0000007f38027209 */ /* 0x000fe20007810000 */
[----:B------:R-:W-:Y:S01]  /*1b610*/  FFMA.FTZ R63, R0, R3, R63 ;  /* 0x00000003003f7223 */ /* 0x000fe2000001003f */
[----:B------:R-:W-:Y:S02]  /*1b620*/  FMNMX.FTZ R129, R55, R124, !PT ;  /* 0x0000007c37817209 */ /* 0x000fe40007810000 */
[----:B------:R-:W-:Y:S02]  /*1b630*/  FMNMX.FTZ R3, R57, R2, !PT ;  /* 0x0000000239037209 */ /* 0x000fe40007810000 */
[----:B------:R-:W-:Y:S02]  /*1b640*/  I2FP.F32.S32 R125, R125 ;  /* 0x0000007d007d7245 */ /* 0x000fe40000201400 */
[----:B------:R-:W-:Y:S02]  /*1b650*/  FMNMX.FTZ R124, R58, R129, !PT ;  /* 0x000000813a7c7209 */ /* 0x000fe40007810000 */
[----:B------:R-:W-:Y:S01]  /*1b660*/  FMNMX.FTZ R2, R60, R3, !PT ;  /* 0x000000033c027209 */ /* 0x000fe20007810000 */
[CC--:B------:R-:W-:Y:S01]  /*1b670*/  FFMA.FTZ R64, R0.reuse, R125.reuse, R64 ;  /* 0x0000007d00407223 */ /* 0x0c0fe20000010040 */
[----:B------:R-:W-:Y:S01]  /*1b680*/  I2FP.F32.S32 R122, R122 ;  /* 0x0000007a007a7245 */ /* 0x000fe20000201400 */
[C---:B------:R-:W-:Y:S01]  /*1b690*/  FFMA.FTZ R66, R0.reuse, R125, R66 ;  /* 0x0000007d00427223 */ /* 0x040fe20000010042 */
[----:B------:R-:W-:Y:S02]  /*1b6a0*/  FMNMX.FTZ R127, R59, R124, !PT ;  /* 0x0000007c3b7f7209 */ /* 0x000fe40007810000 */
[----:B------:R-:W-:Y:S01]  /*1b6b0*/  FMNMX.FTZ R129, R61, R2, !PT ;  /* 0x000000023d817209 */ /* 0x000fe20007810000 */
[-C--:B------:R-:W-:Y:S01]  /*1b6c0*/  FFMA.FTZ R67, R0, R122.reuse, R67 ;  /* 0x0000007a00437223 */ /* 0x080fe20000010043 */
[----:B------:R-:W-:Y:S01]  /*1b6d0*/  FMNMX.FTZ R124, R62, R127, !PT ;  /* 0x0000007f3e7c7209 */ /* 0x000fe20007810000 */
[----:B------:R-:W-:Y:S01]  /*1b6e0*/  FFMA.FTZ R65, R0, R122, R65 ;  /* 0x0000007a00417223 */ /* 0x000fe20000010041 */
[----:B------:R-:W-:Y:S02]  /*1b6f0*/  FMNMX.FTZ R122, R64, R129, !PT ;  /* 0x00000081407a7209 */ /* 0x000fe40007810000 */
[----:B------:R-:W-:Y:S01]  /*1b700*/  FMNMX.FTZ R3, R63, R124, !PT ;  /* 0x0000007c3f037209 */ /* 0x000fe20007810000 */
[----:B------:R-:W-:Y:S01]  /*1b710*/  LDSM.16.MT88.4 R128, [R188+0x9000] ;  /* 0x00900000bc80783b */ /* 0x000fe20000004200 */
[----:B------:R-:W-:Y:S02]  /*1b720*/  FMNMX.FTZ R124, R65, R122, !PT ;  /* 0x0000007a417c7209 */ /* 0x000fe40007810000 */
[----:B------:R-:W-:Y:S04]  /*1b730*/  FMNMX.FTZ R2, R66, R3, !PT ;  /* 0x0000000342027209 */ /* 0x000fe80007810000 */
[----:B------:R-:W-:Y:S01]  /*1b740*/  FMNMX.FTZ R127, R67, R2, !PT ;  /* 0x00000002437f7209 */ /* 0x000fe20007810000 */
[----:B------:R-:W1:Y:S08]  /*1b750*/  SHFL.BFLY PT, R3, R124, 0x2, 0x1f ;  /* 0x0c401f007c037f89 */ /* 0x000e7000000e0000 */
[----:B------:R-:W3:Y:S01]  /*1b760*/  SHFL.BFLY PT, R2, R127, 0x2, 0x1f ;  /* 0x0c401f007f027f89 */ /* 0x000ee200000e0000 */
[----:B-1----:R-:W-:Y:S02]  /*1b770*/  FMNMX.FTZ R126, R124, R3, !PT ;  /* 0x000000037c7e7209 */ /* 0x002fe40007810000 */
[----:B---3--:R-:W-:Y:S05]  /*1b780*/  FMNMX.FTZ R125, R127, R2, !PT ;  /* 0x000000027f7d7209 */ /* 0x008fea0007810000 */
[----:B------:R-:W1:Y:S08]  /*1b790*/  SHFL.BFLY PT, R3, R126, 0x1, 0x1f ;  /* 0x0c201f007e037f89 */ /* 0x000e7000000e0000 */
[----:B------:R-:W3:Y:S01]  /*1b7a0*/  SHFL.BFLY PT, R2, R125, 0x1, 0x1f ;  /* 0x0c201f007d027f89 */ /* 0x000ee200000e0000 */
[----:B-1----:R-:W-:Y:S02]  /*1b7b0*/  FMNMX.FTZ R3, R126, R3, !PT ;  /* 0x000000037e037209 */ /* 0x002fe40007810000 */
[----:B---3--:R-:W-:Y:S03]  /*1b7c0*/  FMNMX.FTZ R2, R125, R2, !PT ;  /* 0x000000027d027209 */ /* 0x008fe60007810000 */
[----:B------:R-:W-:Y:S01]  /*1b7d0*/  FADD.FTZ R121, -R3, R121 ;  /* 0x0000007903797221 */ /* 0x000fe20000010100 */
[----:B------:R-:W-:Y:S03]  /*1b7e0*/  FSETP.NEU.FTZ.AND P0, PT, R2, -INF , PT ;  /* 0xff8000000200780b */ /* 0x000fe60003f1d000 */
[C---:B--2---:R-:W-:Y:S01]  /*1b7f0*/  FMUL.FTZ R124, R120.reuse, R121 ;  /* 0x00000079787c7220 */ /* 0x044fe20000410000 */
[----:B------:R-:W-:Y:S01]  /*1b800*/  FMUL.FTZ R143, R120, R2 ;  /* 0x00000002788f7220 */ /* 0x000fe20000410000 */
[----:B------:R-:W-:Y:S02]  /*1b810*/  FADD.FTZ R123, -R2, R123 ;  /* 0x0000007b027b7221 */ /* 0x000fe40000010100 */
[----:B------:R1:W2:Y:S02]  /*1b820*/  MUFU.EX2 R121, R124 ;  /* 0x0000007c00797308 */ /* 0x0002a40000000800 */
[C---:B------:R-:W-:Y:S01]  /*1b830*/  FMUL.FTZ R122, R120.reuse, R123 ;  /* 0x0000007b787a7220 */ /* 0x040fe20000410000 */
[----:B------:R-:W-:Y:S01]  /*1b840*/  FSEL R143, R143, RZ, P0 ;  /* 0x000000ff8f8f7208 */ /* 0x000fe20000000000 */
[----:B------:R-:W-:Y:S01]  /*1b850*/  FMUL.FTZ R123, R120, R3 ;  /* 0x00000003787b7220 */ /* 0x000fe20000410000 */
        /* <DEDUP_REMOVED lines=10> */
[----:B-1----:R-:W1:Y:S01]  /*1b900*/  LDSM.16.MT88.4 R124, [R190+0x9000] ;  /* 0x00900000be7c783b */ /* 0x002e620000004200 */
[----:B------:R-:W-:Y:S01]  /*1b910*/  FFMA.FTZ R142, R5, R120, -R123 ;  /* 0x00000078058e7223 */ /* 0x000fe2000001087b */
[C---:B--2---:R-:W-:Y:S01]  /*1b920*/  FMUL.FTZ R4, R121.reuse, R112 ;  /* 0x0000007079047220 */ /* 0x044fe20000410000 */
        /* <DEDUP_REMOVED lines=15> */
[----:B------:R-:W3:Y:S01]  /*1ba20*/  LDSM.16.MT88.4 R108, [R188+0xb000] ;  /* 0x00b00000bc6c783b */ /* 0x000ee20000004200 */
        /* <DEDUP_REMOVED lines=10> */
[----:B--2---:R-:W-:Y:S01]  /*1bad0*/  F2FP.BF16.F32.PACK_AB R113, R141, R145 ;  /* 0x000000918d71723e */ /* 0x004fe200000010ff */
[C---:B------:R-:W-:Y:S01]  /*1bae0*/  FMUL.FTZ R80, R121.reuse, R80 ;  /* 0x0000005079507220 */ /* 0x040fe20000410000 */
[C---:B------:R-:W-:Y:S01]  /*1baf0*/  FMUL.FTZ R81, R121.reuse, R81 ;  /* 0x0000005179517220 */ /* 0x040fe20000410000 */
[C---:B------:R-:W-:Y:S01]  /*1bb00*/  FMUL.FTZ R86, R122.reuse, R86 ;  /* 0x000000567a567220 */ /* 0x040fe20000410000 */
[----:B------:R-:W-:Y:S01]  /*1bb10*/  FMUL.FTZ R87, R122, R87 ;  /* 0x000000577a577220 */ /* 0x000fe20000410000 */
[C---:B------:R-:W-:Y:S01]  /*1bb20*/  FMUL.FTZ R84, R121.reuse, R84 ;  /* 0x0000005479547220 */ /* 0x040fe20000410000 */
[----:B------:R-:W-:Y:S03]  /*1bb30*/  FMUL.FTZ R85, R121, R85 ;  /* 0x0000005579557220 */ /* 0x000fe60000410000 */
[----:B------:R-:W-:Y:S01]  /*1bb40*/  MUFU.EX2 R144, R144 ;  /* 0x0000009000907308 */ /* 0x000fe20000000800 */
[-CC-:B------:R-:W-:Y:S01]  /*1bb50*/  FFMA.FTZ R159, R26, R120.reuse, -R143.reuse ;  /* 0x000000781a9f7223 */ /* 0x180fe2000001088f */
[-CC-:B------:R-:W-:Y:S01]  /*1bb60*/  FFMA.FTZ R156, R27, R120.reuse, -R143.reuse ;  /* 0x000000781b9c7223 */ /* 0x180fe2000001088f */
[-CC-:B------:R-:W-:Y:S01]  /*1bb70*/  FFMA.FTZ R163, R38, R120.reuse, -R143.reuse ;  /* 0x0000007826a37223 */ /* 0x180fe2000001088f */
[-CC-:B------:R-:W-:Y:S01]  /*1bb80*/  FFMA.FTZ R160, R39, R120.reuse, -R143.reuse ;  /* 0x0000007827a07223 */ /* 0x180fe2000001088f */
[-CC-:B------:R-:W-:Y:S01]  /*1bb90*/  FFMA.FTZ R161, R42, R120.reuse, -R143.reuse ;  /* 0x000000782aa17223 */ /* 0x180fe2000001088f */
[-C--:B------:R-:W-:Y:S01]  /*1bba0*/  FFMA.FTZ R162, R43, R120.reuse, -R143 ;  /* 0x000000782ba27223 */ /* 0x080fe2000001088f */
[-CC-:B------:R-:W-:Y:S03]  /*1bbb0*/  FFMA.FTZ R164, R36, R120.reuse, -R123.reuse ;  /* 0x0000007824a47223 */ /* 0x180fe6000001087b */
[----:B------:R-:W2:Y:S01]  /*1bbc0*/  MUFU.EX2 R142, R142 ;  /* 0x0000008e008e7308 */ /* 0x000ea20000000800 */
[----:B----4-:R-:W-:Y:S01]  /*1bbd0*/  F2FP.BF16.F32.PACK_AB R115, R138, R139 ;  /* 0x0000008b8a73723e */ /* 0x010fe200000010ff */
[-CC-:B------:R-:W-:Y:S01]  /*1bbe0*/  FFMA.FTZ R165, R37, R120.reuse, -R123.reuse ;  /* 0x0000007825a57223 */ /* 0x180fe2000001087b */
[-CC-:B------:R-:W-:Y:S01]  /*1bbf0*/  FFMA.FTZ R166, R40, R120.reuse, -R123.reuse ;  /* 0x0000007828a67223 */ /* 0x180fe2000001087b */
[----:B------:R-:W-:Y:S01]  /*1bc00*/  LDSM.16.MT88.4 R36, [R190+0xc000] ;  /* 0x00c00000be24783b */ /* 0x000fe20000004200 */
[-CC-:B------:R-:W-:Y:S01]  /*1bc10*/  FFMA.FTZ R41, R41, R120.reuse, -R123.reuse ;  /* 0x0000007829297223 */ /* 0x180fe2000001087b */
[----:B------:R-:W-:Y:S01]  /*1bc20*/  FFMA.FTZ R167, R45, R120, -R123 ;  /* 0x000000782da77223 */ /* 0x000fe2000001087b */
        /* <DEDUP_REMOVED lines=8> */
[----:B------:R-:W-:Y:S03]  /*1bcb0*/  FMUL.FTZ R93, R121, R93 ;  /* 0x0000005d795d7220 */ /* 0x000fe60000410000 */
[----:B------:R-:W4:Y:S01]  /*1bcc0*/  MUFU.EX2 R137, R137 ;  /* 0x0000008900897308 */ /* 0x000f220000000800 */
[----:B--2---:R-:W-:Y:S01]  /*1bcd0*/  F2FP.BF16.F32.PACK_AB R112, R142, R144 ;  /* 0x000000908e70723e */ /* 0x004fe200000010ff */
[--C-:B------:R-:W-:Y:S01]  /*1bce0*/  FFMA.FTZ R146, R14, R120, -R143.reuse ;  /* 0x000000780e927223 */ /* 0x100fe2000001088f */
[C---:B------:R-:W-:Y:S01]  /*1bcf0*/  FMUL.FTZ R14, R122.reuse, R106 ;  /* 0x0000006a7a0e7220 */ /* 0x040fe20000410000 */
[-C--:B------:R-:W-:Y:S01]  /*1bd00*/  FFMA.FTZ R147, R15, R120.reuse, -R143 ;  /* 0x000000780f937223 */ /* 0x080fe2000001088f */
[----:B------:R-:W-:Y:S01]  /*1bd10*/  FMUL.FTZ R15, R122, R107 ;  /* 0x0000006b7a0f7220 */ /* 0x000fe20000410000 */
[--C-:B------:R-:W-:Y:S01]  /*1bd20*/  FFMA.FTZ R152, R12, R120, -R123.reuse ;  /* 0x000000780c987223 */ /* 0x100fe2000001087b */
[----:B------:R-:W-:Y:S01]  /*1bd30*/  FMUL.FTZ R12, R121, R104 ;  /* 0x00000068790c7220 */ /* 0x000fe20000410000 */
[----:B------:R-:W-:Y:S01]  /*1bd40*/  FFMA.FTZ R153, R13, R120, -R123 ;  /* 0x000000780d997223 */ /* 0x000fe2000001087b */
[C---:B------:R-:W-:Y:S01]  /*1bd50*/  FMUL.FTZ R13, R121.reuse, R105 ;  /* 0x00000069790d7220 */ /* 0x040fe20000410000 */
[----:B------:R-:W-:Y:S01]  /*1bd60*/  MUFU.EX2 R146, R146 ;  /* 0x0000009200927308 */ /* 0x000fe20000000800 */
[----:B------:R-:W-:Y:S01]  /*1bd70*/  LDSM.16.MT88.4 R104, [R190+0xb400] ;  /* 0x00b40000be68783b */ /* 0x000fe20000004200 */
[C---:B------:R-:W-:Y:S01]  /*1bd80*/  FMUL.FTZ R98, R122.reuse, R98 ;  /* 0x000000627a627220 */ /* 0x040fe20000410000 */
[----:B------:R-:W-:Y:S01]  /*1bd90*/  FMUL.FTZ R99, R122, R99 ;  /* 0x000000637a637220 */ /* 0x000fe20000410000 */
[C---:B------:R-:W-:Y:S01]  /*1bda0*/  FMUL.FTZ R96, R121.reuse, R96 ;  /* 0x0000006079607220 */ /* 0x040fe20000410000 */
[----:B------:R-:W-:Y:S01]  /*1bdb0*/  FMUL.FTZ R97, R121, R97 ;  /* 0x0000006179617220 */ /* 0x000fe20000410000 */
[--C-:B------:R-:W-:Y:S01]  /*1bdc0*/  FFMA.FTZ R151, R18, R120, -R143.reuse ;  /* 0x0000007812977223 */ /* 0x100fe2000001088f */
[----:B----4-:R-:W-:Y:S03]  /*1bdd0*/  F2FP.BF16.F32.PACK_AB R114, R137, R140 ;  /* 0x0000008c8972723e */ /* 0x010fe600000010ff */
[----:B------:R-:W2:Y:S01]  /*1bde0*/  MUFU.EX2 R147, R147 ;  /* 0x0000009300937308 */ /* 0x000ea20000000800 */
[C---:B------:R-:W-:Y:S01]  /*1bdf0*/  FMUL.FTZ R18, R122.reuse, R102 ;  /* 0x000000667a127220 */ /* 0x040fe20000410000 */
[-C--:B------:R-:W-:Y:S01]  /*1be00*/  FFMA.FTZ R150, R19, R120.reuse, -R143 ;  /* 0x0000007813967223 */ /* 0x080fe2000001088f */
[----:B------:R-:W-:Y:S01]  /*1be10*/  FMUL.FTZ R19, R122, R103 ;  /* 0x000000677a137220 */ /* 0x000fe20000410000 */
[--C-:B------:R-:W-:Y:S01]  /*1be20*/  FFMA.FTZ R154, R16, R120, -R123.reuse ;  /* 0x00000078109a7223 */ /* 0x100fe2000001087b */
[----:B------:R-:W-:Y:S01]  /*1be30*/  FMUL.FTZ R16, R121, R100 ;  /* 0x0000006479107220 */ /* 0x000fe20000410000 */
[C---:B-1----:R-:W-:Y:S04]  /*1be40*/  HMMA.16816.F32.BF16 R4, R112.reuse, R124, R4 ;  /* 0x0000007c7004723c */ /* 0x042fe80000041804 */
[----:B------:R-:W-:Y:S01]  /*1be50*/  MUFU.EX2 R151, R151 ;  /* 0x0000009700977308 */ /* 0x000fe20000000800 */
[----:B------:R-:W-:Y:S01]  /*1be60*/  FFMA.FTZ R155, R17, R120, -R123 ;  /* 0x00000078119b7223 */ /* 0x000fe2000001087b */
[C---:B------:R-:W-:Y:S01]  /*1be70*/  HMMA.16816.F32.BF16 R8, R112.reuse, R126, R8 ;  /* 0x0000007e7008723c */ /* 0x040fe20000041808 */
[----:B------:R-:W1:Y:S02]  /*1be80*/  LDSM.16.MT88.4 R124, [R190+0xd000] ;  /* 0x00d00000be7c783b */ /* 0x000e640000004200 */
[----:B------:R-:W-:Y:S05]  /*1be90*/  ISETP.GT.AND P0, PT, R209, 0x1, PT ;  /* 0x00000001d100780c */ /* 0x000fea0003f04270 */
[----:B------:R-:W4:Y:S03]  /*1bea0*/  MUFU.EX2 R150, R150 ;  /* 0x0000009600967308 */ /* 0x000f260000000800 */
[----:B------:R-:W-:Y:S01]  /*1beb0*/  FMUL.FTZ R17, R121, R101 ;  /* 0x0000006579117220 */ /* 0x000fe20000410000 */
[C---:B------:R-:W-:Y:S03]  /*1bec0*/  HMMA.16816.F32.BF16 R68, R112.reuse, R128, R68 ;  /* 0x000000807044723c */ /* 0x040fe60000041844 */
[----:B--2---:R-:W-:Y:S03]  /*1bed0*/  F2FP.BF16.F32.PACK_AB R101, R147, R146 ;  /* 0x000000929365723e */ /* 0x004fe600000010ff */
[C---:B------:R-:W-:Y:S01]  /*1bee0*/  HMMA.16816.F32.BF16 R72, R112.reuse, R130, R72 ;  /* 0x000000827048723c */ /* 0x040fe20000041848 */
[----:B------:R-:W2:Y:S01]  /*1bef0*/  LDSM.16.MT88.4 R128, [R188+0xd000] ;  /* 0x00d00000bc80783b */ /* 0x000ea20000004200 */
[----:B------:R-:W-:Y:S03]  /*1bf00*/  MUFU.EX2 R152, R152 ;  /* 0x0000009800987308 */ /* 0x000fe60000000800 */
[-CC-:B------:R-:W-:Y:S01]  /*1bf10*/  FFMA.FTZ R158, R22, R120.reuse, -R143.reuse ;  /* 0x00000078169e7223 */ /* 0x180fe2000001088f */
[C---:B------:R-:W-:Y:S06]  /*1bf20*/  HMMA.16816.F32.BF16 R76, R112.reuse, R132, R76 ;  /* 0x00000084704c723c */ /* 0x040fec000004184c */
[----:B------:R-:W5:Y:S01]  /*1bf30*/  MUFU.EX2 R153, R153 ;  /* 0x0000009900997308 */ /* 0x000f620000000800 */
[----:B----4-:R-:W-:Y:S01]  /*1bf40*/  F2FP.BF16.F32.PACK_AB R103, R150, R151 ;  /* 0x000000979667723e */ /* 0x010fe200000010ff */
[C---:B------:R-:W-:Y:S01]  /*1bf50*/  HMMA.16816.F32.BF16 R80, R112.reuse, R134, R80 ;  /* 0x000000867050723c */ /* 0x040fe20000041850 */
[----:B------:R-:W-:Y:S02]  /*1bf60*/  LDSM.16.MT88.4 R132, [R188+0x9400] ;  /* 0x00940000bc84783b */ /* 0x000fe40000004200 */
[-CC-:B------:R-:W-:Y:S03]  /*1bf70*/  FFMA.FTZ R157, R23, R120.reuse, -R143.reuse ;  /* 0x00000078179d7223 */ /* 0x180fe6000001088f */
[C---:B---3--:R-:W-:Y:S02]  /*1bf80*/  HMMA.16816.F32.BF16 R84, R112.reuse, R108, R84 ;  /* 0x0000006c7054723c */ /* 0x048fe40000041854 */
[----:B------:R-:W-:Y:S03]  /*1bf90*/  MUFU.EX2 R154, R154 ;  /* 0x0000009a009a7308 */ /* 0x000fe60000000800 */
[--C-:B------:R-:W-:Y:S01]  /*1bfa0*/  FFMA.FTZ R50, R50, R120, -R143.reuse ;  /* 0x0000007832327223 */ /* 0x100fe2000001088f */
[C---:B------:R-:W-:Y:S01]  /*1bfb0*/  HMMA.16816.F32.BF16 R88, R112.reuse, R110, R88 ;  /* 0x0000006e7058723c */ /* 0x040fe20000041858 */
[----:B------:R-:W3:Y:S05]  /*1bfc0*/  LDSM.16.MT88.4 R108, [R190+0x9400] ;  /* 0x00940000be6c783b */ /* 0x000eea0000004200 */
[----:B------:R-:W4:Y:S01]  /*1bfd0*/  MUFU.EX2 R155, R155 ;  /* 0x0000009b009b7308 */ /* 0x000f220000000800 */
[----:B-----5:R-:W-:Y:S01]  /*1bfe0*/  F2FP.BF16.F32.PACK_AB R100, R153, R152 ;  /* 0x000000989964723e */ /* 0x020fe200000010ff */
[C---:B-1----:R-:W-:Y:S08]  /*1bff0*/  HMMA.16816.F32.BF16 R92, R112.reuse, R124, R92 ;  /* 0x0000007c705c723c */ /* 0x042ff0000004185c */
[----:B------:R-:W-:Y:S01]  /*1c000*/  MUFU.EX2 R163, R163 ;  /* 0x000000a300a37308 */ /* 0x000fe20000000800 */
[C---:B------:R-:W-:Y:S01]  /*1c010*/  HMMA.16816.F32.BF16 R12, R112.reuse, R126, R12 ;  /* 0x0000007e700c723c */ /* 0x040fe2000004180c */
[----:B------:R-:W-:Y:S02]  /*1c020*/  LDSM.16.MT88.4 R124, [R190+0xd400] ;  /* 0x00d40000be7c783b */ /* 0x000fe40000004200 */
[----:B------:R-:W-:Y:S03]  /*1c030*/  FFMA.FTZ R51, R51, R120, -R143 ;  /* 0x0000007833337223 */ /* 0x000fe6000001088f */
[C---:B--2---:R-:W-:Y:S03]  /*1c040*/  HMMA.16816.F32.BF16 R16, R112.reuse, R128, R16 ;  /* 0x000000807010723c */ /* 0x044fe60000041810 */
[----:B------:R-:W-:Y:S02]  /*1c050*/  MUFU.EX2 R160, R160 ;  /* 0x000000a000a07308 */ /* 0x000fe40000000800 */
[----:B----4-:R-:W-:Y:S01]  /*1c060*/  F2FP.BF16.F32.PACK_AB R102, R155, R154 ;  /* 0x0000009a9b66723e */ /* 0x010fe200000010ff */
[----:B------:R-:W-:Y:S01]  /*1c070*/  HMMA.16816.F32.BF16 R96, R112, R130, R96 ;  /* 0x000000827060723c */ /* 0x000fe20000041860 */
[----:B------:R-:W1:Y:S06]  /*1c080*/  LDSM.16.MT88.4 R112, [R188+0xb400] ;  /* 0x00b40000bc70783b */ /* 0x000e6c0000004200 */
[----:B------:R-:W-:Y:S01]  /*1c090*/  MUFU.EX2 R161, R161 ;  /* 0x000000a100a17308 */ /* 0x000fe20000000800 */
[-CC-:B------:R-:W-:Y:S03]  /*1c0a0*/  FFMA.FTZ R48, R48, R120.reuse, -R123.reuse ;  /* 0x0000007830307223 */ /* 0x180fe6000001087b */
[-C--:B------:R-:W-:Y:S01]  /*1c0b0*/  FFMA.FTZ R49, R49, R120.reuse, -R123 ;  /* 0x0000007831317223 */ /* 0x080fe2000001087b */
[-CC-:B------:R-:W-:Y:S01]  /*1c0c0*/  FFMA.FTZ R54, R54, R120.reuse, -R143.reuse ;  /* 0x0000007836367223 */ /* 0x180fe2000001088f */
[-CC-:B------:R-:W-:Y:S01]  /*1c0d0*/  FFMA.FTZ R55, R55, R120.reuse, -R143.reuse ;  /* 0x0000007837377223 */ /* 0x180fe2000001088f */
[----:B------:R-:W-:Y:S03]  /*1c0e0*/  LDSM.16.MT88.4 R128, [R190+0x9800] ;  /* 0x00980000be80783b */ /* 0x000fe60000004200 */
[----:B------:R-:W-:Y:S01]  /*1c0f0*/  MUFU.EX2 R162, R162 ;  /* 0x000000a200a27308 */ /* 0x000fe20000000800 */
[-CC-:B------:R-:W-:Y:S01]  /*1c100*/  FFMA.FTZ R58, R58, R120.reuse, -R143.reuse ;  /* 0x000000783a3a7223 */ /* 0x180fe2000001088f */
[-C--:B------:R-:W-:Y:S01]  /*1c110*/  FFMA.FTZ R59, R59, R120.reuse, -R143 ;  /* 0x000000783b3b7223 */ /* 0x080fe2000001088f */
[-CC-:B------:R-:W-:Y:S01]  /*1c120*/  FFMA.FTZ R52, R52, R120.reuse, -R123.reuse ;  /* 0x0000007834347223 */ /* 0x180fe2000001087b */
[-CC-:B------:R-:W-:Y:S01]  /*1c130*/  FFMA.FTZ R53, R53, R120.reuse, -R123.reuse ;  /* 0x0000007835357223 */ /* 0x180fe2000001087b */
[-CC-:B------:R-:W-:Y:S01]  /*1c140*/  FFMA.FTZ R56, R56, R120.reuse, -R123.reuse ;  /* 0x0000007838387223 */ /* 0x180fe2000001087b */
[C---:B---3--:R-:W-:Y:S04]  /*1c150*/  HMMA.16816.F32.BF16 R4, R100.reuse, R108, R4 ;  /* 0x0000006c6404723c */ /* 0x048fe80000041804 */
[----:B------:R-:W-:Y:S01]  /*1c160*/  MUFU.EX2 R164, R164 ;  /* 0x000000a400a47308 */ /* 0x000fe20000000800 */
[--C-:B------:R-:W-:Y:S01]  /*1c170*/  FFMA.FTZ R57, R57, R120, -R123.reuse ;  /* 0x0000007839397223 */ /* 0x100fe2000001087b */
[C---:B------:R-:W-:Y:S01]  /*1c180*/  HMMA.16816.F32.BF16 R8, R100.reuse, R110, R8 ;  /* 0x0000006e6408723c */ /* 0x040fe20000041808 */
[----:B------:R-:W2:Y:S07]  /*1c190*/  LDSM.16.MT88.4 R108, [R188+0xd400] ;  /* 0x00d40000bc6c783b */ /* 0x000eae0000004200 */
[----:B------:R-:W-:Y:S03]  /*1c1a0*/  MUFU.EX2 R165, R165 ;  /* 0x000000a500a57308 */ /* 0x000fe60000000800 */
[----:B------:R-:W-:Y:S01]  /*1c1b0*/  FFMA.FTZ R144, R121, R214, R144 ;  /* 0x000000d679907223 */ /* 0x000fe20000010090 */
[C---:B------:R-:W-:Y:S03]  /*1c1c0*/  HMMA.16816.F32.BF16 R68, R100.reuse, R132, R68 ;  /* 0x000000846444723c */ /* 0x040fe60000041844 */
[-CC-:B------:R-:W-:Y:S03]  /*1c1d0*/  FFMA.FTZ R61, R61, R120.reuse, -R123.reuse ;  /* 0x000000783d3d7223 */ /* 0x180fe6000001087b */
[C---:B------:R-:W-:Y:S01]  /*1c1e0*/  HMMA.16816.F32.BF16 R72, R100.reuse, R134, R72 ;  /* 0x000000866448723c */ /* 0x040fe20000041848 */
[----:B------:R-:W-:Y:S04]  /*1c1f0*/  MUFU.EX2 R166, R166 ;  /* 0x000000a600a67308 */ /* 0x000fe80000000800 */
[-CC-:B------:R-:W-:Y:S01]  /*1c200*/  FFMA.FTZ R132, R24, R120.reuse, -R123.reuse ;  /* 0x0000007818847223 */ /* 0x180fe2000001087b */
[C---:B------:R-:W-:Y:S05]  /*1c210*/  HMMA.16816.F32.BF16 R76, R100.reuse, R104, R76 ;  /* 0x00000068644c723c */ /* 0x040fea000004184c */
[----:B------:R-:W-:Y:S01]  /*1c220*/  MUFU.EX2 R50, R50 ;  /* 0x0000003200327308 */ /* 0x000fe20000000800 */
[-CC-:B------:R-:W-:Y:S01]  /*1c230*/  FFMA.FTZ R135, R25, R120.reuse, -R123.reuse ;  /* 0x0000007819877223 */ /* 0x180fe2000001087b */
[C---:B------:R-:W-:Y:S01]  /*1c240*/  HMMA.16816.F32.BF16 R80, R100.reuse, R106, R80 ;  /* 0x0000006a6450723c */ /* 0x040fe20000041850 */
[----:B------:R-:W3:Y:S07]  /*1c250*/  LDSM.16.MT88.4 R24, [R188+0x9800] ;  /* 0x00980000bc18783b */ /* 0x000eee0000004200 */
[----:B------:R-:W-:Y:S01]  /*1c260*/  MUFU.EX2 R51, R51 ;  /* 0x0000003300337308 */ /* 0x000fe20000000800 */
[C---:B-1----:R-:W-:Y:S01]  /*1c270*/  HMMA.16816.F32.BF16 R84, R100.reuse, R112, R84 ;  /* 0x000000706454723c */ /* 0x042fe20000041854 */
[----:B------:R-:W1:Y:S02]  /*1c280*/  LDSM.16.MT88.4 R104, [R190+0xb800] ;  /* 0x00b80000be68783b */ /* 0x000e640000004200 */
[-CC-:B------:R-:W-:Y:S03]  /*1c290*/  FFMA.FTZ R133, R20, R120.reuse, -R123.reuse ;  /* 0x0000007814857223 */ /* 0x180fe6000001087b */
[C---:B------:R-:W-:Y:S03]  /*1c2a0*/  HMMA.16816.F32.BF16 R88, R100.reuse, R114, R88 ;  /* 0x000000726458723c */ /* 0x040fe60000041858 */
[----:B------:R-:W-:Y:S02]  /*1c2b0*/  MUFU.EX2 R167, R167 ;  /* 0x000000a700a77308 */ /* 0x000fe40000000800 */
[-C--:B------:R-:W-:Y:S01]  /*1c2c0*/  FFMA.FTZ R134, R21, R120.reuse, -R123 ;  /* 0x0000007815867223 */ /* 0x080fe2000001087b */
[C---:B------:R-:W-:Y:S01]  /*1c2d0*/  HMMA.16816.F32.BF16 R92, R100.reuse, R124, R92 ;  /* 0x0000007c645c723c */ /* 0x040fe2000004185c */
[----:B------:R-:W-:Y:S06]  /*1c2e0*/  LDSM.16.MT88.4 R112, [R188+0xd800] ;  /* 0x00d80000bc70783b */ /* 0x000fec0000004200 */
[----:B------:R-:W-:Y:S01]  /*1c2f0*/  MUFU.EX2 R158, R158 ;  /* 0x0000009e009e7308 */ /* 0x000fe20000000800 */
[----:B------:R-:W-:Y:S01]  /*1c300*/  FFMA.FTZ R145, R122, R215, R145 ;  /* 0x000000d77a917223 */ /* 0x000fe20000010091 */
[C---:B------:R-:W-:Y:S08]  /*1c310*/  HMMA.16816.F32.BF16 R12, R100.reuse, R126, R12 ;  /* 0x0000007e640c723c */ /* 0x040ff0000004180c */
[----:B------:R-:W4:Y:S01]  /*1c320*/  MUFU.EX2 R157, R157 ;  /* 0x0000009d009d7308 */ /* 0x000f220000000800 */
[C---:B--2---:R-:W-:Y:S03]  /*1c330*/  HMMA.16816.F32.BF16 R16, R100.reuse, R108, R16 ;  /* 0x0000006c6410723c */ /* 0x044fe60000041810 */
[-CC-:B------:R-:W-:Y:S03]  /*1c340*/  FFMA.FTZ R124, R30, R120.reuse, -R143.reuse ;  /* 0x000000781e7c7223 */ /* 0x180fe6000001088f */
[----:B------:R-:W-:Y:S03]  /*1c350*/  HMMA.16816.F32.BF16 R96, R100, R110, R96 ;  /* 0x0000006e6460723c */ /* 0x000fe60000041860 */
[----:B------:R-:W-:Y:S01]  /*1c360*/  MUFU.EX2 R159, R159 ;  /* 0x0000009f009f7308 */ /* 0x000fe20000000800 */
[----:B------:R-:W2:Y:S01]  /*1c370*/  LDSM.16.MT88.4 R100, [R188+0xb800] ;  /* 0x00b80000bc64783b */ /* 0x000ea20000004200 */
[-CC-:B------:R-:W-:Y:S01]  /*1c380*/  FFMA.FTZ R127, R31, R120.reuse, -R143.reuse ;  /* 0x000000781f7f7223 */ /* 0x180fe2000001088f */
[-CC-:B------:R-:W-:Y:S01]  /*1c390*/  FFMA.FTZ R125, R34, R120.reuse, -R143.reuse ;  /* 0x00000078227d7223 */ /* 0x180fe2000001088f */
[----:B------:R-:W-:Y:S01]  /*1c3a0*/  FFMA.FTZ R126, R35, R120, -R143 ;  /* 0x00000078237e7223 */ /* 0x000fe2000001088f */
[----:B------:R-:W-:Y:S05]  /*1c3b0*/  MOV R209, R136 ;  /* 0x0000008800d17202 */ /* 0x000fea0000000f00 */
[----:B------:R-:W5:Y:S01]  /*1c3c0*/  MUFU.EX2 R156, R156 ;  /* 0x0000009c009c7308 */ /* 0x000f620000000800 */
[----:B------:R-:W2:Y:S01]  /*1c3d0*/  LDSM.16.MT88.4 R108, [R190+0xd800] ;  /* 0x00d80000be6c783b */ /* 0x000ea20000004200 */
[----:B----4-:R-:W-:Y:S02]  /*1c3e0*/  F2FP.BF16.F32.PACK_AB R21, R157, R158 ;  /* 0x0000009e9d15723e */ /* 0x010fe400000010ff */
[----:B------:R-:W-:Y:S06]  /*1c3f0*/  MOV R121, R3 ;  /* 0x0000000300797202 */ /* 0x000fec0000000f00 */
[----:B------:R-:W-:Y:S10]  /*1c400*/  MUFU.EX2 R133, R133 ;  /* 0x0000008500857308 */ /* 0x000ff40000000800 */
[----:B------:R-:W4:Y:S01]  /*1c410*/  MUFU.EX2 R134, R134 ;  /* 0x0000008600867308 */ /* 0x000f220000000800 */
[----:B-----5:R-:W-:Y:S09]  /*1c420*/  F2FP.BF16.F32.PACK_AB R23, R156, R159 ;  /* 0x0000009f9c17723e */ /* 0x020ff200000010ff */
[----:B------:R-:W-:Y:S10]  /*1c430*/  MUFU.EX2 R132, R132 ;  /* 0x0000008400847308 */ /* 0x000ff40000000800 */
[----:B------:R-:W5:Y:S01]  /*1c440*/  MUFU.EX2 R135, R135 ;  /* 0x0000008700877308 */ /* 0x000f620000000800 */
[----:B----4-:R-:W-:Y:S09]  /*1c450*/  F2FP.BF16.F32.PACK_AB R20, R134, R133 ;  /* 0x000000858614723e */ /* 0x010ff200000010ff */
[----:B------:R-:W-:Y:S10]  /*1c460*/  MUFU.EX2 R124, R124 ;  /* 0x0000007c007c7308 */ /* 0x000ff40000000800 */
[----:B------:R-:W4:Y:S01]  /*1c470*/  MUFU.EX2 R127, R127 ;  /* 0x0000007f007f7308 */ /* 0x000f220000000800 */
[----:B-----5:R-:W-:Y:S07]  /*1c480*/  F2FP.BF16.F32.PACK_AB R22, R135, R132 ;  /* 0x000000848716723e */ /* 0x020fee00000010ff */
[C---:B------:R-:W-:Y:S02]  /*1c490*/  HMMA.16816.F32.BF16 R4, R20.reuse, R128, R4 ;  /* 0x000000801404723c */ /* 0x040fe40000041804 */
[----:B------:R-:W-:Y:S04]  /*1c4a0*/  MUFU.EX2 R125, R125 ;  /* 0x0000007d007d7308 */ /* 0x000fe80000000800 */
[C---:B------:R-:W-:Y:S06]  /*1c4b0*/  HMMA.16816.F32.BF16 R8, R20.reuse, R130, R8 ;  /* 0x000000821408723c */ /* 0x040fec0000041808 */
[----:B------:R-:W5:Y:S01]  /*1c4c0*/  MUFU.EX2 R126, R126 ;  /* 0x0000007e007e7308 */ /* 0x000f620000000800 */
[-CC-:B------:R-:W-:Y:S01]  /*1c4d0*/  FFMA.FTZ R128, R28, R120.reuse, -R123.reuse ;  /* 0x000000781c807223 */ /* 0x180fe2000001087b */
[C---:B---3--:R-:W-:Y:S03]  /*1c4e0*/  HMMA.16816.F32.BF16 R68, R20.reuse, R24, R68 ;  /* 0x000000181444723c */ /* 0x048fe60000041844 */
[-CC-:B------:R-:W-:Y:S03]  /*1c4f0*/  FFMA.FTZ R129, R29, R120.reuse, -R123.reuse ;  /* 0x000000781d817223 */ /* 0x180fe6000001087b */
[C---:B------:R-:W-:Y:S01]  /*1c500*/  HMMA.16816.F32.BF16 R72, R20.reuse, R26, R72 ;  /* 0x0000001a1448723c */ /* 0x040fe20000041848 */
[----:B------:R-:W3:Y:S01]  /*1c510*/  LDSM.16.MT88.4 R24, [R190+0x9c00] ;  /* 0x009c0000be18783b */ /* 0x000ee20000004200 */
[----:B------:R-:W-:Y:S03]  /*1c520*/  MUFU.EX2 R128, R128 ;  /* 0x0000008000807308 */ /* 0x000fe60000000800 */
[-CC-:B------:R-:W-:Y:S01]  /*1c530*/  FFMA.FTZ R130, R32, R120.reuse, -R123.reuse ;  /* 0x0000007820827223 */ /* 0x180fe2000001087b */
[C---:B-1----:R-:W-:Y:S03]  /*1c540*/  HMMA.16816.F32.BF16 R76, R20.reuse, R104, R76 ;  /* 0x00000068144c723c */ /* 0x042fe6000004184c */
[----:B------:R-:W1:Y:S03]  /*1c550*/  LDSM.16.MT88.4 R28, [R188+0x9c00] ;  /* 0x009c0000bc1c783b */ /* 0x000e660000004200 */
[----:B------:R-:W5:Y:S01]  /*1c560*/  MUFU.EX2 R129, R129 ;  /* 0x0000008100817308 */ /* 0x000f620000000800 */
[----:B------:R-:W-:Y:S01]  /*1c570*/  FFMA.FTZ R131, R33, R120, -R123 ;  /* 0x0000007821837223 */ /* 0x000fe2000001087b */
[C---:B------:R-:W-:Y:S03]  /*1c580*/  HMMA.16816.F32.BF16 R80, R20.reuse, R106, R80 ;  /* 0x0000006a1450723c */ /* 0x040fe60000041850 */
[----:B------:R-:W1:Y:S03]  /*1c590*/  LDSM.16.MT88.4 R32, [R190+0xbc00] ;  /* 0x00bc0000be20783b */ /* 0x000e660000004200 */
[C---:B--2---:R-:W-:Y:S02]  /*1c5a0*/  HMMA.16816.F32.BF16 R84, R20.reuse, R100, R84 ;  /* 0x000000641454723c */ /* 0x044fe40000041854 */
[----:B------:R-:W-:Y:S04]  /*1c5b0*/  MUFU.EX2 R130, R130 ;  /* 0x0000008200827308 */ /* 0x000fe80000000800 */
[C---:B------:R-:W-:Y:S01]  /*1c5c0*/  HMMA.16816.F32.BF16 R88, R20.reuse, R102, R88 ;  /* 0x000000661458723c */ /* 0x040fe20000041858 */
[----:B------:R-:W2:Y:S05]  /*1c5d0*/  LDSM.16.MT88.4 R100, [R188+0xbc00] ;  /* 0x00bc0000bc64783b */ /* 0x000eaa0000004200 */
[----:B------:R-:W3:Y:S01]  /*1c5e0*/  MUFU.EX2 R131, R131 ;  /* 0x0000008300837308 */ /* 0x000ee20000000800 */
[C---:B------:R-:W-:Y:S02]  /*1c5f0*/  HMMA.16816.F32.BF16 R92, R20.reuse, R108, R92 ;  /* 0x0000006c145c723c */ /* 0x040fe4000004185c */
[----:B------:R-:W2:Y:S07]  /*1c600*/  LDSM.16.MT88.4 R104, [R190+0xdc00] ;  /* 0x00dc0000be68783b */ /* 0x000eae0000004200 */
[----:B------:R-:W-:Y:S01]  /*1c610*/  MUFU.EX2 R48, R48 ;  /* 0x0000003000307308 */ /* 0x000fe20000000800 */
[C---:B------:R-:W-:Y:S01]  /*1c620*/  HMMA.16816.F32.BF16 R12, R20.reuse, R110, R12 ;  /* 0x0000006e140c723c */ /* 0x040fe2000004180c */
[----:B------:R-:W-:Y:S05]  /*1c630*/  LDSM.16.MT88.4 R108, [R190+0xa000] ;  /* 0x00a00000be6c783b */ /* 0x000fea0000004200 */
[C---:B------:R-:W-:Y:S03]  /*1c640*/  HMMA.16816.F32.BF16 R16, R20.reuse, R112, R16 ;  /* 0x000000701410723c */ /* 0x040fe60000041810 */
[----:B------:R-:W-:Y:S03]  /*1c650*/  MUFU.EX2 R49, R49 ;  /* 0x0000003100317308 */ /* 0x000fe60000000800 */
[----:B------:R-:W-:Y:S07]  /*1c660*/  HMMA.16816.F32.BF16 R96, R20, R114, R96 ;  /* 0x000000721460723c */ /* 0x000fee0000041860 */
[----:B------:R-:W-:Y:S01]  /*1c670*/  MUFU.EX2 R54, R54 ;  /* 0x0000003600367308 */ /* 0x000fe20000000800 */
[----:B----4-:R-:W-:Y:S03]  /*1c680*/  F2FP.BF16.F32.PACK_AB R21, R127, R124 ;  /* 0x0000007c7f15723e */ /* 0x010fe600000010ff */
[----:B-----5:R-:W-:Y:S06]  /*1c690*/  F2FP.BF16.F32.PACK_AB R23, R126, R125 ;  /* 0x0000007d7e17723e */ /* 0x020fec00000010ff */
[----:B------:R-:W-:Y:S01]  /*1c6a0*/  MUFU.EX2 R55, R55 ;  /* 0x0000003700377308 */ /* 0x000fe20000000800 */
[----:B------:R-:W-:Y:S02]  /*1c6b0*/  F2FP.BF16.F32.PACK_AB R20, R129, R128 ;  /* 0x000000808114723e */ /* 0x000fe400000010ff */
[----:B---3--:R-:W-:Y:S07]  /*1c6c0*/  F2FP.BF16.F32.PACK_AB R22, R131, R130 ;  /* 0x000000828316723e */ /* 0x008fee00000010ff */
[----:B------:R-:W-:Y:S01]  /*1c6d0*/  MUFU.EX2 R58, R58 ;  /* 0x0000003a003a7308 */ /* 0x000fe20000000800 */
[C---:B------:R-:W-:Y:S06]  /*1c6e0*/  HMMA.16816.F32.BF16 R4, R20.reuse, R24, R4 ;  /* 0x000000181404723c */ /* 0x040fec0000041804 */
[C---:B------:R-:W-:Y:S01]  /*1c6f0*/  HMMA.16816.F32.BF16 R8, R20.reuse, R26, R8 ;  /* 0x0000001a1408723c */ /* 0x040fe20000041808 */
[----:B------:R-:W3:Y:S02]  /*1c700*/  LDSM.16.MT88.4 R24, [R188+0xdc00] ;  /* 0x00dc0000bc18783b */ /* 0x000ee40000004200 */
[----:B------:R-:W-:Y:S03]  /*1c710*/  MUFU.EX2 R59, R59 ;  /* 0x0000003b003b7308 */ /* 0x000fe60000000800 */
[C---:B-1----:R-:W-:Y:S07]  /*1c720*/  HMMA.16816.F32.BF16 R68, R20.reuse, R28, R68 ;  /* 0x0000001c1444723c */ /* 0x042fee0000041844 */
[----:B------:R-:W-:Y:S01]  /*1c730*/  MUFU.EX2 R52, R52 ;  /* 0x0000003400347308 */ /* 0x000fe20000000800 */
[C---:B------:R-:W-:Y:S03]  /*1c740*/  HMMA.16816.F32.BF16 R72, R20.reuse, R30, R72 ;  /* 0x0000001e1448723c */ /* 0x040fe60000041848 */
[----:B------:R-:W-:Y:S03]  /*1c750*/  F2FP.BF16.F32.PACK_AB R29, R160, R163 ;  /* 0x000000a3a01d723e */ /* 0x000fe600000010ff */
[C---:B------:R-:W-:Y:S03]  /*1c760*/  HMMA.16816.F32.BF16 R76, R20.reuse, R32, R76 ;  /* 0x00000020144c723c */ /* 0x040fe6000004184c */
[----:B------:R-:W-:Y:S02]  /*1c770*/  MUFU.EX2 R53, R53 ;  /* 0x0000003500357308 */ /* 0x000fe40000000800 */
[----:B------:R-:W-:Y:S01]  /*1c780*/  F2FP.BF16.F32.PACK_AB R31, R162, R161 ;  /* 0x000000a1a21f723e */ /* 0x000fe200000010ff */
[C---:B------:R-:W-:Y:S01]  /*1c790*/  HMMA.16816.F32.BF16 R80, R20.reuse, R34, R80 ;  /* 0x000000221450723c */ /* 0x040fe20000041850 */
[----:B------:R-:W1:Y:S06]  /*1c7a0*/  LDSM.16.MT88.4 R32, [R188+0xa000] ;  /* 0x00a00000bc20783b */ /* 0x000e6c0000004200 */
[----:B------:R-:W-:Y:S01]  /*1c7b0*/  MUFU.EX2 R56, R56 ;  /* 0x0000003800387308 */ /* 0x000fe20000000800 */
[----:B------:R-:W-:Y:S01]  /*1c7c0*/  F2FP.BF16.F32.PACK_AB R28, R165, R164 ;  /* 0x000000a4a51c723e */ /* 0x000fe200000010ff */
[C---:B--2---:R-:W-:Y:S08]  /*1c7d0*/  HMMA.16816.F32.BF16 R84, R20.reuse, R100, R84 ;  /* 0x000000641454723c */ /* 0x044ff00000041854 */
[----:B------:R-:W2:Y:S01]  /*1c7e0*/  MUFU.EX2 R101, R41 ;  /* 0x0000002900657308 */ /* 0x000ea20000000800 */
[C---:B------:R-:W-:Y:S03]  /*1c7f0*/  HMMA.16816.F32.BF16 R88, R20.reuse, R102, R88 ;  /* 0x000000661458723c */ /* 0x040fe60000041858 */
[-CC-:B------:R-:W-:Y:S03]  /*1c800*/  FFMA.FTZ R100, R46, R120.reuse, -R143.reuse ;  /* 0x000000782e647223 */ /* 0x180fe6000001088f */
[C---:B------:R-:W-:Y:S03]  /*1c810*/  HMMA.16816.F32.BF16 R92, R20.reuse, R104, R92 ;  /* 0x00000068145c723c */ /* 0x040fe6000004185c */
[----:B------:R-:W-:Y:S02]  /*1c820*/  MUFU.EX2 R57, R57 ;  /* 0x0000003900397308 */ /* 0x000fe40000000800 */
[----:B------:R-:W-:Y:S01]  /*1c830*/  FFMA.FTZ R103, R47, R120, -R143 ;  /* 0x000000782f677223 */ /* 0x000fe2000001088f */
[C---:B------:R-:W-:Y:S01]  /*1c840*/  HMMA.16816.F32.BF16 R12, R20.reuse, R106, R12 ;  /* 0x0000006a140c723c */ /* 0x040fe2000004180c */
[----:B------:R-:W-:Y:S06]  /*1c850*/  LDSM.16.MT88.4 R104, [R190+0xec00] ;  /* 0x00ec0000be68783b */ /* 0x000fec0000004200 */
[----:B------:R-:W-:Y:S01]  /*1c860*/  MUFU.EX2 R100, R100 ;  /* 0x0000006400647308 */ /* 0x000fe20000000800 */
[----:B--2---:R-:W-:Y:S01]  /*1c870*/  F2FP.BF16.F32.PACK_AB R30, R101, R166 ;  /* 0x000000a6651e723e */ /* 0x004fe200000010ff */
[C---:B---3--:R-:W-:Y:S01]  /*1c880*/  HMMA.16816.F32.BF16 R16, R20.reuse, R24, R16 ;  /* 0x000000181410723c */ /* 0x048fe20000041810 */
[----:B------:R-:W-:Y:S02]  /*1c890*/  LDSM.16.MT88.4 R40, [R188+0xe000] ;  /* 0x00e00000bc28783b */ /* 0x000fe40000004200 */
[----:B------:R-:W-:Y:S03]  /*1c8a0*/  FFMA.FTZ R102, R44, R120, -R123 ;  /* 0x000000782c667223 */ /* 0x000fe6000001087b */
[----:B------:R-:W-:Y:S02]  /*1c8b0*/  HMMA.16816.F32.BF16 R96, R20, R26, R96 ;  /* 0x0000001a1460723c */ /* 0x000fe40000041860 */
[----:B------:R-:W2:Y:S01]  /*1c8c0*/  MUFU.EX2 R103, R103 ;  /* 0x0000006700677308 */ /* 0x000ea20000000800 */
[----:B------:R-:W3:Y:S03]  /*1c8d0*/  LDSM.16.MT88.4 R20, [R188+0xc000] ;  /* 0x00c00000bc14783b */ /* 0x000ee60000004200 */
[C---:B------:R-:W-:Y:S06]  /*1c8e0*/  HMMA.16816.F32.BF16 R4, R28.reuse, R108, R4 ;  /* 0x0000006c1c04723c */ /* 0x040fec0000041804 */
[----:B------:R-:W4:Y:S01]  /*1c8f0*/  MUFU.EX2 R102, R102 ;  /* 0x0000006600667308 */ /* 0x000f220000000800 */
[C---:B------:R-:W-:Y:S01]  /*1c900*/  HMMA.16816.F32.BF16 R8, R28.reuse, R110, R8 ;  /* 0x0000006e1c08723c */ /* 0x040fe20000041808 */
[----:B------:R-:W5:Y:S05]  /*1c910*/  LDSM.16.MT88.4 R24, [R190+0xe000] ;  /* 0x00e00000be18783b */ /* 0x000f6a0000004200 */
[C---:B-1----:R-:W-:Y:S03]  /*1c920*/  HMMA.16816.F32.BF16 R68, R28.reuse, R32, R68 ;  /* 0x000000201c44723c */ /* 0x042fe60000041844 */
[----:B------:R-:W-:Y:S03]  /*1c930*/  LDSM.16.MT88.4 R44, [R188+0xa800] ;  /* 0x00a80000bc2c783b */ /* 0x000fe60000004200 */
[C---:B------:R-:W-:Y:S05]  /*1c940*/  HMMA.16816.F32.BF16 R72, R28.reuse, R34, R72 ;  /* 0x000000221c48723c */ /* 0x040fea0000041848 */
[----:B------:R-:W1:Y:S01]  /*1c950*/  LDSM.16.MT88.4 R32, [R190+0xa400] ;  /* 0x00a40000be20783b */ /* 0x000e620000004200 */
[C---:B------:R-:W-:Y:S06]  /*1c960*/  HMMA.16816.F32.BF16 R76, R28.reuse, R36, R76 ;  /* 0x000000241c4c723c */ /* 0x040fec000004184c */
[C---:B------:R-:W-:Y:S01]  /*1c970*/  HMMA.16816.F32.BF16 R80, R28.reuse, R38, R80 ;  /* 0x000000261c50723c */ /* 0x040fe20000041850 */
[----:B------:R-:W1:Y:S05]  /*1c980*/  LDSM.16.MT88.4 R36, [R188+0xa400] ;  /* 0x00a40000bc24783b */ /* 0x000e6a0000004200 */
[C---:B---3--:R-:W-:Y:S03]  /*1c990*/  HMMA.16816.F32.BF16 R84, R28.reuse, R20, R84 ;  /* 0x000000141c54723c */ /* 0x048fe60000041854 */
[----:B------:R-:W-:Y:S03]  /*1c9a0*/  LDSM.16.MT88.4 R108, [R190+0xac00] ;  /* 0x00ac0000be6c783b */ /* 0x000fe60000004200 */
[C---:B------:R-:W-:Y:S05]  /*1c9b0*/  HMMA.16816.F32.BF16 R88, R28.reuse, R22, R88 ;  /* 0x000000161c58723c */ /* 0x040fea0000041858 */
[----:B--2---:R-:W-:Y:S01]  /*1c9c0*/  F2FP.BF16.F32.PACK_AB R21, R103, R100 ;  /* 0x000000646715723e */ /* 0x004fe200000010ff */
[C---:B-----5:R-:W-:Y:S05]  /*1c9d0*/  HMMA.16816.F32.BF16 R92, R28.reuse, R24, R92 ;  /* 0x000000181c5c723c */ /* 0x060fea000004185c */
[----:B------:R-:W-:Y:S01]  /*1c9e0*/  F2FP.BF16.F32.PACK_AB R23, R51, R50 ;  /* 0x000000323317723e */ /* 0x000fe200000010ff */
[C---:B------:R-:W-:Y:S01]  /*1c9f0*/  HMMA.16816.F32.BF16 R12, R28.reuse, R26, R12 ;  /* 0x0000001a1c0c723c */ /* 0x040fe2000004180c */
[----:B------:R-:W2:Y:S04]  /*1ca00*/  LDSM.16.MT88.4 R24, [R190+0xc400] ;  /* 0x00c40000be18783b */ /* 0x000ea80000004200 */
[----:B----4-:R-:W-:Y:S01]  /*1ca10*/  F2FP.BF16.F32.PACK_AB R20, R167, R102 ;  /* 0x00000066a714723e */ /* 0x010fe200000010ff */
[C---:B------:R-:W-:Y:S05]  /*1ca20*/  HMMA.16816.F32.BF16 R16, R28.reuse, R40, R16 ;  /* 0x000000281c10723c */ /* 0x040fea0000041810 */
[----:B------:R-:W-:Y:S01]  /*1ca30*/  F2FP.BF16.F32.PACK_AB R22, R49, R48 ;  /* 0x000000303116723e */ /* 0x000fe200000010ff */
[----:B------:R-:W-:Y:S01]  /*1ca40*/  HMMA.16816.F32.BF16 R96, R28, R42, R96 ;  /* 0x0000002a1c60723c */ /* 0x000fe20000041860 */
[----:B------:R-:W3:Y:S05]  /*1ca50*/  LDSM.16.MT88.4 R28, [R188+0xc400] ;  /* 0x00c40000bc1c783b */ /* 0x000eea0000004200 */
[C---:B-1----:R-:W-:Y:S03]  /*1ca60*/  HMMA.16816.F32.BF16 R4, R20.reuse, R32, R4 ;  /* 0x000000201404723c */ /* 0x042fe60000041804 */
[----:B------:R-:W1:Y:S03]  /*1ca70*/  LDSM.16.MT88.4 R40, [R190+0xe400] ;  /* 0x00e40000be28783b */ /* 0x000e660000004200 */
[C---:B------:R-:W-:Y:S05]  /*1ca80*/  HMMA.16816.F32.BF16 R8, R20.reuse, R34, R8 ;  /* 0x000000221408723c */ /* 0x040fea0000041808 */
[----:B------:R-:W4:Y:S01]  /*1ca90*/  LDSM.16.MT88.4 R32, [R188+0xe400] ;  /* 0x00e40000bc20783b */ /* 0x000f220000004200 */
[C---:B------:R-:W-:Y:S06]  /*1caa0*/  HMMA.16816.F32.BF16 R68, R20.reuse, R36, R68 ;  /* 0x000000241444723c */ /* 0x040fec0000041844 */
[C---:B------:R-:W-:Y:S01]  /*1cab0*/  HMMA.16816.F32.BF16 R72, R20.reuse, R38, R72 ;  /* 0x000000261448723c */ /* 0x040fe20000041848 */
[----:B------:R-:W5:Y:S05]  /*1cac0*/  LDSM.16.MT88.4 R36, [R190+0xa800] ;  /* 0x00a80000be24783b */ /* 0x000f6a0000004200 */
        /* <DEDUP_REMOVED lines=8> */
[C---:B-1----:R-:W-:Y:S05]  /*1cb50*/  HMMA.16816.F32.BF16 R92, R20.reuse, R40, R92 ;  /* 0x00000028145c723c */ /* 0x042fea000004185c */
[----:B------:R-:W-:Y:S01]  /*1cb60*/  F2FP.BF16.F32.PACK_AB R26, R57, R56 ;  /* 0x00000038391a723e */ /* 0x000fe200000010ff */
[C---:B------:R-:W-:Y:S05]  /*1cb70*/  HMMA.16816.F32.BF16 R12, R20.reuse, R42, R12 ;  /* 0x0000002a140c723c */ /* 0x040fea000004180c */
[-CC-:B------:R-:W-:Y:S01]  /*1cb80*/  FFMA.FTZ R40, R62, R120.reuse, -R143.reuse ;  /* 0x000000783e287223 */ /* 0x180fe2000001088f */
[C---:B----4-:R-:W-:Y:S05]  /*1cb90*/  HMMA.16816.F32.BF16 R16, R20.reuse, R32, R16 ;  /* 0x000000201410723c */ /* 0x050fea0000041810 */
[----:B------:R-:W-:Y:S01]  /*1cba0*/  MUFU.EX2 R40, R40 ;  /* 0x0000002800287308 */ /* 0x000fe20000000800 */
[----:B------:R-:W-:Y:S01]  /*1cbb0*/  HMMA.16816.F32.BF16 R96, R20, R34, R96 ;  /* 0x000000221460723c */ /* 0x000fe20000041860 */
[----:B------:R-:W1:Y:S04]  /*1cbc0*/  LDSM.16.MT88.4 R20, [R188+0xc800] ;  /* 0x00c80000bc14783b */ /* 0x000e680000004200 */
[-CC-:B------:R-:W-:Y:S01]  /*1cbd0*/  FFMA.FTZ R41, R63, R120.reuse, -R143.reuse ;  /* 0x000000783f297223 */ /* 0x180fe2000001088f */
[C---:B-----5:R-:W-:Y:S03]  /*1cbe0*/  HMMA.16816.F32.BF16 R4, R24.reuse, R36, R4 ;  /* 0x000000241804723c */ /* 0x060fe60000041804 */
[----:B------:R-:W3:Y:S02]  /*1cbf0*/  LDSM.16.MT88.4 R32, [R190+0xe800] ;  /* 0x00e80000be20783b */ /* 0x000ee40000004200 */
[----:B------:R-:W4:Y:S01]  /*1cc00*/  MUFU.EX2 R41, R41 ;  /* 0x0000002900297308 */ /* 0x000f220000000800 */
[C---:B------:R-:W-:Y:S05]  /*1cc10*/  HMMA.16816.F32.BF16 R8, R24.reuse, R38, R8 ;  /* 0x000000261808723c */ /* 0x040fea0000041808 */
[----:B------:R-:W5:Y:S01]  /*1cc20*/  LDSM.16.MT88.4 R36, [R188+0xe800] ;  /* 0x00e80000bc24783b */ /* 0x000f620000004200 */
[C---:B------:R-:W-:Y:S05]  /*1cc30*/  HMMA.16816.F32.BF16 R68, R24.reuse, R44, R68 ;  /* 0x0000002c1844723c */ /* 0x040fea0000041844 */
[-C--:B------:R-:W-:Y:S01]  /*1cc40*/  FFMA.FTZ R42, R66, R120.reuse, -R143 ;  /* 0x00000078422a7223 */ /* 0x080fe2000001088f */
[C---:B------:R-:W-:Y:S05]  /*1cc50*/  HMMA.16816.F32.BF16 R72, R24.reuse, R46, R72 ;  /* 0x0000002e1848723c */ /* 0x040fea0000041848 */
[----:B------:R-:W-:Y:S01]  /*1cc60*/  MUFU.EX2 R42, R42 ;  /* 0x0000002a002a7308 */ /* 0x000fe20000000800 */
[C---:B--2---:R-:W-:Y:S05]  /*1cc70*/  HMMA.16816.F32.BF16 R76, R24.reuse, R28, R76 ;  /* 0x0000001c184c723c */ /* 0x044fea000004184c */
[----:B------:R-:W-:Y:S01]  /*1cc80*/  FADD.FTZ R44, R141, R145 ;  /* 0x000000918d2c7221 */ /* 0x000fe20000010000 */
[C---:B------:R-:W-:Y:S01]  /*1cc90*/  HMMA.16816.F32.BF16 R80, R24.reuse, R30, R80 ;  /* 0x0000001e1850723c */ /* 0x040fe20000041850 */
[----:B------:R-:W2:Y:S04]  /*1cca0*/  LDSM.16.MT88.4 R28, [R188+0xac00] ;  /* 0x00ac0000bc1c783b */ /* 0x000ea80000004200 */
[----:B------:R-:W-:Y:S01]  /*1ccb0*/  FADD.FTZ R139, R139, R44 ;  /* 0x0000002c8b8b7221 */ /* 0x000fe20000010000 */
[C---:B-1----:R-:W-:Y:S01]  /*1ccc0*/  HMMA.16816.F32.BF16 R84, R24.reuse, R20, R84 ;  /* 0x000000141854723c */ /* 0x042fe20000041854 */
[----:B------:R-:W-:Y:S04]  /*1ccd0*/  MUFU.EX2 R44, R61 ;  /* 0x0000003d002c7308 */ /* 0x000fe80000000800 */
[----:B------:R-:W-:Y:S01]  /*1cce0*/  FADD.FTZ R45, R142, R144 ;  /* 0x000000908e2d7221 */ /* 0x000fe20000010000 */
[C---:B------:R-:W-:Y:S05]  /*1ccf0*/  HMMA.16816.F32.BF16 R88, R24.reuse, R22, R88 ;  /* 0x000000161858723c */ /* 0x040fea0000041858 */
[----:B------:R-:W-:Y:S01]  /*1cd00*/  FADD.FTZ R140, R140, R45 ;  /* 0x0000002d8c8c7221 */ /* 0x000fe20000010000 */
[C---:B---3--:R-:W-:Y:S05]  /*1cd10*/  HMMA.16816.F32.BF16 R92, R24.reuse, R32, R92 ;  /* 0x00000020185c723c */ /* 0x048fea000004185c */
[-C--:B------:R-:W-:Y:S01]  /*1cd20*/  FFMA.FTZ R143, R67, R120.reuse, -R143 ;  /* 0x00000078438f7223 */ /* 0x080fe2000001088f */
[C---:B------:R-:W-:Y:S01]  /*1cd30*/  HMMA.16816.F32.BF16 R12, R24.reuse, R34, R12 ;  /* 0x00000022180c723c */ /* 0x040fe2000004180c */
[----:B------:R-:W1:Y:S04]  /*1cd40*/  LDSM.16.MT88.4 R32, [R190+0xcc00] ;  /* 0x00cc0000be20783b */ /* 0x000e680000004200 */
[-CC-:B------:R-:W-:Y:S01]  /*1cd50*/  FFMA.FTZ R43, R60, R120.reuse, -R123.reuse ;  /* 0x000000783c2b7223 */ /* 0x180fe2000001087b */
[C---:B-----5:R-:W-:Y:S01]  /*1cd60*/  HMMA.16816.F32.BF16 R16, R24.reuse, R36, R16 ;  /* 0x000000241810723c */ /* 0x060fe20000041810 */
[----:B------:R-:W3:Y:S04]  /*1cd70*/  MUFU.EX2 R143, R143 ;  /* 0x0000008f008f7308 */ /* 0x000ee80000000800 */
[-CC-:B------:R-:W-:Y:S01]  /*1cd80*/  FFMA.FTZ R45, R64, R120.reuse, -R123.reuse ;  /* 0x00000078402d7223 */ /* 0x180fe2000001087b */
[----:B------:R-:W-:Y:S01]  /*1cd90*/  HMMA.16816.F32.BF16 R96, R24, R38, R96 ;  /* 0x000000261860723c */ /* 0x000fe20000041860 */
[----:B------:R-:W5:Y:S04]  /*1cda0*/  LDSM.16.MT88.4 R24, [R188+0xcc00] ;  /* 0x00cc0000bc18783b */ /* 0x000f680000004200 */
[----:B------:R-:W2:Y:S01]  /*1cdb0*/  MUFU.EX2 R43, R43 ;  /* 0x0000002b002b7308 */ /* 0x000ea20000000800 */
[----:B------:R-:W-:Y:S01]  /*1cdc0*/  FFMA.FTZ R123, R65, R120, -R123 ;  /* 0x00000078417b7223 */ /* 0x000fe2000001087b */
[----:B------:R-:W-:Y:S01]  /*1cdd0*/  FADD.FTZ R139, R138, R139 ;  /* 0x0000008b8a8b7221 */ /* 0x000fe20000010000 */
[----:B------:R-:W-:Y:S03]  /*1cde0*/  FADD.FTZ R137, R137, R140 ;  /* 0x0000008c89897221 */ /* 0x000fe60000010000 */
[----:B----4-:R-:W-:Y:S04]  /*1cdf0*/  F2FP.BF16.F32.PACK_AB R21, R41, R40 ;  /* 0x000000282915723e */ /* 0x010fe800000010ff */
[----:B------:R-:W-:Y:S01]  /*1ce00*/  MUFU.EX2 R45, R45 ;  /* 0x0000002d002d7308 */ /* 0x000fe20000000800 */
[----:B------:R-:W-:Y:S01]  /*1ce10*/  FADD.FTZ R146, R146, R139 ;  /* 0x0000008b92927221 */ /* 0x000fe20000010000 */
[----:B------:R-:W-:Y:S01]  /*1ce20*/  FADD.FTZ R152, R152, R137 ;  /* 0x0000008998987221 */ /* 0x000fe20000010000 */
[----:B---3--:R-:W-:Y:S02]  /*1ce30*/  F2FP.BF16.F32.PACK_AB R23, R143, R42 ;  /* 0x0000002a8f17723e */ /* 0x008fe400000010ff */
[----:B------:R-:W-:Y:S01]  /*1ce40*/  FADD.FTZ R146, R147, R146 ;  /* 0x0000009293927221 */ /* 0x000fe20000010000 */
[----:B------:R-:W-:Y:S04]  /*1ce50*/  FADD.FTZ R153, R153, R152 ;  /* 0x0000009899997221 */ /* 0x000fe80000010000 */
[----:B------:R-:W3:Y:S01]  /*1ce60*/  MUFU.EX2 R214, R123 ;  /* 0x0000007b00d67308 */ /* 0x000ee20000000800 */
[----:B------:R-:W-:Y:S01]  /*1ce70*/  FADD.FTZ R151, R151, R146 ;  /* 0x0000009297977221 */ /* 0x000fe20000010000 */
[----:B------:R-:W-:Y:S01]  /*1ce80*/  FADD.FTZ R154, R154, R153 ;  /* 0x000000999a9a7221 */ /* 0x000fe20000010000 */
[----:B--2---:R-:W-:Y:S02]  /*1ce90*/  F2FP.BF16.F32.PACK_AB R20, R44, R43 ;  /* 0x0000002b2c14723e */ /* 0x004fe400000010ff */
[----:B------:R-:W-:Y:S01]  /*1cea0*/  FADD.FTZ R151, R150, R151 ;  /* 0x0000009796977221 */ /* 0x000fe20000010000 */
[----:B------:R-:W-:Y:S03]  /*1ceb0*/  FADD.FTZ R154, R155, R154 ;  /* 0x0000009a9b9a7221 */ /* 0x000fe60000010000 */
[----:B------:R-:W-:Y:S01]  /*1cec0*/  FADD.FTZ R158, R158, R151 ;  /* 0x000000979e9e7221 */ /* 0x000fe20000010000 */
[----:B------:R-:W-:Y:S03]  /*1ced0*/  FADD.FTZ R47, R133, R154 ;  /* 0x0000009a852f7221 */ /* 0x000fe60000010000 */
[----:B------:R-:W-:Y:S01]  /*1cee0*/  FADD.FTZ R158, R157, R158 ;  /* 0x0000009e9d9e7221 */ /* 0x000fe20000010000 */
[----:B------:R-:W-:Y:S01]  /*1cef0*/  FADD.FTZ R47, R134, R47 ;  /* 0x0000002f862f7221 */ /* 0x000fe20000010000 */
[----:B---3--:R-:W-:Y:S02]  /*1cf00*/  F2FP.BF16.F32.PACK_AB R22, R214, R45 ;  /* 0x0000002dd616723e */ /* 0x008fe400000010ff */
[----:B------:R-:W-:Y:S01]  /*1cf10*/  FADD.FTZ R159, R159, R158 ;  /* 0x0000009e9f9f7221 */ /* 0x000fe20000010000 */
[----:B------:R-:W-:Y:S01]  /*1cf20*/  FADD.FTZ R132, R132, R47 ;  /* 0x0000002f84847221 */ /* 0x000fe20000010000 */
[----:B------:R-:W-:Y:S02]  /*1cf30*/  MOV R123, R2 ;  /* 0x00000002007b7202 */ /* 0x000fe40000000f00 */
[----:B------:R-:W-:Y:S01]  /*1cf40*/  FADD.FTZ R159, R156, R159 ;  /* 0x0000009f9c9f7221 */ /* 0x000fe20000010000 */
        /* <DEDUP_REMOVED lines=11> */
[C---:B------:R-:W-:Y:S01]  /*1d000*/  HMMA.16816.F32.BF16 R80, R20.reuse, R34, R80 ;  /* 0x000000221450723c */ /* 0x040fe20000041850 */
[----:B------:R-:W1:Y:S04]  /*1d010*/  LDSM.16.MT88.4 R4, [R188+0xec00] ;  /* 0x00ec0000bc04783b */ /* 0x000e680000004200 */
[----:B------:R-:W-:Y:S01]  /*1d020*/  FADD.FTZ R130, R130, R129 ;  /* 0x0000008182827221 */ /* 0x000fe20000010000 */
[C---:B-----5:R-:W-:Y:S05]  /*1d030*/  HMMA.16816.F32.BF16 R84, R20.reuse, R24, R84 ;  /* 0x000000181454723c */ /* 0x060fea0000041854 */
        /* <DEDUP_REMOVED lines=8> */
[C---:B------:R-:W-:Y:S04]  /*1d0c0*/  HMMA.16816.F32.BF16 R104, R20.reuse, R106, R12 ;  /* 0x0000006a1468723c */ /* 0x040fe8000004180c */
        /* <DEDUP_REMOVED lines=8> */
[----:B------:R-:W-:Y:S02]  /*1d150*/  FADD.FTZ R50, R50, R103 ;  /* 0x0000006732327221 */ /* 0x000fe40000010000 */
[C---:B-1----:R-:W-:Y:S03]  /*1d160*/  HMMA.16816.F32.BF16 R100, R20.reuse, R4, R16 ;  /* 0x000000041464723c */ /* 0x042fe60000041810 */
        /* <DEDUP_REMOVED lines=21> */
.L_x_2505:
        /* <DEDUP_REMOVED lines=14> */
.L_x_2526:
[----:B------:R-:W-:Y:S01]  /*1d3a0*/  FSETP.NE.FTZ.AND P3, PT, R8, RZ, PT ;  /* 0x000000ff0800720b */ /* 0x000fe20003f75000 */
[----:B---3--:R-:W-:Y:S01]  /*1d3b0*/  FADD.FTZ R11, R10, R11 ;  /* 0x0000000b0a0b7221 */ /* 0x008fe20000010000 */
[----:B------:R-:W-:Y:S01]  /*1d3c0*/  MOV R0, 0x3f800000 ;  /* 0x3f80000000007802 */ /* 0x000fe20000000f00 */
[----:B------:R-:W1:Y:S01]  /*1d3d0*/  S2UR UR6, SR_CgaCtaId ;  /* 0x00000000000679c3 */ /* 0x000e620000008800 */
[----:B------:R-:W-:Y:S01]  /*1d3e0*/  SHF.R.S32.HI R5, RZ, 0x1f, R6 ;  /* 0x0000001fff057819 */ /* 0x000fe20000011406 */
[----:B------:R-:W-:Y:S01]  /*1d3f0*/  UMOV UR7, 0x400 ;  /* 0x0000040000077882 */ /* 0x000fe20000000000 */
[----:B------:R-:W-:Y:S02]  /*1d400*/  FSETP.NE.FTZ.AND P2, PT, R11, RZ, PT ;  /* 0x000000ff0b00720b */ /* 0x000fe40003f55000 */
[----:B------:R-:W-:Y:S02]  /*1d410*/  LEA.HI R5, R5, R6, RZ, 0x3 ;  /* 0x0000000605057211 */ /* 0x000fe400078f18ff */
[----:B------:R-:W-:-:S02]  /*1d420*/  MOV R4, 0x3f800000 ;  /* 0x3f80000000047802 */ /* 0x000fc40000000f00 */
[----:B------:R-:W-:Y:S01]  /*1d430*/  LOP3.LUT R5, R5, 0xfffffff8, RZ, 0xc0, !PT ;  /* 0xfffffff805057812 */ /* 0x000fe200078ec0ff */
[----:B------:R-:W3:Y:S03]  /*1d440*/  @P3 MUFU.RCP R0, R8 ;  /* 0x0000000800003308 */ /* 0x000ee60000001000 */
[----:B------:R-:W-:-:S04]  /*1d450*/  IADD3 R5, R6, -R5, RZ ;  /* 0x8000000506057210 */ /* 0x000fc80007ffe0ff */
[C---:B------:R-:W-:Y:S01]  /*1d460*/  LEA.HI R12, R5.reuse, R5, RZ, 0x1 ;  /* 0x00000005050c7211 */ /* 0x040fe200078f08ff */
[----:B------:R-:W4:Y:S03]  /*1d470*/  @P2 MUFU.RCP R4, R11 ;  /* 0x0000000b00042308 */ /* 0x000f260000001000 */
[----:B------:R-:W-:Y:S02]  /*1d480*/  LOP3.LUT R14, R12, 0x3fffffe, RZ, 0xc0, !PT ;  /* 0x03fffffe0c0e7812 */ /* 0x000fe400078ec0ff */
[----:B------:R-:W-:Y:S01]  /*1d490*/  SHF.R.S32.HI R12, RZ, 0x1, R12 ;  /* 0x00000001ff0c7819 */ /* 0x000fe2000001140c */
[----:B-1----:R-:W-:Y:S02]  /*1d4a0*/  ULEA UR6, UR6, UR7, 0x18 ;  /* 0x0000000706067291 */ /* 0x002fe4000f8ec03f */
[----:B------:R-:W-:Y:S02]  /*1d4b0*/  IMAD.IADD R14, R5, 0x1, -R14 ;  /* 0x00000001050e7824 */ /* 0x000fe400078e0a0e */
        /* <DEDUP_REMOVED lines=24> */
[C---:B------:R-:W-:Y:S01]  /*1d640*/  SHF.L.U32 R5, R12.reuse, 0x6, RZ ;  /* 0x000000060c057819 */ /* 0x040fe200000006ff */
[----:B------:R-:W1:Y:S01]  /*1d650*/  S2R R0, SR_TID.X ;  /* 0x0000000000007919 */ /* 0x000e620000002100 */
[----:B------:R-:W-:Y:S01]  /*1d660*/  LOP3.LUT P0, RZ, R12, 0x2, RZ, 0xc0, !PT ;  /* 0x000000020cff7812 */ /* 0x000fe2000780c0ff */
[C---:B----4-:R-:W-:Y:S01]  /*1d670*/  FMUL.FTZ R115, R4.reuse, R115 ;  /* 0x0000007304737220 */ /* 0x050fe20000410000 */
[----:B------:R-:W-:Y:S01]  /*1d680*/  LOP3.LUT R5, R5, 0xc0, RZ, 0xc0, !PT ;  /* 0x000000c005057812 */ /* 0x000fe200078ec0ff */
[C---:B------:R-:W-:Y:S01]  /*1d690*/  FMUL.FTZ R114, R4.reuse, R114 ;  /* 0x0000007204727220 */ /* 0x040fe20000410000 */
[C---:B------:R-:W-:Y:S01]  /*1d6a0*/  FMUL.FTZ R111, R4.reuse, R111 ;  /* 0x0000006f046f7220 */ /* 0x040fe20000410000 */
[C---:B------:R-:W-:Y:S01]  /*1d6b0*/  FMUL.FTZ R110, R4.reuse, R110 ;  /* 0x0000006e046e7220 */ /* 0x040fe20000410000 */
[----:B------:R-:W-:Y:S01]  /*1d6c0*/  LEA.HI R5, R5, R5, RZ, 0x1d ;  /* 0x0000000505057211 */ /* 0x000fe200078fe8ff */
[C---:B------:R-:W-:Y:S01]  /*1d6d0*/  FMUL.FTZ R71, R4.reuse, R71 ;  /* 0x0000004704477220 */ /* 0x040fe20000410000 */
[C---:B------:R-:W-:Y:S01]  /*1d6e0*/  FMUL.FTZ R70, R4.reuse, R70 ;  /* 0x0000004604467220 */ /* 0x040fe20000410000 */
[C---:B------:R-:W-:Y:S01]  /*1d6f0*/  FMUL.FTZ R75, R4.reuse, R75 ;  /* 0x0000004b044b7220 */ /* 0x040fe20000410000 */
[C---:B------:R-:W-:Y:S01]  /*1d700*/  FMUL.FTZ R74, R4.reuse, R74 ;  /* 0x0000004a044a7220 */ /* 0x040fe20000410000 */
[C---:B------:R-:W-:Y:S01]  /*1d710*/  FMUL.FTZ R79, R4.reuse, R79 ;  /* 0x0000004f044f7220 */ /* 0x040fe20000410000 */
[C---:B------:R-:W-:Y:S01]  /*1d720*/  FMUL.FTZ R78, R4.reuse, R78 ;  /* 0x0000004e044e7220 */ /* 0x040fe20000410000 */
[----:B------:R-:W-:Y:S01]  /*1d730*/  F2FP.BF16.F32.PACK_AB R112, R113, R112 ;  /* 0x000000707170723e */ /* 0x000fe200000010ff */
[C---:B------:R-:W-:Y:S01]  /*1d740*/  FMUL.FTZ R83, R4.reuse, R83 ;  /* 0x0000005304537220 */ /* 0x040fe20000410000 */
[C---:B------:R-:W-:Y:S01]  /*1d750*/  FMUL.FTZ R82, R4.reuse, R82 ;  /* 0x0000005204527220 */ /* 0x040fe20000410000 */
[----:B------:R-:W-:Y:S01]  /*1d760*/  F2FP.BF16.F32.PACK_AB R114, R115, R114 ;  /* 0x000000727372723e */ /* 0x000fe200000010ff */
        /* <DEDUP_REMOVED lines=15> */
[----:B-1----:R-:W-:Y:S01]  /*1d860*/  SHF.R.S32.HI R9, RZ, 0x1f, R0 ;  /* 0x0000001fff097819 */ /* 0x002fe20000011400 */
[C---:B------:R-:W-:Y:S01]  /*1d870*/  FMUL.FTZ R103, R4.reuse, R103 ;  /* 0x0000006704677220 */ /* 0x040fe20000410000 */
[----:B------:R-:W-:Y:S01]  /*1d880*/  F2FP.BF16.F32.PACK_AB R78, R79, R78 ;  /* 0x0000004e4f4e723e */ /* 0x000fe200000010ff */
[C---:B------:R-:W-:Y:S01]  /*1d890*/  FMUL.FTZ R102, R4.reuse, R102 ;  /* 0x0000006604667220 */ /* 0x040fe20000410000 */
[CC--:B--2---:R-:W-:Y:S01]  /*1d8a0*/  LEA.HI R10, R9.reuse, R0.reuse, RZ, 0x2 ;  /* 0x00000000090a7211 */ /* 0x0c4fe200078f10ff */
[C---:B------:R-:W-:Y:S01]  /*1d8b0*/  FMUL.FTZ R99, R4.reuse, R99 ;  /* 0x0000006304637220 */ /* 0x040fe20000410000 */
[----:B------:R-:W-:Y:S01]  /*1d8c0*/  LEA.HI R9, R9, R0, RZ, 0x5 ;  /* 0x0000000009097211 */ /* 0x000fe200078f28ff */
[----:B------:R-:W-:Y:S01]  /*1d8d0*/  FMUL.FTZ R4, R4, R98 ;  /* 0x0000006204047220 */ /* 0x000fe20000410000 */
[----:B------:R-:W-:-:S02]  /*1d8e0*/  LOP3.LUT R13, R10, 0xfffffffc, RZ, 0xc0, !PT ;  /* 0xfffffffc0a0d7812 */ /* 0x000fc400078ec0ff */
[----:B------:R-:W-:Y:S02]  /*1d8f0*/  SHF.R.S32.HI R10, RZ, 0x5, R9 ;  /* 0x00000005ff0a7819 */ /* 0x000fe40000011409 */
[----:B------:R-:W-:Y:S02]  /*1d900*/  IADD3 R13, -R13, R0, RZ ;  /* 0x000000000d0d7210 */ /* 0x000fe40007ffe1ff */
[----:B------:R-:W-:Y:S02]  /*1d910*/  F2FP.BF16.F32.PACK_AB R80, R81, R80 ;  /* 0x000000505150723e */ /* 0x000fe400000010ff */
[----:B------:R-:W-:Y:S02]  /*1d920*/  LEA R15, R10, R13, 0x8 ;  /* 0x0000000d0a0f7211 */ /* 0x000fe400078e40ff */
[----:B------:R-:W-:Y:S02]  /*1d930*/  LOP3.LUT R10, R12, 0x1, RZ, 0xc0, !PT ;  /* 0x000000010c0a7812 */ /* 0x000fe400078ec0ff */
[----:B------:R-:W-:-:S02]  /*1d940*/  LEA R14, R14, R15, 0x4 ;  /* 0x0000000f0e0e7211 */ /* 0x000fc400078e20ff */
[----:B------:R-:W-:Y:S02]  /*1d950*/  ISETP.NE.U32.AND P1, PT, R10, 0x1, PT ;  /* 0x000000010a00780c */ /* 0x000fe40003f25070 */
[----:B------:R-:W-:Y:S01]  /*1d960*/  MOV R10, 0x20 ;  /* 0x00000020000a7802 */ /* 0x000fe20000000f00 */
[----:B------:R-:W-:Y:S01]  /*1d970*/  IMAD.U32 R5, R14, 0x2, R5 ;  /* 0x000000020e057824 */ /* 0x000fe200078e0005 */
[----:B------:R-:W-:Y:S02]  /*1d980*/  F2FP.BF16.F32.PACK_AB R82, R83, R82 ;  /* 0x000000525352723e */ /* 0x000fe400000010ff */
[----:B------:R-:W-:Y:S02]  /*1d990*/  SEL R10, R10, 0xffffffe0, !P0 ;  /* 0xffffffe00a0a7807 */ /* 0x000fe40004000000 */
[----:B------:R-:W-:Y:S02]  /*1d9a0*/  LEA R5, R5, UR6, 0x1 ;  /* 0x0000000605057c11 */ /* 0x000fe4000f8e08ff */
[----:B------:R-:W-:-:S02]  /*1d9b0*/  F2FP.BF16.F32.PACK_AB R84, R85, R84 ;  /* 0x000000545554723e */ /* 0x000fc400000010ff */
[C---:B------:R-:W-:Y:S01]  /*1d9c0*/  IADD3 R15, R5.reuse, -0x10, RZ ;  /* 0xfffffff0050f7810 */ /* 0x040fe20007ffe0ff */
[C---:B------:R-:W-:Y:S01]  /*1d9d0*/  IMAD.IADD R17, R5.reuse, 0x1, R10 ;  /* 0x0000000105117824 */ /* 0x040fe200078e020a */
[----:B------:R-:W-:Y:S01]  /*1d9e0*/  @P1 IADD3 R15, R5, 0x10, RZ ;  /* 0x00000010050f1810 */ /* 0x000fe20007ffe0ff */
[----:B------:R-:W-:Y:S01]  /*1d9f0*/  STS [R5], R112 ;  /* 0x0000007005007388 */ /* 0x000fe20000000800 */
[----:B------:R-:W-:Y:S02]  /*1da00*/  F2FP.BF16.F32.PACK_AB R86, R87, R86 ;  /* 0x000000565756723e */ /* 0x000fe400000010ff */
[----:B------:R-:W-:Y:S01]  /*1da10*/  IADD3 R19, R10, R15, RZ ;  /* 0x0000000f0a137210 */ /* 0x000fe20007ffe0ff */
        /* <DEDUP_REMOVED lines=10> */
[----:B------:R-:W-:Y:S02]  /*1dac0*/  ISETP.NE.AND P0, PT, R205, -0x1, PT ;  /* 0xffffffffcd00780c */ /* 0x000fe40003f05270 */
[----:B------:R-:W-:Y:S01]  /*1dad0*/  F2FP.BF16.F32.PACK_AB R100, R101, R100 ;  /* 0x000000646564723e */ /* 0x000fe200000010ff */
[----:B------:R-:W-:Y:S01]  /*1dae0*/  STS [R17+0x200], R70 ;  /* 0x0002004611007388 */ /* 0x000fe20000000800 */
[----:B------:R-:W-:-:S02]  /*1daf0*/  F2FP.BF16.F32.PACK_AB R102, R103, R102 ;  /* 0x000000666766723e */ /* 0x000fc400000010ff */
[----:B------:R-:W-:Y:S01]  /*1db00*/  F2FP.BF16.F32.PACK_AB R96, R97, R96 ;  /* 0x000000606160723e */ /* 0x000fe200000010ff */
[----:B------:R-:W-:Y:S01]  /*1db10*/  STS [R19], R72 ;  /* 0x0000004813007388 */ /* 0x000fe20000000800 */
[----:B------:R-:W-:-:S03]  /*1db20*/  F2FP.BF16.F32.PACK_AB R4, R99, R4 ;  /* 0x000000046304723e */ /* 0x000fc600000010ff */
        /* <DEDUP_REMOVED lines=17> */
[----:B------:R-:W3:Y:S04]  /*1dc40*/  LD.E.U8 R12, desc[UR4][R118.64+0x1c8] ;  /* 0x0001c804760c7980 */ /* 0x000ee8000c101100 */
[----:B------:R-:W4:Y:S04]  /*1dc50*/  @!P0 LD.E.64 R20, desc[UR4][R118.64+0x80] ;  /* 0x0000800476148980 */ /* 0x000f28000c101b00 */
[----:B------:R-:W2:Y:S04]  /*1dc60*/  LD.E.64 R40, desc[UR4][R118.64+0x88] ;  /* 0x0000880476287980 */ /* 0x000ea8000c101b00 */
[----:B------:R1:W5:Y:S01]  /*1dc70*/  LD.E.64 R38, desc[UR4][R118.64+0x90] ;  /* 0x0000900476267980 */ /* 0x000362000c101b00 */
[----:B------:R-:W1:Y:S08]  /*1dc80*/  @P3 MUFU.LG2 R16, R8 ;  /* 0x0000000800103308 */ /* 0x000e700000000c00 */
[----:B------:R-:W1:Y:S01]  /*1dc90*/  @P2 MUFU.LG2 R11, R11 ;  /* 0x0000000b000b2308 */ /* 0x000e620000000c00 */
[----:B------:R-:W-:-:S02]  /*1dca0*/  @!P0 SHF.R.S32.HI R10, RZ, 0x1f, R201 ;  /* 0x0000001fff0a8819 */ /* 0x000fc400000114c9 */
[----:B------:R-:W-:Y:S01]  /*1dcb0*/  MOV R14, 0x7f800000 ;  /* 0x7f800000000e7802 */ /* 0x000fe20000000f00 */
[----:B-1----:R-:W-:Y:S01]  /*1dcc0*/  @P3 FMUL.FTZ R16, R16, 0.69314718246459960938 ;  /* 0x3f31721810103820 */ /* 0x002fe20000410000 */
[----:B------:R-:W-:-:S04]  /*1dcd0*/  @P2 FMUL.FTZ R15, R11, 0.69314718246459960938 ;  /* 0x3f3172180b0f2820 */ /* 0x000fc80000410000 */
[----:B-----5:R-:W-:Y:S01]  /*1dce0*/  @P2 FFMA.FTZ R14, R7, R2, R15 ;  /* 0x00000002070e2223 */ /* 0x020fe2000001000f */
[----:B---3--:R-:W-:Y:S01]  /*1dcf0*/  ISETP.NE.AND P1, PT, R12, RZ, PT ;  /* 0x000000ff0c00720c */ /* 0x008fe20003f25270 */
[----:B----4-:R-:W-:-:S04]  /*1dd00*/  @!P0 IMAD R5, R21, R201, RZ ;  /* 0x000000c915058224 */ /* 0x010fc800078e02ff */
[----:B------:R-:W-:Y:S02]  /*1dd10*/  @!P0 IMAD R10, R20, R10, R5 ;  /* 0x0000000a140a8224 */ /* 0x000fe400078e0205 */
[----:B--2---:R-:W-:-:S04]  /*1dd20*/  @P0 IMAD.WIDE.U32 R18, R40, R205, RZ ;  /* 0x000000cd28120225 */ /* 0x004fc800078e00ff */
[----:B------:R-:W-:Y:S02]  /*1dd30*/  @P0 IMAD R4, R41, R205, RZ ;  /* 0x000000cd29040224 */ /* 0x000fe400078e02ff */
[----:B------:R-:W-:Y:S01]  /*1dd40*/  @!P0 IMAD.WIDE.U32 R20, R20, R201, RZ ;  /* 0x000000c914148225 */ /* 0x000fe200078e00ff */
[----:B------:R-:W-:-:S03]  /*1dd50*/  MOV R5, 0x7f800000 ;  /* 0x7f80000000057802 */ /* 0x000fc60000000f00 */
[----:B------:R-:W-:Y:S01]  /*1dd60*/  @P3 FFMA.FTZ R5, R7, R3, R16 ;  /* 0x0000000307053223 */ /* 0x000fe20000010010 */
[----:B------:R-:W-:Y:S01]  /*1dd70*/  @P0 MOV R12, R18 ;  /* 0x00000012000c0202 */ /* 0x000fe20000000f00 */
        /* <DEDUP_REMOVED lines=10> */
.L_x_2516:
[----:B------:R-:W2:Y:S04]  /*1de20*/  LD.E R3, desc[UR4][R118.64+0x60] ;  /* 0x0000600476037980 */ /* 0x000ea8000c101900 */
[----:B------:R-:W3:Y:S01]  /*1de30*/  LD.E R2, desc[UR4][R118.64+0xb4] ;  /* 0x0000b40476027980 */ /* 0x000ee2000c101900 */
[----:B--2---:R-:W-:-:S04]  /*1de40*/  IMAD R3, R3, R201, R202 ;  /* 0x000000c903037224 */ /* 0x004fc800078e02ca */
[----:B---3--:R-:W-:Y:S02]  /*1de50*/  IMAD R2, R2, R3, RZ ;  /* 0x0000000302027224 */ /* 0x008fe400078e02ff */
.L_x_2517:
        /* <DEDUP_REMOVED lines=28> */
.L_x_2519:
[----:B------:R-:W-:Y:S05]  /*1e020*/  BSYNC B0 ;  /* 0x0000000000007941 */ /* 0x000fea0003800000 */
.L_x_2518:
[----:B-1----:R1:W5:Y:S01]  /*1e030*/  LD.E R118, desc[UR4][R118.64+0xc0] ;  /* 0x0000c00476767980 */ /* 0x002362000c101900 */
[----:B------:R-:W-:Y:S01]  /*1e040*/  IMAD.SHL.U32 R14, R13, 0x8, RZ ;  /* 0x000000080d0e7824 */ /* 0x000fe200078e00ff */
[----:B------:R-:W-:Y:S01]  /*1e050*/  SHF.L.U32 R203, R203, 0x6, RZ ;  /* 0x00000006cbcb7819 */ /* 0x000fe200000006ff */
[----:B------:R-:W-:Y:S01]  /*1e060*/  IMAD R5, R39, R202, RZ ;  /* 0x000000ca27057224 */ /* 0x000fe200078e02ff */
[----:B------:R-:W-:Y:S01]  /*1e070*/  IADD3 R2, R6, 0x20, RZ ;  /* 0x0000002006027810 */ /* 0x000fe20007ffe0ff */
[----:B------:R-:W-:Y:S01]  /*1e080*/  BSSY B0, `(.L_x_2520) ;  /* 0x000001e000007945 */ /* 0x000fe20003800000 */
[--C-:B------:R-:W-:Y:S01]  /*1e090*/  SHF.R.S32.HI R15, RZ, 0x1f, R14.reuse ;  /* 0x0000001fff0f7819 */ /* 0x100fe2000001140e */
[-C--:B------:R-:W-:Y:S01]  /*1e0a0*/  IMAD R3, R41, R203.reuse, RZ ;  /* 0x000000cb29037224 */ /* 0x080fe200078e02ff */
[----:B------:R-:W-:Y:S01]  /*1e0b0*/  SHF.R.S32.HI R0, RZ, 0x1f, R203 ;  /* 0x0000001fff007819 */ /* 0x000fe200000114cb */
[----:B------:R-:W-:-:S04]  /*1e0c0*/  IMAD.WIDE.U32 R36, R40, R203, R14 ;  /* 0x000000cb28247225 */ /* 0x000fc800078e000e */
[----:B------:R-:W-:Y:S01]  /*1e0d0*/  IMAD R3, R40, R0, R3 ;  /* 0x0000000028037224 */ /* 0x000fe200078e0203 */
[----:B------:R-:W-:Y:S01]  /*1e0e0*/  IADD3 R12, P0, R12, R36, RZ ;  /* 0x000000240c0c7210 */ /* 0x000fe20007f1e0ff */
[----:B------:R-:W-:Y:S01]  /*1e0f0*/  IMAD.IADD R203, R204, 0x1, -R203 ;  /* 0x00000001cccb7824 */ /* 0x000fe200078e0acb */
[----:B------:R-:W-:Y:S02]  /*1e100*/  SHF.R.S32.HI R0, RZ, 0x1f, R202 ;  /* 0x0000001fff007819 */ /* 0x000fe400000114ca */
[----:B------:R-:W-:Y:S02]  /*1e110*/  IADD3.X R13, R4, R37, R3, P0, !PT ;  /* 0x00000025040d7210 */ /* 0x000fe400007fe403 */
[-C--:B------:R-:W-:Y:S01]  /*1e120*/  ISETP.GE.AND P0, PT, R6, R203.reuse, PT ;  /* 0x000000cb0600720c */ /* 0x080fe20003f06270 */
[----:B------:R-:W-:Y:S01]  /*1e130*/  IMAD R0, R38, R0, R5 ;  /* 0x0000000026007224 */ /* 0x000fe200078e0205 */
[----:B------:R-:W-:Y:S01]  /*1e140*/  ISETP.GE.AND P1, PT, R2, R203, PT ;  /* 0x000000cb0200720c */ /* 0x000fe20003f26270 */
[----:B------:R-:W-:Y:S01]  /*1e150*/  IMAD.WIDE.U32 R12, R38, R202, R12 ;  /* 0x000000ca260c7225 */ /* 0x000fe200078e000c */
[----:B------:R-:W-:-:S03]  /*1e160*/  SHF.R.S32.HI R3, RZ, 0x1f, R6 ;  /* 0x0000001fff037819 */ /* 0x000fc60000011406 */
[----:B------:R-:W-:-:S06]  /*1e170*/  IMAD.IADD R37, R13, 0x1, R0 ;  /* 0x000000010d257824 */ /* 0x000fcc00078e0200 */
[----:B-1----:R-:W-:Y:S05]  /*1e180*/  @P0 BRA `(.L_x_2521) ;  /* 0x0000000000340947 */ /* 0x002fea0003800000 */
        /* <DEDUP_REMOVED lines=13> */
.L_x_2521:
[----:B------:R-:W-:Y:S05]  /*1e260*/  BSYNC B0 ;  /* 0x0000000000007941 */ /* 0x000fea0003800000 */
.L_x_2520:
[----:B------:R-:W-:-:S04]  /*1e270*/  MOV R201, 0x0 ;  /* 0x0000000000c97802 */ /* 0x000fc80000000f00 */
[----:B-12345:R-:W-:Y:S05]  /*1e280*/  @P1 RET.REL.NODEC R200 `(_ZN5flash24flash_fwd_splitkv_kernelI23Flash_fwd_kernel_traitsILi96ELi64ELi128ELi4ELb0ELb0EN7cutlass10bfloat16_tE19Flash_kernel_traitsILi96ELi64ELi128ELi4ES3_EELb1ELb0ELb1ELb0ELb0ELb0ELb0ELb1EEEvNS_16Flash_fwd_paramsE) ;  /* 0xfffffe1cc85c1950 */ /* 0x03efea0003c3ffff */
        /* <DEDUP_REMOVED lines=16> */
[----:B-1----:R-:W-:Y:S05]  /*1e390*/  @P0 RET.REL.NODEC R200 `(_ZN5flash24flash_fwd_splitkv_kernelI23Flash_fwd_kernel_traitsILi96ELi64ELi128ELi4ELb0ELb0EN7cutlass10bfloat16_tE19Flash_kernel_traitsILi96ELi64ELi128ELi4ES3_EELb1ELb0ELb1ELb0ELb0ELb0ELb0ELb1EEEvNS_16Flash_fwd_paramsE) ;  /* 0xfffffe1cc8180950 */ /* 0x002fea0003c3ffff */
[----:B------:R-:W-:Y:S01]  /*1e3a0*/  MOV R201, 0x0 ;  /* 0x0000000000c97802 */ /* 0x000fe20000000f00 */
[----:B------:R1:W-:Y:S03]  /*1e3b0*/  ST.E.128 desc[UR4][R2.64+0x80], R32 ;  /* 0x0000802002007985 */ /* 0x0003e6000c101d04 */
[----:B-1----:R-:W-:Y:S05]  /*1e3c0*/  RET.REL.NODEC R200 `(_ZN5flash24flash_fwd_splitkv_kernelI23Flash_fwd_kernel_traitsILi96ELi64ELi128ELi4ELb0ELb0EN7cutlass10bfloat16_tE19Flash_kernel_traitsILi96ELi64ELi128ELi4ES3_EELb1ELb0ELb1ELb0ELb0ELb0ELb0ELb1EEEvNS_16Flash_fwd_paramsE) ;  /* 0xfffffe1cc80c7950 */ /* 0x002fea0003c3ffff */
.L_x_2515:
[----:B------:R-:W-:Y:S01]  /*1e3d0*/  MOV R5, 0x2 ;  /* 0x0000000200057802 */ /* 0x000fe20000000f00 */
[----:B------:R-:W-:Y:S01]  /*1e3e0*/  IMAD.MOV.U32 R0, RZ, RZ, 0x1f ;  /* 0x0000001fff007424 */ /* 0x000fe200078e00ff */
[----:B------:R-:W-:-:S07]  /*1e3f0*/  MOV R4, 0xffffffff ;  /* 0xffffffff00047802 */ /* 0x000fce0000000f00 */
[----:B-----5:R-:W-:Y:S05]  /*1e400*/  WARPSYNC.COLLECTIVE R4, `(.L_x_2522) ;  /* 0x0000000004087348 */ /* 0x020fea0003c00000 */
[----:B------:R1:W2:Y:S02]  /*1e410*/  SHFL.BFLY P0, R11, R214, R5, R0 ;  /* 0x0c000005d60b7389 */ /* 0x0002a40000000000 */
[----:B-12--5:R-:W-:Y:S01]  /*1e420*/  ENDCOLLECTIVE ;  /* 0x000000000000791b */ /* 0x026fe20003800000 */
.L_x_2522:
[----:B------:R-:W-:Y:S02]  /*1e430*/  IMAD.MOV.U32 R9, RZ, RZ, R11 ;  /* 0x000000ffff097224 */ /* 0x000fe400078e000b */
[----:B------:R-:W-:Y:S02]  /*1e440*/  IMAD.MOV.U32 R5, RZ, RZ, 0x1 ;  /* 0x00000001ff057424 */ /* 0x000fe400078e00ff */
[----:B------:R-:W-:-:S05]  /*1e450*/  FADD.FTZ R9, R9, R214 ;  /* 0x000000d609097221 */ /* 0x000fca0000010000 */
[----:B------:R-:W-:-:S07]  /*1e460*/  MOV R214, R9 ;  /* 0x0000000900d67202 */ /* 0x000fce0000000f00 */
[----:B------:R-:W-:Y:S05]  /*1e470*/  WARPSYNC.COLLECTIVE R4, `(.L_x_2523) ;  /* 0x0000000004087348 */ /* 0x000fea0003c00000 */
[----:B------:R1:W2:Y:S02]  /*1e480*/  SHFL.BFLY P0, R11, R214, R5, R0 ;  /* 0x0c000005d60b7389 */ /* 0x0002a40000000000 */
[----:B-12---:R-:W-:Y:S01]  /*1e490*/  ENDCOLLECTIVE ;  /* 0x000000000000791b */ /* 0x006fe20003800000 */
.L_x_2523:
[----:B------:R-:W-:Y:S01]  /*1e4a0*/  MOV R214, R215 ;  /* 0x000000d700d67202 */ /* 0x000fe20000000f00 */
[----:B------:R-:W-:Y:S01]  /*1e4b0*/  IMAD.MOV.U32 R5, RZ, RZ, 0x2 ;  /* 0x00000002ff057424 */ /* 0x000fe200078e00ff */
[----:B------:R-:W-:-:S07]  /*1e4c0*/  MOV R8, R11 ;  /* 0x0000000b00087202 */ /* 0x000fce0000000f00 */
[----:B------:R-:W-:Y:S05]  /*1e4d0*/  WARPSYNC.COLLECTIVE R4, `(.L_x_2524) ;  /* 0x0000000004087348 */ /* 0x000fea0003c00000 */
[----:B------:R1:W2:Y:S02]  /*1e4e0*/  SHFL.BFLY P0, R11, R214, R5, R0 ;  /* 0x0c000005d60b7389 */ /* 0x0002a40000000000 */
[----:B-12---:R-:W-:Y:S01]  /*1e4f0*/  ENDCOLLECTIVE ;  /* 0x000000000000791b */ /* 0x006fe20003800000 */
.L_x_2524:
[----:B------:R-:W-:Y:S01]  /*1e500*/  FADD.FTZ R8, R9, R8 ;  /* 0x0000000809087221 */ /* 0x000fe20000010000 */
[----:B------:R-:W-:Y:S01]  /*1e510*/  FADD.FTZ R10, R11, R215 ;  /* 0x000000d70b0a7221 */ /* 0x000fe20000010000 */
[----:B------:R-:W-:-:S04]  /*1e520*/  MOV R5, 0x1 ;  /* 0x0000000100057802 */ /* 0x000fc80000000f00 */
[----:B------:R-:W-:-:S07]  /*1e530*/  MOV R214, R10 ;  /* 0x0000000a00d67202 */ /* 0x000fce0000000f00 */
[----:B------:R-:W-:Y:S05]  /*1e540*/  WARPSYNC.COLLECTIVE R4, `(.L_x_2525) ;  /* 0x0000000004087348 */ /* 0x000fea0003c00000 */
[----:B------:R1:W2:Y:S02]  /*1e550*/  SHFL.BFLY P0, R11, R214, R5, R0 ;  /* 0x0c000005d60b7389 */ /* 0x0002a40000000000 */
[----:B-12---:R-:W-:Y:S01]  /*1e560*/  ENDCOLLECTIVE ;  /* 0x000000000000791b */ /* 0x006fe20003800000 */
.L_x_2525:
[----:B------:R-:W-:Y:S05]  /*1e570*/  BRA `(.L_x_2526) ;  /* 0xffffffec00887947 */ /* 0x000fea000383ffff */
.L_x_2527:
        /* <DEDUP_REMOVED lines=16> */
.L_x_6412:


//--------------------- .text._ZN5flash24flash_fwd_splitkv_kernelI23Flash_fwd_kernel_traitsILi96ELi64ELi128ELi4ELb0ELb0EN7cutlass10bfloat16_tE19Flash_kernel_traitsILi96ELi64ELi128ELi4ES3_EELb1ELb0ELb1ELb0ELb0ELb1ELb0ELb1EEEvNS_16Flash_fwd_paramsE --------------------------
	.section	.text._ZN5flash24flash_fwd_splitkv_kernelI23Flash_fwd_kernel_traitsILi96ELi64ELi128ELi4ELb0ELb0EN7cutlass10bfloat16_tE19Flash_kernel_traitsILi96ELi64ELi128ELi4ES3_EELb1ELb0ELb1ELb0ELb0ELb1ELb0ELb1EEEvNS_16Flash_fwd_paramsE,"ax",@progbits
	.align	128
        .global         _ZN5flash24flash_fwd_splitkv_kernelI23Flash_fwd_kernel_traitsILi96ELi64ELi128ELi4ELb0ELb0EN7cutlass10bfloat16_tE19Flash_kernel_traitsILi96ELi64ELi128ELi4ES3_EELb1ELb0ELb1ELb0ELb0ELb1ELb0ELb1EEEvNS_16Flash_fwd_paramsE
        .type           _ZN5flash24flash_fwd_splitkv_kernelI23Flash_fwd_kernel_traitsILi96ELi64ELi128ELi4ELb0ELb0EN7cutlass10bfloat16_tE19Flash_kernel_traitsILi96ELi64ELi128ELi4ES3_EELb1ELb0ELb1ELb0ELb0ELb1ELb0ELb1EEEvNS_16Flash_fwd_paramsE,@function
        .size           _ZN5flash24flash_fwd_splitkv_kernelI23Flash_fwd_kernel_traitsILi96ELi64ELi128ELi4ELb0ELb0EN7cutlass10bfloat16_tE19Flash_kernel_traitsILi96ELi64ELi128ELi4ES3_EELb1ELb0ELb1ELb0ELb0ELb1ELb0ELb1EEEvNS_16Flash_fwd_paramsE,(.L_x_6413 - _ZN5flash24flash_fwd_splitkv_kernelI23Flash_fwd_kernel_traitsILi96ELi64ELi128ELi4ELb0ELb0EN7cutlass10bfloat16_tE19Flash_kernel_traitsILi96ELi64ELi128ELi4ES3_EELb1ELb0ELb1ELb0ELb0ELb1ELb0ELb1EEEvNS_16Flash_fwd_paramsE)
        .other          _ZN5flash24flash_fwd_splitkv_kernelI23Flash_fwd_kernel_traitsILi96ELi64ELi128ELi4ELb0ELb0EN7cutlass10bfloat16_tE19Flash_kernel_traitsILi96ELi64ELi128ELi4ES3_EELb1ELb0ELb1ELb0ELb0ELb1ELb0ELb1EEEvNS_16Flash_fwd_paramsE,@"STO_CUDA_ENTRY STV_DEFAULT"
_ZN5flash24flash_fwd_splitkv_kernelI23Flash_fwd_kernel_traitsILi96ELi64ELi128ELi4ELb0ELb0EN7cutlass10bfloat16_tE19Flash_kernel_traitsILi96ELi64ELi128ELi4ES3_EELb1ELb0ELb1ELb0ELb0ELb1ELb0ELb1EEEvNS_16Flash_fwd_paramsE:
.text._ZN5flash24flash_fwd_splitkv_kernelI23Flash_fwd_kernel_traitsILi96ELi64ELi128ELi4ELb0ELb0EN7cutlass10bfloat16_tE19Flash_kernel_traitsILi96ELi64ELi128ELi4ES3_EELb1ELb0ELb1ELb0ELb0ELb1ELb0ELb1EEEvNS_16Flash_fwd_paramsE:
[----:B------:R-:W-:Y:S01]  /*0000*/  LDC R1, c[0x0][0x28] ;  /* 0x00000a00ff017b82 */ /* 0x000fe20000000800 */
[----:B------:R-:W1:Y:S07]  /*0010*/  S2R R205, SR_CTAID.X ;  /* 0x0000000000cd7919 */ /* 0x000e6e0000002500 */
[----:B------:R-:W2:Y:S01]  /*0020*/  LDC.64 R118, c[0x0][0x198] ;  /* 0x00006600ff767b82 */ /* 0x000ea20000000a00 */
[----:B------:R-:W-:Y:S01]  /*0030*/  BSSY B4, `(.L_x_2528) ;  /* 0x0000005000047945 */ /* 0x000fe20003800000 */
[----:B------:R-:W-:Y:S01]  /*0040*/  MOV R202, 0x80 ;  /* 0x0000008000ca7802 */ /* 0x000fe20000000f00 */
[----:B------:R-:W3:Y:S01]  /*0050*/  S2R R203, SR_CTAID.Y ;  /* 0x0000000000cb7919 */ /* 0x000ee20000002600 */
[----:B------:R-:W4:Y:S05]  /*0060*/  S2R R204, SR_CTAID.Z ;  /* 0x0000000000cc7919 */ /* 0x000f2a0000002700 */
[----:B-1234-:R-:W-:Y:S05]  /*0070*/  CALL.REL.NOINC `($_ZN5flash24flash_fwd_splitkv_kernelI23Flash_fwd_kernel_traitsILi96ELi64ELi128ELi4ELb0ELb0EN7cutlass10bfloat16_tE19Flash_kernel_traitsILi96ELi64ELi128ELi4ES3_EELb1ELb0ELb1ELb0ELb0ELb1ELb0ELb1EEEvNS_16Flash_fwd_paramsE$_ZN5flash30compute_attn_1rowblock_splitkvI23Flash_fwd_kernel_traitsILi96ELi64ELi128ELi4ELb0ELb0EN7cutlass10bfloat16_tE19Flash_kernel_traitsILi96ELi64ELi128ELi4ES3_EELb1ELb0ELb1ELb0ELb0ELb1ELb0ELb1ENS_16Flash_fwd_paramsEEEvRKT8_iiiii) ;  /* 0x0000000000087944 */ /* 0x01efea0003c00000 */
[----:B------:R-:W-:Y:S05]  /*0080*/  BSYNC B4 ;  /* 0x0000000000047941 */ /* 0x000fea0003800000 */
.L_x_2528:
[----:B------:R-:W-:Y:S05]  /*0090*/  EXIT ;  /* 0x000000000000794d */ /* 0x000fea0003800000 */
        .type           $_ZN5flash24flash_fwd_splitkv_kernelI23Flash_fwd_kernel_traitsILi96ELi64ELi128ELi4ELb0ELb0EN7cutlass10bfloat16_tE19Flash_kernel_traitsILi96ELi64ELi128ELi4ES3_EELb1ELb0ELb1ELb0ELb0ELb1ELb0ELb1EEEvNS_16Flash_fwd_paramsE$_ZN5flash30compute_attn_1rowblock_splitkvI23Flash_fwd_kernel_traitsILi96ELi64ELi128ELi4ELb0ELb0EN7cutlass10bfloat16_tE19Flash_kernel_traitsILi96ELi64ELi128ELi4ES3_EELb1ELb0ELb1ELb0ELb0ELb1ELb0ELb1ENS_16Flash_fwd_paramsEEEvRKT8_iiiii,@function
        .size           $_ZN5flash24flash_fwd_splitkv_kernelI23Flash_fwd_kernel_traitsILi96ELi64ELi128ELi4ELb0ELb0EN7cutlass10bfloat16_tE19Flash_kernel_traitsILi96ELi64ELi128ELi4ES3_EELb1ELb0ELb1ELb0ELb0ELb1ELb0ELb1EEEvNS_16Flash_fwd_paramsE$_ZN5flash30compute_attn_1rowblock_splitkvI23Flash_fwd_kernel_traitsILi96ELi64ELi128ELi4ELb0ELb0EN7cutlass10bfloat16_tE19Flash_kernel_traitsILi96ELi64ELi128ELi4ES3_EELb1ELb0ELb1ELb0ELb0ELb1ELb0ELb1ENS_16Flash_fwd_paramsEEEvRKT8_iiiii,(.L_x_6413 - $_ZN5flash24flash_fwd_splitkv_kernelI23Flash_fwd_kernel_traitsILi96ELi64ELi128ELi4ELb0ELb0EN7cutlass10bfloat16_tE19Flash_kernel_traitsILi96ELi64ELi128ELi4ES3_EELb1ELb0ELb1ELb0ELb0ELb1ELb0ELb1EEEvNS_16Flash_fwd_paramsE$_ZN5flash30compute_attn_1rowblock_splitkvI23Flash_fwd_kernel_traitsILi96ELi64ELi128ELi4ELb0ELb0EN7cutlass10bfloat16_tE19Flash_kernel_traitsILi96ELi64ELi128ELi4ES3_EELb1ELb0ELb1ELb0ELb0ELb1ELb0ELb1ENS_16Flash_fwd_paramsEEEvRKT8_iiiii)
$_ZN5flash24flash_fwd_splitkv_kernelI23Flash_fwd_kernel_traitsILi96ELi64ELi128ELi4ELb0ELb0EN7cutlass10bfloat16_tE19Flash_kernel_traitsILi96ELi64ELi128ELi4ES3_EELb1ELb0ELb1ELb0ELb0ELb1ELb0ELb1EEEvNS_16Flash_fwd_paramsE$_ZN5flash30compute_attn_1rowblock_splitkvI23Flash_fwd_kernel_traitsILi96ELi64ELi128ELi4ELb0ELb0EN7cutlass10bfloat16_tE19Flash_kernel_traitsILi96ELi64ELi128ELi4ES3_EELb1ELb0ELb1ELb0ELb0ELb1ELb0ELb1ENS_16Flash_fwd_paramsEEEvRKT8_iiiii:
        /* <DEDUP_REMOVED lines=27> */
.L_x_2530:
[----:B------:R-:W-:Y:S05]  /*0250*/  BSYNC B0 ;  /* 0x0000000000007941 */ /* 0x000fea0003800000 */
.L_x_2529:
        /* <DEDUP_REMOVED lines=8> */
.L_x_2532:
[----:B------:R3:W5:Y:S02]  /*02e0*/  LD.E R3, desc[UR4][R118.64+0xb8] ;  /* 0x0000b80476037980 */ /* 0x000764000c101900 */
.L_x_2533:
[----:B------:R-:W-:Y:S05]  /*02f0*/  BSYNC B0 ;  /* 0x0000000000007941 */ /* 0x000fea0003800000 */
.L_x_2531:
        /* <DEDUP_REMOVED lines=10> */
.L_x_2535:
[----:B------:R-:W2:Y:S01]  /*03a0*/  LD.E.64 R2, desc[UR4][R118.64+0x108] ;  /* 0x0001080476027980 */ /* 0x000ea2000c101b00 */
[----:B------:R-:W-:Y:S01]  /*03b0*/  BSSY B0, `(.L_x_2537) ;  /* 0x0000006000007945 */ /* 0x000fe20003800000 */
[----:B------:R-:W-:Y:S01]  /*03c0*/  IMAD.MOV.U32 R65, RZ, RZ, RZ ;  /* 0x000000ffff417224 */ /* 0x000fe200078e00ff */
[----:B--2---:R-:W-:-:S04]  /*03d0*/  ISETP.NE.U32.AND P0, PT, R2, RZ, PT ;  /* 0x000000ff0200720c */ /* 0x004fc80003f05070 */
[----:B------:R-:W-:-:S13]  /*03e0*/  ISETP.NE.AND.EX P0, PT, R3, RZ, PT, P0 ;  /* 0x000000ff0300720c */ /* 0x000fda0003f05300 */
[----:B------:R-:W-:Y:S05]  /*03f0*/  @!P0 BRA `(.L_x_2538) ;  /* 0x0000000000048947 */ /* 0x000fea0003800000 */
[----:B------:R2:W5:Y:S02]  /*0400*/  LD.E R65, desc[UR4][R118.64+0xbc] ;  /* 0x0000bc0476417980 */ /* 0x000564000c101900 */
.L_x_2538:
[----:B------:R-:W-:Y:S05]  /*0410*/  BSYNC B0 ;  /* 0x0000000000007941 */ /* 0x000fea0003800000 */
.L_x_2537:
[----:B-----5:R-:W-:Y:S02]  /*0420*/  IADD3 R65, R80, R65, RZ ;  /* 0x0000004150417210 */ /* 0x020fe40007ffe0ff */
.L_x_2536:
[----:B------:R-:W-:Y:S05]  /*0430*/  BSYNC B1 ;  /* 0x0000000000017941 */ /* 0x000fea0003800000 */
.L_x_2534:
[----:B------:R-:W-:Y:S01]  /*0440*/  IMAD.SHL.U32 R69, R205, 0x40, RZ ;  /* 0x00000040cd457824 */ /* 0x000fe200078e00ff */
[----:B------:R-:W-:Y:S01]  /*0450*/  MOV R2, R202 ;  /* 0x000000ca00027202 */ /* 0x000fe20000000f00 */
[----:B------:R-:W-:-:S03]  /*0460*/  IMAD.MOV.U32 R3, RZ, RZ, 0x0 ;  /* 0x00000000ff037424 */ /* 0x000fc600078e00ff */
[----:B------:R-:W-:-:S13]  /*0470*/  ISETP.GT.AND P0, PT, R206, R69, PT ;  /* 0x00000045ce00720c */ /* 0x000fda0003f04270 */
[----:B-123--:R-:W-:Y:S05]  /*0480*/  @!P0 RET.REL.NODEC R2 `(_ZN5flash24flash_fwd_splitkv_kernelI23Flash_fwd_kernel_traitsILi96ELi64ELi128ELi4ELb0ELb0EN7cutlass10bfloat16_tE19Flash_kernel_traitsILi96ELi64ELi128ELi4ES3_EELb1ELb0ELb1ELb0ELb0ELb1ELb0ELb1EEEvNS_16Flash_fwd_paramsE) ;  /* 0xfffffff802dc8950 */ /* 0x00efea0003c3ffff */
        /* <DEDUP_REMOVED lines=87> */
.L_x_2541:
[----:B------:R-:W-:Y:S05]  /*0a00*/  BSYNC B0 ;  /* 0x0000000000007941 */ /* 0x000fea0003800000 */
.L_x_2540:
        /* <DEDUP_REMOVED lines=18> */
.L_x_2543:
[----:B------:R-:W-:Y:S05]  /*0b30*/  BSYNC B0 ;  /* 0x0000000000007941 */ /* 0x000fea0003800000 */
.L_x_2542:
[----:B------:R-:W-:Y:S01]  /*0b40*/  MOV R203, 0x0 ;  /* 0x0000000000cb7802 */ /* 0x000fe20000000f00 */
[----:B------:R1:W-:Y:S03]  /*0b50*/  @!P6 ST.E desc[UR4][R10.64], R3 ;  /* 0x000000030a00e985 */ /* 0x0003e6000c101904 */
[----:B-12--5:R-:W-:Y:S05]  /*0b60*/  @P5 RET.REL.NODEC R202 `(_ZN5flash24flash_fwd_splitkv_kernelI23Flash_fwd_kernel_traitsILi96ELi64ELi128ELi4ELb0ELb0EN7cutlass10bfloat16_tE19Flash_kernel_traitsILi96ELi64ELi128ELi4ES3_EELb1ELb0ELb1ELb0ELb0ELb1ELb0ELb1EEEvNS_16Flash_fwd_paramsE) ;  /* 0xfffffff4ca245950 */ /* 0x026fea0003c3ffff */
[----:B------:R-:W-:Y:S02]  /*0b70*/  MOV R3, 0x7f800000 ;  /* 0x7f80000000037802 */ /* 0x000fe40000000f00 */
[----:B------:R-:W-:-:S03]  /*0b80*/  MOV R203, 0x0 ;  /* 0x0000000000cb7802 */ /* 0x000fc60000000f00 */
[----:B------:R1:W-:Y:S02]  /*0b90*/  ST.E desc[UR4][R10.64+0x80], R3 ;  /* 0x000080030a007985 */ /* 0x0003e4000c101904 */
[----:B-1----:R-:W-:Y:S05]  /*0ba0*/  RET.REL.NODEC R202 `(_ZN5flash24flash_fwd_splitkv_kernelI23Flash_fwd_kernel_traitsILi96ELi64ELi128ELi4ELb0ELb0EN7cutlass10bfloat16_tE19Flash_kernel_traitsILi96ELi64ELi128ELi4ES3_EELb1ELb0ELb1ELb0ELb0ELb1ELb0ELb1EEEvNS_16Flash_fwd_paramsE) ;  /* 0xfffffff4ca147950 */ /* 0x002fea0003c3ffff */
.L_x_2539:
        /* <DEDUP_REMOVED lines=105> */
.L_x_2545:
        /* <DEDUP_REMOVED lines=78> */
.L_x_2546:
[----:B------:R-:W-:Y:S05]  /*1720*/  BSYNC B0 ;  /* 0x0000000000007941 */ /* 0x000fea0003800000 */
.L_x_2544:
        /* <DEDUP_REMOVED lines=274> */
.L_x_2641:
        /* <DEDUP_REMOVED lines=20> */
.L_x_2549:
[----:B------:R-:W-:Y:S05]  /*2990*/  BSYNC B0 ;  /* 0x0000000000007941 */ /* 0x000fea0003800000 */
.L_x_2548:
        /* <DEDUP_REMOVED lines=15> */
.L_x_2551:
[----:B------:R-:W-:Y:S05]  /*2a90*/  BSYNC B0 ;  /* 0x0000000000007941 */ /* 0x000fea0003800000 */
.L_x_2550:
        /* <DEDUP_REMOVED lines=18> */
.L_x_2553:
[----:B------:R-:W-:Y:S05]  /*2bc0*/  BSYNC B0 ;  /* 0x0000000000007941 */ /* 0x000fea0003800000 */
.L_x_2552:
        /* <DEDUP_REMOVED lines=18> */
.L_x_2555:
[----:B------:R-:W-:Y:S05]  /*2cf0*/  BSYNC B0 ;  /* 0x0000000000007941 */ /* 0x000fea0003800000 */
.L_x_2554:
        /* <DEDUP_REMOVED lines=66> */
.L_x_2562:
[----:B------:R-:W-:Y:S05]  /*3120*/  BSYNC B0 ;  /* 0x0000000000007941 */ /* 0x000fea0003800000 */
.L_x_2561:
        /* <DEDUP_REMOVED lines=48> */
.L_x_2564:
[----:B------:R-:W-:Y:S05]  /*3430*/  BSYNC B0 ;  /* 0x0000000000007941 */ /* 0x000fea0003800000 */
.L_x_2563:
        /* <DEDUP_REMOVED lines=47> */
.L_x_2560:
[----:B------:R-:W-:Y:S05]  /*3730*/  BSYNC B1 ;  /* 0x0000000000017941 */ /* 0x000fea0003800000 */
.L_x_2559:
        /* <DEDUP_REMOVED lines=62> */
.L_x_2568:
[----:B------:R-:W-:Y:S05]  /*3b20*/  BSYNC B0 ;  /* 0x0000000000007941 */ /* 0x000fea0003800000 */
.L_x_2567:
        /* <DEDUP_REMOVED lines=51> */
.L_x_2570:
[----:B------:R-:W-:Y:S05]  /*3e60*/  BSYNC B0 ;  /* 0x0000000000007941 */ /* 0x000fea0003800000 */
.L_x_2569:
        /* <DEDUP_REMOVED lines=50> */
.L_x_2566:
[----:B------:R-:W-:Y:S05]  /*4190*/  BSYNC B1 ;  /* 0x0000000000017941 */ /* 0x000fea0003800000 */
.L_x_2565:
        /* <DEDUP_REMOVED lines=62> */
.L_x_2574:
[----:B------:R-:W-:Y:S05]  /*4580*/  BSYNC B0 ;  /* 0x0000000000007941 */ /* 0x000fea0003800000 */
.L_x_2573:
        /* <DEDUP_REMOVED lines=51> */
.L_x_2576:
[----:B------:R-:W-:Y:S05]  /*48c0*/  BSYNC B0 ;  /* 0x0000000000007941 */ /* 0x000fea0003800000 */
.L_x_2575:
        /* <DEDUP_REMOVED lines=50> */
.L_x_2572:
[----:B------:R-:W-:Y:S05]  /*4bf0*/  BSYNC B1 ;  /* 0x0000000000017941 */ /* 0x000fea0003800000 */
.L_x_2571:
        /* <DEDUP_REMOVED lines=64> */
.L_x_2580:
[----:B------:R-:W-:Y:S05]  /*5000*/  BSYNC B0 ;  /* 0x0000000000007941 */ /* 0x000fea0003800000 */
.L_x_2579:
        /* <DEDUP_REMOVED lines=51> */
.L_x_2582:
[----:B------:R-:W-:Y:S05]  /*5340*/  BSYNC B0 ;  /* 0x0000000000007941 */ /* 0x000fea0003800000 */
.L_x_2581:
        /* <DEDUP_REMOVED lines=50> */
.L_x_2578:
[----:B------:R-:W-:Y:S05]  /*5670*/  BSYNC B1 ;  /* 0x0000000000017941 */ /* 0x000fea0003800000 */
.L_x_2577:
[----:B------:R-:W2:Y:S02]  /*5680*/  LD.E R3, desc[UR4][R118.64+0xd0] ;  /* 0x0000d00476037980 */ /* 0x000ea4000c101900 */
[----:B--2---:R-:W-:Y:S05]  /*5690*/  IMAD.U32 R3, R3, -0x40, RZ ;  /* 0xffffffc003037824 */ /* 0x004fea00078e00ff */
[C---:B------:R-:W-:Y:S02]  /*56a0*/  LEA R14, P1, R3.reuse, R14, 0x1 ;  /* 0x0000000e030e7211 */ /* 0x040fe400078208ff */
[C---:B------:R-:W-:Y:S02]  /*56b0*/  LEA R52, P0, R3.reuse, R52, 0x1 ;  /* 0x0000003403347211 */ /* 0x040fe400078008ff */
[C---:B------:R-:W-:Y:S02]  /*56c0*/  LEA.HI.X.SX32 R15, R3.reuse, R15, 0x1, P1 ;  /* 0x0000000f030f7211 */ /* 0x040fe400008f0eff */
[----:B------:R-:W-:Y:S01]  /*56d0*/  LEA.HI.X.SX32 R53, R3, R53, 0x1, P0 ;  /* 0x0000003503357211 */ /* 0x000fe200000f0eff */
[----:B------:R-:W-:Y:S05]  /*56e0*/  BRA `(.L_x_2583) ;  /* 0x0000004c00687947 */ /* 0x000fea0003800000 */
.L_x_2558:
        /* <DEDUP_REMOVED lines=89> */
.L_x_2589:
[----:B------:R-:W-:Y:S05]  /*5c80*/  BSYNC B0 ;  /* 0x0000000000007941 */ /* 0x000fea0003800000 */
.L_x_2588:
[----:B-----5:R2:W-:Y:S02]  /*5c90*/  ST.E.128 desc[UR4][R136.64], R44 ;  /* 0x0000002c88007985 */ /* 0x0205e4000c101d04 */
.L_x_2587:
[----:B------:R-:W-:Y:S05]  /*5ca0*/  BSYNC B1 ;  /* 0x0000000000017941 */ /* 0x000fea0003800000 */
.L_x_2586:
        /* <DEDUP_REMOVED lines=87> */
.L_x_2593:
[----:B------:R-:W-:Y:S05]  /*6220*/  BSYNC B0 ;  /* 0x0000000000007941 */ /* 0x000fea0003800000 */
.L_x_2592:
[----:B-----5:R3:W-:Y:S02]  /*6230*/  ST.E.128 desc[UR4][R136.64+0x40], R44 ;  /* 0x0000402c88007985 */ /* 0x0207e4000c101d04 */
.L_x_2591:
[----:B------:R-:W-:Y:S05]  /*6240*/  BSYNC B1 ;  /* 0x0000000000017941 */ /* 0x000fea0003800000 */
.L_x_2590:
        /* <DEDUP_REMOVED lines=86> */
.L_x_2595:
[----:B------:R-:W-:Y:S05]  /*67b0*/  BSYNC B0 ;  /* 0x0000000000007941 */ /* 0x000fea0003800000 */
.L_x_2594:
[----:B-----5:R4:W-:Y:S02]  /*67c0*/  ST.E.128 desc[UR4][R136.64+0x80], R44 ;  /* 0x0000802c88007985 */ /* 0x0209e4000c101d04 */
.L_x_2585:
[----:B------:R-:W-:Y:S05]  /*67d0*/  BSYNC B2 ;  /* 0x0000000000027941 */ /* 0x000fea0003800000 */
.L_x_2584:
        /* <DEDUP_REMOVED lines=96> */
.L_x_2601:
[----:B------:R-:W-:Y:S05]  /*6de0*/  BSYNC B0 ;  /* 0x0000000000007941 */ /* 0x000fea0003800000 */
.L_x_2600:
[----:B-----5:R3:W-:Y:S02]  /*6df0*/  ST.E.128 desc[UR4][R54.64], R44 ;  /* 0x0000002c36007985 */ /* 0x0207e4000c101d04 */
.L_x_2599:
[----:B------:R-:W-:Y:S05]  /*6e00*/  BSYNC B1 ;  /* 0x0000000000017941 */ /* 0x000fea0003800000 */
.L_x_2598:
        /* <DEDUP_REMOVED lines=94> */
.L_x_2605:
[----:B------:R-:W-:Y:S05]  /*73f0*/  BSYNC B0 ;  /* 0x0000000000007941 */ /* 0x000fea0003800000 */
.L_x_2604:
[----:B-----5:R3:W-:Y:S02]  /*7400*/  ST.E.128 desc[UR4][R54.64], R44 ;  /* 0x0000002c36007985 */ /* 0x0207e4000c101d04 */
.L_x_2603:
[----:B------:R-:W-:Y:S05]  /*7410*/  BSYNC B1 ;  /* 0x0000000000017941 */ /* 0x000fea0003800000 */
.L_x_2602:
        /* <DEDUP_REMOVED lines=93> */
.L_x_2607:
[----:B------:R-:W-:Y:S05]  /*79f0*/  BSYNC B0 ;  /* 0x0000000000007941 */ /* 0x000fea0003800000 */
.L_x_2606:
[----:B-----5:R3:W-:Y:S02]  /*7a00*/  ST.E.128 desc[UR4][R54.64], R44 ;  /* 0x0000002c36007985 */ /* 0x0207e4000c101d04 */
.L_x_2597:
[----:B------:R-:W-:Y:S05]  /*7a10*/  BSYNC B2 ;  /* 0x0000000000027941 */ /* 0x000fea0003800000 */
.L_x_2596:
        /* <DEDUP_REMOVED lines=96> */
.L_x_2613:
[----:B------:R-:W-:Y:S05]  /*8020*/  BSYNC B0 ;  /* 0x0000000000007941 */ /* 0x000fea0003800000 */
.L_x_2612:
[----:B-----5:R3:W-:Y:S02]  /*8030*/  ST.E.128 desc[UR4][R54.64], R44 ;  /* 0x0000002c36007985 */ /* 0x0207e4000c101d04 */
.L_x_2611:
[----:B------:R-:W-:Y:S05]  /*8040*/  BSYNC B1 ;  /* 0x0000000000017941 */ /* 0x000fea0003800000 */
.L_x_2610:
        /* <DEDUP_REMOVED lines=94> */
.L_x_2617:
[----:B------:R-:W-:Y:S05]  /*8630*/  BSYNC B0 ;  /* 0x0000000000007941 */ /* 0x000fea0003800000 */
.L_x_2616:
[----:B-----5:R3:W-:Y:S02]  /*8640*/  ST.E.128 desc[UR4][R54.64], R44 ;  /* 0x0000002c36007985 */ /* 0x0207e4000c101d04 */
.L_x_2615:
[----:B------:R-:W-:Y:S05]  /*8650*/  BSYNC B1 ;  /* 0x0000000000017941 */ /* 0x000fea0003800000 */
.L_x_2614:
        /* <DEDUP_REMOVED lines=93> */
.L_x_2619:
[----:B------:R-:W-:Y:S05]  /*8c30*/  BSYNC B0 ;  /* 0x0000000000007941 */ /* 0x000fea0003800000 */
.L_x_2618:
[----:B-----5:R3:W-:Y:S02]  /*8c40*/  ST.E.128 desc[UR4][R54.64], R44 ;  /* 0x0000002c36007985 */ /* 0x0207e4000c101d04 */
.L_x_2609:
[----:B------:R-:W-:Y:S05]  /*8c50*/  BSYNC B2 ;  /* 0x0000000000027941 */ /* 0x000fea0003800000 */
.L_x_2608:
        /* <DEDUP_REMOVED lines=98> */
.L_x_2625:
[----:B------:R-:W-:Y:S05]  /*9280*/  BSYNC B0 ;  /* 0x0000000000007941 */ /* 0x000fea0003800000 */
.L_x_2624:
[----:B-----5:R3:W-:Y:S02]  /*9290*/  ST.E.128 desc[UR4][R54.64], R44 ;  /* 0x0000002c36007985 */ /* 0x0207e4000c101d04 */
.L_x_2623:
[----:B------:R-:W-:Y:S05]  /*92a0*/  BSYNC B1 ;  /* 0x0000000000017941 */ /* 0x000fea0003800000 */
.L_x_2622:
        /* <DEDUP_REMOVED lines=94> */
.L_x_2629:
[----:B------:R-:W-:Y:S05]  /*9890*/  BSYNC B0 ;  /* 0x0000000000007941 */ /* 0x000fea0003800000 */
.L_x_2628:
[----:B-----5:R3:W-:Y:S02]  /*98a0*/  ST.E.128 desc[UR4][R54.64], R44 ;  /* 0x0000002c36007985 */ /* 0x0207e4000c101d04 */
.L_x_2627:
[----:B------:R-:W-:Y:S05]  /*98b0*/  BSYNC B1 ;  /* 0x0000000000017941 */ /* 0x000fea0003800000 */
.L_x_2626:
        /* <DEDUP_REMOVED lines=93> */
.L_x_2631:
[----:B------:R-:W-:Y:S05]  /*9e90*/  BSYNC B0 ;  /* 0x0000000000007941 */ /* 0x000fea0003800000 */
.L_x_2630:
[----:B-----5:R3:W-:Y:S02]  /*9ea0*/  ST.E.128 desc[UR4][R54.64], R44 ;  /* 0x0000002c36007985 */ /* 0x0207e4000c101d04 */
.L_x_2621:
[----:B------:R-:W-:Y:S05]  /*9eb0*/  BSYNC B2 ;  /* 0x0000000000027941 */ /* 0x000fea0003800000 */
.L_x_2620:
[----:B------:R-:W4:Y:S02]  /*9ec0*/  LD.E R3, desc[UR4][R118.64+0xd0] ;  /* 0x0000d00476037980 */ /* 0x000f24000c101900 */
[----:B----4-:R-:W-:Y:S05]  /*9ed0*/  IMAD.U32 R3, R3, -0x40, RZ ;  /* 0xffffffc003037824 */ /* 0x010fea00078e00ff */
[C---:B------:R-:W-:Y:S02]  /*9ee0*/  LEA R134, P1, R3.reuse, R134, 0x1 ;  /* 0x0000008603867211 */ /* 0x040fe400078208ff */
[C---:B------:R-:W-:Y:S02]  /*9ef0*/  LEA R132, P0, R3.reuse, R132, 0x1 ;  /* 0x0000008403847211 */ /* 0x040fe400078008ff */
[C---:B------:R-:W-:Y:S02]  /*9f00*/  LEA.HI.X.SX32 R135, R3.reuse, R135, 0x1, P1 ;  /* 0x0000008703877211 */ /* 0x040fe400008f0eff */
[----:B------:R-:W-:Y:S01]  /*9f10*/  LEA.HI.X.SX32 R133, R3, R133, 0x1, P0 ;  /* 0x0000008503857211 */ /* 0x000fe200000f0eff */
[----:B------:R-:W-:Y:S05]  /*9f20*/  BRA `(.L_x_2583) ;  /* 0x0000000400587947 */ /* 0x000fea0003800000 */
.L_x_2557:
        /* <DEDUP_REMOVED lines=11> */
.L_x_2633:
[----:B------:R-:W-:Y:S05]  /*9fe0*/  BSYNC B0 ;  /* 0x0000000000007941 */ /* 0x000fea0003800000 */
.L_x_2632:
        /* <DEDUP_REMOVED lines=24> */
.L_x_2635:
[----:B------:R-:W-:Y:S05]  /*a170*/  BSYNC B0 ;  /* 0x0000000000007941 */ /* 0x000fea0003800000 */
.L_x_2634:
        /* <DEDUP_REMOVED lines=24> */
.L_x_2637:
[----:B------:R-:W-:Y:S05]  /*a300*/  BSYNC B0 ;  /* 0x0000000000007941 */ /* 0x000fea0003800000 */
.L_x_2636:
        /* <DEDUP_REMOVED lines=24> */
.L_x_2583:
[----:B------:R-:W-:Y:S05]  /*a490*/  BSYNC B3 ;  /* 0x0000000000037941 */ /* 0x000fea0003800000 */
.L_x_2556:
        /* <DEDUP_REMOVED lines=87> */
.L_x_2639:
        /* <DEDUP_REMOVED lines=8> */
.L_x_2640:
[----:B------:R-:W-:Y:S05]  /*aa90*/  BSYNC B0 ;  /* 0x0000000000007941 */ /* 0x000fea0003800000 */
.L_x_2638:
[----:B------:R-:W-:Y:S04]  /*aaa0*/  IADD3 R9, R9, -0x1, RZ ;  /* 0xffffffff09097810 */ /* 0x000fe80007ffe0ff */
[----:B------:R-:W-:Y:S11]  /*aab0*/  ISETP.GT.AND P0, PT, R9, R102, PT ;  /* 0x000000660900720c */ /* 0x000ff60003f04270 */
[----:B------:R-:W-:Y:S02]  /*aac0*/  @!UPT UIADD3 URZ, URZ, URZ, URZ ;  /* 0x0000003f3f3ff290 */ /* 0x000fe4000fffe03f */
[----:B------:R-:W-:Y:S05]  /*aad0*/  @P0 BRA `(.L_x_2641) ;  /* 0xffffff7c005c0947 */ /* 0x000fea000383ffff */
.L_x_2547:
        /* <DEDUP_REMOVED lines=102> */
.L_x_2650:
[----:B------:R-:W-:Y:S05]  /*b140*/  BSYNC B0 ;  /* 0x0000000000007941 */ /* 0x000fea0003800000 */
.L_x_2649:
[----:B-----5:R3:W-:Y:S02]  /*b150*/  STS.128 [R210], R8 ;  /* 0x00000008d2007388 */ /* 0x0207e40000000c00 */
.L_x_2648:
[----:B------:R-:W-:Y:S05]  /*b160*/  BSYNC B1 ;  /* 0x0000000000017941 */ /* 0x000fea0003800000 */
.L_x_2647:
        /* <DEDUP_REMOVED lines=47> */
.L_x_2654:
[----:B------:R-:W-:Y:S05]  /*b460*/  BSYNC B0 ;  /* 0x0000000000007941 */ /* 0x000fea0003800000 */
.L_x_2653:
[----:B-----5:R1:W-:Y:S02]  /*b470*/  STS.128 [R210+0x1000], R8 ;  /* 0x00100008d2007388 */ /* 0x0203e40000000c00 */
.L_x_2652:
[----:B------:R-:W-:Y:S05]  /*b480*/  BSYNC B1 ;  /* 0x0000000000017941 */ /* 0x000fea0003800000 */
.L_x_2651:
        /* <DEDUP_REMOVED lines=46> */
.L_x_2656:
[----:B------:R-:W-:Y:S05]  /*b770*/  BSYNC B0 ;  /* 0x0000000000007941 */ /* 0x000fea0003800000 */
.L_x_2655:
[----:B-----5:R3:W-:Y:S02]  /*b780*/  STS.128 [R210+0x2000], R8 ;  /* 0x00200008d2007388 */ /* 0x0207e40000000c00 */
.L_x_2646:
[----:B------:R-:W-:Y:S05]  /*b790*/  BSYNC B2 ;  /* 0x0000000000027941 */ /* 0x000fea0003800000 */
.L_x_2645:
        /* <DEDUP_REMOVED lines=58> */
.L_x_2661:
[----:B------:R-:W-:Y:S05]  /*bb40*/  BSYNC B0 ;  /* 0x0000000000007941 */ /* 0x000fea0003800000 */
.L_x_2660:
[----:B-----5:R3:W-:Y:S02]  /*bb50*/  STS.128 [R210+0x800], R8 ;  /* 0x00080008d2007388 */ /* 0x0207e40000000c00 */
.L_x_2659:
[----:B------:R-:W-:Y:S05]  /*bb60*/  BSYNC B1 ;  /* 0x0000000000017941 */ /* 0x000fea0003800000 */
.L_x_2658:
        /* <DEDUP_REMOVED lines=46> */
.L_x_2665:
[----:B------:R-:W-:Y:S05]  /*be50*/  BSYNC B0 ;  /* 0x0000000000007941 */ /* 0x000fea0003800000 */
.L_x_2664:
[----:B-----5:R3:W-:Y:S02]  /*be60*/  STS.128 [R210+0x1800], R8 ;  /* 0x00180008d2007388 */ /* 0x0207e40000000c00 */
.L_x_2663:
[----:B------:R-:W-:Y:S05]  /*be70*/  BSYNC B1 ;  /* 0x0000000000017941 */ /* 0x000fea0003800000 */
.L_x_2662:
        /* <DEDUP_REMOVED lines=45> */
.L_x_2667:
[----:B------:R-:W-:Y:S05]  /*c150*/  BSYNC B0 ;  /* 0x0000000000007941 */ /* 0x000fea0003800000 */
.L_x_2666:
[----:B-----5:R1:W-:Y:S01]  /*c160*/  STS.128 [R210+0x2800], R32 ;  /* 0x00280020d2007388 */ /* 0x0203e20000000c00 */
[----:B------:R-:W-:Y:S05]  /*c170*/  BRA `(.L_x_2657) ;  /* 0x0000002400b07947 */ /* 0x000fea0003800000 */
.L_x_2644:
        /* <DEDUP_REMOVED lines=91> */
.L_x_2673:
[----:B------:R-:W-:Y:S05]  /*c730*/  BSYNC B0 ;  /* 0x0000000000007941 */ /* 0x000fea0003800000 */
.L_x_2672:
[----:B-----5:R3:W-:Y:S02]  /*c740*/  STS.128 [R210], R20 ;  /* 0x00000014d2007388 */ /* 0x0207e40000000c00 */
.L_x_2671:
[----:B------:R-:W-:Y:S05]  /*c750*/  BSYNC B1 ;  /* 0x0000000000017941 */ /* 0x000fea0003800000 */
.L_x_2670:
        /* <DEDUP_REMOVED lines=87> */
.L_x_2677:
[----:B------:R-:W-:Y:S05]  /*ccd0*/  BSYNC B0 ;  /* 0x0000000000007941 */ /* 0x000fea0003800000 */
.L_x_2676:
[----:B-----5:R1:W-:Y:S02]  /*cce0*/  STS.128 [R210+0x1000], R20 ;  /* 0x00100014d2007388 */ /* 0x0203e40000000c00 */
.L_x_2675:
[----:B------:R-:W-:Y:S05]  /*ccf0*/  BSYNC B1 ;  /* 0x0000000000017941 */ /* 0x000fea0003800000 */
.L_x_2674:
        /* <DEDUP_REMOVED lines=86> */
.L_x_2679:
[----:B------:R-:W-:Y:S05]  /*d260*/  BSYNC B0 ;  /* 0x0000000000007941 */ /* 0x000fea0003800000 */
.L_x_2678:
[----:B-----5:R3:W-:Y:S02]  /*d270*/  STS.128 [R210+0x2000], R20 ;  /* 0x00200014d2007388 */ /* 0x0207e40000000c00 */
.L_x_2669:
[----:B------:R-:W-:Y:S05]  /*d280*/  BSYNC B2 ;  /* 0x0000000000027941 */ /* 0x000fea0003800000 */
.L_x_2668:
        /* <DEDUP_REMOVED lines=95> */
.L_x_2683:
[----:B------:R-:W-:Y:S05]  /*d880*/  BSYNC B0 ;  /* 0x0000000000007941 */ /* 0x000fea0003800000 */
.L_x_2682:
[----:B-----5:R1:W-:Y:S02]  /*d890*/  STS.128 [R210+0x800], R4 ;  /* 0x00080004d2007388 */ /* 0x0203e40000000c00 */
.L_x_2681:
[----:B------:R-:W-:Y:S05]  /*d8a0*/  BSYNC B1 ;  /* 0x0000000000017941 */ /* 0x000fea0003800000 */
.L_x_2680:
        /* <DEDUP_REMOVED lines=90> */
.L_x_2687:
[----:B------:R-:W-:Y:S05]  /*de50*/  BSYNC B0 ;  /* 0x0000000000007941 */ /* 0x000fea0003800000 */
.L_x_2686:
[----:B-----5:R3:W-:Y:S02]  /*de60*/  STS.128 [R210+0x1800], R20 ;  /* 0x00180014d2007388 */ /* 0x0207e40000000c00 */
.L_x_2685:
[----:B------:R-:W-:Y:S05]  /*de70*/  BSYNC B1 ;  /* 0x0000000000017941 */ /* 0x000fea0003800000 */
.L_x_2684:
        /* <DEDUP_REMOVED lines=93> */
.L_x_2689:
[----:B------:R-:W-:Y:S05]  /*e450*/  BSYNC B0 ;  /* 0x0000000000007941 */ /* 0x000fea0003800000 */
.L_x_2688:
[----:B-----5:R1:W-:Y:S01]  /*e460*/  STS.128 [R210+0x2800], R4 ;  /* 0x00280004d2007388 */ /* 0x0203e20000000c00 */
[----:B------:R-:W-:Y:S05]  /*e470*/  BRA `(.L_x_2657) ;  /* 0x0000000000f07947 */ /* 0x000fea0003800000 */
.L_x_2643:
        /* <DEDUP_REMOVED lines=33> */
.L_x_2691:
[----:B------:R-:W-:Y:S05]  /*e690*/  BSYNC B0 ;  /* 0x0000000000007941 */ /* 0x000fea0003800000 */
.L_x_2690:
        /* <DEDUP_REMOVED lines=26> */
.L_x_2657:
[----:B------:R-:W-:Y:S05]  /*e840*/  BSYNC B3 ;  /* 0x0000000000037941 */ /* 0x000fea0003800000 */
.L_x_2642:
        /* <DEDUP_REMOVED lines=30> */
.L_x_2694:
[----:B------:R3:W-:Y:S02]  /*ea30*/  STS.128 [R210+0x7000], RZ ;  /* 0x007000ffd2007388 */ /* 0x0007e40000000c00 */
.L_x_2693:
[----:B------:R-:W-:Y:S05]  /*ea40*/  BSYNC B0 ;  /* 0x0000000000007941 */ /* 0x000fea0003800000 */
.L_x_2692:
        /* <DEDUP_REMOVED lines=31> */
.L_x_2697:
[----:B------:R1:W-:Y:S02]  /*ec40*/  STS.128 [R210+0x7800], RZ ;  /* 0x007800ffd2007388 */ /* 0x0003e40000000c00 */
.L_x_2696:
[----:B------:R-:W-:Y:S05]  /*ec50*/  BSYNC B0 ;  /* 0x0000000000007941 */ /* 0x000fea0003800000 */
.L_x_2695:
        /* <DEDUP_REMOVED lines=34> */
.L_x_2700:
[----:B------:R1:W-:Y:S02]  /*ee80*/  STS.128 [R210+0x8000], RZ ;  /* 0x008000ffd2007388 */ /* 0x0003e40000000c00 */
.L_x_2699:
[----:B------:R-:W-:Y:S05]  /*ee90*/  BSYNC B0 ;  /* 0x0000000000007941 */ /* 0x000fea0003800000 */
.L_x_2698:
        /* <DEDUP_REMOVED lines=34> */
.L_x_2702:
[----:B------:R-:W-:Y:S05]  /*f0c0*/  BSYNC B0 ;  /* 0x0000000000007941 */ /* 0x000fea0003800000 */
.L_x_2701:
        /* <DEDUP_REMOVED lines=100> */
.L_x_2705:
[----:B------:R3:W-:Y:S02]  /*f710*/  STS.128 [R210+0xd000], RZ ;  /* 0x00d000ffd2007388 */ /* 0x0007e40000000c00 */
.L_x_2704:
[----:B------:R-:W-:Y:S05]  /*f720*/  BSYNC B0 ;  /* 0x0000000000007941 */ /* 0x000fea0003800000 */
.L_x_2703:
        /* <DEDUP_REMOVED lines=32> */
.L_x_2708:
[----:B------:R1:W-:Y:S02]  /*f930*/  STS.128 [R210+0xd800], RZ ;  /* 0x00d800ffd2007388 */ /* 0x0003e40000000c00 */
.L_x_2707:
[----:B------:R-:W-:Y:S05]  /*f940*/  BSYNC B0 ;  /* 0x0000000000007941 */ /* 0x000fea0003800000 */
.L_x_2706:
        /* <DEDUP_REMOVED lines=34> */
.L_x_2711:
[----:B------:R1:W-:Y:S02]  /*fb70*/  STS.128 [R210+0xe000], RZ ;  /* 0x00e000ffd2007388 */ /* 0x0003e40000000c00 */
.L_x_2710:
[----:B------:R-:W-:Y:S05]  /*fb80*/  BSYNC B0 ;  /* 0x0000000000007941 */ /* 0x000fea0003800000 */
.L_x_2709:
        /* <DEDUP_REMOVED lines=35> */
.L_x_2714:
[----:B------:R1:W-:Y:S02]  /*fdc0*/  STS.128 [R210+0xe800], RZ ;  /* 0x00e800ffd2007388 */ /* 0x0003e40000000c00 */
.L_x_2713:
[----:B------:R-:W-:Y:S05]  /*fdd0*/  BSYNC B0 ;  /* 0x0000000000007941 */ /* 0x000fea0003800000 */
.L_x_2712:
[----:B------:R-:W5:Y:S01]  /*fde0*/  LD.E R5, desc[UR4][R118.64+0x18c] ;  /* 0x00018c0476057980 */ /* 0x000f62000c101900 */
[----:B------:R-:W-:Y:S01]  /*fdf0*/  LEA R194, R194, UR6, 0x1 ;  /* 0x00000006c2c27c11 */ /* 0x000fe2000f8e08ff */
[----:B------:R-:W-:Y:S01]  /*fe00*/  IMAD R193, R50, 0x2, R195 ;  /* 0x0000000232c17824 */ /* 0x000fe200078e02c3 */
[C---:B------:R-:W-:Y:S01]  /*fe10*/  VIMNMX R48, R6.reuse, R65, PT ;  /* 0x0000004106307248 */ /* 0x040fe20003fe0100 */
[----:B------:R-:W-:Y:S01]  /*fe20*/  LDSM.16.M88.4 R100, [R195] ;  /* 0x00000000c364783b */ /* 0x000fe20000000200 */
[----:B------:R-:W-:Y:S01]  /*fe30*/  VIADDMNMX R49, R6, 0x8, R65, PT ;  /* 0x0000000806317846 */ /* 0x000fe20003800141 */
[----:B------:R-:W-:Y:S01]  /*fe40*/  IMAD R123, R3, 0x2, R194 ;  /* 0x00000002037b7824 */ /* 0x000fe200078e02c2 */
[----:B------:R-:W-:Y:S01]  /*fe50*/  BSSY B1, `(.L_x_2715) ;  /* 0x00002bf000017945 */ /* 0x000fe20003800000 */
[----:B------:R-:W2:Y:S04]  /*fe60*/  LDSM.16.M88.4 R32, [R194+0x3800] ;  /* 0x00380000c220783b */ /* 0x000ea80000000200 */
[----:B------:R-:W3:Y:S04]  /*fe70*/  LDSM.16.M88.4 R52, [R194+0x3000] ;  /* 0x00300000c234783b */ /* 0x000ee80000000200 */
[----:B------:R-:W4:Y:S04]  /*fe80*/  LDSM.16.M88.4 R40, [R194+0x3400] ;  /* 0x00340000c228783b */ /* 0x000f280000000200 */
[----:B------:R-:W4:Y:S04]  /*fe90*/  LDSM.16.M88.4 R24, [R194+0x3c00] ;  /* 0x003c0000c218783b */ /* 0x000f280000000200 */
[----:B------:R-:W4:Y:S04]  /*fea0*/  LDSM.16.M88.4 R16, [R194+0x4000] ;  /* 0x00400000c210783b */ /* 0x000f280000000200 */
[----:B-1----:R-:W1:Y:S04]  /*feb0*/  LDSM.16.M88.4 R8, [R194+0x4400] ;  /* 0x00440000c208783b */ /* 0x002e680000000200 */
[----:B------:R-:W1:Y:S04]  /*fec0*/  LDSM.16.M88.4 R108, [R194+0x4800] ;  /* 0x00480000c26c783b */ /* 0x000e680000000200 */
[----:B------:R-:W1:Y:S04]  /*fed0*/  LDSM.16.M88.4 R60, [R194+0x4c00] ;  /* 0x004c0000c23c783b */ /* 0x000e680000000200 */
[----:B------:R-:W-:Y:S04]  /*fee0*/  LDSM.16.M88.4 R132, [R193] ;  /* 0x00000000c184783b */ /* 0x000fe80000000200 */
[----:B------:R-:W1:Y:S01]  /*fef0*/  LDSM.16.M88.4 R72, [R123+0x3800] ;  /* 0x003800007b48783b */ /* 0x000e620000000200 */
[C---:B--2---:R-:W-:Y:S03]  /*ff00*/  HMMA.16816.F32.BF16 R36, R100.reuse, R32, RZ ;  /* 0x000000206424723c */ /* 0x044fe600000418ff */
[----:B------:R-:W2:Y:S04]  /*ff10*/  LDSM.16.M88.4 R80, [R123+0x3000] ;  /* 0x003000007b50783b */ /* 0x000ea80000000200 */
[----:B------:R-:W2:Y:S01]  /*ff20*/  LDSM.16.M88.4 R136, [R123+0x4400] ;  /* 0x004400007b88783b */ /* 0x000ea20000000200 */
[C---:B------:R-:W-:Y:S03]  /*ff30*/  HMMA.16816.F32.BF16 R32, R100.reuse, R34, RZ ;  /* 0x000000226420723c */ /* 0x040fe600000418ff */
[----:B------:R-:W2:Y:S03]  /*ff40*/  LDSM.16.M88.4 R76, [R123+0x3400] ;  /* 0x003400007b4c783b */ /* 0x000ea60000000200 */
[C---:B---3--:R-:W-:Y:S01]  /*ff50*/  HMMA.16816.F32.BF16 R56, R100.reuse, R52, RZ ;  /* 0x000000346438723c */ /* 0x048fe200000418ff */
[----:B------:R-:W3:Y:S04]  /*ff60*/  LDSM.16.M88.4 R68, [R123+0x3c00] ;  /* 0x003c00007b44783b */ /* 0x000ee80000000200 */
        /* <DEDUP_REMOVED lines=23> */
[----:B------:R-:W4:Y:S05]  /*100e0*/  LDSM.16.M88.4 R72, [R194+0x6400] ;  /* 0x00640000c248783b */ /* 0x000f2a0000000200 */
[C---:B--2---:R-:W-:Y:S06]  /*100f0*/  HMMA.16816.F32.BF16 R56, R132.reuse, R80, R56 ;  /* 0x000000508438723c */ /* 0x044fec0000041838 */
[C---:B------:R-:W-:Y:S01]  /*10100*/  HMMA.16816.F32.BF16 R52, R132.reuse, R82, R52 ;  /* 0x000000528434723c */ /* 0x040fe20000041834 */
[----:B------:R-:W-:Y:S05]  /*10110*/  LDSM.16.M88.4 R80, [R194+0x5c00] ;  /* 0x005c0000c250783b */ /* 0x000fea0000000200 */
[C---:B------:R-:W-:Y:S06]  /*10120*/  HMMA.16816.F32.BF16 R12, R132.reuse, R136, R12 ;  /* 0x00000088840c723c */ /* 0x040fec000004180c */
[C---:B------:R-:W-:Y:S06]  /*10130*/  HMMA.16816.F32.BF16 R8, R132.reuse, R138, R8 ;  /* 0x0000008a8408723c */ /* 0x040fec0000041808 */
[C---:B------:R-:W-:Y:S06]  /*10140*/  HMMA.16816.F32.BF16 R44, R132.reuse, R76, R44 ;  /* 0x0000004c842c723c */ /* 0x040fec000004182c */
        /* <DEDUP_REMOVED lines=15> */
[C---:B------:R-:W-:Y:S06]  /*10240*/  HMMA.16816.F32.BF16 R56, R96.reuse, R92, R56 ;  /* 0x0000005c6038723c */ /* 0x040fec0000041838 */
[C---:B------:R-:W-:Y:S01]  /*10250*/  HMMA.16816.F32.BF16 R52, R96.reuse, R94, R52 ;  /* 0x0000005e6034723c */ /* 0x040fe20000041834 */
[----:B------:R-:W5:Y:S05]  /*10260*/  LDSM.16.M88.4 R92, [R123+0x5000] ;  /* 0x005000007b5c783b */ /* 0x000f6a0000000200 */
[C---:B----4-:R-:W-:Y:S06]  /*10270*/  HMMA.16816.F32.BF16 R12, R96.reuse, R72, R12 ;  /* 0x00000048600c723c */ /* 0x050fec000004180c */
[C---:B------:R-:W-:Y:S01]  /*10280*/  HMMA.16816.F32.BF16 R8, R96.reuse, R74, R8 ;  /* 0x0000004a6008723c */ /* 0x040fe20000041808 */
[----:B------:R-:W4:Y:S05]  /*10290*/  LDSM.16.M88.4 R72, [R123+0x5800] ;  /* 0x005800007b48783b */ /* 0x000f2a0000000200 */
[C---:B------:R-:W-:Y:S06]  /*102a0*/  HMMA.16816.F32.BF16 R36, R96.reuse, R84, R36 ;  /* 0x000000546024723c */ /* 0x040fec0000041824 */
[C---:B------:R-:W-:Y:S01]  /*102b0*/  HMMA.16816.F32.BF16 R32, R96.reuse, R86, R32 ;  /* 0x000000566020723c */ /* 0x040fe20000041820 */
[----:B------:R-:W-:Y:S05]  /*102c0*/  LDSM.16.M88.4 R84, [R123+0x6400] ;  /* 0x006400007b54783b */ /* 0x000fea0000000200 */
[C---:B------:R-:W-:Y:S06]  /*102d0*/  HMMA.16816.F32.BF16 R44, R96.reuse, R88, R44 ;  /* 0x00000058602c723c */ /* 0x040fec000004182c */
[C---:B--2---:R-:W-:Y:S06]  /*102e0*/  HMMA.16816.F32.BF16 R20, R96.reuse, R76, R20 ;  /* 0x0000004c6014723c */ /* 0x044fec0000041814 */
[C---:B------:R-:W-:Y:S01]  /*102f0*/  HMMA.16816.F32.BF16 R16, R96.reuse, R78, R16 ;  /* 0x0000004e6010723c */ /* 0x040fe20000041810 */
[----:B------:R-:W-:Y:S05]  /*10300*/  LDSM.16.M88.4 R76, [R195+0x2000] ;  /* 0x00200000c34c783b */ /* 0x000fea0000000200 */
[C---:B---3--:R-:W-:Y:S06]  /*10310*/  HMMA.16816.F32.BF16 R112, R96.reuse, R68, R112 ;  /* 0x000000446070723c */ /* 0x048fec0000041870 */
[C---:B------:R-:W-:Y:S01]  /*10320*/  HMMA.16816.F32.BF16 R108, R96.reuse, R70, R108 ;  /* 0x00000046606c723c */ /* 0x040fe2000004186c */
[----:B------:R-:W2:Y:S05]  /*10330*/  LDSM.16.M88.4 R68, [R194+0x7000] ;  /* 0x00700000c244783b */ /* 0x000eaa0000000200 */
[C---:B------:R-:W-:Y:S01]  /*10340*/  HMMA.16816.F32.BF16 R40, R96.reuse, R90, R40 ;  /* 0x0000005a6028723c */ /* 0x040fe20000041828 */
[----:B------:R-:W-:Y:S05]  /*10350*/  LDSM.16.M88.4 R88, [R123+0x7000] ;  /* 0x007000007b58783b */ /* 0x000fea0000000200 */
[C---:B-1----:R-:W-:Y:S06]  /*10360*/  HMMA.16816.F32.BF16 R104, R96.reuse, R60, R104 ;  /* 0x0000003c6068723c */ /* 0x042fec0000041868 */
[----:B------:R-:W-:Y:S01]  /*10370*/  HMMA.16816.F32.BF16 R100, R96, R62, R100 ;  /* 0x0000003e6064723c */ /* 0x000fe20000041864 */
[----:B------:R-:W1:Y:S05]  /*10380*/  LDSM.16.M88.4 R60, [R123+0x5c00] ;  /* 0x005c00007b3c783b */ /* 0x000e6a0000000200 */
[C---:B-----5:R-:W-:Y:S06]  /*10390*/  HMMA.16816.F32.BF16 R56, R124.reuse, R92, R56 ;  /* 0x0000005c7c38723c */ /* 0x060fec0000041838 */
[C---:B------:R-:W-:Y:S01]  /*103a0*/  HMMA.16816.F32.BF16 R52, R124.reuse, R94, R52 ;  /* 0x0000005e7c34723c */ /* 0x040fe20000041834 */
[----:B------:R-:W-:Y:S05]  /*103b0*/  LDSM.16.M88.4 R92, [R123+0x6c00] ;  /* 0x006c00007b5c783b */ /* 0x000fea0000000200 */
[C---:B----4-:R-:W-:Y:S06]  /*103c0*/  HMMA.16816.F32.BF16 R36, R124.reuse, R72, R36 ;  /* 0x000000487c24723c */ /* 0x050fec0000041824 */
[C---:B------:R-:W-:Y:S01]  /*103d0*/  HMMA.16816.F32.BF16 R32, R124.reuse, R74, R32 ;  /* 0x0000004a7c20723c */ /* 0x040fe20000041820 */
[----:B------:R-:W3:Y:S05]  /*103e0*/  LDSM.16.M88.4 R72, [R194+0x7400] ;  /* 0x00740000c248783b */ /* 0x000eea0000000200 */
[C---:B------:R-:W-:Y:S06]  /*103f0*/  HMMA.16816.F32.BF16 R44, R124.reuse, R128, R44 ;  /* 0x000000807c2c723c */ /* 0x040fec000004182c */
[----:B------:R-:W-:Y:S01]  /*10400*/  HMMA.16816.F32.BF16 R128, R124, R130, R40 ;  /* 0x000000827c80723c */ /* 0x000fe20000041828 */
[----:B------:R-:W4:Y:S05]  /*10410*/  LDSM.16.M88.4 R40, [R193+0x2000] ;  /* 0x00200000c128783b */ /* 0x000f2a0000000200 */
[C---:B------:R-:W-:Y:S06]  /*10420*/  HMMA.16816.F32.BF16 R28, R96.reuse, R80, R28 ;  /* 0x00000050601c723c */ /* 0x040fec000004181c */
[----:B------:R-:W-:Y:S01]  /*10430*/  HMMA.16816.F32.BF16 R24, R96, R82, R24 ;  /* 0x000000526018723c */ /* 0x000fe20000041818 */
[----:B------:R-:W5:Y:S04]  /*10440*/  LDSM.16.M88.4 R80, [R123+0x6000] ;  /* 0x006000007b50783b */ /* 0x000f680000000200 */
[----:B------:R-:W-:Y:S01]  /*10450*/  LDSM.16.M88.4 R96, [R123+0x6800] ;  /* 0x006800007b60783b */ /* 0x000fe20000000200 */
[C---:B--2---:R-:W-:Y:S06]  /*10460*/  HMMA.16816.F32.BF16 R56, R76.reuse, R68, R56 ;  /* 0x000000444c38723c */ /* 0x044fec0000041838 */
[----:B------:R-:W-:Y:S01]  /*10470*/  HMMA.16816.F32.BF16 R52, R76, R70, R52 ;  /* 0x000000464c34723c */ /* 0x000fe20000041834 */
[----:B------:R-:W2:Y:S05]  /*10480*/  LDSM.16.M88.4 R68, [R123+0x7400] ;  /* 0x007400007b44783b */ /* 0x000eaa0000000200 */
[C---:B-1----:R-:W-:Y:S06]  /*10490*/  HMMA.16816.F32.BF16 R28, R124.reuse, R60, R28 ;  /* 0x0000003c7c1c723c */ /* 0x042fec000004181c */
[----:B------:R-:W-:Y:S01]  /*104a0*/  HMMA.16816.F32.BF16 R24, R124, R62, R24 ;  /* 0x0000003e7c18723c */ /* 0x000fe20000041818 */
[----:B------:R-:W1:Y:S05]  /*104b0*/  LDSM.16.M88.4 R60, [R194+0x7c00] ;  /* 0x007c0000c23c783b */ /* 0x000e6a0000000200 */
[----:B---3--:R-:W-:Y:S06]  /*104c0*/  HMMA.16816.F32.BF16 R44, R76, R72, R44 ;  /* 0x000000484c2c723c */ /* 0x008fec000004182c */
[C---:B----4-:R-:W-:Y:S06]  /*104d0*/  HMMA.16816.F32.BF16 R56, R40.reuse, R88, R56 ;  /* 0x000000582838723c */ /* 0x050fec0000041838 */
[----:B------:R-:W-:Y:S06]  /*104e0*/  HMMA.16816.F32.BF16 R52, R40, R90, R52 ;  /* 0x0000005a2834723c */ /* 0x000fec0000041834 */
[C---:B-----5:R-:W-:Y:S06]  /*104f0*/  HMMA.16816.F32.BF16 R20, R124.reuse, R80, R20 ;  /* 0x000000507c14723c */ /* 0x060fec0000041814 */
[C---:B------:R-:W-:Y:S01]  /*10500*/  HMMA.16816.F32.BF16 R16, R124.reuse, R82, R16 ;  /* 0x000000527c10723c */ /* 0x040fe20000041810 */
[----:B------:R-:W3:Y:S05]  /*10510*/  LDSM.16.M88.4 R80, [R194+0x8400] ;  /* 0x00840000c250783b */ /* 0x000eea0000000200 */
[----:B------:R-:W-:Y:S01]  /*10520*/  HMMA.16816.F32.BF16 R12, R124, R84, R12 ;  /* 0x000000547c0c723c */ /* 0x000fe2000004180c */
[-C--:B------:R-:W-:Y:S01]  /*10530*/  FMUL.FTZ R7, R57, R5.reuse ;  /* 0x0000000539077220 */ /* 0x080fe20000410000 */
[-C--:B------:R-:W-:Y:S01]  /*10540*/  FMUL.FTZ R57, R59, R5.reuse ;  /* 0x000000053b397220 */ /* 0x080fe20000410000 */
[-C--:B------:R-:W-:Y:S01]  /*10550*/  FMUL.FTZ R3, R56, R5.reuse ;  /* 0x0000000538037220 */ /* 0x080fe20000410000 */
[----:B------:R-:W-:-:S02]  /*10560*/  FMUL.FTZ R58, R58, R5 ;  /* 0x000000053a3a7220 */ /* 0x000fc40000410000 */
[----:B------:R-:W-:Y:S01]  /*10570*/  HMMA.16816.F32.BF16 R8, R124, R86, R8 ;  /* 0x000000567c08723c */ /* 0x000fe20000041808 */
[----:B------:R-:W4:Y:S01]  /*10580*/  LDSM.16.M88.4 R84, [R194+0x8800] ;  /* 0x00880000c254783b */ /* 0x000f220000000200 */
[-C--:B------:R-:W-:Y:S01]  /*10590*/  FMUL.FTZ R59, R52, R5.reuse ;  /* 0x00000005343b7220 */ /* 0x080fe20000410000 */
[-C--:B------:R-:W-:Y:S01]  /*105a0*/  FMUL.FTZ R67, R53, R5.reuse ;  /* 0x0000000535437220 */ /* 0x080fe20000410000 */
[-C--:B------:R-:W-:Y:S01]  /*105b0*/  FMUL.FTZ R89, R54, R5.reuse ;  /* 0x0000000536597220 */ /* 0x080fe20000410000 */
[-C--:B------:R-:W-:Y:S01]  /*105c0*/  FMUL.FTZ R91, R55, R5.reuse ;  /* 0x00000005375b7220 */ /* 0x080fe20000410000 */
[----:B------:R-:W-:Y:S01]  /*105d0*/  HMMA.16816.F32.BF16 R128, R76, R74, R128 ;  /* 0x0000004a4c80723c */ /* 0x000fe20000041880 */
[----:B------:R-:W5:Y:S01]  /*105e0*/  LDSM.16.M88.4 R72, [R194+0x8000] ;  /* 0x00800000c248783b */ /* 0x000f620000000200 */
[----:B------:R-:W5:Y:S03]  /*105f0*/  MUFU.TANH R7, R7 ;  /* 0x0000000700077308 */ /* 0x000f660000002400 */
[----:B------:R-:W-:Y:S01]  /*10600*/  LDSM.16.M88.4 R52, [R194+0x8c00] ;  /* 0x008c0000c234783b */ /* 0x000fe20000000200 */
[----:B--2---:R-:W-:Y:S04]  /*10610*/  HMMA.16816.F32.BF16 R44, R40, R68, R44 ;  /* 0x00000044282c723c */ /* 0x004fe8000004182c */
[----:B------:R-:W2:Y:S02]  /*10620*/  MUFU.TANH R57, R57 ;  /* 0x0000003900397308 */ /* 0x000ea40000002400 */
[----:B------:R-:W-:Y:S06]  /*10630*/  HMMA.16816.F32.BF16 R112, R124, R96, R112 ;  /* 0x000000607c70723c */ /* 0x000fec0000041870 */
[C---:B-1----:R-:W-:Y:S01]  /*10640*/  HMMA.16816.F32.BF16 R28, R76.reuse, R60, R28 ;  /* 0x0000003c4c1c723c */ /* 0x042fe2000004181c */
[----:B------:R-:W1:Y:S05]  /*10650*/  MUFU.TANH R67, R67 ;  /* 0x0000004300437308 */ /* 0x000e6a0000002400 */
[----:B------:R-:W-:Y:S01]  /*10660*/  HMMA.16816.F32.BF16 R24, R76, R62, R24 ;  /* 0x0000003e4c18723c */ /* 0x000fe20000041818 */
[----:B------:R-:W2:Y:S02]  /*10670*/  LDSM.16.M88.4 R60, [R123+0x7800] ;  /* 0x007800007b3c783b */ /* 0x000ea40000000200 */
[----:B------:R-:W1:Y:S03]  /*10680*/  MUFU.TANH R91, R91 ;  /* 0x0000005b005b7308 */ /* 0x000e660000002400 */
[-C--:B------:R-:W-:Y:S01]  /*10690*/  FMUL.FTZ R44, R44, R5.reuse ;  /* 0x000000052c2c7220 */ /* 0x080fe20000410000 */
[C---:B------:R-:W-:Y:S04]  /*106a0*/  HMMA.16816.F32.BF16 R104, R124.reuse, R92, R104 ;  /* 0x0000005c7c68723c */ /* 0x040fe80000041868 */
[----:B------:R1:W-:Y:S02]  /*106b0*/  MUFU.TANH R93, R44 ;  /* 0x0000002c005d7308 */ /* 0x0003e40000002400 */
[----:B------:R-:W-:Y:S06]  /*106c0*/  HMMA.16816.F32.BF16 R100, R124, R94, R100 ;  /* 0x0000005e7c64723c */ /* 0x000fec0000041864 */
[C---:B------:R-:W-:Y:S01]  /*106d0*/  HMMA.16816.F32.BF16 R36, R76.reuse, R132, R36 ;  /* 0x000000844c24723c */ /* 0x040fe20000041824 */
[----:B------:R-:W2:Y:S05]  /*106e0*/  MUFU.TANH R59, R59 ;  /* 0x0000003b003b7308 */ /* 0x000eaa0000002400 */
[C---:B------:R-:W-:Y:S03]  /*106f0*/  HMMA.16816.F32.BF16 R32, R76.reuse, R134, R32 ;  /* 0x000000864c20723c */ /* 0x040fe60000041820 */
[----:B------:R-:W2:Y:S03]  /*10700*/  MUFU.TANH R89, R89 ;  /* 0x0000005900597308 */ /* 0x000ea60000002400 */
[C---:B---3--:R-:W-:Y:S05]  /*10710*/  HMMA.16816.F32.BF16 R12, R76.reuse, R80, R12 ;  /* 0x000000504c0c723c */ /* 0x048fea000004180c */
[----:B------:R-:W-:Y:S01]  /*10720*/  MUFU.TANH R3, R3 ;  /* 0x0000000300037308 */ /* 0x000fe20000002400 */
[----:B------:R-:W-:Y:S01]  /*10730*/  HMMA.16816.F32.BF16 R8, R76, R82, R8 ;  /* 0x000000524c08723c */ /* 0x000fe20000041808 */
[----:B------:R-:W-:-:S05]  /*10740*/  FMUL.FTZ R81, R45, R5 ;  /* 0x000000052d517220 */ /* 0x000fca0000410000 */
[C---:B----4-:R-:W-:Y:S01]  /*10750*/  HMMA.16816.F32.BF16 R112, R76.reuse, R84, R112 ;  /* 0x000000544c70723c */ /* 0x050fe20000041870 */
[-C--:B------:R-:W-:Y:S01]  /*10760*/  FMUL.FTZ R83, R46, R5.reuse ;  /* 0x000000052e537220 */ /* 0x080fe20000410000 */
[----:B------:R-:W-:Y:S04]  /*10770*/  MUFU.TANH R81, R81 ;  /* 0x0000005100517308 */ /* 0x000fe80000002400 */
[C---:B-----5:R-:W-:Y:S01]  /*10780*/  HMMA.16816.F32.BF16 R20, R76.reuse, R72, R20 ;  /* 0x000000484c14723c */ /* 0x060fe20000041814 */
[-C--:B------:R-:W-:Y:S02]  /*10790*/  FMUL.FTZ R85, R47, R5.reuse ;  /* 0x000000052f557220 */ /* 0x080fe40000410000 */
[----:B-1----:R-:W1:Y:S01]  /*107a0*/  LDSM.16.M88.4 R44, [R123+0x8000] ;  /* 0x008000007b2c783b */ /* 0x002e620000000200 */
[----:B------:R-:W3:Y:S02]  /*107b0*/  MUFU.TANH R83, R83 ;  /* 0x0000005300537308 */ /* 0x000ee40000002400 */
[----:B------:R-:W-:Y:S01]  /*107c0*/  HMMA.16816.F32.BF16 R16, R76, R74, R16 ;  /* 0x0000004a4c10723c */ /* 0x000fe20000041810 */
[----:B------:R-:W4:Y:S05]  /*107d0*/  LDSM.16.M88.4 R72, [R123+0x8400] ;  /* 0x008400007b48783b */ /* 0x000f2a0000000200 */
[----:B------:R-:W-:Y:S01]  /*107e0*/  HMMA.16816.F32.BF16 R128, R40, R70, R128 ;  /* 0x000000462880723c */ /* 0x000fe20000041880 */
[----:B------:R-:W5:Y:S01]  /*107f0*/  LDSM.16.M88.4 R68, [R123+0x7c00] ;  /* 0x007c00007b44783b */ /* 0x000f620000000200 */
[----:B------:R-:W-:Y:S04]  /*10800*/  MUFU.TANH R85, R85 ;  /* 0x0000005500557308 */ /* 0x000fe80000002400 */
[----:B------:R-:W-:Y:S06]  /*10810*/  HMMA.16816.F32.BF16 R108, R124, R98, R108 ;  /* 0x000000627c6c723c */ /* 0x000fec000004186c */
[----:B--2---:R-:W-:Y:S06]  /*10820*/  HMMA.16816.F32.BF16 R36, R40, R60, R36 ;  /* 0x0000003c2824723c */ /* 0x004fec0000041824 */
[C---:B------:R-:W-:Y:S06]  /*10830*/  HMMA.16816.F32.BF16 R104, R76.reuse, R52, R104 ;  /* 0x000000344c68723c */ /* 0x040fec0000041868 */
[----:B------:R-:W-:Y:S01]  /*10840*/  HMMA.16816.F32.BF16 R100, R76, R54, R100 ;  /* 0x000000364c64723c */ /* 0x000fe20000041864 */
[----:B------:R-:W2:Y:S01]  /*10850*/  LDSM.16.M88.4 R52, [R123+0x8800] ;  /* 0x008800007b34783b */ /* 0x000ea20000000200 */
[-C--:B------:R-:W-:Y:S01]  /*10860*/  FMUL.FTZ R95, R128, R5.reuse ;  /* 0x00000005805f7220 */ /* 0x080fe20000410000 */
[----:B------:R-:W-:-:S03]  /*10870*/  FMUL.FTZ R97, R130, R5 ;  /* 0x0000000582617220 */ /* 0x000fc60000410000 */
[----:B------:R-:W-:Y:S01]  /*10880*/  HMMA.16816.F32.BF16 R32, R40, R62, R32 ;  /* 0x0000003e2820723c */ /* 0x000fe20000041820 */
[----:B------:R-:W3:Y:S01]  /*10890*/  LDSM.16.M88.4 R60, [R123+0x8c00] ;  /* 0x008c00007b3c783b */ /* 0x000ee20000000200 */
[----:B------:R-:W3:Y:S01]  /*108a0*/  MUFU.TANH R95, R95 ;  /* 0x0000005f005f7308 */ /* 0x000ee20000002400 */
[----:B------:R-:W-:-:S04]  /*108b0*/  DEPBAR.LE SB0, 0x0 ;  /* 0x000080000000791a */ /* 0x000fc80000000000 */
[----:B------:R-:W-:Y:S01]  /*108c0*/  HMMA.16816.F32.BF16 R108, R76, R86, R108 ;  /* 0x000000564c6c723c */ /* 0x000fe2000004186c */
[-C--:B------:R-:W-:Y:S01]  /*108d0*/  FMUL.FTZ R38, R38, R5.reuse ;  /* 0x0000000526267220 */ /* 0x080fe20000410000 */
[-C--:B------:R-:W-:Y:S01]  /*108e0*/  FMUL.FTZ R36, R36, R5.reuse ;  /* 0x0000000524247220 */ /* 0x080fe20000410000 */
[----:B------:R-:W3:Y:S01]  /*108f0*/  MUFU.TANH R97, R97 ;  /* 0x0000006100617308 */ /* 0x000ee20000002400 */
[-C--:B------:R-:W-:Y:S01]  /*10900*/  FMUL.FTZ R37, R37, R5.reuse ;  /* 0x0000000525257220 */ /* 0x080fe20000410000 */
[-C--:B------:R-:W-:Y:S01]  /*10910*/  FMUL.FTZ R39, R39, R5.reuse ;  /* 0x0000000527277220 */ /* 0x080fe20000410000 */
[----:B-1----:R-:W-:Y:S01]  /*10920*/  HMMA.16816.F32.BF16 R16, R40, R46, R16 ;  /* 0x0000002e2810723c */ /* 0x002fe20000041810 */
[-C--:B------:R-:W-:Y:S01]  /*10930*/  FMUL.FTZ R87, R129, R5.reuse ;  /* 0x0000000581577220 */ /* 0x080fe20000410000 */
[----:B------:R-:W-:-:S03]  /*10940*/  FMUL.FTZ R77, R131, R5 ;  /* 0x00000005834d7220 */ /* 0x000fc60000410000 */
[----:B------:R-:W-:Y:S01]  /*10950*/  MUFU.TANH R79, R36 ;  /* 0x00000024004f7308 */ /* 0x000fe20000002400 */
[C---:B----4-:R-:W-:Y:S05]  /*10960*/  HMMA.16816.F32.BF16 R8, R40.reuse, R74, R8 ;  /* 0x0000004a2808723c */ /* 0x050fea0000041808 */
[-C--:B------:R-:W-:Y:S01]  /*10970*/  FMUL.FTZ R34, R34, R5.reuse ;  /* 0x0000000522227220 */ /* 0x080fe20000410000 */
[----:B-----5:R-:W-:Y:S01]  /*10980*/  HMMA.16816.F32.BF16 R28, R40, R68, R28 ;  /* 0x00000044281c723c */ /* 0x020fe2000004181c */
[-C--:B------:R-:W-:Y:S01]  /*10990*/  FMUL.FTZ R32, R32, R5.reuse ;  /* 0x0000000520207220 */ /* 0x080fe20000410000 */
[----:B------:R1:W-:Y:S01]  /*109a0*/  MUFU.TANH R69, R38 ;  /* 0x0000002600457308 */ /* 0x0003e20000002400 */
[-C--:B------:R-:W-:Y:S01]  /*109b0*/  FMUL.FTZ R33, R33, R5.reuse ;  /* 0x0000000521217220 */ /* 0x080fe20000410000 */
[----:B------:R-:W-:-:S02]  /*109c0*/  FMUL.FTZ R35, R35, R5 ;  /* 0x0000000523237220 */ /* 0x000fc40000410000 */
[C---:B------:R-:W-:Y:S04]  /*109d0*/  HMMA.16816.F32.BF16 R24, R40.reuse, R70, R24 ;  /* 0x000000462818723c */ /* 0x040fe80000041818 */
[----:B------:R4:W-:Y:S02]  /*109e0*/  MUFU.TANH R47, R34 ;  /* 0x00000022002f7308 */ /* 0x0009e40000002400 */
[----:B------:R-:W-:Y:S01]  /*109f0*/  HMMA.16816.F32.BF16 R20, R40, R44, R20 ;  /* 0x0000002c2814723c */ /* 0x000fe20000041814 */
[-C--:B------:R-:W-:Y:S01]  /*10a00*/  FMUL.FTZ R6, R19, R5.reuse ;  /* 0x0000000513067220 */ /* 0x080fe20000410000 */
[----:B------:R-:W-:-:S04]  /*10a10*/  FMUL.FTZ R16, R16, R5 ;  /* 0x0000000510107220 */ /* 0x000fc80000410000 */
[C---:B------:R-:W-:Y:S01]  /*10a20*/  HMMA.16816.F32.BF16 R12, R40.reuse, R72, R12 ;  /* 0x00000048280c723c */ /* 0x040fe2000004180c */
[-C--:B------:R-:W-:Y:S01]  /*10a30*/  FMUL.FTZ R19, R9, R5.reuse ;  /* 0x0000000509137220 */ /* 0x080fe20000410000 */
[----:B------:R-:W-:Y:S01]  /*10a40*/  IMAD.IADD R9, R2, 0x1, R215 ;  /* 0x0000000102097824 */ /* 0x000fe200078e02d7 */
[----:B------:R5:W-:Y:S01]  /*10a50*/  MUFU.TANH R45, R32 ;  /* 0x00000020002d7308 */ /* 0x000be20000002400 */
[-C--:B------:R-:W-:Y:S02]  /*10a60*/  FMUL.FTZ R11, R11, R5.reuse ;  /* 0x000000050b0b7220 */ /* 0x080fe40000410000 */
[----:B--2---:R-:W-:Y:S01]  /*10a70*/  HMMA.16816.F32.BF16 R112, R40, R52, R112 ;  /* 0x000000342870723c */ /* 0x004fe20000041870 */
[C---:B------:R-:W-:Y:S02]  /*10a80*/  VIADD R46, R9.reuse, 0x1 ;  /* 0x00000001092e7836 */ /* 0x040fe40000000000 */
[----:B------:R-:W-:Y:S01]  /*10a90*/  FMUL.FTZ R28, R28, R5 ;  /* 0x000000051c1c7220 */ /* 0x000fe20000410000 */
[----:B------:R-:W-:-:S02]  /*10aa0*/  VIADD R44, R9, 0x8 ;  /* 0x00000008092c7836 */ /* 0x000fc40000000000 */
[-C--:B------:R-:W-:Y:S01]  /*10ab0*/  FMUL.FTZ R29, R29, R5.reuse ;  /* 0x000000051d1d7220 */ /* 0x080fe20000410000 */
[----:B------:R-:W2:Y:S01]  /*10ac0*/  MUFU.TANH R37, R37 ;  /* 0x0000002500257308 */ /* 0x000ea20000002400 */
[C---:B------:R-:W-:Y:S01]  /*10ad0*/  HMMA.16816.F32.BF16 R108, R40.reuse, R54, R108 ;  /* 0x00000036286c723c */ /* 0x040fe2000004186c */
[----:B------:R-:W-:Y:S01]  /*10ae0*/  ISETP.GE.AND P6, PT, R46, R48, PT ;  /* 0x000000302e00720c */ /* 0x000fe20003fc6270 */
[----:B-1----:R-:W-:Y:S01]  /*10af0*/  FMUL.FTZ R38, R24, R5 ;  /* 0x0000000518267220 */ /* 0x002fe20000410000 */
[----:B------:R-:W-:Y:S01]  /*10b00*/  ISETP.GE.AND P2, PT, R46, R49, PT ;  /* 0x000000312e00720c */ /* 0x000fe20003f46270 */
[-C--:B------:R-:W-:Y:S01]  /*10b10*/  FMUL.FTZ R24, R18, R5.reuse ;  /* 0x0000000512187220 */ /* 0x080fe20000410000 */
[----:B------:R-:W-:Y:S01]  /*10b20*/  I2FP.F32.S32 R46, R46 ;  /* 0x0000002e002e7245 */ /* 0x000fe20000201400 */
[C---:B---3--:R-:W-:Y:S01]  /*10b30*/  HMMA.16816.F32.BF16 R104, R40.reuse, R60, R104 ;  /* 0x0000003c2868723c */ /* 0x048fe20000041868 */
[-C--:B----4-:R-:W-:Y:S01]  /*10b40*/  FMUL.FTZ R34, R22, R5.reuse ;  /* 0x0000000516227220 */ /* 0x090fe20000410000 */
[-C--:B------:R-:W-:Y:S01]  /*10b50*/  FMUL.FTZ R22, R23, R5.reuse ;  /* 0x0000000517167220 */ /* 0x080fe20000410000 */
[C---:B------:R-:W-:Y:S01]  /*10b60*/  ISETP.GE.AND P4, PT, R44.reuse, R48, PT ;  /* 0x000000302c00720c */ /* 0x040fe20003f86270 */
[----:B------:R-:W-:Y:S01]  /*10b70*/  FMUL.FTZ R36, R21, R5 ;  /* 0x0000000515247220 */ /* 0x000fe20000410000 */
[----:B------:R-:W-:Y:S01]  /*10b80*/  ISETP.GE.AND P0, PT, R44, R49, PT ;  /* 0x000000312c00720c */ /* 0x000fe20003f06270 */
[----:B------:R-:W-:Y:S01]  /*10b90*/  HMMA.16816.F32.BF16 R100, R40, R62, R100 ;  /* 0x0000003e2864723c */ /* 0x000fe20000041864 */
[-C--:B------:R-:W-:Y:S01]  /*10ba0*/  FMUL.FTZ R23, R15, R5.reuse ;  /* 0x000000050f177220 */ /* 0x080fe20000410000 */
[----:B------:R-:W-:Y:S01]  /*10bb0*/  I2FP.F32.S32 R44, R44 ;  /* 0x0000002c002c7245 */ /* 0x000fe20000201400 */
[-C--:B------:R-:W-:Y:S01]  /*10bc0*/  FMUL.FTZ R15, R10, R5.reuse ;  /* 0x000000050a0f7220 */ /* 0x080fe20000410000 */
[-C--:B-----5:R-:W-:Y:S01]  /*10bd0*/  FMUL.FTZ R32, R27, R5.reuse ;  /* 0x000000051b207220 */ /* 0x0a0fe20000410000 */
[-C--:B------:R-:W-:Y:S01]  /*10be0*/  FMUL.FTZ R20, R20, R5.reuse ;  /* 0x0000000514147220 */ /* 0x080fe20000410000 */
[-C--:B------:R-:W-:Y:S01]  /*10bf0*/  FMUL.FTZ R21, R8, R5.reuse ;  /* 0x0000000508157220 */ /* 0x080fe20000410000 */
[-C--:B------:R-:W-:Y:S01]  /*10c00*/  FMUL.FTZ R42, R30, R5.reuse ;  /* 0x000000051e2a7220 */ /* 0x080fe20000410000 */
[-C--:B------:R-:W-:Y:S01]  /*10c10*/  FMUL.FTZ R40, R31, R5.reuse ;  /* 0x000000051f287220 */ /* 0x080fe20000410000 */
[-C--:B------:R-:W-:Y:S01]  /*10c20*/  FMUL.FTZ R31, R25, R5.reuse ;  /* 0x00000005191f7220 */ /* 0x080fe20000410000 */
[----:B------:R-:W-:Y:S01]  /*10c30*/  FMUL.FTZ R30, R17, R5 ;  /* 0x00000005111e7220 */ /* 0x000fe20000410000 */
[----:B------:R1:W-:Y:S01]  /*10c40*/  MUFU.TANH R25, R42 ;  /* 0x0000002a00197308 */ /* 0x0003e20000002400 */
[----:B------:R-:W-:-:S02]  /*10c50*/  VIADD R10, R9, 0x10 ;  /* 0x00000010090a7836 */ /* 0x000fc40000000000 */
[-C--:B------:R-:W-:Y:S01]  /*10c60*/  FMUL.FTZ R27, R13, R5.reuse ;  /* 0x000000050d1b7220 */ /* 0x080fe20000410000 */
[----:B------:R-:W-:Y:S02]  /*10c70*/  VIADD R8, R9, 0x18 ;  /* 0x0000001809087836 */ /* 0x000fe40000000000 */
[-C--:B------:R-:W-:Y:S01]  /*10c80*/  FMUL.FTZ R41, R26, R5.reuse ;  /* 0x000000051a297220 */ /* 0x080fe20000410000 */
[-C--:B------:R-:W-:Y:S01]  /*10c90*/  FMUL.FTZ R26, R14, R5.reuse ;  /* 0x000000050e1a7220 */ /* 0x080fe20000410000 */
[-C--:B------:R-:W-:Y:S01]  /*10ca0*/  FMUL.FTZ R112, R112, R5.reuse ;  /* 0x0000000570707220 */ /* 0x080fe20000410000 */
[-C--:B------:R-:W-:Y:S01]  /*10cb0*/  FMUL.FTZ R113, R113, R5.reuse ;  /* 0x0000000571717220 */ /* 0x080fe20000410000 */
[----:B------:R3:W-:Y:S01]  /*10cc0*/  MUFU.TANH R17, R40 ;  /* 0x0000002800117308 */ /* 0x0007e20000002400 */
[-C--:B------:R-:W-:Y:S01]  /*10cd0*/  FMUL.FTZ R114, R114, R5.reuse ;  /* 0x0000000572727220 */ /* 0x080fe20000410000 */
[-C--:B------:R-:W-:Y:S01]  /*10ce0*/  FMUL.FTZ R115, R115, R5.reuse ;  /* 0x0000000573737220 */ /* 0x080fe20000410000 */
[-C--:B------:R-:W-:Y:S01]  /*10cf0*/  FMUL.FTZ R108, R108, R5.reuse ;  /* 0x000000056c6c7220 */ /* 0x080fe20000410000 */
[-C--:B------:R-:W-:Y:S01]  /*10d00*/  FMUL.FTZ R109, R109, R5.reuse ;  /* 0x000000056d6d7220 */ /* 0x080fe20000410000 */
[-C--:B------:R-:W-:Y:S01]  /*10d10*/  FMUL.FTZ R110, R110, R5.reuse ;  /* 0x000000056e6e7220 */ /* 0x080fe20000410000 */
[-C--:B------:R-:W-:Y:S01]  /*10d20*/  FMUL.FTZ R111, R111, R5.reuse ;  /* 0x000000056f6f7220 */ /* 0x080fe20000410000 */
[----:B------:R-:W-:Y:S01]  /*10d30*/  FMUL.FTZ R104, R104, R5 ;  /* 0x0000000568687220 */ /* 0x000fe20000410000 */
[----:B------:R4:W-:Y:S01]  /*10d40*/  MUFU.TANH R53, R28 ;  /* 0x0000001c00357308 */ /* 0x0009e20000002400 */
[----:B-1----:R-:W-:-:S02]  /*10d50*/  VIADD R42, R9, 0x9 ;  /* 0x00000009092a7836 */ /* 0x002fc40000000000 */
[-C--:B------:R-:W-:Y:S01]  /*10d60*/  FMUL.FTZ R105, R105, R5.reuse ;  /* 0x0000000569697220 */ /* 0x080fe20000410000 */
[-C--:B------:R-:W-:Y:S01]  /*10d70*/  FMUL.FTZ R106, R106, R5.reuse ;  /* 0x000000056a6a7220 */ /* 0x080fe20000410000 */
[-C--:B------:R-:W-:Y:S01]  /*10d80*/  FMUL.FTZ R107, R107, R5.reuse ;  /* 0x000000056b6b7220 */ /* 0x080fe20000410000 */
[-C--:B------:R-:W-:Y:S01]  /*10d90*/  FMUL.FTZ R100, R100, R5.reuse ;  /* 0x0000000564647220 */ /* 0x080fe20000410000 */
[C---:B------:R-:W-:Y:S01]  /*10da0*/  ISETP.GE.AND P5, PT, R42.reuse, R48, PT ;  /* 0x000000302a00720c */ /* 0x040fe20003fa6270 */
[----:B------:R-:W-:Y:S01]  /*10db0*/  FMUL.FTZ R101, R101, R5 ;  /* 0x0000000565657220 */ /* 0x000fe20000410000 */
[----:B------:R-:W-:Y:S01]  /*10dc0*/  ISETP.GE.AND P1, PT, R42, R49, PT ;  /* 0x000000312a00720c */ /* 0x000fe20003f26270 */
[C---:B---3--:R-:W-:Y:S01]  /*10dd0*/  FFMA.FTZ R40, R0.reuse, R46, R7 ;  /* 0x0000002e00287223 */ /* 0x048fe20000010007 */
[----:B------:R-:W-:Y:S01]  /*10de0*/  I2FP.F32.S32 R42, R42 ;  /* 0x0000002a002a7245 */ /* 0x000fe20000201400 */
[----:B------:R-:W-:Y:S01]  /*10df0*/  FFMA.FTZ R46, R0, R46, R57 ;  /* 0x0000002e002e7223 */ /* 0x000fe20000010039 */
[----:B------:R1:W-:Y:S01]  /*10e00*/  MUFU.TANH R13, R38 ;  /* 0x00000026000d7308 */ /* 0x0003e20000002400 */
[-C--:B------:R-:W-:Y:S01]  /*10e10*/  FMUL.FTZ R102, R102, R5.reuse ;  /* 0x0000000566667220 */ /* 0x080fe20000410000 */
[-C--:B------:R-:W-:Y:S01]  /*10e20*/  FMUL.FTZ R103, R103, R5.reuse ;  /* 0x0000000567677220 */ /* 0x080fe20000410000 */
[CC--:B------:R-:W-:Y:S01]  /*10e30*/  FFMA.FTZ R67, R0.reuse, R42.reuse, R67 ;  /* 0x0000002a00437223 */ /* 0x0c0fe20000010043 */
[----:B------:R-:W-:Y:S01]  /*10e40*/  FFMA.FTZ R42, R0, R42, R91 ;  /* 0x0000002a002a7223 */ /* 0x000fe2000001005b */
[----:B----4-:R-:W-:Y:S01]  /*10e50*/  FMUL.FTZ R28, R12, R5 ;  /* 0x000000050c1c7220 */ /* 0x010fe20000410000 */
[----:B------:R-:W-:Y:S01]  /*10e60*/  FSEL R40, R40, -INF , !P6 ;  /* 0xff80000028287808 */ /* 0x000fe20007000000 */
[C---:B------:R-:W-:Y:S01]  /*10e70*/  VIADD R18, R9.reuse, 0x11 ;  /* 0x0000001109127836 */ /* 0x040fe20000000000 */
[----:B------:R3:W-:Y:S01]  /*10e80*/  MUFU.TANH R5, R20 ;  /* 0x0000001400057308 */ /* 0x0007e20000002400 */
[----:B------:R-:W-:Y:S01]  /*10e90*/  FSEL R46, R46, -INF , !P2 ;  /* 0xff8000002e2e7808 */ /* 0x000fe20005000000 */
[C---:B------:R-:W-:Y:S01]  /*10ea0*/  VIADD R190, R9.reuse, 0x30 ;  /* 0x0000003009be7836 */ /* 0x040fe20000000000 */
[C---:B------:R-:W-:Y:S01]  /*10eb0*/  ISETP.GE.AND P6, PT, R10.reuse, R48, PT ;  /* 0x000000300a00720c */ /* 0x040fe20003fc6270 */
[C---:B------:R-:W-:Y:S01]  /*10ec0*/  VIADD R52, R9.reuse, 0x28 ;  /* 0x0000002809347836 */ /* 0x040fe20000000000 */
[----:B------:R-:W-:Y:S01]  /*10ed0*/  ISETP.GE.AND P2, PT, R10, R49, PT ;  /* 0x000000310a00720c */ /* 0x000fe20003f46270 */
[----:B------:R-:W-:Y:S01]  /*10ee0*/  VIADD R54, R9, 0x41 ;  /* 0x0000004109367836 */ /* 0x000fe20000000000 */
[----:B------:R-:W-:Y:S01]  /*10ef0*/  FSEL R42, R42, -INF , !P1 ;  /* 0xff8000002a2a7808 */ /* 0x000fe20004800000 */
[----:B------:R-:W4:Y:S01]  /*10f00*/  MUFU.TANH R39, R39 ;  /* 0x0000002700277308 */ /* 0x000f220000002400 */
[CC--:B-1----:R-:W-:Y:S01]  /*10f10*/  FFMA.FTZ R38, R0.reuse, R44.reuse, R59 ;  /* 0x0000002c00267223 */ /* 0x0c2fe2000001003b */
[----:B------:R-:W-:Y:S01]  /*10f20*/  FFMA.FTZ R44, R0, R44, R89 ;  /* 0x0000002c002c7223 */ /* 0x000fe20000010059 */
[----:B------:R-:W-:-:S02]  /*10f30*/  I2FP.F32.S32 R10, R10 ;  /* 0x0000000a000a7245 */ /* 0x000fc40000201400 */
[-C--:B------:R-:W-:Y:S02]  /*10f40*/  ISETP.GE.AND P1, PT, R8, R49.reuse, PT ;  /* 0x000000310800720c */ /* 0x080fe40003f26270 */
[----:B------:R-:W-:Y:S01]  /*10f50*/  FSEL R38, R38, -INF , !P4 ;  /* 0xff80000026267808 */ /* 0x000fe20006000000 */
[----:B------:R-:W1:Y:S01]  /*10f60*/  MUFU.TANH R87, R87 ;  /* 0x0000005700577308 */ /* 0x000e620000002400 */
[----:B---3--:R-:W-:Y:S01]  /*10f70*/  FSEL R20, R67, -INF , !P5 ;  /* 0xff80000043147808 */ /* 0x008fe20006800000 */
[----:B------:R-:W-:Y:S01]  /*10f80*/  FFMA.FTZ R14, R0, R10, R93 ;  /* 0x0000000a000e7223 */ /* 0x000fe2000001005d */
[----:B------:R-:W-:Y:S01]  /*10f90*/  ISETP.GE.AND P5, PT, R8, R48, PT ;  /* 0x000000300800720c */ /* 0x000fe20003fa6270 */
[----:B------:R-:W-:Y:S01]  /*10fa0*/  FFMA.FTZ R83, R0, R10, R83 ;  /* 0x0000000a00537223 */ /* 0x000fe20000010053 */
[----:B------:R-:W-:Y:S02]  /*10fb0*/  I2FP.F32.S32 R8, R8 ;  /* 0x0000000800087245 */ /* 0x000fe40000201400 */
[----:B------:R-:W-:Y:S01]  /*10fc0*/  FSEL R44, R44, -INF , !P0 ;  /* 0xff8000002c2c7808 */ /* 0x000fe20004000000 */
[----:B------:R-:W3:Y:S01]  /*10fd0*/  MUFU.TANH R77, R77 ;  /* 0x0000004d004d7308 */ /* 0x000ee20000002400 */
[----:B------:R-:W-:Y:S01]  /*10fe0*/  ISETP.GE.AND P4, PT, R18, R48, PT ;  /* 0x000000301200720c */ /* 0x000fe20003f86270 */
[-C--:B------:R-:W-:Y:S01]  /*10ff0*/  FFMA.FTZ R10, R0, R8.reuse, R95 ;  /* 0x00000008000a7223 */ /* 0x080fe2000001005f */
[----:B------:R-:W-:Y:S01]  /*11000*/  ISETP.GE.AND P0, PT, R18, R49, PT ;  /* 0x000000311200720c */ /* 0x000fe20003f06270 */
[----:B------:R-:W-:Y:S01]  /*11010*/  FFMA.FTZ R97, R0, R8, R97 ;  /* 0x0000000800617223 */ /* 0x000fe20000010061 */
[----:B------:R-:W-:-:S02]  /*11020*/  I2FP.F32.S32 R18, R18 ;  /* 0x0000001200127245 */ /* 0x000fc40000201400 */
[----:B------:R-:W-:Y:S01]  /*11030*/  FSEL R10, R10, -INF , !P5 ;  /* 0xff8000000a0a7808 */ /* 0x000fe20006800000 */
[----:B------:R5:W-:Y:S01]  /*11040*/  MUFU.TANH R43, R32 ;  /* 0x00000020002b7308 */ /* 0x000be20000002400 */
[----:B------:R-:W-:Y:S01]  /*11050*/  FSEL R14, R14, -INF , !P6 ;  /* 0xff8000000e0e7808 */ /* 0x000fe20007000000 */
[CC--:B------:R-:W-:Y:S01]  /*11060*/  FFMA.FTZ R12, R0.reuse, R18.reuse, R81 ;  /* 0x00000012000c7223 */ /* 0x0c0fe20000010051 */
[----:B------:R-:W-:-:S04]  /*11070*/  FFMA.FTZ R18, R0, R18, R85 ;  /* 0x0000001200127223 */ /* 0x000fc80000010055 */
[----:B------:R-:W-:Y:S01]  /*11080*/  FSEL R12, R12, -INF , !P4 ;  /* 0xff8000000c0c7808 */ /* 0x000fe20006000000 */
[----:B------:R2:W-:Y:S01]  /*11090*/  MUFU.TANH R55, R34 ;  /* 0x0000002200377308 */ /* 0x0005e20000002400 */
[----:B------:R-:W-:-:S07]  /*110a0*/  FSEL R18, R18, -INF , !P0 ;  /* 0xff80000012127808 */ /* 0x000fce0004000000 */
[----:B------:R4:W-:Y:S01]  /*110b0*/  MUFU.TANH R61, R16 ;  /* 0x00000010003d7308 */ /* 0x0009e20000002400 */
[----:B-----5:R-:W-:-:S05]  /*110c0*/  VIADD R32, R9, 0x21 ;  /* 0x0000002109207836 */ /* 0x020fca0000000000 */
[----:B------:R-:W-:Y:S02]  /*110d0*/  ISETP.GE.AND P5, PT, R32, R48, PT ;  /* 0x000000302000720c */ /* 0x000fe40003fa6270 */
[----:B------:R5:W-:Y:S01]  /*110e0*/  MUFU.TANH R7, R36 ;  /* 0x0000002400077308 */ /* 0x000be20000002400 */
[----:B--2---:R-:W-:-:S05]  /*110f0*/  VIADD R34, R9, 0x19 ;  /* 0x0000001909227836 */ /* 0x004fca0000000000 */
[----:B------:R-:W-:Y:S02]  /*11100*/  ISETP.GE.AND P6, PT, R34, R48, PT ;  /* 0x000000302200720c */ /* 0x000fe40003fc6270 */
[----:B------:R2:W-:Y:S01]  /*11110*/  MUFU.TANH R57, R22 ;  /* 0x0000001600397308 */ /* 0x0005e20000002400 */
[----:B----4-:R-:W-:Y:S02]  /*11120*/  FSEL R16, R97, -INF , !P1 ;  /* 0xff80000061107808 */ /* 0x010fe40004800000 */
[----:B------:R-:W-:Y:S02]  /*11130*/  ISETP.GE.AND P1, PT, R32, R49, PT ;  /* 0x000000312000720c */ /* 0x000fe40003f26270 */
[----:B------:R-:W-:-:S03]  /*11140*/  I2FP.F32.S32 R32, R32 ;  /* 0x0000002000207245 */ /* 0x000fc60000201400 */
[----:B------:R-:W4:Y:S01]  /*11150*/  MUFU.TANH R33, R33 ;  /* 0x0000002100217308 */ /* 0x000f220000002400 */
[----:B-----5:R-:W-:Y:S02]  /*11160*/  VIADD R36, R9, 0x20 ;  /* 0x0000002009247836 */ /* 0x020fe40000000000 */
[CC--:B------:R-:W-:Y:S01]  /*11170*/  FFMA.FTZ R218, R0.reuse, R32.reuse, R37 ;  /* 0x0000002000da7223 */ /* 0x0c0fe20000010025 */
[----:B------:R-:W-:Y:S02]  /*11180*/  FFMA.FTZ R32, R0, R32, R39 ;  /* 0x0000002000207223 */ /* 0x000fe40000010027 */
[C---:B------:R-:W-:Y:S02]  /*11190*/  ISETP.GE.AND P4, PT, R36.reuse, R48, PT ;  /* 0x000000302400720c */ /* 0x040fe40003f86270 */
[----:B------:R-:W-:Y:S01]  /*111a0*/  ISETP.GE.AND P0, PT, R36, R49, PT ;  /* 0x000000312400720c */ /* 0x000fe20003f06270 */
[----:B------:R-:W5:Y:S01]  /*111b0*/  MUFU.TANH R35, R35 ;  /* 0x0000002300237308 */ /* 0x000f620000002400 */
[----:B--2---:R-:W-:-:S02]  /*111c0*/  FSEL R22, R83, -INF , !P2 ;  /* 0xff80000053167808 */ /* 0x004fc40005000000 */
[----:B------:R-:W-:Y:S02]  /*111d0*/  ISETP.GE.AND P2, PT, R34, R49, PT ;  /* 0x000000312200720c */ /* 0x000fe40003f46270 */
[----:B------:R-:W-:Y:S02]  /*111e0*/  I2FP.F32.S32 R34, R34 ;  /* 0x0000002200227245 */ /* 0x000fe40000201400 */
[----:B------:R-:W-:Y:S01]  /*111f0*/  I2FP.F32.S32 R36, R36 ;  /* 0x0000002400247245 */ /* 0x000fe20000201400 */
[----:B------:R2:W-:Y:S01]  /*11200*/  MUFU.TANH R65, R24 ;  /* 0x0000001800417308 */ /* 0x0005e20000002400 */
[----:B------:R-:W-:Y:S01]  /*11210*/  FSEL R218, R218, -INF , !P5 ;  /* 0xff800000dada7808 */ /* 0x000fe20006800000 */
[CC--:B-1----:R-:W-:Y:S01]  /*11220*/  FFMA.FTZ R8, R0.reuse, R34.reuse, R87 ;  /* 0x0000002200087223 */ /* 0x0c2fe20000010057 */
[----:B---3--:R-:W-:Y:S01]  /*11230*/  FFMA.FTZ R77, R0, R34, R77 ;  /* 0x00000022004d7223 */ /* 0x008fe2000001004d */
[----:B------:R-:W-:Y:S02]  /*11240*/  FSEL R32, R32, -INF , !P1 ;  /* 0xff80000020207808 */ /* 0x000fe40004800000 */
[----:B------:R-:W-:-:S02]  /*11250*/  ISETP.GE.AND P5, PT, R190, R48, PT ;  /* 0x00000030be00720c */ /* 0x000fc40003fa6270 */
[----:B------:R1:W-:Y:S01]  /*11260*/  MUFU.TANH R59, R30 ;  /* 0x0000001e003b7308 */ /* 0x0003e20000002400 */
[----:B------:R-:W-:Y:S02]  /*11270*/  FSEL R8, R8, -INF , !P6 ;  /* 0xff80000008087808 */ /* 0x000fe40007000000 */
[----:B------:R-:W-:Y:S02]  /*11280*/  ISETP.GE.AND P1, PT, R190, R49, PT ;  /* 0x00000031be00720c */ /* 0x000fe40003f26270 */
[----:B------:R-:W-:Y:S02]  /*11290*/  ISETP.GE.AND P6, PT, R52, R48, PT ;  /* 0x000000303400720c */ /* 0x000fe40003fc6270 */
[----:B------:R-:W-:Y:S01]  /*112a0*/  I2FP.F32.S32 R190, R190 ;  /* 0x000000be00be7245 */ /* 0x000fe20000201400 */
[----:B------:R3:W-:Y:S01]  /*112b0*/  MUFU.TANH R63, R6 ;  /* 0x00000006003f7308 */ /* 0x0007e20000002400 */
[CC--:B--2---:R-:W-:Y:S01]  /*112c0*/  FFMA.FTZ R24, R0.reuse, R36.reuse, R79 ;  /* 0x0000002400187223 */ /* 0x0c4fe2000001004f */
[----:B------:R-:W-:-:S02]  /*112d0*/  FFMA.FTZ R36, R0, R36, R69 ;  /* 0x0000002400247223 */ /* 0x000fc40000010045 */
[CC--:B------:R-:W-:Y:S01]  /*112e0*/  FFMA.FTZ R53, R0.reuse, R190.reuse, R53 ;  /* 0x000000be00357223 */ /* 0x0c0fe20000010035 */
[----:B------:R-:W-:Y:S01]  /*112f0*/  FFMA.FTZ R190, R0, R190, R25 ;  /* 0x000000be00be7223 */ /* 0x000fe20000010019 */
[----:B------:R-:W-:Y:S01]  /*11300*/  FSEL R24, R24, -INF , !P4 ;  /* 0xff80000018187808 */ /* 0x000fe20006000000 */
[C---:B------:R-:W-:Y:S01]  /*11310*/  VIADD R25, R9.reuse, 0x31 ;  /* 0x0000003109197836 */ /* 0x040fe20000000000 */
[----:B------:R-:W-:Y:S01]  /*11320*/  MUFU.TANH R29, R29 ;  /* 0x0000001d001d7308 */ /* 0x000fe20000002400 */
[----:B-1----:R-:W-:Y:S01]  /*11330*/  VIADD R30, R9, 0x29 ;  /* 0x00000029091e7836 */ /* 0x002fe20000000000 */
[----:B------:R-:W-:Y:S02]  /*11340*/  FSEL R36, R36, -INF , !P0 ;  /* 0xff80000024247808 */ /* 0x000fe40004000000 */
[----:B------:R-:W-:Y:S02]  /*11350*/  FSEL R186, R53, -INF , !P5 ;  /* 0xff80000035ba7808 */ /* 0x000fe40006800000 */
[----:B------:R-:W-:-:S02]  /*11360*/  ISETP.GE.AND P4, PT, R30, R48, PT ;  /* 0x000000301e00720c */ /* 0x000fc40003f86270 */
[-C--:B------:R-:W-:Y:S01]  /*11370*/  ISETP.GE.AND P0, PT, R30, R49.reuse, PT ;  /* 0x000000311e00720c */ /* 0x080fe20003f06270 */
[----:B------:R-:W-:Y:S01]  /*11380*/  MUFU.TANH R31, R31 ;  /* 0x0000001f001f7308 */ /* 0x000fe20000002400 */
[----:B---3--:R-:W-:Y:S02]  /*11390*/  FSEL R6, R77, -INF , !P2 ;  /* 0xff8000004d067808 */ /* 0x008fe40005000000 */
[----:B------:R-:W-:Y:S02]  /*113a0*/  ISETP.GE.AND P2, PT, R52, R49, PT ;  /* 0x000000313400720c */ /* 0x000fe40003f46270 */
[----:B------:R-:W-:Y:S02]  /*113b0*/  I2FP.F32.S32 R52, R52 ;  /* 0x0000003400347245 */ /* 0x000fe40000201400 */
[----:B------:R-:W-:Y:S01]  /*113c0*/  I2FP.F32.S32 R30, R30 ;  /* 0x0000001e001e7245 */ /* 0x000fe20000201400 */
[----:B------:R-:W1:Y:S01]  /*113d0*/  MUFU.TANH R41, R41 ;  /* 0x0000002900297308 */ /* 0x000e620000002400 */
[----:B------:R-:W-:Y:S01]  /*113e0*/  FSEL R190, R190, -INF , !P1 ;  /* 0xff800000bebe7808 */ /* 0x000fe20004800000 */
[CC--:B------:R-:W-:Y:S01]  /*113f0*/  FFMA.FTZ R34, R0.reuse, R52.reuse, R45 ;  /* 0x0000003400227223 */ /* 0x0c0fe2000001002d */
[C---:B------:R-:W-:Y:S01]  /*11400*/  FFMA.FTZ R47, R0.reuse, R52, R47 ;  /* 0x00000034002f7223 */ /* 0x040fe2000001002f */
[CC--:B----4-:R-:W-:Y:S01]  /*11410*/  FFMA.FTZ R33, R0.reuse, R30.reuse, R33 ;  /* 0x0000001e00217223 */ /* 0x0d0fe20000010021 */
[----:B-----5:R-:W-:Y:S01]  /*11420*/  FFMA.FTZ R30, R0, R30, R35 ;  /* 0x0000001e001e7223 */ /* 0x020fe20000010023 */
[----:B------:R-:W-:Y:S01]  /*11430*/  VIADD R52, R9, 0x38 ;  /* 0x0000003809347836 */ /* 0x000fe20000000000 */
[----:B------:R-:W-:Y:S01]  /*11440*/  FSEL R34, R34, -INF , !P6 ;  /* 0xff80000022227808 */ /* 0x000fe20007000000 */
[----:B------:R2:W-:Y:S01]  /*11450*/  MUFU.TANH R37, R28 ;  /* 0x0000001c00257308 */ /* 0x0005e20000002400 */
[----:B------:R-:W-:-:S02]  /*11460*/  ISETP.GE.AND P6, PT, R25, R48, PT ;  /* 0x000000301900720c */ /* 0x000fc40003fc6270 */
[----:B------:R-:W-:Y:S02]  /*11470*/  FSEL R216, R33, -INF , !P4 ;  /* 0xff80000021d87808 */ /* 0x000fe40006000000 */
[----:B------:R-:W-:Y:S02]  /*11480*/  FSEL R30, R30, -INF , !P0 ;  /* 0xff8000001e1e7808 */ /* 0x000fe40004000000 */
[C---:B------:R-:W-:Y:S01]  /*11490*/  ISETP.GE.AND P4, PT, R52.reuse, R48, PT ;  /* 0x000000303400720c */ /* 0x040fe20003f86270 */
[----:B------:R3:W-:Y:S01]  /*114a0*/  MUFU.TANH R39, R26 ;  /* 0x0000001a00277308 */ /* 0x0007e20000002400 */
[----:B------:R-:W-:Y:S02]  /*114b0*/  ISETP.GE.AND P0, PT, R52, R49, PT ;  /* 0x000000313400720c */ /* 0x000fe40003f06270 */
[----:B------:R-:W-:-:S05]  /*114c0*/  I2FP.F32.S32 R52, R52 ;  /* 0x0000003400347245 */ /* 0x000fca0000201400 */
[CC--:B------:R-:W-:Y:S01]  /*114d0*/  FFMA.FTZ R13, R0.reuse, R52.reuse, R13 ;  /* 0x00000034000d7223 */ /* 0x0c0fe2000001000d */
[C---:B--2---:R-:W-:Y:S02]  /*114e0*/  VIADD R28, R9.reuse, 0x39 ;  /* 0x00000039091c7836 */ /* 0x044fe40000000000 */
[----:B-1----:R-:W-:Y:S01]  /*114f0*/  FFMA.FTZ R41, R0, R52, R41 ;  /* 0x0000003400297223 */ /* 0x002fe20000010029 */
[----:B------:R-:W1:Y:S01]  /*11500*/  MUFU.TANH R23, R23 ;  /* 0x0000001700177308 */ /* 0x000e620000002400 */
[----:B------:R-:W-:Y:S01]  /*11510*/  VIADD R52, R9, 0x48 ;  /* 0x0000004809347836 */ /* 0x000fe20000000000 */
[----:B------:R-:W-:Y:S02]  /*11520*/  FSEL R184, R13, -INF , !P4 ;  /* 0xff8000000db87808 */ /* 0x000fe40006000000 */
[----:B------:R-:W-:Y:S02]  /*11530*/  ISETP.GE.AND P5, PT, R28, R48, PT ;  /* 0x000000301c00720c */ /* 0x000fe40003fa6270 */
[----:B---3--:R-:W-:-:S02]  /*11540*/  FSEL R26, R47, -INF , !P2 ;  /* 0xff8000002f1a7808 */ /* 0x008fc40005000000 */
[----:B------:R-:W-:Y:S01]  /*11550*/  ISETP.GE.AND P2, PT, R25, R49, PT ;  /* 0x000000311900720c */ /* 0x000fe20003f46270 */
[----:B------:R-:W2:Y:S01]  /*11560*/  MUFU.TANH R27, R27 ;  /* 0x0000001b001b7308 */ /* 0x000ea20000002400 */
[----:B------:R-:W-:Y:S02]  /*11570*/  I2FP.F32.S32 R25, R25 ;  /* 0x0000001900197245 */ /* 0x000fe40000201400 */
[----:B------:R-:W-:Y:S02]  /*11580*/  ISETP.GE.AND P1, PT, R28, R49, PT ;  /* 0x000000311c00720c */ /* 0x000fe40003f26270 */
[----:B------:R-:W-:Y:S01]  /*11590*/  I2FP.F32.S32 R28, R28 ;  /* 0x0000001c001c7245 */ /* 0x000fe20000201400 */
[CC--:B------:R-:W-:Y:S01]  /*115a0*/  FFMA.FTZ R29, R0.reuse, R25.reuse, R29 ;  /* 0x00000019001d7223 */ /* 0x0c0fe2000001001d */
[C---:B------:R-:W-:Y:S01]  /*115b0*/  FFMA.FTZ R17, R0.reuse, R25, R17 ;  /* 0x0000001900117223 */ /* 0x040fe20000010011 */
[----:B------:R-:W-:Y:S01]  /*115c0*/  VIADD R25, R9, 0x40 ;  /* 0x0000004009197836 */ /* 0x000fe20000000000 */
[----:B------:R-:W-:Y:S01]  /*115d0*/  FSEL R188, R41, -INF , !P0 ;  /* 0xff80000029bc7808 */ /* 0x000fe20004000000 */
[CC--:B------:R-:W-:Y:S01]  /*115e0*/  FFMA.FTZ R31, R0.reuse, R28.reuse, R31 ;  /* 0x0000001c001f7223 */ /* 0x0c0fe2000001001f */
[----:B------:R-:W-:Y:S01]  /*115f0*/  FFMA.FTZ R43, R0, R28, R43 ;  /* 0x0000001c002b7223 */ /* 0x000fe2000001002b */
[----:B------:R-:W-:Y:S01]  /*11600*/  FSEL R28, R17, -INF , !P2 ;  /* 0xff800000111c7808 */ /* 0x000fe20005000000 */
[----:B------:R-:W3:Y:S01]  /*11610*/  MUFU.TANH R21, R21 ;  /* 0x0000001500157308 */ /* 0x000ee20000002400 */
[----:B------:R-:W-:-:S02]  /*11620*/  I2FP.F32.S32 R17, R25 ;  /* 0x0000001900117245 */ /* 0x000fc40000201400 */
[----:B------:R-:W-:Y:S02]  /*11630*/  FSEL R128, R29, -INF , !P6 ;  /* 0xff8000001d807808 */ /* 0x000fe40007000000 */
[CC--:B------:R-:W-:Y:S01]  /*11640*/  ISETP.GE.AND P6, PT, R25.reuse, R48.reuse, PT ;  /* 0x000000301900720c */ /* 0x0c0fe20003fc6270 */
[C---:B------:R-:W-:Y:S01]  /*11650*/  FFMA.FTZ R5, R0.reuse, R17, R5 ;  /* 0x0000001100057223 */ /* 0x040fe20000010005 */
[----:B------:R-:W-:Y:S01]  /*11660*/  ISETP.GE.AND P2, PT, R25, R49, PT ;  /* 0x000000311900720c */ /* 0x000fe20003f46270 */
[----:B------:R-:W-:Y:S01]  /*11670*/  FFMA.FTZ R55, R0, R17, R55 ;  /* 0x0000001100377223 */ /* 0x000fe20000010037 */
[C---:B------:R-:W-:Y:S01]  /*11680*/  ISETP.GE.AND P4, PT, R54.reuse, R48, PT ;  /* 0x000000303600720c */ /* 0x040fe20003f86270 */
[C---:B------:R-:W-:Y:S01]  /*11690*/  VIADD R25, R9.reuse, 0x49 ;  /* 0x0000004909197836 */ /* 0x040fe20000000000 */
[----:B------:R-:W-:Y:S01]  /*116a0*/  ISETP.GE.AND P0, PT, R54, R49, PT ;  /* 0x000000313600720c */ /* 0x000fe20003f06270 */
[----:B------:R-:W-:Y:S01]  /*116b0*/  VIADD R17, R9, 0x51 ;  /* 0x0000005109117836 */ /* 0x000fe20000000000 */
[----:B------:R-:W-:Y:S01]  /*116c0*/  I2FP.F32.S32 R54, R54 ;  /* 0x0000003600367245 */ /* 0x000fe20000201400 */
[----:B------:R-:W4:Y:S01]  /*116d0*/  MUFU.TANH R15, R15 ;  /* 0x0000000f000f7308 */ /* 0x000f220000002400 */
[----:B------:R-:W-:-:S02]  /*116e0*/  FSEL R130, R31, -INF , !P5 ;  /* 0xff8000001f827808 */ /* 0x000fc40006800000 */
[----:B------:R-:W-:Y:S01]  /*116f0*/  FSEL R182, R43, -INF , !P1 ;  /* 0xff8000002bb67808 */ /* 0x000fe20004800000 */
[----:B------:R-:W-:Y:S01]  /*11700*/  FFMA.FTZ R152, R0, R54, R7 ;  /* 0x0000003600987223 */ /* 0x000fe20000010007 */
[----:B------:R-:W-:Y:S01]  /*11710*/  ISETP.GE.AND P5, PT, R52, R48, PT ;  /* 0x000000303400720c */ /* 0x000fe20003fa6270 */
[----:B------:R-:W-:Y:S01]  /*11720*/  FFMA.FTZ R57, R0, R54, R57 ;  /* 0x0000003600397223 */ /* 0x000fe20000010039 */
[-C--:B------:R-:W-:Y:S01]  /*11730*/  ISETP.GE.AND P1, PT, R52, R49.reuse, PT ;  /* 0x000000313400720c */ /* 0x080fe20003f26270 */
[----:B------:R-:W5:Y:S01]  /*11740*/  MUFU.TANH R7, R114 ;  /* 0x0000007200077308 */ /* 0x000f620000002400 */
[----:B------:R-:W-:Y:S02]  /*11750*/  I2FP.F32.S32 R52, R52 ;  /* 0x0000003400347245 */ /* 0x000fe40000201400 */
[----:B------:R-:W-:Y:S02]  /*11760*/  FSEL R176, R5, -INF , !P6 ;  /* 0xff80000005b07808 */ /* 0x000fe40007000000 */
[----:B------:R-:W-:Y:S01]  /*11770*/  FSEL R180, R55, -INF , !P2 ;  /* 0xff80000037b47808 */ /* 0x000fe20005000000 */
[C---:B------:R-:W-:Y:S01]  /*11780*/  FFMA.FTZ R61, R0.reuse, R52, R61 ;  /* 0x00000034003d7223 */ /* 0x040fe2000001003d */
[C---:B------:R-:W-:Y:S01]  /*11790*/  ISETP.GE.AND P6, PT, R25.reuse, R48, PT ;  /* 0x000000301900720c */ /* 0x040fe20003fc6270 */
[----:B------:R-:W5:Y:S01]  /*117a0*/  MUFU.TANH R13, R112 ;  /* 0x00000070000d7308 */ /* 0x000f620000002400 */
[----:B------:R-:W-:Y:S01]  /*117b0*/  ISETP.GE.AND P2, PT, R25, R49, PT ;  /* 0x000000311900720c */ /* 0x000fe20003f46270 */
[----:B------:R-:W-:Y:S01]  /*117c0*/  FFMA.FTZ R65, R0, R52, R65 ;  /* 0x0000003400417223 */ /* 0x000fe20000010041 */
[----:B------:R-:W-:Y:S01]  /*117d0*/  I2FP.F32.S32 R25, R25 ;  /* 0x0000001900197245 */ /* 0x000fe20000201400 */
[----:B------:R-:W-:Y:S01]  /*117e0*/  VIADD R52, R9, 0x50 ;  /* 0x0000005009347836 */ /* 0x000fe20000000000 */
[----:B------:R-:W-:-:S02]  /*117f0*/  I2FP.F32.S32 R54, R17 ;  /* 0x0000001100367245 */ /* 0x000fc40000201400 */
[----:B------:R-:W-:Y:S01]  /*11800*/  FSEL R152, R152, -INF , !P4 ;  /* 0xff80000098987808 */ /* 0x000fe20006000000 */
[CC--:B------:R-:W-:Y:S01]  /*11810*/  FFMA.FTZ R59, R0.reuse, R25.reuse, R59 ;  /* 0x00000019003b7223 */ /* 0x0c0fe2000001003b */
[C---:B------:R-:W-:Y:S01]  /*11820*/  FFMA.FTZ R63, R0.reuse, R25, R63 ;  /* 0x00000019003f7223 */ /* 0x040fe2000001003f */
[----:B-1----:R-:W-:Y:S01]  /*11830*/  FFMA.FTZ R168, R0, R54, R23 ;  /* 0x0000003600a87223 */ /* 0x002fe20000010017 */
[----:B------:R-:W-:Y:S01]  /*11840*/  VIADD R25, R9, 0x58 ;  /* 0x0000005809197836 */ /* 0x000fe20000000000 */
[----:B------:R-:W-:Y:S01]  /*11850*/  FSEL R144, R57, -INF , !P0 ;  /* 0xff80000039907808 */ /* 0x000fe20004000000 */
[----:B------:R-:W-:Y:S01]  /*11860*/  VIADD R23, R9, 0x60 ;  /* 0x0000006009177836 */ /* 0x000fe20000000000 */
[C---:B------:R-:W-:Y:S01]  /*11870*/  ISETP.GE.AND P4, PT, R52.reuse, R48, PT ;  /* 0x000000303400720c */ /* 0x040fe20003f86270 */
[----:B------:R-:W1:Y:S01]  /*11880*/  MUFU.TANH R11, R11 ;  /* 0x0000000b000b7308 */ /* 0x000e620000002400 */
[----:B------:R-:W-:Y:S01]  /*11890*/  ISETP.GE.AND P0, PT, R52, R49, PT ;  /* 0x000000313400720c */ /* 0x000fe20003f06270 */
[----:B--2---:R-:W-:Y:S01]  /*118a0*/  FFMA.FTZ R27, R0, R54, R27 ;  /* 0x00000036001b7223 */ /* 0x004fe2000001001b */
[----:B------:R-:W-:-:S02]  /*118b0*/  I2FP.F32.S32 R52, R52 ;  /* 0x0000003400347245 */ /* 0x000fc40000201400 */
[----:B------:R-:W-:Y:S02]  /*118c0*/  FSEL R154, R59, -INF , !P6 ;  /* 0xff8000003b9a7808 */ /* 0x000fe40007000000 */
[----:B------:R-:W-:Y:S01]  /*118d0*/  FSEL R156, R63, -INF , !P2 ;  /* 0xff8000003f9c7808 */ /* 0x000fe20005000000 */
[----:B------:R-:W2:Y:S01]  /*118e0*/  MUFU.TANH R19, R19 ;  /* 0x0000001300137308 */ /* 0x000ea20000002400 */
[C---:B------:R-:W-:Y:S01]  /*118f0*/  ISETP.GE.AND P6, PT, R25.reuse, R48, PT ;  /* 0x000000301900720c */ /* 0x040fe20003fc6270 */
[CC--:B------:R-:W-:Y:S01]  /*11900*/  FFMA.FTZ R37, R0.reuse, R52.reuse, R37 ;  /* 0x0000003400257223 */ /* 0x0c0fe20000010025 */
[----:B------:R-:W-:Y:S01]  /*11910*/  ISETP.GE.AND P2, PT, R25, R49, PT ;  /* 0x000000311900720c */ /* 0x000fe20003f46270 */
[C---:B------:R-:W-:Y:S01]  /*11920*/  FFMA.FTZ R39, R0.reuse, R52, R39 ;  /* 0x0000003400277223 */ /* 0x040fe20000010027 */
[----:B------:R-:W-:Y:S01]  /*11930*/  I2FP.F32.S32 R25, R25 ;  /* 0x0000001900197245 */ /* 0x000fe20000201400 */
[----:B------:R-:W-:Y:S01]  /*11940*/  VIADD R52, R9, 0x59 ;  /* 0x0000005909347836 */ /* 0x000fe20000000000 */
[----:B------:R-:W-:Y:S01]  /*11950*/  I2FP.F32.S32 R54, R23 ;  /* 0x0000001700367245 */ /* 0x000fe20000201400 */
[----:B------:R-:W2:Y:S01]  /*11960*/  MUFU.TANH R113, R113 ;  /* 0x0000007100717308 */ /* 0x000ea20000002400 */
[----:B------:R-:W-:Y:S01]  /*11970*/  FSEL R174, R61, -INF , !P5 ;  /* 0xff8000003dae7808 */ /* 0x000fe20006800000 */
[CC--:B---3--:R-:W-:Y:S01]  /*11980*/  FFMA.FTZ R21, R0.reuse, R25.reuse, R21 ;  /* 0x0000001900157223 */ /* 0x0c8fe20000010015 */
[----:B------:R-:W-:Y:S01]  /*11990*/  FSEL R178, R65, -INF , !P1 ;  /* 0xff80000041b27808 */ /* 0x000fe20004800000 */
[C---:B----4-:R-:W-:Y:S01]  /*119a0*/  FFMA.FTZ R170, R0.reuse, R25, R15 ;  /* 0x0000001900aa7223 */ /* 0x050fe2000001000f */
[C---:B------:R-:W-:Y:S01]  /*119b0*/  ISETP.GE.AND P5, PT, R17.reuse, R48, PT ;  /* 0x000000301100720c */ /* 0x040fe20003fa6270 */
[CC--:B-----5:R-:W-:Y:S01]  /*119c0*/  FFMA.FTZ R150, R0.reuse, R54.reuse, R7 ;  /* 0x0000003600967223 */ /* 0x0e0fe20000010007 */
[----:B------:R-:W-:Y:S01]  /*119d0*/  ISETP.GE.AND P1, PT, R17, R49, PT ;  /* 0x000000311100720c */ /* 0x000fe20003f26270 */
[----:B------:R-:W3:Y:S01]  /*119e0*/  MUFU.TANH R115, R115 ;  /* 0x0000007300737308 */ /* 0x000ee20000002400 */
[----:B------:R-:W-:Y:S01]  /*119f0*/  FSEL R164, R27, -INF , !P5 ;  /* 0xff8000001ba47808 */ /* 0x000fe20006800000 */
[----:B------:R-:W-:Y:S01]  /*11a00*/  FFMA.FTZ R142, R0, R54, R13 ;  /* 0x00000036008e7223 */ /* 0x000fe2000001000d */
[----:B------:R-:W-:Y:S01]  /*11a10*/  FSEL R168, R168, -INF , !P1 ;  /* 0xff800000a8a87808 */ /* 0x000fe20004800000 */
[----:B------:R-:W-:Y:S01]  /*11a20*/  VIADD R7, R9, 0x61 ;  /* 0x0000006109077836 */ /* 0x000fe20000000000 */
[----:B------:R-:W-:Y:S01]  /*11a30*/  FSEL R166, R37, -INF , !P4 ;  /* 0xff80000025a67808 */ /* 0x000fe20006000000 */
[----:B------:R-:W-:Y:S01]  /*11a40*/  VIADD R13, R9, 0x69 ;  /* 0x00000069090d7836 */ /* 0x000fe20000000000 */
[----:B------:R-:W-:Y:S01]  /*11a50*/  FSEL R172, R39, -INF , !P0 ;  /* 0xff80000027ac7808 */ /* 0x000fe20004000000 */
[----:B------:R-:W4:Y:S01]  /*11a60*/  MUFU.TANH R5, R108 ;  /* 0x0000006c00057308 */ /* 0x000f220000002400 */
[----:B------:R-:W-:-:S02]  /*11a70*/  ISETP.GE.AND P5, PT, R23, R48, PT ;  /* 0x000000301700720c */ /* 0x000fc40003fa6270 */
[-C--:B------:R-:W-:Y:S01]  /*11a80*/  ISETP.GE.AND P1, PT, R23, R49.reuse, PT ;  /* 0x000000311700720c */ /* 0x080fe20003f26270 */
[----:B------:R-:W-:Y:S01]  /*11a90*/  VIADD R23, R9, 0x68 ;  /* 0x0000006809177836 */ /* 0x000fe20000000000 */
[C---:B------:R-:W-:Y:S02]  /*11aa0*/  ISETP.GE.AND P4, PT, R52.reuse, R48, PT ;  /* 0x000000303400720c */ /* 0x040fe40003f86270 */
[-C--:B------:R-:W-:Y:S01]  /*11ab0*/  ISETP.GE.AND P0, PT, R52, R49.reuse, PT ;  /* 0x000000313400720c */ /* 0x080fe20003f06270 */
[----:B------:R-:W5:Y:S01]  /*11ac0*/  MUFU.TANH R109, R109 ;  /* 0x0000006d006d7308 */ /* 0x000f620000002400 */
[----:B------:R-:W-:Y:S02]  /*11ad0*/  I2FP.F32.S32 R52, R52 ;  /* 0x0000003400347245 */ /* 0x000fe40000201400 */
[----:B------:R-:W-:Y:S02]  /*11ae0*/  FSEL R162, R21, -INF , !P6 ;  /* 0xff80000015a27808 */ /* 0x000fe40007000000 */
[----:B------:R-:W-:Y:S01]  /*11af0*/  FSEL R170, R170, -INF , !P2 ;  /* 0xff800000aaaa7808 */ /* 0x000fe20005000000 */
[C---:B-1----:R-:W-:Y:S01]  /*11b00*/  FFMA.FTZ R11, R0.reuse, R52, R11 ;  /* 0x00000034000b7223 */ /* 0x042fe2000001000b */
        /* <DEDUP_REMOVED lines=9> */
[C---:B------:R-:W-:Y:S01]  /*11ba0*/  FFMA.FTZ R113, R0.reuse, R21, R113 ;  /* 0x0000001500717223 */ /* 0x040fe20000010071 */
[----:B------:R-:W-:Y:S01]  /*11bb0*/  ISETP.GE.AND P1, PT, R13, R49, PT ;  /* 0x000000310d00720c */ /* 0x000fe20003f26270 */
[C---:B---3--:R-:W-:Y:S01]  /*11bc0*/  FFMA.FTZ R115, R0.reuse, R21, R115 ;  /* 0x0000001500737223 */ /* 0x048fe20000010073 */
[----:B------:R-:W-:Y:S01]  /*11bd0*/  I2FP.F32.S32 R54, R13 ;  /* 0x0000000d00367245 */ /* 0x000fe20000201400 */
[----:B------:R-:W-:Y:S01]  /*11be0*/  VIADD R21, R9, 0x70 ;  /* 0x0000007009157836 */ /* 0x000fe20000000000 */
[----:B------:R-:W-:Y:S01]  /*11bf0*/  I2FP.F32.S32 R52, R23 ;  /* 0x0000001700347245 */ /* 0x000fe20000201400 */
[----:B------:R-:W3:Y:S01]  /*11c00*/  MUFU.TANH R13, R100 ;  /* 0x00000064000d7308 */ /* 0x000ee20000002400 */
[----:B------:R-:W-:Y:S01]  /*11c10*/  FSEL R158, R11, -INF , !P0 ;  /* 0xff8000000b9e7808 */ /* 0x000fe20004000000 */
[----:B------:R-:W-:Y:S01]  /*11c20*/  VIADD R11, R9, 0x78 ;  /* 0x00000078090b7836 */ /* 0x000fe20000000000 */
[----:B------:R-:W-:Y:S01]  /*11c30*/  FSEL R138, R113, -INF , !P6 ;  /* 0xff800000718a7808 */ /* 0x000fe20007000000 */
[C---:B----4-:R-:W-:Y:S01]  /*11c40*/  FFMA.FTZ R5, R0.reuse, R52, R5 ;  /* 0x0000003400057223 */ /* 0x050fe20000010005 */
[----:B------:R-:W-:Y:S01]  /*11c50*/  FSEL R148, R115, -INF , !P2 ;  /* 0xff80000073947808 */ /* 0x000fe20005000000 */
[C---:B-----5:R-:W-:Y:S01]  /*11c60*/  FFMA.FTZ R109, R0.reuse, R54, R109 ;  /* 0x00000036006d7223 */ /* 0x060fe2000001006d */
[----:B------:R-:W-:Y:S01]  /*11c70*/  FSEL R160, R19, -INF , !P4 ;  /* 0xff80000013a07808 */ /* 0x000fe20006000000 */
[----:B------:R-:W4:Y:S01]  /*11c80*/  MUFU.TANH R17, R110 ;  /* 0x0000006e00117308 */ /* 0x000f220000002400 */
[C---:B------:R-:W-:Y:S01]  /*11c90*/  ISETP.GE.AND P6, PT, R21.reuse, R48, PT ;  /* 0x000000301500720c */ /* 0x040fe20003fc6270 */
[----:B-1----:R-:W-:Y:S01]  /*11ca0*/  FFMA.FTZ R111, R0, R54, R111 ;  /* 0x00000036006f7223 */ /* 0x002fe2000001006f */
[----:B------:R-:W-:Y:S01]  /*11cb0*/  ISETP.GE.AND P2, PT, R21, R49, PT ;  /* 0x000000311500720c */ /* 0x000fe20003f46270 */
[----:B------:R-:W-:Y:S01]  /*11cc0*/  VIADD R19, R9, 0x71 ;  /* 0x0000007109137836 */ /* 0x000fe20000000000 */
[----:B------:R-:W-:-:S02]  /*11cd0*/  ISETP.GE.AND P4, PT, R23, R48, PT ;  /* 0x000000301700720c */ /* 0x000fc40003f86270 */
[----:B------:R-:W-:Y:S01]  /*11ce0*/  I2FP.F32.S32 R21, R21 ;  /* 0x0000001500157245 */ /* 0x000fe20000201400 */
[----:B------:R-:W1:Y:S01]  /*11cf0*/  MUFU.TANH R15, R104 ;  /* 0x00000068000f7308 */ /* 0x000e620000002400 */
[----:B------:R-:W-:Y:S02]  /*11d00*/  I2FP.F32.S32 R54, R11 ;  /* 0x0000000b00367245 */ /* 0x000fe40000201400 */
[----:B------:R-:W-:Y:S01]  /*11d10*/  ISETP.GE.AND P0, PT, R23, R49, PT ;  /* 0x000000311700720c */ /* 0x000fe20003f06270 */
[C---:B--2---:R-:W-:Y:S01]  /*11d20*/  FFMA.FTZ R7, R0.reuse, R21, R7 ;  /* 0x0000001500077223 */ /* 0x044fe20000010007 */
[----:B------:R-:W-:Y:S01]  /*11d30*/  FSEL R136, R5, -INF , !P4 ;  /* 0xff80000005887808 */ /* 0x000fe20006000000 */
[C---:B---3--:R-:W-:Y:S01]  /*11d40*/  FFMA.FTZ R13, R0.reuse, R54, R13 ;  /* 0x00000036000d7223 */ /* 0x048fe2000001000d */
[----:B------:R-:W-:Y:S01]  /*11d50*/  FSEL R134, R109, -INF , !P5 ;  /* 0xff8000006d867808 */ /* 0x000fe20006800000 */
[----:B------:R-:W2:Y:S01]  /*11d60*/  MUFU.TANH R105, R105 ;  /* 0x0000006900697308 */ /* 0x000ea20000002400 */
[----:B------:R-:W-:Y:S01]  /*11d70*/  ISETP.GE.AND P5, PT, R11, R48, PT ;  /* 0x000000300b00720c */ /* 0x000fe20003fa6270 */
[----:B----4-:R-:W-:Y:S01]  /*11d80*/  FFMA.FTZ R17, R0, R52, R17 ;  /* 0x0000003400117223 */ /* 0x010fe20000010011 */
[----:B------:R-:W-:-:S02]  /*11d90*/  I2FP.F32.S32 R52, R19 ;  /* 0x0000001300347245 */ /* 0x000fc40000201400 */
[----:B------:R-:W-:Y:S01]  /*11da0*/  FSEL R126, R7, -INF , !P2 ;  /* 0xff800000077e7808 */ /* 0x000fe20005000000 */
[----:B------:R-:W-:Y:S01]  /*11db0*/  VIADD R7, R9, 0x79 ;  /* 0x0000007909077836 */ /* 0x000fe20000000000 */
[----:B------:R-:W-:Y:S01]  /*11dc0*/  FSEL R62, R13, -INF , !P5 ;  /* 0xff8000000d3e7808 */ /* 0x000fe20006800000 */
[----:B------:R-:W3:Y:S01]  /*11dd0*/  MUFU.TANH R107, R107 ;  /* 0x0000006b006b7308 */ /* 0x000ee20000002400 */
[C---:B-1----:R-:W-:Y:S01]  /*11de0*/  FFMA.FTZ R15, R0.reuse, R21, R15 ;  /* 0x00000015000f7223 */ /* 0x042fe2000001000f */
[----:B------:R-:W-:Y:S02]  /*11df0*/  ISETP.GE.AND P5, PT, R51, 0x2, PT ;  /* 0x000000023300780c */ /* 0x000fe40003fa6270 */
[----:B------:R-:W-:Y:S02]  /*11e00*/  ISETP.GE.AND P2, PT, R9, R49, PT ;  /* 0x000000310900720c */ /* 0x000fe40003f46270 */
[----:B------:R-:W-:Y:S02]  /*11e10*/  FSEL R66, R15, -INF , !P6 ;  /* 0xff8000000f427808 */ /* 0x000fe40007000000 */
[----:B------:R-:W1:Y:S01]  /*11e20*/  MUFU.TANH R101, R101 ;  /* 0x0000006500657308 */ /* 0x000e620000002400 */
[----:B--2---:R-:W-:Y:S01]  /*11e30*/  FFMA.FTZ R64, R0, R52, R105 ;  /* 0x0000003400407223 */ /* 0x004fe20000010069 */
[----:B------:R-:W-:-:S02]  /*11e40*/  ISETP.GE.AND P6, PT, R9, R48, PT ;  /* 0x000000300900720c */ /* 0x000fc40003fc6270 */
[----:B------:R-:W-:Y:S02]  /*11e50*/  FSEL R146, R17, -INF , !P0 ;  /* 0xff80000011927808 */ /* 0x000fe40004000000 */
[----:B------:R-:W-:Y:S02]  /*11e60*/  I2FP.F32.S32 R9, R9 ;  /* 0x0000000900097245 */ /* 0x000fe40000201400 */
[----:B------:R-:W2:Y:S01]  /*11e70*/  MUFU.TANH R23, R102 ;  /* 0x0000006600177308 */ /* 0x000ea20000002400 */
[C---:B---3--:R-:W-:Y:S01]  /*11e80*/  FFMA.FTZ R107, R0.reuse, R52, R107 ;  /* 0x00000034006b7223 */ /* 0x048fe2000001006b */
[----:B------:R-:W-:Y:S01]  /*11e90*/  I2FP.F32.S32 R52, R7 ;  /* 0x0000000700347245 */ /* 0x000fe20000201400 */
[----:B------:R-:W-:Y:S01]  /*11ea0*/  FFMA.FTZ R3, R0, R9, R3 ;  /* 0x0000000900037223 */ /* 0x000fe20000010003 */
[C---:B------:R-:W-:Y:S02]  /*11eb0*/  ISETP.GE.AND P4, PT, R19.reuse, R48, PT ;  /* 0x000000301300720c */ /* 0x040fe40003f86270 */
[----:B------:R-:W-:-:S02]  /*11ec0*/  ISETP.GE.AND P0, PT, R19, R49, PT ;  /* 0x000000311300720c */ /* 0x000fc40003f06270 */
[----:B------:R-:W3:Y:S01]  /*11ed0*/  MUFU.TANH R5, R58 ;  /* 0x0000003a00057308 */ /* 0x000ee20000002400 */
[----:B-1----:R-:W-:Y:S01]  /*11ee0*/  FFMA.FTZ R61, R0, R52, R101 ;  /* 0x00000034003d7223 */ /* 0x002fe20000010065 */
[----:B------:R-:W-:Y:S02]  /*11ef0*/  FSEL R132, R111, -INF , !P1 ;  /* 0xff8000006f847808 */ /* 0x000fe40004800000 */
[----:B------:R-:W-:Y:S02]  /*11f00*/  FSEL R64, R64, -INF , !P4 ;  /* 0xff80000040407808 */ /* 0x000fe40006000000 */
[----:B------:R-:W-:Y:S02]  /*11f10*/  FSEL R124, R107, -INF , !P0 ;  /* 0xff8000006b7c7808 */ /* 0x000fe40004000000 */
[----:B------:R-:W1:Y:S01]  /*11f20*/  MUFU.TANH R103, R103 ;  /* 0x0000006700677308 */ /* 0x000e620000002400 */
[----:B--2---:R-:W-:Y:S01]  /*11f30*/  FFMA.FTZ R23, R0, R54, R23 ;  /* 0x0000003600177223 */ /* 0x004fe20000010017 */
[----:B------:R-:W-:Y:S01]  /*11f40*/  BAR.SYNC.DEFER_BLOCKING 0x0 ;  /* 0x0000000000007b1d */ /* 0x000fe20000010000 */
[----:B------:R-:W-:-:S02]  /*11f50*/  ISETP.GE.AND P1, PT, R11, R49, PT ;  /* 0x000000310b00720c */ /* 0x000fc40003f26270 */
[C---:B------:R-:W-:Y:S02]  /*11f60*/  ISETP.GE.AND P4, PT, R7.reuse, R48, PT ;  /* 0x000000300700720c */ /* 0x040fe40003f86270 */
[----:B------:R-:W-:Y:S01]  /*11f70*/  ISETP.GE.AND P0, PT, R7, R49, PT ;  /* 0x000000310700720c */ /* 0x000fe20003f06270 */
[C---:B---3--:R-:W-:Y:S01]  /*11f80*/  FFMA.FTZ R5, R0.reuse, R9, R5 ;  /* 0x0000000900057223 */ /* 0x048fe20000010005 */
[----:B------:R-:W-:Y:S02]  /*11f90*/  FSEL R120, R23, -INF , !P1 ;  /* 0xff80000017787808 */ /* 0x000fe40004800000 */
[----:B------:R-:W-:Y:S02]  /*11fa0*/  FSEL R60, R3, -INF , !P6 ;  /* 0xff800000033c7808 */ /* 0x000fe40007000000 */
[----:B------:R-:W-:Y:S02]  /*11fb0*/  FSEL R54, R5, -INF , !P2 ;  /* 0xff80000005367808 */ /* 0x000fe40005000000 */
[----:B------:R-:W-:Y:S01]  /*11fc0*/  FSEL R61, R61, -INF , !P4 ;  /* 0xff8000003d3d7808 */ /* 0x000fe20006000000 */
[----:B-1----:R-:W-:-:S05]  /*11fd0*/  FFMA.FTZ R52, R0, R52, R103 ;  /* 0x0000003400347223 */ /* 0x002fca0000010067 */
        /* <DEDUP_REMOVED lines=64> */
.L_x_2718:
[----:B------:R-:W2:Y:S02]  /*123e0*/  LD.E R3, desc[UR4][R118.64+0x38] ;  /* 0x0000380476037980 */ /* 0x000ea4000c101900 */
[----:B--2---:R-:W-:-:S04]  /*123f0*/  LEA R3, -R3, RZ, 0x7 ;  /* 0x000000ff03037211 */ /* 0x004fc800078e39ff */
[----:B------:R-:W-:Y:S02]  /*12400*/  SHF.R.S32.HI R2, RZ, 0x1f, R3 ;  /* 0x0000001fff027819 */ /* 0x000fe40000011403 */
.L_x_2719:
[----:B------:R-:W-:Y:S05]  /*12410*/  BSYNC B0 ;  /* 0x0000000000007941 */ /* 0x000fea0003800000 */
.L_x_2717:
        /* <DEDUP_REMOVED lines=98> */
.L_x_2716:
[----:B------:R-:W-:Y:S05]  /*12a40*/  BSYNC B1 ;  /* 0x0000000000017941 */ /* 0x000fea0003800000 */
.L_x_2715:
        /* <DEDUP_REMOVED lines=97> */
[-CC-:B------:R-:W-:Y:S01]  /*13060*/  FFMA.FTZ R42, R12, R58.reuse, -R63.reuse ;  /* 0x0000003a0c2a7223 */ /* 0x180fe2000001083f */
[-CC-:B------:R-:W-:Y:S01]  /*13070*/  FFMA.FTZ R40, R10, R58.reuse, -R63.reuse ;  /* 0x0000003a0a287223 */ /* 0x180fe2000001083f */
[-C--:B------:R-:W-:Y:S01]  /*13080*/  FFMA.FTZ R39, R8, R58.reuse, -R63 ;  /* 0x0000003a08277223 */ /* 0x080fe2000001083f */
[----:B------:R-:W2:Y:S01]  /*13090*/  LDSM.16.MT88.4 R12, [R192+0x9400] ;  /* 0x00940000c00c783b */ /* 0x000ea20000004200 */
[----:B------:R-:W3:Y:S01]  /*130a0*/  MUFU.EX2 R55, R55 ;  /* 0x0000003700377308 */ /* 0x000ee20000000800 */
[-CC-:B------:R-:W-:Y:S01]  /*130b0*/  FFMA.FTZ R44, R22, R58.reuse, -R57.reuse ;  /* 0x0000003a162c7223 */ /* 0x180fe20000010839 */
[-CC-:B------:R-:W-:Y:S01]  /*130c0*/  FFMA.FTZ R38, R6, R58.reuse, -R57.reuse ;  /* 0x0000003a06267223 */ /* 0x180fe20000010839 */
[----:B------:R-:W4:Y:S01]  /*130d0*/  LDSM.16.MT88.4 R8, [R122+0x9400] ;  /* 0x009400007a08783b */ /* 0x000f220000004200 */
[-CC-:B------:R-:W-:Y:S01]  /*130e0*/  FFMA.FTZ R37, R36, R58.reuse, -R57.reuse ;  /* 0x0000003a24257223 */ /* 0x180fe20000010839 */
[-CC-:B------:R-:W-:Y:S01]  /*130f0*/  FFMA.FTZ R32, R32, R58.reuse, -R57.reuse ;  /* 0x0000003a20207223 */ /* 0x180fe20000010839 */
[-C--:B------:R-:W-:Y:S01]  /*13100*/  FFMA.FTZ R33, R26, R58.reuse, -R57 ;  /* 0x0000003a1a217223 */ /* 0x080fe20000010839 */
[----:B------:R-:W5:Y:S01]  /*13110*/  LDSM.16.MT88.4 R4, [R192+0xb400] ;  /* 0x00b40000c004783b */ /* 0x000f620000004200 */
[----:B------:R-:W-:Y:S01]  /*13120*/  MUFU.EX2 R54, R54 ;  /* 0x0000003600367308 */ /* 0x000fe20000000800 */
[-CC-:B------:R-:W-:Y:S01]  /*13130*/  FFMA.FTZ R36, R24, R58.reuse, -R63.reuse ;  /* 0x0000003a18247223 */ /* 0x180fe2000001083f */
        /* <DEDUP_REMOVED lines=403> */
.L_x_2722:
[----:B------:R-:W2:Y:S02]  /*14a70*/  LD.E R5, desc[UR4][R118.64+0x40] ;  /* 0x0000400476057980 */ /* 0x000ea4000c101900 */
[----:B--2---:R-:W-:-:S04]  /*14a80*/  LEA R5, -R5, RZ, 0x7 ;  /* 0x000000ff05057211 */ /* 0x004fc800078e39ff */
[----:B------:R-:W-:Y:S02]  /*14a90*/  SHF.R.S32.HI R4, RZ, 0x1f, R5 ;  /* 0x0000001fff047819 */ /* 0x000fe40000011405 */
.L_x_2723:
[----:B------:R-:W-:Y:S05]  /*14aa0*/  BSYNC B0 ;  /* 0x0000000000007941 */ /* 0x000fea0003800000 */
.L_x_2721:
        /* <DEDUP_REMOVED lines=95> */
[----:B------:R-:W4:Y:S01]  /*150a0*/  LD.E R50, desc[UR4][R118.64+0x18c] ;  /* 0x00018c0476327980 */ /* 0x000f22000c101900 */
[----:B------:R-:W-:Y:S01]  /*150b0*/  ISETP.GE.AND P0, PT, R51, 0x3, PT ;  /* 0x000000033300780c */ /* 0x000fe20003f06270 */
[----:B------:R-:W-:Y:S02]  /*150c0*/  BSSY B1, `(.L_x_2724) ;  /* 0x00002c9000017945 */ /* 0x000fe40003800000 */
[----:B------:R-:W-:Y:S04]  /*150d0*/  LDSM.16.M88.4 R168, [R195] ;  /* 0x00000000c3a8783b */ /* 0x000fe80000000200 */
[----:B------:R-:W5:Y:S04]  /*150e0*/  LDSM.16.M88.4 R124, [R194+0x3000] ;  /* 0x00300000c27c783b */ /* 0x000f680000000200 */
[----:B------:R-:W2:Y:S04]  /*150f0*/  LDSM.16.M88.4 R60, [R194+0x3400] ;  /* 0x00340000c23c783b */ /* 0x000ea80000000200 */
[----:B------:R-:W3:Y:S04]  /*15100*/  LDSM.16.M88.4 R32, [R194+0x4000] ;  /* 0x00400000c220783b */ /* 0x000ee80000000200 */
[----:B------:R-:W3:Y:S04]  /*15110*/  LDSM.16.M88.4 R40, [R194+0x3c00] ;  /* 0x003c0000c228783b */ /* 0x000ee80000000200 */
[----:B------:R-:W3:Y:S04]  /*15120*/  LDSM.16.M88.4 R52, [R194+0x3800] ;  /* 0x00380000c234783b */ /* 0x000ee80000000200 */
[----:B-1----:R-:W1:Y:S04]  /*15130*/  LDSM.16.M88.4 R16, [R194+0x4800] ;  /* 0x00480000c210783b */ /* 0x002e680000000200 */
[----:B------:R-:W-:Y:S04]  /*15140*/  LDSM.16.M88.4 R164, [R193] ;  /* 0x00000000c1a4783b */ /* 0x000fe80000000200 */
[----:B------:R-:W1:Y:S04]  /*15150*/  LDSM.16.M88.4 R160, [R123+0x3000] ;  /* 0x003000007ba0783b */ /* 0x000e680000000200 */
[----:B------:R-:W1:Y:S04]  /*15160*/  LDSM.16.M88.4 R24, [R194+0x4400] ;  /* 0x00440000c218783b */ /* 0x000e680000000200 */
[----:B------:R-:W1:Y:S04]  /*15170*/  LDSM.16.M88.4 R172, [R194+0x4c00] ;  /* 0x004c0000c2ac783b */ /* 0x000e680000000200 */
[----:B------:R-:W1:Y:S01]  /*15180*/  LDSM.16.M88.4 R156, [R123+0x3400] ;  /* 0x003400007b9c783b */ /* 0x000e620000000200 */
[C---:B-----5:R-:W-:Y:S03]  /*15190*/  HMMA.16816.F32.BF16 R128, R168.reuse, R124, RZ ;  /* 0x0000007ca880723c */ /* 0x060fe600000418ff */
[----:B------:R-:W5:Y:S03]  /*151a0*/  LDSM.16.M88.4 R144, [R123+0x4000] ;  /* 0x004000007b90783b */ /* 0x000f660000000200 */
[C---:B------:R-:W-:Y:S01]  /*151b0*/  HMMA.16816.F32.BF16 R124, R168.reuse, R126, RZ ;  /* 0x0000007ea87c723c */ /* 0x040fe200000418ff */
[----:B------:R-:W5:Y:S04]  /*151c0*/  LDSM.16.M88.4 R148, [R123+0x3c00] ;  /* 0x003c00007b94783b */ /* 0x000f680000000200 */
[----:B------:R-:W5:Y:S01]  /*151d0*/  LDSM.16.M88.4 R152, [R123+0x3800] ;  /* 0x003800007b98783b */ /* 0x000f620000000200 */
[C---:B--2---:R-:W-:Y:S03]  /*151e0*/  HMMA.16816.F32.BF16 R64, R168.reuse, R60, RZ ;  /* 0x0000003ca840723c */ /* 0x044fe600000418ff */
[----:B------:R-:W2:Y:S03]  /*151f0*/  LDSM.16.M88.4 R136, [R123+0x4800] ;  /* 0x004800007b88783b */ /* 0x000ea60000000200 */
[C---:B------:R-:W-:Y:S01]  /*15200*/  HMMA.16816.F32.BF16 R60, R168.reuse, R62, RZ ;  /* 0x0000003ea83c723c */ /* 0x040fe200000418ff */
[----:B------:R-:W-:Y:S04]  /*15210*/  LDSM.16.M88.4 R8, [R195+0x1000] ;  /* 0x00100000c308783b */ /* 0x000fe80000000200 */
[----:B------:R-:W2:Y:S01]  /*15220*/  LDSM.16.M88.4 R4, [R194+0x5000] ;  /* 0x00500000c204783b */ /* 0x000ea20000000200 */
[C---:B---3--:R-:W-:Y:S03]  /*15230*/  HMMA.16816.F32.BF16 R36, R168.reuse, R32, RZ ;  /* 0x00000020a824723c */ /* 0x048fe600000418ff */
[----:B------:R-:W3:Y:S03]  /*15240*/  LDSM.16.M88.4 R132, [R123+0x4c00] ;  /* 0x004c00007b84783b */ /* 0x000ee60000000200 */
[C---:B------:R-:W-:Y:S01]  /*15250*/  HMMA.16816.F32.BF16 R44, R168.reuse, R40, RZ ;  /* 0x00000028a82c723c */ /* 0x040fe200000418ff */
[----:B------:R-:W-:Y:S04]  /*15260*/  LDSM.16.M88.4 R140, [R123+0x4400] ;  /* 0x004400007b8c783b */ /* 0x000fe80000000200 */
[----:B------:R-:W0:Y:S01]  /*15270*/  LDGDEPBAR ;  /* 0x00000000000079af */ /* 0x000e220000000000 */
[C---:B------:R-:W-:Y:S06]  /*15280*/  HMMA.16816.F32.BF16 R40, R168.reuse, R42, RZ ;  /* 0x0000002aa828723c */ /* 0x040fec00000418ff */
[C---:B------:R-:W-:Y:S06]  /*15290*/  HMMA.16816.F32.BF16 R56, R168.reuse, R52, RZ ;  /* 0x00000034a838723c */ /* 0x040fec00000418ff */
[C---:B------:R-:W-:Y:S06]  /*152a0*/  HMMA.16816.F32.BF16 R52, R168.reuse, R54, RZ ;  /* 0x00000036a834723c */ /* 0x040fec00000418ff */
[C---:B-1----:R-:W-:Y:S06]  /*152b0*/  HMMA.16816.F32.BF16 R20, R168.reuse, R16, RZ ;  /* 0x00000010a814723c */ /* 0x042fec00000418ff */
[----:B------:R-:W-:Y:S06]  /*152c0*/  HMMA.16816.F32.BF16 R16, R168, R18, RZ ;  /* 0x00000012a810723c */ /* 0x000fec00000418ff */
[C---:B------:R-:W-:Y:S06]  /*152d0*/  HMMA.16816.F32.BF16 R128, R164.reuse, R160, R128 ;  /* 0x000000a0a480723c */ /* 0x040fec0000041880 */
[----:B------:R-:W-:Y:S06]  /*152e0*/  HMMA.16816.F32.BF16 R124, R164, R162, R124 ;  /* 0x000000a2a47c723c */ /* 0x000fec000004187c */
[C---:B------:R-:W-:Y:S06]  /*152f0*/  HMMA.16816.F32.BF16 R28, R168.reuse, R24, RZ ;  /* 0x00000018a81c723c */ /* 0x040fec00000418ff */
[C---:B------:R-:W-:Y:S06]  /*15300*/  HMMA.16816.F32.BF16 R32, R168.reuse, R34, RZ ;  /* 0x00000022a820723c */ /* 0x040fec00000418ff */
[C---:B------:R-:W-:Y:S06]  /*15310*/  HMMA.16816.F32.BF16 R24, R168.reuse, R26, RZ ;  /* 0x0000001aa818723c */ /* 0x040fec00000418ff */
[C---:B------:R-:W-:Y:S06]  /*15320*/  HMMA.16816.F32.BF16 R12, R168.reuse, R172, RZ ;  /* 0x000000aca80c723c */ /* 0x040fec00000418ff */
[----:B------:R-:W-:Y:S01]  /*15330*/  HMMA.16816.F32.BF16 R168, R168, R174, RZ ;  /* 0x000000aea8a8723c */ /* 0x000fe200000418ff */
[----:B------:R-:W-:Y:S05]  /*15340*/  LDSM.16.M88.4 R172, [R194+0x6800] ;  /* 0x00680000c2ac783b */ /* 0x000fea0000000200 */
[C---:B------:R-:W-:Y:S06]  /*15350*/  HMMA.16816.F32.BF16 R64, R164.reuse, R156, R64 ;  /* 0x0000009ca440723c */ /* 0x040fec0000041840 */
[C---:B------:R-:W-:Y:S01]  /*15360*/  HMMA.16816.F32.BF16 R60, R164.reuse, R158, R60 ;  /* 0x0000009ea43c723c */ /* 0x040fe2000004183c */
[----:B------:R-:W-:Y:S05]  /*15370*/  LDSM.16.M88.4 R156, [R193+0x1000] ;  /* 0x00100000c19c783b */ /* 0x000fea0000000200 */
[C---:B-----5:R-:W-:Y:S01]  /*15380*/  HMMA.16816.F32.BF16 R160, R164.reuse, R144, R36 ;  /* 0x00000090a4a0723c */ /* 0x060fe20000041824 */
        /* <DEDUP_REMOVED lines=8> */
[----:B------:R-:W-:Y:S06]  /*15410*/  HMMA.16816.F32.BF16 R16, R164, R138, R16 ;  /* 0x0000008aa410723c */ /* 0x000fec0000041810 */
[C---:B------:R-:W-:Y:S06]  /*15420*/  HMMA.16816.F32.BF16 R128, R8.reuse, R4, R128 ;  /* 0x000000040880723c */ /* 0x040fec0000041880 */
[----:B------:R-:W-:Y:S01]  /*15430*/  HMMA.16816.F32.BF16 R136, R8, R6, R124 ;  /* 0x000000060888723c */ /* 0x000fe2000004187c */
[----:B------:R-:W-:Y:S04]  /*15440*/  LDSM.16.M88.4 R124, [R195+0x2000] ;  /* 0x00200000c37c783b */ /* 0x000fe80000000200 */
[----:B------:R-:W-:Y:S01]  /*15450*/  LDSM.16.M88.4 R4, [R194+0x7000] ;  /* 0x00700000c204783b */ /* 0x000fe20000000200 */
[C---:B---3--:R-:W-:Y:S06]  /*15460*/  HMMA.16816.F32.BF16 R12, R164.reuse, R132, R12 ;  /* 0x00000084a40c723c */ /* 0x048fec000004180c */
[C---:B------:R-:W-:Y:S01]  /*15470*/  HMMA.16816.F32.BF16 R168, R164.reuse, R134, R168 ;  /* 0x00000086a4a8723c */ /* 0x040fe200000418a8 */
[----:B------:R-:W2:Y:S05]  /*15480*/  LDSM.16.M88.4 R132, [R194+0x5c00] ;  /* 0x005c0000c284783b */ /* 0x000eaa0000000200 */
[----:B------:R-:W-:Y:S01]  /*15490*/  HMMA.16816.F32.BF16 R32, R164, R146, R32 ;  /* 0x00000092a420723c */ /* 0x000fe20000041820 */
[----:B------:R-:W3:Y:S05]  /*154a0*/  LDSM.16.M88.4 R144, [R123+0x5400] ;  /* 0x005400007b90783b */ /* 0x000eea0000000200 */
[C---:B-1----:R-:W-:Y:S06]  /*154b0*/  HMMA.16816.F32.BF16 R128, R156.reuse, R36, R128 ;  /* 0x000000249c80723c */ /* 0x042fec0000041880 */
[----:B------:R-:W-:Y:S01]  /*154c0*/  HMMA.16816.F32.BF16 R136, R156, R38, R136 ;  /* 0x000000269c88723c */ /* 0x000fe20000041888 */
[----:B------:R-:W-:Y:S05]  /*154d0*/  LDSM.16.M88.4 R36, [R194+0x7400] ;  /* 0x00740000c224783b */ /* 0x000fea0000000200 */
[C---:B------:R-:W-:Y:S06]  /*154e0*/  HMMA.16816.F32.BF16 R28, R164.reuse, R140, R28 ;  /* 0x0000008ca41c723c */ /* 0x040fec000004181c */
[----:B------:R-:W-:Y:S01]  /*154f0*/  HMMA.16816.F32.BF16 R24, R164, R142, R24 ;  /* 0x0000008ea418723c */ /* 0x000fe20000041818 */
[----:B------:R-:W-:Y:S05]  /*15500*/  LDSM.16.M88.4 R140, [R194+0x6000] ;  /* 0x00600000c28c783b */ /* 0x000fea0000000200 */
[C---:B-----5:R-:W-:Y:S06]  /*15510*/  HMMA.16816.F32.BF16 R56, R8.reuse, R148, R56 ;  /* 0x000000940838723c */ /* 0x060fec0000041838 */
[C---:B------:R-:W-:Y:S01]  /*15520*/  HMMA.16816.F32.BF16 R164, R8.reuse, R150, R52 ;  /* 0x0000009608a4723c */ /* 0x040fe20000041834 */
[----:B------:R-:W-:Y:S04]  /*15530*/  LDSM.16.M88.4 R148, [R193+0x2000] ;  /* 0x00200000c194783b */ /* 0x000fe80000000200 */
[----:B------:R-:W1:Y:S01]  /*15540*/  LDSM.16.M88.4 R52, [R123+0x7000] ;  /* 0x007000007b34783b */ /* 0x000e620000000200 */
[C---:B------:R-:W-:Y:S06]  /*15550*/  HMMA.16816.F32.BF16 R64, R8.reuse, R152, R64 ;  /* 0x000000980840723c */ /* 0x040fec0000041840 */
[C---:B------:R-:W-:Y:S01]  /*15560*/  HMMA.16816.F32.BF16 R60, R8.reuse, R154, R60 ;  /* 0x0000009a083c723c */ /* 0x040fe2000004183c */
[----:B------:R-:W-:Y:S05]  /*15570*/  LDSM.16.M88.4 R152, [R194+0x6400] ;  /* 0x00640000c298783b */ /* 0x000fea0000000200 */
[----:B--2---:R-:W-:Y:S06]  /*15580*/  HMMA.16816.F32.BF16 R44, R8, R132, R44 ;  /* 0x00000084082c723c */ /* 0x004fec000004182c */
[----:B------:R-:W-:Y:S06]  /*15590*/  HMMA.16816.F32.BF16 R128, R124, R4, R128 ;  /* 0x000000047c80723c */ /* 0x000fec0000041880 */
[----:B------:R-:W-:Y:S01]  /*155a0*/  HMMA.16816.F32.BF16 R40, R8, R134, R40 ;  /* 0x000000860828723c */ /* 0x000fe20000041828 */
[----:B------:R-:W2:Y:S05]  /*155b0*/  LDSM.16.M88.4 R132, [R123+0x5800] ;  /* 0x005800007b84783b */ /* 0x000eaa0000000200 */
[----:B------:R-:W-:Y:S01]  /*155c0*/  HMMA.16816.F32.BF16 R136, R124, R6, R136 ;  /* 0x000000067c88723c */ /* 0x000fe20000041888 */
[----:B------:R-:W5:Y:S05]  /*155d0*/  LDSM.16.M88.4 R4, [R123+0x7400] ;  /* 0x007400007b04783b */ /* 0x000f6a0000000200 */
[C---:B---3--:R-:W-:Y:S06]  /*155e0*/  HMMA.16816.F32.BF16 R64, R156.reuse, R144, R64 ;  /* 0x000000909c40723c */ /* 0x048fec0000041840 */
[----:B------:R-:W-:Y:S01]  /*155f0*/  HMMA.16816.F32.BF16 R60, R156, R146, R60 ;  /* 0x000000929c3c723c */ /* 0x000fe2000004183c */
[----:B------:R-:W-:Y:S05]  /*15600*/  LDSM.16.M88.4 R144, [R123+0x5c00] ;  /* 0x005c00007b90783b */ /* 0x000fea0000000200 */
[C---:B-1----:R-:W-:Y:S06]  /*15610*/  HMMA.16816.F32.BF16 R128, R148.reuse, R52, R128 ;  /* 0x000000349480723c */ /* 0x042fec0000041880 */
[----:B------:R-:W-:Y:S01]  /*15620*/  HMMA.16816.F32.BF16 R136, R148, R54, R136 ;  /* 0x000000369488723c */ /* 0x000fe20000041888 */
[----:B------:R-:W1:Y:S05]  /*15630*/  LDSM.16.M88.4 R52, [R194+0x7800] ;  /* 0x00780000c234783b */ /* 0x000e6a0000000200 */
[C---:B------:R-:W-:Y:S06]  /*15640*/  HMMA.16816.F32.BF16 R64, R124.reuse, R36, R64 ;  /* 0x000000247c40723c */ /* 0x040fec0000041840 */
[----:B------:R-:W-:Y:S01]  /*15650*/  HMMA.16816.F32.BF16 R60, R124, R38, R60 ;  /* 0x000000267c3c723c */ /* 0x000fe2000004183c */
[----:B------:R-:W3:Y:S05]  /*15660*/  LDSM.16.M88.4 R36, [R123+0x7800] ;  /* 0x007800007b24783b */ /* 0x000eea0000000200 */
[----:B--2---:R-:W-:Y:S01]  /*15670*/  HMMA.16816.F32.BF16 R56, R156, R132, R56 ;  /* 0x000000849c38723c */ /* 0x004fe20000041838 */
[-C--:B----4-:R-:W-:Y:S01]  /*15680*/  FMUL.FTZ R129, R129, R50.reuse ;  /* 0x0000003281817220 */ /* 0x090fe20000410000 */
[-C--:B------:R-:W-:Y:S01]  /*15690*/  FMUL.FTZ R131, R131, R50.reuse ;  /* 0x0000003283837220 */ /* 0x080fe20000410000 */
[-C--:B------:R-:W-:Y:S01]  /*156a0*/  FMUL.FTZ R128, R128, R50.reuse ;  /* 0x0000003280807220 */ /* 0x080fe20000410000 */
[----:B------:R-:W-:-:S02]  /*156b0*/  FMUL.FTZ R130, R130, R50 ;  /* 0x0000003282827220 */ /* 0x000fc40000410000 */
[----:B------:R-:W-:Y:S01]  /*156c0*/  HMMA.16816.F32.BF16 R164, R156, R134, R164 ;  /* 0x000000869ca4723c */ /* 0x000fe200000418a4 */
[----:B------:R-:W-:Y:S01]  /*156d0*/  LDSM.16.M88.4 R132, [R194+0x7c00] ;  /* 0x007c0000c284783b */ /* 0x000fe20000000200 */
[----:B------:R-:W2:Y:S01]  /*156e0*/  MUFU.TANH R129, R129 ;  /* 0x0000008100817308 */ /* 0x000ea20000002400 */
[-C--:B------:R-:W-:Y:S01]  /*156f0*/  FMUL.FTZ R136, R136, R50.reuse ;  /* 0x0000003288887220 */ /* 0x080fe20000410000 */
[-C--:B------:R-:W-:Y:S01]  /*15700*/  FMUL.FTZ R137, R137, R50.reuse ;  /* 0x0000003289897220 */ /* 0x080fe20000410000 */
[-C--:B------:R-:W-:Y:S01]  /*15710*/  FMUL.FTZ R138, R138, R50.reuse ;  /* 0x000000328a8a7220 */ /* 0x080fe20000410000 */
[----:B------:R-:W-:Y:S01]  /*15720*/  HMMA.16816.F32.BF16 R160, R8, R140, R160 ;  /* 0x0000008c08a0723c */ /* 0x000fe200000418a0 */
[----:B------:R-:W-:-:S03]  /*15730*/  FMUL.FTZ R139, R139, R50 ;  /* 0x000000328b8b7220 */ /* 0x000fc60000410000 */
[----:B------:R-:W4:Y:S02]  /*15740*/  MUFU.TANH R131, R131 ;  /* 0x0000008300837308 */ /* 0x000f240000002400 */
[----:B------:R-:W-:Y:S01]  /*15750*/  HMMA.16816.F32.BF16 R32, R8, R142, R32 ;  /* 0x0000008e0820723c */ /* 0x000fe20000041820 */
[----:B------:R-:W2:Y:S05]  /*15760*/  LDSM.16.M88.4 R140, [R194+0x6c00] ;  /* 0x006c0000c28c783b */ /* 0x000eaa0000000200 */
[C---:B-----5:R-:W-:Y:S01]  /*15770*/  HMMA.16816.F32.BF16 R64, R148.reuse, R4, R64 ;  /* 0x000000049440723c */ /* 0x060fe20000041840 */
[----:B------:R-:W-:Y:S05]  /*15780*/  MUFU.TANH R137, R137 ;  /* 0x0000008900897308 */ /* 0x000fea0000002400 */
[----:B------:R-:W-:Y:S01]  /*15790*/  HMMA.16816.F32.BF16 R60, R148, R6, R60 ;  /* 0x00000006943c723c */ /* 0x000fe2000004183c */
[----:B------:R-:W5:Y:S02]  /*157a0*/  LDSM.16.M88.4 R4, [R123+0x6000] ;  /* 0x006000007b04783b */ /* 0x000f640000000200 */
[----:B------:R-:W-:Y:S03]  /*157b0*/  MUFU.TANH R139, R139 ;  /* 0x0000008b008b7308 */ /* 0x000fe60000002400 */
[C---:B-1----:R-:W-:Y:S06]  /*157c0*/  HMMA.16816.F32.BF16 R56, R124.reuse, R52, R56 ;  /* 0x000000347c38723c */ /* 0x042fec0000041838 */
[----:B------:R-:W-:Y:S01]  /*157d0*/  HMMA.16816.F32.BF16 R164, R124, R54, R164 ;  /* 0x000000367ca4723c */ /* 0x000fe200000418a4 */
[----:B------:R-:W1:Y:S05]  /*157e0*/  LDSM.16.M88.4 R52, [R123+0x6400] ;  /* 0x006400007b34783b */ /* 0x000e6a0000000200 */
[----:B------:R-:W-:Y:S01]  /*157f0*/  HMMA.16816.F32.BF16 R28, R8, R152, R28 ;  /* 0x00000098081c723c */ /* 0x000fe2000004181c */
[-C--:B------:R-:W-:Y:S01]  /*15800*/  FMUL.FTZ R64, R64, R50.reuse ;  /* 0x0000003240407220 */ /* 0x080fe20000410000 */
[-C--:B------:R-:W-:Y:S01]  /*15810*/  FMUL.FTZ R66, R66, R50.reuse ;  /* 0x0000003242427220 */ /* 0x080fe20000410000 */
[-C--:B------:R-:W-:Y:S01]  /*15820*/  FMUL.FTZ R65, R65, R50.reuse ;  /* 0x0000003241417220 */ /* 0x080fe20000410000 */
[-C--:B------:R-:W-:Y:S01]  /*15830*/  FMUL.FTZ R67, R67, R50.reuse ;  /* 0x0000003243437220 */ /* 0x080fe20000410000 */
[----:B------:R-:W-:Y:S01]  /*15840*/  MUFU.TANH R153, R128 ;  /* 0x0000008000997308 */ /* 0x000fe20000002400 */
[----:B------:R-:W-:Y:S01]  /*15850*/  HMMA.16816.F32.BF16 R44, R156, R144, R44 ;  /* 0x000000909c2c723c */ /* 0x000fe2000004182c */
[-C--:B------:R-:W-:Y:S01]  /*15860*/  FMUL.FTZ R60, R60, R50.reuse ;  /* 0x000000323c3c7220 */ /* 0x080fe20000410000 */
[-C--:B------:R-:W-:Y:S01]  /*15870*/  FMUL.FTZ R62, R62, R50.reuse ;  /* 0x000000323e3e7220 */ /* 0x080fe20000410000 */
[-C--:B------:R-:W-:Y:S01]  /*15880*/  FMUL.FTZ R63, R63, R50.reuse ;  /* 0x000000323f3f7220 */ /* 0x080fe20000410000 */
[----:B------:R-:W-:-:S02]  /*15890*/  FMUL.FTZ R61, R61, R50 ;  /* 0x000000323d3d7220 */ /* 0x000fc40000410000 */
[----:B------:R-:W-:Y:S01]  /*158a0*/  HMMA.16816.F32.BF16 R24, R8, R154, R24 ;  /* 0x0000009a0818723c */ /* 0x000fe20000041818 */
[----:B------:R-:W4:Y:S05]  /*158b0*/  MUFU.TANH R155, R136 ;  /* 0x00000088009b7308 */ /* 0x000f2a0000002400 */
[C---:B---3--:R-:W-:Y:S03]  /*158c0*/  HMMA.16816.F32.BF16 R56, R148.reuse, R36, R56 ;  /* 0x000000249438723c */ /* 0x048fe60000041838 */
[----:B------:R-:W-:Y:S03]  /*158d0*/  MUFU.TANH R145, R65 ;  /* 0x0000004100917308 */ /* 0x000fe60000002400 */
[----:B------:R-:W-:Y:S01]  /*158e0*/  HMMA.16816.F32.BF16 R164, R148, R38, R164 ;  /* 0x0000002694a4723c */ /* 0x000fe200000418a4 */
[----:B------:R-:W3:Y:S04]  /*158f0*/  LDSM.16.M88.4 R36, [R194+0x8000] ;  /* 0x00800000c224783b */ /* 0x000ee80000000200 */
[----:B------:R-:W-:Y:S01]  /*15900*/  MUFU.TANH R67, R67 ;  /* 0x0000004300437308 */ /* 0x000fe20000002400 */
[----:B------:R-:W-:Y:S06]  /*15910*/  HMMA.16816.F32.BF16 R40, R156, R146, R40 ;  /* 0x000000929c28723c */ /* 0x000fec0000041828 */
[C---:B------:R-:W-:Y:S01]  /*15920*/  HMMA.16816.F32.BF16 R20, R8.reuse, R172, R20 ;  /* 0x000000ac0814723c */ /* 0x040fe20000041814 */
[----:B------:R5:W-:Y:S05]  /*15930*/  MUFU.TANH R173, R64 ;  /* 0x0000004000ad7308 */ /* 0x000bea0000002400 */
[C---:B------:R-:W-:Y:S01]  /*15940*/  HMMA.16816.F32.BF16 R16, R8.reuse, R174, R16 ;  /* 0x000000ae0810723c */ /* 0x040fe20000041810 */
[-C--:B------:R-:W-:Y:S01]  /*15950*/  FMUL.FTZ R56, R56, R50.reuse ;  /* 0x0000003238387220 */ /* 0x080fe20000410000 */
[-C--:B------:R-:W-:Y:S01]  /*15960*/  FMUL.FTZ R57, R57, R50.reuse ;  /* 0x0000003239397220 */ /* 0x080fe20000410000 */
[----:B------:R4:W-:Y:S01]  /*15970*/  MUFU.TANH R175, R66 ;  /* 0x0000004200af7308 */ /* 0x0009e20000002400 */
[-C--:B------:R-:W-:Y:S01]  /*15980*/  FMUL.FTZ R59, R59, R50.reuse ;  /* 0x000000323b3b7220 */ /* 0x080fe20000410000 */
[-C--:B------:R-:W-:Y:S01]  /*15990*/  FMUL.FTZ R58, R58, R50.reuse ;  /* 0x000000323a3a7220 */ /* 0x080fe20000410000 */
[----:B--2---:R-:W-:Y:S01]  /*159a0*/  HMMA.16816.F32.BF16 R12, R8, R140, R12 ;  /* 0x0000008c080c723c */ /* 0x004fe2000004180c */
[-C--:B------:R-:W-:Y:S01]  /*159b0*/  FMUL.FTZ R147, R164, R50.reuse ;  /* 0x00000032a4937220 */ /* 0x080fe20000410000 */
[----:B------:R-:W-:-:S03]  /*159c0*/  FMUL.FTZ R166, R166, R50 ;  /* 0x00000032a6a67220 */ /* 0x000fc60000410000 */
[----:B------:R-:W2:Y:S01]  /*159d0*/  MUFU.TANH R141, R138 ;  /* 0x0000008a008d7308 */ /* 0x000ea20000002400 */
[----:B------:R-:W-:Y:S01]  /*159e0*/  HMMA.16816.F32.BF16 R168, R8, R142, R168 ;  /* 0x0000008e08a8723c */ /* 0x000fe200000418a8 */
[----:B------:R-:W2:Y:S01]  /*159f0*/  LDSM.16.M88.4 R8, [R123+0x7c00] ;  /* 0x007c00007b08783b */ /* 0x000ea20000000200 */
[----:B-----5:R-:W-:Y:S02]  /*15a00*/  IMAD.SHL.U32 R64, R211, 0x80, RZ ;  /* 0x00000080d3407824 */ /* 0x020fe400078e00ff */
[----:B------:R-:W-:Y:S02]  /*15a10*/  IMAD.MOV.U32 R140, RZ, RZ, R120 ;  /* 0x000000ffff8c7224 */ /* 0x000fe400078e0078 */
[----:B------:R-:W-:Y:S01]  /*15a20*/  HMMA.16816.F32.BF16 R160, R156, R4, R160 ;  /* 0x000000049ca0723c */ /* 0x000fe200000418a0 */
[----:B------:R5:W-:Y:S01]  /*15a30*/  MUFU.TANH R143, R62 ;  /* 0x0000003e008f7308 */ /* 0x000be20000002400 */
[----:B----4-:R-:W-:-:S04]  /*15a40*/  LOP3.LUT R66, R64, R215, RZ, 0xfc, !PT ;  /* 0x000000d740427212 */ /* 0x010fc800078efcff */
[----:B------:R-:W-:Y:S01]  /*15a50*/  HMMA.16816.F32.BF16 R32, R156, R6, R32 ;  /* 0x000000069c20723c */ /* 0x000fe20000041820 */
[----:B------:R-:W4:Y:S02]  /*15a60*/  LDSM.16.M88.4 R4, [R123+0x6800] ;  /* 0x006800007b04783b */ /* 0x000f240000000200 */
[----:B------:R-:W-:Y:S03]  /*15a70*/  MUFU.TANH R177, R166 ;  /* 0x000000a600b17308 */ /* 0x000fe60000002400 */
[----:B------:R-:W-:Y:S05]  /*15a80*/  HMMA.16816.F32.BF16 R44, R124, R132, R44 ;  /* 0x000000847c2c723c */ /* 0x000fea000004182c */
[----:B------:R-:W4:Y:S01]  /*15a90*/  MUFU.TANH R133, R60 ;  /* 0x0000003c00857308 */ /* 0x000f220000002400 */
[----:B-1----:R-:W-:Y:S01]  /*15aa0*/  HMMA.16816.F32.BF16 R28, R156, R52, R28 ;  /* 0x000000349c1c723c */ /* 0x002fe2000004181c */
[----:B-----5:R-:W-:-:S05]  /*15ab0*/  LOP3.LUT R62, R64, 0x18, R215, 0xfe, !PT ;  /* 0x00000018403e7812 */ /* 0x020fca00078efed7 */
[----:B------:R-:W-:Y:S01]  /*15ac0*/  HMMA.16816.F32.BF16 R52, R156, R54, R24 ;  /* 0x000000369c34723c */ /* 0x000fe20000041818 */
[----:B------:R-:W1:Y:S01]  /*15ad0*/  LDSM.16.M88.4 R24, [R123+0x8000] ;  /* 0x008000007b18783b */ /* 0x000e620000000200 */
[----:B------:R-:W5:Y:S04]  /*15ae0*/  MUFU.TANH R147, R147 ;  /* 0x0000009300937308 */ /* 0x000f680000002400 */
[C---:B------:R-:W-:Y:S04]  /*15af0*/  HMMA.16816.F32.BF16 R40, R124.reuse, R134, R40 ;  /* 0x000000867c28723c */ /* 0x040fe80000041828 */
[----:B------:R-:W-:Y:S02]  /*15b00*/  MUFU.TANH R65, R56 ;  /* 0x0000003800417308 */ /* 0x000fe40000002400 */
[----:B---3--:R-:W-:Y:S01]  /*15b10*/  HMMA.16816.F32.BF16 R160, R124, R36, R160 ;  /* 0x000000247ca0723c */ /* 0x008fe200000418a0 */
[-C--:B------:R-:W-:Y:S01]  /*15b20*/  FMUL.FTZ R135, R165, R50.reuse ;  /* 0x00000032a5877220 */ /* 0x080fe20000410000 */
[----:B------:R-:W-:-:S04]  /*15b30*/  FMUL.FTZ R165, R167, R50 ;  /* 0x00000032a7a57220 */ /* 0x000fc80000410000 */
[----:B--2---:R-:W-:Y:S01]  /*15b40*/  HMMA.16816.F32.BF16 R44, R148, R8, R44 ;  /* 0x00000008942c723c */ /* 0x004fe2000004182c */
[----:B------:R-:W-:Y:S01]  /*15b50*/  VIADD R36, R66, 0x1 ;  /* 0x0000000142247836 */ /* 0x000fe20000000000 */
[----:B------:R-:W2:Y:S04]  /*15b60*/  MUFU.TANH R135, R135 ;  /* 0x0000008700877308 */ /* 0x000ea80000002400 */
[----:B----4-:R-:W-:Y:S01]  /*15b70*/  HMMA.16816.F32.BF16 R20, R156, R4, R20 ;  /* 0x000000049c14723c */ /* 0x010fe20000041814 */
[C---:B------:R-:W-:Y:S02]  /*15b80*/  ISETP.GE.AND P1, PT, R36.reuse, R49, PT ;  /* 0x000000312400720c */ /* 0x040fe40003f26270 */
[----:B------:R-:W-:Y:S01]  /*15b90*/  ISETP.GE.AND P5, PT, R36, R48, PT ;  /* 0x000000302400720c */ /* 0x000fe20003fa6270 */
[----:B------:R-:W3:Y:S02]  /*15ba0*/  MUFU.TANH R165, R165 ;  /* 0x000000a500a57308 */ /* 0x000ee40000002400 */
[----:B------:R-:W-:Y:S01]  /*15bb0*/  HMMA.16816.F32.BF16 R40, R148, R10, R40 ;  /* 0x0000000a9428723c */ /* 0x000fe20000041828 */
[----:B------:R-:W-:Y:S01]  /*15bc0*/  I2FP.F32.S32 R4, R36 ;  /* 0x0000002400047245 */ /* 0x000fe20000201400 */
[----:B------:R-:W4:Y:S01]  /*15bd0*/  LDSM.16.M88.4 R8, [R194+0x8400] ;  /* 0x00840000c208783b */ /* 0x000f220000000200 */
[----:B------:R-:W-:-:S03]  /*15be0*/  LOP3.LUT R5, R64, 0x8, R215, 0xfe, !PT ;  /* 0x0000000840057812 */ /* 0x000fc600078efed7 */
[----:B------:R-:W-:Y:S01]  /*15bf0*/  HMMA.16816.F32.BF16 R16, R156, R6, R16 ;  /* 0x000000069c10723c */ /* 0x000fe20000041810 */
[CC--:B------:R-:W-:Y:S01]  /*15c00*/  FFMA.FTZ R129, R0.reuse, R4.reuse, R129 ;  /* 0x0000000400817223 */ /* 0x0c0fe20000010081 */
[----:B------:R-:W-:Y:S01]  /*15c10*/  FFMA.FTZ R131, R0, R4, R131 ;  /* 0x0000000400837223 */ /* 0x000fe20000010083 */
[----:B------:R-:W-:Y:S01]  /*15c20*/  VIADD R4, R66, 0x9 ;  /* 0x0000000942047836 */ /* 0x000fe20000000000 */
[----:B------:R-:W-:Y:S01]  /*15c30*/  ISETP.GE.AND P6, PT, R5, R48, PT ;  /* 0x000000300500720c */ /* 0x000fe20003fc6270 */
[----:B------:R-:W-:Y:S01]  /*15c40*/  MUFU.TANH R57, R57 ;  /* 0x0000003900397308 */ /* 0x000fe20000002400 */
[----:B-1----:R-:W-:Y:S01]  /*15c50*/  HMMA.16816.F32.BF16 R160, R148, R24, R160 ;  /* 0x0000001894a0723c */ /* 0x002fe200000418a0 */
[----:B------:R-:W-:Y:S01]  /*15c60*/  I2FP.F32.S32 R6, R5 ;  /* 0x0000000500067245 */ /* 0x000fe20000201400 */
[-C--:B------:R-:W-:Y:S01]  /*15c70*/  FMUL.FTZ R7, R47, R50.reuse ;  /* 0x000000322f077220 */ /* 0x080fe20000410000 */
[----:B------:R-:W-:Y:S01]  /*15c80*/  FSEL R132, R131, -INF , !P1 ;  /* 0xff80000083847808 */ /* 0x000fe20004800000 */
[----:B------:R-:W-:Y:S01]  /*15c90*/  FMUL.FTZ R44, R44, R50 ;  /* 0x000000322c2c7220 */ /* 0x000fe20000410000 */
[----:B------:R-:W-:Y:S01]  /*15ca0*/  ISETP.GE.AND P1, PT, R4, R48, PT ;  /* 0x000000300400720c */ /* 0x000fe20003f26270 */
[C---:B------:R-:W-:Y:S01]  /*15cb0*/  FFMA.FTZ R155, R0.reuse, R6, R155 ;  /* 0x00000006009b7223 */ /* 0x040fe2000001009b */
[----:B------:R-:W-:Y:S01]  /*15cc0*/  I2FP.F32.S32 R25, R4 ;  /* 0x0000000400197245 */ /* 0x000fe20000201400 */
[----:B------:R-:W-:Y:S01]  /*15cd0*/  FFMA.FTZ R141, R0, R6, R141 ;  /* 0x00000006008d7223 */ /* 0x000fe2000001008d */
[----:B------:R-:W-:Y:S01]  /*15ce0*/  FSEL R136, R129, -INF , !P5 ;  /* 0xff80000081887808 */ /* 0x000fe20006800000 */
[C---:B------:R-:W-:Y:S01]  /*15cf0*/  HMMA.16816.F32.BF16 R32, R124.reuse, R38, R32 ;  /* 0x000000267c20723c */ /* 0x040fe20000041820 */
[----:B------:R-:W-:Y:S01]  /*15d00*/  FSEL R248, R155, -INF , !P6 ;  /* 0xff8000009bf87808 */ /* 0x000fe20007000000 */
[----:B------:R1:W-:Y:S01]  /*15d10*/  MUFU.TANH R129, R7 ;  /* 0x0000000700817308 */ /* 0x0003e20000002400 */
[----:B------:R-:W-:Y:S01]  /*15d20*/  ISETP.GE.AND P6, PT, R4, R49, PT ;  /* 0x000000310400720c */ /* 0x000fe20003fc6270 */
[----:B------:R-:W-:Y:S01]  /*15d30*/  FFMA.FTZ R4, R0, R25, R137 ;  /* 0x0000001900047223 */ /* 0x000fe20000010089 */
[-C--:B------:R-:W-:Y:S01]  /*15d40*/  FMUL.FTZ R137, R42, R50.reuse ;  /* 0x000000322a897220 */ /* 0x080fe20000410000 */
[----:B------:R-:W-:Y:S01]  /*15d50*/  ISETP.GE.AND P5, PT, R5, R49, PT ;  /* 0x000000310500720c */ /* 0x000fe20003fa6270 */
[-C--:B------:R-:W-:Y:S01]  /*15d60*/  FMUL.FTZ R131, R41, R50.reuse ;  /* 0x0000003229837220 */ /* 0x080fe20000410000 */
[----:B------:R-:W-:Y:S01]  /*15d70*/  FFMA.FTZ R41, R0, R25, R139 ;  /* 0x0000001900297223 */ /* 0x000fe2000001008b */
[----:B------:R-:W-:Y:S01]  /*15d80*/  FSEL R42, R4, -INF , !P1 ;  /* 0xff800000042a7808 */ /* 0x000fe20004800000 */
[----:B------:R-:W-:Y:S01]  /*15d90*/  VIADD R25, R66, 0x11 ;  /* 0x0000001142197836 */ /* 0x000fe20000000000 */
[----:B------:R-:W-:Y:S01]  /*15da0*/  LOP3.LUT R24, R64, 0x10, R215, 0xfe, !PT ;  /* 0x0000001040187812 */ /* 0x000fe200078efed7 */
[----:B------:R-:W5:Y:S01]  /*15db0*/  LDSM.16.M88.4 R36, [R123+0x8400] ;  /* 0x008400007b24783b */ /* 0x000f620000000200 */
[----:B------:R-:W-:Y:S01]  /*15dc0*/  FSEL R252, R141, -INF , !P5 ;  /* 0xff8000008dfc7808 */ /* 0x000fe20006800000 */
[----:B------:R-:W-:Y:S01]  /*15dd0*/  FMUL.FTZ R40, R40, R50 ;  /* 0x0000003228287220 */ /* 0x000fe20000410000 */
[C---:B------:R-:W-:Y:S01]  /*15de0*/  ISETP.GE.AND P5, PT, R24.reuse, R48, PT ;  /* 0x000000301800720c */ /* 0x040fe20003fa6270 */
[----:B------:R2:W3:Y:S01]  /*15df0*/  MUFU.TANH R167, R44 ;  /* 0x0000002c00a77308 */ /* 0x0004e20000002400 */
[----:B------:R-:W-:Y:S01]  /*15e00*/  ISETP.GE.AND P1, PT, R24, R49, PT ;  /* 0x000000311800720c */ /* 0x000fe20003f26270 */
[----:B------:R-:W-:Y:S01]  /*15e10*/  FMUL.FTZ R46, R46, R50 ;  /* 0x000000322e2e7220 */ /* 0x000fe20000410000 */
[----:B-1----:R-:W1:Y:S01]  /*15e20*/  LDSM.16.M88.4 R4, [R123+0x6c00] ;  /* 0x006c00007b04783b */ /* 0x002e620000000200 */
[----:B----4-:R-:W-:Y:S01]  /*15e30*/  HMMA.16816.F32.BF16 R28, R124, R8, R28 ;  /* 0x000000087c1c723c */ /* 0x010fe2000004181c */
[----:B------:R-:W-:Y:S01]  /*15e40*/  I2FP.F32.S32 R24, R24 ;  /* 0x0000001800187245 */ /* 0x000fe20000201400 */
[----:B------:R-:W-:Y:S01]  /*15e50*/  FMUL.FTZ R45, R45, R50 ;  /* 0x000000322d2d7220 */ /* 0x000fe20000410000 */
[----:B------:R-:W-:Y:S01]  /*15e60*/  FSEL R41, R41, -INF , !P6 ;  /* 0xff80000029297808 */ /* 0x000fe20007000000 */
[----:B------:R4:W-:Y:S01]  /*15e70*/  MUFU.TANH R47, R40 ;  /* 0x00000028002f7308 */ /* 0x0009e20000002400 */
[----:B------:R-:W-:Y:S01]  /*15e80*/  ISETP.GE.AND P6, PT, R25, R48, PT ;  /* 0x000000301900720c */ /* 0x000fe20003fc6270 */
[----:B------:R-:W-:Y:S01]  /*15e90*/  HMMA.16816.F32.BF16 R32, R148, R26, R32 ;  /* 0x0000001a9420723c */ /* 0x000fe20000041820 */
[----:B------:R-:W-:Y:S01]  /*15ea0*/  I2FP.F32.S32 R8, R25 ;  /* 0x0000001900087245 */ /* 0x000fe20000201400 */
[-C--:B------:R-:W-:Y:S01]  /*15eb0*/  FMUL.FTZ R141, R160, R50.reuse ;  /* 0x00000032a08d7220 */ /* 0x080fe20000410000 */
[-C--:B------:R-:W-:Y:S01]  /*15ec0*/  FMUL.FTZ R43, R43, R50.reuse ;  /* 0x000000322b2b7220 */ /* 0x080fe20000410000 */
[-C--:B------:R-:W-:Y:S01]  /*15ed0*/  FMUL.FTZ R162, R162, R50.reuse ;  /* 0x00000032a2a27220 */ /* 0x080fe20000410000 */
[----:B------:R-:W-:Y:S01]  /*15ee0*/  FMUL.FTZ R163, R163, R50 ;  /* 0x00000032a3a37220 */ /* 0x000fe20000410000 */
[C---:B------:R-:W-:Y:S01]  /*15ef0*/  FFMA.FTZ R60, R0.reuse, R8, R145 ;  /* 0x00000008003c7223 */ /* 0x040fe20000010091 */
[----:B--2---:R-:W-:Y:S01]  /*15f00*/  FFMA.FTZ R44, R0, R24, R173 ;  /* 0x00000018002c7223 */ /* 0x004fe200000100ad */
[----:B------:R2:W3:Y:S01]  /*15f10*/  MUFU.TANH R51, R46 ;  /* 0x0000002e00337308 */ /* 0x0004e20000002400 */
[----:B------:R-:W-:Y:S02]  /*15f20*/  HMMA.16816.F32.BF16 R52, R124, R10, R52 ;  /* 0x0000000a7c34723c */ /* 0x000fe40000041834 */
[----:B------:R-:W-:-:S02]  /*15f30*/  FSEL R60, R60, -INF , !P6 ;  /* 0xff8000003c3c7808 */ /* 0x000fc40007000000 */
[-C--:B------:R-:W-:Y:S01]  /*15f40*/  ISETP.GE.AND P6, PT, R62, R49.reuse, PT ;  /* 0x000000313e00720c */ /* 0x080fe20003fc6270 */
[----:B----4-:R-:W-:Y:S01]  /*15f50*/  FFMA.FTZ R40, R0, R24, R175 ;  /* 0x0000001800287223 */ /* 0x010fe200000100af */
[----:B------:R-:W-:Y:S01]  /*15f60*/  FSEL R44, R44, -INF , !P5 ;  /* 0xff8000002c2c7808 */ /* 0x000fe20006800000 */
[----:B------:R-:W4:Y:S01]  /*15f70*/  MUFU.TANH R45, R45 ;  /* 0x0000002d002d7308 */ /* 0x000f220000002400 */
[-C--:B------:R-:W-:Y:S02]  /*15f80*/  ISETP.GE.AND P5, PT, R25, R49.reuse, PT ;  /* 0x000000311900720c */ /* 0x080fe40003fa6270 */
[----:B------:R-:W-:Y:S01]  /*15f90*/  FSEL R40, R40, -INF , !P1 ;  /* 0xff80000028287808 */ /* 0x000fe20004800000 */
[----:B------:R-:W4:Y:S01]  /*15fa0*/  LDSM.16.M88.4 R24, [R194+0x8800] ;  /* 0x00880000c218783b */ /* 0x000f220000000200 */
[----:B------:R-:W-:Y:S02]  /*15fb0*/  ISETP.GE.AND P1, PT, R62, R48, PT ;  /* 0x000000303e00720c */ /* 0x000fe40003f26270 */
[----:B------:R-:W-:Y:S01]  /*15fc0*/  I2FP.F32.S32 R62, R62 ;  /* 0x0000003e003e7245 */ /* 0x000fe20000201400 */
[----:B--2---:R-:W-:Y:S01]  /*15fd0*/  FFMA.FTZ R46, R0, R8, R67 ;  /* 0x00000008002e7223 */ /* 0x004fe20000010043 */
[----:B------:R-:W-:Y:S01]  /*15fe0*/  LOP3.LUT R8, R64, 0x28, R215, 0xfe, !PT ;  /* 0x0000002840087812 */ /* 0x000fe200078efed7 */
[----:B-----5:R-:W-:Y:S01]  /*15ff0*/  HMMA.16816.F32.BF16 R28, R148, R36, R28 ;  /* 0x00000024941c723c */ /* 0x020fe2000004181c */
[----:B------:R-:W-:Y:S01]  /*16000*/  FMUL.FTZ R32, R32, R50 ;  /* 0x0000003220207220 */ /* 0x000fe20000410000 */
[-C--:B------:R-:W-:Y:S01]  /*16010*/  FFMA.FTZ R56, R0, R62.reuse, R133 ;  /* 0x0000003e00387223 */ /* 0x080fe20000010085 */
[----:B------:R-:W-:Y:S01]  /*16020*/  FSEL R46, R46, -INF , !P5 ;  /* 0xff8000002e2e7808 */ /* 0x000fe20006800000 */
[----:B------:R-:W-:Y:S01]  /*16030*/  FFMA.FTZ R62, R0, R62, R143 ;  /* 0x0000003e003e7223 */ /* 0x000fe2000001008f */
[----:B------:R-:W-:Y:S01]  /*16040*/  ISETP.GE.AND P5, PT, R8, R48, PT ;  /* 0x000000300800720c */ /* 0x000fe20003fa6270 */
[----:B-1----:R-:W-:Y:S01]  /*16050*/  HMMA.16816.F32.BF16 R12, R156, R4, R12 ;  /* 0x000000049c0c723c */ /* 0x002fe2000004180c */
[----:B------:R-:W-:Y:S01]  /*16060*/  FSEL R56, R56, -INF , !P1 ;  /* 0xff80000038387808 */ /* 0x000fe20004800000 */
[-C--:B------:R-:W-:Y:S01]  /*16070*/  FMUL.FTZ R33, R33, R50.reuse ;  /* 0x0000003221217220 */ /* 0x080fe20000410000 */
[----:B------:R-:W-:Y:S01]  /*16080*/  ISETP.GE.AND P1, PT, R8, R49, PT ;  /* 0x000000310800720c */ /* 0x000fe20003f26270 */
[----:B------:R-:W-:Y:S01]  /*16090*/  FMUL.FTZ R34, R34, R50 ;  /* 0x0000003222227220 */ /* 0x000fe20000410000 */
[----:B------:R-:W-:Y:S01]  /*160a0*/  I2FP.F32.S32 R8, R8 ;  /* 0x0000000800087245 */ /* 0x000fe20000201400 */
[----:B------:R-:W-:Y:S01]  /*160b0*/  FMUL.FTZ R35, R35, R50 ;  /* 0x0000003223237220 */ /* 0x000fe20000410000 */
[----:B------:R-:W-:Y:S01]  /*160c0*/  VIADD R5, R66, 0x29 ;  /* 0x0000002942057836 */ /* 0x000fe20000000000 */
[----:B------:R-:W-:Y:S01]  /*160d0*/  FSEL R62, R62, -INF , !P6 ;  /* 0xff8000003e3e7808 */ /* 0x000fe20007000000 */
[----:B------:R-:W-:Y:S01]  /*160e0*/  MUFU.TANH R131, R131 ;  /* 0x0000008300837308 */ /* 0x000fe20000002400 */
[CC--:B------:R-:W-:Y:S01]  /*160f0*/  FFMA.FTZ R177, R0.reuse, R8.reuse, R177 ;  /* 0x0000000800b17223 */ /* 0x0c0fe200000100b1 */
[----:B------:R-:W-:Y:S01]  /*16100*/  FFMA.FTZ R147, R0, R8, R147 ;  /* 0x0000000800937223 */ /* 0x000fe20000010093 */
[----:B------:R-:W-:Y:S01]  /*16110*/  I2FP.F32.S32 R4, R5 ;  /* 0x0000000500047245 */ /* 0x000fe20000201400 */
[----:B------:R-:W-:Y:S01]  /*16120*/  HMMA.16816.F32.BF16 R52, R148, R38, R52 ;  /* 0x000000269434723c */ /* 0x000fe20000041834 */
[----:B------:R-:W-:-:S02]  /*16130*/  ISETP.GE.AND P6, PT, R5, R48, PT ;  /* 0x000000300500720c */ /* 0x000fc40003fc6270 */
[----:B------:R-:W-:Y:S01]  /*16140*/  LOP3.LUT R8, R64, 0x30, R215, 0xfe, !PT ;  /* 0x0000003040087812 */ /* 0x000fe200078efed7 */
[CC--:B------:R-:W-:Y:S01]  /*16150*/  FFMA.FTZ R135, R0.reuse, R4.reuse, R135 ;  /* 0x0000000400877223 */ /* 0x0c0fe20000010087 */
[----:B------:R-:W-:Y:S01]  /*16160*/  FSEL R242, R177, -INF , !P1 ;  /* 0xff800000b1f27808 */ /* 0x000fe20004800000 */
[----:B---3--:R-:W-:Y:S01]  /*16170*/  FFMA.FTZ R165, R0, R4, R165 ;  /* 0x0000000400a57223 */ /* 0x008fe200000100a5 */
[----:B------:R-:W-:Y:S01]  /*16180*/  ISETP.GE.AND P1, PT, R8, R48, PT ;  /* 0x000000300800720c */ /* 0x000fe20003f26270 */
[----:B------:R-:W-:Y:S01]  /*16190*/  VIADD R4, R66, 0x31 ;  /* 0x0000003142047836 */ /* 0x000fe20000000000 */
[----:B------:R-:W-:Y:S01]  /*161a0*/  FSEL R238, R135, -INF , !P6 ;  /* 0xff80000087ee7808 */ /* 0x000fe20007000000 */
[----:B------:R-:W1:Y:S01]  /*161b0*/  MUFU.TANH R137, R137 ;  /* 0x0000008900897308 */ /* 0x000e620000002400 */
[-C--:B------:R-:W-:Y:S01]  /*161c0*/  ISETP.GE.AND P6, PT, R8, R49.reuse, PT ;  /* 0x000000310800720c */ /* 0x080fe20003fc6270 */
[----:B------:R-:W-:Y:S01]  /*161d0*/  FMUL.FTZ R28, R28, R50 ;  /* 0x000000321c1c7220 */ /* 0x000fe20000410000 */
[----:B------:R-:W-:Y:S01]  /*161e0*/  I2FP.F32.S32 R8, R8 ;  /* 0x0000000800087245 */ /* 0x000fe20000201400 */
[----:B------:R-:W-:Y:S01]  /*161f0*/  FMUL.FTZ R30, R30, R50 ;  /* 0x000000321e1e7220 */ /* 0x000fe20000410000 */
[----:B------:R-:W-:Y:S01]  /*16200*/  FSEL R236, R147, -INF , !P5 ;  /* 0xff80000093ec7808 */ /* 0x000fe20006800000 */
[C---:B----4-:R-:W-:Y:S01]  /*16210*/  HMMA.16816.F32.BF16 R20, R124.reuse, R24, R20 ;  /* 0x000000187c14723c */ /* 0x050fe20000041814 */
[-C--:B------:R-:W-:Y:S01]  /*16220*/  ISETP.GE.AND P5, PT, R5, R49.reuse, PT ;  /* 0x000000310500720c */ /* 0x080fe20003fa6270 */
[CC--:B------:R-:W-:Y:S01]  /*16230*/  FFMA.FTZ R167, R0.reuse, R8.reuse, R167 ;  /* 0x0000000800a77223 */ /* 0x0c0fe200000100a7 */
[----:B------:R-:W-:Y:S01]  /*16240*/  FFMA.FTZ R232, R0, R8, R51 ;  /* 0x0000000800e87223 */ /* 0x000fe20000010033 */
[----:B------:R-:W-:Y:S01]  /*16250*/  MUFU.TANH R133, R32 ;  /* 0x0000002000857308 */ /* 0x000fe20000002400 */
[----:B------:R-:W-:Y:S01]  /*16260*/  FSEL R240, R165, -INF , !P5 ;  /* 0xff800000a5f07808 */ /* 0x000fe20006800000 */
[----:B------:R-:W2:Y:S01]  /*16270*/  LDSM.16.M88.4 R8, [R123+0x8800] ;  /* 0x008800007b08783b */ /* 0x000ea20000000200 */
[----:B------:R-:W-:Y:S01]  /*16280*/  FSEL R220, R167, -INF , !P1 ;  /* 0xff800000a7dc7808 */ /* 0x000fe20004800000 */
[----:B------:R-:W-:Y:S01]  /*16290*/  HMMA.16816.F32.BF16 R16, R124, R26, R16 ;  /* 0x0000001a7c10723c */ /* 0x000fe20000041810 */
[C---:B------:R-:W-:Y:S01]  /*162a0*/  ISETP.GE.AND P5, PT, R4.reuse, R48, PT ;  /* 0x000000300400720c */ /* 0x040fe20003fa6270 */
[----:B------:R-:W-:Y:S01]  /*162b0*/  FMUL.FTZ R29, R29, R50 ;  /* 0x000000321d1d7220 */ /* 0x000fe20000410000 */
[----:B------:R-:W-:Y:S01]  /*162c0*/  ISETP.GE.AND P1, PT, R4, R49, PT ;  /* 0x000000310400720c */ /* 0x000fe20003f26270 */
[----:B------:R-:W-:Y:S01]  /*162d0*/  MUFU.TANH R37, R33 ;  /* 0x0000002100257308 */ /* 0x000fe20000002400 */
[----:B------:R-:W-:Y:S01]  /*162e0*/  I2FP.F32.S32 R4, R4 ;  /* 0x0000000400047245 */ /* 0x000fe20000201400 */
[-C--:B------:R-:W-:Y:S01]  /*162f0*/  FMUL.FTZ R31, R31, R50.reuse ;  /* 0x000000321f1f7220 */ /* 0x080fe20000410000 */
[----:B------:R-:W-:Y:S01]  /*16300*/  LOP3.LUT R5, R64, 0x38, R215, 0xfe, !PT ;  /* 0x0000003840057812 */ /* 0x000fe200078efed7 */
[----:B------:R-:W-:Y:S01]  /*16310*/  FMUL.FTZ R53, R53, R50 ;  /* 0x0000003235357220 */ /* 0x000fe20000410000 */
[----:B------:R-:W-:Y:S01]  /*16320*/  FSEL R232, R232, -INF , !P6 ;  /* 0xff800000e8e87808 */ /* 0x000fe20007000000 */
[CC--:B------:R-:W-:Y:S01]  /*16330*/  FFMA.FTZ R45, R0.reuse, R4.reuse, R45 ;  /* 0x00000004002d7223 */ /* 0x0c0fe2000001002d */
[----:B------:R-:W-:Y:S01]  /*16340*/  FFMA.FTZ R129, R0, R4, R129 ;  /* 0x0000000400817223 */ /* 0x000fe20000010081 */
[----:B------:R-:W-:Y:S01]  /*16350*/  MUFU.TANH R135, R34 ;  /* 0x0000002200877308 */ /* 0x000fe20000002400 */
[----:B------:R-:W-:Y:S01]  /*16360*/  VIADD R4, R66, 0x39 ;  /* 0x0000003942047836 */ /* 0x000fe20000000000 */
[----:B------:R-:W-:Y:S01]  /*16370*/  ISETP.GE.AND P6, PT, R5, R48, PT ;  /* 0x000000300500720c */ /* 0x000fe20003fc6270 */
[----:B------:R-:W-:Y:S01]  /*16380*/  FMUL.FTZ R54, R54, R50 ;  /* 0x0000003236367220 */ /* 0x000fe20000410000 */
[----:B------:R-:W-:-:S02]  /*16390*/  FSEL R222, R45, -INF , !P5 ;  /* 0xff8000002dde7808 */ /* 0x000fc40006800000 */
[----:B------:R-:W-:Y:S02]  /*163a0*/  ISETP.GE.AND P5, PT, R5, R49, PT ;  /* 0x000000310500720c */ /* 0x000fe40003fa6270 */
[----:B------:R3:W-:Y:S01]  /*163b0*/  MUFU.TANH R51, R35 ;  /* 0x0000002300337308 */ /* 0x0007e20000002400 */
[----:B------:R-:W-:Y:S02]  /*163c0*/  I2FP.F32.S32 R5, R5 ;  /* 0x0000000500057245 */ /* 0x000fe40000201400 */
[----:B------:R-:W-:Y:S02]  /*163d0*/  I2FP.F32.S32 R24, R4 ;  /* 0x0000000400187245 */ /* 0x000fe40000201400 */
[----:B------:R-:W-:Y:S01]  /*163e0*/  FSEL R230, R129, -INF , !P1 ;  /* 0xff80000081e67808 */ /* 0x000fe20004800000 */
[-C--:B-1----:R-:W-:Y:S01]  /*163f0*/  FFMA.FTZ R137, R0, R5.reuse, R137 ;  /* 0x0000000500897223 */ /* 0x082fe20000010089 */
[----:B------:R-:W-:Y:S01]  /*16400*/  ISETP.GE.AND P1, PT, R4, R48, PT ;  /* 0x000000300400720c */ /* 0x000fe20003f26270 */
[----:B------:R1:W4:Y:S01]  /*16410*/  MUFU.TANH R139, R43 ;  /* 0x0000002b008b7308 */ /* 0x0003220000002400 */
[C---:B------:R-:W-:Y:S01]  /*16420*/  FFMA.FTZ R131, R0.reuse, R24, R131 ;  /* 0x0000001800837223 */ /* 0x040fe20000010083 */
[----:B------:R-:W-:Y:S01]  /*16430*/  FFMA.FTZ R47, R0, R5, R47 ;  /* 0x00000005002f7223 */ /* 0x000fe2000001002f */
[----:B------:R-:W-:-:S03]  /*16440*/  FSEL R234, R137, -INF , !P5 ;  /* 0xff80000089ea7808 */ /* 0x000fc60006800000 */
[----:B------:R-:W-:Y:S02]  /*16450*/  FSEL R228, R131, -INF , !P1 ;  /* 0xff80000083e47808 */ /* 0x000fe40004800000 */
[----:B------:R-:W5:Y:S01]  /*16460*/  MUFU.TANH R141, R141 ;  /* 0x0000008d008d7308 */ /* 0x000f620000002400 */
[----:B---3--:R-:W3:Y:S01]  /*16470*/  LDSM.16.M88.4 R32, [R194+0x8c00] ;  /* 0x008c0000c220783b */ /* 0x008ee20000000200 */
[----:B------:R-:W-:Y:S01]  /*16480*/  FSEL R226, R47, -INF , !P6 ;  /* 0xff8000002fe27808 */ /* 0x000fe20007000000 */
[----:B--2---:R-:W-:Y:S01]  /*16490*/  HMMA.16816.F32.BF16 R20, R148, R8, R20 ;  /* 0x000000089414723c */ /* 0x004fe20000041814 */
[----:B------:R-:W-:Y:S01]  /*164a0*/  ISETP.GE.AND P6, PT, R4, R49, PT ;  /* 0x000000310400720c */ /* 0x000fe20003fc6270 */
[----:B------:R-:W-:-:S03]  /*164b0*/  FMUL.FTZ R47, R52, R50 ;  /* 0x00000032342f7220 */ /* 0x000fc60000410000 */
[----:B------:R2:W-:Y:S01]  /*164c0*/  MUFU.TANH R45, R28 ;  /* 0x0000001c002d7308 */ /* 0x0005e20000002400 */
[----:B-1----:R-:W-:Y:S01]  /*164d0*/  FMUL.FTZ R43, R161, R50 ;  /* 0x00000032a12b7220 */ /* 0x002fe20000410000 */
[----:B----4-:R-:W-:Y:S01]  /*164e0*/  FFMA.FTZ R139, R0, R24, R139 ;  /* 0x00000018008b7223 */ /* 0x010fe2000001008b */
[C---:B------:R-:W-:Y:S01]  /*164f0*/  VIADD R24, R66.reuse, 0x41 ;  /* 0x0000004142187836 */ /* 0x040fe20000000000 */
[----:B------:R-:W-:Y:S01]  /*16500*/  HMMA.16816.F32.BF16 R4, R156, R6, R168 ;  /* 0x000000069c04723c */ /* 0x000fe200000418a8 */
[----:B------:R-:W-:Y:S02]  /*16510*/  VIADD R8, R66, 0x49 ;  /* 0x0000004942087836 */ /* 0x000fe40000000000 */
[----:B------:R-:W-:Y:S01]  /*16520*/  FSEL R224, R139, -INF , !P6 ;  /* 0xff8000008be07808 */ /* 0x000fe20007000000 */
[----:B------:R-:W-:Y:S01]  /*16530*/  MUFU.TANH R43, R43 ;  /* 0x0000002b002b7308 */ /* 0x000fe20000002400 */
[----:B------:R-:W-:Y:S01]  /*16540*/  ISETP.GE.AND P6, PT, R24, R48, PT ;  /* 0x000000301800720c */ /* 0x000fe20003fc6270 */
[----:B------:R-:W-:Y:S06]  /*16550*/  HMMA.16816.F32.BF16 R16, R148, R10, R16 ;  /* 0x0000000a9410723c */ /* 0x000fec0000041810 */
[----:B------:R-:W1:Y:S01]  /*16560*/  MUFU.TANH R67, R162 ;  /* 0x000000a200437308 */ /* 0x000e620000002400 */
[----:B--2---:R-:W-:-:S02]  /*16570*/  LOP3.LUT R28, R64, 0x40, R215, 0xfe, !PT ;  /* 0x00000040401c7812 */ /* 0x004fc400078efed7 */
[----:B------:R-:W-:Y:S01]  /*16580*/  LOP3.LUT R10, R64, 0x50, R215, 0xfe, !PT ;  /* 0x00000050400a7812 */ /* 0x000fe200078efed7 */
[----:B------:R-:W-:Y:S01]  /*16590*/  FMUL.FTZ R20, R20, R50 ;  /* 0x0000003214147220 */ /* 0x000fe20000410000 */
[C---:B------:R-:W-:Y:S01]  /*165a0*/  ISETP.GE.AND P5, PT, R28.reuse, R48, PT ;  /* 0x000000301c00720c */ /* 0x040fe20003fa6270 */
[----:B------:R-:W-:Y:S01]  /*165b0*/  FMUL.FTZ R11, R23, R50 ;  /* 0x00000032170b7220 */ /* 0x000fe20000410000 */
[----:B------:R-:W-:Y:S01]  /*165c0*/  ISETP.GE.AND P1, PT, R28, R49, PT ;  /* 0x000000311c00720c */ /* 0x000fe20003f26270 */
[----:B------:R-:W2:Y:S01]  /*165d0*/  MUFU.TANH R143, R163 ;  /* 0x000000a3008f7308 */ /* 0x000ea20000002400 */
[----:B------:R-:W-:Y:S01]  /*165e0*/  I2FP.F32.S32 R28, R28 ;  /* 0x0000001c001c7245 */ /* 0x000fe20000201400 */
[----:B------:R-:W-:-:S04]  /*165f0*/  FMUL.FTZ R21, R21, R50 ;  /* 0x0000003215157220 */ /* 0x000fc80000410000 */
[CC--:B-----5:R-:W-:Y:S02]  /*16600*/  FFMA.FTZ R141, R0.reuse, R28.reuse, R141 ;  /* 0x0000001c008d7223 */ /* 0x0e0fe4000001008d */
[----:B------:R-:W4:Y:S01]  /*16610*/  MUFU.TANH R39, R30 ;  /* 0x0000001e00277308 */ /* 0x000f220000002400 */
[----:B-1----:R-:W-:Y:S01]  /*16620*/  FFMA.FTZ R67, R0, R28, R67 ;  /* 0x0000001c00437223 */ /* 0x002fe20000010043 */
[----:B------:R-:W-:Y:S01]  /*16630*/  LOP3.LUT R28, R64, 0x48, R215, 0xfe, !PT ;  /* 0x00000048401c7812 */ /* 0x000fe200078efed7 */
[C---:B---3--:R-:W-:Y:S01]  /*16640*/  HMMA.16816.F32.BF16 R4, R124.reuse, R34, R4 ;  /* 0x000000227c04723c */ /* 0x048fe20000041804 */
[----:B------:R-:W-:Y:S01]  /*16650*/  FSEL R182, R141, -INF , !P5 ;  /* 0xff8000008db67808 */ /* 0x000fe20006800000 */
[-C--:B------:R-:W-:Y:S01]  /*16660*/  FMUL.FTZ R18, R18, R50.reuse ;  /* 0x0000003212127220 */ /* 0x080fe20000410000 */
[-C--:B------:R-:W-:Y:S01]  /*16670*/  ISETP.GE.AND P5, PT, R24, R49.reuse, PT ;  /* 0x000000311800720c */ /* 0x080fe20003fa6270 */
[----:B------:R-:W-:Y:S01]  /*16680*/  FMUL.FTZ R16, R16, R50 ;  /* 0x0000003210107220 */ /* 0x000fe20000410000 */
[----:B------:R-:W-:Y:S01]  /*16690*/  I2FP.F32.S32 R24, R24 ;  /* 0x0000001800187245 */ /* 0x000fe20000201400 */
[----:B------:R-:W1:Y:S01]  /*166a0*/  MUFU.TANH R29, R29 ;  /* 0x0000001d001d7308 */ /* 0x000e620000002400 */
[----:B------:R-:W-:Y:S01]  /*166b0*/  FSEL R188, R67, -INF , !P1 ;  /* 0xff80000043bc7808 */ /* 0x000fe20004800000 */
[----:B------:R-:W-:Y:S01]  /*166c0*/  FMUL.FTZ R17, R17, R50 ;  /* 0x0000003211117220 */ /* 0x000fe20000410000 */
[----:B------:R-:W-:Y:S01]  /*166d0*/  ISETP.GE.AND P1, PT, R28, R48, PT ;  /* 0x000000301c00720c */ /* 0x000fe20003f26270 */
[CC--:B------:R-:W-:Y:S01]  /*166e0*/  FFMA.FTZ R43, R0.reuse, R24.reuse, R43 ;  /* 0x00000018002b7223 */ /* 0x0c0fe2000001002b */
[----:B--2---:R-:W-:Y:S01]  /*166f0*/  FFMA.FTZ R143, R0, R24, R143 ;  /* 0x00000018008f7223 */ /* 0x004fe2000001008f */
[----:B------:R-:W-:Y:S01]  /*16700*/  FMUL.FTZ R19, R19, R50 ;  /* 0x0000003213137220 */ /* 0x000fe20000410000 */
[----:B------:R-:W-:Y:S01]  /*16710*/  HMMA.16816.F32.BF16 R24, R124, R32, R12 ;  /* 0x000000207c18723c */ /* 0x000fe2000004180c */
[----:B------:R-:W2:Y:S01]  /*16720*/  LDSM.16.M88.4 R12, [R123+0x8c00] ;  /* 0x008c00007b0c783b */ /* 0x000ea20000000200 */
[----:B------:R-:W-:Y:S01]  /*16730*/  FSEL R180, R43, -INF , !P6 ;  /* 0xff8000002bb47808 */ /* 0x000fe20007000000 */
[----:B------:R-:W3:Y:S01]  /*16740*/  MUFU.TANH R31, R31 ;  /* 0x0000001f001f7308 */ /* 0x000ee20000002400 */
[----:B------:R-:W-:Y:S01]  /*16750*/  ISETP.GE.AND P6, PT, R28, R49, PT ;  /* 0x000000311c00720c */ /* 0x000fe20003fc6270 */
[----:B------:R-:W-:-:S04]  /*16760*/  DEPBAR.LE SB0, 0x0 ;  /* 0x000080000000791a */ /* 0x000fc80000000000 */
[----:B------:R-:W-:Y:S01]  /*16770*/  I2FP.F32.S32 R28, R28 ;  /* 0x0000001c001c7245 */ /* 0x000fe20000201400 */
[----:B------:R-:W-:Y:S01]  /*16780*/  FMUL.FTZ R33, R55, R50 ;  /* 0x0000003237217220 */ /* 0x000fe20000410000 */
[----:B------:R-:W-:Y:S01]  /*16790*/  FSEL R190, R143, -INF , !P5 ;  /* 0xff8000008fbe7808 */ /* 0x000fe20006800000 */
[----:B------:R-:W-:Y:S01]  /*167a0*/  MUFU.TANH R9, R53 ;  /* 0x0000003500097308 */ /* 0x000fe20000002400 */
[----:B------:R-:W-:Y:S01]  /*167b0*/  ISETP.GE.AND P5, PT, R8, R48, PT ;  /* 0x000000300800720c */ /* 0x000fe20003fa6270 */
[CC--:B------:R-:W-:Y:S01]  /*167c0*/  FFMA.FTZ R133, R0.reuse, R28.reuse, R133 ;  /* 0x0000001c00857223 */ /* 0x0c0fe20000010085 */
[----:B------:R-:W-:Y:S01]  /*167d0*/  FFMA.FTZ R135, R0, R28, R135 ;  /* 0x0000001c00877223 */ /* 0x000fe20000010087 */
[----:B------:R-:W-:Y:S01]  /*167e0*/  FMUL.FTZ R28, R22, R50 ;  /* 0x00000032161c7220 */ /* 0x000fe20000410000 */
[----:B------:R-:W-:Y:S02]  /*167f0*/  VIADD R22, R66, 0x51 ;  /* 0x0000005142167836 */ /* 0x000fe40000000000 */
[----:B------:R-:W-:Y:S01]  /*16800*/  FSEL R178, R133, -INF , !P1 ;  /* 0xff80000085b27808 */ /* 0x000fe20004800000 */
[----:B------:R-:W5:Y:S01]  /*16810*/  MUFU.TANH R43, R54 ;  /* 0x00000036002b7308 */ /* 0x000f620000002400 */
[----:B------:R-:W-:Y:S01]  /*16820*/  ISETP.GE.AND P1, PT, R8, R49, PT ;  /* 0x000000310800720c */ /* 0x000fe20003f26270 */
[----:B------:R-:W-:Y:S01]  /*16830*/  IMAD.MOV.U32 R141, RZ, RZ, R121 ;  /* 0x000000ffff8d7224 */ /* 0x000fe200078e0079 */
[----:B------:R-:W-:-:S02]  /*16840*/  I2FP.F32.S32 R8, R8 ;  /* 0x0000000800087245 */ /* 0x000fc40000201400 */
[----:B------:R-:W-:Y:S02]  /*16850*/  FSEL R218, R135, -INF , !P6 ;  /* 0xff80000087da7808 */ /* 0x000fe40007000000 */
[----:B------:R-:W-:Y:S01]  /*16860*/  ISETP.GE.AND P6, PT, R10, R48, PT ;  /* 0x000000300a00720c */ /* 0x000fe20003fc6270 */
[CC--:B------:R-:W-:Y:S01]  /*16870*/  FFMA.FTZ R186, R0.reuse, R8.reuse, R37 ;  /* 0x0000000800ba7223 */ /* 0x0c0fe20000010025 */
[----:B------:R-:W-:Y:S01]  /*16880*/  FFMA.FTZ R51, R0, R8, R51 ;  /* 0x0000000800337223 */ /* 0x000fe20000010033 */
[----:B------:R-:W5:Y:S01]  /*16890*/  MUFU.TANH R47, R47 ;  /* 0x0000002f002f7308 */ /* 0x000f620000002400 */
[----:B------:R-:W-:Y:S02]  /*168a0*/  LOP3.LUT R8, R64, 0x58, R215, 0xfe, !PT ;  /* 0x0000005840087812 */ /* 0x000fe400078efed7 */
[----:B------:R-:W-:Y:S02]  /*168b0*/  FSEL R186, R186, -INF , !P5 ;  /* 0xff800000baba7808 */ /* 0x000fe40006800000 */
[----:B------:R-:W-:-:S02]  /*168c0*/  ISETP.GE.AND P5, PT, R10, R49, PT ;  /* 0x000000310a00720c */ /* 0x000fc40003fa6270 */
[----:B------:R-:W-:Y:S01]  /*168d0*/  I2FP.F32.S32 R10, R10 ;  /* 0x0000000a000a7245 */ /* 0x000fe20000201400 */
[----:B------:R-:W-:Y:S01]  /*168e0*/  MUFU.TANH R37, R20 ;  /* 0x0000001400257308 */ /* 0x000fe20000002400 */
[----:B------:R-:W-:Y:S02]  /*168f0*/  FSEL R184, R51, -INF , !P1 ;  /* 0xff80000033b87808 */ /* 0x000fe40004800000 */
[----:B------:R-:W-:Y:S01]  /*16900*/  ISETP.GE.AND P1, PT, R22, R48, PT ;  /* 0x000000301600720c */ /* 0x000fe20003f26270 */
[CC--:B------:R-:W-:Y:S01]  /*16910*/  FFMA.FTZ R45, R0.reuse, R10.reuse, R45 ;  /* 0x0000000a002d7223 */ /* 0x0c0fe2000001002d */
[----:B----4-:R-:W-:Y:S01]  /*16920*/  FFMA.FTZ R39, R0, R10, R39 ;  /* 0x0000000a00277223 */ /* 0x010fe20000010027 */
[----:B------:R-:W-:Y:S01]  /*16930*/  I2FP.F32.S32 R10, R22 ;  /* 0x00000016000a7245 */ /* 0x000fe20000201400 */
[----:B--2---:R-:W-:Y:S01]  /*16940*/  HMMA.16816.F32.BF16 R24, R148, R12, R24 ;  /* 0x0000000c9418723c */ /* 0x004fe20000041818 */
[----:B------:R-:W-:Y:S01]  /*16950*/  MUFU.TANH R23, R28 ;  /* 0x0000001c00177308 */ /* 0x000fe20000002400 */
[----:B------:R-:W-:-:S02]  /*16960*/  FSEL R170, R45, -INF , !P6 ;  /* 0xff8000002daa7808 */ /* 0x000fc40007000000 */
[CC--:B-1----:R-:W-:Y:S01]  /*16970*/  FFMA.FTZ R29, R0.reuse, R10.reuse, R29 ;  /* 0x0000000a001d7223 */ /* 0x0c2fe2000001001d */
[----:B------:R-:W-:Y:S01]  /*16980*/  FSEL R176, R39, -INF , !P5 ;  /* 0xff80000027b07808 */ /* 0x000fe20006800000 */
[----:B---3--:R-:W-:Y:S01]  /*16990*/  FFMA.FTZ R31, R0, R10, R31 ;  /* 0x0000000a001f7223 */ /* 0x008fe2000001001f */
[----:B------:R-:W-:Y:S01]  /*169a0*/  VIADD R12, R66, 0x59 ;  /* 0x00000059420c7836 */ /* 0x000fe20000000000 */
[C---:B------:R-:W-:Y:S01]  /*169b0*/  ISETP.GE.AND P5, PT, R8.reuse, R48, PT ;  /* 0x000000300800720c */ /* 0x040fe20003fa6270 */
[----:B------:R-:W1:Y:S01]  /*169c0*/  MUFU.TANH R33, R33 ;  /* 0x0000002100217308 */ /* 0x000e620000002400 */
[----:B------:R-:W-:Y:S01]  /*169d0*/  FSEL R168, R29, -INF , !P1 ;  /* 0xff8000001da87808 */ /* 0x000fe20004800000 */
[----:B------:R-:W-:Y:S01]  /*169e0*/  HMMA.16816.F32.BF16 R4, R148, R14, R4 ;  /* 0x0000000e9404723c */ /* 0x000fe20000041804 */
[----:B------:R-:W-:Y:S02]  /*169f0*/  ISETP.GE.AND P1, PT, R8, R49, PT ;  /* 0x000000310800720c */ /* 0x000fe40003f26270 */
[----:B------:R-:W-:-:S02]  /*16a00*/  I2FP.F32.S32 R8, R8 ;  /* 0x0000000800087245 */ /* 0x000fc40000201400 */
[----:B------:R-:W-:Y:S01]  /*16a10*/  I2FP.F32.S32 R10, R12 ;  /* 0x0000000c000a7245 */ /* 0x000fe20000201400 */
[----:B------:R-:W2:Y:S01]  /*16a20*/  MUFU.TANH R21, R21 ;  /* 0x0000001500157308 */ /* 0x000ea20000002400 */
[-C--:B------:R-:W-:Y:S01]  /*16a30*/  ISETP.GE.AND P6, PT, R22, R49.reuse, PT ;  /* 0x000000311600720c */ /* 0x080fe20003fc6270 */
[CC--:B-----5:R-:W-:Y:S01]  /*16a40*/  FFMA.FTZ R43, R0.reuse, R8.reuse, R43 ;  /* 0x00000008002b7223 */ /* 0x0e0fe2000001002b */
[C---:B------:R-:W-:Y:S01]  /*16a50*/  FFMA.FTZ R47, R0.reuse, R8, R47 ;  /* 0x00000008002f7223 */ /* 0x040fe2000001002f */
[----:B------:R-:W-:Y:S01]  /*16a60*/  FFMA.FTZ R9, R0, R10, R9 ;  /* 0x0000000a00097223 */ /* 0x000fe20000010009 */
[----:B------:R-:W-:Y:S02]  /*16a70*/  FSEL R172, R31, -INF , !P6 ;  /* 0xff8000001fac7808 */ /* 0x000fe40007000000 */
[----:B------:R-:W-:Y:S01]  /*16a80*/  ISETP.GE.AND P6, PT, R12, R48, PT ;  /* 0x000000300c00720c */ /* 0x000fe20003fc6270 */
[----:B------:R-:W3:Y:S01]  /*16a90*/  MUFU.TANH R11, R11 ;  /* 0x0000000b000b7308 */ /* 0x000ee20000002400 */
[----:B------:R-:W-:Y:S01]  /*16aa0*/  LOP3.LUT R8, R64, 0x60, R215, 0xfe, !PT ;  /* 0x0000006040087812 */ /* 0x000fe200078efed7 */
[----:B-1----:R-:W-:Y:S01]  /*16ab0*/  FFMA.FTZ R33, R0, R10, R33 ;  /* 0x0000000a00217223 */ /* 0x002fe20000010021 */
[----:B------:R-:W-:Y:S01]  /*16ac0*/  FSEL R174, R43, -INF , !P1 ;  /* 0xff8000002bae7808 */ /* 0x000fe20004800000 */
[-C--:B------:R-:W-:Y:S01]  /*16ad0*/  FMUL.FTZ R24, R24, R50.reuse ;  /* 0x0000003218187220 */ /* 0x080fe20000410000 */
[----:B------:R-:W-:Y:S01]  /*16ae0*/  FSEL R164, R9, -INF , !P6 ;  /* 0xff80000009a47808 */ /* 0x000fe20007000000 */
[----:B------:R-:W-:Y:S01]  /*16af0*/  FMUL.FTZ R25, R25, R50 ;  /* 0x0000003219197220 */ /* 0x000fe20000410000 */
[----:B------:R-:W-:Y:S01]  /*16b00*/  FSEL R166, R47, -INF , !P5 ;  /* 0xff8000002fa67808 */ /* 0x000fe20006800000 */
[----:B------:R-:W1:Y:S01]  /*16b10*/  MUFU.TANH R9, R18 ;  /* 0x0000001200097308 */ /* 0x000e620000002400 */
[----:B------:R-:W-:Y:S01]  /*16b20*/  ISETP.GE.AND P1, PT, R8, R48, PT ;  /* 0x000000300800720c */ /* 0x000fe20003f26270 */
[-C--:B------:R-:W-:Y:S01]  /*16b30*/  FMUL.FTZ R15, R6, R50.reuse ;  /* 0x00000032060f7220 */ /* 0x080fe20000410000 */
[-C--:B------:R-:W-:Y:S01]  /*16b40*/  ISETP.GE.AND P6, PT, R8, R49.reuse, PT ;  /* 0x000000310800720c */ /* 0x080fe20003fc6270 */
[----:B------:R-:W-:Y:S01]  /*16b50*/  FMUL.FTZ R5, R5, R50 ;  /* 0x0000003205057220 */ /* 0x000fe20000410000 */
[----:B------:R-:W-:Y:S01]  /*16b60*/  ISETP.GE.AND P5, PT, R12, R49, PT ;  /* 0x000000310c00720c */ /* 0x000fe20003fa6270 */
[----:B------:R-:W-:Y:S01]  /*16b70*/  VIADD R12, R66, 0x61 ;  /* 0x00000061420c7836 */ /* 0x000fe20000000000 */
[----:B------:R-:W-:Y:S01]  /*16b80*/  I2FP.F32.S32 R8, R8 ;  /* 0x0000000800087245 */ /* 0x000fe20000201400 */
[----:B------:R-:W4:Y:S01]  /*16b90*/  MUFU.TANH R13, R16 ;  /* 0x00000010000d7308 */ /* 0x000f220000002400 */
[----:B------:R-:W-:-:S02]  /*16ba0*/  FSEL R162, R33, -INF , !P5 ;  /* 0xff80000021a27808 */ /* 0x000fc40006800000 */
[----:B------:R-:W-:Y:S01]  /*16bb0*/  ISETP.GE.AND P5, PT, R12, R48, PT ;  /* 0x000000300c00720c */ /* 0x000fe20003fa6270 */
[CC--:B------:R-:W-:Y:S01]  /*16bc0*/  FFMA.FTZ R37, R0.reuse, R8.reuse, R37 ;  /* 0x0000000800257223 */ /* 0x0c0fe20000010025 */
[----:B------:R-:W-:Y:S01]  /*16bd0*/  FFMA.FTZ R23, R0, R8, R23 ;  /* 0x0000000800177223 */ /* 0x000fe20000010017 */
[----:B------:R-:W-:Y:S02]  /*16be0*/  I2FP.F32.S32 R8, R12 ;  /* 0x0000000c00087245 */ /* 0x000fe40000201400 */
[----:B------:R-:W-:Y:S01]  /*16bf0*/  LOP3.LUT R10, R64, 0x68, R215, 0xfe, !PT ;  /* 0x00000068400a7812 */ /* 0x000fe200078efed7 */
[----:B------:R-:W5:Y:S01]  /*16c00*/  MUFU.TANH R17, R17 ;  /* 0x0000001100117308 */ /* 0x000f620000002400 */
[----:B------:R-:W-:Y:S01]  /*16c10*/  FSEL R160, R23, -INF , !P6 ;  /* 0xff80000017a07808 */ /* 0x000fe20007000000 */
[----:B--2---:R-:W-:Y:S01]  /*16c20*/  FFMA.FTZ R152, R0, R8, R21 ;  /* 0x0000000800987223 */ /* 0x004fe20000010015 */
[----:B------:R-:W-:Y:S01]  /*16c30*/  ISETP.GE.AND P6, PT, R10, R48, PT ;  /* 0x000000300a00720c */ /* 0x000fe20003fc6270 */
[----:B---3--:R-:W-:Y:S01]  /*16c40*/  FFMA.FTZ R11, R0, R8, R11 ;  /* 0x00000008000b7223 */ /* 0x008fe2000001000b */
[----:B------:R-:W-:Y:S01]  /*16c50*/  FSEL R154, R37, -INF , !P1 ;  /* 0xff800000259a7808 */ /* 0x000fe20004800000 */
[----:B------:R-:W-:Y:S01]  /*16c60*/  VIADD R8, R66, 0x69 ;  /* 0x0000006942087836 */ /* 0x000fe20000000000 */
[----:B------:R-:W-:Y:S01]  /*16c70*/  FSEL R152, R152, -INF , !P5 ;  /* 0xff80000098987808 */ /* 0x000fe20006800000 */
[----:B------:R-:W2:Y:S01]  /*16c80*/  MUFU.TANH R19, R19 ;  /* 0x0000001300137308 */ /* 0x000ea20000002400 */
[----:B------:R-:W-:-:S02]  /*16c90*/  ISETP.GE.AND P5, PT, R10, R49, PT ;  /* 0x000000310a00720c */ /* 0x000fc40003fa6270 */
[----:B------:R-:W-:Y:S02]  /*16ca0*/  I2FP.F32.S32 R10, R10 ;  /* 0x0000000a000a7245 */ /* 0x000fe40000201400 */
[----:B------:R-:W-:Y:S02]  /*16cb0*/  ISETP.GE.AND P1, PT, R12, R49, PT ;  /* 0x000000310c00720c */ /* 0x000fe40003f26270 */
[----:B------:R-:W-:Y:S01]  /*16cc0*/  LOP3.LUT R12, R64, 0x70, R215, 0xfe, !PT ;  /* 0x00000070400c7812 */ /* 0x000fe200078efed7 */
[----:B-1----:R-:W-:Y:S01]  /*16cd0*/  FFMA.FTZ R156, R0, R10, R9 ;  /* 0x0000000a009c7223 */ /* 0x002fe20000010009 */
[----:B------:R-:W-:Y:S01]  /*16ce0*/  FMUL.FTZ R9, R26, R50 ;  /* 0x000000321a097220 */ /* 0x000fe20000410000 */
[----:B------:R-:W1:Y:S01]  /*16cf0*/  MUFU.TANH R21, R24 ;  /* 0x0000001800157308 */ /* 0x000e620000002400 */
[----:B----4-:R-:W-:Y:S01]  /*16d00*/  FFMA.FTZ R13, R0, R10, R13 ;  /* 0x0000000a000d7223 */ /* 0x010fe2000001000d */
[----:B------:R-:W-:Y:S01]  /*16d10*/  FSEL R158, R11, -INF , !P1 ;  /* 0xff8000000b9e7808 */ /* 0x000fe20004800000 */
[----:B------:R-:W-:Y:S01]  /*16d20*/  FMUL.FTZ R11, R27, R50 ;  /* 0x000000321b0b7220 */ /* 0x000fe20000410000 */
[----:B------:R-:W-:-:S02]  /*16d30*/  I2FP.F32.S32 R10, R8 ;  /* 0x00000008000a7245 */ /* 0x000fc40000201400 */
[----:B------:R-:W-:Y:S01]  /*16d40*/  FSEL R150, R13, -INF , !P6 ;  /* 0xff8000000d967808 */ /* 0x000fe20007000000 */
[----:B------:R-:W-:Y:S01]  /*16d50*/  FMUL.FTZ R13, R4, R50 ;  /* 0x00000032040d7220 */ /* 0x000fe20000410000 */
[----:B------:R-:W3:Y:S01]  /*16d60*/  MUFU.TANH R25, R25 ;  /* 0x0000001900197308 */ /* 0x000ee20000002400 */
[----:B------:R-:W-:Y:S01]  /*16d70*/  ISETP.GE.AND P1, PT, R8, R48, PT ;  /* 0x000000300800720c */ /* 0x000fe20003f26270 */
[----:B------:R-:W-:Y:S01]  /*16d80*/  VIADD R4, R66, 0x71 ;  /* 0x0000007142047836 */ /* 0x000fe20000000000 */
[----:B------:R-:W-:Y:S01]  /*16d90*/  ISETP.GE.AND P6, PT, R8, R49, PT ;  /* 0x000000310800720c */ /* 0x000fe20003fc6270 */
[C---:B-----5:R-:W-:Y:S01]  /*16da0*/  FFMA.FTZ R17, R0.reuse, R10, R17 ;  /* 0x0000000a00117223 */ /* 0x060fe20000010011 */
[----:B------:R-:W-:Y:S01]  /*16db0*/  I2FP.F32.S32 R8, R12 ;  /* 0x0000000c00087245 */ /* 0x000fe20000201400 */
[----:B--2---:R-:W-:Y:S01]  /*16dc0*/  FFMA.FTZ R19, R0, R10, R19 ;  /* 0x0000000a00137223 */ /* 0x004fe20000010013 */
[----:B------:R-:W-:Y:S01]  /*16dd0*/  FSEL R156, R156, -INF , !P5 ;  /* 0xff8000009c9c7808 */ /* 0x000fe20006800000 */
[----:B------:R-:W2:Y:S01]  /*16de0*/  MUFU.TANH R9, R9 ;  /* 0x0000000900097308 */ /* 0x000ea20000002400 */
[----:B------:R-:W-:Y:S01]  /*16df0*/  I2FP.F32.S32 R6, R4 ;  /* 0x0000000400067245 */ /* 0x000fe20000201400 */
[----:B-1----:R-:W-:Y:S01]  /*16e00*/  FFMA.FTZ R21, R0, R8, R21 ;  /* 0x0000000800157223 */ /* 0x002fe20000010015 */
[----:B------:R-:W-:Y:S01]  /*16e10*/  ISETP.GE.AND P5, PT, R12, R48, PT ;  /* 0x000000300c00720c */ /* 0x000fe20003fa6270 */
[----:B------:R-:W-:Y:S01]  /*16e20*/  FMUL.FTZ R50, R7, R50 ;  /* 0x0000003207327220 */ /* 0x000fe20000410000 */
[----:B------:R-:W-:-:S02]  /*16e30*/  FSEL R148, R17, -INF , !P1 ;  /* 0xff80000011947808 */ /* 0x000fc40004800000 */
[----:B------:R-:W-:Y:S01]  /*16e40*/  FSEL R146, R19, -INF , !P6 ;  /* 0xff80000013927808 */ /* 0x000fe20007000000 */
[----:B------:R-:W1:Y:S01]  /*16e50*/  MUFU.TANH R11, R11 ;  /* 0x0000000b000b7308 */ /* 0x000e620000002400 */
[----:B------:R-:W-:Y:S01]  /*16e60*/  FSEL R124, R21, -INF , !P5 ;  /* 0xff800000157c7808 */ /* 0x000fe20006800000 */
[----:B---3--:R-:W-:Y:S01]  /*16e70*/  FFMA.FTZ R25, R0, R6, R25 ;  /* 0x0000000600197223 */ /* 0x008fe20000010019 */
[-C--:B------:R-:W-:Y:S02]  /*16e80*/  ISETP.GE.AND P1, PT, R12, R49.reuse, PT ;  /* 0x000000310c00720c */ /* 0x080fe40003f26270 */
[C---:B------:R-:W-:Y:S02]  /*16e90*/  ISETP.GE.AND P6, PT, R4.reuse, R48, PT ;  /* 0x000000300400720c */ /* 0x040fe40003fc6270 */
[----:B------:R-:W-:Y:S01]  /*16ea0*/  ISETP.GE.AND P5, PT, R4, R49, PT ;  /* 0x000000310400720c */ /* 0x000fe20003fa6270 */
[----:B------:R-:W3:Y:S01]  /*16eb0*/  MUFU.TANH R13, R13 ;  /* 0x0000000d000d7308 */ /* 0x000ee20000002400 */
[----:B--2---:R-:W-:Y:S01]  /*16ec0*/  FFMA.FTZ R9, R0, R8, R9 ;  /* 0x0000000800097223 */ /* 0x004fe20000010009 */
[----:B------:R-:W-:Y:S01]  /*16ed0*/  LOP3.LUT R4, R64, 0x78, R215, 0xfe, !PT ;  /* 0x0000007840047812 */ /* 0x000fe200078efed7 */
[----:B------:R-:W-:Y:S01]  /*16ee0*/  VIADD R8, R66, 0x19 ;  /* 0x0000001942087836 */ /* 0x000fe20000000000 */
[----:B------:R-:W-:-:S02]  /*16ef0*/  FSEL R129, R25, -INF , !P6 ;  /* 0xff80000019817808 */ /* 0x000fc40007000000 */
[----:B------:R-:W-:Y:S02]  /*16f00*/  FSEL R127, R9, -INF , !P1 ;  /* 0xff800000097f7808 */ /* 0x000fe40004800000 */
[----:B------:R-:W2:Y:S01]  /*16f10*/  MUFU.TANH R15, R15 ;  /* 0x0000000f000f7308 */ /* 0x000ea20000002400 */
[----:B------:R-:W-:Y:S01]  /*16f20*/  ISETP.GE.AND P1, PT, R4, R48, PT ;  /* 0x000000300400720c */ /* 0x000fe20003f26270 */
[----:B-1----:R-:W-:Y:S01]  /*16f30*/  FFMA.FTZ R126, R0, R6, R11 ;  /* 0x00000006007e7223 */ /* 0x002fe2000001000b */
[----:B------:R-:W-:Y:S01]  /*16f40*/  ISETP.GE.AND P6, PT, R4, R49, PT ;  /* 0x000000310400720c */ /* 0x000fe20003fc6270 */
[----:B------:R-:W-:Y:S01]  /*16f50*/  VIADD R6, R66, 0x21 ;  /* 0x0000002142067836 */ /* 0x000fe20000000000 */
[----:B------:R-:W-:Y:S02]  /*16f60*/  I2FP.F32.S32 R4, R4 ;  /* 0x0000000400047245 */ /* 0x000fe40000201400 */
[----:B------:R-:W-:Y:S01]  /*16f70*/  LOP3.LUT R11, R64, 0x20, R215, 0xfe, !PT ;  /* 0x00000020400b7812 */ /* 0x000fe200078efed7 */
[----:B------:R-:W1:Y:S01]  /*16f80*/  MUFU.TANH R63, R63 ;  /* 0x0000003f003f7308 */ /* 0x000e620000002400 */
[----:B------:R-:W-:Y:S01]  /*16f90*/  FSEL R126, R126, -INF , !P5 ;  /* 0xff8000007e7e7808 */ /* 0x000fe20006800000 */
[----:B---3--:R-:W-:Y:S01]  /*16fa0*/  FFMA.FTZ R13, R0, R4, R13 ;  /* 0x00000004000d7223 */ /* 0x008fe2000001000d */
[----:B------:R-:W-:-:S02]  /*16fb0*/  I2FP.F32.S32 R10, R11 ;  /* 0x0000000b000a7245 */ /* 0x000fc40000201400 */
[----:B------:R-:W-:Y:S02]  /*16fc0*/  ISETP.GE.AND P5, PT, R11, R48, PT ;  /* 0x000000300b00720c */ /* 0x000fe40003fa6270 */
[----:B------:R-:W-:Y:S01]  /*16fd0*/  FSEL R128, R13, -INF , !P1 ;  /* 0xff8000000d807808 */ /* 0x000fe20004800000 */
[----:B------:R-:W-:Y:S01]  /*16fe0*/  MUFU.TANH R9, R130 ;  /* 0x0000008200097308 */ /* 0x000fe20000002400 */
[C---:B------:R-:W-:Y:S01]  /*16ff0*/  FFMA.FTZ R10, R0.reuse, R10, R65 ;  /* 0x0000000a000a7223 */ /* 0x040fe20000010041 */
[----:B------:R-:W-:Y:S01]  /*17000*/  I2FP.F32.S32 R13, R66 ;  /* 0x00000042000d7245 */ /* 0x000fe20000201400 */
[----:B--2---:R-:W-:Y:S01]  /*17010*/  FFMA.FTZ R15, R0, R4, R15 ;  /* 0x00000004000f7223 */ /* 0x004fe2000001000f */
[----:B------:R-:W-:Y:S02]  /*17020*/  I2FP.F32.S32 R12, R6 ;  /* 0x00000006000c7245 */ /* 0x000fe40000201400 */
[----:B------:R-:W-:Y:S01]  /*17030*/  FSEL R246, R10, -INF , !P5 ;  /* 0xff8000000af67808 */ /* 0x000fe20006800000 */
[----:B------:R-:W-:Y:S01]  /*17040*/  FFMA.FTZ R4, R0, R13, R153 ;  /* 0x0000000d00047223 */ /* 0x000fe20000010099 */
[----:B------:R-:W2:Y:S01]  /*17050*/  MUFU.TANH R61, R61 ;  /* 0x0000003d003d7308 */ /* 0x000ea20000002400 */
[----:B------:R-:W-:Y:S01]  /*17060*/  ISETP.GE.AND P1, PT, R66, R48, PT ;  /* 0x000000304200720c */ /* 0x000fe20003f26270 */
[----:B------:R-:W-:Y:S01]  /*17070*/  FFMA.FTZ R12, R0, R12, R57 ;  /* 0x0000000c000c7223 */ /* 0x000fe20000010039 */
[----:B------:R-:W-:-:S02]  /*17080*/  I2FP.F32.S32 R10, R8 ;  /* 0x00000008000a7245 */ /* 0x000fc40000201400 */
[----:B------:R-:W-:Y:S02]  /*17090*/  FSEL R4, R4, -INF , !P1 ;  /* 0xff80000004047808 */ /* 0x000fe40004800000 */
[----:B------:R-:W-:Y:S01]  /*170a0*/  FSEL R125, R15, -INF , !P6 ;  /* 0xff8000000f7d7808 */ /* 0x000fe20007000000 */
[----:B------:R-:W3:Y:S01]  /*170b0*/  MUFU.TANH R5, R5 ;  /* 0x0000000500057308 */ /* 0x000ee20000002400 */
[----:B------:R-:W-:Y:S01]  /*170c0*/  BAR.SYNC.DEFER_BLOCKING 0x0 ;  /* 0x0000000000007b1d */ /* 0x000fe20000010000 */
[----:B------:R-:W-:Y:S01]  /*170d0*/  ISETP.GE.AND P1, PT, R6, R48, PT ;  /* 0x000000300600720c */ /* 0x000fe20003f26270 */
[----:B-1----:R-:W-:Y:S01]  /*170e0*/  FFMA.FTZ R32, R0, R10, R63 ;  /* 0x0000000a00207223 */ /* 0x002fe2000001003f */
[C---:B------:R-:W-:Y:S01]  /*170f0*/  ISETP.GE.AND P6, PT, R66.reuse, R49, PT ;  /* 0x000000314200720c */ /* 0x040fe20003fc6270 */
[----:B------:R-:W-:Y:S01]  /*17100*/  VIADD R66, R66, 0x79 ;  /* 0x0000007942427836 */ /* 0x000fe20000000000 */
[----:B------:R-:W-:Y:S02]  /*17110*/  I2FP.F32.S32 R14, R8 ;  /* 0x00000008000e7245 */ /* 0x000fe40000201400 */
[----:B------:R1:W4:Y:S01]  /*17120*/  MUFU.TANH R11, R58 ;  /* 0x0000003a000b7308 */ /* 0x0003220000002400 */
[----:B------:R-:W-:-:S02]  /*17130*/  FSEL R244, R12, -INF , !P1 ;  /* 0xff8000000cf47808 */ /* 0x000fc40004800000 */
[----:B------:R-:W-:Y:S01]  /*17140*/  ISETP.GE.AND P5, PT, R8, R48, PT ;  /* 0x000000300800720c */ /* 0x000fe20003fa6270 */
[----:B--2---:R-:W-:Y:S01]  /*17150*/  FFMA.FTZ R14, R0, R14, R61 ;  /* 0x0000000e000e7223 */ /* 0x004fe2000001003d */
[----:B------:R-:W-:Y:S01]  /*17160*/  ISETP.GE.AND P1, PT, R8, R49, PT ;  /* 0x000000310800720c */ /* 0x000fe20003f26270 */
[----:B------:R-:W-:Y:S01]  /*17170*/  FFMA.FTZ R8, R0, R13, R9 ;  /* 0x0000000d00087223 */ /* 0x000fe20000010009 */
[----:B------:R-:W-:Y:S01]  /*17180*/  I2FP.F32.S32 R7, R66 ;  /* 0x0000004200077245 */ /* 0x000fe20000201400 */
[----:B------:R-:W2:Y:S01]  /*17190*/  MUFU.TANH R59, R59 ;  /* 0x0000003b003b7308 */ /* 0x000ea20000002400 */
[----:B------:R-:W-:Y:S02]  /*171a0*/  LOP3.LUT R12, R64, 0x20, R215, 0xfe, !PT ;  /* 0x00000020400c7812 */ /* 0x000fe400078efed7 */
[----:B------:R-:W-:Y:S01]  /*171b0*/  FSEL R8, R8, -INF , !P6 ;  /* 0xff80000008087808 */ /* 0x000fe20007000000 */
[----:B---3--:R-:W-:Y:S01]  /*171c0*/  FFMA.FTZ R130, R0, R7, R5 ;  /* 0x0000000700827223 */ /* 0x008fe20000010005 */
[----:B------:R-:W-:-:S02]  /*171d0*/  ISETP.GE.AND P6, PT, R12, R49, PT ;  /* 0x000000310c00720c */ /* 0x000fc40003fc6270 */
[----:B------:R-:W-:Y:S01]  /*171e0*/  I2FP.F32.S32 R12, R12 ;  /* 0x0000000c000c7245 */ /* 0x000fe20000201400 */
[----:B------:R-:W3:Y:S01]  /*171f0*/  MUFU.TANH R10, R50 ;  /* 0x00000032000a7308 */ /* 0x000ee20000002400 */
[----:B-1----:R-:W-:Y:S02]  /*17200*/  FSEL R58, R14, -INF , !P5 ;  /* 0xff8000000e3a7808 */ /* 0x002fe40006800000 */
[----:B------:R-:W-:Y:S01]  /*17210*/  I2FP.F32.S32 R5, R6 ;  /* 0x0000000600057245 */ /* 0x000fe20000201400 */
[----:B----4-:R-:W-:Y:S01]  /*17220*/  FFMA.FTZ R11, R0, R12, R11 ;  /* 0x0000000c000b7223 */ /* 0x010fe2000001000b */
[----:B------:R-:W-:Y:S02]  /*17230*/  ISETP.GE.AND P5, PT, R66, R48, PT ;  /* 0x000000304200720c */ /* 0x000fe40003fa6270 */
[----:B------:R-:W-:Y:S02]  /*17240*/  FSEL R32, R32, -INF , !P1 ;  /* 0xff80000020207808 */ /* 0x000fe40004800000 */
[----:B------:R-:W-:Y:S01]  /*17250*/  FSEL R130, R130, -INF , !P5 ;  /* 0xff80000082827808 */ /* 0x000fe20006800000 */
[----:B--2---:R-:W-:Y:S01]  /*17260*/  FFMA.FTZ R5, R0, R5, R59 ;  /* 0x0000000500057223 */ /* 0x004fe2000001003b */
[----:B------:R-:W-:-:S02]  /*17270*/  ISETP.GE.AND P5, PT, R6, R49, PT ;  /* 0x000000310600720c */ /* 0x000fc40003fa6270 */
[----:B------:R-:W-:Y:S02]  /*17280*/  ISETP.GE.AND P1, PT, R66, R49, PT ;  /* 0x000000314200720c */ /* 0x000fe40003f26270 */
[----:B------:R-:W-:Y:S01]  /*17290*/  FSEL R250, R5, -INF , !P5 ;  /* 0xff80000005fa7808 */ /* 0x000fe20006800000 */
[----:B---3--:R-:W-:Y:S01]  /*172a0*/  FFMA.FTZ R10, R0, R7, R10 ;  /* 0x00000007000a7223 */ /* 0x008fe2000001000a */
[----:B------:R-:W-:-:S04]  /*172b0*/  FSEL R145, R11, -INF , !P6 ;  /* 0xff8000000b917808 */ /* 0x000fc80007000000 */
[----:B------:R-:W-:Y:S01]  /*172c0*/  FSEL R120, R10, -INF , !P1 ;  /* 0xff8000000a787808 */ /* 0x000fe20004800000 */
[----:B------:R-:W-:Y:S05]  /*172d0*/  @!P0 BRA `(.L_x_2725) ;  /* 0x00000008009c8947 */ /* 0x000fea0003800000 */
[----:B------:R-:W-:Y:S04]  /*172e0*/  BSSY B0, `(.L_x_2726) ;  /* 0x0000041000007945 */ /* 0x000fe80003800000 */
[----:B------:R-:W-:Y:S05]  /*172f0*/  @!P3 BRA `(.L_x_2727) ;  /* 0x0000000000f0b947 */ /* 0x000fea0003800000 */
[----:B------:R-:W2:Y:S01]  /*17300*/  LD.E R13, desc[UR4][R118.64+0x170] ;  /* 0x00017004760d7980 */ /* 0x000ea2000c101900 */
[----:B------:R-:W-:Y:S02]  /*17310*/  MOV R10, RZ ;  /* 0x000000ff000a7202 */ /* 0x000fe40000000f00 */
[----:B------:R-:W-:Y:S01]  /*17320*/  IABS R7, R64 ;  /* 0x0000004000077213 */ /* 0x000fe20000000000 */
[----:B------:R-:W3:Y:S01]  /*17330*/  LD.E.64 R16, desc[UR4][R118.64+0x20] ;  /* 0x0000200476107980 */ /* 0x000ee2000c101b00 */
        /* <DEDUP_REMOVED lines=18> */
[----:B------:R-:W-:-:S05]  /*17460*/  IMAD R6, R12, R6, R5 ;  /* 0x000000060c067224 */ /* 0x000fca00078e0205 */
[----:B------:R-:W-:-:S05]  /*17470*/  ISETP.GT.U32.AND P1, PT, R9, R6, PT ;  /* 0x000000060900720c */ /* 0x000fca0003f24070 */
[----:B------:R-:W-:Y:S02]  /*17480*/  @!P5 IMAD.IADD R14, R14, 0x1, -R9 ;  /* 0x000000010e0ed824 */ /* 0x000fe400078e0a09 */
[----:B------:R-:W-:Y:S01]  /*17490*/  @!P5 VIADD R11, R11, 0x1 ;  /* 0x000000010b0bd836 */ /* 0x000fe20000000000 */
[----:B------:R-:W-:Y:S02]  /*174a0*/  ISETP.GE.AND P5, PT, R64, RZ, PT ;  /* 0x000000ff4000720c */ /* 0x000fe40003fa6270 */
[-C--:B------:R-:W-:Y:S02]  /*174b0*/  ISETP.GE.U32.AND P0, PT, R14, R9.reuse, PT ;  /* 0x000000090e00720c */ /* 0x080fe40003f06070 */
[----:B------:R-:W2:Y:S01]  /*174c0*/  LD.E.64 R14, desc[UR4][R118.64+0x38] ;  /* 0x00003804760e7980 */ /* 0x000ea2000c101b00 */
[----:B------:R-:W-:Y:S01]  /*174d0*/  @!P1 IADD3 R6, R6, -R9, RZ ;  /* 0x8000000906069210 */ /* 0x000fe20007ffe0ff */
[----:B------:R-:W-:Y:S01]  /*174e0*/  @!P1 VIADD R12, R12, 0x1 ;  /* 0x000000010c0c9836 */ /* 0x000fe20000000000 */
[----:B------:R-:W-:-:S02]  /*174f0*/  ISETP.NE.AND P1, PT, R13, RZ, PT ;  /* 0x000000ff0d00720c */ /* 0x000fc40003f25270 */
[----:B------:R-:W-:Y:S02]  /*17500*/  ISETP.GE.U32.AND P6, PT, R6, R9, PT ;  /* 0x000000090600720c */ /* 0x000fe40003fc6070 */
[----:B------:R-:W-:-:S04]  /*17510*/  LOP3.LUT R9, RZ, R13, RZ, 0x33, !PT ;  /* 0x0000000dff097212 */ /* 0x000fc800078e33ff */
[----:B------:R-:W-:Y:S02]  /*17520*/  @P0 IADD3 R11, R11, 0x1, RZ ;  /* 0x000000010b0b0810 */ /* 0x000fe40007ffe0ff */
[----:B------:R-:W-:-:S03]  /*17530*/  ISETP.GE.AND P0, PT, R10, RZ, PT ;  /* 0x000000ff0a00720c */ /* 0x000fc60003f06270 */
[----:B------:R-:W-:Y:S02]  /*17540*/  @!P5 IMAD.MOV R11, RZ, RZ, -R11 ;  /* 0x000000ffff0bd224 */ /* 0x000fe400078e0a0b */
[----:B------:R-:W-:-:S03]  /*17550*/  @P6 IADD3 R12, R12, 0x1, RZ ;  /* 0x000000010c0c6810 */ /* 0x000fc60007ffe0ff */
[----:B------:R-:W-:-:S05]  /*17560*/  SEL R7, R9, R11, !P1 ;  /* 0x0000000b09077207 */ /* 0x000fca0004800000 */
[----:B------:R-:W-:Y:S01]  /*17570*/  @!P0 IADD3 R12, -R12, RZ, RZ ;  /* 0x000000ff0c0c8210 */ /* 0x000fe20007ffe1ff */
[----:B------:R-:W-:-:S03]  /*17580*/  IMAD.WIDE R20, R7, 0x4, R208 ;  /* 0x0000000407147825 */ /* 0x000fc600078e02d0 */
[----:B------:R-:W-:Y:S02]  /*17590*/  SEL R9, R9, R12, !P1 ;  /* 0x0000000c09097207 */ /* 0x000fe40004800000 */
[----:B------:R-:W4:Y:S03]  /*175a0*/  LD.E R6, desc[UR4][R20.64] ;  /* 0x0000000414067980 */ /* 0x000f26000c101900 */
[----:B------:R-:W-:-:S05]  /*175b0*/  IMAD.WIDE R18, R9, 0x4, R208 ;  /* 0x0000000409127825 */ /* 0x000fca00078e02d0 */
        /* <DEDUP_REMOVED lines=16> */
.L_x_2727:
[----:B------:R-:W2:Y:S02]  /*176c0*/  LD.E R9, desc[UR4][R118.64+0x38] ;  /* 0x0000380476097980 */ /* 0x000ea4000c101900 */
[----:B--2---:R-:W-:-:S04]  /*176d0*/  LEA R9, -R9, RZ, 0x7 ;  /* 0x000000ff09097211 */ /* 0x004fc800078e39ff */
[----:B------:R-:W-:Y:S02]  /*176e0*/  SHF.R.S32.HI R10, RZ, 0x1f, R9 ;  /* 0x0000001fff0a7819 */ /* 0x000fe40000011409 */
.L_x_2728:
[----:B------:R-:W-:Y:S05]  /*176f0*/  BSYNC B0 ;  /* 0x0000000000007941 */ /* 0x000fea0003800000 */
.L_x_2726:
[----:B------:R-:W-:Y:S02]  /*17700*/  LOP3.LUT R6, R212, 0x1, RZ, 0xc0, !PT ;  /* 0x00000001d4067812 */ /* 0x000fe400078ec0ff */
[CC--:B------:R-:W-:Y:S02]  /*17710*/  @P4 IADD3 R7, P1, R9.reuse, R198.reuse, RZ ;  /* 0x000000c609074210 */ /* 0x0c0fe40007f3e0ff */
[----:B------:R-:W-:Y:S02]  /*17720*/  @P2 IADD3 R5, P0, R9, R198, RZ ;  /* 0x000000c609052210 */ /* 0x000fe40007f1e0ff */
[----:B------:R-:W-:Y:S01]  /*17730*/  ISETP.NE.U32.AND P6, PT, R6, 0x1, PT ;  /* 0x000000010600780c */ /* 0x000fe20003fc5070 */
[C-C-:B------:R-:W-:Y:S01]  /*17740*/  @P4 IMAD.X R12, R10.reuse, 0x1, R199.reuse, P1 ;  /* 0x000000010a0c4824 */ /* 0x140fe200008e06c7 */
[-C--:B------:R-:W-:Y:S01]  /*17750*/  @P4 LEA R18, P1, R7, R200.reuse, 0x1 ;  /* 0x000000c807124211 */ /* 0x080fe200078208ff */
[----:B------:R-:W-:Y:S01]  /*17760*/  @P2 IMAD.X R6, R10, 0x1, R199, P0 ;  /* 0x000000010a062824 */ /* 0x000fe200000e06c7 */
[----:B------:R-:W-:-:S02]  /*17770*/  @P2 LEA R16, P0, R5, R200, 0x1 ;  /* 0x000000c805102211 */ /* 0x000fc400078008ff */
[-C--:B------:R-:W-:Y:S02]  /*17780*/  @P4 LEA.HI.X R19, R7, R201.reuse, R12, 0x1, P1 ;  /* 0x000000c907134211 */ /* 0x080fe400008f0c0c */
[----:B------:R-:W-:Y:S02]  /*17790*/  @P2 LEA.HI.X R17, R5, R201, R6, 0x1, P0 ;  /* 0x000000c905112211 */ /* 0x000fe400000f0c06 */
[----:B------:R-:W-:Y:S02]  /*177a0*/  IADD3 R7, P5, P1, R198, R198, R9 ;  /* 0x000000c6c6077210 */ /* 0x000fe400079be009 */
[----:B------:R-:W-:Y:S02]  /*177b0*/  LEA R22, P0, R9, R200, 0x1 ;  /* 0x000000c809167211 */ /* 0x000fe400078008ff */
[--C-:B------:R-:W-:Y:S02]  /*177c0*/  IADD3.X R6, R199, R199, R10.reuse, P5, P1 ;  /* 0x000000c7c7067210 */ /* 0x100fe40002fe240a */
[----:B------:R-:W-:-:S02]  /*177d0*/  LEA.HI.X R23, R9, R201, R10, 0x1, P0 ;  /* 0x000000c909177211 */ /* 0x000fc400000f0c0a */
[CC--:B------:R-:W-:Y:S02]  /*177e0*/  @!P6 LEA R20, P5, R7.reuse, R200.reuse, 0x1 ;  /* 0x000000c80714e211 */ /* 0x0c0fe400078a08ff */
[CC--:B------:R-:W-:Y:S01]  /*177f0*/  @P4 LEA R14, P0, R7.reuse, R200.reuse, 0x1 ;  /* 0x000000c8070e4211 */ /* 0x0c0fe200078008ff */
[----:B------:R-:W-:Y:S01]  /*17800*/  @!PT LDS RZ, [RZ] ;  /* 0x00000000fffff984 */ /* 0x000fe20000000800 */
[----:B------:R-:W-:Y:S01]  /*17810*/  @!PT LDS RZ, [RZ] ;  /* 0x00000000fffff984 */ /* 0x000fe20000000800 */
[----:B------:R-:W-:Y:S01]  /*17820*/  @!PT LDS RZ, [RZ] ;  /* 0x00000000fffff984 */ /* 0x000fe20000000800 */
[----:B------:R-:W-:Y:S01]  /*17830*/  @!P6 LDGSTS.E.BYPASS.LTC128B.128 [R210+0x3000], desc[UR4][R22.64] ;  /* 0x0300000016d2efae */ /* 0x000fe2000b901d44 */
[CCC-:B------:R-:W-:Y:S02]  /*17840*/  @!P6 LEA.HI.X R21, R7.reuse, R201.reuse, R6.reuse, 0x1, P5 ;  /* 0x000000c90715e211 */ /* 0x1c0fe400028f0c06 */
[C---:B------:R-:W-:Y:S01]  /*17850*/  @P4 LEA.HI.X R15, R7.reuse, R201, R6, 0x1, P0 ;  /* 0x000000c9070f4211 */ /* 0x040fe200000f0c06 */
[----:B------:R1:W-:Y:S01]  /*17860*/  @P6 STS [R210+0x3000], RZ ;  /* 0x003000ffd2006388 */ /* 0x0003e20000000800 */
[C---:B------:R-:W-:Y:S02]  /*17870*/  @P2 LEA R12, P1, R7.reuse, R200, 0x1 ;  /* 0x000000c8070c2211 */ /* 0x040fe400078208ff */
[-C--:B------:R-:W-:Y:S01]  /*17880*/  IADD3 R5, P5, R7, R198.reuse, RZ ;  /* 0x000000c607057210 */ /* 0x080fe20007fbe0ff */
[----:B------:R1:W-:Y:S01]  /*17890*/  @P6 STS [R210+0x3004], RZ ;  /* 0x003004ffd2006388 */ /* 0x0003e20000000800 */
[----:B------:R-:W-:-:S02]  /*178a0*/  @!P6 IADD3 R9, P0, R9, R198, RZ ;  /* 0x000000c60909e210 */ /* 0x000fc40007f1e0ff */
[-C--:B------:R-:W-:Y:S01]  /*178b0*/  @P2 LEA.HI.X R13, R7, R201.reuse, R6, 0x1, P1 ;  /* 0x000000c9070d2211 */ /* 0x080fe200008f0c06 */
[--C-:B------:R-:W-:Y:S01]  /*178c0*/  IMAD.X R6, R6, 0x1, R199.reuse, P5 ;  /* 0x0000000106067824 */ /* 0x100fe200028e06c7 */
[CC--:B------:R-:W-:Y:S01]  /*178d0*/  @!P6 LEA R24, P5, R5.reuse, R200.reuse, 0x1 ;  /* 0x000000c80518e211 */ /* 0x0c0fe200078a08ff */
[----:B------:R-:W-:Y:S01]  /*178e0*/  @!P6 IMAD.X R10, R10, 0x1, R199, P0 ;  /* 0x000000010a0ae824 */ /* 0x000fe200000e06c7 */
[CC--:B------:R-:W-:Y:S01]  /*178f0*/  @P4 LEA R28, P1, R5.reuse, R200.reuse, 0x1 ;  /* 0x000000c8051c4211 */ /* 0x0c0fe200078208ff */
[----:B------:R-:W-:Y:S01]  /*17900*/  @P4 IMAD.MOV.U32 R7, RZ, RZ, R23 ;  /* 0x000000ffff074224 */ /* 0x000fe200078e0017 */
[C---:B------:R-:W-:Y:S01]  /*17910*/  @P2 LEA R26, P0, R5.reuse, R200, 0x1 ;  /* 0x000000c8051a2211 */ /* 0x040fe200078008ff */
[----:B------:R1:W-:Y:S01]  /*17920*/  @P6 STS.64 [R210+0x3008], RZ ;  /* 0x003008ffd2006388 */ /* 0x0003e20000000a00 */
[CCC-:B------:R-:W-:Y:S02]  /*17930*/  @!P6 LEA.HI.X R25, R5.reuse, R201.reuse, R6.reuse, 0x1, P5 ;  /* 0x000000c90519e211 */ /* 0x1c0fe400028f0c06 */
[----:B------:R-:W-:-:S02]  /*17940*/  @P4 LEA.HI.X R29, R5, R201, R6, 0x1, P1 ;  /* 0x000000c9051d4211 */ /* 0x000fc400008f0c06 */
[----:B------:R-:W-:Y:S01]  /*17950*/  @P2 LEA.HI.X R27, R5, R201, R6, 0x1, P0 ;  /* 0x000000c9051b2211 */ /* 0x000fe200000f0c06 */
[--C-:B------:R-:W-:Y:S01]  /*17960*/  @P4 IMAD.MOV.U32 R6, RZ, RZ, R22.reuse ;  /* 0x000000ffff064224 */ /* 0x100fe200078e0016 */
[----:B------:R-:W-:Y:S01]  /*17970*/  @!P6 LEA R30, P5, R9, R200, 0x1 ;  /* 0x000000c8091ee211 */ /* 0x000fe200078a08ff */
[----:B------:R-:W-:-:S03]  /*17980*/  IMAD.MOV.U32 R200, RZ, RZ, R22 ;  /* 0x000000ffffc87224 */ /* 0x000fc600078e0016 */
[----:B------:R-:W-:Y:S01]  /*17990*/  @!PT LDS RZ, [RZ] ;  /* 0x00000000fffff984 */ /* 0x000fe20000000800 */
[----:B------:R-:W-:Y:S01]  /*179a0*/  @!PT LDS RZ, [RZ] ;  /* 0x00000000fffff984 */ /* 0x000fe20000000800 */
[----:B------:R-:W-:Y:S01]  /*179b0*/  @!PT LDS RZ, [RZ] ;  /* 0x00000000fffff984 */ /* 0x000fe20000000800 */
[----:B------:R2:W-:Y:S01]  /*179c0*/  @P4 LDGSTS.E.BYPASS.LTC128B.128 [R210+0x5000], desc[UR4][R6.64+0x40] ;  /* 0x0500004006d24fae */ /* 0x0005e2000b901d44 */
[----:B------:R-:W-:Y:S01]  /*179d0*/  @!P6 LEA.HI.X R31, R9, R201, R10, 0x1, P5 ;  /* 0x000000c9091fe211 */ /* 0x000fe200028f0c0a */
[--C-:B------:R-:W-:Y:S02]  /*179e0*/  IMAD.MOV.U32 R201, RZ, RZ, R23.reuse ;  /* 0x000000ffffc97224 */ /* 0x100fe400078e0017 */
        /* <DEDUP_REMOVED lines=54> */
.L_x_2725:
[----:B------:R-:W-:Y:S05]  /*17d50*/  BSYNC B1 ;  /* 0x0000000000017941 */ /* 0x000fea0003800000 */
.L_x_2724:
[----:B------:R-:W2:Y:S01]  /*17d60*/  LD.E R144, desc[UR4][R118.64+0xdc] ;  /* 0x0000dc0476907980 */ /* 0x000ea2000c101900 */
[----:B------:R-:W-:-:S03]  /*17d70*/  FMNMX.FTZ R5, R2, R8, !PT ;  /* 0x0000000802057209 */ /* 0x000fc60007810000 */
[----:B-1----:R-:W-:Y:S01]  /*17d80*/  LDSM.16.MT88.4 R20, [R122+0x9000] ;  /* 0x009000007a14783b */ /* 0x002fe20000004200 */
[----:B------:R-:W-:-:S03]  /*17d90*/  FMNMX.FTZ R5, R132, R5, !PT ;  /* 0x0000000584057209 */ /* 0x000fc60007810000 */
[----:B------:R-:W-:Y:S01]  /*17da0*/  LDSM.16.MT88.4 R28, [R192+0xb000] ;  /* 0x00b00000c01c783b */ /* 0x000fe20000004200 */
[----:B------:R-:W-:Y:S02]  /*17db0*/  FMNMX.FTZ R6, R252, R5, !PT ;  /* 0x00000005fc067209 */ /* 0x000fe40007810000 */
[----:B------:R-:W-:Y:S01]  /*17dc0*/  FMNMX.FTZ R5, R3, R4, !PT ;  /* 0x0000000403057209 */ /* 0x000fe20007810000 */
[----:B------:R-:W-:Y:S01]  /*17dd0*/  LDSM.16.MT88.4 R16, [R192+0x9000] ;  /* 0x00900000c010783b */ /* 0x000fe20000004200 */
        /* <DEDUP_REMOVED lines=70> */
[----:B------:R-:W-:-:S03]  /*18240*/  FSETP.NEU.FTZ.AND P1, PT, R142, -INF , PT ;  /* 0xff8000008e00780b */ /* 0x000fc60003f3d000 */
[----:B------:R-:W-:Y:S01]  /*18250*/  FADD.FTZ R5, R2, -R5 ;  /* 0x8000000502057221 */ /* 0x000fe20000010000 */
[C---:B--2---:R-:W-:Y:S01]  /*18260*/  FMUL.FTZ R139, R144.reuse, R142 ;  /* 0x0000008e908b7220 */ /* 0x044fe20000410000 */
[C---:B------:R-:W-:Y:S02]  /*18270*/  FMUL.FTZ R133, R144.reuse, R138 ;  /* 0x0000008a90857220 */ /* 0x040fe40000410000 */
[----:B------:R-:W-:Y:S02]  /*18280*/  FMUL.FTZ R9, R144, R5 ;  /* 0x0000000590097220 */ /* 0x000fe40000410000 */
[----:B------:R-:W-:Y:S02]  /*18290*/  FSEL R139, R139, RZ, P1 ;  /* 0x000000ff8b8b7208 */ /* 0x000fe40000800000 */
[----:B------:R-:W-:-:S03]  /*182a0*/  FSEL R133, R133, RZ, P0 ;  /* 0x000000ff85857208 */ /* 0x000fc60000000000 */
[-C--:B------:R-:W-:Y:S01]  /*182b0*/  FFMA.FTZ R137, R4, R144.reuse, -R139 ;  /* 0x0000009004897223 */ /* 0x080fe2000001088b */
[----:B------:R-:W-:Y:S01]  /*182c0*/  FSEL R4, R142, RZ, P1 ;  /* 0x000000ff8e047208 */ /* 0x000fe20000800000 */
[-CC-:B------:R-:W-:Y:S01]  /*182d0*/  FFMA.FTZ R131, R132, R144.reuse, -R133.reuse ;  /* 0x0000009084837223 */ /* 0x180fe20000010885 */
[-CC-:B------:R-:W-:Y:S01]  /*182e0*/  FFMA.FTZ R134, R8, R144.reuse, -R133.reuse ;  /* 0x0000009008867223 */ /* 0x180fe20000010885 */
[-CC-:B------:R-:W-:Y:S01]  /*182f0*/  FFMA.FTZ R132, R252, R144.reuse, -R133.reuse ;  /* 0x00000090fc847223 */ /* 0x180fe20000010885 */
[-C--:B------:R-:W-:Y:S01]  /*18300*/  FFMA.FTZ R121, R41, R144.reuse, -R133 ;  /* 0x0000009029797223 */ /* 0x080fe20000010885 */
[----:B------:R-:W-:Y:S01]  /*18310*/  FADD.FTZ R143, R3, -R4 ;  /* 0x80000004038f7221 */ /* 0x000fe20000010000 */
[-CC-:B------:R-:W-:Y:S01]  /*18320*/  FFMA.FTZ R136, R136, R144.reuse, -R139.reuse ;  /* 0x0000009088887223 */ /* 0x180fe2000001088b */
[-CC-:B------:R-:W-:Y:S01]  /*18330*/  FFMA.FTZ R135, R248, R144.reuse, -R139.reuse ;  /* 0x00000090f8877223 */ /* 0x180fe2000001088b */
[-C--:B------:R-:W-:Y:S01]  /*18340*/  FFMA.FTZ R2, R42, R144.reuse, -R139 ;  /* 0x000000902a027223 */ /* 0x080fe2000001088b */
[----:B------:R-:W-:Y:S01]  /*18350*/  FMUL.FTZ R143, R144, R143 ;  /* 0x0000008f908f7220 */ /* 0x000fe20000410000 */
[----:B------:R-:W-:Y:S01]  /*18360*/  MUFU.EX2 R134, R134 ;  /* 0x0000008600867308 */ /* 0x000fe20000000800 */
[-C--:B------:R-:W-:Y:S01]  /*18370*/  FFMA.FTZ R48, R32, R144.reuse, -R133 ;  /* 0x0000009020307223 */ /* 0x080fe20000010885 */
[-CC-:B------:R-:W-:Y:S01]  /*18380*/  FFMA.FTZ R60, R60, R144.reuse, -R139.reuse ;  /* 0x000000903c3c7223 */ /* 0x180fe2000001088b */
[-CC-:B------:R-:W-:Y:S01]  /*18390*/  FFMA.FTZ R151, R182, R144.reuse, -R139.reuse ;  /* 0x00000090b6977223 */ /* 0x180fe2000001088b */
[-C--:B------:R-:W-:Y:S01]  /*183a0*/  FFMA.FTZ R153, R178, R144.reuse, -R139 ;  /* 0x00000090b2997223 */ /* 0x080fe2000001088b */
[-CC-:B------:R-:W-:Y:S01]  /*183b0*/  FFMA.FTZ R188, R188, R144.reuse, -R133.reuse ;  /* 0x00000090bcbc7223 */ /* 0x180fe20000010885 */
[-CC-:B------:R-:W-:Y:S01]  /*183c0*/  FFMA.FTZ R147, R190, R144.reuse, -R133.reuse ;  /* 0x00000090be937223 */ /* 0x180fe20000010885 */
[-C--:B------:R-:W-:Y:S01]  /*183d0*/  FFMA.FTZ R149, R218, R144.reuse, -R133 ;  /* 0x00000090da957223 */ /* 0x080fe20000010885 */
[----:B------:R-:W1:Y:S01]  /*183e0*/  MUFU.EX2 R143, R143 ;  /* 0x0000008f008f7308 */ /* 0x000e620000000800 */
[-CC-:B------:R-:W-:Y:S01]  /*183f0*/  FFMA.FTZ R180, R180, R144.reuse, -R139.reuse ;  /* 0x00000090b4b47223 */ /* 0x180fe2000001088b */
[-C--:B------:R-:W-:Y:S01]  /*18400*/  FFMA.FTZ R178, R186, R144.reuse, -R139 ;  /* 0x00000090bab27223 */ /* 0x080fe2000001088b */
[-CC-:B------:R-:W-:Y:S01]  /*18410*/  FFMA.FTZ R182, R184, R144.reuse, -R133.reuse ;  /* 0x00000090b8b67223 */ /* 0x180fe20000010885 */
[-CC-:B------:R-:W-:Y:S01]  /*18420*/  FFMA.FTZ R155, R176, R144.reuse, -R133.reuse ;  /* 0x00000090b09b7223 */ /* 0x180fe20000010885 */
[-CC-:B------:R-:W-:Y:S01]  /*18430*/  FFMA.FTZ R172, R172, R144.reuse, -R133.reuse ;  /* 0x00000090acac7223 */ /* 0x180fe20000010885 */
[-C--:B------:R-:W-:Y:S01]  /*18440*/  FFMA.FTZ R157, R174, R144.reuse, -R133 ;  /* 0x00000090ae9d7223 */ /* 0x080fe20000010885 */
[-CC-:B------:R-:W-:Y:S01]  /*18450*/  FFMA.FTZ R159, R170, R144.reuse, -R139.reuse ;  /* 0x00000090aa9f7223 */ /* 0x180fe2000001088b */
[----:B------:R-:W2:Y:S01]  /*18460*/  MUFU.EX2 R131, R131 ;  /* 0x0000008300837308 */ /* 0x000ea20000000800 */
        /* <DEDUP_REMOVED lines=8> */
[-C--:B-1----:R-:W-:Y:S01]  /*184f0*/  FMUL.FTZ R12, R104, R143.reuse ;  /* 0x0000008f680c7220 */ /* 0x082fe20000410000 */
[----:B------:R-:W-:Y:S01]  /*18500*/  FFMA.FTZ R104, R40, R144, -R133 ;  /* 0x0000009028687223 */ /* 0x000fe20000010885 */
[-C--:B------:R-:W-:Y:S01]  /*18510*/  FMUL.FTZ R13, R105, R143.reuse ;  /* 0x0000008f690d7220 */ /* 0x080fe20000410000 */
[----:B------:R-:W1:Y:S01]  /*18520*/  LDSM.16.MT88.4 R40, [R122+0xb000] ;  /* 0x00b000007a28783b */ /* 0x000e620000004200 */
[-C--:B------:R-:W-:Y:S01]  /*18530*/  FMUL.FTZ R24, R100, R143.reuse ;  /* 0x0000008f64187220 */ /* 0x080fe20000410000 */
[-C--:B------:R-:W-:Y:S01]  /*18540*/  FMUL.FTZ R25, R101, R143.reuse ;  /* 0x0000008f65197220 */ /* 0x080fe20000410000 */
[-C--:B------:R-:W-:Y:S01]  /*18550*/  FMUL.FTZ R32, R96, R143.reuse ;  /* 0x0000008f60207220 */ /* 0x080fe20000410000 */
[----:B------:R-:W3:Y:S01]  /*18560*/  MUFU.EX2 R121, R121 ;  /* 0x0000007900797308 */ /* 0x000ee20000000800 */
[----:B--2---:R-:W-:Y:S01]  /*18570*/  F2FP.BF16.F32.PACK_AB R5, R131, R134 ;  /* 0x000000868305723e */ /* 0x004fe200000010ff */
[-C--:B------:R-:W-:Y:S01]  /*18580*/  FMUL.FTZ R33, R97, R143.reuse ;  /* 0x0000008f61217220 */ /* 0x080fe20000410000 */
[-C--:B------:R-:W-:Y:S01]  /*18590*/  FMUL.FTZ R36, R92, R143.reuse ;  /* 0x0000008f5c247220 */ /* 0x080fe20000410000 */
[-C--:B------:R-:W-:Y:S01]  /*185a0*/  FMUL.FTZ R37, R93, R143.reuse ;  /* 0x0000008f5d257220 */ /* 0x080fe20000410000 */
[-C--:B------:R-:W-:Y:S01]  /*185b0*/  FMUL.FTZ R52, R80, R143.reuse ;  /* 0x0000008f50347220 */ /* 0x080fe20000410000 */
[-C--:B------:R-:W-:Y:S01]  /*185c0*/  FMUL.FTZ R53, R81, R143.reuse ;  /* 0x0000008f51357220 */ /* 0x080fe20000410000 */
[-CC-:B------:R-:W-:Y:S01]  /*185d0*/  FFMA.FTZ R80, R56, R144.reuse, -R139.reuse ;  /* 0x0000009038507223 */ /* 0x180fe2000001088b */
[----:B------:R-:W-:Y:S01]  /*185e0*/  MUFU.EX2 R137, R137 ;  /* 0x0000008900897308 */ /* 0x000fe20000000800 */
[-C--:B------:R-:W-:Y:S01]  /*185f0*/  FFMA.FTZ R81, R58, R144.reuse, -R139 ;  /* 0x000000903a517223 */ /* 0x080fe2000001088b */
[-C--:B------:R-:W-:Y:S01]  /*18600*/  FFMA.FTZ R101, R46, R144.reuse, -R133 ;  /* 0x000000902e657223 */ /* 0x080fe20000010885 */
[----:B------:R-:W-:Y:S01]  /*18610*/  LDSM.16.MT88.4 R56, [R122+0x9400] ;  /* 0x009400007a38783b */ /* 0x000fe20000004200 */
[----:B------:R-:W-:Y:S01]  /*18620*/  FFMA.FTZ R92, R44, R144, -R139 ;  /* 0x000000902c5c7223 */ /* 0x000fe2000001088b */
[-C--:B------:R-:W-:Y:S01]  /*18630*/  FMUL.FTZ R44, R88, R143.reuse ;  /* 0x0000008f582c7220 */ /* 0x080fe20000410000 */
[-C--:B------:R-:W-:Y:S01]  /*18640*/  FMUL.FTZ R45, R89, R143.reuse ;  /* 0x0000008f592d7220 */ /* 0x080fe20000410000 */
[-C--:B------:R-:W-:Y:S01]  /*18650*/  FMUL.FTZ R84, R84, R143.reuse ;  /* 0x0000008f54547220 */ /* 0x080fe20000410000 */
[----:B------:R-:W2:Y:S01]  /*18660*/  MUFU.EX2 R136, R136 ;  /* 0x0000008800887308 */ /* 0x000ea20000000800 */
[----:B---3--:R-:W-:Y:S01]  /*18670*/  F2FP.BF16.F32.PACK_AB R7, R121, R132 ;  /* 0x000000847907723e */ /* 0x008fe200000010ff */
[-C--:B------:R-:W-:Y:S01]  /*18680*/  FMUL.FTZ R85, R85, R143.reuse ;  /* 0x0000008f55557220 */ /* 0x080fe20000410000 */
[-CC-:B------:R-:W-:Y:S01]  /*18690*/  FFMA.FTZ R100, R62, R144.reuse, -R133.reuse ;  /* 0x000000903e647223 */ /* 0x180fe20000010885 */
        /* <DEDUP_REMOVED lines=8> */
[----:B------:R-:W-:Y:S01]  /*18720*/  FMUL.FTZ R69, R69, R143 ;  /* 0x0000008f45457220 */ /* 0x000fe20000410000 */
[-CC-:B------:R-:W-:Y:S01]  /*18730*/  FFMA.FTZ R76, R250, R144.reuse, -R133.reuse ;  /* 0x00000090fa4c7223 */ /* 0x180fe20000010885 */
[-CC-:B------:R-:W-:Y:S01]  /*18740*/  FFMA.FTZ R89, R230, R144.reuse, -R133.reuse ;  /* 0x00000090e6597223 */ /* 0x180fe20000010885 */
[-C--:B------:R-:W-:Y:S01]  /*18750*/  FFMA.FTZ R88, R234, R144.reuse, -R133 ;  /* 0x00000090ea587223 */ /* 0x080fe20000010885 */
[----:B------:R-:W3:Y:S01]  /*18760*/  MUFU.EX2 R2, R2 ;  /* 0x0000000200027308 */ /* 0x000ee20000000800 */
[----:B--2---:R-:W-:Y:S01]  /*18770*/  F2FP.BF16.F32.PACK_AB R4, R136, R137 ;  /* 0x000000898804723e */ /* 0x004fe200000010ff */
[-CC-:B------:R-:W-:Y:S01]  /*18780*/  FFMA.FTZ R154, R154, R144.reuse, -R139.reuse ;  /* 0x000000909a9a7223 */ /* 0x180fe2000001088b */
[-CC-:B------:R-:W-:Y:S01]  /*18790*/  FFMA.FTZ R165, R152, R144.reuse, -R139.reuse ;  /* 0x0000009098a57223 */ /* 0x180fe2000001088b */
[-CC-:B------:R-:W-:Y:S01]  /*187a0*/  FFMA.FTZ R150, R150, R144.reuse, -R139.reuse ;  /* 0x0000009096967223 */ /* 0x180fe2000001088b */
[-C--:B------:R-:W-:Y:S01]  /*187b0*/  FFMA.FTZ R167, R148, R144.reuse, -R139 ;  /* 0x0000009094a77223 */ /* 0x080fe2000001088b */
[-C--:B------:R-:W-:Y:S01]  /*187c0*/  FFMA.FTZ R169, R146, R144.reuse, -R133 ;  /* 0x0000009092a97223 */ /* 0x080fe20000010885 */
[----:B------:R-:W-:Y:S01]  /*187d0*/  FFMA.FTZ R137, R216, R143, R137 ;  /* 0x0000008fd8897223 */ /* 0x000fe20000010089 */
[----:B------:R-:W2:Y:S01]  /*187e0*/  MUFU.EX2 R3, R9 ;  /* 0x0000000900037308 */ /* 0x000ea20000000800 */
[-CC-:B------:R-:W-:Y:S01]  /*187f0*/  FFMA.FTZ R127, R127, R144.reuse, -R133.reuse ;  /* 0x000000907f7f7223 */ /* 0x180fe20000010885 */
[-CC-:B------:R-:W-:Y:S01]  /*18800*/  FFMA.FTZ R126, R126, R144.reuse, -R133.reuse ;  /* 0x000000907e7e7223 */ /* 0x180fe20000010885 */
[-C--:B------:R-:W-:Y:S01]  /*18810*/  FFMA.FTZ R125, R125, R144.reuse, -R133 ;  /* 0x000000907d7d7223 */ /* 0x080fe20000010885 */
[-CC-:B------:R-:W-:Y:S01]  /*18820*/  FFMA.FTZ R124, R124, R144.reuse, -R139.reuse ;  /* 0x000000907c7c7223 */ /* 0x180fe2000001088b */
[----:B------:R-:W-:Y:S01]  /*18830*/  FFMA.FTZ R130, R130, R144, -R139 ;  /* 0x0000009082827223 */ /* 0x000fe2000001088b */
[----:B------:R-:W-:-:S02]  /*18840*/  FADD.FTZ R136, R136, R137 ;  /* 0x0000008988887221 */ /* 0x000fc40000010000 */
[----:B------:R-:W-:Y:S01]  /*18850*/  MUFU.EX2 R104, R104 ;  /* 0x0000006800687308 */ /* 0x000fe20000000800 */
[----:B---3--:R-:W-:Y:S01]  /*18860*/  F2FP.BF16.F32.PACK_AB R6, R2, R135 ;  /* 0x000000870206723e */ /* 0x008fe200000010ff */
[----:B------:R-:W-:-:S04]  /*18870*/  FADD.FTZ R135, R135, R136 ;  /* 0x0000008887877221 */ /* 0x000fc80000010000 */
[----:B------:R-:W-:Y:S02]  /*18880*/  FADD.FTZ R135, R2, R135 ;  /* 0x0000008702877221 */ /* 0x000fe40000010000 */
        /* <DEDUP_REMOVED lines=18> */
[----:B------:R-:W-:Y:S01]  /*189b0*/  FMUL.FTZ R11, R115, R3 ;  /* 0x00000003730b7220 */ /* 0x000fe20000410000 */
[----:B------:R-:W-:Y:S01]  /*189c0*/  FMUL.FTZ R9, R113, R143 ;  /* 0x0000008f71097220 */ /* 0x000fe20000410000 */
        /* <DEDUP_REMOVED lines=13> */
[C---:B-1----:R-:W-:Y:S01]  /*18aa0*/  HMMA.16816.F32.BF16 R44, R4.reuse, R40, R44 ;  /* 0x00000028042c723c */ /* 0x042fe2000004182c */
[-C--:B------:R-:W-:Y:S01]  /*18ab0*/  FMUL.FTZ R70, R70, R3.reuse ;  /* 0x0000000346467220 */ /* 0x080fe20000410000 */
[-C--:B------:R-:W-:Y:S01]  /*18ac0*/  FMUL.FTZ R71, R71, R3.reuse ;  /* 0x0000000347477220 */ /* 0x080fe20000410000 */
[-CC-:B------:R-:W-:Y:S01]  /*18ad0*/  FFMA.FTZ R79, R145, R144.reuse, -R133.reuse ;  /* 0x00000090914f7223 */ /* 0x180fe20000010885 */
[-C--:B------:R-:W-:Y:S01]  /*18ae0*/  FFMA.FTZ R78, R242, R144.reuse, -R133 ;  /* 0x00000090f24e7223 */ /* 0x080fe20000010885 */
[----:B------:R-:W-:Y:S01]  /*18af0*/  MUFU.EX2 R80, R80 ;  /* 0x0000005000507308 */ /* 0x000fe20000000800 */
[C---:B------:R-:W-:Y:S01]  /*18b00*/  HMMA.16816.F32.BF16 R40, R4.reuse, R42, R84 ;  /* 0x0000002a0428723c */ /* 0x040fe20000041854 */
[----:B---3--:R-:W1:Y:S01]  /*18b10*/  LDSM.16.MT88.4 R48, [R192+0x9400] ;  /* 0x00940000c030783b */ /* 0x008e620000004200 */
        /* <DEDUP_REMOVED lines=13> */
[----:B------:R5:W1:Y:S01]  /*18bf0*/  MUFU.EX2 R77, R81 ;  /* 0x00000051004d7308 */ /* 0x000a620000000800 */
[----:B------:R-:W-:Y:S01]  /*18c00*/  LDSM.16.MT88.4 R108, [R192+0xac00] ;  /* 0x00ac0000c06c783b */ /* 0x000fe20000004200 */
[----:B------:R-:W-:Y:S01]  /*18c10*/  FFMA.FTZ R134, R217, R3, R134 ;  /* 0x00000003d9867223 */ /* 0x000fe20000010086 */
[----:B--2---:R-:W-:Y:S03]  /*18c20*/  HMMA.16816.F32.BF16 R52, R4, R24, R52 ;  /* 0x000000180434723c */ /* 0x004fe60000041834 */
[----:B------:R-:W-:-:S02]  /*18c30*/  FADD.FTZ R131, R131, R134 ;  /* 0x0000008683837221 */ /* 0x000fc40000010000 */
[----:B------:R-:W-:Y:S01]  /*18c40*/  MUFU.EX2 R79, R79 ;  /* 0x0000004f004f7308 */ /* 0x000fe20000000800 */
[----:B---3--:R-:W-:Y:S01]  /*18c50*/  FMUL.FTZ R60, R72, R143 ;  /* 0x0000008f483c7220 */ /* 0x008fe20000410000 */
[----:B------:R-:W-:Y:S01]  /*18c60*/  HMMA.16816.F32.BF16 R24, R4, R26, R64 ;  /* 0x0000001a0418723c */ /* 0x000fe20000041840 */
[----:B------:R-:W-:Y:S01]  /*18c70*/  LDSM.16.MT88.4 R72, [R192+0xd400] ;  /* 0x00d40000c048783b */ /* 0x000fe20000004200 */
[----:B------:R-:W-:-:S03]  /*18c80*/  FADD.FTZ R132, R132, R131 ;  /* 0x0000008384847221 */ /* 0x000fc60000010000 */
[----:B------:R-:W-:Y:S01]  /*18c90*/  LDSM.16.MT88.4 R64, [R192+0xb400] ;  /* 0x00b40000c040783b */ /* 0x000fe20000004200 */
[----:B----4-:R-:W-:Y:S01]  /*18ca0*/  HMMA.16816.F32.BF16 R60, R4, R36, R60 ;  /* 0x00000024043c723c */ /* 0x010fe2000004183c */
[----:B-----5:R-:W-:Y:S01]  /*18cb0*/  FFMA.FTZ R81, R246, R144, -R139 ;  /* 0x00000090f6517223 */ /* 0x020fe2000001088b */
[----:B------:R-:W-:Y:S01]  /*18cc0*/  MUFU.EX2 R76, R76 ;  /* 0x0000004c004c7308 */ /* 0x000fe20000000800 */
[----:B------:R-:W-:-:S03]  /*18cd0*/  FADD.FTZ R121, R121, R132 ;  /* 0x0000008479797221 */ /* 0x000fc60000010000 */
[----:B------:R-:W-:Y:S01]  /*18ce0*/  HMMA.16816.F32.BF16 R4, R4, R38, R68 ;  /* 0x000000260404723c */ /* 0x000fe20000041844 */
[----:B------:R-:W2:Y:S03]  /*18cf0*/  LDSM.16.MT88.4 R36, [R122+0xb400] ;  /* 0x00b400007a24783b */ /* 0x000ea60000004200 */
[----:B------:R-:W-:Y:S03]  /*18d00*/  MUFU.EX2 R78, R78 ;  /* 0x0000004e004e7308 */ /* 0x000fe60000000800 */
[----:B------:R-:W-:Y:S01]  /*18d10*/  F2FP.BF16.F32.PACK_AB R68, R85, R92 ;  /* 0x0000005c5544723e */ /* 0x000fe200000010ff */
[----:B------:R-:W-:Y:S01]  /*18d20*/  FADD.FTZ R92, R92, R135 ;  /* 0x000000875c5c7221 */ /* 0x000fe20000010000 */
[----:B------:R-:W-:Y:S01]  /*18d30*/  F2FP.BF16.F32.PACK_AB R69, R101, R104 ;  /* 0x000000686545723e */ /* 0x000fe200000010ff */
[----:B------:R-:W-:Y:S01]  /*18d40*/  FADD.FTZ R104, R104, R121 ;  /* 0x0000007968687221 */ /* 0x000fe20000010000 */
[----:B-1----:R-:W-:Y:S01]  /*18d50*/  F2FP.BF16.F32.PACK_AB R70, R77, R80 ;  /* 0x000000504d46723e */ /* 0x002fe200000010ff */
[----:B------:R-:W-:Y:S01]  /*18d60*/  MUFU.EX2 R81, R81 ;  /* 0x0000005100517308 */ /* 0x000fe20000000800 */
[----:B------:R-:W-:Y:S01]  /*18d70*/  F2FP.BF16.F32.PACK_AB R71, R93, R100 ;  /* 0x000000645d47723e */ /* 0x000fe200000010ff */
[----:B------:R-:W-:Y:S01]  /*18d80*/  FADD.FTZ R85, R85, R92 ;  /* 0x0000005c55557221 */ /* 0x000fe20000010000 */
[----:B------:R-:W-:-:S03]  /*18d90*/  FADD.FTZ R101, R101, R104 ;  /* 0x0000006865657221 */ /* 0x000fc60000010000 */
[----:B------:R-:W-:Y:S01]  /*18da0*/  FADD.FTZ R2, R80, R85 ;  /* 0x0000005550027221 */ /* 0x000fe20000010000 */
[----:B------:R-:W-:Y:S01]  /*18db0*/  FADD.FTZ R100, R100, R101 ;  /* 0x0000006564647221 */ /* 0x000fe20000010000 */
[----:B------:R-:W-:Y:S01]  /*18dc0*/  HMMA.16816.F32.BF16 R12, R68, R56, R12 ;  /* 0x00000038440c723c */ /* 0x000fe2000004180c */
[----:B------:R-:W1:Y:S01]  /*18dd0*/  MUFU.EX2 R82, R82 ;  /* 0x0000005200527308 */ /* 0x000e620000000800 */
[----:B------:R-:W-:Y:S01]  /*18de0*/  FADD.FTZ R2, R77, R2 ;  /* 0x000000024d027221 */ /* 0x000fe20000010000 */
[----:B------:R-:W-:-:S03]  /*18df0*/  FADD.FTZ R100, R93, R100 ;  /* 0x000000645d647221 */ /* 0x000fc60000010000 */
[C---:B------:R-:W-:Y:S01]  /*18e00*/  HMMA.16816.F32.BF16 R20, R68.reuse, R58, R20 ;  /* 0x0000003a4414723c */ /* 0x040fe20000041814 */
[----:B------:R-:W3:Y:S02]  /*18e10*/  LDSM.16.MT88.4 R56, [R192+0x9800] ;  /* 0x00980000c038783b */ /* 0x000ee40000004200 */
[----:B------:R-:W-:Y:S03]  /*18e20*/  MUFU.EX2 R83, R83 ;  /* 0x0000005300537308 */ /* 0x000fe60000000800 */
[C---:B------:R-:W-:Y:S05]  /*18e30*/  HMMA.16816.F32.BF16 R8, R68.reuse, R48, R8 ;  /* 0x000000304408723c */ /* 0x040fea0000041808 */
[----:B------:R-:W4:Y:S01]  /*18e40*/  MUFU.EX2 R84, R84 ;  /* 0x0000005400547308 */ /* 0x000f220000000800 */
[C---:B------:R-:W-:Y:S01]  /*18e50*/  HMMA.16816.F32.BF16 R16, R68.reuse, R50, R16 ;  /* 0x000000324410723c */ /* 0x040fe20000041810 */
[----:B------:R-:W5:Y:S05]  /*18e60*/  LDSM.16.MT88.4 R48, [R122+0xd400] ;  /* 0x00d400007a30783b */ /* 0x000f6a0000004200 */
        /* <DEDUP_REMOVED lines=8> */
[----:B-1----:R-:W-:Y:S01]  /*18ef0*/  F2FP.BF16.F32.PACK_AB R72, R82, R81 ;  /* 0x000000515248723e */ /* 0x002fe200000010ff */
[----:B------:R-:W-:Y:S01]  /*18f00*/  FADD.FTZ R81, R81, R2 ;  /* 0x0000000251517221 */ /* 0x000fe20000010000 */
[----:B------:R-:W-:-:S03]  /*18f10*/  F2FP.BF16.F32.PACK_AB R73, R76, R79 ;  /* 0x0000004f4c49723e */ /* 0x000fc600000010ff */
[C---:B------:R-:W-:Y:S01]  /*18f20*/  HMMA.16816.F32.BF16 R32, R68.reuse, R64, R32 ;  /* 0x000000404420723c */ /* 0x040fe20000041820 */
[----:B----4-:R-:W-:Y:S01]  /*18f30*/  F2FP.BF16.F32.PACK_AB R74, R84, R83 ;  /* 0x00000053544a723e */ /* 0x010fe200000010ff */
[----:B------:R-:W-:Y:S01]  /*18f40*/  MUFU.EX2 R88, R88 ;  /* 0x0000005800587308 */ /* 0x000fe20000000800 */
[----:B--2---:R-:W-:Y:S01]  /*18f50*/  F2FP.BF16.F32.PACK_AB R75, R87, R78 ;  /* 0x0000004e574b723e */ /* 0x004fe200000010ff */
[----:B------:R-:W-:Y:S02]  /*18f60*/  FADD.FTZ R82, R82, R81 ;  /* 0x0000005152527221 */ /* 0x000fe40000010000 */
[----:B------:R-:W-:Y:S01]  /*18f70*/  HMMA.16816.F32.BF16 R28, R68, R66, R28 ;  /* 0x00000042441c723c */ /* 0x000fe2000004181c */
[----:B------:R-:W1:Y:S03]  /*18f80*/  LDSM.16.MT88.4 R64, [R122+0x9800] ;  /* 0x009800007a40783b */ /* 0x000e660000004200 */
[----:B------:R-:W-:Y:S02]  /*18f90*/  MUFU.EX2 R90, R90 ;  /* 0x0000005a005a7308 */ /* 0x000fe40000000800 */
[C---:B---3--:R-:W-:Y:S06]  /*18fa0*/  HMMA.16816.F32.BF16 R8, R72.reuse, R56, R8 ;  /* 0x000000384808723c */ /* 0x048fec0000041808 */
[----:B------:R-:W-:Y:S01]  /*18fb0*/  HMMA.16816.F32.BF16 R16, R72, R58, R16 ;  /* 0x0000003a4810723c */ /* 0x000fe20000041810 */
[----:B------:R-:W2:Y:S01]  /*18fc0*/  LDSM.16.MT88.4 R56, [R192+0xd800] ;  /* 0x00d80000c038783b */ /* 0x000ea20000004200 */
[----:B------:R-:W3:Y:S04]  /*18fd0*/  MUFU.EX2 R91, R91 ;  /* 0x0000005b005b7308 */ /* 0x000ee80000000800 */
[C---:B-----5:R-:W-:Y:S04]  /*18fe0*/  HMMA.16816.F32.BF16 R60, R68.reuse, R48, R60 ;  /* 0x00000030443c723c */ /* 0x060fe8000004183c */
[----:B------:R-:W-:Y:S02]  /*18ff0*/  MUFU.EX2 R94, R94 ;  /* 0x0000005e005e7308 */ /* 0x000fe40000000800 */
[----:B------:R-:W-:Y:S01]  /*19000*/  HMMA.16816.F32.BF16 R4, R68, R50, R4 ;  /* 0x000000324404723c */ /* 0x000fe20000041804 */
[----:B------:R-:W4:Y:S04]  /*19010*/  LDSM.16.MT88.4 R48, [R122+0xb800] ;  /* 0x00b800007a30783b */ /* 0x000f280000004200 */
[----:B------:R-:W5:Y:S01]  /*19020*/  LDSM.16.MT88.4 R68, [R122+0xd800] ;  /* 0x00d800007a44783b */ /* 0x000f620000004200 */
[C---:B------:R-:W-:Y:S01]  /*19030*/  HMMA.16816.F32.BF16 R32, R72.reuse, R36, R32 ;  /* 0x000000244820723c */ /* 0x040fe20000041820 */
[----:B------:R-:W3:Y:S05]  /*19040*/  MUFU.EX2 R95, R95 ;  /* 0x0000005f005f7308 */ /* 0x000eea0000000800 */
[C---:B------:R-:W-:Y:S01]  /*19050*/  HMMA.16816.F32.BF16 R28, R72.reuse, R38, R28 ;  /* 0x00000026481c723c */ /* 0x040fe2000004181c */
[----:B------:R-:W3:Y:S02]  /*19060*/  LDSM.16.MT88.4 R36, [R192+0x9c00] ;  /* 0x009c0000c024783b */ /* 0x000ee40000004200 */
[----:B------:R-:W3:Y:S03]  /*19070*/  MUFU.EX2 R145, R145 ;  /* 0x0000009100917308 */ /* 0x000ee60000000800 */
        /* <DEDUP_REMOVED lines=13> */
[C---:B-----5:R-:W-:Y:S01]  /*19150*/  HMMA.16816.F32.BF16 R60, R72.reuse, R68, R60 ;  /* 0x00000044483c723c */ /* 0x060fe2000004183c */
[----:B------:R-:W4:Y:S05]  /*19160*/  MUFU.EX2 R180, R180 ;  /* 0x000000b400b47308 */ /* 0x000f2a0000000800 */
[----:B------:R-:W-:Y:S01]  /*19170*/  HMMA.16816.F32.BF16 R4, R72, R70, R4 ;  /* 0x000000464804723c */ /* 0x000fe20000041804 */
[----:B---3--:R-:W-:Y:S01]  /*19180*/  F2FP.BF16.F32.PACK_AB R68, R91, R90 ;  /* 0x0000005a5b44723e */ /* 0x008fe200000010ff */
[----:B------:R-:W3:Y:S01]  /*19190*/  LDSM.16.MT88.4 R72, [R192+0xdc00] ;  /* 0x00dc0000c048783b */ /* 0x000ee20000004200 */
[----:B------:R-:W-:Y:S01]  /*191a0*/  F2FP.BF16.F32.PACK_AB R69, R89, R86 ;  /* 0x000000565945723e */ /* 0x000fe200000010ff */
[----:B------:R-:W-:Y:S03]  /*191b0*/  MUFU.EX2 R153, R153 ;  /* 0x0000009900997308 */ /* 0x000fe60000000800 */
[----:B------:R-:W-:-:S02]  /*191c0*/  F2FP.BF16.F32.PACK_AB R70, R95, R94 ;  /* 0x0000005e5f46723e */ /* 0x000fc400000010ff */
        /* <DEDUP_REMOVED lines=20> */
[C---:B---3--:R-:W-:Y:S05]  /*19310*/  HMMA.16816.F32.BF16 R52, R68.reuse, R72, R52 ;  /* 0x000000484434723c */ /* 0x048fea0000041834 */
[----:B------:R-:W-:Y:S01]  /*19320*/  MUFU.EX2 R161, R161 ;  /* 0x000000a100a17308 */ /* 0x000fe20000000800 */
[----:B------:R-:W-:Y:S01]  /*19330*/  HMMA.16816.F32.BF16 R24, R68, R74, R24 ;  /* 0x0000004a4418723c */ /* 0x000fe20000041818 */
[----:B----4-:R-:W-:-:S02]  /*19340*/  F2FP.BF16.F32.PACK_AB R72, R180, R151 ;  /* 0x00000097b448723e */ /* 0x010fc400000010ff */
        /* <DEDUP_REMOVED lines=55> */
[----:B------:R-:W1:Y:S05]  /*196c0*/  LDSM.16.MT88.4 R56, [R122+0xc800] ;  /* 0x00c800007a38783b */ /* 0x000e6a0000004200 */
        /* <DEDUP_REMOVED lines=9> */
[----:B------:R-:W-:-:S05]  /*19760*/  F2FP.BF16.F32.PACK_AB R69, R126, R127 ;  /* 0x0000007f7e45723e */ /* 0x000fca00000010ff */
        /* <DEDUP_REMOVED lines=9> */
[----:B------:R-:W-:Y:S01]  /*19800*/  HMMA.16816.F32.BF16 R8, R72, R36, R8 ;  /* 0x000000244808723c */ /* 0x000fe20000041808 */
[----:B------:R-:W-:-:S05]  /*19810*/  FFMA.FTZ R66, R120, R144, -R133 ;  /* 0x0000009078427223 */ /* 0x000fca0000010885 */
[C---:B------:R-:W-:Y:S01]  /*19820*/  HMMA.16816.F32.BF16 R16, R72.reuse, R38, R16 ;  /* 0x000000264810723c */ /* 0x040fe20000041810 */
[----:B------:R-:W5:Y:S01]  /*19830*/  MUFU.EX2 R66, R66 ;  /* 0x0000004200427308 */ /* 0x000f620000000800 */
[----:B---3--:R-:W-:Y:S01]  /*19840*/  F2FP.BF16.F32.PACK_AB R68, R65, R124 ;  /* 0x0000007c4144723e */ /* 0x008fe200000010ff */
[----:B------:R-:W3:Y:S03]  /*19850*/  LDSM.16.MT88.4 R36, [R192+0xe800] ;  /* 0x00e80000c024783b */ /* 0x000ee60000004200 */
[----:B--2---:R-:W-:Y:S01]  /*19860*/  HMMA.16816.F32.BF16 R12, R72, R48, R12 ;  /* 0x00000030480c723c */ /* 0x004fe2000004180c */
[----:B----4-:R-:W-:-:S05]  /*19870*/  F2FP.BF16.F32.PACK_AB R70, R3, R64 ;  /* 0x000000400346723e */ /* 0x010fca00000010ff */
[----:B------:R-:W-:Y:S01]  /*19880*/  HMMA.16816.F32.BF16 R20, R72, R50, R20 ;  /* 0x000000324814723c */ /* 0x000fe20000041814 */
[----:B------:R-:W2:Y:S01]  /*19890*/  LDSM.16.MT88.4 R48, [R122+0xe800] ;  /* 0x00e800007a30783b */ /* 0x000ea20000004200 */
[----:B-----5:R-:W-:-:S07]  /*198a0*/  F2FP.BF16.F32.PACK_AB R71, R66, R125 ;  /* 0x0000007d4247723e */ /* 0x020fce00000010ff */
        /* <DEDUP_REMOVED lines=58> */
[----:B------:R-:W-:Y:S01]  /*19c50*/  FADD.FTZ R127, R127, R2 ;  /* 0x000000027f7f7221 */ /* 0x000fe20000010000 */
[----:B------:R-:W-:Y:S01]  /*19c60*/  MOV R2, R138 ;  /* 0x0000008a00027202 */ /* 0x000fe20000000f00 */
[----:B------:R-:W-:Y:S01]  /*19c70*/  FADD.FTZ R65, R65, R124 ;  /* 0x0000007c41417221 */ /* 0x000fe20000010000 */
[----:B------:R-:W-:Y:S01]  /*19c80*/  HMMA.16816.F32.BF16 R68, R68, R14, R4 ;  /* 0x0000000e4444723c */ /* 0x000fe20000041804 */
[----:B------:R-:W-:Y:S02]  /*19c90*/  FADD.FTZ R126, R126, R127 ;  /* 0x0000007f7e7e7221 */ /* 0x000fe40000010000 */
[----:B------:R-:W-:-:S02]  /*19ca0*/  FADD.FTZ R64, R64, R65 ;  /* 0x0000004140407221 */ /* 0x000fc40000010000 */
[----:B------:R-:W-:Y:S02]  /*19cb0*/  FADD.FTZ R125, R125, R126 ;  /* 0x0000007e7d7d7221 */ /* 0x000fe40000010000 */
[----:B------:R-:W-:Y:S01]  /*19cc0*/  FADD.FTZ R216, R3, R64 ;  /* 0x0000004003d87221 */ /* 0x000fe20000010000 */
[----:B------:R-:W-:Y:S01]  /*19cd0*/  MOV R3, R142 ;  /* 0x0000008e00037202 */ /* 0x000fe20000000f00 */
[----:B------:R-:W-:-:S15]  /*19ce0*/  FADD.FTZ R217, R66, R125 ;  /* 0x0000007d42d97221 */ /* 0x000fde0000010000 */
.L_x_2720:
[----:B------:R-:W-:-:S13]  /*19cf0*/  ISETP.GE.AND P0, PT, R211, 0x1, PT ;  /* 0x00000001d300780c */ /* 0x000fda0003f06270 */
[----:B------:R-:W-:Y:S05]  /*19d00*/  @!P0 BRA `(.L_x_2729) ;  /* 0x0000004c00848947 */ /* 0x000fea0003800000 */
[----:B------:R-:W-:Y:S02]  /*19d10*/  MOV R121, R2 ;  /* 0x0000000200797202 */ /* 0x000fe40000000f00 */
[----:B------:R-:W-:Y:S02]  /*19d20*/  MOV R120, R3 ;  /* 0x0000000300787202 */ /* 0x000fe40000000f00 */
.L_x_2738:
        /* <DEDUP_REMOVED lines=68> */
.L_x_2731:
[----:B------:R-:W2:Y:S02]  /*1a170*/  LD.E R3, desc[UR4][R118.64+0x40] ;  /* 0x0000400476037980 */ /* 0x000ea4000c101900 */
[----:B--2---:R-:W-:Y:S04]  /*1a180*/  LEA R3, -R3, RZ, 0x7 ;  /* 0x000000ff03037211 */ /* 0x004fe800078e39ff */
[----:B------:R-:W-:Y:S02]  /*1a190*/  SHF.R.S32.HI R4, RZ, 0x1f, R3 ;  /* 0x0000001fff047819 */ /* 0x000fe40000011403 */
.L_x_2732:
[----:B------:R-:W-:Y:S05]  /*1a1a0*/  BSYNC B0 ;  /* 0x0000000000007941 */ /* 0x000fea0003800000 */
.L_x_2730:
        /* <DEDUP_REMOVED lines=95> */
[----:B------:R-:W2:Y:S06]  /*1a7a0*/  LDSM.16.M88.4 R132, [R194+0x3400] ;  /* 0x00340000c284783b */ /* 0x000eac0000000200 */
[----:B------:R-:W4:Y:S06]  /*1a7b0*/  LDSM.16.M88.4 R136, [R194+0x3800] ;  /* 0x00380000c288783b */ /* 0x000f2c0000000200 */
[----:B------:R-:W5:Y:S06]  /*1a7c0*/  LDSM.16.M88.4 R32, [R194+0x3c00] ;  /* 0x003c0000c220783b */ /* 0x000f6c0000000200 */
        /* <DEDUP_REMOVED lines=9> */
[C---:B---3--:R-:W-:Y:S05]  /*1a860*/  HMMA.16816.F32.BF16 R16, R124.reuse, R134, RZ ;  /* 0x000000867c10723c */ /* 0x048fea00000418ff */
[----:B------:R-:W2:Y:S01]  /*1a870*/  LDSM.16.M88.4 R140, [R123+0x3000] ;  /* 0x003000007b8c783b */ /* 0x000ea20000000200 */
        /* <DEDUP_REMOVED lines=21> */
[C---:B------:R-:W-:Y:S05]  /*1a9d0*/  HMMA.16816.F32.BF16 R60, R124.reuse, R64, RZ ;  /* 0x000000407c3c723c */ /* 0x040fea00000418ff */
[----:B------:R-:W-:Y:S01]  /*1a9e0*/  LDSM.16.M88.4 R176, [R194+0x8400] ;  /* 0x00840000c2b0783b */ /* 0x000fe20000000200 */
[----:B------:R-:W-:Y:S05]  /*1a9f0*/  HMMA.16816.F32.BF16 R64, R124, R66, RZ ;  /* 0x000000427c40723c */ /* 0x000fea00000418ff */
[----:B------:R-:W1:Y:S01]  /*1aa00*/  LDSM.16.M88.4 R124, [R123+0x4400] ;  /* 0x004400007b7c783b */ /* 0x000e620000000200 */
[C---:B--2---:R-:W-:Y:S05]  /*1aa10*/  HMMA.16816.F32.BF16 R4, R128.reuse, R140, R4 ;  /* 0x0000008c8004723c */ /* 0x044fea0000041804 */
[----:B------:R-:W-:Y:S01]  /*1aa20*/  LDSM.16.M88.4 R180, [R194+0x8800] ;  /* 0x00880000c2b4783b */ /* 0x000fe20000000200 */
[C---:B------:R-:W-:Y:S05]  /*1aa30*/  HMMA.16816.F32.BF16 R8, R128.reuse, R142, R8 ;  /* 0x0000008e8008723c */ /* 0x040fea0000041808 */
[----:B------:R-:W2:Y:S01]  /*1aa40*/  LDSM.16.M88.4 R140, [R123+0x4800] ;  /* 0x004800007b8c783b */ /* 0x000ea20000000200 */
[C---:B---3--:R-:W-:Y:S05]  /*1aa50*/  HMMA.16816.F32.BF16 R12, R128.reuse, R132, R12 ;  /* 0x00000084800c723c */ /* 0x048fea000004180c */
[----:B------:R-:W-:Y:S01]  /*1aa60*/  LDSM.16.M88.4 R184, [R193+0x2000] ;  /* 0x00200000c1b8783b */ /* 0x000fe20000000200 */
[C---:B------:R-:W-:Y:S05]  /*1aa70*/  HMMA.16816.F32.BF16 R16, R128.reuse, R134, R16 ;  /* 0x000000868010723c */ /* 0x040fea0000041810 */
[----:B------:R-:W3:Y:S01]  /*1aa80*/  LDSM.16.M88.4 R132, [R194+0x5800] ;  /* 0x00580000c284783b */ /* 0x000ee20000000200 */
[C---:B----4-:R-:W-:Y:S05]  /*1aa90*/  HMMA.16816.F32.BF16 R20, R128.reuse, R136, R20 ;  /* 0x000000888014723c */ /* 0x050fea0000041814 */
[----:B------:R-:W-:Y:S01]  /*1aaa0*/  LDSM.16.M88.4 R188, [R123+0x7000] ;  /* 0x007000007bbc783b */ /* 0x000fe20000000200 */
[C---:B------:R-:W-:Y:S05]  /*1aab0*/  HMMA.16816.F32.BF16 R24, R128.reuse, R138, R24 ;  /* 0x0000008a8018723c */ /* 0x040fea0000041818 */
[----:B------:R-:W4:Y:S01]  /*1aac0*/  LDSM.16.M88.4 R136, [R194+0x5c00] ;  /* 0x005c0000c288783b */ /* 0x000f220000000200 */
[C---:B-----5:R-:W-:Y:S06]  /*1aad0*/  HMMA.16816.F32.BF16 R28, R128.reuse, R144, R28 ;  /* 0x00000090801c723c */ /* 0x060fec000004181c */
        /* <DEDUP_REMOVED lines=117> */
[----:B------:R4:W1:Y:S01]  /*1b230*/  MUFU.TANH R230, R21 ;  /* 0x0000001500e67308 */ /* 0x0008620000002400 */
[-C--:B------:R-:W-:Y:S01]  /*1b240*/  FMUL.FTZ R25, R25, R218.reuse ;  /* 0x000000da19197220 */ /* 0x080fe20000410000 */
[-C--:B------:R-:W-:Y:S01]  /*1b250*/  FMUL.FTZ R26, R26, R218.reuse ;  /* 0x000000da1a1a7220 */ /* 0x080fe20000410000 */
[-C--:B------:R-:W-:Y:S07]  /*1b260*/  FMUL.FTZ R27, R27, R218.reuse ;  /* 0x000000da1b1b7220 */ /* 0x080fee0000410000 */
[----:B------:R2:W1:Y:S10]  /*1b270*/  MUFU.TANH R238, R23 ;  /* 0x0000001700ee7308 */ /* 0x0004740000002400 */
        /* <DEDUP_REMOVED lines=8> */
[----:B------:R-:W1:Y:S08]  /*1b300*/  LDSM.16.M88.4 R4, [R123+0x8800] ;  /* 0x008800007b04783b */ /* 0x000e700000000200 */
        /* <DEDUP_REMOVED lines=10> */
[-C--:B----4-:R-:W-:Y:S01]  /*1b3b0*/  FMUL.FTZ R21, R39, R218.reuse ;  /* 0x000000da27157220 */ /* 0x090fe20000410000 */
[-C--:B------:R-:W-:Y:S01]  /*1b3c0*/  FMUL.FTZ R36, R36, R218.reuse ;  /* 0x000000da24247220 */ /* 0x080fe20000410000 */
[-C--:B------:R-:W-:Y:S04]  /*1b3d0*/  FMUL.FTZ R37, R37, R218.reuse ;  /* 0x000000da25257220 */ /* 0x080fe80000410000 */
[----:B------:R-:W4:Y:S01]  /*1b3e0*/  MUFU.TANH R165, R18 ;  /* 0x0000001200a57308 */ /* 0x000f220000002400 */
[-C--:B------:R-:W-:Y:S01]  /*1b3f0*/  FMUL.FTZ R38, R38, R218.reuse ;  /* 0x000000da26267220 */ /* 0x080fe20000410000 */
[-C--:B--2---:R-:W-:Y:S01]  /*1b400*/  FMUL.FTZ R23, R42, R218.reuse ;  /* 0x000000da2a177220 */ /* 0x084fe20000410000 */
[-C--:B------:R-:W-:Y:S01]  /*1b410*/  FMUL.FTZ R40, R40, R218.reuse ;  /* 0x000000da28287220 */ /* 0x080fe20000410000 */
[-C--:B------:R-:W-:Y:S01]  /*1b420*/  FMUL.FTZ R41, R41, R218.reuse ;  /* 0x000000da29297220 */ /* 0x080fe20000410000 */
[-C--:B------:R-:W-:Y:S05]  /*1b430*/  FMUL.FTZ R43, R43, R218.reuse ;  /* 0x000000da2b2b7220 */ /* 0x080fea0000410000 */
[----:B------:R-:W2:Y:S01]  /*1b440*/  MUFU.TANH R17, R17 ;  /* 0x0000001100117308 */ /* 0x000ea20000002400 */
[C---:B-----5:R-:W-:Y:S06]  /*1b450*/  HMMA.16816.F32.BF16 R44, R184.reuse, R8, R44 ;  /* 0x00000008b82c723c */ /* 0x060fec000004182c */
[C---:B------:R-:W-:Y:S03]  /*1b460*/  HMMA.16816.F32.BF16 R48, R184.reuse, R10, R48 ;  /* 0x0000000ab830723c */ /* 0x040fe60000041830 */
[----:B------:R-:W2:Y:S01]  /*1b470*/  MUFU.TANH R232, R20 ;  /* 0x0000001400e87308 */ /* 0x000ea20000002400 */
[----:B------:R-:W5:Y:S02]  /*1b480*/  LDSM.16.M88.4 R8, [R123+0x8c00] ;  /* 0x008c00007b08783b */ /* 0x000f640000000200 */
[----:B------:R-:W-:Y:S07]  /*1b490*/  DEPBAR.LE SB0, 0x0 ;  /* 0x000080000000791a */ /* 0x000fee0000000000 */
[----:B------:R-:W2:Y:S01]  /*1b4a0*/  MUFU.TANH R240, R22 ;  /* 0x0000001600f07308 */ /* 0x000ea20000002400 */
[----:B------:R-:W-:Y:S01]  /*1b4b0*/  BAR.SYNC.DEFER_BLOCKING 0x0 ;  /* 0x0000000000007b1d */ /* 0x000fe20000010000 */
[C---:B-1----:R-:W-:Y:S08]  /*1b4c0*/  HMMA.16816.F32.BF16 R52, R184.reuse, R4, R52 ;  /* 0x00000004b834723c */ /* 0x042ff00000041834 */
[----:B------:R-:W1:Y:S01]  /*1b4d0*/  MUFU.TANH R228, R24 ;  /* 0x0000001800e47308 */ /* 0x000e620000002400 */
        /* <DEDUP_REMOVED lines=39> */
[----:B------:R-:W1:Y:S10]  /*1b750*/  MUFU.TANH R19, R19 ;  /* 0x0000001300137308 */ /* 0x000e740000002400 */
[----:B------:R1:W1:Y:S10]  /*1b760*/  MUFU.TANH R182, R36 ;  /* 0x0000002400b67308 */ /* 0x0002740000002400 */
[----:B------:R1:W1:Y:S10]  /*1b770*/  MUFU.TANH R180, R37 ;  /* 0x0000002500b47308 */ /* 0x0002740000002400 */
[----:B------:R1:W1:Y:S10]  /*1b780*/  MUFU.TANH R178, R38 ;  /* 0x0000002600b27308 */ /* 0x0002740000002400 */
[----:B------:R-:W1:Y:S10]  /*1b790*/  MUFU.TANH R21, R21 ;  /* 0x0000001500157308 */ /* 0x000e740000002400 */
[----:B------:R1:W1:Y:S10]  /*1b7a0*/  MUFU.TANH R174, R40 ;  /* 0x0000002800ae7308 */ /* 0x0002740000002400 */
[----:B------:R1:W1:Y:S10]  /*1b7b0*/  MUFU.TANH R172, R41 ;  /* 0x0000002900ac7308 */ /* 0x0002740000002400 */
        /* <DEDUP_REMOVED lines=15> */
[----:B------:R-:W1:Y:S10]  /*1b8b0*/  MUFU.TANH R144, R144 ;  /* 0x0000009000907308 */ /* 0x000e740000002400 */
[----:B------:R1:W1:Y:S10]  /*1b8c0*/  MUFU.TANH R128, R60 ;  /* 0x0000003c00807308 */ /* 0x0002740000002400 */
[----:B------:R1:W1:Y:S10]  /*1b8d0*/  MUFU.TANH R126, R61 ;  /* 0x0000003d007e7308 */ /* 0x0002740000002400 */
[----:B------:R-:W1:Y:S10]  /*1b8e0*/  MUFU.TANH R58, R58 ;  /* 0x0000003a003a7308 */ /* 0x000e740000002400 */
[----:B------:R-:W1:Y:S10]  /*1b8f0*/  MUFU.TANH R59, R59 ;  /* 0x0000003b003b7308 */ /* 0x000e740000002400 */
        /* <DEDUP_REMOVED lines=8> */
[----:B------:R-:W-:Y:S05]  /*1b980*/  SHF.L.U32 R9, R211, 0x7, RZ ;  /* 0x00000007d3097819 */ /* 0x000fea00000006ff */
[C---:B------:R-:W-:Y:S01]  /*1b990*/  VIADD R7, R9.reuse, 0xffffff00 ;  /* 0xffffff0009077836 */ /* 0x040fe20000000000 */
[----:B------:R-:W-:Y:S04]  /*1b9a0*/  IADD3 R9, R9, -0x80, RZ ;  /* 0xffffff8009097810 */ /* 0x000fe80007ffe0ff */
        /* <DEDUP_REMOVED lines=31> */
[----:B------:R-:W2:Y:S01]  /*1bba0*/  LD.E.64 R8, desc[UR4][R118.64+0x20] ;  /* 0x0000200476087980 */ /* 0x000ea2000c101b00 */
[----:B------:R-:W-:Y:S02]  /*1bbb0*/  @!P0 IMAD.MOV R6, RZ, RZ, -R6 ;  /* 0x000000ffff068224 */ /* 0x000fe400078e0a06 */
[----:B------:R-:W-:Y:S01]  /*1bbc0*/  @P6 VIADD R11, R11, 0x1 ;  /* 0x000000010b0b6836 */ /* 0x000fe20000000000 */
[----:B------:R-:W-:Y:S04]  /*1bbd0*/  ISETP.NE.AND P6, PT, R10, RZ, PT ;  /* 0x000000ff0a00720c */ /* 0x000fe80003fc5270 */
[C---:B------:R-:W-:Y:S02]  /*1bbe0*/  SEL R5, R2.reuse, R6, !P6 ;  /* 0x0000000602057207 */ /* 0x040fe40007000000 */
[----:B------:R-:W3:Y:S01]  /*1bbf0*/  LD.E.64 R6, desc[UR4][R118.64+0x38] ;  /* 0x0000380476067980 */ /* 0x000ee2000c101b00 */
[----:B------:R-:W-:Y:S02]  /*1bc00*/  @!P1 IADD3 R11, -R11, RZ, RZ ;  /* 0x000000ff0b0b9210 */ /* 0x000fe40007ffe1ff */
[CC--:B------:R-:W-:Y:S02]  /*1bc10*/  LEA R26, P1, R5.reuse, R208.reuse, 0x2 ;  /* 0x000000d0051a7211 */ /* 0x0c0fe400078210ff */
[----:B------:R-:W-:Y:S02]  /*1bc20*/  SEL R11, R2, R11, !P6 ;  /* 0x0000000b020b7207 */ /* 0x000fe40007000000 */
[-C--:B-1----:R-:W-:Y:S02]  /*1bc30*/  LEA.HI.X.SX32 R27, R5, R209.reuse, 0x2, P1 ;  /* 0x000000d1051b7211 */ /* 0x082fe400008f16ff */
        /* <DEDUP_REMOVED lines=19> */
.L_x_2736:
[----:B------:R-:W2:Y:S02]  /*1bd70*/  LD.E R7, desc[UR4][R118.64+0x38] ;  /* 0x0000380476077980 */ /* 0x000ea4000c101900 */
[----:B--2---:R-:W-:Y:S04]  /*1bd80*/  LEA R7, -R7, RZ, 0x7 ;  /* 0x000000ff07077211 */ /* 0x004fe800078e39ff */
[----:B------:R-:W-:Y:S02]  /*1bd90*/  SHF.R.S32.HI R2, RZ, 0x1f, R7 ;  /* 0x0000001fff027819 */ /* 0x000fe40000011407 */
.L_x_2737:
[----:B------:R-:W-:Y:S05]  /*1bda0*/  BSYNC B0 ;  /* 0x0000000000007941 */ /* 0x000fea0003800000 */
.L_x_2735:
[C---:B------:R-:W-:Y:S02]  /*1bdb0*/  LEA R26, P1, R7.reuse, R200, 0x1 ;  /* 0x000000c8071a7211 */ /* 0x040fe400078208ff */
[C---:B------:R-:W-:Y:S02]  /*1bdc0*/  IADD3 R5, P0, R7.reuse, R198, RZ ;  /* 0x000000c607057210 */ /* 0x040fe40007f1e0ff */
[-C--:B-1----:R-:W-:Y:S02]  /*1bdd0*/  LEA.HI.X R27, R7, R201.reuse, R2, 0x1, P1 ;  /* 0x000000c9071b7211 */ /* 0x082fe400008f0c02 */
        /* <DEDUP_REMOVED lines=88> */
.L_x_2734:
[----:B------:R-:W-:Y:S05]  /*1c360*/  BSYNC B1 ;  /* 0x0000000000017941 */ /* 0x000fea0003800000 */
.L_x_2733:
[----:B-1----:R-:W3:Y:S01]  /*1c370*/  LD.E R52, desc[UR4][R118.64+0xdc] ;  /* 0x0000dc0476347980 */ /* 0x002ee2000c101900 */
[----:B------:R-:W-:Y:S03]  /*1c380*/  IADD3 R124, R211, -0x1, RZ ;  /* 0xffffffffd37c7810 */ /* 0x000fe60007ffe0ff */
[----:B--2---:R-:W-:Y:S01]  /*1c390*/  LDSM.16.MT88.4 R28, [R192+0xb000] ;  /* 0x00b00000c01c783b */ /* 0x004fe20000004200 */
[----:B------:R-:W-:Y:S04]  /*1c3a0*/  LEA R2, R124, R215, 0x7 ;  /* 0x000000d77c027211 */ /* 0x000fe800078e38ff */
[----:B------:R-:W-:Y:S02]  /*1c3b0*/  I2FP.F32.S32 R3, R2 ;  /* 0x0000000200037245 */ /* 0x000fe40000201400 */
[C---:B------:R-:W-:Y:S01]  /*1c3c0*/  IADD3 R4, R2.reuse, 0x9, RZ ;  /* 0x0000000902047810 */ /* 0x040fe20007ffe0ff */
[----:B------:R-:W-:Y:S01]  /*1c3d0*/  LDSM.16.MT88.4 R40, [R122+0xb000] ;  /* 0x00b000007a28783b */ /* 0x000fe20000004200 */
[----:B------:R-:W-:Y:S01]  /*1c3e0*/  IADD3 R7, R2, 0x21, RZ ;  /* 0x0000002102077810 */ /* 0x000fe20007ffe0ff */
[CC--:B------:R-:W-:Y:S01]  /*1c3f0*/  FFMA.FTZ R147, R0.reuse, R3.reuse, R147 ;  /* 0x0000000300937223 */ /* 0x0c0fe20000010093 */
[----:B------:R-:W-:Y:S01]  /*1c400*/  FFMA.FTZ R143, R0, R3, R143 ;  /* 0x00000003008f7223 */ /* 0x000fe2000001008f */
[C---:B------:R-:W-:Y:S02]  /*1c410*/  IADD3 R3, R2.reuse, 0x11, RZ ;  /* 0x0000001102037810 */ /* 0x040fe40007ffe0ff */
[----:B------:R-:W-:Y:S02]  /*1c420*/  I2FP.F32.S32 R4, R4 ;  /* 0x0000000400047245 */ /* 0x000fe40000201400 */
[----:B------:R-:W-:Y:S01]  /*1c430*/  I2FP.F32.S32 R3, R3 ;  /* 0x0000000300037245 */ /* 0x000fe20000201400 */
[----:B------:R-:W-:Y:S01]  /*1c440*/  LDSM.16.MT88.4 R48, [R192+0xd000] ;  /* 0x00d00000c030783b */ /* 0x000fe20000004200 */
[----:B------:R-:W-:Y:S01]  /*1c450*/  IADD3 R8, R2, 0x1, RZ ;  /* 0x0000000102087810 */ /* 0x000fe20007ffe0ff */
[CC--:B------:R-:W-:Y:S01]  /*1c460*/  FFMA.FTZ R157, R0.reuse, R4.reuse, R157 ;  /* 0x00000004009d7223 */ /* 0x0c0fe2000001009d */
[C---:B------:R-:W-:Y:S01]  /*1c470*/  FFMA.FTZ R153, R0.reuse, R4, R153 ;  /* 0x0000000400997223 */ /* 0x040fe20000010099 */
[CC--:B------:R-:W-:Y:S01]  /*1c480*/  FFMA.FTZ R24, R0.reuse, R3.reuse, R13 ;  /* 0x0000000300187223 */ /* 0x0c0fe2000001000d */
[----:B------:R-:W-:Y:S01]  /*1c490*/  FFMA.FTZ R242, R0, R3, R242 ;  /* 0x0000000300f27223 */ /* 0x000fe200000100f2 */
[C---:B------:R-:W-:Y:S02]  /*1c4a0*/  IADD3 R3, R2.reuse, 0x28, RZ ;  /* 0x0000002802037810 */ /* 0x040fe40007ffe0ff */
[C---:B------:R-:W-:Y:S01]  /*1c4b0*/  IADD3 R6, R2.reuse, 0x8, RZ ;  /* 0x0000000802067810 */ /* 0x040fe20007ffe0ff */
[----:B------:R-:W-:Y:S01]  /*1c4c0*/  LDSM.16.MT88.4 R64, [R122+0xd000] ;  /* 0x00d000007a40783b */ /* 0x000fe20000004200 */
[----:B------:R-:W-:Y:S02]  /*1c4d0*/  I2FP.F32.S32 R3, R3 ;  /* 0x0000000300037245 */ /* 0x000fe40000201400 */
[----:B------:R-:W-:Y:S02]  /*1c4e0*/  IADD3 R4, R2, 0x39, RZ ;  /* 0x0000003902047810 */ /* 0x000fe40007ffe0ff */
[----:B------:R-:W-:Y:S01]  /*1c4f0*/  I2FP.F32.S32 R7, R7 ;  /* 0x0000000700077245 */ /* 0x000fe20000201400 */
[CC--:B------:R-:W-:Y:S01]  /*1c500*/  FFMA.FTZ R236, R0.reuse, R3.reuse, R236 ;  /* 0x0000000300ec7223 */ /* 0x0c0fe200000100ec */
[----:B------:R-:W-:Y:S01]  /*1c510*/  FFMA.FTZ R228, R0, R3, R228 ;  /* 0x0000000300e47223 */ /* 0x000fe200000100e4 */
[----:B------:R-:W-:Y:S02]  /*1c520*/  IADD3 R3, R2, 0x31, RZ ;  /* 0x0000003102037810 */ /* 0x000fe40007ffe0ff */
[----:B------:R-:W-:Y:S01]  /*1c530*/  I2FP.F32.S32 R6, R6 ;  /* 0x0000000600067245 */ /* 0x000fe20000201400 */
[CC--:B------:R-:W-:Y:S01]  /*1c540*/  FFMA.FTZ R238, R0.reuse, R7.reuse, R238 ;  /* 0x0000000700ee7223 */ /* 0x0c0fe200000100ee */
[----:B------:R-:W-:Y:S01]  /*1c550*/  I2FP.F32.S32 R4, R4 ;  /* 0x0000000400047245 */ /* 0x000fe20000201400 */
[C---:B------:R-:W-:Y:S01]  /*1c560*/  FFMA.FTZ R230, R0.reuse, R7, R230 ;  /* 0x0000000700e67223 */ /* 0x040fe200000100e6 */
[----:B------:R-:W-:Y:S01]  /*1c570*/  I2FP.F32.S32 R8, R8 ;  /* 0x0000000800087245 */ /* 0x000fe20000201400 */
[----:B------:R-:W-:Y:S01]  /*1c580*/  FFMA.FTZ R155, R0, R6, R155 ;  /* 0x00000006009b7223 */ /* 0x000fe2000001009b */
[----:B------:R-:W-:Y:S01]  /*1c590*/  IADD3 R7, R2, 0x30, RZ ;  /* 0x0000003002077810 */ /* 0x000fe20007ffe0ff */
[C---:B------:R-:W-:Y:S01]  /*1c5a0*/  FFMA.FTZ R218, R0.reuse, R4, R19 ;  /* 0x0000000400da7223 */ /* 0x040fe20000010013 */
[----:B------:R-:W-:Y:S01]  /*1c5b0*/  I2FP.F32.S32 R3, R3 ;  /* 0x0000000300037245 */ /* 0x000fe20000201400 */
[C---:B------:R-:W-:Y:S01]  /*1c5c0*/  FFMA.FTZ R151, R0.reuse, R6, R151 ;  /* 0x0000000600977223 */ /* 0x040fe20000010097 */
[C---:B------:R-:W-:Y:S01]  /*1c5d0*/  FFMA.FTZ R149, R0.reuse, R8, R149 ;  /* 0x0000000800957223 */ /* 0x040fe20000010095 */
[----:B------:R-:W-:Y:S01]  /*1c5e0*/  FFMA.FTZ R170, R0, R4, R170 ;  /* 0x0000000400aa7223 */ /* 0x000fe200000100aa */
[----:B------:R-:W-:Y:S01]  /*1c5f0*/  IADD3 R6, R2, 0x40, RZ ;  /* 0x0000004002067810 */ /* 0x000fe20007ffe0ff */
[C---:B------:R-:W-:Y:S01]  /*1c600*/  FFMA.FTZ R222, R0.reuse, R3, R222 ;  /* 0x0000000300de7223 */ /* 0x040fe200000100de */
[----:B------:R-:W-:Y:S01]  /*1c610*/  I2FP.F32.S32 R7, R7 ;  /* 0x0000000700077245 */ /* 0x000fe20000201400 */
[C---:B------:R-:W-:Y:S01]  /*1c620*/  FFMA.FTZ R168, R0.reuse, R3, R168 ;  /* 0x0000000300a87223 */ /* 0x040fe200000100a8 */
[----:B------:R-:W-:Y:S01]  /*1c630*/  FMNMX.FTZ R4, R147, R121, !PT ;  /* 0x0000007993047209 */ /* 0x000fe20007810000 */
[----:B------:R-:W-:Y:S01]  /*1c640*/  FFMA.FTZ R145, R0, R8, R145 ;  /* 0x0000000800917223 */ /* 0x000fe20000010091 */
[----:B------:R-:W-:Y:S01]  /*1c650*/  IADD3 R32, R2, 0x10, RZ ;  /* 0x0000001002207810 */ /* 0x000fe20007ffe0ff */
[CC--:B------:R-:W-:Y:S01]  /*1c660*/  FFMA.FTZ R224, R0.reuse, R7.reuse, R224 ;  /* 0x0000000700e07223 */ /* 0x0c0fe200000100e0 */
[----:B------:R-:W-:Y:S01]  /*1c670*/  I2FP.F32.S32 R3, R6 ;  /* 0x0000000600037245 */ /* 0x000fe20000201400 */
[C---:B------:R-:W-:Y:S01]  /*1c680*/  FFMA.FTZ R190, R0.reuse, R7, R190 ;  /* 0x0000000700be7223 */ /* 0x040fe200000100be */
[----:B------:R-:W-:Y:S02]  /*1c690*/  FMNMX.FTZ R4, R149, R4, !PT ;  /* 0x0000000495047209 */ /* 0x000fe40007810000 */
[----:B------:R-:W-:Y:S01]  /*1c6a0*/  FMNMX.FTZ R6, R143, R120, !PT ;  /* 0x000000788f067209 */ /* 0x000fe20007810000 */
[-C--:B------:R-:W-:Y:S01]  /*1c6b0*/  FFMA.FTZ R178, R0, R3.reuse, R178 ;  /* 0x0000000300b27223 */ /* 0x080fe200000100b2 */
[----:B------:R-:W-:Y:S01]  /*1c6c0*/  IADD3 R7, R2, 0x41, RZ ;  /* 0x0000004102077810 */ /* 0x000fe20007ffe0ff */
[C---:B------:R-:W-:Y:S01]  /*1c6d0*/  FFMA.FTZ R182, R0.reuse, R3, R182 ;  /* 0x0000000300b67223 */ /* 0x040fe200000100b6 */
[----:B------:R-:W-:Y:S02]  /*1c6e0*/  I2FP.F32.S32 R32, R32 ;  /* 0x0000002000207245 */ /* 0x000fe40000201400 */
        /* <DEDUP_REMOVED lines=20> */
[CC--:B------:R-:W-:Y:S01]  /*1c830*/  FFMA.FTZ R34, R0.reuse, R44.reuse, R17 ;  /* 0x0000002c00227223 */ /* 0x0c0fe20000010011 */
[----:B------:R-:W-:Y:S01]  /*1c840*/  I2FP.F32.S32 R5, R5 ;  /* 0x0000000500057245 */ /* 0x000fe20000201400 */
[----:B------:R-:W-:Y:S01]  /*1c850*/  FFMA.FTZ R44, R0, R44, R15 ;  /* 0x0000002c002c7223 */ /* 0x000fe2000001000f */
[----:B------:R-:W-:Y:S01]  /*1c860*/  FMNMX.FTZ R7, R36, R7, !PT ;  /* 0x0000000724077209 */ /* 0x000fe20007810000 */
[----:B------:R-:W-:Y:S01]  /*1c870*/  LDSM.16.MT88.4 R12, [R192+0x9000] ;  /* 0x00900000c00c783b */ /* 0x000fe20000004200 */
        /* <DEDUP_REMOVED lines=31> */
[----:B------:R-:W-:Y:S01]  /*1ca70*/  IADD3 R3, R2, 0x49, RZ ;  /* 0x0000004902037810 */ /* 0x000fe20007ffe0ff */
[----:B------:R-:W-:Y:S01]  /*1ca80*/  FFMA.FTZ R184, R0, R5, R23 ;  /* 0x0000000500b87223 */ /* 0x000fe20000010017 */
[----:B------:R-:W-:Y:S01]  /*1ca90*/  FMNMX.FTZ R7, R178, R7, !PT ;  /* 0x00000007b2077209 */ /* 0x000fe20007810000 */
[----:B------:R-:W-:Y:S01]  /*1caa0*/  FFMA.FTZ R174, R0, R5, R174 ;  /* 0x0000000500ae7223 */ /* 0x000fe200000100ae */
[----:B------:R-:W-:Y:S01]  /*1cab0*/  FMNMX.FTZ R9, R170, R9, !PT ;  /* 0x00000009aa097209 */ /* 0x000fe20007810000 */
[----:B------:R-:W-:Y:S01]  /*1cac0*/  LDSM.16.MT88.4 R20, [R122+0x9000] ;  /* 0x009000007a14783b */ /* 0x000fe20000004200 */
[C---:B------:R-:W-:Y:S02]  /*1cad0*/  IADD3 R11, R2.reuse, 0x50, RZ ;  /* 0x00000050020b7810 */ /* 0x040fe40007ffe0ff */
[----:B------:R-:W-:Y:S02]  /*1cae0*/  I2FP.F32.S32 R3, R3 ;  /* 0x0000000300037245 */ /* 0x000fe40000201400 */
[----:B------:R-:W-:Y:S02]  /*1caf0*/  IADD3 R5, R2, 0x51, RZ ;  /* 0x0000005102057810 */ /* 0x000fe40007ffe0ff */
[----:B------:R-:W-:Y:S01]  /*1cb00*/  FMNMX.FTZ R7, R186, R7, !PT ;  /* 0x00000007ba077209 */ /* 0x000fe20007810000 */
[----:B------:R-:W-:Y:S01]  /*1cb10*/  FFMA.FTZ R176, R0, R3, R176 ;  /* 0x0000000300b07223 */ /* 0x000fe200000100b0 */
[----:B------:R-:W-:Y:S01]  /*1cb20*/  FMNMX.FTZ R9, R182, R9, !PT ;  /* 0x00000009b6097209 */ /* 0x000fe20007810000 */
[----:B------:R-:W-:Y:S01]  /*1cb30*/  FFMA.FTZ R172, R0, R3, R172 ;  /* 0x0000000300ac7223 */ /* 0x000fe200000100ac */
[----:B------:R-:W-:Y:S02]  /*1cb40*/  I2FP.F32.S32 R11, R11 ;  /* 0x0000000b000b7245 */ /* 0x000fe40000201400 */
[----:B------:R-:W-:Y:S02]  /*1cb50*/  I2FP.F32.S32 R5, R5 ;  /* 0x0000000500057245 */ /* 0x000fe40000201400 */
[----:B------:R-:W-:Y:S01]  /*1cb60*/  FMNMX.FTZ R7, R184, R7, !PT ;  /* 0x00000007b8077209 */ /* 0x000fe20007810000 */
[----:B------:R-:W-:Y:S01]  /*1cb70*/  FFMA.FTZ R166, R0, R11, R166 ;  /* 0x0000000b00a67223 */ /* 0x000fe200000100a6 */
[----:B------:R-:W-:Y:S01]  /*1cb80*/  FMNMX.FTZ R9, R180, R9, !PT ;  /* 0x00000009b4097209 */ /* 0x000fe20007810000 */
[-C--:B------:R-:W-:Y:S01]  /*1cb90*/  FFMA.FTZ R164, R0, R5.reuse, R164 ;  /* 0x0000000500a47223 */ /* 0x080fe200000100a4 */
[----:B------:R-:W-:Y:S01]  /*1cba0*/  IADD3 R3, R2, 0x58, RZ ;  /* 0x0000005802037810 */ /* 0x000fe20007ffe0ff */
[----:B------:R-:W-:Y:S01]  /*1cbb0*/  FFMA.FTZ R156, R0, R5, R156 ;  /* 0x00000005009c7223 */ /* 0x000fe2000001009c */
[----:B------:R-:W-:Y:S01]  /*1cbc0*/  FMNMX.FTZ R7, R176, R7, !PT ;  /* 0x00000007b0077209 */ /* 0x000fe20007810000 */
[----:B------:R-:W-:Y:S01]  /*1cbd0*/  FFMA.FTZ R158, R0, R11, R158 ;  /* 0x0000000b009e7223 */ /* 0x000fe2000001009e */
[----:B------:R-:W-:Y:S02]  /*1cbe0*/  IADD3 R5, R2, 0x60, RZ ;  /* 0x0000006002057810 */ /* 0x000fe40007ffe0ff */
[----:B------:R-:W-:Y:S02]  /*1cbf0*/  FMNMX.FTZ R9, R174, R9, !PT ;  /* 0x00000009ae097209 */ /* 0x000fe40007810000 */
[----:B------:R-:W-:Y:S02]  /*1cc00*/  IADD3 R11, R2, 0x59, RZ ;  /* 0x00000059020b7810 */ /* 0x000fe40007ffe0ff */
[----:B------:R-:W-:Y:S02]  /*1cc10*/  I2FP.F32.S32 R3, R3 ;  /* 0x0000000300037245 */ /* 0x000fe40000201400 */
[----:B------:R-:W-:Y:S02]  /*1cc20*/  FMNMX.FTZ R7, R166, R7, !PT ;  /* 0x00000007a6077209 */ /* 0x000fe40007810000 */
[----:B------:R-:W-:Y:S01]  /*1cc30*/  I2FP.F32.S32 R5, R5 ;  /* 0x0000000500057245 */ /* 0x000fe20000201400 */
[----:B------:R-:W-:Y:S01]  /*1cc40*/  FFMA.FTZ R162, R0, R3, R162 ;  /* 0x0000000300a27223 */ /* 0x000fe200000100a2 */
[----:B------:R-:W-:Y:S01]  /*1cc50*/  FMNMX.FTZ R9, R172, R9, !PT ;  /* 0x00000009ac097209 */ /* 0x000fe20007810000 */
        /* <DEDUP_REMOVED lines=18> */
[C---:B------:R-:W-:Y:S01]  /*1cd80*/  FFMA.FTZ R148, R0.reuse, R3, R148 ;  /* 0x0000000300947223 */ /* 0x040fe20000010094 */
[----:B------:R-:W-:Y:S01]  /*1cd90*/  I2FP.F32.S32 R11, R11 ;  /* 0x0000000b000b7245 */ /* 0x000fe20000201400 */
[-C--:B------:R-:W-:Y:S01]  /*1cda0*/  FFMA.FTZ R134, R0, R5.reuse, R134 ;  /* 0x0000000500867223 */ /* 0x080fe20000010086 */
[----:B------:R-:W-:Y:S01]  /*1cdb0*/  IADD3 R3, R2, 0x70, RZ ;  /* 0x0000007002037810 */ /* 0x000fe20007ffe0ff */
[----:B------:R-:W-:Y:S01]  /*1cdc0*/  FFMA.FTZ R144, R0, R5, R144 ;  /* 0x0000000500907223 */ /* 0x000fe20000010090 */
[----:B------:R-:W-:Y:S01]  /*1cdd0*/  FMNMX.FTZ R7, R150, R7, !PT ;  /* 0x0000000796077209 */ /* 0x000fe20007810000 */
[----:B------:R-:W-:Y:S01]  /*1cde0*/  FFMA.FTZ R146, R0, R11, R146 ;  /* 0x0000000b00927223 */ /* 0x000fe20000010092 */
        /* <DEDUP_REMOVED lines=25> */
[C---:B------:R-:W-:Y:S01]  /*1cf80*/  FFMA.FTZ R55, R0.reuse, R4, R55 ;  /* 0x0000000400377223 */ /* 0x040fe20000010037 */
[----:B------:R-:W-:Y:S01]  /*1cf90*/  FMNMX.FTZ R2, R57, R2, !PT ;  /* 0x0000000239027209 */ /* 0x000fe20007810000 */
[----:B------:R-:W-:Y:S01]  /*1cfa0*/  FFMA.FTZ R125, R0, R4, R125 ;  /* 0x00000004007d7223 */ /* 0x000fe2000001007d */
[----:B------:R-:W-:Y:S02]  /*1cfb0*/  FMNMX.FTZ R8, R126, R5, !PT ;  /* 0x000000057e087209 */ /* 0x000fe40007810000 */
        /* <DEDUP_REMOVED lines=9> */
[----:B-1----:R-:W-:Y:S04]  /*1d050*/  FMNMX.FTZ R2, R9, R2, !PT ;  /* 0x0000000209027209 */ /* 0x002fe80007810000 */
[----:B------:R-:W-:Y:S01]  /*1d060*/  FSETP.NEU.FTZ.AND P0, PT, R2, -INF , PT ;  /* 0xff8000000200780b */ /* 0x000fe20003f1d000 */
[----:B---3--:R-:W-:Y:S01]  /*1d070*/  FMUL.FTZ R135, R52, R2 ;  /* 0x0000000234877220 */ /* 0x008fe20000410000 */
[----:B--2---:R-:W-:Y:S01]  /*1d080*/  FMNMX.FTZ R3, R4, R3, !PT ;  /* 0x0000000304037209 */ /* 0x004fe20007810000 */
[----:B------:R-:W-:Y:S03]  /*1d090*/  FADD.FTZ R5, -R2, R121 ;  /* 0x0000007902057221 */ /* 0x000fe60000010100 */
[----:B------:R-:W-:Y:S01]  /*1d0a0*/  FSEL R135, R135, RZ, P0 ;  /* 0x000000ff87877208 */ /* 0x000fe20000000000 */
[C---:B------:R-:W-:Y:S01]  /*1d0b0*/  FMUL.FTZ R121, R52.reuse, R3 ;  /* 0x0000000334797220 */ /* 0x040fe20000410000 */
[C---:B------:R-:W-:Y:S01]  /*1d0c0*/  FSETP.NEU.FTZ.AND P0, PT, R3.reuse, -INF , PT ;  /* 0xff8000000300780b */ /* 0x040fe20003f1d000 */
[----:B------:R-:W-:Y:S01]  /*1d0d0*/  FADD.FTZ R7, -R3, R120 ;  /* 0x0000007803077221 */ /* 0x000fe20000010100 */
[C---:B------:R-:W-:Y:S01]  /*1d0e0*/  FMUL.FTZ R54, R52.reuse, R5 ;  /* 0x0000000534367220 */ /* 0x040fe20000410000 */
[-CC-:B------:R-:W-:Y:S01]  /*1d0f0*/  FFMA.FTZ R137, R147, R52.reuse, -R135.reuse ;  /* 0x0000003493897223 */ /* 0x180fe20000010887 */
[----:B------:R-:W-:Y:S01]  /*1d100*/  FSEL R121, R121, RZ, P0 ;  /* 0x000000ff79797208 */ /* 0x000fe20000000000 */
[----:B------:R-:W-:Y:S01]  /*1d110*/  FMUL.FTZ R53, R52, R7 ;  /* 0x0000000734357220 */ /* 0x000fe20000410000 */
[-CC-:B------:R-:W-:Y:S01]  /*1d120*/  FFMA.FTZ R132, R149, R52.reuse, -R135.reuse ;  /* 0x0000003495847223 */ /* 0x180fe20000010887 */
[-CC-:B------:R-:W-:Y:S01]  /*1d130*/  FFMA.FTZ R130, R155, R52.reuse, -R135.reuse ;  /* 0x000000349b827223 */ /* 0x180fe20000010887 */
[-C--:B------:R-:W-:Y:S01]  /*1d140*/  FFMA.FTZ R129, R157, R52.reuse, -R135 ;  /* 0x000000349d817223 */ /* 0x080fe20000010887 */
[-CC-:B------:R-:W-:Y:S01]  /*1d150*/  FFMA.FTZ R56, R143, R52.reuse, -R121.reuse ;  /* 0x000000348f387223 */ /* 0x180fe20000010879 */
[-CC-:B------:R-:W-:Y:S01]  /*1d160*/  FFMA.FTZ R133, R145, R52.reuse, -R121.reuse ;  /* 0x0000003491857223 */ /* 0x180fe20000010879 */
[-CC-:B------:R-:W-:Y:S01]  /*1d170*/  FFMA.FTZ R131, R151, R52.reuse, -R121.reuse ;  /* 0x0000003497837223 */ /* 0x180fe20000010879 */
[-C--:B------:R-:W-:Y:S01]  /*1d180*/  FFMA.FTZ R120, R153, R52.reuse, -R121 ;  /* 0x0000003499787223 */ /* 0x080fe20000010879 */
[----:B------:R-:W1:Y:S01]  /*1d190*/  MUFU.EX2 R54, R54 ;  /* 0x0000003600367308 */ /* 0x000e620000000800 */
[-CC-:B------:R-:W-:Y:S01]  /*1d1a0*/  FFMA.FTZ R33, R24, R52.reuse, -R135.reuse ;  /* 0x0000003418217223 */ /* 0x180fe20000010887 */
[-CC-:B------:R-:W-:Y:S01]  /*1d1b0*/  FFMA.FTZ R171, R59, R52.reuse, -R135.reuse ;  /* 0x000000343bab7223 */ /* 0x180fe20000010887 */
[-C--:B------:R-:W-:Y:S01]  /*1d1c0*/  FFMA.FTZ R45, R34, R52.reuse, -R135 ;  /* 0x00000034222d7223 */ /* 0x080fe20000010887 */
[-C--:B------:R-:W-:Y:S01]  /*1d1d0*/  FFMA.FTZ R167, R138, R52.reuse, -R121 ;  /* 0x000000348aa77223 */ /* 0x080fe20000010879 */
[-C--:B------:R-:W-:Y:S01]  /*1d1e0*/  FFMA.FTZ R138, R57, R52.reuse, -R135 ;  /* 0x00000034398a7223 */ /* 0x080fe20000010887 */
[-C--:B------:R-:W-:Y:S01]  /*1d1f0*/  FFMA.FTZ R169, R134, R52.reuse, -R121 ;  /* 0x0000003486a97223 */ /* 0x080fe20000010879 */
[-CC-:B------:R-:W-:Y:S03]  /*1d200*/  FFMA.FTZ R134, R58, R52.reuse, -R135.reuse ;  /* 0x000000343a867223 */ /* 0x180fe60000010887 */
[----:B------:R-:W-:Y:S01]  /*1d210*/  MUFU.EX2 R56, R56 ;  /* 0x0000003800387308 */ /* 0x000fe20000000800 */
[-CC-:B------:R-:W-:Y:S01]  /*1d220*/  FFMA.FTZ R161, R161, R52.reuse, -R135.reuse ;  /* 0x00000034a1a17223 */ /* 0x180fe20000010887 */
[-C--:B------:R-:W-:Y:S01]  /*1d230*/  FFMA.FTZ R139, R218, R52.reuse, -R135 ;  /* 0x00000034da8b7223 */ /* 0x080fe20000010887 */
[-CC-:B------:R-:W-:Y:S01]  /*1d240*/  FFMA.FTZ R143, R190, R52.reuse, -R121.reuse ;  /* 0x00000034be8f7223 */ /* 0x180fe20000010879 */
[-CC-:B------:R-:W-:Y:S01]  /*1d250*/  FFMA.FTZ R168, R168, R52.reuse, -R121.reuse ;  /* 0x00000034a8a87223 */ /* 0x180fe20000010879 */
[-CC-:B------:R-:W-:Y:S01]  /*1d260*/  FFMA.FTZ R145, R188, R52.reuse, -R121.reuse ;  /* 0x00000034bc917223 */ /* 0x180fe20000010879 */
[-C--:B------:R-:W-:Y:S01]  /*1d270*/  FFMA.FTZ R170, R170, R52.reuse, -R121 ;  /* 0x00000034aaaa7223 */ /* 0x080fe20000010879 */
[--C-:B------:R-:W-:Y:S03]  /*1d280*/  FFMA.FTZ R178, R178, R52, -R135.reuse ;  /* 0x00000034b2b27223 */ /* 0x100fe60000010887 */
[----:B------:R-:W2:Y:S01]  /*1d290*/  MUFU.EX2 R53, R53 ;  /* 0x0000003500357308 */ /* 0x000ea20000000800 */
        /* <DEDUP_REMOVED lines=13> */
[----:B------:R-:W-:Y:S01]  /*1d370*/  FMUL.FTZ R47, R54, R75 ;  /* 0x0000004b362f7220 */ /* 0x000fe20000410000 */
[----:B------:R-:W-:Y:S03]  /*1d380*/  FFMA.FTZ R95, R36, R52, -R135 ;  /* 0x00000034245f7223 */ /* 0x000fe60000010887 */
        /* <DEDUP_REMOVED lines=9> */
[----:B-1----:R-:W-:Y:S01]  /*1d420*/  F2FP.BF16.F32.PACK_AB R60, R133, R56 ;  /* 0x00000038853c723e */ /* 0x002fe200000010ff */
[C---:B------:R-:W-:Y:S01]  /*1d430*/  FMUL.FTZ R24, R53.reuse, R92 ;  /* 0x0000005c35187220 */ /* 0x040fe20000410000 */
[----:B------:R-:W-:Y:S01]  /*1d440*/  LDSM.16.MT88.4 R108, [R192+0xac00] ;  /* 0x00ac0000c06c783b */ /* 0x000fe20000004200 */
[C---:B------:R-:W-:Y:S01]  /*1d450*/  FMUL.FTZ R36, R53.reuse, R80 ;  /* 0x0000005035247220 */ /* 0x040fe20000410000 */
[C---:B------:R-:W-:Y:S01]  /*1d460*/  FMUL.FTZ R37, R53.reuse, R81 ;  /* 0x0000005135257220 */ /* 0x040fe20000410000 */
[----:B------:R-:W-:Y:S01]  /*1d470*/  FFMA.FTZ R92, R44, R52, -R121 ;  /* 0x000000342c5c7223 */ /* 0x000fe20000010879 */
[----:B------:R-:W-:Y:S03]  /*1d480*/  FMUL.FTZ R44, R53, R72 ;  /* 0x00000048352c7220 */ /* 0x000fe60000410000 */
[----:B------:R-:W-:Y:S01]  /*1d490*/  MUFU.EX2 R130, R130 ;  /* 0x0000008200827308 */ /* 0x000fe20000000800 */
[-CC-:B------:R-:W-:Y:S01]  /*1d4a0*/  FFMA.FTZ R94, R240, R52.reuse, -R135.reuse ;  /* 0x00000034f05e7223 */ /* 0x180fe20000010887 */
[-CC-:B------:R-:W-:Y:S01]  /*1d4b0*/  FFMA.FTZ R147, R186, R52.reuse, -R135.reuse ;  /* 0x00000034ba937223 */ /* 0x180fe20000010887 */
[----:B------:R-:W1:Y:S01]  /*1d4c0*/  LDSM.16.MT88.4 R80, [R192+0x9400] ;  /* 0x00940000c050783b */ /* 0x000e620000004200 */
[-CC-:B------:R-:W-:Y:S01]  /*1d4d0*/  FFMA.FTZ R149, R184, R52.reuse, -R135.reuse ;  /* 0x00000034b8957223 */ /* 0x180fe20000010887 */
[-C--:B------:R-:W-:Y:S01]  /*1d4e0*/  FFMA.FTZ R176, R176, R52.reuse, -R135 ;  /* 0x00000034b0b07223 */ /* 0x080fe20000010887 */
[-CC-:B------:R-:W-:Y:S01]  /*1d4f0*/  FFMA.FTZ R151, R182, R52.reuse, -R121.reuse ;  /* 0x00000034b6977223 */ /* 0x180fe20000010879 */
[-C--:B------:R-:W-:Y:S03]  /*1d500*/  FFMA.FTZ R180, R180, R52.reuse, -R121 ;  /* 0x00000034b4b47223 */ /* 0x080fe60000010879 */
[----:B------:R-:W3:Y:S01]  /*1d510*/  MUFU.EX2 R129, R129 ;  /* 0x0000008100817308 */ /* 0x000ee20000000800 */
[----:B--2---:R-:W-:Y:S01]  /*1d520*/  F2FP.BF16.F32.PACK_AB R61, R132, R137 ;  /* 0x00000089843d723e */ /* 0x004fe200000010ff */
[----:B------:R-:W-:Y:S01]  /*1d530*/  FFMA.FTZ R137, R54, R217, R137 ;  /* 0x000000d936897223 */ /* 0x000fe20000010089 */
[----:B------:R-:W-:Y:S01]  /*1d540*/  LDSM.16.MT88.4 R100, [R122+0xac00] ;  /* 0x00ac00007a64783b */ /* 0x000fe20000004200 */
[-CC-:B------:R-:W-:Y:S01]  /*1d550*/  FFMA.FTZ R153, R174, R52.reuse, -R121.reuse ;  /* 0x00000034ae997223 */ /* 0x180fe20000010879 */
[-C--:B------:R-:W-:Y:S01]  /*1d560*/  FFMA.FTZ R172, R172, R52.reuse, -R121 ;  /* 0x00000034acac7223 */ /* 0x080fe20000010879 */
[-CC-:B------:R-:W-:Y:S01]  /*1d570*/  FFMA.FTZ R155, R166, R52.reuse, -R135.reuse ;  /* 0x00000034a69b7223 */ /* 0x180fe20000010887 */
[-CC-:B------:R-:W-:Y:S03]  /*1d580*/  FFMA.FTZ R164, R164, R52.reuse, -R135.reuse ;  /* 0x00000034a4a47223 */ /* 0x180fe60000010887 */
[----:B------:R-:W-:Y:S01]  /*1d590*/  MUFU.EX2 R131, R131 ;  /* 0x0000008300837308 */ /* 0x000fe20000000800 */
[-CC-:B------:R-:W-:Y:S01]  /*1d5a0*/  FFMA.FTZ R157, R162, R52.reuse, -R135.reuse ;  /* 0x00000034a29d7223 */ /* 0x180fe20000010887 */
[-C--:B------:R-:W-:Y:S01]  /*1d5b0*/  FFMA.FTZ R160, R160, R52.reuse, -R135 ;  /* 0x00000034a0a07223 */ /* 0x080fe20000010887 */
[-CC-:B------:R-:W-:Y:S01]  /*1d5c0*/  FFMA.FTZ R158, R158, R52.reuse, -R121.reuse ;  /* 0x000000349e9e7223 */ /* 0x180fe20000010879 */
[-CC-:B------:R-:W-:Y:S01]  /*1d5d0*/  FFMA.FTZ R159, R156, R52.reuse, -R121.reuse ;  /* 0x000000349c9f7223 */ /* 0x180fe20000010879 */
[-C--:B------:R-:W-:Y:S01]  /*1d5e0*/  FFMA.FTZ R154, R154, R52.reuse, -R121 ;  /* 0x000000349a9a7223 */ /* 0x080fe20000010879 */
[-CC-:B------:R-:W-:Y:S01]  /*1d5f0*/  FFMA.FTZ R150, R150, R52.reuse, -R135.reuse ;  /* 0x0000003496967223 */ /* 0x180fe20000010887 */
[--C-:B------:R-:W-:Y:S03]  /*1d600*/  FFMA.FTZ R163, R148, R52, -R135.reuse ;  /* 0x0000003494a37223 */ /* 0x100fe60000010887 */
[----:B------:R-:W2:Y:S01]  /*1d610*/  MUFU.EX2 R120, R120 ;  /* 0x0000007800787308 */ /* 0x000ea20000000800 */
[----:B---3--:R-:W-:Y:S01]  /*1d620*/  F2FP.BF16.F32.PACK_AB R63, R129, R130 ;  /* 0x00000082813f723e */ /* 0x008fe200000010ff */
[-CC-:B------:R-:W-:Y:S01]  /*1d630*/  FFMA.FTZ R146, R146, R52.reuse, -R135.reuse ;  /* 0x0000003492927223 */ /* 0x180fe20000010887 */
[-C--:B------:R-:W-:Y:S01]  /*1d640*/  FFMA.FTZ R165, R144, R52.reuse, -R135 ;  /* 0x0000003490a57223 */ /* 0x080fe20000010887 */
[-CC-:B------:R-:W-:Y:S01]  /*1d650*/  FFMA.FTZ R142, R142, R52.reuse, -R121.reuse ;  /* 0x000000348e8e7223 */ /* 0x180fe20000010879 */
[-CC-:B------:R-:W-:Y:S01]  /*1d660*/  FFMA.FTZ R136, R136, R52.reuse, -R121.reuse ;  /* 0x0000003488887223 */ /* 0x180fe20000010879 */
[----:B------:R-:W-:Y:S01]  /*1d670*/  FFMA.FTZ R126, R126, R52, -R121 ;  /* 0x000000347e7e7223 */ /* 0x000fe20000010879 */
[----:B------:R-:W-:Y:S03]  /*1d680*/  FADD.FTZ R137, R132, R137 ;  /* 0x0000008984897221 */ /* 0x000fe60000010000 */
[----:B------:R3:W-:Y:S01]  /*1d690*/  MUFU.EX2 R93, R33 ;  /* 0x00000021005d7308 */ /* 0x0007e20000000800 */
[----:B------:R-:W-:Y:S01]  /*1d6a0*/  ISETP.GT.AND P0, PT, R211, 0x1, PT ;  /* 0x00000001d300780c */ /* 0x000fe20003f04270 */
[----:B------:R-:W-:Y:S01]  /*1d6b0*/  FADD.FTZ R130, R130, R137 ;  /* 0x0000008982827221 */ /* 0x000fe20000010000 */
[----:B------:R-:W-:Y:S03]  /*1d6c0*/  MOV R211, R124 ;  /* 0x0000007c00d37202 */ /* 0x000fe60000000f00 */
[----:B------:R-:W-:Y:S04]  /*1d6d0*/  FADD.FTZ R129, R129, R130 ;  /* 0x0000008281817221 */ /* 0x000fe80000010000 */
[----:B------:R-:W-:Y:S01]  /*1d6e0*/  MUFU.EX2 R94, R94 ;  /* 0x0000005e005e7308 */ /* 0x000fe20000000800 */
[----:B--2---:R-:W-:Y:S07]  /*1d6f0*/  F2FP.BF16.F32.PACK_AB R62, R120, R131 ;  /* 0x00000083783e723e */ /* 0x004fee00000010ff */
[C---:B------:R-:W-:Y:S02]  /*1d700*/  HMMA.16816.F32.BF16 R4, R60.reuse, R12, R4 ;  /* 0x0000000c3c04723c */ /* 0x040fe40000041804 */
[----:B------:R-:W-:Y:S03]  /*1d710*/  MUFU.EX2 R95, R95 ;  /* 0x0000005f005f7308 */ /* 0x000fe60000000800 */
[C---:B---3--:R-:W-:Y:S01]  /*1d720*/  FMUL.FTZ R33, R53.reuse, R85 ;  /* 0x0000005535217220 */ /* 0x048fe20000410000 */
[C---:B------:R-:W-:Y:S06]  /*1d730*/  HMMA.16816.F32.BF16 R8, R60.reuse, R14, R8 ;  /* 0x0000000e3c08723c */ /* 0x040fec0000041808 */
[----:B------:R-:W-:Y:S01]  /*1d740*/  MUFU.EX2 R92, R92 ;  /* 0x0000005c005c7308 */ /* 0x000fe20000000800 */
[C---:B------:R-:W-:Y:S01]  /*1d750*/  FMUL.FTZ R12, R53.reuse, R104 ;  /* 0x00000068350c7220 */ /* 0x040fe20000410000 */
[C---:B------:R-:W-:Y:S03]  /*1d760*/  FMUL.FTZ R13, R53.reuse, R105 ;  /* 0x00000069350d7220 */ /* 0x040fe60000410000 */
[C---:B------:R-:W-:Y:S01]  /*1d770*/  FMUL.FTZ R14, R54.reuse, R106 ;  /* 0x0000006a360e7220 */ /* 0x040fe20000410000 */
[----:B------:R-:W-:Y:S04]  /*1d780*/  FMUL.FTZ R15, R54, R107 ;  /* 0x0000006b360f7220 */ /* 0x000fe80000410000 */
[----:B------:R-:W-:Y:S01]  /*1d790*/  MUFU.EX2 R139, R139 ;  /* 0x0000008b008b7308 */ /* 0x000fe20000000800 */
[-C--:B------:R-:W-:Y:S01]  /*1d7a0*/  FFMA.FTZ R105, R226, R52.reuse, -R121 ;  /* 0x00000034e2697223 */ /* 0x080fe20000010879 */
[-CC-:B------:R-:W-:Y:S01]  /*1d7b0*/  FFMA.FTZ R104, R224, R52.reuse, -R135.reuse ;  /* 0x00000034e0687223 */ /* 0x180fe20000010887 */
[-CC-:B------:R-:W-:Y:S01]  /*1d7c0*/  FFMA.FTZ R107, R222, R52.reuse, -R135.reuse ;  /* 0x00000034de6b7223 */ /* 0x180fe20000010887 */
[C---:B------:R-:W-:Y:S03]  /*1d7d0*/  HMMA.16816.F32.BF16 R12, R60.reuse, R20, R12 ;  /* 0x000000143c0c723c */ /* 0x040fe6000004180c */
[--C-:B------:R-:W-:Y:S03]  /*1d7e0*/  FFMA.FTZ R106, R220, R52, -R135.reuse ;  /* 0x00000034dc6a7223 */ /* 0x100fe60000010887 */
[----:B------:R-:W-:Y:S01]  /*1d7f0*/  MUFU.EX2 R105, R105 ;  /* 0x0000006900697308 */ /* 0x000fe20000000800 */
[C---:B------:R-:W-:Y:S04]  /*1d800*/  HMMA.16816.F32.BF16 R16, R60.reuse, R22, R16 ;  /* 0x000000163c10723c */ /* 0x040fe80000041810 */
[C---:B------:R-:W-:Y:S01]  /*1d810*/  FMUL.FTZ R20, R53.reuse, R96 ;  /* 0x0000006035147220 */ /* 0x040fe20000410000 */
[----:B------:R-:W-:Y:S02]  /*1d820*/  FMUL.FTZ R21, R53, R97 ;  /* 0x0000006135157220 */ /* 0x000fe40000410000 */
[C---:B------:R-:W-:Y:S01]  /*1d830*/  FMUL.FTZ R22, R54.reuse, R98 ;  /* 0x0000006236167220 */ /* 0x040fe20000410000 */
[----:B------:R-:W-:Y:S01]  /*1d840*/  FMUL.FTZ R23, R54, R99 ;  /* 0x0000006336177220 */ /* 0x000fe20000410000 */
[----:B------:R-:W2:Y:S02]  /*1d850*/  MUFU.EX2 R98, R161 ;  /* 0x000000a100627308 */ /* 0x000ea40000000800 */
[-CC-:B------:R-:W-:Y:S01]  /*1d860*/  FFMA.FTZ R97, R238, R52.reuse, -R135.reuse ;  /* 0x00000034ee617223 */ /* 0x180fe20000010887 */
[-CC-:B------:R-:W-:Y:S01]  /*1d870*/  FFMA.FTZ R99, R236, R52.reuse, -R135.reuse ;  /* 0x00000034ec637223 */ /* 0x180fe20000010887 */
[-CC-:B------:R-:W-:Y:S01]  /*1d880*/  FFMA.FTZ R96, R234, R52.reuse, -R135.reuse ;  /* 0x00000034ea607223 */ /* 0x180fe20000010887 */
[-C--:B------:R-:W-:Y:S01]  /*1d890*/  FFMA.FTZ R135, R55, R52.reuse, -R135 ;  /* 0x0000003437877223 */ /* 0x080fe20000010887 */
[C---:B------:R-:W-:Y:S04]  /*1d8a0*/  HMMA.16816.F32.BF16 R20, R60.reuse, R28, R20 ;  /* 0x0000001c3c14723c */ /* 0x040fe80000041814 */
[----:B------:R-:W-:Y:S01]  /*1d8b0*/  MUFU.EX2 R97, R97 ;  /* 0x0000006100617308 */ /* 0x000fe20000000800 */
[--C-:B------:R-:W-:Y:S01]  /*1d8c0*/  FFMA.FTZ R55, R127, R52, -R121.reuse ;  /* 0x000000347f377223 */ /* 0x100fe20000010879 */
[C---:B------:R-:W-:Y:S08]  /*1d8d0*/  HMMA.16816.F32.BF16 R24, R60.reuse, R30, R24 ;  /* 0x0000001e3c18723c */ /* 0x040ff00000041818 */
[----:B------:R-:W-:Y:S03]  /*1d8e0*/  MUFU.EX2 R99, R99 ;  /* 0x0000006300637308 */ /* 0x000fe60000000800 */
[C---:B------:R-:W-:Y:S01]  /*1d8f0*/  FMUL.FTZ R28, R53.reuse, R88 ;  /* 0x00000058351c7220 */ /* 0x040fe20000410000 */
[C---:B------:R-:W-:Y:S01]  /*1d900*/  FMUL.FTZ R29, R53.reuse, R89 ;  /* 0x00000059351d7220 */ /* 0x040fe20000410000 */
[C---:B------:R-:W-:Y:S01]  /*1d910*/  FMUL.FTZ R30, R54.reuse, R90 ;  /* 0x0000005a361e7220 */ /* 0x040fe20000410000 */
[----:B------:R-:W-:Y:S01]  /*1d920*/  FMUL.FTZ R31, R54, R91 ;  /* 0x0000005b361f7220 */ /* 0x000fe20000410000 */
[--C-:B------:R-:W-:Y:S01]  /*1d930*/  FFMA.FTZ R89, R32, R52, -R121.reuse ;  /* 0x0000003420597223 */ /* 0x100fe20000010879 */
[C---:B------:R-:W-:Y:S02]  /*1d940*/  FMUL.FTZ R32, R53.reuse, R84 ;  /* 0x0000005435207220 */ /* 0x040fe40000410000 */
[----:B------:R3:W4:Y:S01]  /*1d950*/  MUFU.EX2 R88, R45 ;  /* 0x0000002d00587308 */ /* 0x0007220000000800 */
[----:B------:R-:W5:Y:S02]  /*1d960*/  LDSM.16.MT88.4 R84, [R122+0x9400] ;  /* 0x009400007a54783b */ /* 0x000f640000004200 */
[C---:B------:R-:W-:Y:S03]  /*1d970*/  HMMA.16816.F32.BF16 R28, R60.reuse, R40, R28 ;  /* 0x000000283c1c723c */ /* 0x040fe6000004181c */
[--C-:B------:R-:W-:Y:S01]  /*1d980*/  FFMA.FTZ R91, R46, R52, -R121.reuse ;  /* 0x000000342e5b7223 */ /* 0x100fe20000010879 */
[----:B------:R-:W-:Y:S01]  /*1d990*/  FMUL.FTZ R46, R54, R74 ;  /* 0x0000004a362e7220 */ /* 0x000fe20000410000 */
[--C-:B------:R-:W-:Y:S01]  /*1d9a0*/  FFMA.FTZ R90, R242, R52, -R121.reuse ;  /* 0x00000034f25a7223 */ /* 0x100fe20000010879 */
[C---:B------:R-:W-:Y:S01]  /*1d9b0*/  HMMA.16816.F32.BF16 R32, R60.reuse, R42, R32 ;  /* 0x0000002a3c20723c */ /* 0x040fe20000041820 */
[----:B------:R-:W-:Y:S04]  /*1d9c0*/  MUFU.EX2 R89, R89 ;  /* 0x0000005900597308 */ /* 0x000fe80000000800 */
[C---:B------:R-:W-:Y:S01]  /*1d9d0*/  FMUL.FTZ R40, R53.reuse, R76 ;  /* 0x0000004c35287220 */ /* 0x040fe20000410000 */
[C---:B------:R-:W-:Y:S05]  /*1d9e0*/  HMMA.16816.F32.BF16 R36, R60.reuse, R48, R36 ;  /* 0x000000303c24723c */ /* 0x040fea0000041824 */
[----:B------:R-:W1:Y:S01]  /*1d9f0*/  MUFU.EX2 R90, R90 ;  /* 0x0000005a005a7308 */ /* 0x000e620000000800 */
[C---:B------:R-:W-:Y:S01]  /*1da00*/  FMUL.FTZ R42, R54.reuse, R78 ;  /* 0x0000004e362a7220 */ /* 0x040fe20000410000 */
[----:B------:R-:W-:Y:S01]  /*1da10*/  FMUL.FTZ R43, R54, R79 ;  /* 0x0000004f362b7220 */ /* 0x000fe20000410000 */
[C---:B------:R-:W-:Y:S03]  /*1da20*/  FMUL.FTZ R41, R53.reuse, R77 ;  /* 0x0000004d35297220 */ /* 0x040fe60000410000 */
[C---:B---3--:R-:W-:Y:S01]  /*1da30*/  FMUL.FTZ R45, R53.reuse, R73 ;  /* 0x00000049352d7220 */ /* 0x048fe20000410000 */
[----:B------:R-:W-:Y:S01]  /*1da40*/  LDSM.16.MT88.4 R76, [R122+0xd400] ;  /* 0x00d400007a4c783b */ /* 0x000fe20000004200 */
[C---:B------:R-:W-:Y:S01]  /*1da50*/  FMUL.FTZ R48, R53.reuse, R68 ;  /* 0x0000004435307220 */ /* 0x040fe20000410000 */
[C---:B------:R-:W-:Y:S01]  /*1da60*/  FMUL.FTZ R49, R53.reuse, R69 ;  /* 0x0000004535317220 */ /* 0x040fe20000410000 */
[----:B------:R-:W3:Y:S01]  /*1da70*/  MUFU.EX2 R91, R91 ;  /* 0x0000005b005b7308 */ /* 0x000ee20000000800 */
[C---:B------:R-:W-:Y:S04]  /*1da80*/  HMMA.16816.F32.BF16 R40, R60.reuse, R50, R40 ;  /* 0x000000323c28723c */ /* 0x040fe80000041828 */
[----:B------:R-:W-:Y:S01]  /*1da90*/  LDSM.16.MT88.4 R72, [R192+0xd400] ;  /* 0x00d40000c048783b */ /* 0x000fe20000004200 */
[--C-:B------:R-:W-:Y:S01]  /*1daa0*/  FFMA.FTZ R161, R152, R52, -R121.reuse ;  /* 0x0000003498a17223 */ /* 0x100fe20000010879 */
[C---:B------:R-:W-:Y:S03]  /*1dab0*/  HMMA.16816.F32.BF16 R44, R60.reuse, R64, R44 ;  /* 0x000000403c2c723c */ /* 0x040fe6000004182c */
[----:B------:R-:W5:Y:S02]  /*1dac0*/  MUFU.EX2 R96, R96 ;  /* 0x0000006000607308 */ /* 0x000f640000000800 */
[C---:B------:R-:W-:Y:S01]  /*1dad0*/  FMUL.FTZ R50, R54.reuse, R70 ;  /* 0x0000004636327220 */ /* 0x040fe20000410000 */
[----:B------:R-:W-:Y:S01]  /*1dae0*/  FMUL.FTZ R51, R54, R71 ;  /* 0x0000004736337220 */ /* 0x000fe20000410000 */
[----:B------:R-:W-:Y:S01]  /*1daf0*/  FFMA.FTZ R54, R53, R216, R56 ;  /* 0x000000d835367223 */ /* 0x000fe20000010038 */
[----:B------:R-:W5:Y:S05]  /*1db00*/  LDSM.16.MT88.4 R68, [R192+0xb400] ;  /* 0x00b40000c044783b */ /* 0x000f6a0000004200 */
[----:B------:R-:W-:Y:S01]  /*1db10*/  MUFU.EX2 R104, R104 ;  /* 0x0000006800687308 */ /* 0x000fe20000000800 */
[----:B------:R-:W-:Y:S01]  /*1db20*/  FADD.FTZ R54, R133, R54 ;  /* 0x0000003685367221 */ /* 0x000fe20000010000 */
[----:B------:R-:W-:Y:S01]  /*1db30*/  FFMA.FTZ R53, R128, R52, -R121 ;  /* 0x0000003480357223 */ /* 0x000fe20000010879 */
[----:B------:R-:W-:Y:S01]  /*1db40*/  HMMA.16816.F32.BF16 R48, R60, R66, R48 ;  /* 0x000000423c30723c */ /* 0x000fe20000041830 */
[----:B------:R-:W5:Y:S06]  /*1db50*/  LDSM.16.MT88.4 R64, [R122+0xb400] ;  /* 0x00b400007a40783b */ /* 0x000f6c0000004200 */
[----:B------:R-:W-:Y:S01]  /*1db60*/  MUFU.EX2 R107, R107 ;  /* 0x0000006b006b7308 */ /* 0x000fe20000000800 */
[----:B------:R-:W-:Y:S03]  /*1db70*/  FADD.FTZ R131, R131, R54 ;  /* 0x0000003683837221 */ /* 0x000fe60000010000 */
[C---:B--2---:R-:W-:Y:S01]  /*1db80*/  F2FP.BF16.F32.PACK_AB R61, R93.reuse, R98 ;  /* 0x000000625d3d723e */ /* 0x044fe200000010ff */
[----:B------:R-:W-:Y:S01]  /*1db90*/  FADD.FTZ R98, R98, R129 ;  /* 0x0000008162627221 */ /* 0x000fe20000010000 */
[----:B----4-:R-:W-:Y:S01]  /*1dba0*/  F2FP.BF16.F32.PACK_AB R63, R88, R95 ;  /* 0x0000005f583f723e */ /* 0x010fe200000010ff */
[----:B------:R-:W-:Y:S01]  /*1dbb0*/  LDSM.16.MT88.4 R56, [R122+0xe800] ;  /* 0x00e800007a38783b */ /* 0x000fe20000004200 */
[----:B-1----:R-:W-:Y:S01]  /*1dbc0*/  F2FP.BF16.F32.PACK_AB R60, R90, R89 ;  /* 0x000000595a3c723e */ /* 0x002fe200000010ff */
[----:B------:R-:W-:Y:S01]  /*1dbd0*/  FADD.FTZ R98, R93, R98 ;  /* 0x000000625d627221 */ /* 0x000fe20000010000 */
[----:B---3--:R-:W-:Y:S01]  /*1dbe0*/  F2FP.BF16.F32.PACK_AB R62, R92, R91 ;  /* 0x0000005b5c3e723e */ /* 0x008fe200000010ff */
[----:B------:R-:W-:Y:S01]  /*1dbf0*/  MUFU.EX2 R106, R106 ;  /* 0x0000006a006a7308 */ /* 0x000fe20000000800 */
[----:B------:R-:W-:Y:S01]  /*1dc00*/  FADD.FTZ R120, R120, R131 ;  /* 0x0000008378787221 */ /* 0x000fe20000010000 */
[----:B------:R-:W-:Y:S03]  /*1dc10*/  FADD.FTZ R95, R95, R98 ;  /* 0x000000625f5f7221 */ /* 0x000fe60000010000 */
[----:B------:R-:W-:Y:S01]  /*1dc20*/  FADD.FTZ R89, R89, R120 ;  /* 0x0000007859597221 */ /* 0x000fe20000010000 */
[C---:B------:R-:W-:Y:S04]  /*1dc30*/  HMMA.16816.F32.BF16 R4, R60.reuse, R80, R4 ;  /* 0x000000503c04723c */ /* 0x040fe80000041804 */
[----:B------:R-:W-:Y:S01]  /*1dc40*/  MUFU.EX2 R143, R143 ;  /* 0x0000008f008f7308 */ /* 0x000fe20000000800 */
[----:B------:R-:W-:Y:S01]  /*1dc50*/  FADD.FTZ R95, R88, R95 ;  /* 0x0000005f585f7221 */ /* 0x000fe20000010000 */
[----:B------:R-:W-:Y:S01]  /*1dc60*/  FADD.FTZ R90, R90, R89 ;  /* 0x000000595a5a7221 */ /* 0x000fe20000010000 */
[----:B------:R-:W-:Y:S01]  /*1dc70*/  MOV R120, R3 ;  /* 0x0000000300787202 */ /* 0x000fe20000000f00 */
[C---:B------:R-:W-:Y:S01]  /*1dc80*/  HMMA.16816.F32.BF16 R8, R60.reuse, R82, R8 ;  /* 0x000000523c08723c */ /* 0x040fe20000041808 */
[----:B------:R-:W1:Y:S05]  /*1dc90*/  LDSM.16.MT88.4 R80, [R192+0x9800] ;  /* 0x00980000c050783b */ /* 0x000e6a0000004200 */
[----:B------:R-:W-:Y:S01]  /*1dca0*/  MUFU.EX2 R168, R168 ;  /* 0x000000a800a87308 */ /* 0x000fe20000000800 */
[----:B------:R-:W-:Y:S01]  /*1dcb0*/  FADD.FTZ R91, R91, R90 ;  /* 0x0000005a5b5b7221 */ /* 0x000fe20000010000 */
[C---:B-----5:R-:W-:Y:S03]  /*1dcc0*/  HMMA.16816.F32.BF16 R12, R60.reuse, R84, R12 ;  /* 0x000000543c0c723c */ /* 0x060fe6000004180c */
[----:B------:R-:W-:Y:S03]  /*1dcd0*/  FADD.FTZ R92, R92, R91 ;  /* 0x0000005b5c5c7221 */ /* 0x000fe60000010000 */
[C---:B------:R-:W-:Y:S02]  /*1dce0*/  HMMA.16816.F32.BF16 R16, R60.reuse, R86, R16 ;  /* 0x000000563c10723c */ /* 0x040fe40000041810 */
[----:B------:R-:W-:Y:S03]  /*1dcf0*/  MUFU.EX2 R145, R145 ;  /* 0x0000009100917308 */ /* 0x000fe60000000800 */
[-CC-:B------:R-:W-:Y:S01]  /*1dd00*/  FFMA.FTZ R85, R232, R52.reuse, -R121.reuse ;  /* 0x00000034e8557223 */ /* 0x180fe20000010879 */
[C---:B------:R-:W-:Y:S06]  /*1dd10*/  HMMA.16816.F32.BF16 R20, R60.reuse, R68, R20 ;  /* 0x000000443c14723c */ /* 0x040fec0000041814 */
[----:B------:R-:W-:Y:S01]  /*1dd20*/  MUFU.EX2 R170, R170 ;  /* 0x000000aa00aa7308 */ /* 0x000fe20000000800 */
[-CC-:B------:R-:W-:Y:S01]  /*1dd30*/  FFMA.FTZ R86, R230, R52.reuse, -R121.reuse ;  /* 0x00000034e6567223 */ /* 0x180fe20000010879 */
[C---:B------:R-:W-:Y:S01]  /*1dd40*/  HMMA.16816.F32.BF16 R24, R60.reuse, R70, R24 ;  /* 0x000000463c18723c */ /* 0x040fe20000041818 */
[----:B------:R-:W2:Y:S07]  /*1dd50*/  LDSM.16.MT88.4 R68, [R122+0x9800] ;  /* 0x009800007a44783b */ /* 0x000eae0000004200 */
[----:B------:R-:W-:Y:S01]  /*1dd60*/  MUFU.EX2 R85, R85 ;  /* 0x0000005500557308 */ /* 0x000fe20000000800 */
[C---:B------:R-:W-:Y:S03]  /*1dd70*/  HMMA.16816.F32.BF16 R28, R60.reuse, R64, R28 ;  /* 0x000000403c1c723c */ /* 0x040fe6000004181c */
[--C-:B------:R-:W-:Y:S03]  /*1dd80*/  FFMA.FTZ R84, R228, R52, -R121.reuse ;  /* 0x00000034e4547223 */ /* 0x100fe60000010879 */
[C---:B------:R-:W-:Y:S03]  /*1dd90*/  HMMA.16816.F32.BF16 R32, R60.reuse, R66, R32 ;  /* 0x000000423c20723c */ /* 0x040fe60000041820 */
[----:B------:R-:W3:Y:S02]  /*1dda0*/  MUFU.EX2 R86, R86 ;  /* 0x0000005600567308 */ /* 0x000ee40000000800 */
[----:B------:R-:W-:Y:S01]  /*1ddb0*/  F2FP.BF16.F32.PACK_AB R65, R97, R94 ;  /* 0x0000005e6141723e */ /* 0x000fe200000010ff */
[C---:B------:R-:W-:Y:S07]  /*1ddc0*/  HMMA.16816.F32.BF16 R36, R60.reuse, R72, R36 ;  /* 0x000000483c24723c */ /* 0x040fee0000041824 */
[----:B------:R-:W4:Y:S01]  /*1ddd0*/  MUFU.EX2 R84, R84 ;  /* 0x0000005400547308 */ /* 0x000f220000000800 */
[----:B------:R-:W-:Y:S01]  /*1dde0*/  F2FP.BF16.F32.PACK_AB R67, R96, R99 ;  /* 0x000000636043723e */ /* 0x000fe200000010ff */
[C---:B------:R-:W-:Y:S01]  /*1ddf0*/  HMMA.16816.F32.BF16 R40, R60.reuse, R74, R40 ;  /* 0x0000004a3c28723c */ /* 0x040fe20000041828 */
[----:B------:R-:W5:Y:S07]  /*1de00*/  LDSM.16.MT88.4 R72, [R192+0xb800] ;  /* 0x00b80000c048783b */ /* 0x000f6e0000004200 */
[----:B------:R-:W-:Y:S01]  /*1de10*/  MUFU.EX2 R178, R178 ;  /* 0x000000b200b27308 */ /* 0x000fe20000000800 */
[C---:B------:R-:W-:Y:S03]  /*1de20*/  HMMA.16816.F32.BF16 R44, R60.reuse, R76, R44 ;  /* 0x0000004c3c2c723c */ /* 0x040fe6000004182c */
[----:B---3--:R-:W-:Y:S03]  /*1de30*/  F2FP.BF16.F32.PACK_AB R64, R86, R85 ;  /* 0x000000555640723e */ /* 0x008fe600000010ff */
[----:B------:R-:W-:Y:S01]  /*1de40*/  HMMA.16816.F32.BF16 R48, R60, R78, R48 ;  /* 0x0000004e3c30723c */ /* 0x000fe20000041830 */
[----:B------:R-:W3:Y:S02]  /*1de50*/  LDSM.16.MT88.4 R60, [R122+0xb800] ;  /* 0x00b800007a3c783b */ /* 0x000ee40000004200 */
[----:B------:R-:W3:Y:S02]  /*1de60*/  MUFU.EX2 R147, R147 ;  /* 0x0000009300937308 */ /* 0x000ee40000000800 */
[----:B----4-:R-:W-:Y:S01]  /*1de70*/  F2FP.BF16.F32.PACK_AB R66, R105, R84 ;  /* 0x000000546942723e */ /* 0x010fe200000010ff */
[----:B------:R-:W-:Y:S03]  /*1de80*/  FFMA.FTZ R121, R125, R52, -R121 ;  /* 0x000000347d797223 */ /* 0x000fe60000010879 */
[----:B------:R-:W4:Y:S04]  /*1de90*/  LDSM.16.MT88.4 R76, [R192+0xd800] ;  /* 0x00d80000c04c783b */ /* 0x000f280000004200 */
[----:B------:R-:W-:Y:S01]  /*1dea0*/  MUFU.EX2 R149, R149 ;  /* 0x0000009500957308 */ /* 0x000fe20000000800 */
[C---:B-1----:R-:W-:Y:S06]  /*1deb0*/  HMMA.16816.F32.BF16 R4, R64.reuse, R80, R4 ;  /* 0x000000504004723c */ /* 0x042fec0000041804 */
[C---:B------:R-:W-:Y:S01]  /*1dec0*/  HMMA.16816.F32.BF16 R8, R64.reuse, R82, R8 ;  /* 0x000000524008723c */ /* 0x040fe20000041808 */
[----:B------:R-:W1:Y:S02]  /*1ded0*/  LDSM.16.MT88.4 R80, [R122+0xd800] ;  /* 0x00d800007a50783b */ /* 0x000e640000004200 */
[----:B------:R-:W1:Y:S03]  /*1dee0*/  MUFU.EX2 R176, R176 ;  /* 0x000000b000b07308 */ /* 0x000e660000000800 */
[C---:B--2---:R-:W-:Y:S07]  /*1def0*/  HMMA.16816.F32.BF16 R12, R64.reuse, R68, R12 ;  /* 0x00000044400c723c */ /* 0x044fee000004180c */
[----:B------:R-:W-:Y:S01]  /*1df00*/  MUFU.EX2 R151, R151 ;  /* 0x0000009700977308 */ /* 0x000fe20000000800 */
[C---:B------:R-:W-:Y:S01]  /*1df10*/  HMMA.16816.F32.BF16 R16, R64.reuse, R70, R16 ;  /* 0x000000464010723c */ /* 0x040fe20000041810 */
[----:B------:R-:W2:Y:S05]  /*1df20*/  LDSM.16.MT88.4 R68, [R192+0x9c00] ;  /* 0x009c0000c044783b */ /* 0x000eaa0000004200 */
[C---:B-----5:R-:W-:Y:S03]  /*1df30*/  HMMA.16816.F32.BF16 R20, R64.reuse, R72, R20 ;  /* 0x000000484014723c */ /* 0x060fe60000041814 */
[----:B------:R-:W5:Y:S03]  /*1df40*/  MUFU.EX2 R180, R180 ;  /* 0x000000b400b47308 */ /* 0x000f660000000800 */
[C---:B------:R-:W-:Y:S01]  /*1df50*/  HMMA.16816.F32.BF16 R24, R64.reuse, R74, R24 ;  /* 0x0000004a4018723c */ /* 0x040fe20000041818 */
[----:B------:R-:W5:Y:S06]  /*1df60*/  LDSM.16.MT88.4 R72, [R122+0x9c00] ;  /* 0x009c00007a48783b */ /* 0x000f6c0000004200 */
[----:B------:R-:W-:Y:S01]  /*1df70*/  MUFU.EX2 R153, R153 ;  /* 0x0000009900997308 */ /* 0x000fe20000000800 */
[C---:B---3--:R-:W-:Y:S09]  /*1df80*/  HMMA.16816.F32.BF16 R28, R64.reuse, R60, R28 ;  /* 0x0000003c401c723c */ /* 0x048ff2000004181c */
[----:B------:R-:W3:Y:S01]  /*1df90*/  MUFU.EX2 R172, R172 ;  /* 0x000000ac00ac7308 */ /* 0x000ee20000000800 */
[C---:B------:R-:W-:Y:S03]  /*1dfa0*/  HMMA.16816.F32.BF16 R32, R64.reuse, R62, R32 ;  /* 0x0000003e4020723c */ /* 0x040fe60000041820 */
[----:B------:R-:W-:Y:S03]  /*1dfb0*/  F2FP.BF16.F32.PACK_AB R61, R107, R104 ;  /* 0x000000686b3d723e */ /* 0x000fe600000010ff */
[C---:B----4-:R-:W-:Y:S03]  /*1dfc0*/  HMMA.16816.F32.BF16 R36, R64.reuse, R76, R36 ;  /* 0x0000004c4024723c */ /* 0x050fe60000041824 */
[----:B------:R-:W-:Y:S02]  /*1dfd0*/  MUFU.EX2 R155, R155 ;  /* 0x0000009b009b7308 */ /* 0x000fe40000000800 */
[----:B------:R-:W-:Y:S01]  /*1dfe0*/  F2FP.BF16.F32.PACK_AB R63, R139, R106 ;  /* 0x0000006a8b3f723e */ /* 0x000fe200000010ff */
[C---:B------:R-:W-:Y:S01]  /*1dff0*/  HMMA.16816.F32.BF16 R40, R64.reuse, R78, R40 ;  /* 0x0000004e4028723c */ /* 0x040fe20000041828 */
[----:B------:R-:W4:Y:S06]  /*1e000*/  LDSM.16.MT88.4 R76, [R192+0xbc00] ;  /* 0x00bc0000c04c783b */ /* 0x000f2c0000004200 */
[----:B------:R-:W3:Y:S01]  /*1e010*/  MUFU.EX2 R164, R164 ;  /* 0x000000a400a47308 */ /* 0x000ee20000000800 */
[----:B------:R-:W-:Y:S01]  /*1e020*/  F2FP.BF16.F32.PACK_AB R60, R168, R143 ;  /* 0x0000008fa83c723e */ /* 0x000fe200000010ff */
[C---:B-1----:R-:W-:Y:S03]  /*1e030*/  HMMA.16816.F32.BF16 R44, R64.reuse, R80, R44 ;  /* 0x00000050402c723c */ /* 0x042fe6000004182c */
[----:B------:R-:W-:Y:S03]  /*1e040*/  F2FP.BF16.F32.PACK_AB R62, R170, R145 ;  /* 0x00000091aa3e723e */ /* 0x000fe600000010ff */
[----:B------:R-:W-:Y:S01]  /*1e050*/  HMMA.16816.F32.BF16 R48, R64, R82, R48 ;  /* 0x000000524030723c */ /* 0x000fe20000041830 */
[----:B------:R-:W1:Y:S01]  /*1e060*/  LDSM.16.MT88.4 R64, [R122+0xbc00] ;  /* 0x00bc00007a40783b */ /* 0x000e620000004200 */
[----:B------:R-:W-:Y:S04]  /*1e070*/  MUFU.EX2 R157, R157 ;  /* 0x0000009d009d7308 */ /* 0x000fe80000000800 */
[C---:B--2---:R-:W-:Y:S03]  /*1e080*/  HMMA.16816.F32.BF16 R4, R60.reuse, R68, R4 ;  /* 0x000000443c04723c */ /* 0x044fe60000041804 */
[----:B------:R-:W2:Y:S03]  /*1e090*/  LDSM.16.MT88.4 R80, [R192+0xdc00] ;  /* 0x00dc0000c050783b */ /* 0x000ea60000004200 */
[----:B------:R-:W3:Y:S01]  /*1e0a0*/  MUFU.EX2 R160, R160 ;  /* 0x000000a000a07308 */ /* 0x000ee20000000800 */
[C---:B------:R-:W-:Y:S04]  /*1e0b0*/  HMMA.16816.F32.BF16 R8, R60.reuse, R70, R8 ;  /* 0x000000463c08723c */ /* 0x040fe80000041808 */
[----:B------:R-:W3:Y:S02]  /*1e0c0*/  LDSM.16.MT88.4 R68, [R122+0xdc00] ;  /* 0x00dc00007a44783b */ /* 0x000ee40000004200 */
[C---:B-----5:R-:W-:Y:S03]  /*1e0d0*/  HMMA.16816.F32.BF16 R12, R60.reuse, R72, R12 ;  /* 0x000000483c0c723c */ /* 0x060fe6000004180c */
[----:B------:R-:W-:Y:S03]  /*1e0e0*/  MUFU.EX2 R158, R158 ;  /* 0x0000009e009e7308 */ /* 0x000fe60000000800 */
[C---:B------:R-:W-:Y:S01]  /*1e0f0*/  HMMA.16816.F32.BF16 R16, R60.reuse, R74, R16 ;  /* 0x0000004a3c10723c */ /* 0x040fe20000041810 */
[----:B------:R-:W5:Y:S06]  /*1e100*/  LDSM.16.MT88.4 R72, [R192+0xa000] ;  /* 0x00a00000c048783b */ /* 0x000f6c0000004200 */
[----:B------:R-:W5:Y:S01]  /*1e110*/  MUFU.EX2 R159, R159 ;  /* 0x0000009f009f7308 */ /* 0x000f620000000800 */
[C---:B----4-:R-:W-:Y:S09]  /*1e120*/  HMMA.16816.F32.BF16 R20, R60.reuse, R76, R20 ;  /* 0x0000004c3c14723c */ /* 0x050ff20000041814 */
[----:B------:R-:W-:Y:S01]  /*1e130*/  MUFU.EX2 R154, R154 ;  /* 0x0000009a009a7308 */ /* 0x000fe20000000800 */
[C---:B------:R-:W-:Y:S01]  /*1e140*/  HMMA.16816.F32.BF16 R24, R60.reuse, R78, R24 ;  /* 0x0000004e3c18723c */ /* 0x040fe20000041818 */
[----:B------:R-:W4:Y:S05]  /*1e150*/  LDSM.16.MT88.4 R76, [R122+0xa000] ;  /* 0x00a000007a4c783b */ /* 0x000f2a0000004200 */
[C---:B-1----:R-:W-:Y:S03]  /*1e160*/  HMMA.16816.F32.BF16 R28, R60.reuse, R64, R28 ;  /* 0x000000403c1c723c */ /* 0x042fe6000004181c */
[----:B------:R-:W1:Y:S03]  /*1e170*/  MUFU.EX2 R161, R161 ;  /* 0x000000a100a17308 */ /* 0x000e660000000800 */
[C---:B------:R-:W-:Y:S07]  /*1e180*/  HMMA.16816.F32.BF16 R32, R60.reuse, R66, R32 ;  /* 0x000000423c20723c */ /* 0x040fee0000041820 */
        /* <DEDUP_REMOVED lines=12> */
[----:B------:R-:W3:Y:S05]  /*1e250*/  LDSM.16.MT88.4 R60, [R122+0xc000] ;  /* 0x00c000007a3c783b */ /* 0x000eea0000004200 */
[C---:B-----5:R-:W-:Y:S02]  /*1e260*/  HMMA.16816.F32.BF16 R4, R64.reuse, R72, R4 ;  /* 0x000000484004723c */ /* 0x060fe40000041804 */
[----:B------:R-:W5:Y:S01]  /*1e270*/  MUFU.EX2 R165, R165 ;  /* 0x000000a500a57308 */ /* 0x000f620000000800 */
[----:B------:R-:W1:Y:S03]  /*1e280*/  LDSM.16.MT88.4 R68, [R192+0xe000] ;  /* 0x00e00000c044783b */ /* 0x000e660000004200 */
[C---:B------:R-:W-:Y:S06]  /*1e290*/  HMMA.16816.F32.BF16 R8, R64.reuse, R74, R8 ;  /* 0x0000004a4008723c */ /* 0x040fec0000041808 */
[----:B------:R-:W-:Y:S01]  /*1e2a0*/  MUFU.EX2 R142, R142 ;  /* 0x0000008e008e7308 */ /* 0x000fe20000000800 */
[----:B------:R-:W5:Y:S01]  /*1e2b0*/  LDSM.16.MT88.4 R72, [R122+0xe000] ;  /* 0x00e000007a48783b */ /* 0x000f620000004200 */
[C---:B----4-:R-:W-:Y:S08]  /*1e2c0*/  HMMA.16816.F32.BF16 R12, R64.reuse, R76, R12 ;  /* 0x0000004c400c723c */ /* 0x050ff0000004180c */
[----:B------:R-:W4:Y:S01]  /*1e2d0*/  MUFU.EX2 R167, R167 ;  /* 0x000000a700a77308 */ /* 0x000f220000000800 */
[C---:B------:R-:W-:Y:S01]  /*1e2e0*/  HMMA.16816.F32.BF16 R16, R64.reuse, R78, R16 ;  /* 0x0000004e4010723c */ /* 0x040fe20000041810 */
[----:B------:R-:W4:Y:S05]  /*1e2f0*/  LDSM.16.MT88.4 R76, [R192+0xa400] ;  /* 0x00a40000c04c783b */ /* 0x000f2a0000004200 */
[C---:B--2---:R-:W-:Y:S03]  /*1e300*/  HMMA.16816.F32.BF16 R20, R64.reuse, R80, R20 ;  /* 0x000000504014723c */ /* 0x044fe60000041814 */
[----:B------:R-:W-:Y:S03]  /*1e310*/  MUFU.EX2 R136, R136 ;  /* 0x0000008800887308 */ /* 0x000fe60000000800 */
[C---:B------:R-:W-:Y:S01]  /*1e320*/  HMMA.16816.F32.BF16 R24, R64.reuse, R82, R24 ;  /* 0x000000524018723c */ /* 0x040fe20000041818 */
[----:B------:R-:W2:Y:S06]  /*1e330*/  LDSM.16.MT88.4 R80, [R122+0xa400] ;  /* 0x00a400007a50783b */ /* 0x000eac0000004200 */
[----:B------:R-:W2:Y:S01]  /*1e340*/  MUFU.EX2 R169, R169 ;  /* 0x000000a900a97308 */ /* 0x000ea20000000800 */
[C---:B---3--:R-:W-:Y:S09]  /*1e350*/  HMMA.16816.F32.BF16 R28, R64.reuse, R60, R28 ;  /* 0x0000003c401c723c */ /* 0x048ff2000004181c */
[----:B------:R-:W-:Y:S01]  /*1e360*/  MUFU.EX2 R134, R134 ;  /* 0x0000008600867308 */ /* 0x000fe20000000800 */
[C---:B------:R-:W-:Y:S03]  /*1e370*/  HMMA.16816.F32.BF16 R32, R64.reuse, R62, R32 ;  /* 0x0000003e4020723c */ /* 0x040fe60000041820 */
[----:B------:R-:W-:Y:S03]  /*1e380*/  F2FP.BF16.F32.PACK_AB R61, R164, R155 ;  /* 0x0000009ba43d723e */ /* 0x000fe600000010ff */
[C---:B-1----:R-:W-:Y:S03]  /*1e390*/  HMMA.16816.F32.BF16 R36, R64.reuse, R68, R36 ;  /* 0x000000444024723c */ /* 0x042fe60000041824 */
[----:B------:R-:W1:Y:S02]  /*1e3a0*/  MUFU.EX2 R171, R171 ;  /* 0x000000ab00ab7308 */ /* 0x000e640000000800 */
[----:B------:R-:W-:Y:S01]  /*1e3b0*/  F2FP.BF16.F32.PACK_AB R63, R160, R157 ;  /* 0x0000009da03f723e */ /* 0x000fe200000010ff */
[C---:B------:R-:W-:Y:S01]  /*1e3c0*/  HMMA.16816.F32.BF16 R40, R64.reuse, R70, R40 ;  /* 0x000000464028723c */ /* 0x040fe20000041828 */
[----:B------:R-:W3:Y:S06]  /*1e3d0*/  LDSM.16.MT88.4 R68, [R192+0xc400] ;  /* 0x00c40000c044783b */ /* 0x000eec0000004200 */
[----:B------:R-:W-:Y:S01]  /*1e3e0*/  MUFU.EX2 R138, R138 ;  /* 0x0000008a008a7308 */ /* 0x000fe20000000800 */
[----:B------:R-:W-:Y:S01]  /*1e3f0*/  F2FP.BF16.F32.PACK_AB R60, R159, R158 ;  /* 0x0000009e9f3c723e */ /* 0x000fe200000010ff */
[C---:B-----5:R-:W-:Y:S03]  /*1e400*/  HMMA.16816.F32.BF16 R44, R64.reuse, R72, R44 ;  /* 0x00000048402c723c */ /* 0x060fe6000004182c */
[----:B------:R-:W-:Y:S03]  /*1e410*/  F2FP.BF16.F32.PACK_AB R62, R161, R154 ;  /* 0x0000009aa13e723e */ /* 0x000fe600000010ff */
[----:B------:R-:W-:Y:S01]  /*1e420*/  HMMA.16816.F32.BF16 R48, R64, R74, R48 ;  /* 0x0000004a4030723c */ /* 0x000fe20000041830 */
[----:B------:R-:W5:Y:S01]  /*1e430*/  LDSM.16.MT88.4 R64, [R122+0xc400] ;  /* 0x00c400007a40783b */ /* 0x000f620000004200 */
[----:B------:R-:W1:Y:S04]  /*1e440*/  MUFU.EX2 R135, R135 ;  /* 0x0000008700877308 */ /* 0x000e680000000800 */
[C---:B----4-:R-:W-:Y:S03]  /*1e450*/  HMMA.16816.F32.BF16 R4, R60.reuse, R76, R4 ;  /* 0x0000004c3c04723c */ /* 0x050fe60000041804 */
[----:B------:R-:W4:Y:S03]  /*1e460*/  LDSM.16.MT88.4 R72, [R192+0xe400] ;  /* 0x00e40000c048783b */ /* 0x000f260000004200 */
[----:B------:R-:W-:Y:S01]  /*1e470*/  MUFU.EX2 R53, R53 ;  /* 0x0000003500357308 */ /* 0x000fe20000000800 */
[C---:B------:R-:W-:Y:S04]  /*1e480*/  HMMA.16816.F32.BF16 R8, R60.reuse, R78, R8 ;  /* 0x0000004e3c08723c */ /* 0x040fe80000041808 */
[----:B------:R-:W1:Y:S02]  /*1e490*/  LDSM.16.MT88.4 R76, [R122+0xe400] ;  /* 0x00e400007a4c783b */ /* 0x000e640000004200 */
[C---:B--2---:R-:W-:Y:S03]  /*1e4a0*/  HMMA.16816.F32.BF16 R12, R60.reuse, R80, R12 ;  /* 0x000000503c0c723c */ /* 0x044fe6000004180c */
[----:B------:R-:W2:Y:S03]  /*1e4b0*/  MUFU.EX2 R54, R126 ;  /* 0x0000007e00367308 */ /* 0x000ea60000000800 */
[C---:B------:R-:W-:Y:S01]  /*1e4c0*/  HMMA.16816.F32.BF16 R16, R60.reuse, R82, R16 ;  /* 0x000000523c10723c */ /* 0x040fe20000041810 */
[----:B------:R-:W2:Y:S06]  /*1e4d0*/  LDSM.16.MT88.4 R80, [R192+0xa800] ;  /* 0x00a80000c050783b */ /* 0x000eac0000004200 */
[----:B------:R-:W-:Y:S01]  /*1e4e0*/  MUFU.EX2 R55, R55 ;  /* 0x0000003700377308 */ /* 0x000fe20000000800 */
[C---:B---3--:R-:W-:Y:S09]  /*1e4f0*/  HMMA.16816.F32.BF16 R20, R60.reuse, R68, R20 ;  /* 0x000000443c14723c */ /* 0x048ff20000041814 */
[----:B------:R3:W2:Y:S01]  /*1e500*/  MUFU.EX2 R216, R121 ;  /* 0x0000007900d87308 */ /* 0x0006a20000000800 */
[C---:B------:R-:W-:Y:S01]  /*1e510*/  HMMA.16816.F32.BF16 R24, R60.reuse, R70, R24 ;  /* 0x000000463c18723c */ /* 0x040fe20000041818 */
[----:B------:R-:W2:Y:S05]  /*1e520*/  LDSM.16.MT88.4 R68, [R122+0xa800] ;  /* 0x00a800007a44783b */ /* 0x000eaa0000004200 */
[C---:B-----5:R-:W-:Y:S06]  /*1e530*/  HMMA.16816.F32.BF16 R28, R60.reuse, R64, R28 ;  /* 0x000000403c1c723c */ /* 0x060fec000004181c */
[C---:B------:R-:W-:Y:S05]  /*1e540*/  HMMA.16816.F32.BF16 R32, R60.reuse, R66, R32 ;  /* 0x000000423c20723c */ /* 0x040fea0000041820 */
[----:B------:R-:W-:Y:S01]  /*1e550*/  F2FP.BF16.F32.PACK_AB R65, R163, R150 ;  /* 0x00000096a341723e */ /* 0x000fe200000010ff */
[C---:B----4-:R-:W-:Y:S05]  /*1e560*/  HMMA.16816.F32.BF16 R36, R60.reuse, R72, R36 ;  /* 0x000000483c24723c */ /* 0x050fea0000041824 */
[----:B------:R-:W-:Y:S01]  /*1e570*/  F2FP.BF16.F32.PACK_AB R67, R165, R146 ;  /* 0x00000092a543723e */ /* 0x000fe200000010ff */
[C---:B------:R-:W-:Y:S01]  /*1e580*/  HMMA.16816.F32.BF16 R40, R60.reuse, R74, R40 ;  /* 0x0000004a3c28723c */ /* 0x040fe20000041828 */
[----:B------:R-:W4:Y:S04]  /*1e590*/  LDSM.16.MT88.4 R72, [R192+0xc800] ;  /* 0x00c80000c048783b */ /* 0x000f280000004200 */
[----:B------:R-:W-:Y:S01]  /*1e5a0*/  F2FP.BF16.F32.PACK_AB R64, R167, R142 ;  /* 0x0000008ea740723e */ /* 0x000fe200000010ff */
[C---:B-1----:R-:W-:Y:S05]  /*1e5b0*/  HMMA.16816.F32.BF16 R44, R60.reuse, R76, R44 ;  /* 0x0000004c3c2c723c */ /* 0x042fea000004182c */
[----:B------:R-:W-:Y:S01]  /*1e5c0*/  F2FP.BF16.F32.PACK_AB R66, R169, R136 ;  /* 0x00000088a942723e */ /* 0x000fe200000010ff */
[----:B------:R-:W-:Y:S01]  /*1e5d0*/  HMMA.16816.F32.BF16 R48, R60, R78, R48 ;  /* 0x0000004e3c30723c */ /* 0x000fe20000041830 */
[----:B------:R-:W1:Y:S04]  /*1e5e0*/  LDSM.16.MT88.4 R60, [R122+0xc800] ;  /* 0x00c800007a3c783b */ /* 0x000e680000004200 */
[----:B---3--:R-:W-:Y:S01]  /*1e5f0*/  MOV R121, R2 ;  /* 0x0000000200797202 */ /* 0x008fe20000000f00 */
[C---:B--2---:R-:W-:Y:S03]  /*1e600*/  HMMA.16816.F32.BF16 R4, R64.reuse, R80, R4 ;  /* 0x000000504004723c */ /* 0x044fe60000041804 */
[----:B------:R-:W2:Y:S03]  /*1e610*/  LDSM.16.MT88.4 R76, [R192+0xe800] ;  /* 0x00e80000c04c783b */ /* 0x000ea60000004200 */
[C---:B------:R-:W-:Y:S06]  /*1e620*/  HMMA.16816.F32.BF16 R8, R64.reuse, R82, R8 ;  /* 0x000000524008723c */ /* 0x040fec0000041808 */
[C---:B------:R-:W-:Y:S06]  /*1e630*/  HMMA.16816.F32.BF16 R12, R64.reuse, R68, R12 ;  /* 0x00000044400c723c */ /* 0x040fec000004180c */
[C---:B------:R-:W-:Y:S05]  /*1e640*/  HMMA.16816.F32.BF16 R16, R64.reuse, R70, R16 ;  /* 0x000000464010723c */ /* 0x040fea0000041810 */
[----:B------:R-:W-:Y:S01]  /*1e650*/  F2FP.BF16.F32.PACK_AB R69, R171, R134 ;  /* 0x00000086ab45723e */ /* 0x000fe200000010ff */
[C---:B----4-:R-:W-:Y:S05]  /*1e660*/  HMMA.16816.F32.BF16 R20, R64.reuse, R72, R20 ;  /* 0x000000484014723c */ /* 0x050fea0000041814 */
[----:B------:R-:W-:Y:S01]  /*1e670*/  F2FP.BF16.F32.PACK_AB R71, R135, R138 ;  /* 0x0000008a8747723e */ /* 0x000fe200000010ff */
[C---:B------:R-:W-:Y:S05]  /*1e680*/  HMMA.16816.F32.BF16 R24, R64.reuse, R74, R24 ;  /* 0x0000004a4018723c */ /* 0x040fea0000041818 */
[----:B------:R-:W-:Y:S01]  /*1e690*/  F2FP.BF16.F32.PACK_AB R68, R54, R53 ;  /* 0x000000353644723e */ /* 0x000fe200000010ff */
[C---:B-1----:R-:W-:Y:S05]  /*1e6a0*/  HMMA.16816.F32.BF16 R28, R64.reuse, R60, R28 ;  /* 0x0000003c401c723c */ /* 0x042fea000004181c */
[----:B------:R-:W-:Y:S01]  /*1e6b0*/  F2FP.BF16.F32.PACK_AB R70, R216, R55 ;  /* 0x00000037d846723e */ /* 0x000fe200000010ff */
[C---:B------:R-:W-:Y:S05]  /*1e6c0*/  HMMA.16816.F32.BF16 R32, R64.reuse, R62, R32 ;  /* 0x0000003e4020723c */ /* 0x040fea0000041820 */
[----:B------:R-:W-:Y:S01]  /*1e6d0*/  FADD.FTZ R60, R94, R95 ;  /* 0x0000005f5e3c7221 */ /* 0x000fe20000010000 */
[C---:B--2---:R-:W-:Y:S05]  /*1e6e0*/  HMMA.16816.F32.BF16 R36, R64.reuse, R76, R36 ;  /* 0x0000004c4024723c */ /* 0x044fea0000041824 */
[----:B------:R-:W-:Y:S01]  /*1e6f0*/  FADD.FTZ R61, R85, R92 ;  /* 0x0000005c553d7221 */ /* 0x000fe20000010000 */
[C---:B------:R-:W-:Y:S01]  /*1e700*/  HMMA.16816.F32.BF16 R40, R64.reuse, R78, R40 ;  /* 0x0000004e4028723c */ /* 0x040fe20000041828 */
[----:B------:R-:W1:Y:S04]  /*1e710*/  LDSM.16.MT88.4 R92, [R192+0xcc00] ;  /* 0x00cc0000c05c783b */ /* 0x000e680000004200 */
[----:B------:R-:W-:Y:S01]  /*1e720*/  FADD.FTZ R61, R86, R61 ;  /* 0x0000003d563d7221 */ /* 0x000fe20000010000 */
[C---:B------:R-:W-:Y:S03]  /*1e730*/  HMMA.16816.F32.BF16 R44, R64.reuse, R56, R44 ;  /* 0x00000038402c723c */ /* 0x040fe6000004182c */
[----:B------:R-:W-:Y:S02]  /*1e740*/  LDSM.16.MT88.4 R76, [R192+0xec00] ;  /* 0x00ec0000c04c783b */ /* 0x000fe40000004200 */
[----:B------:R-:W-:Y:S01]  /*1e750*/  FADD.FTZ R60, R97, R60 ;  /* 0x0000003c613c7221 */ /* 0x000fe20000010000 */
[----:B------:R-:W-:Y:S05]  /*1e760*/  HMMA.16816.F32.BF16 R48, R64, R58, R48 ;  /* 0x0000003a4030723c */ /* 0x000fea0000041830 */
[----:B------:R-:W-:Y:S01]  /*1e770*/  FADD.FTZ R56, R84, R61 ;  /* 0x0000003d54387221 */ /* 0x000fe20000010000 */
[C---:B------:R-:W-:Y:S01]  /*1e780*/  HMMA.16816.F32.BF16 R112, R68.reuse, R108, R4 ;  /* 0x0000006c4470723c */ /* 0x040fe20000041804 */
[----:B------:R-:W2:Y:S04]  /*1e790*/  LDSM.16.MT88.4 R84, [R122+0xcc00] ;  /* 0x00cc00007a54783b */ /* 0x000ea80000004200 */
        /* <DEDUP_REMOVED lines=13> */
[----:B------:R-:W3:Y:S01]  /*1e870*/  LDSM.16.MT88.4 R4, [R122+0xec00] ;  /* 0x00ec00007a04783b */ /* 0x000ee20000004200 */
        /* <DEDUP_REMOVED lines=42> */
.L_x_2729:
        /* <DEDUP_REMOVED lines=14> */
.L_x_2750:
        /* <DEDUP_REMOVED lines=168> */
.L_x_2740:
[----:B------:R-:W2:Y:S04]  /*1f680*/  LD.E R3, desc[UR4][R118.64+0x60] ;  /* 0x0000600476037980 */ /* 0x000ea8000c101900 */
[----:B------:R-:W3:Y:S01]  /*1f690*/  LD.E R2, desc[UR4][R118.64+0xb4] ;  /* 0x0000b40476027980 */ /* 0x000ee2000c101900 */
[----:B--2---:R-:W-:-:S04]  /*1f6a0*/  IMAD R3, R3, R203, R204 ;  /* 0x000000cb03037224 */ /* 0x004fc800078e02cc */
[----:B---3--:R-:W-:Y:S02]  /*1f6b0*/  IMAD R2, R2, R3, RZ ;  /* 0x0000000302027224 */ /* 0x008fe400078e02ff */
.L_x_2741:
        /* <DEDUP_REMOVED lines=28> */
.L_x_2743:
[----:B------:R-:W-:Y:S05]  /*1f880*/  BSYNC B0 ;  /* 0x0000000000007941 */ /* 0x000fea0003800000 */
.L_x_2742:
        /* <DEDUP_REMOVED lines=35> */
.L_x_2745:
[----:B------:R-:W-:Y:S05]  /*1fac0*/  BSYNC B0 ;  /* 0x0000000000007941 */ /* 0x000fea0003800000 */
.L_x_2744:
[----:B------:R-:W-:-:S04]  /*1fad0*/  MOV R203, 0x0 ;  /* 0x0000000000cb7802 */ /* 0x000fc80000000f00 */
[----:B-12345:R-:W-:Y:S05]  /*1fae0*/  @P1 RET.REL.NODEC R202 `(_ZN5flash24flash_fwd_splitkv_kernelI23Flash_fwd_kernel_traitsILi96ELi64ELi128ELi4ELb0ELb0EN7cutlass10bfloat16_tE19Flash_kernel_traitsILi96ELi64ELi128ELi4ES3_EELb1ELb0ELb1ELb0ELb0ELb1ELb0ELb1EEEvNS_16Flash_fwd_paramsE) ;  /* 0xfffffe04ca441950 */ /* 0x03efea0003c3ffff */
        /* <DEDUP_REMOVED lines=16> */
[----:B-1----:R-:W-:Y:S05]  /*1fbf0*/  @P0 RET.REL.NODEC R202 `(_ZN5flash24flash_fwd_splitkv_kernelI23Flash_fwd_kernel_traitsILi96ELi64ELi128ELi4ELb0ELb0EN7cutlass10bfloat16_tE19Flash_kernel_traitsILi96ELi64ELi128ELi4ES3_EELb1ELb0ELb1ELb0ELb0ELb1ELb0ELb1EEEvNS_16Flash_fwd_paramsE) ;  /* 0xfffffe04ca000950 */ /* 0x002fea0003c3ffff */
[----:B------:R-:W-:Y:S01]  /*1fc00*/  MOV R203, 0x0 ;  /* 0x0000000000cb7802 */ /* 0x000fe20000000f00 */
[----:B------:R1:W-:Y:S03]  /*1fc10*/  ST.E.128 desc[UR4][R2.64+0x80], R32 ;  /* 0x0000802002007985 */ /* 0x0003e6000c101d04 */
[----:B-1----:R-:W-:Y:S05]  /*1fc20*/  RET.REL.NODEC R202 `(_ZN5flash24flash_fwd_splitkv_kernelI23Flash_fwd_kernel_traitsILi96ELi64ELi128ELi4ELb0ELb0EN7cutlass10bfloat16_tE19Flash_kernel_traitsILi96ELi64ELi128ELi4ES3_EELb1ELb0ELb1ELb0ELb0ELb1ELb0ELb1EEEvNS_16Flash_fwd_paramsE) ;  /* 0xfffffe00caf47950 */ /* 0x002fea0003c3ffff */
.L_x_2739:
[----:B------:R-:W-:Y:S01]  /*1fc30*/  MOV R5, 0x2 ;  /* 0x0000000200057802 */ /* 0x000fe20000000f00 */
[----:B------:R-:W-:Y:S01]  /*1fc40*/  IMAD.MOV.U32 R0, RZ, RZ, 0x1f ;  /* 0x0000001fff007424 */ /* 0x000fe200078e00ff */
[----:B------:R-:W-:-:S07]  /*1fc50*/  MOV R4, 0xffffffff ;  /* 0xffffffff00047802 */ /* 0x000fce0000000f00 */
[----:B-----5:R-:W-:Y:S05]  /*1fc60*/  WARPSYNC.COLLECTIVE R4, `(.L_x_2746) ;  /* 0x0000000004087348 */ /* 0x020fea0003c00000 */
[----:B------:R1:W2:Y:S02]  /*1fc70*/  SHFL.BFLY P0, R11, R216, R5, R0 ;  /* 0x0c000005d80b7389 */ /* 0x0002a40000000000 */
[----:B-12--5:R-:W-:Y:S01]  /*1fc80*/  ENDCOLLECTIVE ;  /* 0x000000000000791b */ /* 0x026fe20003800000 */
.L_x_2746:
[----:B------:R-:W-:Y:S02]  /*1fc90*/  IMAD.MOV.U32 R9, RZ, RZ, R11 ;  /* 0x000000ffff097224 */ /* 0x000fe400078e000b */
[----:B------:R-:W-:Y:S02]  /*1fca0*/  IMAD.MOV.U32 R5, RZ, RZ, 0x1 ;  /* 0x00000001ff057424 */ /* 0x000fe400078e00ff */
[----:B------:R-:W-:-:S05]  /*1fcb0*/  FADD.FTZ R9, R9, R216 ;  /* 0x000000d809097221 */ /* 0x000fca0000010000 */
[----:B------:R-:W-:-:S07]  /*1fcc0*/  MOV R216, R9 ;  /* 0x0000000900d87202 */ /* 0x000fce0000000f00 */
[----:B------:R-:W-:Y:S05]  /*1fcd0*/  WARPSYNC.COLLECTIVE R4, `(.L_x_2747) ;  /* 0x0000000004087348 */ /* 0x000fea0003c00000 */
[----:B------:R1:W2:Y:S02]  /*1fce0*/  SHFL.BFLY P0, R11, R216, R5, R0 ;  /* 0x0c000005d80b7389 */ /* 0x0002a40000000000 */
[----:B-12---:R-:W-:Y:S01]  /*1fcf0*/  ENDCOLLECTIVE ;  /* 0x000000000000791b */ /* 0x006fe20003800000 */
.L_x_2747:
[----:B------:R-:W-:Y:S01]  /*1fd00*/  MOV R216, R217 ;  /* 0x000000d900d87202 */ /* 0x000fe20000000f00 */
[----:B------:R-:W-:Y:S01]  /*1fd10*/  IMAD.MOV.U32 R5, RZ, RZ, 0x2 ;  /* 0x00000002ff057424 */ /* 0x000fe200078e00ff */
[----:B------:R-:W-:-:S07]  /*1fd20*/  MOV R8, R11 ;  /* 0x0000000b00087202 */ /* 0x000fce0000000f00 */
[----:B------:R-:W-:Y:S05]  /*1fd30*/  WARPSYNC.COLLECTIVE R4, `(.L_x_2748) ;  /* 0x0000000004087348 */ /* 0x000fea0003c00000 */
[----:B------:R1:W2:Y:S02]  /*1fd40*/  SHFL.BFLY P0, R11, R216, R5, R0 ;  /* 0x0c000005d80b7389 */ /* 0x0002a40000000000 */
[----:B-12---:R-:W-:Y:S01]  /*1fd50*/  ENDCOLLECTIVE ;  /* 0x000000000000791b */ /* 0x006fe20003800000 */
.L_x_2748:
[----:B------:R-:W-:Y:S01]  /*1fd60*/  FADD.FTZ R8, R9, R8 ;  /* 0x0000000809087221 */ /* 0x000fe20000010000 */
[----:B------:R-:W-:Y:S01]  /*1fd70*/  FADD.FTZ R10, R11, R217 ;  /* 0x000000d90b0a7221 */ /* 0x000fe20000010000 */
[----:B------:R-:W-:-:S04]  /*1fd80*/  MOV R5, 0x1 ;  /* 0x0000000100057802 */ /* 0x000fc80000000f00 */
[----:B------:R-:W-:-:S07]  /*1fd90*/  MOV R216, R10 ;  /* 0x0000000a00d87202 */ /* 0x000fce0000000f00 */
[----:B------:R-:W-:Y:S05]  /*1fda0*/  WARPSYNC.COLLECTIVE R4, `(.L_x_2749) ;  /* 0x0000000004087348 */ /* 0x000fea0003c00000 */
[----:B------:R1:W2:Y:S02]  /*1fdb0*/  SHFL.BFLY P0, R11, R216, R5, R0 ;  /* 0x0c000005d80b7389 */ /* 0x0002a40000000000 */
[----:B-12---:R-:W-:Y:S01]  /*1fdc0*/  ENDCOLLECTIVE ;  /* 0x000000000000791b */ /* 0x006fe20003800000 */
.L_x_2749:
[----:B------:R-:W-:Y:S05]  /*1fdd0*/  BRA `(.L_x_2750) ;  /* 0xffffffec00887947 */ /* 0x000fea000383ffff */
.L_x_2751:
        /* <DEDUP_REMOVED lines=10> */
.L_x_6413:


//--------------------- .text._ZN5flash24flash_fwd_splitkv_kernelI23Flash_fwd_kernel_traitsILi96ELi64ELi128ELi4ELb0ELb0EN7cutlass10bfloat16_tE19Flash_kernel_traitsILi96ELi64ELi128ELi4ES3_EELb1ELb0ELb0ELb0ELb1ELb0ELb1ELb0EEEvNS_16Flash_fwd_paramsE --------------------------
	.section	.text._ZN5flash24flash_fwd_splitkv_kernelI23Flash_fwd_kernel_traitsILi96ELi64ELi128ELi4ELb0ELb0EN7cutlass10bfloat16_tE19Flash_kernel_traitsILi96ELi64ELi128ELi4ES3_EELb1ELb0ELb0ELb0ELb1ELb0ELb1ELb0EEEvNS_16Flash_fwd_paramsE,"ax",@progbits
	.align	128
        .global         _ZN5flash24flash_fwd_splitkv_kernelI23Flash_fwd_kernel_traitsILi96ELi64ELi128ELi4ELb0ELb0EN7cutlass10bfloat16_tE19Flash_kernel_traitsILi96ELi64ELi128ELi4ES3_EELb1ELb0ELb0ELb0ELb1ELb0ELb1ELb0EEEvNS_16Flash_fwd_paramsE
        .type           _ZN5flash24flash_fwd_splitkv_kernelI23Flash_fwd_kernel_traitsILi96ELi64ELi128ELi4ELb0ELb0EN7cutlass10bfloat16_tE19Flash_kernel_traitsILi96ELi64ELi128ELi4ES3_EELb1ELb0ELb0ELb0ELb1ELb0ELb1ELb0EEEvNS_16Flash_fwd_paramsE,@function
        .size           _ZN5flash24flash_fwd_splitkv_kernelI23Flash_fwd_kernel_traitsILi96ELi64ELi128ELi4ELb0ELb0EN7cutlass10bfloat16_tE19Flash_kernel_traitsILi96ELi64ELi128ELi4ES3_EELb1ELb0ELb0ELb0ELb1ELb0ELb1ELb0EEEvNS_16Flash_fwd_paramsE,(.L_x_6464 - _ZN5flash24flash_fwd_splitkv_kernelI23Flash_fwd_kernel_traitsILi96ELi64ELi128ELi4ELb0ELb0EN7cutlass10bfloat16_tE19Flash_kernel_traitsILi96ELi64ELi128ELi4ES3_EELb1ELb0ELb0ELb0ELb1ELb0ELb1ELb0EEEvNS_16Flash_fwd_paramsE)
        .other          _ZN5flash24flash_fwd_splitkv_kernelI23Flash_fwd_kernel_traitsILi96ELi64ELi128ELi4ELb0ELb0EN7cutlass10bfloat16_tE19Flash_kernel_traitsILi96ELi64ELi128ELi4ES3_EELb1ELb0ELb0ELb0ELb1ELb0ELb1ELb0EEEvNS_16Flash_fwd_paramsE,@"STO_CUDA_ENTRY STV_DEFAULT"
_ZN5flash24flash_fwd_splitkv_kernelI23Flash_fwd_kernel_traitsILi96ELi64ELi128ELi4ELb0ELb0EN7cutlass10bfloat16_tE19Flash_kernel_traitsILi96ELi64ELi128ELi4ES3_EELb1ELb0ELb0ELb0ELb1ELb0ELb1ELb0EEEvNS_16Flash_fwd_paramsE:
.text._ZN5flash24flash_fwd_splitkv_kernelI23Flash_fwd_kernel_traitsILi96ELi64ELi128ELi4ELb0ELb0EN7cutlass10bfloat16_tE19Flash_kernel_traitsILi96ELi64ELi128ELi4ES3_EELb1ELb0ELb0ELb0ELb1ELb0ELb1ELb0EEEvNS_16Flash_fwd_paramsE:
[----:B------:R-:W-:Y:S08]  /*0000*/  LDC R1, c[0x0][0x28] ;  /* 0x00000a00ff017b82 */ /* 0x000ff00000000800 */
[----:B------:R-:W1:Y:S01]  /*0010*/  LDC R5, c[0x0][0x270] ;  /* 0x00009c00ff057b82 */ /* 0x000e620000000800 */
[----:B------:R-:W2:Y:S01]  /*0020*/  S2R R20, SR_CTAID.Z ;  /* 0x0000000000147919 */ /* 0x000ea20000002700 */
[----:B------:R-:W-:Y:S01]  /*0030*/  MOV R2, RZ ;  /* 0x000000ff00027202 */ /* 0x000fe20000000f00 */
[----:B------:R-:W-:Y:S01]  /*0040*/  ULDC.64 UR10, c[0x0][0x208] ;  /* 0x00008200000a7ab9 */ /* 0x000fe20000000a00 */
[----:B------:R-:W-:-:S04]  /*0050*/  MOV R8, 0xffffffff ;  /* 0xffffffff00087802 */ /* 0x000fc80000000f00 */
[----:B------:R-:W3:Y:S08]  /*0060*/  LDC.64 R10, c[0x0][0x2f0] ;  /* 0x0000bc00ff0a7b82 */ /* 0x000ef00000000a00 */
[----:B------:R-:W4:Y:S01]  /*0070*/  LDC.64 R12, c[0x0][0x2f8] ;  /* 0x0000be00ff0c7b82 */ /* 0x000f220000000a00 */
        /* <DEDUP_REMOVED lines=24> */
[----:B------:R-:W-:-:S05]  /*0200*/  @!P2 LOP3.LUT R171, RZ, R5, RZ, 0x33, !PT ;  /* 0x00000005ffaba212 */ /* 0x000fca00078e33ff */
[----:B---3--:R-:W-:Y:S02]  /*0210*/  IMAD.WIDE R16, R171, 0x4, R10 ;  /* 0x00000004ab107825 */ /* 0x008fe400078e020a */
[----:B------:R-:W3:Y:S03]  /*0220*/  @P0 LDC.64 R10, c[0x0][0x300] ;  /* 0x0000c000ff0a0b82 */ /* 0x000ee60000000a00 */
[----:B------:R-:W4:Y:S04]  /*0230*/  @P1 LDG.E R8, desc[UR10][R16.64] ;  /* 0x0000000a10081981 */ /* 0x000f28000c1e1900 */
[----:B------:R-:W4:Y:S01]  /*0240*/  @P1 LDG.E R7, desc[UR10][R16.64+0x4] ;  /* 0x0000040a10071981 */ /* 0x000f22000c1e1900 */
[----:B--2---:R-:W-:Y:S01]  /*0250*/  ISETP.NE.AND P3, PT, R0, RZ, PT ;  /* 0x000000ff0000720c */ /* 0x004fe20003f65270 */
[----:B------:R-:W-:Y:S01]  /*0260*/  IMAD.MOV.U32 R9, RZ, RZ, RZ ;  /* 0x000000ffff097224 */ /* 0x000fe200078e00ff */
[----:B-1----:R-:W-:-:S02]  /*0270*/  ISETP.EQ.U32.AND P2, PT, R2, RZ, PT ;  /* 0x000000ff0200720c */ /* 0x002fc40003f42070 */
[----:B------:R-:W-:Y:S02]  /*0280*/  MOV R6, 0xffffffff ;  /* 0xffffffff00067802 */ /* 0x000fe40000000f00 */
[----:B------:R-:W-:Y:S01]  /*0290*/  ISETP.EQ.OR.EX P2, PT, R3, RZ, !P3, P2 ;  /* 0x000000ff0300720c */ /* 0x000fe20005f42720 */
[----:B---3--:R-:W-:-:S04]  /*02a0*/  @P0 IMAD.WIDE R14, R171, 0x4, R10 ;  /* 0x00000004ab0e0825 */ /* 0x008fc800078e020a */
[C---:B----4-:R-:W-:Y:S01]  /*02b0*/  IMAD.WIDE R10, R171.reuse, 0x4, R12 ;  /* 0x00000004ab0a7825 */ /* 0x050fe200078e020c */
[----:B------:R1:W5:Y:S07]  /*02c0*/  @P0 LDG.E R9, desc[UR10][R14.64] ;  /* 0x0000000a0e090981 */ /* 0x00036e000c1e1900 */
[----:B------:R1:W5:Y:S01]  /*02d0*/  @!P2 LDG.E R6, desc[UR10][R10.64] ;  /* 0x0000000a0a06a981 */ /* 0x000362000c1e1900 */
[----:B------:R-:W-:Y:S02]  /*02e0*/  ISETP.NE.U32.AND P0, PT, R2, RZ, PT ;  /* 0x000000ff0200720c */ /* 0x000fe40003f05070 */
[----:B------:R-:W-:Y:S01]  /*02f0*/  IADD3 R2, -R171, RZ, RZ ;  /* 0x000000ffab027210 */ /* 0x000fe20007ffe1ff */
[----:B------:R-:W2:Y:S01]  /*0300*/  S2R R29, SR_CTAID.X ;  /* 0x00000000001d7919 */ /* 0x000ea20000002500 */
[----:B------:R-:W-:Y:S01]  /*0310*/  ISETP.NE.AND.EX P0, PT, R3, RZ, PT, P0 ;  /* 0x000000ff0300720c */ /* 0x000fe20003f05300 */
[----:B------:R-:W3:Y:S02]  /*0320*/  S2R R0, SR_CTAID.Y ;  /* 0x0000000000007919 */ /* 0x000ee40000002600 */
[----:B------:R-:W-:Y:S01]  /*0330*/  IMAD R20, R5, R2, R20 ;  /* 0x0000000205147224 */ /* 0x000fe200078e0214 */
[----:B------:R-:W4:Y:S01]  /*0340*/  S2R R123, SR_TID.X ;  /* 0x00000000007b7919 */ /* 0x000f220000002100 */
[----:B------:R-:W-:-:S06]  /*0350*/  @P1 IMAD.IADD R130, R7, 0x1, -R8 ;  /* 0x0000000107821824 */ /* 0x000fcc00078e0a08 */
[----:B------:R-:W1:Y:S02]  /*0360*/  @!P1 LDC R130, c[0x0][0x2c4] ;  /* 0x0000b100ff829b82 */ /* 0x000e640000000800 */
[----:B--234-:R-:W-:Y:S05]  /*0370*/  @!P0 BRA `(.L_x_2752) ;  /* 0x0000000000108947 */ /* 0x01cfea0003800000 */
[----:B------:R-:W2:Y:S02]  /*0380*/  @P3 LDG.E R3, desc[UR10][R10.64+0x4] ;  /* 0x0000040a0a033981 */ /* 0x000ea4000c1e1900 */
[----:B--2--5:R-:W-:-:S06]  /*0390*/  @P3 IADD3 R4, R3, -R6, RZ ;  /* 0x8000000603043210 */ /* 0x024fcc0007ffe0ff */
[----:B------:R3:W5:Y:S01]  /*03a0*/  @!P3 LDG.E R4, desc[UR10][R10.64] ;  /* 0x0000000a0a04b981 */ /* 0x000762000c1e1900 */
[----:B------:R-:W-:Y:S05]  /*03b0*/  BRA `(.L_x_2753) ;  /* 0x0000000000047947 */ /* 0x000fea0003800000 */
.L_x_2752:
[----:B------:R-:W2:Y:S02]  /*03c0*/  LDC R4, c[0x0][0x2c8] ;  /* 0x0000b200ff047b82 */ /* 0x000ea40000000800 */
.L_x_2753:
[----:B------:R-:W4:Y:S02]  /*03d0*/  LDC.64 R2, c[0x0][0x308] ;  /* 0x0000c200ff027b82 */ /* 0x000f240000000a00 */
[----:B----4-:R-:W-:-:S04]  /*03e0*/  ISETP.NE.U32.AND P3, PT, R2, RZ, PT ;  /* 0x000000ff0200720c */ /* 0x010fc80003f65070 */
[----:B------:R-:W-:-:S13]  /*03f0*/  ISETP.NE.AND.EX P3, PT, R3, RZ, PT, P3 ;  /* 0x000000ff0300720c */ /* 0x000fda0003f65330 */
[----:B------:R-:W4:Y:S02]  /*0400*/  @P3 LDC.64 R2, c[0x0][0x308] ;  /* 0x0000c200ff023b82 */ /* 0x000f240000000a00 */
[----:B----4-:R-:W-:-:S05]  /*0410*/  @P3 IMAD.WIDE R2, R171, 0x4, R2 ;  /* 0x00000004ab023825 */ /* 0x010fca00078e0202 */
[----:B-1----:R1:W5:Y:S01]  /*0420*/  @P3 LDG.E R14, desc[UR10][R2.64] ;  /* 0x0000000a020e3981 */ /* 0x002362000c1e1900 */
[----:B------:R-:W-:-:S05]  /*0430*/  IMAD.SHL.U32 R125, R29, 0x40, RZ ;  /* 0x000000401d7d7824 */ /* 0x000fca00078e00ff */
[----:B------:R-:W-:-:S13]  /*0440*/  ISETP.GT.AND P0, PT, R130, R125, PT ;  /* 0x0000007d8200720c */ /* 0x000fda0003f04270 */
[----:B------:R-:W-:Y:S05]  /*0450*/  @!P0 EXIT ;  /* 0x000000000000894d */ /* 0x000fea0003800000 */
[----:B---3--:R-:W3:Y:S01]  /*0460*/  LDC R10, c[0x0][0x10] ;  /* 0x00000400ff0a7b82 */ /* 0x008ee20000000800 */
[----:B-----5:R-:W-:-:S07]  /*0470*/  @P3 IMAD.IADD R117, R14, 0x1, -R9 ;  /* 0x000000010e753824 */ /* 0x020fce00078e0a09 */
[----:B-1----:R-:W1:Y:S08]  /*0480*/  LDC R2, c[0x0][0x2c8] ;  /* 0x0000b200ff027b82 */ /* 0x002e700000000800 */
[----:B------:R-:W4:Y:S01]  /*0490*/  LDC R122, c[0x0][0x398] ;  /* 0x0000e600ff7a7b82 */ /* 0x000f220000000800 */
[----:B---3--:R-:W-:-:S04]  /*04a0*/  IABS R12, R10 ;  /* 0x0000000a000c7213 */ /* 0x008fc80000000000 */
[----:B------:R-:W3:Y:S01]  /*04b0*/  I2F.RP R3, R12 ;  /* 0x0000000c00037306 */ /* 0x000ee20000209400 */
[----:B-1----:R-:W-:-:S05]  /*04c0*/  VIADD R2, R2, 0x7f ;  /* 0x0000007f02027836 */ /* 0x002fca0000000000 */
[----:B------:R-:W-:-:S04]  /*04d0*/  SHF.R.S32.HI R15, RZ, 0x1f, R2 ;  /* 0x0000001fff0f7819 */ /* 0x000fc80000011402 */
[----:B------:R-:W-:Y:S01]  /*04e0*/  LEA.HI R15, R15, R2, RZ, 0x7 ;  /* 0x000000020f0f7211 */ /* 0x000fe200078f38ff */
[----:B---3--:R-:W1:Y:S01]  /*04f0*/  MUFU.RCP R16, R3 ;  /* 0x0000000300107308 */ /* 0x008e620000001000 */
[-C--:B------:R-:W-:Y:S02]  /*0500*/  IABS R2, R10.reuse ;  /* 0x0000000a00027213 */ /* 0x080fe40000000000 */
[----:B------:R-:W-:-:S03]  /*0510*/  LEA.HI.SX32 R15, R15, R10, 0x19 ;  /* 0x0000000a0f0f7211 */ /* 0x000fc600078fcaff */
[----:B------:R-:W-:Y:S02]  /*0520*/  IMAD.MOV R2, RZ, RZ, -R2 ;  /* 0x000000ffff027224 */ /* 0x000fe400078e0a02 */
[----:B------:R-:W-:Y:S02]  /*0530*/  VIADD R15, R15, 0xffffffff ;  /* 0xffffffff0f0f7836 */ /* 0x000fe40000000000 */
[----:B-1----:R-:W-:-:S03]  /*0540*/  VIADD R16, R16, 0xffffffe ;  /* 0x0ffffffe10107836 */ /* 0x002fc60000000000 */
[----:B------:R-:W-:Y:S02]  /*0550*/  IABS R3, R15 ;  /* 0x0000000f00037213 */ /* 0x000fe40000000000 */
[----:B------:R-:W-:Y:S01]  /*0560*/  LOP3.LUT R15, R15, R10, RZ, 0x3c, !PT ;  /* 0x0000000a0f0f7212 */ /* 0x000fe200078e3cff */
[----:B------:R-:W1:Y:S03]  /*0570*/  F2I.FTZ.U32.TRUNC.NTZ R17, R16 ;  /* 0x0000001000117305 */ /* 0x000e66000021f000 */
[----:B------:R-:W-:Y:S01]  /*0580*/  ISETP.GE.AND P0, PT, R15, RZ, PT ;  /* 0x000000ff0f00720c */ /* 0x000fe20003f06270 */
[----:B-1----:R-:W-:Y:S02]  /*0590*/  IMAD.MOV R7, RZ, RZ, -R17 ;  /* 0x000000ffff077224 */ /* 0x002fe400078e0a11 */
[----:B------:R-:W-:Y:S02]  /*05a0*/  IMAD.MOV.U32 R16, RZ, RZ, RZ ;  /* 0x000000ffff107224 */ /* 0x000fe400078e00ff */
[----:B------:R-:W-:-:S04]  /*05b0*/  IMAD R7, R7, R12, RZ ;  /* 0x0000000c07077224 */ /* 0x000fc800078e02ff */
[----:B------:R-:W-:-:S06]  /*05c0*/  IMAD.HI.U32 R7, R17, R7, R16 ;  /* 0x0000000711077227 */ /* 0x000fcc00078e0010 */
[----:B------:R-:W-:Y:S02]  /*05d0*/  IMAD.HI.U32 R11, R7, R3, RZ ;  /* 0x00000003070b7227 */ /* 0x000fe400078e00ff */
[----:B------:R-:W1:Y:S02]  /*05e0*/  @!P3 LDC R7, c[0x0][0x2cc] ;  /* 0x0000b300ff07bb82 */ /* 0x000e640000000800 */
[----:B------:R-:W-:-:S05]  /*05f0*/  IMAD R13, R11, R2, R3 ;  /* 0x000000020b0d7224 */ /* 0x000fca00078e0203 */
[----:B------:R-:W-:Y:S01]  /*0600*/  ISETP.GT.U32.AND P1, PT, R12, R13, PT ;  /* 0x0000000d0c00720c */ /* 0x000fe20003f24070 */
[----:B------:R-:W3:-:S12]  /*0610*/  @!P3 LDC.64 R2, c[0x0][0x318] ;  /* 0x0000c600ff02bb82 */ /* 0x000ed80000000a00 */
[----:B------:R-:W-:Y:S02]  /*0620*/  @!P1 IMAD.IADD R13, R13, 0x1, -R12 ;  /* 0x000000010d0d9824 */ /* 0x000fe400078e0a0c */
[----:B------:R-:W-:Y:S01]  /*0630*/  @!P1 VIADD R11, R11, 0x1 ;  /* 0x000000010b0b9836 */ /* 0x000fe20000000000 */
[----:B------:R-:W-:Y:S02]  /*0640*/  ISETP.NE.AND P1, PT, R10, RZ, PT ;  /* 0x000000ff0a00720c */ /* 0x000fe40003f25270 */
[----:B------:R-:W-:Y:S02]  /*0650*/  ISETP.GE.U32.AND P4, PT, R13, R12, PT ;  /* 0x0000000c0d00720c */ /* 0x000fe40003f86070 */
[----:B---3--:R-:W-:-:S04]  /*0660*/  @!P3 ISETP.NE.U32.AND P2, PT, R2, RZ, PT ;  /* 0x000000ff0200b20c */ /* 0x008fc80003f45070 */
[----:B------:R-:W-:Y:S02]  /*0670*/  @!P3 ISETP.NE.AND.EX P2, PT, R3, RZ, PT, P2 ;  /* 0x000000ff0300b20c */ /* 0x000fe40003f45320 */
[----:B------:R-:W-:-:S05]  /*0680*/  IADD3 R3, -R130, 0xbf, R125 ;  /* 0x000000bf82037810 */ /* 0x000fca0007ffe17d */
[----:B------:R-:W-:Y:S01]  /*0690*/  @P4 VIADD R11, R11, 0x1 ;  /* 0x000000010b0b4836 */ /* 0x000fe20000000000 */
[----:B-1----:R-:W-:-:S03]  /*06a0*/  @!P3 SEL R7, R7, RZ, P2 ;  /* 0x000000ff0707b207 */ /* 0x002fc60001000000 */
[----:B------:R-:W-:Y:S01]  /*06b0*/  @!P0 IMAD.MOV R11, RZ, RZ, -R11 ;  /* 0x000000ffff0b8224 */ /* 0x000fe200078e0a0b */
[----:B--2---:R-:W-:Y:S02]  /*06c0*/  @!P3 IADD3 R117, R7, R4, -R9 ;  /* 0x000000040775b210 */ /* 0x004fe40007ffe809 */
[----:B------:R-:W-:Y:S02]  /*06d0*/  @!P1 LOP3.LUT R11, RZ, R10, RZ, 0x33, !PT ;  /* 0x0000000aff0b9212 */ /* 0x000fe400078e33ff */
[----:B----4-:R-:W-:Y:S01]  /*06e0*/  IADD3 R3, R3, R122, R117 ;  /* 0x0000007a03037210 */ /* 0x010fe20007ffe075 */
[----:B------:R-:W-:Y:S02]  /*06f0*/  VIADD R7, R117, 0x7f ;  /* 0x0000007f75077836 */ /* 0x000fe40000000000 */
[----:B------:R-:W-:Y:S01]  /*0700*/  IMAD R163, R11, R0, RZ ;  /* 0x000000000ba37224 */ /* 0x000fe200078e02ff */
[----:B------:R-:W-:Y:S02]  /*0710*/  SHF.R.S32.HI R2, RZ, 0x1f, R3 ;  /* 0x0000001fff027819 */ /* 0x000fe40000011403 */
[----:B------:R-:W-:-:S02]  /*0720*/  SHF.R.S32.HI R4, RZ, 0x1f, R7 ;  /* 0x0000001fff047819 */ /* 0x000fc40000011407 */
        /* <DEDUP_REMOVED lines=10> */
[----:B------:R-:W-:Y:S01]  /*07d0*/  ULDC UR4, c[0x0][0x2dc] ;  /* 0x0000b70000047ab9 */ /* 0x000fe20000000800 */
[----:B------:R-:W-:Y:S01]  /*07e0*/  IMAD.IADD R130, R130, 0x1, -R125 ;  /* 0x0000000182827824 */ /* 0x000fe200078e0a7d */
[----:B------:R-:W-:Y:S02]  /*07f0*/  LOP3.LUT P6, RZ, R123, 0x7, RZ, 0xc0, !PT ;  /* 0x000000077bff7812 */ /* 0x000fe400078cc0ff */
[----:B------:R-:W-:-:S04]  /*0800*/  LEA.HI R6, R6, R123, RZ, 0x3 ;  /* 0x0000007b06067211 */ /* 0x000fc800078f18ff */
[----:B------:R-:W-:-:S05]  /*0810*/  LOP3.LUT R4, R6, 0x3ffffff8, RZ, 0xc0, !PT ;  /* 0x3ffffff806047812 */ /* 0x000fca00078ec0ff */
[----:B------:R-:W-:-:S04]  /*0820*/  IMAD.IADD R4, R123, 0x1, -R4 ;  /* 0x000000017b047824 */ /* 0x000fc800078e0a04 */
[----:B------:R-:W-:Y:S02]  /*0830*/  IMAD.SHL.U32 R4, R4, 0x4, RZ ;  /* 0x0000000404047824 */ /* 0x000fe400078e00ff */
[----:B-1----:R-:W-:-:S04]  /*0840*/  IMAD R2, R0, R2, R171 ;  /* 0x0000000200027224 */ /* 0x002fc800078e02ab */
[----:B------:R-:W-:Y:S01]  /*0850*/  IMAD R2, R2, R5, R20 ;  /* 0x0000000502027224 */ /* 0x000fe200078e0214 */
[----:B------:R-:W-:-:S03]  /*0860*/  SHF.R.S32.HI R5, RZ, 0x1f, R4 ;  /* 0x0000001fff057819 */ /* 0x000fc60000011404 */
[----:B------:R-:W-:Y:S01]  /*0870*/  IMAD R2, R2, R3, R125 ;  /* 0x0000000302027224 */ /* 0x000fe200078e027d */
[----:B------:R-:W-:-:S03]  /*0880*/  SHF.R.S32.HI R3, RZ, 0x3, R6 ;  /* 0x00000003ff037819 */ /* 0x000fc60000011406 */
[----:B------:R-:W-:Y:S01]  /*0890*/  IMAD R0, R2, UR4, RZ ;  /* 0x0000000402007c24 */ /* 0x000fe2000f8e02ff */
[----:B------:R-:W-:Y:S01]  /*08a0*/  ULDC.64 UR4, c[0x0][0x288] ;  /* 0x0000a20000047ab9 */ /* 0x000fe20000000a00 */
[----:B------:R-:W-:-:S04]  /*08b0*/  IMAD.WIDE R4, R3, 0x60, R4 ;  /* 0x0000006003047825 */ /* 0x000fc800078e0204 */
[C---:B------:R-:W-:Y:S01]  /*08c0*/  VIADD R9, R3.reuse, 0x10 ;  /* 0x0000001003097836 */ /* 0x040fe20000000000 */
[----:B------:R-:W-:Y:S01]  /*08d0*/  IADD3 R4, P0, R0, R4, RZ ;  /* 0x0000000400047210 */ /* 0x000fe20007f1e0ff */
[----:B------:R-:W-:-:S03]  /*08e0*/  VIADD R7, R3, 0x20 ;  /* 0x0000002003077836 */ /* 0x000fc60000000000 */
[----:B------:R-:W-:Y:S02]  /*08f0*/  LEA.HI.X.SX32 R5, R0, R5, 0x1, P0 ;  /* 0x0000000500057211 */ /* 0x000fe400000f0eff */
[-C--:B------:R-:W-:Y:S02]  /*0900*/  ISETP.GE.AND P0, PT, R3, R130.reuse, PT ;  /* 0x000000820300720c */ /* 0x080fe40003f06270 */
[-C--:B------:R-:W-:Y:S02]  /*0910*/  ISETP.GE.AND P1, PT, R9, R130.reuse, PT ;  /* 0x000000820900720c */ /* 0x080fe40003f26270 */
[----:B------:R-:W-:Y:S02]  /*0920*/  LEA R6, P5, R4, UR4, 0x2 ;  /* 0x0000000404067c11 */ /* 0x000fe4000f8a10ff */
[CC--:B------:R-:W-:Y:S02]  /*0930*/  ISETP.GE.AND P2, PT, R7.reuse, R130.reuse, PT ;  /* 0x000000820700720c */ /* 0x0c0fe40003f46270 */
[----:B------:R-:W-:-:S02]  /*0940*/  ISETP.GE.OR P3, PT, R7, R130, P6 ;  /* 0x000000820700720c */ /* 0x000fc40003766670 */
[----:B------:R-:W-:Y:S01]  /*0950*/  LEA.HI.X R7, R4, UR5, R5, 0x2, P5 ;  /* 0x0000000504077c11 */ /* 0x000fe2000a8f1405 */
[----:B------:R-:W-:Y:S01]  /*0960*/  VIADD R5, R3, 0x30 ;  /* 0x0000003003057836 */ /* 0x000fe20000000000 */
[-C--:B------:R-:W-:Y:S01]  /*0970*/  ISETP.GE.OR P4, PT, R9, R130.reuse, P6 ;  /* 0x000000820900720c */ /* 0x080fe20003786670 */
[----:B------:R-:W-:Y:S01]  /*0980*/  ULDC.64 UR4, c[0x0][0x2b8] ;  /* 0x0000ae0000047ab9 */ /* 0x000fe20000000a00 */
[-C--:B------:R-:W-:Y:S01]  /*0990*/  ISETP.GE.OR P5, PT, R3, R130.reuse, P6 ;  /* 0x000000820300720c */ /* 0x080fe200037a6670 */
[----:B------:R1:W-:Y:S01]  /*09a0*/  @!P0 STG.E.128 desc[UR10][R6.64], RZ ;  /* 0x000000ff06008986 */ /* 0x0003e2000c101d0a */
[----:B------:R-:W-:Y:S02]  /*09b0*/  SHF.R.S32.HI R0, RZ, 0x1f, R2 ;  /* 0x0000001fff007819 */ /* 0x000fe40000011402 */
[----:B------:R-:W-:Y:S01]  /*09c0*/  ISETP.GE.OR P6, PT, R5, R130, P6 ;  /* 0x000000820500720c */ /* 0x000fe200037c6670 */
[----:B------:R1:W-:Y:S04]  /*09d0*/  @!P0 STG.E.128 desc[UR10][R6.64+0x80], RZ ;  /* 0x000080ff06008986 */ /* 0x0003e8000c101d0a */
[----:B------:R1:W-:Y:S01]  /*09e0*/  @!P0 STG.E.128 desc[UR10][R6.64+0x100], RZ ;  /* 0x000100ff06008986 */ /* 0x0003e2000c101d0a */
[----:B------:R-:W-:-:S03]  /*09f0*/  IADD3 R2, P0, R2, R3, RZ ;  /* 0x0000000302027210 */ /* 0x000fc60007f1e0ff */
[----:B------:R1:W-:Y:S01]  /*0a00*/  @!P1 STG.E.128 desc[UR10][R6.64+0x1800], RZ ;  /* 0x001800ff06009986 */ /* 0x0003e2000c101d0a */
[----:B------:R-:W-:Y:S01]  /*0a10*/  LEA.HI.X.SX32 R3, R3, R0, 0x1, P0 ;  /* 0x0000000003037211 */ /* 0x000fe200000f0eff */
[----:B------:R-:W-:Y:S01]  /*0a20*/  @!P3 IMAD.MOV.U32 R0, RZ, RZ, -0x800000 ;  /* 0xff800000ff00b424 */ /* 0x000fe200078e00ff */
[C---:B------:R-:W-:Y:S01]  /*0a30*/  LEA R8, P0, R2.reuse, UR4, 0x2 ;  /* 0x0000000402087c11 */ /* 0x040fe2000f8010ff */
[----:B------:R1:W-:Y:S03]  /*0a40*/  @!P1 STG.E.128 desc[UR10][R6.64+0x1880], RZ ;  /* 0x001880ff06009986 */ /* 0x0003e6000c101d0a */
[----:B------:R-:W-:Y:S01]  /*0a50*/  LEA.HI.X R9, R2, UR5, R3, 0x2, P0 ;  /* 0x0000000502097c11 */ /* 0x000fe200080f1403 */
[----:B------:R1:W-:Y:S01]  /*0a60*/  @!P1 STG.E.128 desc[UR10][R6.64+0x1900], RZ ;  /* 0x001900ff06009986 */ /* 0x0003e2000c101d0a */
[----:B------:R-:W-:Y:S01]  /*0a70*/  ISETP.GE.AND P1, PT, R5, R130, PT ;  /* 0x000000820500720c */ /* 0x000fe20003f26270 */
[----:B------:R-:W-:-:S02]  /*0a80*/  @!P5 IMAD.MOV.U32 R3, RZ, RZ, -0x800000 ;  /* 0xff800000ff03d424 */ /* 0x000fc400078e00ff */
[----:B------:R-:W-:Y:S01]  /*0a90*/  @!P4 IMAD.MOV.U32 R2, RZ, RZ, -0x800000 ;  /* 0xff800000ff02c424 */ /* 0x000fe200078e00ff */
[----:B------:R1:W-:Y:S04]  /*0aa0*/  @!P2 STG.E.128 desc[UR10][R6.64+0x3000], RZ ;  /* 0x003000ff0600a986 */ /* 0x0003e8000c101d0a */
[----:B------:R1:W-:Y:S04]  /*0ab0*/  @!P2 STG.E.128 desc[UR10][R6.64+0x3080], RZ ;  /* 0x003080ff0600a986 */ /* 0x0003e8000c101d0a */
[----:B------:R1:W-:Y:S04]  /*0ac0*/  @!P2 STG.E.128 desc[UR10][R6.64+0x3100], RZ ;  /* 0x003100ff0600a986 */ /* 0x0003e8000c101d0a */
[----:B------:R1:W-:Y:S04]  /*0ad0*/  @!P1 STG.E.128 desc[UR10][R6.64+0x4800], RZ ;  /* 0x004800ff06009986 */ /* 0x0003e8000c101d0a */
[----:B------:R1:W-:Y:S04]  /*0ae0*/  @!P1 STG.E.128 desc[UR10][R6.64+0x4880], RZ ;  /* 0x004880ff06009986 */ /* 0x0003e8000c101d0a */
[----:B------:R1:W-:Y:S04]  /*0af0*/  @!P1 STG.E.128 desc[UR10][R6.64+0x4900], RZ ;  /* 0x004900ff06009986 */ /* 0x0003e8000c101d0a */
[----:B------:R1:W-:Y:S04]  /*0b00*/  @!P4 STG.E desc[UR10][R8.64+0x40], R2 ;  /* 0x000040020800c986 */ /* 0x0003e8000c10190a */
[----:B------:R1:W-:Y:S04]  /*0b10*/  @!P3 STG.E desc[UR10][R8.64+0x80], R0 ;  /* 0x000080000800b986 */ /* 0x0003e8000c10190a */
[----:B------:R1:W-:Y:S01]  /*0b20*/  @!P5 STG.E desc[UR10][R8.64], R3 ;  /* 0x000000030800d986 */ /* 0x0003e2000c10190a */
[----:B------:R-:W-:Y:S05]  /*0b30*/  @P6 EXIT ;  /* 0x000000000000694d */ /* 0x000fea0003800000 */
[----:B-1----:R-:W-:-:S05]  /*0b40*/  MOV R3, 0xff800000 ;  /* 0xff80000000037802 */ /* 0x002fca0000000f00 */
[----:B------:R-:W-:Y:S01]  /*0b50*/  STG.E desc[UR10][R8.64+0xc0], R3 ;  /* 0x0000c00308007986 */ /* 0x000fe2000c10190a */
[----:B------:R-:W-:Y:S05]  /*0b60*/  EXIT ;  /* 0x000000000000794d */ /* 0x000fea0003800000 */
.L_x_2754:
        /* <DEDUP_REMOVED lines=24> */
.L_x_2755:
[----:B------:R-:W-:Y:S05]  /*0cf0*/  @!P6 BRA `(.L_x_2756) ;  /* 0x00000004003ce947 */ /* 0x000fea0003800000 */
[----:B------:R-:W1:Y:S01]  /*0d00*/  LDC R6, c[0x0][0x380] ;  /* 0x0000e000ff067b82 */ /* 0x000e620000000800 */
[----:B------:R-:W-:Y:S01]  /*0d10*/  LEA R7, R118, 0xffffff80, 0x7 ;  /* 0xffffff8076077811 */ /* 0x000fe200078e38ff */
[----:B------:R-:W-:-:S03]  /*0d20*/  ULDC.64 UR4, c[0x0][0x230] ;  /* 0x00008c0000047ab9 */ /* 0x000fc60000000a00 */
[----:B-----5:R-:W-:-:S03]  /*0d30*/  IABS R0, R7 ;  /* 0x0000000700007213 */ /* 0x020fc60000000000 */
[----:B------:R-:W2:Y:S01]  /*0d40*/  LDC.64 R128, c[0x0][0x248] ;  /* 0x00009200ff807b82 */ /* 0x000ea20000000a00 */
[----:B-1----:R-:W-:-:S04]  /*0d50*/  IABS R3, R6 ;  /* 0x0000000600037213 */ /* 0x002fc80000000000 */
[----:B------:R-:W1:Y:S08]  /*0d60*/  I2F.RP R9, R3 ;  /* 0x0000000300097306 */ /* 0x000e700000209400 */
[----:B-1----:R-:W1:Y:S02]  /*0d70*/  MUFU.RCP R4, R9 ;  /* 0x0000000900047308 */ /* 0x002e640000001000 */
[----:B-1----:R-:W-:Y:S01]  /*0d80*/  IADD3 R4, R4, 0xffffffe, RZ ;  /* 0x0ffffffe04047810 */ /* 0x002fe20007ffe0ff */
[----:B------:R-:W1:Y:S05]  /*0d90*/  LDC R9, c[0x0][0x278] ;  /* 0x00009e00ff097b82 */ /* 0x000e6a0000000800 */
[----:B------:R-:W3:Y:S02]  /*0da0*/  F2I.FTZ.U32.TRUNC.NTZ R5, R4 ;  /* 0x0000000400057305 */ /* 0x000ee4000021f000 */
[----:B---3--:R-:W-:Y:S01]  /*0db0*/  IMAD.MOV R2, RZ, RZ, -R5 ;  /* 0x000000ffff027224 */ /* 0x008fe200078e0a05 */
        /* <DEDUP_REMOVED lines=18> */
[----:B------:R3:W4:Y:S01]  /*0ee0*/  LDG.E R0, desc[UR10][R14.64] ;  /* 0x0000000a0e007981 */ /* 0x000722000c1e1900 */
[----:B-1----:R-:W-:-:S04]  /*0ef0*/  IABS R2, R9 ;  /* 0x0000000900027213 */ /* 0x002fc80000000000 */
        /* <DEDUP_REMOVED lines=10> */
[----:B---3--:R-:W-:-:S04]  /*0fa0*/  IMAD.HI.U32 R15, R13, R4, RZ ;  /* 0x000000040d0f7227 */ /* 0x008fc800078e00ff */
        /* <DEDUP_REMOVED lines=25> */
[----:B--2---:R-:W-:-:S02]  /*1140*/  IMAD R4, R13, R128, RZ ;  /* 0x000000800d047224 */ /* 0x004fc400078e02ff */
[----:B------:R-:W-:-:S04]  /*1150*/  IMAD.WIDE.U32 R22, R0, R2, RZ ;  /* 0x0000000200167225 */ /* 0x000fc800078e00ff */
[----:B------:R-:W-:Y:S01]  /*1160*/  IMAD R4, R7, R129, R4 ;  /* 0x0000008107047224 */ /* 0x000fe200078e0204 */
[----:B------:R-:W-:Y:S01]  /*1170*/  IADD3 R12, R23, R3, RZ ;  /* 0x00000003170c7210 */ /* 0x000fe20007ffe0ff */
[----:B------:R-:W-:-:S04]  /*1180*/  IMAD.WIDE.U32 R10, R7, R128, R10 ;  /* 0x00000080070a7225 */ /* 0x000fc800078e000a */
[----:B------:R-:W-:Y:S02]  /*1190*/  IMAD.IADD R11, R11, 0x1, R4 ;  /* 0x000000010b0b7824 */ /* 0x000fe400078e0204 */
[----:B------:R-:W-:Y:S02]  /*11a0*/  IMAD R4, R17, UR4, RZ ;  /* 0x0000000411047c24 */ /* 0x000fe4000f8e02ff */
[----:B------:R-:W-:-:S04]  /*11b0*/  IMAD.WIDE.U32 R34, R15, UR4, R10 ;  /* 0x000000040f227c25 */ /* 0x000fc8000f8e000a */
[----:B------:R-:W-:-:S05]  /*11c0*/  IMAD R4, R15, UR5, R4 ;  /* 0x000000050f047c24 */ /* 0x000fca000f8e0204 */
[----:B------:R-:W-:Y:S01]  /*11d0*/  IADD3 R6, R35, R4, RZ ;  /* 0x0000000423067210 */ /* 0x000fe20007ffe0ff */
[----:B------:R-:W-:Y:S06]  /*11e0*/  BRA `(.L_x_2757) ;  /* 0x0000000400347947 */ /* 0x000fec0003800000 */
.L_x_2756:
[----:B------:R-:W1:Y:S01]  /*11f0*/  LDC R17, c[0x0][0x278] ;  /* 0x00009e00ff117b82 */ /* 0x000e620000000800 */
[----:B------:R-:W-:-:S13]  /*1200*/  ISETP.NE.AND P3, PT, R6, -0x1, PT ;  /* 0xffffffff0600780c */ /* 0x000fda0003f65270 */
[----:B------:R-:W2:Y:S01]  /*1210*/  @P3 LDC.64 R128, c[0x0][0x248] ;  /* 0x00009200ff803b82 */ /* 0x000ea20000000a00 */
[----:B------:R-:W-:Y:S01]  /*1220*/  @P3 IMAD.IADD R18, R9, 0x1, R6 ;  /* 0x0000000109123824 */ /* 0x000fe200078e0206 */
[-C--:B-1----:R-:W-:Y:S02]  /*1230*/  IABS R3, R17.reuse ;  /* 0x0000001100037213 */ /* 0x082fe40000000000 */
[----:B------:R-:W-:Y:S02]  /*1240*/  LOP3.LUT R7, R20, R17, RZ, 0x3c, !PT ;  /* 0x0000001114077212 */ /* 0x000fe400078e3cff */
[----:B------:R-:W1:Y:S02]  /*1250*/  I2F.RP R5, R3 ;  /* 0x0000000300057306 */ /* 0x000e640000209400 */
[----:B------:R-:W-:Y:S02]  /*1260*/  ISETP.GE.AND P1, PT, R7, RZ, PT ;  /* 0x000000ff0700720c */ /* 0x000fe40003f26270 */
[----:B------:R-:W-:-:S04]  /*1270*/  LEA R7, R118, 0xffffff80, 0x7 ;  /* 0xffffff8076077811 */ /* 0x000fc800078e38ff */
[----:B------:R-:W-:Y:S01]  /*1280*/  SHF.R.S32.HI R13, RZ, 0x1f, R7 ;  /* 0x0000001fff0d7819 */ /* 0x000fe20000011407 */
[----:B-1----:R-:W1:Y:S02]  /*1290*/  MUFU.RCP R10, R5 ;  /* 0x00000005000a7308 */ /* 0x002e640000001000 */
[----:B-1----:R-:W-:-:S06]  /*12a0*/  VIADD R10, R10, 0xffffffe ;  /* 0x0ffffffe0a0a7836 */ /* 0x002fcc0000000000 */
[----:B------:R-:W1:Y:S02]  /*12b0*/  F2I.FTZ.U32.TRUNC.NTZ R11, R10 ;  /* 0x0000000a000b7305 */ /* 0x000e64000021f000 */
[----:B-1----:R-:W-:Y:S01]  /*12c0*/  IMAD.MOV R2, RZ, RZ, -R11 ;  /* 0x000000ffff027224 */ /* 0x002fe200078e0a0b */
        /* <DEDUP_REMOVED lines=8> */
[C---:B------:R-:W-:Y:S02]  /*1350*/  IMAD R2, R3.reuse, R2, R4 ;  /* 0x0000000203027224 */ /* 0x040fe400078e0204 */
[----:B------:R-:W1:Y:S01]  /*1360*/  @P3 LDC.64 R4, c[0x0][0x250] ;  /* 0x00009400ff043b82 */ /* 0x000e620000000a00 */
[----:B------:R-:W-:Y:S02]  /*1370*/  @P3 IMAD.WIDE.U32 R18, R18, R128, RZ ;  /* 0x0000008012123225 */ /* 0x000fe400078e00ff */
[----:B------:R-:W-:-:S03]  /*1380*/  ISETP.GT.U32.AND P0, PT, R3, R2, PT ;  /* 0x000000020300720c */ /* 0x000fc60003f04070 */
[----:B------:R-:W-:Y:S02]  /*1390*/  @P3 IADD3 R11, R19, R11, RZ ;  /* 0x0000000b130b3210 */ /* 0x000fe40007ffe0ff */
[----:B------:R-:W-:-:S08]  /*13a0*/  @P3 MOV R12, R18 ;  /* 0x00000012000c3202 */ /* 0x000fd00000000f00 */
        /* <DEDUP_REMOVED lines=21> */
.L_x_2758:
        /* <DEDUP_REMOVED lines=28> */
.L_x_2757:
[----:B------:R-:W-:Y:S01]  /*16c0*/  VIADD R166, R118, 0xffffffff ;  /* 0xffffffff76a67836 */ /* 0x000fe20000000000 */
[----:B------:R-:W-:Y:S01]  /*16d0*/  SHF.R.S32.HI R16, RZ, 0x1f, R123 ;  /* 0x0000001fff107819 */ /* 0x000fe2000001147b */
[----:B------:R-:W-:Y:S01]  /*16e0*/  IMAD.IADD R162, R130, 0x1, -R125 ;  /* 0x0000000182a27824 */ /* 0x000fe200078e0a7d */
[----:B------:R-:W-:Y:S01]  /*16f0*/  ISETP.NE.AND P0, PT, R8, -0x1, PT ;  /* 0xffffffff0800780c */ /* 0x000fe20003f05270 */
[----:B-----5:R-:W-:Y:S01]  /*1700*/  IMAD.SHL.U32 R0, R166, 0x80, RZ ;  /* 0x00000080a6007824 */ /* 0x020fe200078e00ff */
[CC--:B------:R-:W-:Y:S01]  /*1710*/  LEA.HI R11, R16.reuse, R123.reuse, RZ, 0x2 ;  /* 0x0000007b100b7211 */ /* 0x0c0fe200078f10ff */
[----:B------:R-:W-:Y:S01]  /*1720*/  ULDC.64 UR4, c[0x0][0x258] ;  /* 0x0000960000047ab9 */ /* 0x000fe20000000a00 */
[-C--:B------:R-:W-:Y:S01]  /*1730*/  LEA.HI R14, R16, R123.reuse, RZ, 0x3 ;  /* 0x0000007b100e7211 */ /* 0x080fe200078f18ff */
[----:B------:R-:W-:Y:S01]  /*1740*/  IMAD.IADD R18, R117, 0x1, -R0 ;  /* 0x0000000175127824 */ /* 0x000fe200078e0a00 */
[----:B------:R-:W-:Y:S01]  /*1750*/  SHF.R.S32.HI R24, RZ, 0x2, R11 ;  /* 0x00000002ff187819 */ /* 0x000fe2000001140b */
[----:B------:R-:W1:Y:S01]  /*1760*/  LDC.64 R132, c[0x0][0x250] ;  /* 0x00009400ff847b82 */ /* 0x000e620000000a00 */
[----:B------:R-:W-:Y:S01]  /*1770*/  LOP3.LUT R10, R11, 0xfffffffc, RZ, 0xc0, !PT ;  /* 0xfffffffc0b0a7812 */ /* 0x000fe200078ec0ff */
[----:B------:R-:W-:Y:S01]  /*1780*/  ULDC.64 UR6, c[0x0][0x268] ;  /* 0x00009a0000067ab9 */ /* 0x000fe20000000a00 */
[C---:B------:R-:W-:Y:S01]  /*1790*/  ISETP.GE.AND P1, PT, R24.reuse, R18, PT ;  /* 0x000000121800720c */ /* 0x040fe20003f26270 */
[C---:B------:R-:W-:Y:S01]  /*17a0*/  VIADD R19, R24.reuse, 0x20 ;  /* 0x0000002018137836 */ /* 0x040fe20000000000 */
[----:B------:R-:W-:Y:S01]  /*17b0*/  SHF.R.S32.HI R169, RZ, 0x3, R14 ;  /* 0x00000003ffa97819 */ /* 0x000fe2000001140e */
[----:B------:R-:W-:Y:S01]  /*17c0*/  IMAD.IADD R23, R123, 0x1, -R10 ;  /* 0x000000017b177824 */ /* 0x000fe200078e0a0a */
[----:B------:R-:W-:Y:S01]  /*17d0*/  @!P0 SHF.R.S32.HI R9, RZ, 0x1f, R171 ;  /* 0x0000001fff098819 */ /* 0x000fe200000114ab */
[----:B------:R-:W2:Y:S01]  /*17e0*/  @P0 LDC.64 R4, c[0x0][0x240] ;  /* 0x00009000ff040b82 */ /* 0x000ea20000000a00 */
[-C--:B------:R-:W-:Y:S01]  /*17f0*/  ISETP.GE.AND P3, PT, R19, R162.reuse, PT ;  /* 0x000000a21300720c */ /* 0x080fe20003f66270 */
[----:B------:R-:W-:Y:S01]  /*1800*/  IMAD.SHL.U32 R10, R169, 0x40, RZ ;  /* 0x00000040a90a7824 */ /* 0x000fe200078e00ff */
[----:B------:R-:W-:Y:S01]  /*1810*/  ISETP.GE.AND P4, PT, R24, R162, PT ;  /* 0x000000a21800720c */ /* 0x000fe20003f86270 */
[----:B------:R-:W-:Y:S01]  /*1820*/  ULDC.64 UR8, c[0x0][0x220] ;  /* 0x0000880000087ab9 */ /* 0x000fe20000000a00 */
[----:B------:R-:W-:-:S02]  /*1830*/  LEA.HI R127, R16, R123, RZ, 0x5 ;  /* 0x0000007b107f7211 */ /* 0x000fc400078f28ff */
[--C-:B------:R-:W-:Y:S01]  /*1840*/  SHF.R.S32.HI R25, RZ, 0x1f, R24.reuse ;  /* 0x0000001fff197819 */ /* 0x100fe20000011418 */
[----:B------:R-:W3:Y:S01]  /*1850*/  @!P1 S2R R21, SR_CgaCtaId ;  /* 0x0000000000159919 */ /* 0x000ee20000008800 */
[----:B------:R-:W4:Y:S01]  /*1860*/  @!P0 LDC.64 R2, c[0x0][0x228] ;  /* 0x00008a00ff028b82 */ /* 0x000f220000000a00 */
[----:B------:R-:W-:Y:S02]  /*1870*/  @!P1 MOV R26, 0x400 ;  /* 0x00000400001a9802 */ /* 0x000fe40000000f00 */
[----:B------:R-:W-:Y:S01]  /*1880*/  SHF.R.S32.HI R126, RZ, 0x5, R127 ;  /* 0x00000005ff7e7819 */ /* 0x000fe2000001147f */
[----:B------:R-:W-:Y:S01]  /*1890*/  IMAD.WIDE R28, R29, 0x40, R24 ;  /* 0x000000401d1c7825 */ /* 0x000fe200078e0218 */
[----:B------:R-:W1:Y:S01]  /*18a0*/  @!P3 S2R R27, SR_CgaCtaId ;  /* 0x00000000001bb919 */ /* 0x000e620000008800 */
[----:B------:R-:W-:Y:S02]  /*18b0*/  LEA.HI R16, R16, R123, RZ, 0x4 ;  /* 0x0000007b10107211 */ /* 0x000fe400078f20ff */
[----:B------:R-:W-:-:S02]  /*18c0*/  LOP3.LUT R168, R14, 0xfffffff8, RZ, 0xc0, !PT ;  /* 0xfffffff80ea87812 */ /* 0x000fc400078ec0ff */
[----:B------:R-:W-:-:S03]  /*18d0*/  LOP3.LUT R124, R16, 0xfffffff0, RZ, 0xc0, !PT ;  /* 0xfffffff0107c7812 */ /* 0x000fc600078ec0ff */
[----:B------:R-:W-:Y:S02]  /*18e0*/  IMAD.IADD R168, R123, 0x1, -R168 ;  /* 0x000000017ba87824 */ /* 0x000fe400078e0aa8 */
[----:B--2---:R-:W-:-:S03]  /*18f0*/  @P0 IMAD.WIDE.U32 R30, R8, R4, RZ ;  /* 0x00000004081e0225 */ /* 0x004fc600078e00ff */
[----:B------:R-:W-:Y:S01]  /*1900*/  LEA.HI R170, R168, R168, RZ, 0x1 ;  /* 0x000000a8a8aa7211 */ /* 0x000fe200078f08ff */
[----:B------:R-:W-:Y:S01]  /*1910*/  @P0 IMAD R4, R8, R5, R31 ;  /* 0x0000000508040224 */ /* 0x000fe200078e021f */
[----:B------:R-:W-:Y:S01]  /*1920*/  LOP3.LUT R5, R10, 0xc0, RZ, 0xc0, !PT ;  /* 0x000000c00a057812 */ /* 0x000fe200078ec0ff */
[----:B------:R-:W-:Y:S02]  /*1930*/  IMAD.SHL.U32 R8, R23, 0x8, RZ ;  /* 0x0000000817087824 */ /* 0x000fe400078e00ff */
[----:B------:R-:W-:Y:S02]  /*1940*/  IMAD.IADD R124, R123, 0x1, -R124 ;  /* 0x000000017b7c7824 */ /* 0x000fe400078e0a7c */
[----:B----4-:R-:W-:Y:S01]  /*1950*/  @!P0 IMAD.WIDE.U32 R32, R171, R2, RZ ;  /* 0x00000002ab208225 */ /* 0x010fe200078e00ff */
[C---:B------:R-:W-:Y:S02]  /*1960*/  IADD3 R22, P2, R8.reuse, R22, RZ ;  /* 0x0000001608167210 */ /* 0x040fe40007f5e0ff */
[----:B------:R-:W-:Y:S01]  /*1970*/  IADD3 R34, P5, R8, R34, RZ ;  /* 0x0000002208227210 */ /* 0x000fe20007fbe0ff */
[----:B------:R-:W-:Y:S01]  /*1980*/  @!P0 IMAD.MOV.U32 R30, RZ, RZ, R32 ;  /* 0x000000ffff1e8224 */ /* 0x000fe200078e0020 */
[----:B------:R-:W-:-:S02]  /*1990*/  SHF.R.S32.HI R119, RZ, 0x1f, R124 ;  /* 0x0000001fff777819 */ /* 0x000fc4000001147c */
[----:B---3--:R-:W-:Y:S01]  /*19a0*/  @!P1 LEA R21, R21, R26, 0x18 ;  /* 0x0000001a15159211 */ /* 0x008fe200078ec0ff */
[----:B------:R-:W-:Y:S01]  /*19b0*/  @!P0 IMAD R26, R9, R2, RZ ;  /* 0x00000002091a8224 */ /* 0x000fe200078e02ff */
[----:B------:R-:W-:Y:S02]  /*19c0*/  LOP3.LUT R2, R5, 0x18, R8, 0xf8, !PT ;  /* 0x0000001805027812 */ /* 0x000fe400078ef808 */
[----:B------:R-:W-:Y:S01]  /*19d0*/  SHF.R.U32.HI R5, RZ, 0x3, R5 ;  /* 0x00000003ff057819 */ /* 0x000fe20000011605 */
[----:B------:R-:W-:Y:S01]  /*19e0*/  @!P0 IMAD R3, R171, R3, R26 ;  /* 0x00000003ab038224 */ /* 0x000fe200078e021a */
[----:B------:R-:W-:Y:S02]  /*19f0*/  SHF.R.S32.HI R9, RZ, 0x1f, R20 ;  /* 0x0000001fff097819 */ /* 0x000fe40000011414 */
[----:B------:R-:W-:Y:S01]  /*1a00*/  LOP3.LUT R2, R2, R5, RZ, 0x3c, !PT ;  /* 0x0000000502027212 */ /* 0x000fe200078e3cff */
[----:B------:R-:W-:Y:S01]  /*1a10*/  @!P0 IMAD.IADD R4, R33, 0x1, R3 ;  /* 0x0000000121048824 */ /* 0x000fe200078e0203 */
[----:B------:R-:W-:Y:S01]  /*1a20*/  LEA.HI R5, R11, R24, RZ, 0x1 ;  /* 0x000000180b057211 */ /* 0x000fe200078f08ff */
[----:B------:R-:W-:Y:S01]  /*1a30*/  IMAD R9, R9, UR4, RZ ;  /* 0x0000000409097c24 */ /* 0x000fe2000f8e02ff */
[----:B------:R-:W2:Y:S01]  /*1a40*/  @!P4 LDC.64 R10, c[0x0][0x240] ;  /* 0x00009000ff0acb82 */ /* 0x000ea20000000a00 */
[----:B------:R-:W-:-:S02]  /*1a50*/  IADD3 R30, P0, R8, R30, RZ ;  /* 0x0000001e081e7210 */ /* 0x000fc40007f1e0ff */
[----:B------:R-:W-:Y:S01]  /*1a60*/  LOP3.LUT R5, R5, 0x7fffffe, RZ, 0xc0, !PT ;  /* 0x07fffffe05057812 */ /* 0x000fe200078ec0ff */
[----:B------:R-:W-:Y:S01]  /*1a70*/  IMAD R32, R20, UR5, R9 ;  /* 0x0000000514207c24 */ /* 0x000fe2000f8e0209 */
[----:B------:R-:W-:Y:S01]  /*1a80*/  SHF.R.S32.HI R3, RZ, 0x1f, R8 ;  /* 0x0000001fff037819 */ /* 0x000fe20000011408 */
[----:B------:R-:W-:Y:S01]  /*1a90*/  UMOV UR5, 0x400 ;  /* 0x0000040000057882 */ /* 0x000fe20000000000 */
[----:B------:R-:W-:Y:S01]  /*1aa0*/  LEA.HI R119, R119, R124, RZ, 0x3 ;  /* 0x0000007c77777211 */ /* 0x000fe200078f18ff */
[----:B------:R-:W-:Y:S01]  /*1ab0*/  IMAD.IADD R5, R24, 0x1, -R5 ;  /* 0x0000000118057824 */ /* 0x000fe200078e0a05 */
[----:B------:R-:W3:Y:S01]  /*1ac0*/  @!P3 LDC.64 R8, c[0x0][0x240] ;  /* 0x00009000ff08bb82 */ /* 0x000ee20000000a00 */
[C---:B------:R-:W-:Y:S01]  /*1ad0*/  IMAD.X R31, R3.reuse, 0x1, R4, P0 ;  /* 0x00000001031f7824 */ /* 0x040fe200000e0604 */
[----:B------:R-:W-:Y:S01]  /*1ae0*/  @!P3 MOV R4, 0x400 ;  /* 0x000004000004b802 */ /* 0x000fe20000000f00 */
[----:B------:R-:W-:Y:S01]  /*1af0*/  IMAD R5, R126, 0x8, R5 ;  /* 0x000000087e057824 */ /* 0x000fe200078e0205 */
[----:B------:R-:W-:Y:S01]  /*1b00*/  @!P3 IADD3 R26, P0, R28, 0x20, RZ ;  /* 0x000000201c1ab810 */ /* 0x000fe20007f1e0ff */
[----:B------:R-:W-:Y:S01]  /*1b10*/  IMAD.X R23, R3, 0x1, R12, P2 ;  /* 0x0000000103177824 */ /* 0x000fe200010e060c */
[----:B------:R-:W-:Y:S01]  /*1b20*/  IADD3 R120, P2, R24, R7, RZ ;  /* 0x0000000718787210 */ /* 0x000fe20007f5e0ff */
[----:B------:R-:W-:Y:S01]  /*1b30*/  IMAD.WIDE.U32 R30, R20, UR4, R30 ;  /* 0x00000004141e7c25 */ /* 0x000fe2000f8e001e */
[----:B-1----:R-:W-:Y:S01]  /*1b40*/  @!P3 LEA R27, R27, R4, 0x18 ;  /* 0x000000041b1bb211 */ /* 0x002fe200078ec0ff */
[----:B------:R-:W1:Y:S02]  /*1b50*/  S2UR UR4, SR_CgaCtaId ;  /* 0x00000000000479c3 */ /* 0x000e640000008800 */
[----:B------:R-:W-:-:S02]  /*1b60*/  IMAD.X R35, R3, 0x1, R6, P5 ;  /* 0x0000000103237824 */ /* 0x000fc400028e0606 */
[----:B------:R-:W-:Y:S02]  /*1b70*/  IMAD.U32 R12, R5, 0x20, R2 ;  /* 0x00000020050c7824 */ /* 0x000fe400078e0002 */
[----:B--2---:R-:W-:Y:S02]  /*1b80*/  @!P4 IMAD R2, R29, R10, RZ ;  /* 0x0000000a1d02c224 */ /* 0x004fe400078e02ff */
[----:B------:R-:W2:Y:S01]  /*1b90*/  @!P4 LDC.64 R6, c[0x0][0x210] ;  /* 0x00008400ff06cb82 */ /* 0x000ea20000000a00 */
[----:B------:R-:W-:Y:S01]  /*1ba0*/  IMAD.X R13, R25, 0x1, R13, P2 ;  /* 0x00000001190d7824 */ /* 0x000fe200010e060d */
[----:B------:R-:W-:Y:S01]  /*1bb0*/  ISETP.GE.AND P2, PT, R19, R18, PT ;  /* 0x000000121300720c */ /* 0x000fe20003f46270 */
[----:B------:R-:W-:Y:S02]  /*1bc0*/  IMAD R20, R25, R128, RZ ;  /* 0x0000008019147224 */ /* 0x000fe400078e02ff */
[----:B------:R-:W-:Y:S02]  /*1bd0*/  IMAD.IADD R33, R31, 0x1, R32 ;  /* 0x000000011f217824 */ /* 0x000fe400078e0220 */
[----:B------:R-:W-:Y:S01]  /*1be0*/  @!P3 IMAD.X R25, RZ, RZ, R29, P0 ;  /* 0x000000ffff19b224 */ /* 0x000fe200000e061d */
[----:B------:R-:W4:Y:S01]  /*1bf0*/  @!P3 LDC.64 R4, c[0x0][0x210] ;  /* 0x00008400ff04bb82 */ /* 0x000f220000000a00 */
[----:B------:R-:W-:-:S02]  /*1c00*/  @!P4 IMAD R11, R28, R11, R2 ;  /* 0x0000000b1c0bc224 */ /* 0x000fc400078e0202 */
[----:B------:R-:W-:Y:S02]  /*1c10*/  @!P4 IMAD.MOV.U32 R32, RZ, RZ, R30 ;  /* 0x000000ffff20c224 */ /* 0x000fe400078e001e */
[--C-:B------:R-:W-:Y:S02]  /*1c20*/  @!P3 IMAD.MOV.U32 R31, RZ, RZ, R33.reuse ;  /* 0x000000ffff1fb224 */ /* 0x100fe400078e0021 */
[----:B---3--:R-:W-:Y:S01]  /*1c30*/  @!P3 IMAD R25, R25, R8, RZ ;  /* 0x000000081919b224 */ /* 0x008fe200078e02ff */
[----:B------:R-:W3:Y:S01]  /*1c40*/  @!P1 LDC.64 R2, c[0x0][0x218] ;  /* 0x00008600ff029b82 */ /* 0x000ee20000000a00 */
[----:B------:R-:W-:Y:S01]  /*1c50*/  @!P4 IMAD.WIDE.U32 R28, R28, R10, R32 ;  /* 0x0000000a1c1cc225 */ /* 0x000fe200078e0020 */
[----:B-1----:R-:W-:-:S03]  /*1c60*/  ULEA UR4, UR4, UR5, 0x18 ;  /* 0x0000000504047291 */ /* 0x002fc6000f8ec03f */
[C---:B------:R-:W-:Y:S02]  /*1c70*/  @!P3 IMAD R9, R26.reuse, R9, R25 ;  /* 0x000000091a09b224 */ /* 0x040fe400078e0219 */
[----:B------:R-:W-:Y:S01]  /*1c80*/  @!P3 IMAD.WIDE.U32 R30, R26, R8, R30 ;  /* 0x000000081a1eb225 */ /* 0x000fe200078e001e */
[----:B--2---:R-:W-:Y:S02]  /*1c90*/  @!P4 LEA R10, P5, R28, R6, 0x1 ;  /* 0x000000061c0ac211 */ /* 0x004fe400078a08ff */
[----:B------:R-:W1:Y:S01]  /*1ca0*/  @!P2 S2R R6, SR_CgaCtaId ;  /* 0x000000000006a919 */ /* 0x000e620000008800 */
[----:B------:R-:W-:Y:S01]  /*1cb0*/  @!P3 IMAD.IADD R8, R31, 0x1, R9 ;  /* 0x000000011f08b824 */ /* 0x000fe200078e0209 */
[----:B------:R-:W-:Y:S01]  /*1cc0*/  LEA R167, R12, UR4, 0x1 ;  /* 0x000000040ca77c11 */ /* 0x000fe2000f8e08ff */
[----:B------:R-:W-:Y:S02]  /*1cd0*/  @!P4 IMAD.IADD R11, R29, 0x1, R11 ;  /* 0x000000011d0bc824 */ /* 0x000fe400078e020b */
[----:B------:R-:W-:Y:S01]  /*1ce0*/  VIADD R9, R24, 0x40 ;  /* 0x0000004018097836 */ /* 0x000fe20000000000 */
[----:B----4-:R-:W-:Y:S01]  /*1cf0*/  @!P3 LEA R32, P0, R30, R4, 0x1 ;  /* 0x000000041e20b211 */ /* 0x010fe200078008ff */
[----:B------:R-:W-:Y:S01]  /*1d00*/  IMAD.WIDE.U32 R34, R24, R128, R34 ;  /* 0x0000008018227225 */ /* 0x000fe200078e0022 */
[----:B------:R-:W-:-:S02]  /*1d10*/  @!P4 LEA.HI.X R11, R28, R7, R11, 0x1, P5 ;  /* 0x000000071c0bc211 */ /* 0x000fc400028f0c0b */
[----:B------:R-:W-:Y:S01]  /*1d20*/  @!P3 LEA.HI.X R33, R30, R5, R8, 0x1, P0 ;  /* 0x000000051e21b211 */ /* 0x000fe200000f0c08 */
[----:B------:R-:W-:Y:S01]  /*1d30*/  IMAD R20, R24, R129, R20 ;  /* 0x0000008118147224 */ /* 0x000fe200078e0214 */
[----:B------:R-:W-:Y:S01]  /*1d40*/  ISETP.GE.AND P0, PT, R9, R18, PT ;  /* 0x000000120900720c */ /* 0x000fe20003f06270 */
[----:B------:R-:W-:Y:S01]  /*1d50*/  IMAD.MOV.U32 R135, RZ, RZ, R34 ;  /* 0x000000ffff877224 */ /* 0x000fe200078e0022 */
[----:B------:R-:W2:Y:S01]  /*1d60*/  @!P2 LDC.64 R4, c[0x0][0x218] ;  /* 0x00008600ff04ab82 */ /* 0x000ea20000000a00 */
[----:B------:R-:W-:Y:S01]  /*1d70*/  @!PT LDS RZ, [RZ] ;  /* 0x00000000fffff984 */ /* 0x000fe20000000800 */
[----:B------:R-:W-:Y:S01]  /*1d80*/  @!PT LDS RZ, [RZ] ;  /* 0x00000000fffff984 */ /* 0x000fe20000000800 */
[----:B------:R-:W-:Y:S01]  /*1d90*/  @!PT LDS RZ, [RZ] ;  /* 0x00000000fffff984 */ /* 0x000fe20000000800 */
[----:B------:R-:W-:Y:S01]  /*1da0*/  @!P4 LDGSTS.E.BYPASS.LTC128B.128 [R167], desc[UR10][R10.64] ;  /* 0x000000000aa7cfae */ /* 0x000fe2000b901d4a */
[----:B------:R-:W-:Y:S02]  /*1db0*/  IMAD.IADD R134, R35, 0x1, R20 ;  /* 0x0000000123867824 */ /* 0x000fe400078e0214 */
[----:B------:R-:W-:Y:S01]  /*1dc0*/  @!P3 IMAD R27, R12, 0x2, R27 ;  /* 0x000000020c1bb824 */ /* 0x000fe200078e021b */
[----:B------:R-:W-:Y:S01]  /*1dd0*/  @!P4 LDGSTS.E.BYPASS.LTC128B.128 [R167+0x1000], desc[UR10][R10.64+0x40] ;  /* 0x010000400aa7cfae */ /* 0x000fe2000b901d4a */
[----:B------:R-:W-:-:S02]  /*1de0*/  VIADD R25, R24, 0x60 ;  /* 0x0000006018197836 */ /* 0x000fc40000000000 */
[----:B------:R-:W-:Y:S01]  /*1df0*/  @!P1 IMAD R26, R12, 0x2, R21 ;  /* 0x000000020c1a9824 */ /* 0x000fe200078e0215 */
[----:B------:R4:W-:Y:S01]  /*1e00*/  @!P4 LDGSTS.E.BYPASS.LTC128B.128 [R167+0x2000], desc[UR10][R10.64+0x80] ;  /* 0x020000800aa7cfae */ /* 0x0009e2000b901d4a */
[----:B---3--:R-:W-:Y:S01]  /*1e10*/  @!P1 LEA R30, P4, R135, R2, 0x1 ;  /* 0x00000002871e9211 */ /* 0x008fe200078808ff */
[----:B------:R-:W-:Y:S01]  /*1e20*/  IMAD.WIDE.U32 R28, R128, 0x40, RZ ;  /* 0x00000040801c7825 */ /* 0x000fe200078e00ff */
[-C--:B------:R-:W-:Y:S01]  /*1e30*/  ISETP.GE.AND P5, PT, R25, R18.reuse, PT ;  /* 0x000000121900720c */ /* 0x080fe20003fa6270 */
[----:B------:R-:W3:Y:S01]  /*1e40*/  @!P0 S2R R7, SR_CgaCtaId ;  /* 0x0000000000078919 */ /* 0x000ee20000008800 */
[----:B------:R-:W-:Y:S01]  /*1e50*/  @!P1 LEA.HI.X R31, R135, R3, R134, 0x1, P4 ;  /* 0x00000003871f9211 */ /* 0x000fe200020f0c86 */
[----:B------:R-:W-:Y:S01]  /*1e60*/  IMAD.WIDE.U32 R22, R15, UR6, R22 ;  /* 0x000000060f167c25 */ /* 0x000fe2000f8e0016 */
[----:B------:R-:W3:Y:S01]  /*1e70*/  @!P0 LDC.64 R2, c[0x0][0x218] ;  /* 0x00008600ff028b82 */ /* 0x000ee20000000a00 */
[----:B------:R-:W-:Y:S01]  /*1e80*/  @!P3 LDGSTS.E.BYPASS.LTC128B.128 [R27+0x800], desc[UR10][R32.64] ;  /* 0x00800000201bbfae */ /* 0x000fe2000b901d4a */
[----:B------:R-:W-:Y:S01]  /*1e90*/  ISETP.GE.AND P4, PT, R24, R18, PT ;  /* 0x000000121800720c */ /* 0x000fe20003f86270 */
[----:B------:R-:W-:-:S02]  /*1ea0*/  IMAD.SHL.U32 R119, R119, 0x20, RZ ;  /* 0x0000002077777824 */ /* 0x000fc400078e00ff */
[----:B------:R-:W-:Y:S03]  /*1eb0*/  @!P3 LDGSTS.E.BYPASS.LTC128B.128 [R27+0x1800], desc[UR10][R32.64+0x40] ;  /* 0x01800040201bbfae */ /* 0x000fe6000b901d4a */
[----:B------:R-:W-:Y:S01]  /*1ec0*/  LOP3.LUT R119, R119, 0xffffff00, RZ, 0xc0, !PT ;  /* 0xffffff0077777812 */ /* 0x000fe200078ec0ff */
[----:B------:R2:W-:Y:S04]  /*1ed0*/  @!P3 LDGSTS.E.BYPASS.LTC128B.128 [R27+0x2800], desc[UR10][R32.64+0x80] ;  /* 0x02800080201bbfae */ /* 0x0005e8000b901d4a */
[----:B------:R-:W-:Y:S01]  /*1ee0*/  @!P1 LDGSTS.E.BYPASS.LTC128B.128 [R26+0x3000], desc[UR10][R30.64] ;  /* 0x030000001e1a9fae */ /* 0x000fe2000b901d4a */
[----:B------:R-:W-:-:S03]  /*1ef0*/  IMAD R161, R126, 0x200, R119 ;  /* 0x000002007ea17824 */ /* 0x000fc600078e0277 */
[----:B------:R-:W-:Y:S01]  /*1f00*/  @!P1 LDGSTS.E.BYPASS.LTC128B.128 [R26+0x5000], desc[UR10][R30.64+0x40] ;  /* 0x050000401e1a9fae */ /* 0x000fe2000b901d4a */
[----:B----4-:R-:W-:-:S03]  /*1f10*/  @!P2 MOV R11, 0x400 ;  /* 0x00000400000ba802 */ /* 0x010fc60000000f00 */
[----:B------:R-:W-:Y:S01]  /*1f20*/  @!P1 LDGSTS.E.BYPASS.LTC128B.128 [R26+0x7000], desc[UR10][R30.64+0x80] ;  /* 0x070000801e1a9fae */ /* 0x000fe2000b901d4a */
[----:B------:R-:W-:Y:S02]  /*1f30*/  @!P2 LEA R21, P1, R128, R135, 0x5 ;  /* 0x000000878015a211 */ /* 0x000fe400078228ff */
[----:B-1----:R-:W-:Y:S02]  /*1f40*/  @!P2 LEA R11, R6, R11, 0x18 ;  /* 0x0000000b060ba211 */ /* 0x002fe400078ec0ff */
[----:B------:R-:W-:Y:S01]  /*1f50*/  @!P2 LEA.HI.X R8, R128, R134, R129, 0x5, P1 ;  /* 0x000000868008a211 */ /* 0x000fe200008f2c81 */
[----:B------:R-:W1:Y:S01]  /*1f60*/  @!P5 S2R R6, SR_CgaCtaId ;  /* 0x000000000006d919 */ /* 0x000e620000008800 */
[----:B--2---:R-:W-:Y:S01]  /*1f70*/  @!P2 LEA R20, P3, R21, R4, 0x1 ;  /* 0x000000041514a211 */ /* 0x004fe200078608ff */
[----:B------:R-:W-:Y:S01]  /*1f80*/  @!P2 IMAD R11, R12, 0x2, R11 ;  /* 0x000000020c0ba824 */ /* 0x000fe200078e020b */
[----:B------:R-:W-:Y:S02]  /*1f90*/  LEA.HI R10, R14, R169, RZ, 0x1 ;  /* 0x000000a90e0a7211 */ /* 0x000fe400078f08ff */
[----:B------:R-:W-:-:S02]  /*1fa0*/  @!P0 IADD3 R4, P1, R135, R28, RZ ;  /* 0x0000001c87048210 */ /* 0x000fc40007f3e0ff */
[----:B------:R-:W-:Y:S01]  /*1fb0*/  @!P2 LEA.HI.X R21, R21, R5, R8, 0x1, P3 ;  /* 0x000000051515a211 */ /* 0x000fe200018f0c08 */
[----:B------:R-:W-:Y:S01]  /*1fc0*/  IMAD.SHL.U32 R27, R129, 0x40, RZ ;  /* 0x00000040811b7824 */ /* 0x000fe200078e00ff */
[----:B------:R-:W-:Y:S02]  /*1fd0*/  LOP3.LUT R10, R10, 0xfffffffe, RZ, 0xc0, !PT ;  /* 0xfffffffe0a0a7812 */ /* 0x000fe400078ec0ff */
[----:B------:R-:W-:Y:S01]  /*1fe0*/  SHF.R.S32.HI R5, RZ, 0x4, R16 ;  /* 0x00000004ff057819 */ /* 0x000fe20000011410 */
[----:B------:R-:W-:Y:S01]  /*1ff0*/  @!P2 LDGSTS.E.BYPASS.LTC128B.128 [R11+0x3800], desc[UR10][R20.64] ;  /* 0x03800000140bafae */ /* 0x000fe2000b901d4a */
[----:B------:R-:W-:Y:S01]  /*2000*/  @!P0 IADD3.X R27, R134, R29, R27, P1, !PT ;  /* 0x0000001d861b8210 */ /* 0x000fe20000ffe41b */
[----:B------:R-:W-:Y:S01]  /*2010*/  IMAD.IADD R169, R169, 0x1, -R10 ;  /* 0x00000001a9a97824 */ /* 0x000fe200078e0a0a */
[----:B---3--:R-:W-:Y:S01]  /*2020*/  @!P0 LEA R8, P1, R4, R2, 0x1 ;  /* 0x0000000204088211 */ /* 0x008fe200078208ff */
[----:B------:R-:W-:Y:S01]  /*2030*/  @!P2 LDGSTS.E.BYPASS.LTC128B.128 [R11+0x5800], desc[UR10][R20.64+0x40] ;  /* 0x05800040140bafae */ /* 0x000fe2000b901d4a */
[----:B------:R-:W-:Y:S01]  /*2040*/  LEA.HI R2, R5, R5, RZ, 0x1 ;  /* 0x0000000505027211 */ /* 0x000fe200078f08ff */
[----:B------:R-:W-:Y:S01]  /*2050*/  @!P5 IMAD.MOV.U32 R16, RZ, RZ, R135 ;  /* 0x000000ffff10d224 */ /* 0x000fe200078e0087 */
[----:B------:R-:W-:Y:S01]  /*2060*/  LEA.HI R10, R124, R124, RZ, 0x1 ;  /* 0x0000007c7c0a7211 */ /* 0x000fe200078f08ff */
[----:B------:R2:W-:Y:S01]  /*2070*/  @!P2 LDGSTS.E.BYPASS.LTC128B.128 [R11+0x7800], desc[UR10][R20.64+0x80] ;  /* 0x07800080140bafae */ /* 0x0005e2000b901d4a */
[----:B------:R-:W-:-:S02]  /*2080*/  ISETP.GE.AND P2, PT, R9, R18, PT ;  /* 0x000000120900720c */ /* 0x000fc40003f46270 */
[----:B------:R-:W-:Y:S02]  /*2090*/  @!P0 LEA.HI.X R9, R4, R3, R27, 0x1, P1 ;  /* 0x0000000304098211 */ /* 0x000fe400008f0c1b */
[----:B------:R-:W-:Y:S02]  /*20a0*/  LOP3.LUT R4, R2, 0xfffffffe, RZ, 0xc0, !PT ;  /* 0xfffffffe02047812 */ /* 0x000fe400078ec0ff */
[----:B------:R-:W-:Y:S02]  /*20b0*/  @!P0 MOV R2, 0x400 ;  /* 0x0000040000028802 */ /* 0x000fe40000000f00 */
[----:B------:R-:W-:Y:S01]  /*20c0*/  LOP3.LUT R3, R10, 0x7fffffe, RZ, 0xc0, !PT ;  /* 0x07fffffe0a037812 */ /* 0x000fe200078ec0ff */
[----:B------:R-:W-:Y:S01]  /*20d0*/  IMAD.IADD R5, R5, 0x1, -R4 ;  /* 0x0000000105057824 */ /* 0x000fe200078e0a04 */
[----:B------:R-:W-:Y:S02]  /*20e0*/  @!P0 LEA R7, R7, R2, 0x18 ;  /* 0x0000000207078211 */ /* 0x000fe400078ec0ff */
[-C--:B------:R-:W-:Y:S01]  /*20f0*/  ISETP.GE.AND P3, PT, R19, R18.reuse, PT ;  /* 0x000000121300720c */ /* 0x080fe20003f66270 */
[----:B------:R-:W-:Y:S01]  /*2100*/  IMAD.IADD R124, R124, 0x1, -R3 ;  /* 0x000000017c7c7824 */ /* 0x000fe200078e0a03 */
[----:B------:R-:W-:Y:S01]  /*2110*/  ISETP.GE.AND P1, PT, R25, R18, PT ;  /* 0x000000121900720c */ /* 0x000fe20003f26270 */
[----:B------:R-:W3:Y:S01]  /*2120*/  @!P5 LDC.64 R2, c[0x0][0x218] ;  /* 0x00008600ff02db82 */ /* 0x000ee20000000a00 */
[----:B------:R-:W-:Y:S01]  /*2130*/  IMAD R18, R17, UR6, RZ ;  /* 0x0000000611127c24 */ /* 0x000fe2000f8e02ff */
[--C-:B------:R-:W-:Y:S01]  /*2140*/  SHF.R.S32.HI R4, RZ, 0x1, R10.reuse ;  /* 0x00000001ff047819 */ /* 0x100fe2000001140a */
[----:B------:R-:W-:Y:S01]  /*2150*/  @!P0 IMAD R7, R12, 0x2, R7 ;  /* 0x000000020c078824 */ /* 0x000fe200078e0207 */
[----:B------:R-:W-:Y:S01]  /*2160*/  SHF.R.S32.HI R17, RZ, 0x1f, R10 ;  /* 0x0000001fff117819 */ /* 0x000fe2000001140a */
[----:B------:R-:W-:Y:S01]  /*2170*/  IMAD R18, R15, UR7, R18 ;  /* 0x000000070f127c24 */ /* 0x000fe2000f8e0212 */
[----:B------:R-:W-:Y:S01]  /*2180*/  LOP3.LUT R15, R170, 0xfffffffe, RZ, 0xc0, !PT ;  /* 0xfffffffeaa0f7812 */ /* 0x000fe200078ec0ff */
[----:B------:R-:W-:Y:S01]  /*2190*/  IMAD.SHL.U32 R10, R169, 0x8, RZ ;  /* 0x00000008a90a7824 */ /* 0x000fe200078e00ff */
[----:B------:R-:W-:Y:S01]  /*21a0*/  SHF.R.S32.HI R170, RZ, 0x1, R170 ;  /* 0x00000001ffaa7819 */ /* 0x000fe200000114aa */
[----:B------:R-:W-:Y:S01]  /*21b0*/  @!P0 LDGSTS.E.BYPASS.LTC128B.128 [R7+0x4000], desc[UR10][R8.64] ;  /* 0x0400000008078fae */ /* 0x000fe2000b901d4a */
[----:B------:R-:W-:Y:S01]  /*21c0*/  LEA.HI R14, R17, R4, RZ, 0x2 ;  /* 0x00000004110e7211 */ /* 0x000fe200078f10ff */
[----:B------:R-:W-:Y:S01]  /*21d0*/  IMAD.IADD R168, R168, 0x1, -R15 ;  /* 0x00000001a8a87824 */ /* 0x000fe200078e0a0f */
[----:B--2---:R-:W-:Y:S01]  /*21e0*/  @!P5 MOV R11, 0x400 ;  /* 0x00000400000bd802 */ /* 0x004fe20000000f00 */
[----:B------:R-:W-:Y:S01]  /*21f0*/  @!P5 IMAD.MOV.U32 R17, RZ, RZ, R134 ;  /* 0x000000ffff11d224 */ /* 0x000fe200078e0086 */
[----:B------:R-:W-:Y:S01]  /*2200*/  @!P0 LDGSTS.E.BYPASS.LTC128B.128 [R7+0x6000], desc[UR10][R8.64+0x40] ;  /* 0x0600004008078fae */ /* 0x000fe2000b901d4a */
[----:B------:R-:W-:Y:S01]  /*2210*/  IMAD.SHL.U32 R15, R170, 0x40, RZ ;  /* 0x00000040aa0f7824 */ /* 0x000fe200078e00ff */
[----:B-1----:R-:W-:Y:S01]  /*2220*/  @!P5 LEA R11, R6, R11, 0x18 ;  /* 0x0000000b060bd211 */ /* 0x002fe200078ec0ff */
[----:B------:R-:W-:Y:S01]  /*2230*/  @!P5 IMAD R6, R129, 0x60, RZ ;  /* 0x000000608106d824 */ /* 0x000fe200078e02ff */
[----:B------:R1:W-:Y:S01]  /*2240*/  @!P0 LDGSTS.E.BYPASS.LTC128B.128 [R7+0x8000], desc[UR10][R8.64+0x80] ;  /* 0x0800008008078fae */ /* 0x0003e2000b901d4a */
[----:B------:R-:W-:-:S04]  /*2250*/  @!P5 IMAD.WIDE.U32 R16, R128, 0x60, R16 ;  /* 0x000000608010d825 */ /* 0x000fc800078e0010 */
[----:B------:R-:W-:Y:S02]  /*2260*/  @!P5 IMAD R12, R12, 0x2, R11 ;  /* 0x000000020c0cd824 */ /* 0x000fe400078e020b */
[----:B------:R-:W-:Y:S01]  /*2270*/  IMAD R11, R13, R132, RZ ;  /* 0x000000840d0b7224 */ /* 0x000fe200078e02ff */
[----:B------:R-:W-:Y:S01]  /*2280*/  LOP3.LUT R13, R15, 0xc0, RZ, 0xc0, !PT ;  /* 0x000000c00f0d7812 */ /* 0x000fe200078ec0ff */
[----:B------:R-:W-:Y:S01]  /*2290*/  @!P5 IMAD.IADD R6, R17, 0x1, R6 ;  /* 0x000000011106d824 */ /* 0x000fe200078e0206 */
[----:B------:R-:W-:Y:S01]  /*22a0*/  LOP3.LUT R15, R14, 0xfffffffc, RZ, 0xc0, !PT ;  /* 0xfffffffc0e0f7812 */ /* 0x000fe200078ec0ff */
[----:B------:R-:W-:Y:S01]  /*22b0*/  IMAD.IADD R19, R23, 0x1, R18 ;  /* 0x0000000117137824 */ /* 0x000fe200078e0212 */
[----:B---3--:R-:W-:Y:S01]  /*22c0*/  @!P5 LEA R14, P0, R16, R2, 0x1 ;  /* 0x00000002100ed211 */ /* 0x008fe200078008ff */
[----:B------:R-:W-:Y:S01]  /*22d0*/  IMAD.MOV.U32 R18, RZ, RZ, R22 ;  /* 0x000000ffff127224 */ /* 0x000fe200078e0016 */
[----:B------:R-:W-:Y:S01]  /*22e0*/  LOP3.LUT R10, R13, 0x8, R10, 0xf8, !PT ;  /* 0x000000080d0a7812 */ /* 0x000fe200078ef80a */
[----:B------:R-:W-:Y:S01]  /*22f0*/  IMAD.IADD R4, R4, 0x1, -R15 ;  /* 0x0000000104047824 */ /* 0x000fe200078e0a0f */
[----:B------:R-:W-:Y:S01]  /*2300*/  @!P5 LEA.HI.X R15, R16, R3, R6, 0x1, P0 ;  /* 0x00000003100fd211 */ /* 0x000fe200000f0c06 */
[C---:B------:R-:W-:Y:S01]  /*2310*/  IMAD R11, R120.reuse, R133, R11 ;  /* 0x00000085780b7224 */ /* 0x040fe200078e020b */
[----:B------:R-:W-:Y:S01]  /*2320*/  SHF.R.U32.HI R13, RZ, 0x3, R13 ;  /* 0x00000003ff0d7819 */ /* 0x000fe2000001160d */
[----:B------:R-:W-:-:S02]  /*2330*/  IMAD.WIDE.U32 R120, R120, R132, R18 ;  /* 0x0000008478787225 */ /* 0x000fc400078e0012 */
[----:B------:R-:W-:Y:S01]  /*2340*/  @!P5 LDGSTS.E.BYPASS.LTC128B.128 [R12+0x4800], desc[UR10][R14.64] ;  /* 0x048000000e0cdfae */ /* 0x000fe2000b901d4a */
[----:B------:R-:W-:Y:S01]  /*2350*/  LOP3.LUT R160, R10, R13, RZ, 0x3c, !PT ;  /* 0x0000000d0aa07212 */ /* 0x000fe200078e3cff */
[----:B------:R-:W-:Y:S01]  /*2360*/  IMAD.IADD R116, R121, 0x1, R11 ;  /* 0x0000000179747824 */ /* 0x000fe200078e020b */
[----:B------:R-:W-:Y:S01]  /*2370*/  LEA R164, P0, R120, UR8, 0x1 ;  /* 0x0000000878a47c11 */ /* 0x000fe2000f8008ff */
[----:B------:R-:W-:Y:S01]  /*2380*/  @!P5 LDGSTS.E.BYPASS.LTC128B.128 [R12+0x6800], desc[UR10][R14.64+0x40] ;  /* 0x068000400e0cdfae */ /* 0x000fe2000b901d4a */
[----:B------:R-:W-:Y:S02]  /*2390*/  IMAD.SHL.U32 R2, R4, 0x40, RZ ;  /* 0x0000004004027824 */ /* 0x000fe400078e00ff */
[----:B------:R-:W-:Y:S01]  /*23a0*/  LEA.HI.X R165, R120, UR9, R116, 0x1, P0 ;  /* 0x0000000978a57c11 */ /* 0x000fe200080f0c74 */
[----:B------:R2:W-:Y:S01]  /*23b0*/  @!P5 LDGSTS.E.BYPASS.LTC128B.128 [R12+0x8800], desc[UR10][R14.64+0x80] ;  /* 0x088000800e0cdfae */ /* 0x0005e2000b901d4a */
[----:B------:R-:W-:Y:S01]  /*23c0*/  IMAD.WIDE.U32 R10, R132, 0x40, RZ ;  /* 0x00000040840a7825 */ /* 0x000fe200078e00ff */
[----:B------:R-:W-:-:S02]  /*23d0*/  LOP3.LUT R2, R2, 0xc0, RZ, 0xc0, !PT ;  /* 0x000000c002027812 */ /* 0x000fc400078ec0ff */
[----:B------:R-:W0:Y:S01]  /*23e0*/  LDGDEPBAR ;  /* 0x00000000000079af */ /* 0x000e220000000000 */
[----:B------:R-:W-:Y:S01]  /*23f0*/  IMAD.SHL.U32 R3, R5, 0x8, RZ ;  /* 0x0000000805037824 */ /* 0x000fe200078e00ff */
[----:B------:R-:W-:Y:S01]  /*2400*/  @!P3 IADD3 R10, P0, R164, R10, RZ ;  /* 0x0000000aa40ab210 */ /* 0x000fe20007f1e0ff */
[----:B-1----:R-:W-:Y:S02]  /*2410*/  @!P1 IMAD.MOV.U32 R8, RZ, RZ, R164 ;  /* 0x000000ffff089224 */ /* 0x002fe400078e00a4 */
[----:B------:R-:W-:Y:S01]  /*2420*/  @!P1 IMAD.MOV.U32 R9, RZ, RZ, R165 ;  /* 0x000000ffff099224 */ /* 0x000fe200078e00a5 */
[----:B------:R-:W-:Y:S01]  /*2430*/  LOP3.LUT R3, R2, 0x8, R3, 0xf8, !PT ;  /* 0x0000000802037812 */ /* 0x000fe200078ef803 */
[----:B------:R-:W-:Y:S01]  /*2440*/  IMAD.SHL.U32 R6, R133, 0x40, RZ ;  /* 0x0000004085067824 */ /* 0x000fe200078e00ff */
[----:B------:R-:W-:Y:S01]  /*2450*/  SHF.R.U32.HI R2, RZ, 0x3, R2 ;  /* 0x00000003ff027819 */ /* 0x000fe20000011602 */
[----:B------:R-:W-:-:S03]  /*2460*/  @!P1 IMAD.WIDE.U32 R8, R132, 0xc0, R8 ;  /* 0x000000c084089825 */ /* 0x000fc600078e0008 */
[----:B------:R-:W-:Y:S01]  /*2470*/  @!P3 IADD3.X R11, R165, R11, R6, P0, !PT ;  /* 0x0000000ba50bb210 */ /* 0x000fe200007fe406 */
[----:B------:R-:W-:Y:S01]  /*2480*/  @!P4 IMAD.MOV.U32 R13, RZ, RZ, R165 ;  /* 0x000000ffff0dc224 */ /* 0x000fe200078e00a5 */
[----:B------:R-:W-:Y:S01]  /*2490*/  LOP3.LUT R2, R3, R2, RZ, 0x3c, !PT ;  /* 0x0000000203027212 */ /* 0x000fe200078e3cff */
[----:B------:R-:W-:Y:S02]  /*24a0*/  @!P1 IMAD R7, R133, 0xc0, RZ ;  /* 0x000000c085079824 */ /* 0x000fe400078e02ff */
[----:B------:R-:W-:Y:S01]  /*24b0*/  @!P1 IMAD.MOV.U32 R6, RZ, RZ, R8 ;  /* 0x000000ffff069224 */ /* 0x000fe200078e0008 */
[----:B------:R-:W-:Y:S01]  /*24c0*/  @!P2 LEA R8, P0, R132, R164, 0x7 ;  /* 0x000000a48408a211 */ /* 0x000fe200078038ff */
[----:B------:R-:W-:Y:S02]  /*24d0*/  IMAD R5, R5, 0x8, R168 ;  /* 0x0000000805057824 */ /* 0x000fe400078e02a8 */
[----:B------:R-:W-:Y:S02]  /*24e0*/  IMAD R161, R124, 0x20, R161 ;  /* 0x000000207ca17824 */ /* 0x000fe400078e02a1 */
[----:B--2---:R-:W-:Y:S01]  /*24f0*/  @!P4 IMAD.MOV.U32 R12, RZ, RZ, R164 ;  /* 0x000000ffff0cc224 */ /* 0x004fe200078e00a4 */
[----:B------:R-:W-:-:S04]  /*2500*/  DEPBAR.LE SB0, 0x0 ;  /* 0x000080000000791a */ /* 0x000fc80000000000 */
[----:B------:R-:W-:Y:S01]  /*2510*/  BAR.SYNC.DEFER_BLOCKING 0x0 ;  /* 0x0000000000007b1d */ /* 0x000fe20000010000 */
[----:B------:R-:W-:Y:S01]  /*2520*/  @!P1 IMAD.IADD R7, R9, 0x1, R7 ;  /* 0x0000000109079824 */ /* 0x000fe200078e0207 */
[----:B------:R-:W-:Y:S01]  /*2530*/  @!P2 LEA.HI.X R9, R132, R165, R133, 0x7, P0 ;  /* 0x000000a58409a211 */ /* 0x000fe200000f3c85 */
[----:B------:R-:W-:Y:S01]  /*2540*/  IMAD.U32 R160, R5, 0x20, R160 ;  /* 0x0000002005a07824 */ /* 0x000fe200078e00a0 */
[----:B------:R-:W-:Y:S01]  /*2550*/  LOP3.LUT P0, RZ, R170, 0x2, RZ, 0xc0, !PT ;  /* 0x00000002aaff7812 */ /* 0x000fe2000780c0ff */
[----:B------:R-:W-:Y:S02]  /*2560*/  IMAD.IADD R161, R2, 0x1, R161 ;  /* 0x0000000102a17824 */ /* 0x000fe400078e02a1 */
[----:B------:R-:W-:Y:S01]  /*2570*/  IMAD.MOV.U32 R3, RZ, RZ, 0x10 ;  /* 0x00000010ff037424 */ /* 0x000fe200078e00ff */
[----:B------:R-:W-:Y:S01]  /*2580*/  LEA R160, R160, UR4, 0x1 ;  /* 0x00000004a0a07c11 */ /* 0x000fe2000f8e08ff */
[----:B------:R-:W-:Y:S01]  /*2590*/  IMAD.MOV.U32 R5, RZ, RZ, 0x20 ;  /* 0x00000020ff057424 */ /* 0x000fe200078e00ff */
[----:B------:R-:W-:-:S04]  /*25a0*/  LEA R161, R161, UR4, 0x1 ;  /* 0x00000004a1a17c11 */ /* 0x000fc8000f8e08ff */
[----:B------:R-:W-:-:S05]  /*25b0*/  SEL R5, R5, 0xffffffe0, !P0 ;  /* 0xffffffe005057807 */ /* 0x000fca0004000000 */
[----:B------:R-:W-:Y:S01]  /*25c0*/  IMAD.IADD R157, R160, 0x1, R5 ;  /* 0x00000001a09d7824 */ /* 0x000fe200078e0205 */
        /* <DEDUP_REMOVED lines=40> */
[----:B------:R-:W-:-:S03]  /*2850*/  SEL R3, R3, 0xfffffff0, !P1 ;  /* 0xfffffff003037807 */ /* 0x000fc60004800000 */
[----:B------:R-:W3:Y:S02]  /*2860*/  LDSM.16.M88.4 R32, [R160+0x3400] ;  /* 0x00340000a020783b */ /* 0x000ee40000000200 */
[----:B------:R-:W-:Y:S02]  /*2870*/  IMAD R159, R3, 0x2, R161 ;  /* 0x00000002039f7824 */ /* 0x000fe400078e02a1 */
[----:B------:R-:W4:Y:S04]  /*2880*/  LDSM.16.M88.4 R16, [R160+0x3800] ;  /* 0x00380000a010783b */ /* 0x000f280000000200 */
[----:B-1----:R-:W1:Y:S04]  /*2890*/  LDSM.16.M88.4 R8, [R160+0x3c00] ;  /* 0x003c0000a008783b */ /* 0x002e680000000200 */
[----:B------:R-:W1:Y:S04]  /*28a0*/  LDSM.16.M88.4 R80, [R160+0x4000] ;  /* 0x00400000a050783b */ /* 0x000e680000000200 */
[----:B------:R-:W1:Y:S04]  /*28b0*/  LDSM.16.M88.4 R72, [R160+0x4400] ;  /* 0x00440000a048783b */ /* 0x000e680000000200 */
[----:B------:R-:W-:Y:S04]  /*28c0*/  LDSM.16.M88.4 R104, [R159] ;  /* 0x000000009f68783b */ /* 0x000fe80000000200 */
[----:B------:R-:W1:Y:S04]  /*28d0*/  LDSM.16.M88.4 R48, [R157+0x3400] ;  /* 0x003400009d30783b */ /* 0x000e680000000200 */
[----:B------:R-:W1:Y:S04]  /*28e0*/  LDSM.16.M88.4 R28, [R157+0x3800] ;  /* 0x003800009d1c783b */ /* 0x000e680000000200 */
[----:B------:R-:W1:Y:S04]  /*28f0*/  LDSM.16.M88.4 R64, [R160+0x4800] ;  /* 0x00480000a040783b */ /* 0x000e680000000200 */
[----:B--2---:R-:W2:Y:S04]  /*2900*/  LDSM.16.M88.4 R4, [R157+0x3c00] ;  /* 0x003c00009d04783b */ /* 0x004ea80000000200 */
[----:B------:R-:W2:Y:S01]  /*2910*/  LDSM.16.M88.4 R40, [R160+0x3000] ;  /* 0x00300000a028783b */ /* 0x000ea20000000200 */
        /* <DEDUP_REMOVED lines=9> */
[----:B------:R-:W4:Y:S01]  /*29b0*/  LDSM.16.M88.4 R108, [R157+0x4c00] ;  /* 0x004c00009d6c783b */ /* 0x000f220000000200 */
[C---:B-1----:R-:W-:Y:S03]  /*29c0*/  HMMA.16816.F32.BF16 R12, R56.reuse, R8, RZ ;  /* 0x00000008380c723c */ /* 0x042fe600000418ff */
[----:B------:R-:W-:Y:S03]  /*29d0*/  LDSM.16.M88.4 R100, [R160+0x5000] ;  /* 0x00500000a064783b */ /* 0x000fe60000000200 */
[C---:B------:R-:W-:Y:S01]  /*29e0*/  HMMA.16816.F32.BF16 R8, R56.reuse, R10, RZ ;  /* 0x0000000a3808723c */ /* 0x040fe200000418ff */
[----:B------:R-:W-:Y:S04]  /*29f0*/  LDSM.16.M88.4 R112, [R157+0x5800] ;  /* 0x005800009d70783b */ /* 0x000fe80000000200 */
[----:B------:R-:W0:Y:S01]  /*2a00*/  LDGDEPBAR ;  /* 0x00000000000079af */ /* 0x000e220000000000 */
        /* <DEDUP_REMOVED lines=8> */
[----:B------:R-:W-:Y:S01]  /*2a90*/  HMMA.16816.F32.BF16 R16, R104, R30, R16 ;  /* 0x0000001e6810723c */ /* 0x000fe20000041810 */
[----:B------:R-:W1:Y:S05]  /*2aa0*/  LDSM.16.M88.4 R28, [R160+0x5800] ;  /* 0x00580000a01c783b */ /* 0x000e6a0000000200 */
[C---:B------:R-:W-:Y:S06]  /*2ab0*/  HMMA.16816.F32.BF16 R68, R56.reuse, R64, RZ ;  /* 0x000000403844723c */ /* 0x040fec00000418ff */
[----:B------:R-:W-:Y:S06]  /*2ac0*/  HMMA.16816.F32.BF16 R64, R56, R66, RZ ;  /* 0x000000423840723c */ /* 0x000fec00000418ff */
[C---:B--2---:R-:W-:Y:S06]  /*2ad0*/  HMMA.16816.F32.BF16 R12, R104.reuse, R4, R12 ;  /* 0x00000004680c723c */ /* 0x044fec000004180c */
[----:B------:R-:W-:Y:S01]  /*2ae0*/  HMMA.16816.F32.BF16 R8, R104, R6, R8 ;  /* 0x000000066808723c */ /* 0x000fe20000041808 */
[----:B------:R-:W2:Y:S05]  /*2af0*/  LDSM.16.M88.4 R4, [R160+0x5c00] ;  /* 0x005c0000a004783b */ /* 0x000eaa0000000200 */
[C---:B------:R-:W-:Y:S06]  /*2b00*/  HMMA.16816.F32.BF16 R44, R56.reuse, R40, RZ ;  /* 0x00000028382c723c */ /* 0x040fec00000418ff */
[C---:B------:R-:W-:Y:S06]  /*2b10*/  HMMA.16816.F32.BF16 R40, R56.reuse, R42, RZ ;  /* 0x0000002a3828723c */ /* 0x040fec00000418ff */
[C---:B---3--:R-:W-:Y:S06]  /*2b20*/  HMMA.16816.F32.BF16 R60, R56.reuse, R96, RZ ;  /* 0x00000060383c723c */ /* 0x048fec00000418ff */
        /* <DEDUP_REMOVED lines=16> */
[----:B------:R-:W-:Y:S04]  /*2c30*/  LDSM.16.M88.4 R104, [R159+0x1000] ;  /* 0x001000009f68783b */ /* 0x000fe80000000200 */
        /* <DEDUP_REMOVED lines=8> */
[C---:B---3--:R-:W-:Y:S06]  /*2cc0*/  HMMA.16816.F32.BF16 R36, R48.reuse, R96, R36 ;  /* 0x000000603024723c */ /* 0x048fec0000041824 */
[C---:B------:R-:W-:Y:S01]  /*2cd0*/  HMMA.16816.F32.BF16 R32, R48.reuse, R98, R32 ;  /* 0x000000623020723c */ /* 0x040fe20000041820 */
[----:B------:R-:W3:Y:S05]  /*2ce0*/  LDSM.16.M88.4 R96, [R157+0x6400] ;  /* 0x006400009d60783b */ /* 0x000eea0000000200 */
[C---:B------:R-:W-:Y:S01]  /*2cf0*/  HMMA.16816.F32.BF16 R40, R48.reuse, R102, R40 ;  /* 0x000000663028723c */ /* 0x040fe20000041828 */
[----:B------:R-:W-:Y:S05]  /*2d00*/  LDSM.16.M88.4 R100, [R157+0x6000] ;  /* 0x006000009d64783b */ /* 0x000fea0000000200 */
[C---:B----4-:R-:W-:Y:S06]  /*2d10*/  HMMA.16816.F32.BF16 R76, R48.reuse, R52, R76 ;  /* 0x00000034304c723c */ /* 0x050fec000004184c */
        /* <DEDUP_REMOVED lines=14> */
[C---:B------:R-:W-:Y:S06]  /*2e00*/  HMMA.16816.F32.BF16 R84, R48.reuse, R92, R84 ;  /* 0x0000005c3054723c */ /* 0x040fec0000041854 */
[----:B------:R-:W-:Y:S01]  /*2e10*/  HMMA.16816.F32.BF16 R80, R48, R94, R80 ;  /* 0x0000005e3050723c */ /* 0x000fe20000041850 */
[----:B------:R-:W2:Y:S04]  /*2e20*/  LDSM.16.M88.4 R48, [R160+0x7400] ;  /* 0x00740000a030783b */ /* 0x000ea80000000200 */
[----:B------:R-:W-:Y:S01]  /*2e30*/  LDSM.16.M88.4 R92, [R157+0x6800] ;  /* 0x006800009d5c783b */ /* 0x000fe20000000200 */
[C---:B---3--:R-:W-:Y:S06]  /*2e40*/  HMMA.16816.F32.BF16 R76, R104.reuse, R96, R76 ;  /* 0x00000060684c723c */ /* 0x048fec000004184c */
[----:B------:R-:W-:Y:S06]  /*2e50*/  HMMA.16816.F32.BF16 R72, R104, R98, R72 ;  /* 0x000000626848723c */ /* 0x000fec0000041848 */
[----:B----4-:R-:W-:Y:S01]  /*2e60*/  HMMA.16816.F32.BF16 R96, R20, R52, R44 ;  /* 0x000000341460723c */ /* 0x010fe2000004182c */
[----:B------:R-:W3:Y:S05]  /*2e70*/  LDSM.16.M88.4 R44, [R160+0x7800] ;  /* 0x00780000a02c783b */ /* 0x000eea0000000200 */
[----:B------:R-:W-:Y:S06]  /*2e80*/  HMMA.16816.F32.BF16 R60, R104, R88, R60 ;  /* 0x00000058683c723c */ /* 0x000fec000004183c */
[----:B------:R-:W-:Y:S01]  /*2e90*/  HMMA.16816.F32.BF16 R40, R20, R54, R40 ;  /* 0x000000361428723c */ /* 0x000fe20000041828 */
[----:B------:R-:W-:Y:S01]  /*2ea0*/  LOP3.LUT R88, R127, 0xffffffe0, RZ, 0xc0, !PT ;  /* 0xffffffe07f587812 */ /* 0x000fe200078ec0ff */
[----:B------:R-:W4:Y:S01]  /*2eb0*/  LDSM.16.M88.4 R52, [R157+0x7400] ;  /* 0x007400009d34783b */ /* 0x000f220000000200 */
[----:B------:R-:W-:-:S03]  /*2ec0*/  IMAD R89, R124, 0x20, R119 ;  /* 0x000000207c597824 */ /* 0x000fc600078e0277 */
[C---:B------:R-:W-:Y:S01]  /*2ed0*/  IMAD.IADD R88, R123.reuse, 0x1, -R88 ;  /* 0x000000017b587824 */ /* 0x040fe200078e0a58 */
[----:B------:R-:W-:Y:S01]  /*2ee0*/  HMMA.16816.F32.BF16 R24, R104, R112, R24 ;  /* 0x000000706818723c */ /* 0x000fe20000041818 */
[----:B------:R-:W-:-:S03]  /*2ef0*/  IMAD.SHL.U32 R123, R123, 0x2, RZ ;  /* 0x000000027b7b7824 */ /* 0x000fc600078e00ff */
[----:B------:R-:W-:Y:S02]  /*2f00*/  SHF.R.S32.HI R175, RZ, 0x1f, R88 ;  /* 0x0000001fffaf7819 */ /* 0x000fe40000011458 */
[----:B-1----:R-:W-:Y:S01]  /*2f10*/  HMMA.16816.F32.BF16 R96, R4, R28, R96 ;  /* 0x0000001c0460723c */ /* 0x002fe20000041860 */
[----:B------:R-:W-:Y:S02]  /*2f20*/  LOP3.LUT R123, R123, 0x6, RZ, 0xc0, !PT ;  /* 0x000000067b7b7812 */ /* 0x000fe400078ec0ff */
[----:B------:R-:W-:-:S03]  /*2f30*/  LEA.HI R175, R175, R88, RZ, 0x2 ;  /* 0x00000058afaf7211 */ /* 0x000fc600078f10ff */
[----:B--2---:R-:W-:Y:S01]  /*2f40*/  HMMA.16816.F32.BF16 R36, R20, R48, R36 ;  /* 0x000000301424723c */ /* 0x004fe20000041824 */
[----:B------:R-:W-:Y:S01]  /*2f50*/  IMAD R28, R126, 0x10, R125 ;  /* 0x000000107e1c7824 */ /* 0x000fe200078e027d */
[----:B------:R-:W-:Y:S01]  /*2f60*/  SHF.R.S32.HI R175, RZ, 0x2, R175 ;  /* 0x00000002ffaf7819 */ /* 0x000fe200000114af */
[----:B------:R-:W-:-:S03]  /*2f70*/  IMAD.IADD R88, R0, 0x1, R123 ;  /* 0x0000000100587824 */ /* 0x000fc600078e027b */
[----:B------:R-:W-:Y:S01]  /*2f80*/  IADD3 R28, R28, 0x1, R175 ;  /* 0x000000011c1c7810 */ /* 0x000fe20007ffe0af */
[----:B------:R-:W-:Y:S01]  /*2f90*/  HMMA.16816.F32.BF16 R16, R104, R114, R16 ;  /* 0x000000726810723c */ /* 0x000fe20000041810 */
[----:B------:R-:W-:-:S04]  /*2fa0*/  SHF.R.S32.HI R49, RZ, 0x1f, R126 ;  /* 0x0000001fff317819 */ /* 0x000fc8000001147e */
[----:B------:R-:W-:Y:S01]  /*2fb0*/  LEA.HI R29, R49, R126, RZ, 0x2 ;  /* 0x0000007e311d7211 */ /* 0x000fe200078f10ff */
[----:B------:R-:W-:Y:S01]  /*2fc0*/  HMMA.16816.F32.BF16 R32, R20, R50, R32 ;  /* 0x000000321420723c */ /* 0x000fe20000041820 */
[----:B------:R-:W1:Y:S02]  /*2fd0*/  LDSM.16.M88.4 R48, [R160+0x7c00] ;  /* 0x007c0000a030783b */ /* 0x000e640000000200 */
[----:B------:R-:W-:-:S03]  /*2fe0*/  LOP3.LUT R29, R29, 0xfffffffc, RZ, 0xc0, !PT ;  /* 0xfffffffc1d1d7812 */ /* 0x000fc600078ec0ff */
[----:B------:R-:W-:Y:S02]  /*2ff0*/  HMMA.16816.F32.BF16 R40, R4, R30, R40 ;  /* 0x0000001e0428723c */ /* 0x000fe40000041828 */
[----:B------:R-:W-:-:S04]  /*3000*/  IMAD.IADD R174, R126, 0x1, -R29 ;  /* 0x000000017eae7824 */ /* 0x000fc800078e0a1d */
[----:B------:R-:W-:Y:S01]  /*3010*/  HMMA.16816.F32.BF16 R12, R104, R108, R12 ;  /* 0x0000006c680c723c */ /* 0x000fe2000004180c */
[----:B------:R-:W-:-:S05]  /*3020*/  IADD3 R31, R117, R28, -R130 ;  /* 0x0000001c751f7210 */ /* 0x000fca0007ffe882 */
[----:B------:R-:W-:Y:S01]  /*3030*/  IMAD.IADD R122, R31, 0x1, R122 ;  /* 0x000000011f7a7824 */ /* 0x000fe200078e027a */
[C---:B---3--:R-:W-:Y:S01]  /*3040*/  HMMA.16816.F32.BF16 R24, R20.reuse, R44, R24 ;  /* 0x0000002c1418723c */ /* 0x048fe20000041818 */
[----:B------:R-:W2:Y:S03]  /*3050*/  LDSM.16.M88.4 R28, [R157+0x7800] ;  /* 0x007800009d1c783b */ /* 0x000ea60000000200 */
[----:B------:R-:W-:Y:S02]  /*3060*/  VIMNMX R141, R122, R117, PT ;  /* 0x000000757a8d7248 */ /* 0x000fe40003fe0100 */
[----:B------:R-:W-:Y:S01]  /*3070*/  HMMA.16816.F32.BF16 R16, R20, R46, R16 ;  /* 0x0000002e1410723c */ /* 0x000fe20000041810 */
[----:B------:R-:W-:Y:S01]  /*3080*/  VIADD R44, R88, 0x1 ;  /* 0x00000001582c7836 */ /* 0x000fe20000000000 */
[----:B------:R-:W-:Y:S01]  /*3090*/  VIADDMNMX R140, R122, 0x8, R117, PT ;  /* 0x000000087a8c7846 */ /* 0x000fe20003800175 */
[C---:B------:R-:W-:Y:S01]  /*30a0*/  VIADD R45, R88.reuse, 0x8 ;  /* 0x00000008582d7836 */ /* 0x040fe20000000000 */
[----:B------:R-:W-:-:S02]  /*30b0*/  ISETP.GE.AND P2, PT, R88, R141, PT ;  /* 0x0000008d5800720c */ /* 0x000fc40003f46270 */
[CC--:B------:R-:W-:Y:S01]  /*30c0*/  ISETP.GE.AND P3, PT, R44.reuse, R141.reuse, PT ;  /* 0x0000008d2c00720c */ /* 0x0c0fe20003f66270 */
[C---:B----4-:R-:W-:Y:S01]  /*30d0*/  HMMA.16816.F32.BF16 R36, R4.reuse, R52, R36 ;  /* 0x000000340424723c */ /* 0x050fe20000041824 */
[-C--:B------:R-:W-:Y:S02]  /*30e0*/  ISETP.GE.AND P0, PT, R44, R140.reuse, PT ;  /* 0x0000008c2c00720c */ /* 0x080fe40003f06270 */
[C---:B------:R-:W-:Y:S02]  /*30f0*/  ISETP.GE.AND P4, PT, R45.reuse, R141, PT ;  /* 0x0000008d2d00720c */ /* 0x040fe40003f86270 */
[-C--:B------:R-:W-:Y:S01]  /*3100*/  ISETP.GE.AND P5, PT, R45, R140.reuse, PT ;  /* 0x0000008c2d00720c */ /* 0x080fe20003fa6270 */
[----:B------:R-:W-:Y:S01]  /*3110*/  HMMA.16816.F32.BF16 R32, R4, R54, R32 ;  /* 0x000000360420723c */ /* 0x000fe20000041820 */
[----:B------:R-:W3:Y:S01]  /*3120*/  LDSM.16.M88.4 R44, [R160+0x8000] ;  /* 0x00800000a02c783b */ /* 0x000ee20000000200 */
[----:B------:R-:W-:Y:S01]  /*3130*/  FSEL R97, R97, -INF , !P3 ;  /* 0xff80000061617808 */ /* 0x000fe20005800000 */
[C---:B------:R-:W-:Y:S01]  /*3140*/  VIADD R52, R88.reuse, 0x10 ;  /* 0x0000001058347836 */ /* 0x040fe20000000000 */
[----:B------:R-:W-:-:S02]  /*3150*/  ISETP.GE.AND P3, PT, R88, R140, PT ;  /* 0x0000008c5800720c */ /* 0x000fc40003f66270 */
[C---:B------:R-:W-:Y:S02]  /*3160*/  HMMA.16816.F32.BF16 R8, R104.reuse, R110, R8 ;  /* 0x0000006e6808723c */ /* 0x040fe40000041808 */
[----:B------:R-:W-:Y:S02]  /*3170*/  FSEL R98, R98, -INF , !P3 ;  /* 0xff80000062627808 */ /* 0x000fe40005800000 */
[----:B------:R-:W-:Y:S02]  /*3180*/  ISETP.GE.AND P3, PT, R52, R140, PT ;  /* 0x0000008c3400720c */ /* 0x000fe40003f66270 */
[C---:B------:R-:W-:Y:S06]  /*3190*/  HMMA.16816.F32.BF16 R56, R104.reuse, R90, R56 ;  /* 0x0000005a6838723c */ /* 0x040fec0000041838 */
[----:B------:R-:W-:Y:S01]  /*31a0*/  HMMA.16816.F32.BF16 R68, R104, R92, R68 ;  /* 0x0000005c6844723c */ /* 0x000fe20000041844 */
[----:B------:R-:W-:Y:S01]  /*31b0*/  VIADD R90, R88, 0x9 ;  /* 0x00000009585a7836 */ /* 0x000fe20000000000 */
[----:B------:R-:W-:-:S04]  /*31c0*/  FSEL R91, R96, -INF , !P2 ;  /* 0xff800000605b7808 */ /* 0x000fc80005000000 */
[-C--:B------:R-:W-:Y:S01]  /*31d0*/  ISETP.GE.AND P1, PT, R90, R141.reuse, PT ;  /* 0x0000008d5a00720c */ /* 0x080fe20003f26270 */
[----:B-1----:R-:W-:Y:S01]  /*31e0*/  HMMA.16816.F32.BF16 R12, R20, R48, R12 ;  /* 0x00000030140c723c */ /* 0x002fe2000004180c */
[----:B------:R-:W-:Y:S01]  /*31f0*/  FSEL R93, R40, -INF , !P4 ;  /* 0xff800000285d7808 */ /* 0x000fe20006000000 */
[----:B------:R-:W-:Y:S01]  /*3200*/  VIADD R40, R88, 0x11 ;  /* 0x0000001158287836 */ /* 0x000fe20000000000 */
[----:B------:R-:W-:Y:S02]  /*3210*/  ISETP.GE.AND P4, PT, R52, R141, PT ;  /* 0x0000008d3400720c */ /* 0x000fe40003f86270 */
[----:B------:R-:W1:Y:S01]  /*3220*/  LDSM.16.M88.4 R52, [R157+0x7c00] ;  /* 0x007c00009d34783b */ /* 0x000e620000000200 */
[----:B------:R-:W-:Y:S01]  /*3230*/  ISETP.GE.AND P2, PT, R90, R140, PT ;  /* 0x0000008c5a00720c */ /* 0x000fe20003f46270 */
[----:B------:R-:W-:Y:S01]  /*3240*/  HMMA.16816.F32.BF16 R84, R104, R100, R84 ;  /* 0x000000646854723c */ /* 0x000fe20000041854 */
[----:B------:R-:W-:Y:S01]  /*3250*/  FSEL R90, R99, -INF , !P0 ;  /* 0xff800000635a7808 */ /* 0x000fe20004000000 */
[----:B------:R-:W-:Y:S01]  /*3260*/  VIADD R48, R88, 0x19 ;  /* 0x0000001958307836 */ /* 0x000fe20000000000 */
[----:B------:R-:W-:-:S02]  /*3270*/  FSEL R49, R41, -INF , !P1 ;  /* 0xff80000029317808 */ /* 0x000fc40004800000 */
[CC--:B------:R-:W-:Y:S01]  /*3280*/  ISETP.GE.AND P1, PT, R40.reuse, R141.reuse, PT ;  /* 0x0000008d2800720c */ /* 0x0c0fe20003f26270 */
[----:B------:R-:W-:Y:S01]  /*3290*/  HMMA.16816.F32.BF16 R64, R104, R94, R64 ;  /* 0x0000005e6840723c */ /* 0x000fe20000041840 */
[----:B------:R-:W-:Y:S01]  /*32a0*/  ISETP.GE.AND P0, PT, R40, R140, PT ;  /* 0x0000008c2800720c */ /* 0x000fe20003f06270 */
[----:B------:R-:W-:Y:S01]  /*32b0*/  VIADD R40, R88, 0x18 ;  /* 0x0000001858287836 */ /* 0x000fe20000000000 */
[----:B------:R-:W-:Y:S02]  /*32c0*/  FSEL R92, R43, -INF , !P2 ;  /* 0xff8000002b5c7808 */ /* 0x000fe40005000000 */
[----:B------:R-:W-:Y:S01]  /*32d0*/  FSEL R100, R38, -INF , !P3 ;  /* 0xff80000026647808 */ /* 0x000fe20005800000 */
[----:B--2---:R-:W-:Y:S01]  /*32e0*/  HMMA.16816.F32.BF16 R24, R4, R28, R24 ;  /* 0x0000001c0418723c */ /* 0x004fe20000041818 */
[----:B------:R-:W-:Y:S02]  /*32f0*/  FSEL R94, R42, -INF , !P5 ;  /* 0xff8000002a5e7808 */ /* 0x000fe40006800000 */
[----:B------:R-:W-:-:S02]  /*3300*/  ISETP.GE.AND P2, PT, R40, R141, PT ;  /* 0x0000008d2800720c */ /* 0x000fc40003f46270 */
[-C--:B------:R-:W-:Y:S01]  /*3310*/  ISETP.GE.AND P5, PT, R40, R140.reuse, PT ;  /* 0x0000008c2800720c */ /* 0x080fe20003fa6270 */
[----:B------:R-:W-:Y:S01]  /*3320*/  HMMA.16816.F32.BF16 R16, R4, R30, R16 ;  /* 0x0000001e0410723c */ /* 0x000fe20000041810 */
[----:B------:R-:W-:Y:S01]  /*3330*/  VIADD R28, R88, 0x20 ;  /* 0x00000020581c7836 */ /* 0x000fe20000000000 */
[----:B------:R-:W2:Y:S01]  /*3340*/  LDSM.16.M88.4 R40, [R160+0x8400] ;  /* 0x00840000a028783b */ /* 0x000ea20000000200 */
[----:B------:R-:W-:Y:S01]  /*3350*/  FSEL R101, R32, -INF , !P2 ;  /* 0xff80000020657808 */ /* 0x000fe20005000000 */
[----:B------:R-:W-:Y:S01]  /*3360*/  VIADD R32, R88, 0x21 ;  /* 0x0000002158207836 */ /* 0x000fe20000000000 */
[----:B------:R-:W-:Y:S01]  /*3370*/  FSEL R99, R36, -INF , !P4 ;  /* 0xff80000024637808 */ /* 0x000fe20006000000 */
[----:B------:R-:W-:Y:S01]  /*3380*/  HMMA.16816.F32.BF16 R8, R20, R50, R8 ;  /* 0x000000321408723c */ /* 0x000fe20000041808 */
[----:B------:R-:W-:Y:S01]  /*3390*/  ISETP.GE.AND P2, PT, R28, R141, PT ;  /* 0x0000008d1c00720c */ /* 0x000fe20003f46270 */
[----:B------:R-:W-:Y:S01]  /*33a0*/  VIADD R36, R88, 0x30 ;  /* 0x0000003058247836 */ /* 0x000fe20000000000 */
[----:B------:R-:W-:-:S02]  /*33b0*/  ISETP.GE.AND P3, PT, R28, R140, PT ;  /* 0x0000008c1c00720c */ /* 0x000fc40003f66270 */
[----:B------:R-:W4:Y:S01]  /*33c0*/  LDSM.16.M88.4 R28, [R157+0x8000] ;  /* 0x008000009d1c783b */ /* 0x000f220000000200 */
[----:B------:R-:W-:Y:S01]  /*33d0*/  HMMA.16816.F32.BF16 R80, R104, R102, R80 ;  /* 0x000000666850723c */ /* 0x000fe20000041850 */
[----:B------:R-:W-:Y:S02]  /*33e0*/  ISETP.GE.AND P4, PT, R48, R141, PT ;  /* 0x0000008d3000720c */ /* 0x000fe40003f86270 */
[----:B------:R-:W-:Y:S01]  /*33f0*/  FSEL R95, R37, -INF , !P1 ;  /* 0xff800000255f7808 */ /* 0x000fe20004800000 */
[----:B------:R-:W-:Y:S01]  /*3400*/  VIADD R37, R88, 0x29 ;  /* 0x0000002958257836 */ /* 0x000fe20000000000 */
[----:B------:R-:W-:Y:S01]  /*3410*/  ISETP.GE.AND P1, PT, R48, R140, PT ;  /* 0x0000008c3000720c */ /* 0x000fe20003f26270 */
[----:B---3--:R-:W-:Y:S01]  /*3420*/  HMMA.16816.F32.BF16 R84, R20, R44, R84 ;  /* 0x0000002c1454723c */ /* 0x008fe20000041854 */
[----:B------:R-:W-:Y:S02]  /*3430*/  FSEL R102, R39, -INF , !P0 ;  /* 0xff80000027667808 */ /* 0x000fe40004000000 */
[----:B------:R-:W-:-:S02]  /*3440*/  FSEL R103, R33, -INF , !P4 ;  /* 0xff80000021677808 */ /* 0x000fc40006000000 */
[CC--:B------:R-:W-:Y:S01]  /*3450*/  ISETP.GE.AND P4, PT, R32.reuse, R141.reuse, PT ;  /* 0x0000008d2000720c */ /* 0x0c0fe20003f86270 */
[C---:B-1----:R-:W-:Y:S01]  /*3460*/  HMMA.16816.F32.BF16 R12, R4.reuse, R52, R12 ;  /* 0x00000034040c723c */ /* 0x042fe2000004180c */
[-C--:B------:R-:W-:Y:S01]  /*3470*/  ISETP.GE.AND P0, PT, R32, R140.reuse, PT ;  /* 0x0000008c2000720c */ /* 0x080fe20003f06270 */
[----:B------:R-:W-:Y:S01]  /*3480*/  VIADD R32, R88, 0x28 ;  /* 0x0000002858207836 */ /* 0x000fe20000000000 */
[----:B------:R-:W-:Y:S02]  /*3490*/  FSEL R104, R34, -INF , !P5 ;  /* 0xff80000022687808 */ /* 0x000fe40006800000 */
[----:B------:R-:W-:Y:S01]  /*34a0*/  FSEL R96, R35, -INF , !P1 ;  /* 0xff80000023607808 */ /* 0x000fe20004800000 */
[----:B------:R-:W-:Y:S01]  /*34b0*/  HMMA.16816.F32.BF16 R8, R4, R54, R8 ;  /* 0x000000360408723c */ /* 0x000fe20000041808 */
[C---:B------:R-:W-:Y:S02]  /*34c0*/  ISETP.GE.AND P1, PT, R32.reuse, R141, PT ;  /* 0x0000008d2000720c */ /* 0x040fe40003f26270 */
[----:B------:R-:W-:-:S02]  /*34d0*/  ISETP.GE.AND P5, PT, R32, R140, PT ;  /* 0x0000008c2000720c */ /* 0x000fc40003fa6270 */
[----:B------:R-:W1:Y:S01]  /*34e0*/  LDSM.16.M88.4 R32, [R160+0x8800] ;  /* 0x00880000a020783b */ /* 0x000e620000000200 */
[----:B------:R-:W-:Y:S01]  /*34f0*/  FSEL R149, R24, -INF , !P2 ;  /* 0xff80000018957808 */ /* 0x000fe20005000000 */
[C---:B------:R-:W-:Y:S01]  /*3500*/  HMMA.16816.F32.BF16 R80, R20.reuse, R46, R80 ;  /* 0x0000002e1450723c */ /* 0x040fe20000041850 */
[----:B------:R-:W-:Y:S02]  /*3510*/  FSEL R147, R25, -INF , !P4 ;  /* 0xff80000019937808 */ /* 0x000fe40006000000 */
[----:B------:R-:W-:Y:S01]  /*3520*/  FSEL R151, R16, -INF , !P1 ;  /* 0xff80000010977808 */ /* 0x000fe20004800000 */
[----:B------:R-:W-:Y:S01]  /*3530*/  VIADD R16, R88, 0x31 ;  /* 0x0000003158107836 */ /* 0x000fe20000000000 */
[----:B------:R-:W-:Y:S01]  /*3540*/  FSEL R124, R26, -INF , !P3 ;  /* 0xff8000001a7c7808 */ /* 0x000fe20005800000 */
[----:B--2---:R-:W-:Y:S01]  /*3550*/  HMMA.16816.F32.BF16 R76, R20, R40, R76 ;  /* 0x00000028144c723c */ /* 0x004fe2000004184c */
[C---:B------:R-:W-:Y:S02]  /*3560*/  ISETP.GE.AND P2, PT, R37.reuse, R141, PT ;  /* 0x0000008d2500720c */ /* 0x040fe40003f46270 */
[----:B------:R-:W-:-:S02]  /*3570*/  ISETP.GE.AND P4, PT, R37, R140, PT ;  /* 0x0000008c2500720c */ /* 0x000fc40003f86270 */
[CC--:B------:R-:W-:Y:S01]  /*3580*/  ISETP.GE.AND P1, PT, R36.reuse, R141.reuse, PT ;  /* 0x0000008d2400720c */ /* 0x0c0fe20003f26270 */
[----:B------:R-:W-:Y:S01]  /*3590*/  HMMA.16816.F32.BF16 R72, R20, R42, R72 ;  /* 0x0000002a1448723c */ /* 0x000fe20000041848 */
[-C--:B------:R-:W-:Y:S01]  /*35a0*/  ISETP.GE.AND P3, PT, R36, R140.reuse, PT ;  /* 0x0000008c2400720c */ /* 0x080fe20003f66270 */
[----:B------:R-:W-:Y:S01]  /*35b0*/  VIADD R40, R88, 0x39 ;  /* 0x0000003958287836 */ /* 0x000fe20000000000 */
[----:B------:R-:W2:Y:S01]  /*35c0*/  LDSM.16.M88.4 R36, [R157+0x8400] ;  /* 0x008400009d24783b */ /* 0x000ea20000000200 */
[----:B------:R-:W-:Y:S02]  /*35d0*/  FSEL R154, R27, -INF , !P0 ;  /* 0xff8000001b9a7808 */ /* 0x000fe40004000000 */
[----:B------:R-:W-:Y:S01]  /*35e0*/  FSEL R153, R17, -INF , !P2 ;  /* 0xff80000011997808 */ /* 0x000fe20005000000 */
[----:B------:R-:W-:Y:S01]  /*35f0*/  LDSM.16.M88.4 R24, [R160+0x8c00] ;  /* 0x008c0000a018783b */ /* 0x000fe20000000200 */
[C---:B------:R-:W-:Y:S01]  /*3600*/  ISETP.GE.AND P2, PT, R16.reuse, R141, PT ;  /* 0x0000008d1000720c */ /* 0x040fe20003f46270 */
[----:B----4-:R-:W-:Y:S01]  /*3610*/  HMMA.16816.F32.BF16 R84, R4, R28, R84 ;  /* 0x0000001c0454723c */ /* 0x010fe20000041854 */
[----:B------:R-:W-:Y:S01]  /*3620*/  ISETP.GE.AND P0, PT, R16, R140, PT ;  /* 0x0000008c1000720c */ /* 0x000fe20003f06270 */
[----:B------:R-:W-:Y:S01]  /*3630*/  VIADD R16, R88, 0x38 ;  /* 0x0000003858107836 */ /* 0x000fe20000000000 */
[----:B------:R-:W-:-:S02]  /*3640*/  FSEL R180, R18, -INF , !P5 ;  /* 0xff80000012b47808 */ /* 0x000fc40006800000 */
[----:B------:R-:W-:Y:S01]  /*3650*/  FSEL R176, R19, -INF , !P4 ;  /* 0xff80000013b07808 */ /* 0x000fe20006000000 */
[----:B------:R-:W-:Y:S01]  /*3660*/  HMMA.16816.F32.BF16 R80, R4, R30, R80 ;  /* 0x0000001e0450723c */ /* 0x000fe20000041850 */
[-C--:B------:R-:W-:Y:S01]  /*3670*/  ISETP.GE.AND P4, PT, R16, R141.reuse, PT ;  /* 0x0000008d1000720c */ /* 0x080fe20003f86270 */
[----:B------:R-:W-:Y:S01]  /*3680*/  VIADD R28, R88, 0x40 ;  /* 0x00000040581c7836 */ /* 0x000fe20000000000 */
[----:B------:R-:W-:Y:S02]  /*3690*/  ISETP.GE.AND P5, PT, R16, R140, PT ;  /* 0x0000008c1000720c */ /* 0x000fe40003fa6270 */
[----:B------:R-:W3:Y:S01]  /*36a0*/  LDSM.16.M88.4 R16, [R157+0x8800] ;  /* 0x008800009d10783b */ /* 0x000ee20000000200 */
[----:B------:R-:W-:Y:S01]  /*36b0*/  FSEL R139, R12, -INF , !P1 ;  /* 0xff8000000c8b7808 */ /* 0x000fe20004800000 */
[----:B------:R-:W-:Y:S01]  /*36c0*/  VIADD R12, R88, 0x50 ;  /* 0x00000050580c7836 */ /* 0x000fe20000000000 */
[----:B------:R-:W-:Y:S01]  /*36d0*/  FSEL R143, R8, -INF , !P4 ;  /* 0xff800000088f7808 */ /* 0x000fe20006000000 */
[----:B------:R-:W-:Y:S01]  /*36e0*/  VIADD R8, R88, 0x41 ;  /* 0x0000004158087836 */ /* 0x000fe20000000000 */
[----:B------:R-:W-:Y:S01]  /*36f0*/  ISETP.GE.AND P1, PT, R40, R141, PT ;  /* 0x0000008d2800720c */ /* 0x000fe20003f26270 */
[----:B-1----:R-:W-:Y:S01]  /*3700*/  HMMA.16816.F32.BF16 R68, R20, R32, R68 ;  /* 0x000000201444723c */ /* 0x002fe20000041844 */
[----:B------:R-:W-:-:S02]  /*3710*/  FSEL R136, R15, -INF , !P0 ;  /* 0xff8000000f887808 */ /* 0x000fc40004000000 */
[----:B------:R-:W-:Y:S02]  /*3720*/  FSEL R145, R9, -INF , !P1 ;  /* 0xff80000009917808 */ /* 0x000fe40004800000 */
[----:B------:R-:W-:Y:S01]  /*3730*/  FSEL R123, R13, -INF , !P2 ;  /* 0xff8000000d7b7808 */ /* 0x000fe20005000000 */
[----:B------:R-:W-:Y:S01]  /*3740*/  HMMA.16816.F32.BF16 R32, R20, R34, R64 ;  /* 0x000000221420723c */ /* 0x000fe20000041840 */
[C---:B------:R-:W-:Y:S02]  /*3750*/  ISETP.GE.AND P0, PT, R8.reuse, R141, PT ;  /* 0x0000008d0800720c */ /* 0x040fe40003f06270 */
[-C--:B------:R-:W-:Y:S01]  /*3760*/  ISETP.GE.AND P1, PT, R8, R140.reuse, PT ;  /* 0x0000008c0800720c */ /* 0x080fe20003f26270 */
[----:B------:R-:W-:Y:S01]  /*3770*/  VIADD R8, R88, 0x48 ;  /* 0x0000004858087836 */ /* 0x000fe20000000000 */
[----:B------:R-:W-:Y:S02]  /*3780*/  ISETP.GE.AND P2, PT, R40, R140, PT ;  /* 0x0000008c2800720c */ /* 0x000fe40003f46270 */
[----:B------:R-:W-:-:S02]  /*3790*/  FSEL R142, R10, -INF , !P5 ;  /* 0xff8000000a8e7808 */ /* 0x000fc40006800000 */
[----:B------:R-:W-:Y:S02]  /*37a0*/  FSEL R138, R11, -INF , !P2 ;  /* 0xff8000000b8a7808 */ /* 0x000fe40005000000 */
[CC--:B------:R-:W-:Y:S01]  /*37b0*/  ISETP.GE.AND P5, PT, R8.reuse, R141.reuse, PT ;  /* 0x0000008d0800720c */ /* 0x0c0fe20003fa6270 */
[C---:B--2---:R-:W-:Y:S01]  /*37c0*/  HMMA.16816.F32.BF16 R76, R4.reuse, R36, R76 ;  /* 0x00000024044c723c */ /* 0x044fe2000004184c */
[----:B------:R-:W-:Y:S01]  /*37d0*/  ISETP.GE.AND P2, PT, R8, R140, PT ;  /* 0x0000008c0800720c */ /* 0x000fe20003f46270 */
[----:B------:R-:W-:Y:S01]  /*37e0*/  VIADD R8, R88, 0x49 ;  /* 0x0000004958087836 */ /* 0x000fe20000000000 */
[----:B------:R-:W-:Y:S02]  /*37f0*/  ISETP.GE.AND P4, PT, R28, R141, PT ;  /* 0x0000008d1c00720c */ /* 0x000fe40003f86270 */
[----:B------:R-:W-:Y:S01]  /*3800*/  FSEL R117, R85, -INF , !P0 ;  /* 0xff80000055757808 */ /* 0x000fe20004000000 */
[----:B------:R-:W-:Y:S01]  /*3810*/  HMMA.16816.F32.BF16 R72, R4, R38, R72 ;  /* 0x000000260448723c */ /* 0x000fe20000041848 */
[----:B------:R-:W-:-:S02]  /*3820*/  FSEL R119, R84, -INF , !P4 ;  /* 0xff80000054777808 */ /* 0x000fc40006000000 */
[C---:B------:R-:W-:Y:S02]  /*3830*/  ISETP.GE.AND P4, PT, R8.reuse, R141, PT ;  /* 0x0000008d0800720c */ /* 0x040fe40003f86270 */
[----:B------:R-:W-:Y:S02]  /*3840*/  ISETP.GE.AND P0, PT, R8, R140, PT ;  /* 0x0000008c0800720c */ /* 0x000fe40003f06270 */
[----:B------:R-:W1:Y:S01]  /*3850*/  LDSM.16.M88.4 R8, [R157+0x8c00] ;  /* 0x008c00009d08783b */ /* 0x000e620000000200 */
[----:B------:R-:W-:Y:S01]  /*3860*/  FSEL R122, R14, -INF , !P3 ;  /* 0xff8000000e7a7808 */ /* 0x000fe20005800000 */
[----:B------:R-:W-:-:S04]  /*3870*/  DEPBAR.LE SB0, 0x0 ;  /* 0x000080000000791a */ /* 0x000fc80000000000 */
[-C--:B------:R-:W-:Y:S01]  /*3880*/  ISETP.GE.AND P3, PT, R28, R140.reuse, PT ;  /* 0x0000008c1c00720c */ /* 0x080fe20003f66270 */
[----:B------:R-:W-:Y:S01]  /*3890*/  VIADD R28, R88, 0x51 ;  /* 0x00000051581c7836 */ /* 0x000fe20000000000 */
[----:B------:R-:W-:Y:S01]  /*38a0*/  FSEL R67, R80, -INF , !P5 ;  /* 0xff80000050437808 */ /* 0x000fe20006800000 */
[C---:B---3--:R-:W-:Y:S01]  /*38b0*/  HMMA.16816.F32.BF16 R68, R4.reuse, R16, R68 ;  /* 0x000000100444723c */ /* 0x048fe20000041844 */
[----:B------:R-:W-:Y:S02]  /*38c0*/  FSEL R126, R86, -INF , !P3 ;  /* 0xff800000567e7808 */ /* 0x000fe40005800000 */
[CC--:B------:R-:W-:Y:S02]  /*38d0*/  ISETP.GE.AND P5, PT, R12.reuse, R141.reuse, PT ;  /* 0x0000008d0c00720c */ /* 0x0c0fe40003fa6270 */
[----:B------:R-:W-:Y:S01]  /*38e0*/  ISETP.GE.AND P3, PT, R12, R140, PT ;  /* 0x0000008c0c00720c */ /* 0x000fe20003f66270 */
[----:B------:R-:W-:Y:S01]  /*38f0*/  HMMA.16816.F32.BF16 R32, R4, R18, R32 ;  /* 0x000000120420723c */ /* 0x000fe20000041820 */
[----:B------:R-:W-:Y:S01]  /*3900*/  FSEL R125, R81, -INF , !P4 ;  /* 0xff800000517d7808 */ /* 0x000fe20006000000 */
[----:B------:R-:W-:Y:S01]  /*3910*/  VIADD R16, R88, 0x59 ;  /* 0x0000005958107836 */ /* 0x000fe20000000000 */
[----:B------:R-:W-:Y:S01]  /*3920*/  BAR.SYNC.DEFER_BLOCKING 0x0 ;  /* 0x0000000000007b1d */ /* 0x000fe20000010000 */
[----:B------:R-:W-:-:S02]  /*3930*/  ISETP.GE.AND P4, PT, R28, R141, PT ;  /* 0x0000008d1c00720c */ /* 0x000fc40003f86270 */
[----:B------:R-:W-:Y:S01]  /*3940*/  HMMA.16816.F32.BF16 R12, R20, R24, R60 ;  /* 0x00000018140c723c */ /* 0x000fe2000004183c */
[----:B------:R-:W-:Y:S01]  /*3950*/  FSEL R146, R82, -INF , !P2 ;  /* 0xff80000052927808 */ /* 0x000fe20005000000 */
[----:B------:R-:W-:Y:S01]  /*3960*/  VIADD R18, R88, 0x60 ;  /* 0x0000006058127836 */ /* 0x000fe20000000000 */
[----:B------:R-:W-:Y:S02]  /*3970*/  FSEL R51, R76, -INF , !P5 ;  /* 0xff8000004c337808 */ /* 0x000fe40006800000 */
[----:B------:R-:W-:Y:S02]  /*3980*/  FSEL R19, R77, -INF , !P4 ;  /* 0xff8000004d137808 */ /* 0x000fe40006000000 */
[----:B------:R-:W-:Y:S01]  /*3990*/  VIADD R24, R88, 0x58 ;  /* 0x0000005858187836 */ /* 0x000fe20000000000 */
[C---:B------:R-:W-:Y:S02]  /*39a0*/  ISETP.GE.AND P5, PT, R16.reuse, R141, PT ;  /* 0x0000008d1000720c */ /* 0x040fe40003fa6270 */
[----:B------:R-:W-:-:S02]  /*39b0*/  ISETP.GE.AND P4, PT, R16, R140, PT ;  /* 0x0000008c1000720c */ /* 0x000fc40003f86270 */
[-C--:B------:R-:W-:Y:S02]  /*39c0*/  ISETP.GE.AND P2, PT, R24, R141.reuse, PT ;  /* 0x0000008d1800720c */ /* 0x080fe40003f46270 */
[----:B------:R-:W-:Y:S02]  /*39d0*/  FSEL R148, R87, -INF , !P1 ;  /* 0xff80000057947808 */ /* 0x000fe40004800000 */
[----:B------:R-:W-:Y:S02]  /*39e0*/  FSEL R17, R72, -INF , !P2 ;  /* 0xff80000048117808 */ /* 0x000fe40005000000 */
[----:B------:R-:W-:Y:S02]  /*39f0*/  FSEL R16, R78, -INF , !P3 ;  /* 0xff8000004e107808 */ /* 0x000fe40005800000 */
[-C--:B------:R-:W-:Y:S02]  /*3a00*/  ISETP.GE.AND P1, PT, R28, R140.reuse, PT ;  /* 0x0000008c1c00720c */ /* 0x080fe40003f26270 */
[C---:B------:R-:W-:Y:S01]  /*3a10*/  ISETP.GE.AND P2, PT, R18.reuse, R141, PT ;  /* 0x0000008d1200720c */ /* 0x040fe20003f46270 */
[----:B------:R-:W-:Y:S01]  /*3a20*/  HMMA.16816.F32.BF16 R28, R20, R26, R56 ;  /* 0x0000001a141c723c */ /* 0x000fe20000041838 */
[----:B------:R-:W-:Y:S01]  /*3a30*/  ISETP.GE.AND P3, PT, R18, R140, PT ;  /* 0x0000008c1200720c */ /* 0x000fe20003f66270 */
[----:B------:R-:W-:Y:S01]  /*3a40*/  VIADD R18, R88, 0x61 ;  /* 0x0000006158127836 */ /* 0x000fe20000000000 */
[----:B------:R-:W-:-:S02]  /*3a50*/  FSEL R144, R83, -INF , !P0 ;  /* 0xff80000053907808 */ /* 0x000fc40004000000 */
[-C--:B------:R-:W-:Y:S01]  /*3a60*/  ISETP.GE.AND P0, PT, R24, R140.reuse, PT ;  /* 0x0000008c1800720c */ /* 0x080fe20003f06270 */
[----:B-1----:R-:W-:Y:S01]  /*3a70*/  HMMA.16816.F32.BF16 R12, R4, R8, R12 ;  /* 0x00000008040c723c */ /* 0x002fe2000004180c */
[----:B------:R-:W-:Y:S01]  /*3a80*/  FSEL R62, R79, -INF , !P1 ;  /* 0xff8000004f3e7808 */ /* 0x000fe20004800000 */
[C---:B------:R-:W-:Y:S01]  /*3a90*/  VIADD R21, R88.reuse, 0x68 ;  /* 0x0000006858157836 */ /* 0x040fe20000000000 */
[----:B------:R-:W-:Y:S01]  /*3aa0*/  FSEL R57, R73, -INF , !P5 ;  /* 0xff80000049397808 */ /* 0x000fe20006800000 */
[----:B------:R-:W-:Y:S01]  /*3ab0*/  VIADD R20, R88, 0x69 ;  /* 0x0000006958147836 */ /* 0x000fe20000000000 */
[C---:B------:R-:W-:Y:S02]  /*3ac0*/  ISETP.GE.AND P1, PT, R18.reuse, R141, PT ;  /* 0x0000008d1200720c */ /* 0x040fe40003f26270 */
[----:B------:R-:W-:Y:S01]  /*3ad0*/  ISETP.GE.AND P5, PT, R18, R140, PT ;  /* 0x0000008c1200720c */ /* 0x000fe20003fa6270 */
[----:B------:R-:W-:Y:S01]  /*3ae0*/  VIADD R9, R88, 0x70 ;  /* 0x0000007058097836 */ /* 0x000fe20000000000 */
[----:B------:R-:W-:Y:S01]  /*3af0*/  FSEL R18, R74, -INF , !P0 ;  /* 0xff8000004a127808 */ /* 0x000fe20004000000 */
[----:B------:R-:W-:Y:S01]  /*3b00*/  VIADD R8, R88, 0x71 ;  /* 0x0000007158087836 */ /* 0x000fe20000000000 */
[----:B------:R-:W-:-:S02]  /*3b10*/  ISETP.GT.AND P0, PT, R166, R163, PT ;  /* 0x000000a3a600720c */ /* 0x000fc40003f04270 */
[----:B------:R-:W-:Y:S02]  /*3b20*/  FSEL R56, R75, -INF , !P4 ;  /* 0xff8000004b387808 */ /* 0x000fe40006000000 */
[----:B------:R-:W-:Y:S02]  /*3b30*/  FSEL R40, R68, -INF , !P2 ;  /* 0xff80000044287808 */ /* 0x000fe40005000000 */
[----:B------:R-:W-:Y:S01]  /*3b40*/  FSEL R39, R69, -INF , !P1 ;  /* 0xff80000045277808 */ /* 0x000fe20004800000 */
[----:B------:R-:W-:Y:S01]  /*3b50*/  HMMA.16816.F32.BF16 R28, R4, R10, R28 ;  /* 0x0000000a041c723c */ /* 0x000fe2000004181c */
[CC--:B------:R-:W-:Y:S02]  /*3b60*/  ISETP.GE.AND P4, PT, R21.reuse, R141.reuse, PT ;  /* 0x0000008d1500720c */ /* 0x0c0fe40003f86270 */
[----:B------:R-:W-:Y:S02]  /*3b70*/  ISETP.GE.AND P2, PT, R21, R140, PT ;  /* 0x0000008c1500720c */ /* 0x000fe40003f46270 */
[----:B------:R-:W-:Y:S01]  /*3b80*/  ISETP.GE.AND P1, PT, R20, R141, PT ;  /* 0x0000008d1400720c */ /* 0x000fe20003f26270 */
[----:B------:R-:W1:Y:S01]  /*3b90*/  @!P0 LDC.64 R130, c[0x0][0x218] ;  /* 0x00008600ff828b82 */ /* 0x000e620000000a00 */
[----:B------:R-:W-:Y:S01]  /*3ba0*/  FSEL R27, R32, -INF , !P4 ;  /* 0xff800000201b7808 */ /* 0x000fe20006000000 */
[C---:B------:R-:W-:Y:S01]  /*3bb0*/  VIADD R4, R88.reuse, 0x78 ;  /* 0x0000007858047836 */ /* 0x040fe20000000000 */
[----:B------:R-:W-:Y:S01]  /*3bc0*/  FSEL R26, R33, -INF , !P1 ;  /* 0xff800000211a7808 */ /* 0x000fe20004800000 */
[----:B------:R-:W-:Y:S01]  /*3bd0*/  VIADD R88, R88, 0x79 ;  /* 0x0000007958587836 */ /* 0x000fe20000000000 */
[----:B------:R-:W-:-:S02]  /*3be0*/  FSEL R23, R70, -INF , !P3 ;  /* 0xff80000046177808 */ /* 0x000fc40005800000 */
[----:B------:R-:W-:Y:S02]  /*3bf0*/  FSEL R52, R71, -INF , !P5 ;  /* 0xff80000047347808 */ /* 0x000fe40006800000 */
[----:B------:R-:W-:Y:S02]  /*3c00*/  FSEL R50, R34, -INF , !P2 ;  /* 0xff80000022327808 */ /* 0x000fe40005000000 */
[-C--:B------:R-:W-:Y:S02]  /*3c10*/  ISETP.GE.AND P4, PT, R20, R140.reuse, PT ;  /* 0x0000008c1400720c */ /* 0x080fe40003f86270 */
        /* <DEDUP_REMOVED lines=8> */
[----:B------:R-:W-:-:S02]  /*3ca0*/  FSEL R20, R15, -INF , !P2 ;  /* 0xff8000000f147808 */ /* 0x000fc40005000000 */
[CC--:B------:R-:W-:Y:S02]  /*3cb0*/  ISETP.GE.AND P4, PT, R4.reuse, R141.reuse, PT ;  /* 0x0000008d0400720c */ /* 0x0c0fe40003f86270 */
[----:B------:R-:W-:Y:S01]  /*3cc0*/  ISETP.GE.AND P1, PT, R4, R140, PT ;  /* 0x0000008c0400720c */ /* 0x000fe20003f26270 */
[----:B------:R-:W-:Y:S01]  /*3cd0*/  IMAD.IADD R4, R2, 0x1, R89 ;  /* 0x0000000102047824 */ /* 0x000fe200078e0259 */
[C---:B-1----:R-:W-:Y:S02]  /*3ce0*/  @!P0 LEA R178, P2, R135.reuse, R130, 0x1 ;  /* 0x0000008287b28211 */ /* 0x042fe400078408ff */
[C---:B------:R-:W-:Y:S02]  /*3cf0*/  ISETP.GE.AND P5, PT, R88.reuse, R141, PT ;  /* 0x0000008d5800720c */ /* 0x040fe40003fa6270 */
[----:B------:R-:W-:Y:S02]  /*3d00*/  ISETP.GE.AND P3, PT, R88, R140, PT ;  /* 0x0000008c5800720c */ /* 0x000fe40003f66270 */
[----:B------:R-:W-:-:S02]  /*3d10*/  @!P0 LEA.HI.X R179, R135, R131, R134, 0x1, P2 ;  /* 0x0000008387b38211 */ /* 0x000fc400010f0c86 */
        /* <DEDUP_REMOVED lines=16> */
[----:B------:R-:W-:-:S02]  /*3e20*/  ISETP.GE.AND P0, PT, R12, RZ, PT ;  /* 0x000000ff0c00720c */ /* 0x000fc40003f06270 */
[----:B------:R-:W-:Y:S01]  /*3e30*/  LOP3.LUT R0, RZ, R5, RZ, 0x33, !PT ;  /* 0x00000005ff007212 */ /* 0x000fe200078e33ff */
        /* <DEDUP_REMOVED lines=43> */
[----:B------:R-:W-:-:S04]  /*40f0*/  IMAD.WIDE.U32 R6, R6, UR6, R8 ;  /* 0x0000000606067c25 */ /* 0x000fc8000f8e0008 */
[----:B------:R-:W-:Y:S01]  /*4100*/  IMAD.MOV.U32 R0, RZ, RZ, R6 ;  /* 0x000000ffff007224 */ /* 0x000fe200078e0006 */
[----:B------:R-:W-:Y:S01]  /*4110*/  IADD3 R7, R7, R5, RZ ;  /* 0x0000000507077210 */ /* 0x000fe20007ffe0ff */
[----:B------:R-:W-:Y:S06]  /*4120*/  BRA `(.L_x_2761) ;  /* 0x0000000000087947 */ /* 0x000fec0003800000 */
.L_x_2760:
[----:B------:R-:W-:-:S04]  /*4130*/  LEA R0, -R128, RZ, 0x7 ;  /* 0x000000ff80007211 */ /* 0x000fc800078e39ff */
[----:B------:R-:W-:-:S07]  /*4140*/  SHF.R.S32.HI R7, RZ, 0x1f, R0 ;  /* 0x0000001fff077819 */ /* 0x000fce0000011400 */
.L_x_2761:
        /* <DEDUP_REMOVED lines=29> */
.L_x_2759:
        /* <DEDUP_REMOVED lines=64> */
[----:B------:R-:W1:Y:S01]  /*4720*/  SHFL.BFLY PT, R7, R0, 0x2, 0x1f ;  /* 0x0c401f0000077f89 */ /* 0x000e6200000e0000 */
[----:B------:R-:W-:Y:S02]  /*4730*/  ISETP.GT.AND P3, PT, R166, R163, PT ;  /* 0x000000a3a600720c */ /* 0x000fe40003f64270 */
        /* <DEDUP_REMOVED lines=14> */
[----:B-1----:R-:W-:-:S02]  /*4820*/  FMNMX.FTZ R2, R7, R2, !PT ;  /* 0x0000000207027209 */ /* 0x002fc40007810000 */
        /* <DEDUP_REMOVED lines=25> */
[----:B------:R-:W2:Y:S01]  /*49c0*/  LDSM.16.MT88.4 R96, [R158+0xd000] ;  /* 0x00d000009e60783b */ /* 0x000ea20000004200 */
        /* <DEDUP_REMOVED lines=12> */
[----:B------:R-:W-:Y:S01]  /*4a90*/  FFMA.FTZ R51, R57, UR6, -R48 ;  /* 0x0000000639337c23 */ /* 0x000fe20008010830 */
[----:B------:R-:W-:Y:S01]  /*4aa0*/  FFMA.FTZ R57, R62, UR6, -R45 ;  /* 0x000000063e397c23 */ /* 0x000fe2000801082d */
[----:B------:R-:W3:Y:S01]  /*4ab0*/  MUFU.EX2 R59, R59 ;  /* 0x0000003b003b7308 */ /* 0x000ee20000000800 */
[----:B-1----:R-:W-:Y:S01]  /*4ac0*/  F2FP.BF16.F32.PACK_AB R100, R127, R150 ;  /* 0x000000967f64723e */ /* 0x002fe200000010ff */
[----:B------:R-:W-:Y:S01]  /*4ad0*/  FADD.FTZ R127, R150, R127 ;  /* 0x0000007f967f7221 */ /* 0x000fe20000010000 */
[--C-:B------:R-:W-:Y:S01]  /*4ae0*/  FFMA.FTZ R56, R56, UR6, -R45.reuse ;  /* 0x0000000638387c23 */ /* 0x100fe2000801082d */
[--C-:B------:R-:W-:Y:S01]  /*4af0*/  FFMA.FTZ R52, R52, UR6, -R45.reuse ;  /* 0x0000000634347c23 */ /* 0x100fe2000801082d */
[--C-:B------:R-:W-:Y:S01]  /*4b00*/  FFMA.FTZ R50, R50, UR6, -R45.reuse ;  /* 0x0000000632327c23 */ /* 0x100fe2000801082d */
[----:B------:R-:W-:-:S02]  /*4b10*/  FFMA.FTZ R42, R42, UR6, -R45 ;  /* 0x000000062a2a7c23 */ /* 0x000fc4000801082d */
[----:B------:R-:W-:Y:S08]  /*4b20*/  MUFU.EX2 R137, R137 ;  /* 0x0000008900897308 */ /* 0x000ff00000000800 */
[----:B------:R-:W1:Y:S01]  /*4b30*/  MUFU.EX2 R152, R152 ;  /* 0x0000009800987308 */ /* 0x000e620000000800 */
[----:B---3--:R-:W-:Y:S01]  /*4b40*/  F2FP.BF16.F32.PACK_AB R102, R59, R64 ;  /* 0x000000403b66723e */ /* 0x008fe200000010ff */
[----:B------:R-:W-:-:S06]  /*4b50*/  FADD.FTZ R64, R64, R127 ;  /* 0x0000007f40407221 */ /* 0x000fcc0000010000 */
[----:B------:R-:W-:Y:S08]  /*4b60*/  MUFU.EX2 R66, R66 ;  /* 0x0000004200427308 */ /* 0x000ff00000000800 */
[----:B------:R-:W3:Y:S01]  /*4b70*/  MUFU.EX2 R61, R61 ;  /* 0x0000003d003d7308 */ /* 0x000ee20000000800 */
[----:B-1----:R-:W-:Y:S01]  /*4b80*/  F2FP.BF16.F32.PACK_AB R101, R152, R137 ;  /* 0x000000899865723e */ /* 0x002fe200000010ff */
[----:B------:R-:W-:-:S06]  /*4b90*/  FADD.FTZ R137, R137, R152 ;  /* 0x0000009889897221 */ /* 0x000fcc0000010000 */
[----:B------:R-:W-:Y:S08]  /*4ba0*/  MUFU.EX2 R58, R58 ;  /* 0x0000003a003a7308 */ /* 0x000ff00000000800 */
[----:B------:R-:W1:Y:S01]  /*4bb0*/  MUFU.EX2 R53, R53 ;  /* 0x0000003500357308 */ /* 0x000e620000000800 */
[----:B---3--:R-:W-:Y:S01]  /*4bc0*/  F2FP.BF16.F32.PACK_AB R103, R61, R66 ;  /* 0x000000423d67723e */ /* 0x008fe200000010ff */
[----:B------:R-:W-:-:S04]  /*4bd0*/  FADD.FTZ R66, R66, R137 ;  /* 0x0000008942427221 */ /* 0x000fc80000010000 */
[----:B------:R-:W-:Y:S02]  /*4be0*/  FADD.FTZ R61, R61, R66 ;  /* 0x000000423d3d7221 */ /* 0x000fe40000010000 */
[C---:B------:R-:W-:Y:S01]  /*4bf0*/  HMMA.16816.F32.BF16 R88, R100.reuse, R108, RZ ;  /* 0x0000006c6458723c */ /* 0x040fe200000418ff */
[----:B------:R-:W-:Y:S05]  /*4c00*/  MUFU.EX2 R47, R47 ;  /* 0x0000002f002f7308 */ /* 0x000fea0000000800 */
[----:B------:R-:W-:Y:S03]  /*4c10*/  HMMA.16816.F32.BF16 R108, R100, R110, RZ ;  /* 0x0000006e646c723c */ /* 0x000fe600000418ff */
[----:B------:R-:W3:Y:S01]  /*4c20*/  MUFU.EX2 R46, R46 ;  /* 0x0000002e002e7308 */ /* 0x000ee20000000800 */
[----:B-1----:R-:W-:-:S02]  /*4c30*/  F2FP.BF16.F32.PACK_AB R4, R53, R58 ;  /* 0x0000003a3504723e */ /* 0x002fc400000010ff */
[C---:B------:R-:W-:Y:S05]  /*4c40*/  HMMA.16816.F32.BF16 R112, R100.reuse, R68, RZ ;  /* 0x000000446470723c */ /* 0x040fea00000418ff */
[----:B------:R-:W-:Y:S01]  /*4c50*/  MUFU.EX2 R60, R60 ;  /* 0x0000003c003c7308 */ /* 0x000fe20000000800 */
[C---:B------:R-:W-:Y:S06]  /*4c60*/  HMMA.16816.F32.BF16 R72, R100.reuse, R76, RZ ;  /* 0x0000004c6448723c */ /* 0x040fec00000418ff */
[----:B------:R-:W-:Y:S01]  /*4c70*/  HMMA.16816.F32.BF16 R80, R100, R84, RZ ;  /* 0x000000546450723c */ /* 0x000fe200000418ff */
[----:B------:R-:W1:Y:S01]  /*4c80*/  MUFU.EX2 R55, R55 ;  /* 0x0000003700377308 */ /* 0x000e620000000800 */
[----:B---3--:R-:W-:-:S04]  /*4c90*/  F2FP.BF16.F32.PACK_AB R6, R46, R47 ;  /* 0x0000002f2e06723e */ /* 0x008fc800000010ff */
[C---:B--2---:R-:W-:Y:S03]  /*4ca0*/  HMMA.16816.F32.BF16 R92, R100.reuse, R96, RZ ;  /* 0x00000060645c723c */ /* 0x044fe600000418ff */
        /* <DEDUP_REMOVED lines=20> */
[----:B------:R-:W-:Y:S02]  /*4df0*/  MUFU.EX2 R63, R63 ;  /* 0x0000003f003f7308 */ /* 0x000fe40000000800 */
[C---:B------:R-:W-:Y:S01]  /*4e00*/  HMMA.16816.F32.BF16 R68, R4.reuse, R34, R68 ;  /* 0x000000220444723c */ /* 0x040fe20000041844 */
[--C-:B------:R-:W-:Y:S01]  /*4e10*/  FFMA.FTZ R33, R176, UR6, -R45.reuse ;  /* 0x00000006b0217c23 */ /* 0x100fe2000801082d */
[--C-:B------:R-:W-:Y:S01]  /*4e20*/  FFMA.FTZ R32, R123, UR6, -R48.reuse ;  /* 0x000000067b207c23 */ /* 0x100fe20008010830 */
[--C-:B------:R-:W-:Y:S01]  /*4e30*/  FFMA.FTZ R123, R117, UR6, -R48.reuse ;  /* 0x00000006757b7c23 */ /* 0x100fe20008010830 */
[--C-:B------:R-:W-:Y:S01]  /*4e40*/  FFMA.FTZ R117, R125, UR6, -R48.reuse ;  /* 0x000000067d757c23 */ /* 0x100fe20008010830 */
[--C-:B------:R-:W-:Y:S01]  /*4e50*/  FFMA.FTZ R125, R19, UR6, -R48.reuse ;  /* 0x00000006137d7c23 */ /* 0x100fe20008010830 */
[C---:B------:R-:W-:Y:S01]  /*4e60*/  HMMA.16816.F32.BF16 R72, R4.reuse, R28, R72 ;  /* 0x0000001c0448723c */ /* 0x040fe20000041848 */
[--C-:B------:R-:W-:Y:S01]  /*4e70*/  FFMA.FTZ R35, R151, UR6, -R48.reuse ;  /* 0x0000000697237c23 */ /* 0x100fe20008010830 */
[--C-:B------:R-:W-:Y:S01]  /*4e80*/  FFMA.FTZ R34, R153, UR6, -R48.reuse ;  /* 0x0000000699227c23 */ /* 0x100fe20008010830 */
[----:B------:R-:W-:Y:S03]  /*4e90*/  MUFU.EX2 R33, R33 ;  /* 0x0000002100217308 */ /* 0x000fe60000000800 */
[----:B------:R-:W-:Y:S01]  /*4ea0*/  HMMA.16816.F32.BF16 R76, R4, R30, R76 ;  /* 0x0000001e044c723c */ /* 0x000fe2000004184c */
[--C-:B------:R-:W-:Y:S01]  /*4eb0*/  FFMA.FTZ R28, R145, UR6, -R48.reuse ;  /* 0x00000006911c7c23 */ /* 0x100fe20008010830 */
[--C-:B------:R-:W-:Y:S01]  /*4ec0*/  FFMA.FTZ R29, R136, UR6, -R45.reuse ;  /* 0x00000006881d7c23 */ /* 0x100fe2000801082d */
[--C-:B------:R-:W-:Y:S01]  /*4ed0*/  FFMA.FTZ R136, R67, UR6, -R48.reuse ;  /* 0x0000000643887c23 */ /* 0x100fe20008010830 */
[--C-:B------:R-:W-:Y:S01]  /*4ee0*/  FFMA.FTZ R67, R144, UR6, -R45.reuse ;  /* 0x0000000690437c23 */ /* 0x100fe2000801082d */
[----:B------:R-:W-:Y:S01]  /*4ef0*/  MUFU.EX2 R35, R35 ;  /* 0x0000002300237308 */ /* 0x000fe20000000800 */
[C---:B--2---:R-:W-:Y:S01]  /*4f00*/  HMMA.16816.F32.BF16 R104, R100.reuse, R8, RZ ;  /* 0x000000086468723c */ /* 0x044fe200000418ff */
[--C-:B------:R-:W-:Y:S01]  /*4f10*/  FFMA.FTZ R31, R143, UR6, -R48.reuse ;  /* 0x000000068f1f7c23 */ /* 0x100fe20008010830 */
[--C-:B------:R-:W-:Y:S01]  /*4f20*/  FFMA.FTZ R30, R142, UR6, -R45.reuse ;  /* 0x000000068e1e7c23 */ /* 0x100fe2000801082d */
[--C-:B------:R-:W-:Y:S01]  /*4f30*/  FFMA.FTZ R142, R119, UR6, -R48.reuse ;  /* 0x00000006778e7c23 */ /* 0x100fe20008010830 */
[--C-:B------:R-:W-:Y:S01]  /*4f40*/  FFMA.FTZ R119, R148, UR6, -R45.reuse ;  /* 0x0000000694777c23 */ /* 0x100fe2000801082d */
[----:B------:R-:W-:Y:S01]  /*4f50*/  FFMA.FTZ R144, R17, UR6, -R48 ;  /* 0x0000000611907c23 */ /* 0x000fe20008010830 */
[----:B------:R-:W-:Y:S01]  /*4f60*/  HMMA.16816.F32.BF16 R100, R100, R10, RZ ;  /* 0x0000000a6464723c */ /* 0x000fe200000418ff */
[----:B------:R-:W2:Y:S01]  /*4f70*/  LDSM.16.MT88.4 R8, [R156+0xd400] ;  /* 0x00d400009c08783b */ /* 0x000ea20000004200 */
[----:B------:R-:W5:Y:S01]  /*4f80*/  MUFU.EX2 R34, R34 ;  /* 0x0000002200227308 */ /* 0x000f620000000800 */
[----:B------:R-:W-:-:S03]  /*4f90*/  FFMA.FTZ R148, R16, UR6, -R45 ;  /* 0x0000000610947c23 */ /* 0x000fc6000801082d */
[C---:B----4-:R-:W-:Y:S04]  /*4fa0*/  HMMA.16816.F32.BF16 R92, R4.reuse, R12, R92 ;  /* 0x0000000c045c723c */ /* 0x050fe8000004185c */
[----:B------:R-:W4:Y:S02]  /*4fb0*/  MUFU.EX2 R32, R32 ;  /* 0x0000002000207308 */ /* 0x000f240000000800 */
[C---:B------:R-:W-:Y:S01]  /*4fc0*/  HMMA.16816.F32.BF16 R96, R4.reuse, R14, R96 ;  /* 0x0000000e0460723c */ /* 0x040fe20000041860 */
[----:B------:R-:W-:Y:S05]  /*4fd0*/  LDSM.16.MT88.4 R12, [R156+0xa400] ;  /* 0x00a400009c0c783b */ /* 0x000fea0000004200 */
[----:B------:R-:W-:Y:S08]  /*4fe0*/  MUFU.EX2 R31, R31 ;  /* 0x0000001f001f7308 */ /* 0x000ff00000000800 */
[----:B------:R-:W-:Y:S08]  /*4ff0*/  MUFU.EX2 R28, R28 ;  /* 0x0000001c001c7308 */ /* 0x000ff00000000800 */
[----:B------:R-:W-:Y:S01]  /*5000*/  MUFU.EX2 R122, R122 ;  /* 0x0000007a007a7308 */ /* 0x000fe20000000800 */
[C---:B--2---:R-:W-:Y:S07]  /*5010*/  HMMA.16816.F32.BF16 R104, R4.reuse, R8, R104 ;  /* 0x000000080468723c */ /* 0x044fee0000041868 */
[----:B------:R-:W2:Y:S01]  /*5020*/  MUFU.EX2 R29, R29 ;  /* 0x0000001d001d7308 */ /* 0x000ea20000000800 */
[----:B------:R-:W-:Y:S01]  /*5030*/  HMMA.16816.F32.BF16 R100, R4, R10, R100 ;  /* 0x0000000a0464723c */ /* 0x000fe20000041864 */
[----:B------:R-:W4:Y:S06]  /*5040*/  LDSM.16.MT88.4 R8, [R158+0x9800] ;  /* 0x009800009e08783b */ /* 0x000f2c0000004200 */
[----:B------:R-:W-:Y:S01]  /*5050*/  MUFU.EX2 R30, R30 ;  /* 0x0000001e001e7308 */ /* 0x000fe20000000800 */
[----:B-1----:R-:W-:-:S02]  /*5060*/  F2FP.BF16.F32.PACK_AB R4, R38, R65 ;  /* 0x000000412604723e */ /* 0x002fc400000010ff */
[----:B---3--:R-:W-:Y:S02]  /*5070*/  F2FP.BF16.F32.PACK_AB R5, R37, R124 ;  /* 0x0000007c2505723e */ /* 0x008fe400000010ff */
[----:B-----5:R-:W-:-:S03]  /*5080*/  F2FP.BF16.F32.PACK_AB R6, R34, R35 ;  /* 0x000000232206723e */ /* 0x020fc600000010ff */
[----:B------:R-:W1:Y:S01]  /*5090*/  MUFU.EX2 R3, R3 ;  /* 0x0000000300037308 */ /* 0x000e620000000800 */
[----:B------:R-:W-:-:S07]  /*50a0*/  F2FP.BF16.F32.PACK_AB R7, R33, R36 ;  /* 0x000000242107723e */ /* 0x000fce00000010ff */
[----:B------:R-:W-:Y:S08]  /*50b0*/  MUFU.EX2 R142, R142 ;  /* 0x0000008e008e7308 */ /* 0x000ff00000000800 */
[----:B------:R-:W3:Y:S08]  /*50c0*/  MUFU.EX2 R123, R123 ;  /* 0x0000007b007b7308 */ /* 0x000ef00000000800 */
[----:B------:R-:W-:Y:S01]  /*50d0*/  MUFU.EX2 R136, R136 ;  /* 0x0000008800887308 */ /* 0x000fe20000000800 */
[C---:B----4-:R-:W-:Y:S07]  /*50e0*/  HMMA.16816.F32.BF16 R112, R4.reuse, R8, R112 ;  /* 0x000000080470723c */ /* 0x050fee0000041870 */
        /* <DEDUP_REMOVED lines=11> */
[----:B------:R-:W2:Y:S06]  /*51a0*/  LDSM.16.MT88.4 R8, [R158+0xb800] ;  /* 0x00b800009e08783b */ /* 0x000eac0000004200 */
[----:B------:R-:W-:Y:S08]  /*51b0*/  MUFU.EX2 R144, R144 ;  /* 0x0000009000907308 */ /* 0x000ff00000000800 */
[----:B------:R-:W-:Y:S08]  /*51c0*/  MUFU.EX2 R51, R51 ;  /* 0x0000003300337308 */ /* 0x000ff00000000800 */
        /* <DEDUP_REMOVED lines=8> */
[----:B------:R-:W-:Y:S01]  /*5250*/  MUFU.EX2 R42, R42 ;  /* 0x0000002a002a7308 */ /* 0x000fe20000000800 */
        /* <DEDUP_REMOVED lines=9> */
[----:B------:R-:W-:-:S02]  /*52f0*/  F2FP.BF16.F32.PACK_AB R4, R32, R63 ;  /* 0x0000003f2004723e */ /* 0x000fc400000010ff */
[----:B------:R-:W-:Y:S02]  /*5300*/  F2FP.BF16.F32.PACK_AB R5, R29, R122 ;  /* 0x0000007a1d05723e */ /* 0x000fe400000010ff */
[----:B------:R-:W-:Y:S02]  /*5310*/  F2FP.BF16.F32.PACK_AB R6, R28, R31 ;  /* 0x0000001f1c06723e */ /* 0x000fe400000010ff */
[----:B-1----:R-:W-:-:S07]  /*5320*/  F2FP.BF16.F32.PACK_AB R7, R3, R30 ;  /* 0x0000001e0307723e */ /* 0x002fce00000010ff */
        /* <DEDUP_REMOVED lines=42> */
[----:B------:R-:W-:Y:S01]  /*55d0*/  FADD.FTZ R4, R60, R61 ;  /* 0x0000003d3c047221 */ /* 0x000fe20000010000 */
[----:B------:R-:W2:Y:S01]  /*55e0*/  LDSM.16.MT88.4 R16, [R158+0xa400] ;  /* 0x00a400009e10783b */ /* 0x000ea20000004200 */
[----:B------:R3:W5:Y:S01]  /*55f0*/  MUFU.EX2 R59, R6 ;  /* 0x00000006003b7308 */ /* 0x0007620000000800 */
[----:B------:R-:W-:Y:S01]  /*5600*/  FADD.FTZ R58, R58, R5 ;  /* 0x000000053a3a7221 */ /* 0x000fe20000010000 */
[----:B------:R-:W-:Y:S01]  /*5610*/  FADD.FTZ R61, R55, R4 ;  /* 0x00000004373d7221 */ /* 0x000fe20000010000 */
[----:B----4-:R-:W-:Y:S01]  /*5620*/  F2FP.BF16.F32.PACK_AB R4, R125, R146 ;  /* 0x000000927d04723e */ /* 0x010fe200000010ff */
[----:B------:R-:W-:Y:S01]  /*5630*/  FFMA.FTZ R55, R23, UR6, -R45 ;  /* 0x0000000617377c23 */ /* 0x000fe2000801082d */
[----:B------:R-:W-:Y:S01]  /*5640*/  F2FP.BF16.F32.PACK_AB R5, R57, R148 ;  /* 0x000000943905723e */ /* 0x000fe200000010ff */
[----:B------:R-:W-:Y:S01]  /*5650*/  FADD.FTZ R60, R53, R58 ;  /* 0x0000003a353c7221 */ /* 0x000fe20000010000 */
[--C-:B------:R-:W-:Y:S01]  /*5660*/  FFMA.FTZ R53, R40, UR6, -R48.reuse ;  /* 0x0000000628357c23 */ /* 0x100fe20008010830 */
[--C-:B------:R-:W-:Y:S01]  /*5670*/  FFMA.FTZ R40, R39, UR6, -R48.reuse ;  /* 0x0000000627287c23 */ /* 0x100fe20008010830 */
[--C-:B------:R-:W-:Y:S01]  /*5680*/  FFMA.FTZ R58, R27, UR6, -R48.reuse ;  /* 0x000000061b3a7c23 */ /* 0x100fe20008010830 */
[----:B------:R-:W-:Y:S01]  /*5690*/  FFMA.FTZ R39, R26, UR6, -R48 ;  /* 0x000000061a277c23 */ /* 0x000fe20008010830 */
[----:B------:R-:W-:Y:S01]  /*56a0*/  MUFU.EX2 R55, R55 ;  /* 0x0000003700377308 */ /* 0x000fe20000000800 */
[----:B---3--:R-:W-:-:S02]  /*56b0*/  F2FP.BF16.F32.PACK_AB R6, R51, R144 ;  /* 0x000000903306723e */ /* 0x008fc400000010ff */
[----:B-----5:R-:W-:-:S05]  /*56c0*/  F2FP.BF16.F32.PACK_AB R7, R56, R59 ;  /* 0x0000003b3807723e */ /* 0x020fca00000010ff */
[----:B------:R-:W-:Y:S02]  /*56d0*/  MUFU.EX2 R53, R53 ;  /* 0x0000003500357308 */ /* 0x000fe40000000800 */
[C---:B------:R-:W-:Y:S06]  /*56e0*/  HMMA.16816.F32.BF16 R72, R4.reuse, R12, R72 ;  /* 0x0000000c0448723c */ /* 0x040fec0000041848 */
[----:B------:R-:W3:Y:S01]  /*56f0*/  MUFU.EX2 R40, R40 ;  /* 0x0000002800287308 */ /* 0x000ee20000000800 */
[C---:B-1----:R-:W-:Y:S07]  /*5700*/  HMMA.16816.F32.BF16 R80, R4.reuse, R8, R80 ;  /* 0x000000080450723c */ /* 0x042fee0000041850 */
[----:B------:R-:W-:Y:S01]  /*5710*/  MUFU.EX2 R58, R58 ;  /* 0x0000003a003a7308 */ /* 0x000fe20000000800 */
[C---:B------:R-:W-:Y:S01]  /*5720*/  HMMA.16816.F32.BF16 R84, R4.reuse, R10, R84 ;  /* 0x0000000a0454723c */ /* 0x040fe20000041854 */
[----:B------:R-:W1:Y:S05]  /*5730*/  LDSM.16.MT88.4 R8, [R158+0xe400] ;  /* 0x00e400009e08783b */ /* 0x000e6a0000004200 */
[C---:B------:R-:W-:Y:S01]  /*5740*/  HMMA.16816.F32.BF16 R76, R4.reuse, R14, R76 ;  /* 0x0000000e044c723c */ /* 0x040fe2000004184c */
[----:B------:R-:W4:Y:S01]  /*5750*/  LDSM.16.MT88.4 R12, [R156+0xe400] ;  /* 0x00e400009c0c783b */ /* 0x000f220000004200 */
[----:B------:R-:W5:Y:S04]  /*5760*/  MUFU.EX2 R39, R39 ;  /* 0x0000002700277308 */ /* 0x000f680000000800 */
[C---:B--2---:R-:W-:Y:S06]  /*5770*/  HMMA.16816.F32.BF16 R112, R4.reuse, R16, R112 ;  /* 0x000000100470723c */ /* 0x044fec0000041870 */
[C---:B------:R-:W-:Y:S01]  /*5780*/  HMMA.16816.F32.BF16 R68, R4.reuse, R18, R68 ;  /* 0x000000120444723c */ /* 0x040fe20000041844 */
[----:B------:R-:W2:Y:S05]  /*5790*/  LDSM.16.MT88.4 R16, [R156+0xc400] ;  /* 0x00c400009c10783b */ /* 0x000eaa0000004200 */
[C---:B-1----:R-:W-:Y:S06]  /*57a0*/  HMMA.16816.F32.BF16 R92, R4.reuse, R8, R92 ;  /* 0x00000008045c723c */ /* 0x042fec000004185c */
[C---:B------:R-:W-:Y:S01]  /*57b0*/  HMMA.16816.F32.BF16 R96, R4.reuse, R10, R96 ;  /* 0x0000000a0460723c */ /* 0x040fe20000041860 */
[----:B------:R-:W1:Y:S05]  /*57c0*/  LDSM.16.MT88.4 R8, [R158+0xa800] ;  /* 0x00a800009e08783b */ /* 0x000e6a0000004200 */
[C---:B----4-:R-:W-:Y:S06]  /*57d0*/  HMMA.16816.F32.BF16 R104, R4.reuse, R12, R104 ;  /* 0x0000000c0468723c */ /* 0x050fec0000041868 */
[C---:B--2---:R-:W-:Y:S01]  /*57e0*/  HMMA.16816.F32.BF16 R88, R4.reuse, R16, R88 ;  /* 0x000000100458723c */ /* 0x044fe20000041858 */
[----:B------:R-:W-:Y:S01]  /*57f0*/  FADD.FTZ R13, R47, R60 ;  /* 0x0000003c2f0d7221 */ /* 0x000fe20000010000 */
[----:B------:R-:W-:Y:S01]  /*5800*/  FFMA.FTZ R47, R22, UR6, -R45 ;  /* 0x00000006162f7c23 */ /* 0x000fe2000801082d */
[----:B------:R-:W-:Y:S01]  /*5810*/  FADD.FTZ R12, R54, R61 ;  /* 0x0000003d360c7221 */ /* 0x000fe20000010000 */
[----:B------:R-:W-:Y:S01]  /*5820*/  FFMA.FTZ R61, R25, UR6, -R48 ;  /* 0x00000006193d7c23 */ /* 0x000fe20008010830 */
[----:B------:R-:W-:Y:S01]  /*5830*/  FADD.FTZ R46, R46, R13 ;  /* 0x0000000d2e2e7221 */ /* 0x000fe20000010000 */
[C---:B------:R-:W-:Y:S01]  /*5840*/  HMMA.16816.F32.BF16 R108, R4.reuse, R18, R108 ;  /* 0x00000012046c723c */ /* 0x040fe2000004186c */
[----:B------:R-:W-:Y:S01]  /*5850*/  FADD.FTZ R49, R49, R12 ;  /* 0x0000000c31317221 */ /* 0x000fe20000010000 */
[----:B------:R-:W2:Y:S01]  /*5860*/  MUFU.EX2 R47, R47 ;  /* 0x0000002f002f7308 */ /* 0x000ea20000000800 */
[--C-:B------:R-:W-:Y:S01]  /*5870*/  FFMA.FTZ R60, R24, UR6, -R48.reuse ;  /* 0x00000006183c7c23 */ /* 0x100fe20008010830 */
[--C-:B------:R-:W-:Y:S01]  /*5880*/  FFMA.FTZ R54, R44, UR6, -R48.reuse ;  /* 0x000000062c367c23 */ /* 0x100fe20008010830 */
[----:B------:R-:W-:Y:S01]  /*5890*/  FFMA.FTZ R48, R43, UR6, -R48 ;  /* 0x000000062b307c23 */ /* 0x000fe20008010830 */
[----:B------:R-:W-:Y:S01]  /*58a0*/  HMMA.16816.F32.BF16 R100, R4, R14, R100 ;  /* 0x0000000e0464723c */ /* 0x000fe20000041864 */
[----:B------:R-:W4:Y:S01]  /*58b0*/  LDSM.16.MT88.4 R12, [R156+0xc800] ;  /* 0x00c800009c0c783b */ /* 0x000f220000004200 */
[--C-:B------:R-:W-:Y:S01]  /*58c0*/  FFMA.FTZ R43, R21, UR6, -R45.reuse ;  /* 0x00000006152b7c23 */ /* 0x100fe2000801082d */
[----:B------:R-:W-:Y:S01]  /*58d0*/  FFMA.FTZ R44, R20, UR6, -R45 ;  /* 0x00000006142c7c23 */ /* 0x000fe2000801082d */
[----:B------:R-:W-:Y:S01]  /*58e0*/  FADD.FTZ R65, R65, R46 ;  /* 0x0000002e41417221 */ /* 0x000fe20000010000 */
[----:B------:R-:W4:Y:S01]  /*58f0*/  LDSM.16.MT88.4 R24, [R156+0xa800] ;  /* 0x00a800009c18783b */ /* 0x000f220000004200 */
[----:B------:R-:W-:Y:S01]  /*5900*/  FADD.FTZ R124, R124, R49 ;  /* 0x000000317c7c7221 */ /* 0x000fe20000010000 */
[----:B---3--:R-:W-:Y:S01]  /*5910*/  F2FP.BF16.F32.PACK_AB R4, R40, R53 ;  /* 0x000000352804723e */ /* 0x008fe200000010ff */
[----:B------:R-:W-:Y:S01]  /*5920*/  FADD.FTZ R38, R38, R65 ;  /* 0x0000004126267221 */ /* 0x000fe20000010000 */
[----:B------:R-:W-:Y:S01]  /*5930*/  F2FP.BF16.F32.PACK_AB R5, R52, R55 ;  /* 0x000000373405723e */ /* 0x000fe200000010ff */
[----:B------:R-:W3:Y:S01]  /*5940*/  LDSM.16.MT88.4 R20, [R158+0xc800] ;  /* 0x00c800009e14783b */ /* 0x000ee20000004200 */
[----:B-----5:R-:W-:Y:S01]  /*5950*/  F2FP.BF16.F32.PACK_AB R6, R39, R58 ;  /* 0x0000003a2706723e */ /* 0x020fe200000010ff */
[----:B------:R-:W-:Y:S01]  /*5960*/  FADD.FTZ R37, R37, R124 ;  /* 0x0000007c25257221 */ /* 0x000fe20000010000 */
[----:B--2---:R-:W-:Y:S01]  /*5970*/  F2FP.BF16.F32.PACK_AB R7, R47, R50 ;  /* 0x000000322f07723e */ /* 0x004fe200000010ff */
[----:B------:R-:W-:Y:S01]  /*5980*/  LDSM.16.MT88.4 R16, [R156+0xe800] ;  /* 0x00e800009c10783b */ /* 0x000fe20000004200 */
[----:B------:R-:W-:Y:S01]  /*5990*/  FADD.FTZ R35, R35, R38 ;  /* 0x0000002623237221 */ /* 0x000fe20000010000 */
[----:B------:R-:W-:Y:S01]  /*59a0*/  FADD.FTZ R36, R36, R37 ;  /* 0x0000002524247221 */ /* 0x000fe20000010000 */
[----:B------:R-:W-:Y:S01]  /*59b0*/  FFMA.FTZ R45, R41, UR6, -R45 ;  /* 0x00000006292d7c23 */ /* 0x000fe2000801082d */
[----:B------:R-:W-:Y:S01]  /*59c0*/  MUFU.EX2 R44, R44 ;  /* 0x0000002c002c7308 */ /* 0x000fe20000000800 */
[----:B------:R-:W-:Y:S01]  /*59d0*/  FADD.FTZ R34, R34, R35 ;  /* 0x0000002322227221 */ /* 0x000fe20000010000 */
[----:B-1----:R-:W-:Y:S01]  /*59e0*/  HMMA.16816.F32.BF16 R112, R4, R8, R112 ;  /* 0x000000080470723c */ /* 0x002fe20000041870 */
[----:B------:R-:W-:-:S02]  /*59f0*/  FADD.FTZ R33, R33, R36 ;  /* 0x0000002421217221 */ /* 0x000fc40000010000 */
[----:B------:R-:W-:Y:S02]  /*5a00*/  FADD.FTZ R63, R63, R34 ;  /* 0x000000223f3f7221 */ /* 0x000fe40000010000 */
[----:B------:R-:W-:Y:S01]  /*5a10*/  FADD.FTZ R122, R122, R33 ;  /* 0x000000217a7a7221 */ /* 0x000fe20000010000 */
[----:B------:R-:W-:Y:S01]  /*5a20*/  HMMA.16816.F32.BF16 R68, R4, R10, R68 ;  /* 0x0000000a0444723c */ /* 0x000fe20000041844 */
[----:B------:R-:W1:Y:S01]  /*5a30*/  LDSM.16.MT88.4 R8, [R158+0xe800] ;  /* 0x00e800009e08783b */ /* 0x000e620000004200 */
[----:B------:R-:W-:Y:S01]  /*5a40*/  FADD.FTZ R32, R32, R63 ;  /* 0x0000003f20207221 */ /* 0x000fe20000010000 */
[----:B------:R-:W-:Y:S01]  /*5a50*/  FADD.FTZ R29, R29, R122 ;  /* 0x0000007a1d1d7221 */ /* 0x000fe20000010000 */
[----:B------:R-:W-:Y:S02]  /*5a60*/  MUFU.EX2 R41, R43 ;  /* 0x0000002b00297308 */ /* 0x000fe40000000800 */
[----:B------:R-:W-:Y:S01]  /*5a70*/  FADD.FTZ R31, R31, R32 ;  /* 0x000000201f1f7221 */ /* 0x000fe20000010000 */
[----:B------:R-:W-:-:S03]  /*5a80*/  FADD.FTZ R30, R30, R29 ;  /* 0x0000001d1e1e7221 */ /* 0x000fc60000010000 */
[----:B------:R-:W-:Y:S01]  /*5a90*/  FADD.FTZ R31, R28, R31 ;  /* 0x0000001f1c1f7221 */ /* 0x000fe20000010000 */
[----:B------:R-:W-:Y:S01]  /*5aa0*/  FADD.FTZ R3, R3, R30 ;  /* 0x0000001e03037221 */ /* 0x000fe20000010000 */
[----:B------:R-:W-:Y:S02]  /*5ab0*/  MUFU.EX2 R45, R45 ;  /* 0x0000002d002d7308 */ /* 0x000fe40000000800 */
        /* <DEDUP_REMOVED lines=9> */
[----:B------:R-:W-:Y:S01]  /*5b50*/  HMMA.16816.F32.BF16 R72, R4, R24, R72 ;  /* 0x000000180448723c */ /* 0x000fe20000041848 */
[----:B------:R-:W-:Y:S01]  /*5b60*/  MUFU.EX2 R24, R61 ;  /* 0x0000003d00187308 */ /* 0x000fe20000000800 */
[----:B------:R-:W-:Y:S01]  /*5b70*/  FADD.FTZ R117, R117, R136 ;  /* 0x0000008875757221 */ /* 0x000fe20000010000 */
[----:B------:R-:W-:-:S03]  /*5b80*/  FADD.FTZ R67, R67, R126 ;  /* 0x0000007e43437221 */ /* 0x000fc60000010000 */
[C---:B------:R-:W-:Y:S01]  /*5b90*/  HMMA.16816.F32.BF16 R76, R4.reuse, R26, R76 ;  /* 0x0000001a044c723c */ /* 0x040fe2000004184c */
[----:B------:R-:W-:Y:S01]  /*5ba0*/  FADD.FTZ R146, R146, R117 ;  /* 0x0000007592927221 */ /* 0x000fe20000010000 */
[----:B------:R-:W-:Y:S01]  /*5bb0*/  FADD.FTZ R148, R148, R67 ;  /* 0x0000004394947221 */ /* 0x000fe20000010000 */
[----:B------:R-:W4:Y:S02]  /*5bc0*/  MUFU.EX2 R27, R60 ;  /* 0x0000003c001b7308 */ /* 0x000f240000000800 */
[----:B------:R-:W-:Y:S01]  /*5bd0*/  FADD.FTZ R125, R125, R146 ;  /* 0x000000927d7d7221 */ /* 0x000fe20000010000 */
[C---:B---3--:R-:W-:Y:S01]  /*5be0*/  HMMA.16816.F32.BF16 R80, R4.reuse, R20, R80 ;  /* 0x000000140450723c */ /* 0x048fe20000041850 */
[----:B------:R-:W-:Y:S02]  /*5bf0*/  FADD.FTZ R148, R57, R148 ;  /* 0x0000009439947221 */ /* 0x000fe40000010000 */
[----:B------:R-:W-:Y:S02]  /*5c00*/  FADD.FTZ R144, R144, R125 ;  /* 0x0000007d90907221 */ /* 0x000fe40000010000 */
[----:B------:R-:W-:Y:S01]  /*5c10*/  MUFU.EX2 R25, R54 ;  /* 0x0000003600197308 */ /* 0x000fe20000000800 */
[----:B-1----:R-:W-:Y:S01]  /*5c20*/  HMMA.16816.F32.BF16 R92, R4, R8, R92 ;  /* 0x00000008045c723c */ /* 0x002fe2000004185c */
[----:B------:R-:W-:Y:S01]  /*5c30*/  FADD.FTZ R59, R59, R148 ;  /* 0x000000943b3b7221 */ /* 0x000fe20000010000 */
[----:B------:R-:W-:-:S03]  /*5c40*/  FADD.FTZ R144, R51, R144 ;  /* 0x0000009033907221 */ /* 0x000fc60000010000 */
[----:B------:R-:W-:Y:S01]  /*5c50*/  FADD.FTZ R56, R56, R59 ;  /* 0x0000003b38387221 */ /* 0x000fe20000010000 */
[C---:B------:R-:W-:Y:S01]  /*5c60*/  HMMA.16816.F32.BF16 R96, R4.reuse, R10, R96 ;  /* 0x0000000a0460723c */ /* 0x040fe20000041860 */
[----:B------:R-:W1:Y:S01]  /*5c70*/  LDSM.16.MT88.4 R8, [R158+0xcc00] ;  /* 0x00cc00009e08783b */ /* 0x000e620000004200 */
[----:B------:R-:W3:Y:S01]  /*5c80*/  MUFU.EX2 R26, R48 ;  /* 0x00000030001a7308 */ /* 0x000ee20000000800 */
[----:B------:R-:W-:Y:S01]  /*5c90*/  FADD.FTZ R53, R53, R144 ;  /* 0x0000009035357221 */ /* 0x000fe20000010000 */
[----:B------:R-:W-:Y:S02]  /*5ca0*/  FADD.FTZ R55, R55, R56 ;  /* 0x0000003837377221 */ /* 0x000fe40000010000 */
        /* <DEDUP_REMOVED lines=9> */
[----:B------:R-:W5:Y:S01]  /*5d40*/  LDSM.16.MT88.4 R16, [R156+0xcc00] ;  /* 0x00cc00009c10783b */ /* 0x000f620000004200 */
[----:B------:R-:W-:-:S05]  /*5d50*/  FADD.FTZ R50, R47, R50 ;  /* 0x000000322f327221 */ /* 0x000fca0000010000 */
[----:B----4-:R-:W-:Y:S01]  /*5d60*/  F2FP.BF16.F32.PACK_AB R4, R27, R24 ;  /* 0x000000181b04723e */ /* 0x010fe200000010ff */
[----:B------:R-:W-:Y:S01]  /*5d70*/  FADD.FTZ R24, R24, R39 ;  /* 0x0000002718187221 */ /* 0x000fe20000010000 */
[----:B------:R-:W-:Y:S01]  /*5d80*/  F2FP.BF16.F32.PACK_AB R5, R44, R41 ;  /* 0x000000292c05723e */ /* 0x000fe200000010ff */
[----:B------:R-:W-:Y:S01]  /*5d90*/  FADD.FTZ R41, R41, R50 ;  /* 0x0000003229297221 */ /* 0x000fe20000010000 */
[----:B---3--:R-:W-:Y:S01]  /*5da0*/  F2FP.BF16.F32.PACK_AB R6, R26, R25 ;  /* 0x000000191a06723e */ /* 0x008fe200000010ff */
[----:B------:R-:W-:Y:S01]  /*5db0*/  FADD.FTZ R24, R27, R24 ;  /* 0x000000181b187221 */ /* 0x000fe20000010000 */
[----:B------:R-:W-:Y:S01]  /*5dc0*/  F2FP.BF16.F32.PACK_AB R7, R45, R42 ;  /* 0x0000002a2d07723e */ /* 0x000fe200000010ff */
[----:B------:R-:W-:Y:S02]  /*5dd0*/  FADD.FTZ R41, R44, R41 ;  /* 0x000000292c297221 */ /* 0x000fe40000010000 */
[----:B------:R-:W-:Y:S02]  /*5de0*/  FADD.FTZ R25, R25, R24 ;  /* 0x0000001819197221 */ /* 0x000fe40000010000 */
[----:B------:R-:W-:-:S02]  /*5df0*/  FADD.FTZ R42, R42, R41 ;  /* 0x000000292a2a7221 */ /* 0x000fc40000010000 */
[----:B--2---:R-:W-:Y:S01]  /*5e00*/  HMMA.16816.F32.BF16 R112, R4, R12, R112 ;  /* 0x0000000c0470723c */ /* 0x004fe20000041870 */
[----:B------:R-:W-:Y:S01]  /*5e10*/  FADD.FTZ R181, R26, R25 ;  /* 0x000000191ab57221 */ /* 0x000fe20000010000 */
[----:B------:R-:W-:-:S04]  /*5e20*/  FADD.FTZ R180, R45, R42 ;  /* 0x0000002a2db47221 */ /* 0x000fc80000010000 */
[C---:B------:R-:W-:Y:S01]  /*5e30*/  HMMA.16816.F32.BF16 R68, R4.reuse, R14, R68 ;  /* 0x0000000e0444723c */ /* 0x040fe20000041844 */
[----:B------:R-:W2:Y:S05]  /*5e40*/  LDSM.16.MT88.4 R12, [R158+0xec00] ;  /* 0x00ec00009e0c783b */ /* 0x000eaa0000004200 */
[C---:B-1----:R-:W-:Y:S06]  /*5e50*/  HMMA.16816.F32.BF16 R80, R4.reuse, R8, R80 ;  /* 0x000000080450723c */ /* 0x042fec0000041850 */
[C---:B------:R-:W-:Y:S01]  /*5e60*/  HMMA.16816.F32.BF16 R84, R4.reuse, R10, R84 ;  /* 0x0000000a0454723c */ /* 0x040fe20000041854 */
[----:B------:R-:W1:Y:S05]  /*5e70*/  LDSM.16.MT88.4 R8, [R156+0xec00] ;  /* 0x00ec00009c08783b */ /* 0x000e6a0000004200 */
[C---:B-----5:R-:W-:Y:S06]  /*5e80*/  HMMA.16816.F32.BF16 R72, R4.reuse, R20, R72 ;  /* 0x000000140448723c */ /* 0x060fec0000041848 */
[C---:B------:R-:W-:Y:S06]  /*5e90*/  HMMA.16816.F32.BF16 R76, R4.reuse, R22, R76 ;  /* 0x00000016044c723c */ /* 0x040fec000004184c */
        /* <DEDUP_REMOVED lines=68> */
[----:B------:R-:W-:-:S05]  /*62e0*/  IMAD.WIDE.U32 R6, R6, R4, R8 ;  /* 0x0000000406067225 */ /* 0x000fca00078e0008 */
[----:B------:R-:W-:Y:S01]  /*62f0*/  IADD3 R4, R7, R5, RZ ;  /* 0x0000000507047210 */ /* 0x000fe20007ffe0ff */
[----:B------:R-:W-:Y:S01]  /*6300*/  IMAD.MOV.U32 R5, RZ, RZ, R6 ;  /* 0x000000ffff057224 */ /* 0x000fe200078e0006 */
[----:B------:R-:W-:Y:S06]  /*6310*/  BRA `(.L_x_2764) ;  /* 0x0000000000087947 */ /* 0x000fec0003800000 */
.L_x_2763:
[----:B------:R-:W-:-:S04]  /*6320*/  LEA R5, -R132, RZ, 0x7 ;  /* 0x000000ff84057211 */ /* 0x000fc800078e39ff */
[----:B------:R-:W-:-:S07]  /*6330*/  SHF.R.S32.HI R4, RZ, 0x1f, R5 ;  /* 0x0000001fff047819 */ /* 0x000fce0000011405 */
.L_x_2764:
[-C--:B------:R-:W-:Y:S02]  /*6340*/  IADD3 R3, P0, R5, R120.reuse, RZ ;  /* 0x0000007805037210 */ /* 0x080fe40007f1e0ff */
[----:B------:R-:W-:Y:S02]  /*6350*/  LEA R7, P1, R132, R5, 0x5 ;  /* 0x0000000584077211 */ /* 0x000fe400078228ff */
[----:B------:R-:W-:Y:S01]  /*6360*/  LEA R8, P2, R3, UR8, 0x1 ;  /* 0x0000000803087c11 */ /* 0x000fe2000f8408ff */
[----:B------:R-:W-:Y:S01]  /*6370*/  IMAD.X R6, R4, 0x1, R116, P0 ;  /* 0x0000000104067824 */ /* 0x000fe200000e0674 */
[----:B------:R-:W-:Y:S02]  /*6380*/  IADD3 R120, P0, R7, R120, RZ ;  /* 0x0000007807787210 */ /* 0x000fe40007f1e0ff */
[C---:B------:R-:W-:Y:S02]  /*6390*/  LEA.HI.X R7, R132.reuse, R4, R133, 0x5, P1 ;  /* 0x0000000484077211 */ /* 0x040fe400008f2c85 */
[----:B------:R-:W-:Y:S01]  /*63a0*/  LEA.HI.X R9, R3, UR9, R6, 0x1, P2 ;  /* 0x0000000903097c11 */ /* 0x000fe200090f0c06 */
[----:B------:R-:W-:Y:S01]  /*63b0*/  IMAD.SHL.U32 R3, R132, 0x40, RZ ;  /* 0x0000004084037824 */ /* 0x000fe200078e00ff */
[----:B------:R-:W-:Y:S01]  /*63c0*/  LEA R164, P3, R5, R164, 0x1 ;  /* 0x000000a405a47211 */ /* 0x000fe200078608ff */
[----:B------:R-:W-:Y:S01]  /*63d0*/  IMAD.X R7, R7, 0x1, R116, P0 ;  /* 0x0000000107077824 */ /* 0x000fe200000e0674 */
[----:B------:R-:W-:-:S02]  /*63e0*/  LEA R10, P0, R120, UR8, 0x1 ;  /* 0x00000008780a7c11 */ /* 0x000fc4000f8008ff */
[----:B------:R-:W-:Y:S02]  /*63f0*/  LEA.HI.X R165, R5, R165, R4, 0x1, P3 ;  /* 0x000000a505a57211 */ /* 0x000fe400018f0c04 */
        /* <DEDUP_REMOVED lines=18> */
[----:B------:R1:W-:Y:S04]  /*6520*/  LDGSTS.E.BYPASS.LTC128B.128 [R167+0x9800], desc[UR10][R6.64] ;  /* 0x0980000006a77fae */ /* 0x0003e8000b901d4a */
[----:B------:R-:W-:Y:S04]  /*6530*/  LDGSTS.E.BYPASS.LTC128B.128 [R167+0xb800], desc[UR10][R10.64+0x40] ;  /* 0x0b8000400aa77fae */ /* 0x000fe8000b901d4a */
[----:B------:R2:W-:Y:S04]  /*6540*/  LDGSTS.E.BYPASS.LTC128B.128 [R167+0xd800], desc[UR10][R10.64+0x80] ;  /* 0x0d8000800aa77fae */ /* 0x0005e8000b901d4a */
[----:B------:R3:W-:Y:S04]  /*6550*/  LDGSTS.E.BYPASS.LTC128B.128 [R167+0xa000], desc[UR10][R12.64] ;  /* 0x0a0000000ca77fae */ /* 0x0007e8000b901d4a */
[----:B------:R-:W-:Y:S04]  /*6560*/  LDGSTS.E.BYPASS.LTC128B.128 [R167+0xc000], desc[UR10][R16.64+0x40] ;  /* 0x0c00004010a77fae */ /* 0x000fe8000b901d4a */
[----:B------:R-:W-:Y:S04]  /*6570*/  LDGSTS.E.BYPASS.LTC128B.128 [R167+0xe000], desc[UR10][R16.64+0x80] ;  /* 0x0e00008010a77fae */ /* 0x000fe8000b901d4a */
[----:B------:R-:W-:Y:S04]  /*6580*/  LDGSTS.E.BYPASS.LTC128B.128 [R167+0xa800], desc[UR10][R20.64] ;  /* 0x0a80000014a77fae */ /* 0x000fe8000b901d4a */
[----:B------:R-:W-:Y:S04]  /*6590*/  LDGSTS.E.BYPASS.LTC128B.128 [R167+0xc800], desc[UR10][R22.64+0x40] ;  /* 0x0c80004016a77fae */ /* 0x000fe8000b901d4a */
[----:B------:R4:W-:Y:S04]  /*65a0*/  LDGSTS.E.BYPASS.LTC128B.128 [R167+0xe800], desc[UR10][R22.64+0x80] ;  /* 0x0e80008016a77fae */ /* 0x0009e8000b901d4a */
        /* <DEDUP_REMOVED lines=27> */
[----:B------:R-:W-:Y:S01]  /*6760*/  HMMA.16816.F32.BF16 R48, R4, R44, RZ ;  /* 0x0000002c0430723c */ /* 0x000fe200000418ff */
[----:B------:R-:W-:-:S05]  /*6770*/  LOP3.LUT R3, R3, 0x6, RZ, 0xc0, !PT ;  /* 0x0000000603037812 */ /* 0x000fca00078ec0ff */
[----:B------:R-:W-:Y:S01]  /*6780*/  HMMA.16816.F32.BF16 R44, R4, R46, RZ ;  /* 0x0000002e042c723c */ /* 0x000fe200000418ff */
[----:B------:R-:W-:-:S05]  /*6790*/  IMAD R3, R166, 0x80, R3 ;  /* 0x00000080a6037824 */ /* 0x000fca00078e0203 */
        /* <DEDUP_REMOVED lines=122> */
[C---:B------:R-:W-:Y:S01]  /*6f40*/  HMMA.16816.F32.BF16 R4, R124.reuse, R118, R4 ;  /* 0x000000767c04723c */ /* 0x040fe20000041804 */
[C---:B------:R-:W-:Y:S02]  /*6f50*/  VIADD R117, R3.reuse, 0x1 ;  /* 0x0000000103757836 */ /* 0x040fe40000000000 */
[----:B------:R-:W-:Y:S01]  /*6f60*/  VIADD R116, R3, 0x8 ;  /* 0x0000000803747836 */ /* 0x000fe20000000000 */
[----:B------:R-:W-:Y:S02]  /*6f70*/  BAR.SYNC.DEFER_BLOCKING 0x0 ;  /* 0x0000000000007b1d */ /* 0x000fe40000010000 */
[CC--:B------:R-:W-:Y:S01]  /*6f80*/  ISETP.GE.AND P4, PT, R117.reuse, R141.reuse, PT ;  /* 0x0000008d7500720c */ /* 0x0c0fe20003f86270 */
[----:B--2---:R-:W-:Y:S01]  /*6f90*/  HMMA.16816.F32.BF16 R16, R124, R120, R16 ;  /* 0x000000787c10723c */ /* 0x004fe20000041810 */
[----:B------:R-:W-:Y:S01]  /*6fa0*/  ISETP.GE.AND P3, PT, R117, R140, PT ;  /* 0x0000008c7500720c */ /* 0x000fe20003f66270 */
[----:B------:R-:W-:Y:S01]  /*6fb0*/  VIADD R117, R3, 0x9 ;  /* 0x0000000903757836 */ /* 0x000fe20000000000 */
[----:B------:R-:W-:-:S02]  /*6fc0*/  ISETP.GE.AND P0, PT, R116, R141, PT ;  /* 0x0000008d7400720c */ /* 0x000fc40003f06270 */
[-C--:B------:R-:W-:Y:S01]  /*6fd0*/  ISETP.GE.AND P2, PT, R116, R140.reuse, PT ;  /* 0x0000008c7400720c */ /* 0x080fe20003f46270 */
[----:B------:R-:W-:Y:S01]  /*6fe0*/  VIADD R116, R3, 0x10 ;  /* 0x0000001003747836 */ /* 0x000fe20000000000 */
[----:B------:R-:W-:Y:S01]  /*6ff0*/  HMMA.16816.F32.BF16 R12, R124, R122, R12 ;  /* 0x0000007a7c0c723c */ /* 0x000fe2000004180c */
[CC--:B------:R-:W-:Y:S02]  /*7000*/  ISETP.GE.AND P5, PT, R117.reuse, R141.reuse, PT ;  /* 0x0000008d7500720c */ /* 0x0c0fe40003fa6270 */
[----:B------:R-:W-:Y:S02]  /*7010*/  ISETP.GE.AND P1, PT, R117, R140, PT ;  /* 0x0000008c7500720c */ /* 0x000fe40003f26270 */
[----:B------:R-:W-:Y:S01]  /*7020*/  FSEL R188, R61, -INF , !P5 ;  /* 0xff8000003dbc7808 */ /* 0x000fe20006800000 */
[----:B------:R-:W-:Y:S01]  /*7030*/  VIADD R61, R3, 0x19 ;  /* 0x00000019033d7836 */ /* 0x000fe20000000000 */
[----:B------:R-:W-:Y:S01]  /*7040*/  FSEL R124, R65, -INF , !P4 ;  /* 0xff800000417c7808 */ /* 0x000fe20006000000 */
[C---:B------:R-:W-:Y:S01]  /*7050*/  VIADD R65, R3.reuse, 0x11 ;  /* 0x0000001103417836 */ /* 0x040fe20000000000 */
[----:B------:R-:W-:Y:S01]  /*7060*/  FSEL R122, R60, -INF , !P0 ;  /* 0xff8000003c7a7808 */ /* 0x000fe20004000000 */
[----:B------:R-:W-:Y:S01]  /*7070*/  VIADD R60, R3, 0x18 ;  /* 0x00000018033c7836 */ /* 0x000fe20000000000 */
[----:B------:R-:W-:-:S02]  /*7080*/  ISETP.GE.AND P4, PT, R116, R141, PT ;  /* 0x0000008d7400720c */ /* 0x000fc40003f86270 */
[----:B------:R-:W-:Y:S02]  /*7090*/  ISETP.GE.AND P0, PT, R116, R140, PT ;  /* 0x0000008c7400720c */ /* 0x000fe40003f06270 */
[----:B------:R-:W-:Y:S02]  /*70a0*/  FSEL R127, R62, -INF , !P2 ;  /* 0xff8000003e7f7808 */ /* 0x000fe40005000000 */
[-C--:B------:R-:W-:Y:S02]  /*70b0*/  ISETP.GE.AND P2, PT, R65, R141.reuse, PT ;  /* 0x0000008d4100720c */ /* 0x080fe40003f46270 */
[----:B------:R-:W-:Y:S02]  /*70c0*/  FSEL R121, R63, -INF , !P1 ;  /* 0xff8000003f797808 */ /* 0x000fe40004800000 */
[----:B------:R-:W-:Y:S01]  /*70d0*/  FSEL R62, R56, -INF , !P4 ;  /* 0xff800000383e7808 */ /* 0x000fe20006000000 */
[----:B------:R-:W-:Y:S01]  /*70e0*/  VIADD R56, R3, 0x21 ;  /* 0x0000002103387836 */ /* 0x000fe20000000000 */
[----:B------:R-:W-:-:S02]  /*70f0*/  ISETP.GE.AND P1, PT, R60, R141, PT ;  /* 0x0000008d3c00720c */ /* 0x000fc40003f26270 */
[-C--:B------:R-:W-:Y:S01]  /*7100*/  ISETP.GE.AND P4, PT, R60, R140.reuse, PT ;  /* 0x0000008c3c00720c */ /* 0x080fe20003f86270 */
[----:B------:R-:W-:Y:S01]  /*7110*/  VIADD R60, R3, 0x20 ;  /* 0x00000020033c7836 */ /* 0x000fe20000000000 */
[-C--:B------:R-:W-:Y:S02]  /*7120*/  ISETP.GE.AND P5, PT, R65, R140.reuse, PT ;  /* 0x0000008c4100720c */ /* 0x080fe40003fa6270 */
[----:B------:R-:W-:Y:S02]  /*7130*/  FSEL R119, R58, -INF , !P0 ;  /* 0xff8000003a777808 */ /* 0x000fe40004000000 */
[----:B------:R-:W-:Y:S02]  /*7140*/  FSEL R58, R57, -INF , !P2 ;  /* 0xff800000393a7808 */ /* 0x000fe40005000000 */
[C---:B------:R-:W-:Y:S02]  /*7150*/  ISETP.GE.AND P0, PT, R61.reuse, R141, PT ;  /* 0x0000008d3d00720c */ /* 0x040fe40003f06270 */
[----:B------:R-:W-:-:S02]  /*7160*/  ISETP.GE.AND P2, PT, R61, R140, PT ;  /* 0x0000008c3d00720c */ /* 0x000fc40003f46270 */
[----:B------:R-:W-:Y:S02]  /*7170*/  FSEL R61, R59, -INF , !P5 ;  /* 0xff8000003b3d7808 */ /* 0x000fe40006800000 */
[----:B------:R-:W-:Y:S01]  /*7180*/  FSEL R120, R52, -INF , !P1 ;  /* 0xff80000034787808 */ /* 0x000fe20004800000 */
[C---:B------:R-:W-:Y:S01]  /*7190*/  VIADD R52, R3.reuse, 0x29 ;  /* 0x0000002903347836 */ /* 0x040fe20000000000 */
[----:B------:R-:W-:Y:S01]  /*71a0*/  FSEL R63, R54, -INF , !P4 ;  /* 0xff800000363f7808 */ /* 0x000fe20006000000 */
[----:B------:R-:W-:Y:S01]  /*71b0*/  VIADD R54, R3, 0x28 ;  /* 0x0000002803367836 */ /* 0x000fe20000000000 */
[C---:B------:R-:W-:Y:S02]  /*71c0*/  ISETP.GE.AND P5, PT, R60.reuse, R141, PT ;  /* 0x0000008d3c00720c */ /* 0x040fe40003fa6270 */
[----:B------:R-:W-:Y:S02]  /*71d0*/  ISETP.GE.AND P1, PT, R60, R140, PT ;  /* 0x0000008c3c00720c */ /* 0x000fe40003f26270 */
[----:B------:R-:W-:-:S02]  /*71e0*/  FSEL R60, R53, -INF , !P0 ;  /* 0xff800000353c7808 */ /* 0x000fc40004000000 */
[----:B------:R-:W-:Y:S02]  /*71f0*/  FSEL R207, R55, -INF , !P2 ;  /* 0xff80000037cf7808 */ /* 0x000fe40005000000 */
[----:B------:R-:W-:Y:S01]  /*7200*/  FSEL R126, R48, -INF , !P5 ;  /* 0xff800000307e7808 */ /* 0x000fe20006800000 */
[C---:B------:R-:W-:Y:S01]  /*7210*/  VIADD R48, R3.reuse, 0x31 ;  /* 0x0000003103307836 */ /* 0x040fe20000000000 */
[----:B------:R-:W-:Y:S01]  /*7220*/  FSEL R205, R50, -INF , !P1 ;  /* 0xff80000032cd7808 */ /* 0x000fe20004800000 */
[----:B------:R-:W-:Y:S01]  /*7230*/  VIADD R50, R3, 0x30 ;  /* 0x0000003003327836 */ /* 0x000fe20000000000 */
[CC--:B------:R-:W-:Y:S02]  /*7240*/  ISETP.GE.AND P4, PT, R56.reuse, R141.reuse, PT ;  /* 0x0000008d3800720c */ /* 0x0c0fe40003f86270 */
[----:B------:R-:W-:Y:S02]  /*7250*/  ISETP.GE.AND P0, PT, R56, R140, PT ;  /* 0x0000008c3800720c */ /* 0x000fe40003f06270 */
[----:B------:R-:W-:-:S02]  /*7260*/  ISETP.GE.AND P2, PT, R54, R141, PT ;  /* 0x0000008d3600720c */ /* 0x000fc40003f46270 */
[-C--:B------:R-:W-:Y:S02]  /*7270*/  ISETP.GE.AND P5, PT, R54, R140.reuse, PT ;  /* 0x0000008c3600720c */ /* 0x080fe40003fa6270 */
[----:B------:R-:W-:Y:S02]  /*7280*/  FSEL R200, R49, -INF , !P4 ;  /* 0xff80000031c87808 */ /* 0x000fe40006000000 */
[----:B------:R-:W-:Y:S02]  /*7290*/  FSEL R137, R51, -INF , !P0 ;  /* 0xff80000033897808 */ /* 0x000fe40004000000 */
[----:B------:R-:W-:Y:S01]  /*72a0*/  FSEL R202, R44, -INF , !P2 ;  /* 0xff8000002cca7808 */ /* 0x000fe20005000000 */
[C---:B------:R-:W-:Y:S01]  /*72b0*/  VIADD R44, R3.reuse, 0x39 ;  /* 0x00000039032c7836 */ /* 0x040fe20000000000 */
[----:B------:R-:W-:Y:S01]  /*72c0*/  FSEL R191, R46, -INF , !P5 ;  /* 0xff8000002ebf7808 */ /* 0x000fe20006800000 */
[----:B------:R-:W-:Y:S01]  /*72d0*/  VIADD R46, R3, 0x38 ;  /* 0x00000038032e7836 */ /* 0x000fe20000000000 */
[----:B------:R-:W-:-:S02]  /*72e0*/  ISETP.GE.AND P4, PT, R52, R140, PT ;  /* 0x0000008c3400720c */ /* 0x000fc40003f86270 */
[CC--:B------:R-:W-:Y:S02]  /*72f0*/  ISETP.GE.AND P0, PT, R50.reuse, R141.reuse, PT ;  /* 0x0000008d3200720c */ /* 0x0c0fe40003f06270 */
[----:B------:R-:W-:Y:S02]  /*7300*/  ISETP.GE.AND P2, PT, R50, R140, PT ;  /* 0x0000008c3200720c */ /* 0x000fe40003f46270 */
[----:B------:R-:W-:Y:S02]  /*7310*/  FSEL R195, R47, -INF , !P4 ;  /* 0xff8000002fc37808 */ /* 0x000fe40006000000 */
[----:B------:R-:W-:Y:S01]  /*7320*/  FSEL R192, R40, -INF , !P0 ;  /* 0xff80000028c07808 */ /* 0x000fe20004000000 */
[C---:B------:R-:W-:Y:S01]  /*7330*/  VIADD R40, R3.reuse, 0x41 ;  /* 0x0000004103287836 */ /* 0x040fe20000000000 */
[----:B------:R-:W-:Y:S01]  /*7340*/  FSEL R199, R42, -INF , !P2 ;  /* 0xff8000002ac77808 */ /* 0x000fe20005000000 */
[----:B------:R-:W-:Y:S01]  /*7350*/  VIADD R42, R3, 0x40 ;  /* 0x00000040032a7836 */ /* 0x000fe20000000000 */
[----:B------:R-:W-:-:S02]  /*7360*/  ISETP.GE.AND P1, PT, R52, R141, PT ;  /* 0x0000008d3400720c */ /* 0x000fc40003f26270 */
[-C--:B------:R-:W-:Y:S02]  /*7370*/  ISETP.GE.AND P5, PT, R48, R141.reuse, PT ;  /* 0x0000008d3000720c */ /* 0x080fe40003fa6270 */
[C---:B------:R-:W-:Y:S02]  /*7380*/  ISETP.GE.AND P4, PT, R46.reuse, R141, PT ;  /* 0x0000008d2e00720c */ /* 0x040fe40003f86270 */
        /* <DEDUP_REMOVED lines=8> */
[-C--:B------:R-:W-:Y:S02]  /*7410*/  ISETP.GE.AND P5, PT, R44, R140.reuse, PT ;  /* 0x0000008c2c00720c */ /* 0x080fe40003fa6270 */
[----:B------:R-:W-:Y:S02]  /*7420*/  ISETP.GE.AND P4, PT, R42, R140, PT ;  /* 0x0000008c2a00720c */ /* 0x000fe40003f86270 */
[----:B------:R-:W-:Y:S02]  /*7430*/  FSEL R197, R43, -INF , !P1 ;  /* 0xff8000002bc57808 */ /* 0x000fe40004800000 */
[----:B------:R-:W-:Y:S02]  /*7440*/  FSEL R203, R39, -INF , !P5 ;  /* 0xff80000027cb7808 */ /* 0x000fe40006800000 */
[----:B------:R-:W-:Y:S01]  /*7450*/  FSEL R187, R34, -INF , !P4 ;  /* 0xff80000022bb7808 */ /* 0x000fe20006000000 */
[----:B------:R-:W-:Y:S01]  /*7460*/  VIADD R34, R3, 0x50 ;  /* 0x0000005003227836 */ /* 0x000fe20000000000 */
[----:B------:R-:W-:-:S02]  /*7470*/  ISETP.GE.AND P2, PT, R44, R141, PT ;  /* 0x0000008d2c00720c */ /* 0x000fc40003f46270 */
[-C--:B------:R-:W-:Y:S02]  /*7480*/  ISETP.GE.AND P1, PT, R42, R141.reuse, PT ;  /* 0x0000008d2a00720c */ /* 0x080fe40003f26270 */
[-C--:B------:R-:W-:Y:S02]  /*7490*/  ISETP.GE.AND P5, PT, R38, R141.reuse, PT ;  /* 0x0000008d2600720c */ /* 0x080fe40003fa6270 */
[----:B------:R-:W-:Y:S02]  /*74a0*/  FSEL R198, R37, -INF , !P2 ;  /* 0xff80000025c67808 */ /* 0x000fe40005000000 */
[----:B------:R-:W-:Y:S01]  /*74b0*/  FSEL R176, R32, -INF , !P1 ;  /* 0xff80000020b07808 */ /* 0x000fe20004800000 */
[C---:B------:R-:W-:Y:S01]  /*74c0*/  VIADD R32, R3.reuse, 0x51 ;  /* 0x0000005103207836 */ /* 0x040fe20000000000 */
[----:B------:R-:W-:Y:S01]  /*74d0*/  FSEL R184, R28, -INF , !P5 ;  /* 0xff8000001cb87808 */ /* 0x000fe20006800000 */
[----:B------:R-:W-:Y:S01]  /*74e0*/  VIADD R28, R3, 0x59 ;  /* 0x00000059031c7836 */ /* 0x000fe20000000000 */
[----:B------:R-:W-:-:S02]  /*74f0*/  ISETP.GE.AND P0, PT, R40, R141, PT ;  /* 0x0000008d2800720c */ /* 0x000fc40003f06270 */
[-C--:B------:R-:W-:Y:S02]  /*7500*/  ISETP.GE.AND P2, PT, R40, R140.reuse, PT ;  /* 0x0000008c2800720c */ /* 0x080fe40003f46270 */
[-C--:B------:R-:W-:Y:S02]  /*7510*/  ISETP.GE.AND P1, PT, R38, R140.reuse, PT ;  /* 0x0000008c2600720c */ /* 0x080fe40003f26270 */
[----:B------:R-:W-:Y:S02]  /*7520*/  ISETP.GE.AND P4, PT, R36, R141, PT ;  /* 0x0000008d2400720c */ /* 0x000fe40003f86270 */
[----:B------:R-:W-:Y:S02]  /*7530*/  ISETP.GE.AND P5, PT, R34, R140, PT ;  /* 0x0000008c2200720c */ /* 0x000fe40003fa6270 */
[----:B------:R-:W-:Y:S02]  /*7540*/  FSEL R182, R33, -INF , !P0 ;  /* 0xff80000021b67808 */ /* 0x000fe40004000000 */
[----:B------:R-:W-:-:S02]  /*7550*/  FSEL R177, R35, -INF , !P2 ;  /* 0xff80000023b17808 */ /* 0x000fc40005000000 */
[----:B------:R-:W-:Y:S01]  /*7560*/  FSEL R183, R30, -INF , !P1 ;  /* 0xff8000001eb77808 */ /* 0x000fe20004800000 */
[----:B------:R-:W-:Y:S01]  /*7570*/  VIADD R30, R3, 0x58 ;  /* 0x00000058031e7836 */ /* 0x000fe20000000000 */
[----:B------:R-:W-:Y:S02]  /*7580*/  FSEL R186, R29, -INF , !P4 ;  /* 0xff8000001dba7808 */ /* 0x000fe40006000000 */
[----:B------:R-:W-:Y:S01]  /*7590*/  FSEL R147, R26, -INF , !P5 ;  /* 0xff8000001a937808 */ /* 0x000fe20006800000 */
[----:B------:R-:W-:Y:S01]  /*75a0*/  VIADD R26, R3, 0x60 ;  /* 0x00000060031a7836 */ /* 0x000fe20000000000 */
[-C--:B------:R-:W-:Y:S02]  /*75b0*/  ISETP.GE.AND P0, PT, R36, R140.reuse, PT ;  /* 0x0000008c2400720c */ /* 0x080fe40003f06270 */
[----:B------:R-:W-:Y:S02]  /*75c0*/  ISETP.GE.AND P2, PT, R34, R141, PT ;  /* 0x0000008d2200720c */ /* 0x000fe40003f46270 */
[----:B------:R-:W-:-:S02]  /*75d0*/  ISETP.GE.AND P4, PT, R32, R140, PT ;  /* 0x0000008c2000720c */ /* 0x000fc40003f86270 */
[----:B------:R-:W-:Y:S02]  /*75e0*/  FSEL R185, R31, -INF , !P0 ;  /* 0xff8000001fb97808 */ /* 0x000fe40004000000 */
[----:B------:R-:W-:Y:S01]  /*75f0*/  FSEL R152, R24, -INF , !P2 ;  /* 0xff80000018987808 */ /* 0x000fe20005000000 */
[----:B------:R-:W-:Y:S01]  /*7600*/  VIADD R24, R3, 0x61 ;  /* 0x0000006103187836 */ /* 0x000fe20000000000 */
[----:B------:R-:W-:Y:S02]  /*7610*/  FSEL R145, R27, -INF , !P4 ;  /* 0xff8000001b917808 */ /* 0x000fe40006000000 */
[-C--:B------:R-:W-:Y:S02]  /*7620*/  ISETP.GE.AND P1, PT, R32, R141.reuse, PT ;  /* 0x0000008d2000720c */ /* 0x080fe40003f26270 */
[C---:B------:R-:W-:Y:S02]  /*7630*/  ISETP.GE.AND P0, PT, R30.reuse, R141, PT ;  /* 0x0000008d1e00720c */ /* 0x040fe40003f06270 */
[----:B------:R-:W-:-:S02]  /*7640*/  ISETP.GE.AND P2, PT, R30, R140, PT ;  /* 0x0000008c1e00720c */ /* 0x000fc40003f46270 */
[----:B------:R-:W-:Y:S02]  /*7650*/  ISETP.GE.AND P4, PT, R26, R141, PT ;  /* 0x0000008d1a00720c */ /* 0x000fe40003f86270 */
[----:B------:R-:W-:Y:S02]  /*7660*/  FSEL R149, R25, -INF , !P1 ;  /* 0xff80000019957808 */ /* 0x000fe40004800000 */
[----:B------:R-:W-:Y:S01]  /*7670*/  FSEL R151, R20, -INF , !P0 ;  /* 0xff80000014977808 */ /* 0x000fe20004000000 */
[C---:B------:R-:W-:Y:S01]  /*7680*/  VIADD R20, R3.reuse, 0x68 ;  /* 0x0000006803147836 */ /* 0x040fe20000000000 */
[----:B------:R-:W-:Y:S02]  /*7690*/  FSEL R139, R22, -INF , !P2 ;  /* 0xff800000168b7808 */ /* 0x000fe40005000000 */
[----:B------:R-:W-:Y:S01]  /*76a0*/  FSEL R136, R16, -INF , !P4 ;  /* 0xff80000010887808 */ /* 0x000fe20006000000 */
[----:B------:R-:W-:Y:S01]  /*76b0*/  VIADD R16, R3, 0x69 ;  /* 0x0000006903107836 */ /* 0x000fe20000000000 */
[----:B------:R-:W-:-:S02]  /*76c0*/  FSEL R67, R67, -INF , !P3 ;  /* 0xff80000043437808 */ /* 0x000fc40005800000 */
[-C--:B------:R-:W-:Y:S02]  /*76d0*/  ISETP.GE.AND P1, PT, R28, R140.reuse, PT ;  /* 0x0000008c1c00720c */ /* 0x080fe40003f26270 */
[----:B------:R-:W-:Y:S02]  /*76e0*/  ISETP.GE.AND P0, PT, R26, R140, PT ;  /* 0x0000008c1a00720c */ /* 0x000fe40003f06270 */
[-C--:B------:R-:W-:Y:S02]  /*76f0*/  ISETP.GE.AND P2, PT, R24, R141.reuse, PT ;  /* 0x0000008d1800720c */ /* 0x080fe40003f46270 */
[-C--:B------:R-:W-:Y:S02]  /*7700*/  ISETP.GE.AND P3, PT, R3, R141.reuse, PT ;  /* 0x0000008d0300720c */ /* 0x080fe40003f66270 */
[----:B------:R-:W-:Y:S02]  /*7710*/  ISETP.GE.AND P5, PT, R28, R141, PT ;  /* 0x0000008d1c00720c */ /* 0x000fe40003fa6270 */
[----:B------:R-:W-:-:S02]  /*7720*/  FSEL R143, R23, -INF , !P1 ;  /* 0xff800000178f7808 */ /* 0x000fc40004800000 */
[----:B------:R-:W-:Y:S01]  /*7730*/  FSEL R133, R18, -INF , !P0 ;  /* 0xff80000012857808 */ /* 0x000fe20004000000 */
[----:B------:R-:W-:Y:S01]  /*7740*/  VIADD R18, R3, 0x70 ;  /* 0x0000007003127836 */ /* 0x000fe20000000000 */
[----:B------:R-:W-:Y:S02]  /*7750*/  FSEL R138, R17, -INF , !P2 ;  /* 0xff800000118a7808 */ /* 0x000fe40005000000 */
[----:B------:R-:W-:Y:S02]  /*7760*/  FSEL R64, R64, -INF , !P3 ;  /* 0xff80000040407808 */ /* 0x000fe40005800000 */
[----:B------:R-:W-:Y:S02]  /*7770*/  FSEL R148, R21, -INF , !P5 ;  /* 0xff80000015947808 */ /* 0x000fe40006800000 */
[-C--:B------:R-:W-:Y:S02]  /*7780*/  ISETP.GE.AND P1, PT, R20, R141.reuse, PT ;  /* 0x0000008d1400720c */ /* 0x080fe40003f26270 */
[----:B------:R-:W-:-:S02]  /*7790*/  ISETP.GE.AND P0, PT, R16, R141, PT ;  /* 0x0000008d1000720c */ /* 0x000fc40003f06270 */
[-C--:B------:R-:W-:Y:S01]  /*77a0*/  ISETP.GE.AND P2, PT, R16, R140.reuse, PT ;  /* 0x0000008c1000720c */ /* 0x080fe20003f46270 */
[C---:B------:R-:W-:Y:S01]  /*77b0*/  VIADD R16, R3.reuse, 0x71 ;  /* 0x0000007103107836 */ /* 0x040fe20000000000 */
[----:B------:R-:W-:Y:S02]  /*77c0*/  ISETP.GT.AND P3, PT, R166, R163, PT ;  /* 0x000000a3a600720c */ /* 0x000fe40003f64270 */
[-C--:B------:R-:W-:Y:S02]  /*77d0*/  ISETP.GE.AND P5, PT, R24, R140.reuse, PT ;  /* 0x0000008c1800720c */ /* 0x080fe40003fa6270 */
[----:B------:R-:W-:Y:S02]  /*77e0*/  ISETP.GE.AND P4, PT, R20, R140, PT ;  /* 0x0000008c1400720c */ /* 0x000fe40003f86270 */
[----:B------:R-:W-:Y:S01]  /*77f0*/  FSEL R142, R12, -INF , !P1 ;  /* 0xff8000000c8e7808 */ /* 0x000fe20004800000 */
[----:B------:R-:W-:Y:S01]  /*7800*/  VIADD R12, R3, 0x78 ;  /* 0x00000078030c7836 */ /* 0x000fe20000000000 */
[----:B------:R-:W-:-:S02]  /*7810*/  FSEL R59, R15, -INF , !P2 ;  /* 0xff8000000f3b7808 */ /* 0x000fc40005000000 */
[----:B------:R-:W-:Y:S02]  /*7820*/  FSEL R125, R19, -INF , !P5 ;  /* 0xff800000137d7808 */ /* 0x000fe40006800000 */
[----:B------:R-:W-:Y:S02]  /*7830*/  FSEL R117, R14, -INF , !P4 ;  /* 0xff8000000e757808 */ /* 0x000fe40006000000 */
[----:B------:R-:W-:Y:S02]  /*7840*/  FSEL R144, R13, -INF , !P0 ;  /* 0xff8000000d907808 */ /* 0x000fe40004000000 */
[CC--:B------:R-:W-:Y:S01]  /*7850*/  ISETP.GE.AND P2, PT, R3.reuse, R140.reuse, PT ;  /* 0x0000008c0300720c */ /* 0x0c0fe20003f46270 */
[----:B------:R-:W-:Y:S01]  /*7860*/  VIADD R3, R3, 0x79 ;  /* 0x0000007903037836 */ /* 0x000fe20000000000 */
[C---:B------:R-:W-:Y:S02]  /*7870*/  ISETP.GE.AND P5, PT, R18.reuse, R141, PT ;  /* 0x0000008d1200720c */ /* 0x040fe40003fa6270 */
[----:B------:R-:W-:-:S02]  /*7880*/  ISETP.GE.AND P1, PT, R18, R140, PT ;  /* 0x0000008c1200720c */ /* 0x000fc40003f26270 */
[C---:B------:R-:W-:Y:S02]  /*7890*/  ISETP.GE.AND P4, PT, R16.reuse, R141, PT ;  /* 0x0000008d1000720c */ /* 0x040fe40003f86270 */
[----:B------:R-:W-:Y:S02]  /*78a0*/  ISETP.GE.AND P0, PT, R16, R140, PT ;  /* 0x0000008c1000720c */ /* 0x000fe40003f06270 */
[----:B------:R-:W-:Y:S02]  /*78b0*/  FSEL R146, R8, -INF , !P5 ;  /* 0xff80000008927808 */ /* 0x000fe40006800000 */
[----:B------:R-:W-:Y:S02]  /*78c0*/  FSEL R65, R10, -INF , !P1 ;  /* 0xff8000000a417808 */ /* 0x000fe40004800000 */
[----:B------:R-:W-:Y:S02]  /*78d0*/  FSEL R150, R9, -INF , !P4 ;  /* 0xff80000009967808 */ /* 0x000fe40006000000 */
[----:B------:R-:W-:-:S02]  /*78e0*/  FSEL R116, R11, -INF , !P0 ;  /* 0xff8000000b747808 */ /* 0x000fc40004000000 */
[CC--:B------:R-:W-:Y:S02]  /*78f0*/  ISETP.GE.AND P5, PT, R12.reuse, R141.reuse, PT ;  /* 0x0000008d0c00720c */ /* 0x0c0fe40003fa6270 */
[-C--:B------:R-:W-:Y:S02]  /*7900*/  ISETP.GE.AND P1, PT, R12, R140.reuse, PT ;  /* 0x0000008c0c00720c */ /* 0x080fe40003f26270 */
[C---:B------:R-:W-:Y:S02]  /*7910*/  ISETP.GE.AND P4, PT, R3.reuse, R141, PT ;  /* 0x0000008d0300720c */ /* 0x040fe40003f86270 */
[----:B------:R-:W-:Y:S02]  /*7920*/  ISETP.GE.AND P0, PT, R3, R140, PT ;  /* 0x0000008c0300720c */ /* 0x000fe40003f06270 */
[----:B------:R-:W-:Y:S02]  /*7930*/  FSEL R9, R66, -INF , !P2 ;  /* 0xff80000042097808 */ /* 0x000fe40005000000 */
[----:B------:R-:W-:-:S02]  /*7940*/  FSEL R140, R4, -INF , !P5 ;  /* 0xff800000048c7808 */ /* 0x000fc40006800000 */
[----:B------:R-:W-:Y:S02]  /*7950*/  FSEL R66, R6, -INF , !P1 ;  /* 0xff80000006427808 */ /* 0x000fe40004800000 */
[----:B------:R-:W-:Y:S02]  /*7960*/  FSEL R141, R5, -INF , !P4 ;  /* 0xff800000058d7808 */ /* 0x000fe40006000000 */
[----:B------:R-:W-:Y:S01]  /*7970*/  FSEL R118, R7, -INF , !P0 ;  /* 0xff80000007767808 */ /* 0x000fe20004000000 */
[----:B------:R-:W-:Y:S06]  /*7980*/  @!P3 BRA `(.L_x_2765) ;  /* 0x000000040068b947 */ /* 0x000fec0003800000 */
[----:B------:R-:W-:Y:S05]  /*7990*/  @!P6 BRA `(.L_x_2766) ;  /* 0x0000000000ece947 */ /* 0x000fea0003800000 */
[----:B------:R-:W1:Y:S01]  /*79a0*/  LDC R4, c[0x0][0x380] ;  /* 0x0000e000ff047b82 */ /* 0x000e620000000800 */
[----:B------:R-:W-:Y:S01]  /*79b0*/  ULDC.64 UR4, c[0x0][0x230] ;  /* 0x00008c0000047ab9 */ /* 0x000fe20000000a00 */
[----:B-1----:R-:W-:-:S04]  /*79c0*/  IABS R3, R4 ;  /* 0x0000000400037213 */ /* 0x002fc80000000000 */
[----:B------:R-:W1:Y:S08]  /*79d0*/  I2F.RP R8, R3 ;  /* 0x0000000300087306 */ /* 0x000e700000209400 */
[----:B-1----:R-:W1:Y:S02]  /*79e0*/  MUFU.RCP R6, R8 ;  /* 0x0000000800067308 */ /* 0x002e640000001000 */
[----:B-1----:R-:W-:-:S06]  /*79f0*/  VIADD R6, R6, 0xffffffe ;  /* 0x0ffffffe06067836 */ /* 0x002fcc0000000000 */
[----:B------:R-:W1:Y:S02]  /*7a00*/  F2I.FTZ.U32.TRUNC.NTZ R7, R6 ;  /* 0x0000000600077305 */ /* 0x000e64000021f000 */
[----:B-1----:R-:W-:Y:S02]  /*7a10*/  IADD3 R5, RZ, -R7, RZ ;  /* 0x80000007ff057210 */ /* 0x002fe40007ffe0ff */
[----:B------:R-:W-:-:S03]  /*7a20*/  MOV R6, RZ ;  /* 0x000000ff00067202 */ /* 0x000fc60000000f00 */
[----:B------:R-:W-:Y:S02]  /*7a30*/  IMAD R11, R5, R3, RZ ;  /* 0x00000003050b7224 */ /* 0x000fe400078e02ff */
[----:B------:R-:W-:Y:S02]  /*7a40*/  IMAD.SHL.U32 R5, R166, 0x80, RZ ;  /* 0x00000080a6057824 */ /* 0x000fe400078e00ff */
[----:B------:R-:W-:-:S03]  /*7a50*/  IMAD.HI.U32 R11, R7, R11, R6 ;  /* 0x0000000b070b7227 */ /* 0x000fc600078e0006 */
[----:B------:R-:W-:Y:S01]  /*7a60*/  IABS R10, R5 ;  /* 0x00000005000a7213 */ /* 0x000fe20000000000 */
[C---:B------:R-:W-:Y:S01]  /*7a70*/  VIADD R13, R5.reuse, 0xffffff80 ;  /* 0xffffff80050d7836 */ /* 0x040fe20000000000 */
[----:B------:R-:W-:-:S03]  /*7a80*/  LOP3.LUT R5, R5, R4, RZ, 0x3c, !PT ;  /* 0x0000000405057212 */ /* 0x000fc600078e3cff */
[----:B------:R-:W-:Y:S01]  /*7a90*/  IMAD.HI.U32 R12, R11, R10, RZ ;  /* 0x0000000a0b0c7227 */ /* 0x000fe200078e00ff */
[----:B------:R-:W-:Y:S02]  /*7aa0*/  IABS R7, R13 ;  /* 0x0000000d00077213 */ /* 0x000fe40000000000 */
[-C--:B------:R-:W-:Y:S02]  /*7ab0*/  LOP3.LUT R13, R13, R4.reuse, RZ, 0x3c, !PT ;  /* 0x000000040d0d7212 */ /* 0x080fe400078e3cff */
[----:B------:R-:W-:Y:S01]  /*7ac0*/  IADD3 R8, -R12, RZ, RZ ;  /* 0x000000ff0c087210 */ /* 0x000fe20007ffe1ff */
[----:B------:R-:W-:Y:S01]  /*7ad0*/  IMAD.HI.U32 R11, R11, R7, RZ ;  /* 0x000000070b0b7227 */ /* 0x000fe200078e00ff */
[----:B------:R-:W-:Y:S02]  /*7ae0*/  ISETP.GE.AND P2, PT, R5, RZ, PT ;  /* 0x000000ff0500720c */ /* 0x000fe40003f46270 */
[----:B------:R-:W-:Y:S01]  /*7af0*/  LOP3.LUT R5, RZ, R4, RZ, 0x33, !PT ;  /* 0x00000004ff057212 */ /* 0x000fe200078e33ff */
[----:B------:R-:W-:-:S02]  /*7b00*/  IMAD.MOV R6, RZ, RZ, -R11 ;  /* 0x000000ffff067224 */ /* 0x000fc400078e0a0b */
        /* <DEDUP_REMOVED lines=10> */
[----:B------:R-:W-:Y:S02]  /*7bb0*/  ISETP.GE.AND P0, PT, R13, RZ, PT ;  /* 0x000000ff0d00720c */ /* 0x000fe40003f06270 */
[----:B------:R-:W-:-:S07]  /*7bc0*/  ISETP.NE.AND P1, PT, R4, RZ, PT ;  /* 0x000000ff0400720c */ /* 0x000fce0003f25270 */
        /* <DEDUP_REMOVED lines=24> */
.L_x_2766:
[----:B------:R-:W-:-:S04]  /*7d50*/  LEA R6, -R128, RZ, 0x7 ;  /* 0x000000ff80067211 */ /* 0x000fc800078e39ff */
[----:B------:R-:W-:-:S07]  /*7d60*/  SHF.R.S32.HI R3, RZ, 0x1f, R6 ;  /* 0x0000001fff037819 */ /* 0x000fce0000011406 */
.L_x_2767:
        /* <DEDUP_REMOVED lines=28> */
.L_x_2765:
[----:B------:R-:W-:Y:S01]  /*7f30*/  FMNMX.FTZ R3, R2, R64, !PT ;  /* 0x0000004002037209 */ /* 0x000fe20007810000 */
[----:B------:R-:W-:Y:S01]  /*7f40*/  LDSM.16.MT88.4 R16, [R156+0x9000] ;  /* 0x009000009c10783b */ /* 0x000fe20000004200 */
[----:B-1----:R-:W-:Y:S02]  /*7f50*/  FMNMX.FTZ R6, R0, R9, !PT ;  /* 0x0000000900067209 */ /* 0x002fe40007810000 */
        /* <DEDUP_REMOVED lines=79> */
[C---:B------:R-:W-:Y:S01]  /*8450*/  FSETP.NEU.FTZ.AND P0, PT, R3.reuse, -INF , PT ;  /* 0xff8000000300780b */ /* 0x040fe20003f1d000 */
[----:B------:R-:W-:Y:S02]  /*8460*/  FADD.FTZ R193, R2, -R193 ;  /* 0x800000c102c17221 */ /* 0x000fe40000010000 */
[--C-:B------:R-:W-:Y:S01]  /*8470*/  FFMA.FTZ R154, R124, UR6, -R155.reuse ;  /* 0x000000067c9a7c23 */ /* 0x100fe2000801089b */
[--C-:B------:R-:W-:Y:S01]  /*8480*/  FFMA.FTZ R124, R122, UR6, -R155.reuse ;  /* 0x000000067a7c7c23 */ /* 0x100fe2000801089b */
[----:B------:R-:W-:Y:S01]  /*8490*/  FSEL R122, R4, RZ, P0 ;  /* 0x000000ff047a7208 */ /* 0x000fe20000000000 */
[--C-:B------:R-:W-:Y:S01]  /*84a0*/  FFMA.FTZ R123, R188, UR6, -R155.reuse ;  /* 0x00000006bc7b7c23 */ /* 0x100fe2000801089b */
[----:B------:R-:W-:Y:S01]  /*84b0*/  FSEL R5, R3, RZ, P0 ;  /* 0x000000ff03057208 */ /* 0x000fe20000000000 */
[----:B------:R-:W-:Y:S01]  /*84c0*/  FFMA.FTZ R190, R64, UR6, -R155 ;  /* 0x0000000640be7c23 */ /* 0x000fe2000801089b */
[----:B------:R-:W-:Y:S01]  /*84d0*/  FMUL.FTZ R193, R193, UR6 ;  /* 0x00000006c1c17c20 */ /* 0x000fe20008410000 */
[--C-:B------:R-:W-:Y:S01]  /*84e0*/  FFMA.FTZ R189, R9, UR6, -R122.reuse ;  /* 0x0000000609bd7c23 */ /* 0x100fe2000801087a */
[--C-:B------:R-:W-:Y:S01]  /*84f0*/  FFMA.FTZ R153, R67, UR6, -R122.reuse ;  /* 0x0000000643997c23 */ /* 0x100fe2000801087a */
[----:B------:R-:W1:Y:S01]  /*8500*/  LDSM.16.MT88.4 R8, [R158+0x9000] ;  /* 0x009000009e08783b */ /* 0x000e620000004200 */
[----:B------:R-:W-:Y:S01]  /*8510*/  FADD.FTZ R0, R0, -R5 ;  /* 0x8000000500007221 */ /* 0x000fe20000010000 */
[--C-:B------:R-:W-:Y:S01]  /*8520*/  FFMA.FTZ R127, R127, UR6, -R122.reuse ;  /* 0x000000067f7f7c23 */ /* 0x100fe2000801087a */
[----:B------:R-:W-:Y:S01]  /*8530*/  MUFU.EX2 R190, R190 ;  /* 0x000000be00be7308 */ /* 0x000fe20000000800 */
[--C-:B------:R-:W-:Y:S01]  /*8540*/  FFMA.FTZ R64, R58, UR6, -R155.reuse ;  /* 0x000000063a407c23 */ /* 0x100fe2000801089b */
[----:B------:R-:W-:Y:S01]  /*8550*/  FMUL.FTZ R188, R0, UR6 ;  /* 0x0000000600bc7c20 */ /* 0x000fe20008410000 */
        /* <DEDUP_REMOVED lines=9> */
[----:B------:R-:W-:Y:S01]  /*85f0*/  LDSM.16.MT88.4 R60, [R156+0x9400] ;  /* 0x009400009c3c783b */ /* 0x000fe20000004200 */
        /* <DEDUP_REMOVED lines=40> */
[----:B------:R-:W-:Y:S01]  /*8880*/  FFMA.FTZ R150, R150, UR6, -R155 ;  /* 0x0000000696967c23 */ /* 0x000fe2000801089b */
[----:B------:R-:W-:-:S02]  /*8890*/  FFMA.FTZ R66, R66, UR6, -R122 ;  /* 0x0000000642427c23 */ /* 0x000fc4000801087a */
[----:B------:R-:W3:Y:S01]  /*88a0*/  MUFU.EX2 R193, R193 ;  /* 0x000000c100c17308 */ /* 0x000ee20000000800 */
[----:B--2---:R-:W-:-:S07]  /*88b0*/  F2FP.BF16.F32.PACK_AB R49, R153, R189 ;  /* 0x000000bd9931723e */ /* 0x004fce00000010ff */
[----:B------:R-:W2:Y:S08]  /*88c0*/  MUFU.EX2 R188, R188 ;  /* 0x000000bc00bc7308 */ /* 0x000eb00000000800 */
        /* <DEDUP_REMOVED lines=17> */
[----:B----4-:R-:W-:Y:S01]  /*89e0*/  F2FP.BF16.F32.PACK_AB R51, R0, R127 ;  /* 0x0000007f0033723e */ /* 0x010fe200000010ff */
[-C--:B------:R-:W-:Y:S01]  /*89f0*/  FMUL.FTZ R22, R82, R188.reuse ;  /* 0x000000bc52167220 */ /* 0x080fe20000410000 */
[-C--:B------:R-:W-:Y:S01]  /*8a00*/  FMUL.FTZ R23, R83, R188.reuse ;  /* 0x000000bc53177220 */ /* 0x080fe20000410000 */
[-C--:B------:R-:W-:Y:S01]  /*8a10*/  FMUL.FTZ R28, R88, R193.reuse ;  /* 0x000000c1581c7220 */ /* 0x080fe20000410000 */
[-C--:B------:R-:W-:Y:S01]  /*8a20*/  FMUL.FTZ R29, R89, R193.reuse ;  /* 0x000000c1591d7220 */ /* 0x080fe20000410000 */
[-C--:B------:R-:W-:Y:S01]  /*8a30*/  FMUL.FTZ R30, R90, R188.reuse ;  /* 0x000000bc5a1e7220 */ /* 0x080fe20000410000 */
[-C--:B------:R-:W-:Y:S01]  /*8a40*/  FMUL.FTZ R31, R91, R188.reuse ;  /* 0x000000bc5b1f7220 */ /* 0x080fe20000410000 */
[C---:B-1----:R-:W-:Y:S01]  /*8a50*/  HMMA.16816.F32.BF16 R4, R48.reuse, R8, R4 ;  /* 0x000000083004723c */ /* 0x042fe20000041804 */
[----:B------:R-:W-:Y:S01]  /*8a60*/  MUFU.EX2 R58, R58 ;  /* 0x0000003a003a7308 */ /* 0x000fe20000000800 */
[-C--:B------:R-:W-:Y:S01]  /*8a70*/  FMUL.FTZ R36, R92, R193.reuse ;  /* 0x000000c15c247220 */ /* 0x080fe20000410000 */
[-C--:B------:R-:W-:Y:S01]  /*8a80*/  FMUL.FTZ R37, R93, R193.reuse ;  /* 0x000000c15d257220 */ /* 0x080fe20000410000 */
[-C--:B------:R-:W-:Y:S01]  /*8a90*/  FMUL.FTZ R38, R94, R188.reuse ;  /* 0x000000bc5e267220 */ /* 0x080fe20000410000 */
[-C--:B------:R-:W-:Y:S01]  /*8aa0*/  FMUL.FTZ R39, R95, R188.reuse ;  /* 0x000000bc5f277220 */ /* 0x080fe20000410000 */
[C---:B------:R-:W-:Y:S01]  /*8ab0*/  HMMA.16816.F32.BF16 R8, R48.reuse, R10, R68 ;  /* 0x0000000a3008723c */ /* 0x040fe20000041844 */
[----:B------:R-:W1:Y:S01]  /*8ac0*/  LDSM.16.MT88.4 R68, [R158+0x9400] ;  /* 0x009400009e44783b */ /* 0x000e620000004200 */
        /* <DEDUP_REMOVED lines=17> */
[----:B------:R-:W3:Y:S01]  /*8be0*/  MUFU.EX2 R120, R120 ;  /* 0x0000007800787308 */ /* 0x000ee20000000800 */
        /* <DEDUP_REMOVED lines=10> */
[C---:B------:R-:W-:Y:S01]  /*8c90*/  HMMA.16816.F32.BF16 R12, R48.reuse, R16, R12 ;  /* 0x00000010300c723c */ /* 0x040fe2000004180c */
[----:B------:R-:W4:Y:S01]  /*8ca0*/  LDSM.16.MT88.4 R72, [R158+0xb400] ;  /* 0x00b400009e48783b */ /* 0x000f220000004200 */
[----:B------:R-:W-:Y:S01]  /*8cb0*/  FFMA.FTZ R104, R136, UR6, -R155 ;  /* 0x0000000688687c23 */ /* 0x000fe2000801089b */
[----:B------:R-:W-:Y:S01]  /*8cc0*/  FFMA.FTZ R181, R181, R193, R190 ;  /* 0x000000c1b5b57223 */ /* 0x000fe200000100be */
[----:B------:R-:W-:Y:S01]  /*8cd0*/  FFMA.FTZ R180, R180, R188, R189 ;  /* 0x000000bcb4b47223 */ /* 0x000fe200000100bd */
[----:B------:R-:W5:Y:S01]  /*8ce0*/  MUFU.EX2 R2, R2 ;  /* 0x0000000200027308 */ /* 0x000f620000000800 */
[----:B------:R-:W-:Y:S02]  /*8cf0*/  HMMA.16816.F32.BF16 R20, R48, R24, R20 ;  /* 0x000000183014723c */ /* 0x000fe40000041814 */
[----:B------:R-:W-:-:S04]  /*8d00*/  FADD.FTZ R136, R153, R180 ;  /* 0x000000b499887221 */ /* 0x000fc80000010000 */
[----:B------:R-:W-:Y:S01]  /*8d10*/  HMMA.16816.F32.BF16 R28, R48, R32, R28 ;  /* 0x00000020301c723c */ /* 0x000fe2000004181c */
[----:B------:R-:W-:Y:S01]  /*8d20*/  MUFU.EX2 R131, R131 ;  /* 0x0000008300837308 */ /* 0x000fe20000000800 */
[----:B------:R-:W-:-:S04]  /*8d30*/  FADD.FTZ R127, R127, R136 ;  /* 0x000000887f7f7221 */ /* 0x000fc80000010000 */
        /* <DEDUP_REMOVED lines=8> */
[----:B------:R-:W-:Y:S01]  /*8dc0*/  MUFU.EX2 R126, R126 ;  /* 0x0000007e007e7308 */ /* 0x000fe20000000800 */
[----:B------:R-:W-:Y:S04]  /*8dd0*/  LDSM.16.MT88.4 R108, [R156+0xc400] ;  /* 0x00c400009c6c783b */ /* 0x000fe80000004200 */
[C---:B------:R-:W-:Y:S01]  /*8de0*/  HMMA.16816.F32.BF16 R40, R48.reuse, R42, R96 ;  /* 0x0000002a3028723c */ /* 0x040fe20000041860 */
[----:B------:R-:W-:Y:S02]  /*8df0*/  LDSM.16.MT88.4 R96, [R158+0xe400] ;  /* 0x00e400009e60783b */ /* 0x000fe40000004200 */
[----:B------:R-:W-:Y:S03]  /*8e00*/  MUFU.EX2 R130, R130 ;  /* 0x0000008200827308 */ /* 0x000fe60000000800 */
[C---:B------:R-:W-:Y:S05]  /*8e10*/  HMMA.16816.F32.BF16 R44, R48.reuse, R52, R44 ;  /* 0x00000034302c723c */ /* 0x040fea000004182c */
[----:B------:R-:W-:Y:S01]  /*8e20*/  MUFU.EX2 R137, R137 ;  /* 0x0000008900897308 */ /* 0x000fe20000000800 */
[----:B------:R-:W-:Y:S01]  /*8e30*/  HMMA.16816.F32.BF16 R48, R48, R54, R100 ;  /* 0x000000363030723c */ /* 0x000fe20000041864 */
[----:B--2---:R-:W-:-:S02]  /*8e40*/  F2FP.BF16.F32.PACK_AB R52, R64, R67 ;  /* 0x000000434034723e */ /* 0x004fc400000010ff */
[----:B---3--:R-:W-:-:S04]  /*8e50*/  F2FP.BF16.F32.PACK_AB R53, R120, R121 ;  /* 0x000000797835723e */ /* 0x008fc800000010ff */
[----:B------:R-:W-:Y:S01]  /*8e60*/  F2FP.BF16.F32.PACK_AB R54, R57, R58 ;  /* 0x0000003a3936723e */ /* 0x000fe200000010ff */
[----:B------:R-:W-:Y:S01]  /*8e70*/  MUFU.EX2 R135, R135 ;  /* 0x0000008700877308 */ /* 0x000fe20000000800 */
[----:B-----5:R-:W-:-:S07]  /*8e80*/  F2FP.BF16.F32.PACK_AB R55, R2, R119 ;  /* 0x000000770237723e */ /* 0x020fce00000010ff */
        /* <DEDUP_REMOVED lines=8> */
[----:B------:R-:W2:Y:S05]  /*8f10*/  LDSM.16.MT88.4 R60, [R158+0xd400] ;  /* 0x00d400009e3c783b */ /* 0x000eaa0000004200 */
[C---:B----4-:R-:W-:Y:S01]  /*8f20*/  HMMA.16816.F32.BF16 R20, R52.reuse, R72, R20 ;  /* 0x000000483414723c */ /* 0x050fe20000041814 */
[----:B------:R-:W-:Y:S05]  /*8f30*/  MUFU.EX2 R192, R192 ;  /* 0x000000c000c07308 */ /* 0x000fea0000000800 */
[C---:B------:R-:W-:Y:S01]  /*8f40*/  HMMA.16816.F32.BF16 R24, R52.reuse, R74, R24 ;  /* 0x0000004a3418723c */ /* 0x040fe20000041818 */
[----:B------:R-:W-:Y:S02]  /*8f50*/  LDSM.16.MT88.4 R72, [R158+0xb800] ;  /* 0x00b800009e48783b */ /* 0x000fe40000004200 */
[----:B------:R-:W-:Y:S08]  /*8f60*/  MUFU.EX2 R191, R191 ;  /* 0x000000bf00bf7308 */ /* 0x000ff00000000800 */
[----:B------:R-:W-:Y:S01]  /*8f70*/  MUFU.EX2 R196, R196 ;  /* 0x000000c400c47308 */ /* 0x000fe20000000800 */
[C---:B-1----:R-:W-:Y:S07]  /*8f80*/  HMMA.16816.F32.BF16 R28, R52.reuse, R68, R28 ;  /* 0x00000044341c723c */ /* 0x042fee000004181c */
[----:B------:R-:W-:Y:S01]  /*8f90*/  MUFU.EX2 R199, R199 ;  /* 0x000000c700c77308 */ /* 0x000fe20000000800 */
[C---:B------:R-:W-:Y:S01]  /*8fa0*/  HMMA.16816.F32.BF16 R32, R52.reuse, R70, R32 ;  /* 0x000000463420723c */ /* 0x040fe20000041820 */
[----:B------:R-:W1:Y:S06]  /*8fb0*/  LDSM.16.MT88.4 R68, [R156+0xd400] ;  /* 0x00d400009c44783b */ /* 0x000e6c0000004200 */
[----:B------:R-:W-:Y:S01]  /*8fc0*/  MUFU.EX2 R198, R198 ;  /* 0x000000c600c67308 */ /* 0x000fe20000000800 */
[C---:B--2---:R-:W-:Y:S06]  /*8fd0*/  HMMA.16816.F32.BF16 R36, R52.reuse, R60, R36 ;  /* 0x0000003c3424723c */ /* 0x044fec0000041824 */
        /* <DEDUP_REMOVED lines=10> */
[----:B---3--:R-:W-:-:S05]  /*9080*/  F2FP.BF16.F32.PACK_AB R100, R203, R200 ;  /* 0x000000c8cb64723e */ /* 0x008fca00000010ff */
[----:B------:R-:W-:Y:S01]  /*9090*/  F2FP.BF16.F32.PACK_AB R52, R128, R131 ;  /* 0x000000838034723e */ /* 0x000fe200000010ff */
[----:B------:R-:W-:Y:S01]  /*90a0*/  MUFU.EX2 R182, R182 ;  /* 0x000000b600b67308 */ /* 0x000fe20000000800 */
[----:B------:R-:W-:Y:S02]  /*90b0*/  F2FP.BF16.F32.PACK_AB R53, R137, R130 ;  /* 0x000000828935723e */ /* 0x000fe400000010ff */
[----:B------:R-:W-:Y:S02]  /*90c0*/  F2FP.BF16.F32.PACK_AB R54, R126, R129 ;  /* 0x000000817e36723e */ /* 0x000fe400000010ff */
[----:B------:R-:W-:-:S03]  /*90d0*/  F2FP.BF16.F32.PACK_AB R55, R134, R135 ;  /* 0x000000878637723e */ /* 0x000fc600000010ff */
[----:B------:R-:W3:Y:S01]  /*90e0*/  MUFU.EX2 R187, R187 ;  /* 0x000000bb00bb7308 */ /* 0x000ee20000000800 */
[----:B-1----:R-:W-:-:S03]  /*90f0*/  F2FP.BF16.F32.PACK_AB R102, R201, R176 ;  /* 0x000000b0c966723e */ /* 0x002fc600000010ff */
[C---:B--2---:R-:W-:Y:S04]  /*9100*/  HMMA.16816.F32.BF16 R12, R52.reuse, R60, R12 ;  /* 0x0000003c340c723c */ /* 0x044fe8000004180c */
[----:B------:R-:W-:Y:S02]  /*9110*/  MUFU.EX2 R177, R177 ;  /* 0x000000b100b17308 */ /* 0x000fe40000000800 */
[C---:B------:R-:W-:Y:S01]  /*9120*/  HMMA.16816.F32.BF16 R16, R52.reuse, R62, R16 ;  /* 0x0000003e3410723c */ /* 0x040fe20000041810 */
[----:B------:R-:W1:Y:S05]  /*9130*/  LDSM.16.MT88.4 R60, [R158+0xd800] ;  /* 0x00d800009e3c783b */ /* 0x000e6a0000004200 */
[----:B------:R-:W-:Y:S01]  /*9140*/  HMMA.16816.F32.BF16 R20, R52, R72, R20 ;  /* 0x000000483414723c */ /* 0x000fe20000041814 */
[----:B------:R-:W2:Y:S01]  /*9150*/  MUFU.EX2 R184, R184 ;  /* 0x000000b800b87308 */ /* 0x000ea20000000800 */
[----:B---3--:R-:W-:-:S04]  /*9160*/  F2FP.BF16.F32.PACK_AB R101, R187, R182 ;  /* 0x000000b6bb65723e */ /* 0x008fc800000010ff */
[C---:B------:R-:W-:Y:S01]  /*9170*/  HMMA.16816.F32.BF16 R24, R52.reuse, R74, R24 ;  /* 0x0000004a3418723c */ /* 0x040fe20000041818 */
[----:B------:R-:W-:Y:S02]  /*9180*/  LDSM.16.MT88.4 R72, [R158+0xbc00] ;  /* 0x00bc00009e48783b */ /* 0x000fe40000004200 */
[----:B------:R-:W-:Y:S03]  /*9190*/  MUFU.EX2 R147, R147 ;  /* 0x0000009300937308 */ /* 0x000fe60000000800 */
[C---:B----4-:R-:W-:Y:S05]  /*91a0*/  HMMA.16816.F32.BF16 R4, R52.reuse, R68, R4 ;  /* 0x000000443404723c */ /* 0x050fea0000041804 */
[----:B------:R-:W-:Y:S01]  /*91b0*/  MUFU.EX2 R139, R139 ;  /* 0x0000008b008b7308 */ /* 0x000fe20000000800 */
[----:B------:R-:W-:Y:S01]  /*91c0*/  HMMA.16816.F32.BF16 R8, R52, R70, R8 ;  /* 0x000000463408723c */ /* 0x000fe20000041808 */
[----:B------:R-:W3:Y:S01]  /*91d0*/  LDSM.16.MT88.4 R68, [R156+0xb800] ;  /* 0x00b800009c44783b */ /* 0x000ee20000004200 */
[----:B--2---:R-:W-:-:S05]  /*91e0*/  F2FP.BF16.F32.PACK_AB R103, R184, R177 ;  /* 0x000000b1b867723e */ /* 0x004fca00000010ff */
[----:B------:R-:W-:Y:S08]  /*91f0*/  MUFU.EX2 R146, R146 ;  /* 0x0000009200927308 */ /* 0x000ff00000000800 */
[----:B------:R-:W-:Y:S01]  /*9200*/  MUFU.EX2 R140, R140 ;  /* 0x0000008c008c7308 */ /* 0x000fe20000000800 */
[C---:B-1----:R-:W-:Y:S06]  /*9210*/  HMMA.16816.F32.BF16 R36, R52.reuse, R60, R36 ;  /* 0x0000003c3424723c */ /* 0x042fec0000041824 */
[C---:B------:R-:W-:Y:S01]  /*9220*/  HMMA.16816.F32.BF16 R40, R52.reuse, R62, R40 ;  /* 0x0000003e3428723c */ /* 0x040fe20000041828 */
[----:B------:R-:W-:Y:S01]  /*9230*/  LDSM.16.MT88.4 R60, [R156+0x9c00] ;  /* 0x009c00009c3c783b */ /* 0x000fe20000004200 */
[----:B------:R-:W-:Y:S04]  /*9240*/  MUFU.EX2 R141, R141 ;  /* 0x0000008d008d7308 */ /* 0x000fe80000000800 */
[C---:B---3--:R-:W-:Y:S06]  /*9250*/  HMMA.16816.F32.BF16 R28, R52.reuse, R68, R28 ;  /* 0x00000044341c723c */ /* 0x048fec000004181c */
        /* <DEDUP_REMOVED lines=8> */
[----:B------:R-:W-:-:S07]  /*92e0*/  F2FP.BF16.F32.PACK_AB R55, R197, R198 ;  /* 0x000000c6c537723e */ /* 0x000fce00000010ff */
[C---:B------:R-:W-:Y:S06]  /*92f0*/  HMMA.16816.F32.BF16 R12, R52.reuse, R60, R12 ;  /* 0x0000003c340c723c */ /* 0x040fec000004180c */
        /* <DEDUP_REMOVED lines=9> */
[----:B------:R-:W-:Y:S01]  /*9390*/  HMMA.16816.F32.BF16 R40, R52, R62, R40 ;  /* 0x0000003e3428723c */ /* 0x000fe20000041828 */
[----:B------:R-:W2:Y:S05]  /*93a0*/  LDSM.16.MT88.4 R60, [R158+0xc000] ;  /* 0x00c000009e3c783b */ /* 0x000eaa0000004200 */
[C---:B---3--:R-:W-:Y:S01]  /*93b0*/  HMMA.16816.F32.BF16 R112, R100.reuse, R72, R4 ;  /* 0x000000486470723c */ /* 0x048fe20000041804 */
[----:B------:R-:W3:Y:S05]  /*93c0*/  LDSM.16.MT88.4 R4, [R158+0xe000] ;  /* 0x00e000009e04783b */ /* 0x000eea0000004200 */
[----:B------:R-:W-:Y:S06]  /*93d0*/  HMMA.16816.F32.BF16 R8, R100, R74, R8 ;  /* 0x0000004a6408723c */ /* 0x000fec0000041808 */
[C---:B-1----:R-:W-:Y:S06]  /*93e0*/  HMMA.16816.F32.BF16 R28, R52.reuse, R68, R28 ;  /* 0x00000044341c723c */ /* 0x042fec000004181c */
[----:B------:R-:W-:Y:S01]  /*93f0*/  HMMA.16816.F32.BF16 R32, R52, R70, R32 ;  /* 0x000000463420723c */ /* 0x000fe20000041820 */
[----:B------:R-:W1:Y:S05]  /*9400*/  LDSM.16.MT88.4 R68, [R156+0xdc00] ;  /* 0x00dc00009c44783b */ /* 0x000e6a0000004200 */
[C---:B--2---:R-:W-:Y:S06]  /*9410*/  HMMA.16816.F32.BF16 R24, R100.reuse, R62, R24 ;  /* 0x0000003e6418723c */ /* 0x044fec0000041818 */
[----:B------:R-:W-:Y:S01]  /*9420*/  HMMA.16816.F32.BF16 R20, R100, R60, R20 ;  /* 0x0000003c6414723c */ /* 0x000fe20000041814 */
[--C-:B------:R-:W-:Y:S01]  /*9430*/  FFMA.FTZ R63, R148, UR6, -R155.reuse ;  /* 0x00000006943f7c23 */ /* 0x100fe2000801089b */
[----:B------:R-:W-:Y:S01]  /*9440*/  FFMA.FTZ R62, R149, UR6, -R155 ;  /* 0x00000006953e7c23 */ /* 0x000fe2000801089b */
[----:B------:R-:W-:-:S03]  /*9450*/  FFMA.FTZ R148, R145, UR6, -R122 ;  /* 0x0000000691947c23 */ /* 0x000fc6000801087a */
[C---:B---3--:R-:W-:Y:S01]  /*9460*/  HMMA.16816.F32.BF16 R36, R100.reuse, R4, R36 ;  /* 0x000000046424723c */ /* 0x048fe20000041824 */
[--C-:B------:R-:W-:Y:S01]  /*9470*/  FFMA.FTZ R61, R152, UR6, -R155.reuse ;  /* 0x00000006983d7c23 */ /* 0x100fe2000801089b */
[----:B------:R-:W-:Y:S01]  /*9480*/  FFMA.FTZ R60, R151, UR6, -R155 ;  /* 0x00000006973c7c23 */ /* 0x000fe2000801089b */
[----:B------:R-:W-:Y:S03]  /*9490*/  MUFU.EX2 R62, R62 ;  /* 0x0000003e003e7308 */ /* 0x000fe60000000800 */
[----:B------:R-:W-:Y:S05]  /*94a0*/  HMMA.16816.F32.BF16 R40, R100, R6, R40 ;  /* 0x000000066428723c */ /* 0x000fea0000041828 */
[----:B------:R-:W2:Y:S01]  /*94b0*/  MUFU.EX2 R61, R61 ;  /* 0x0000003d003d7308 */ /* 0x000ea20000000800 */
[C---:B-1----:R-:W-:Y:S06]  /*94c0*/  HMMA.16816.F32.BF16 R44, R52.reuse, R68, R44 ;  /* 0x00000044342c723c */ /* 0x042fec000004182c */
[----:B------:R-:W-:Y:S01]  /*94d0*/  HMMA.16816.F32.BF16 R48, R52, R70, R48 ;  /* 0x000000463430723c */ /* 0x000fe20000041830 */
[----:B------:R-:W1:Y:S01]  /*94e0*/  LDSM.16.MT88.4 R52, [R156+0xc000] ;  /* 0x00c000009c34783b */ /* 0x000e620000004200 */
[----:B------:R-:W-:Y:S03]  /*94f0*/  MUFU.EX2 R60, R60 ;  /* 0x0000003c003c7308 */ /* 0x000fe60000000800 */
[----:B------:R-:W3:Y:S05]  /*9500*/  LDSM.16.MT88.4 R68, [R156+0xa000] ;  /* 0x00a000009c44783b */ /* 0x000eea0000004200 */
[----:B------:R-:W4:Y:S01]  /*9510*/  MUFU.EX2 R63, R63 ;  /* 0x0000003f003f7308 */ /* 0x000f220000000800 */
[----:B--2---:R-:W-:-:S07]  /*9520*/  F2FP.BF16.F32.PACK_AB R4, R62, R61 ;  /* 0x0000003d3e04723e */ /* 0x004fce00000010ff */
[----:B------:R-:W2:Y:S01]  /*9530*/  MUFU.EX2 R148, R148 ;  /* 0x0000009400947308 */ /* 0x000ea20000000800 */
[----:B----4-:R-:W-:Y:S02]  /*9540*/  F2FP.BF16.F32.PACK_AB R6, R63, R60 ;  /* 0x0000003c3f06723e */ /* 0x010fe400000010ff */
[----:B--2---:R-:W-:Y:S01]  /*9550*/  F2FP.BF16.F32.PACK_AB R5, R148, R147 ;  /* 0x000000939405723e */ /* 0x004fe200000010ff */
[C---:B-1----:R-:W-:Y:S06]  /*9560*/  HMMA.16816.F32.BF16 R28, R100.reuse, R52, R28 ;  /* 0x00000034641c723c */ /* 0x042fec000004181c */
[C---:B------:R-:W-:Y:S01]  /*9570*/  HMMA.16816.F32.BF16 R32, R100.reuse, R54, R32 ;  /* 0x000000366420723c */ /* 0x040fe20000041820 */
[----:B------:R-:W1:Y:S05]  /*9580*/  LDSM.16.MT88.4 R52, [R156+0xe000] ;  /* 0x00e000009c34783b */ /* 0x000e6a0000004200 */
[C---:B---3--:R-:W-:Y:S06]  /*9590*/  HMMA.16816.F32.BF16 R12, R100.reuse, R68, R12 ;  /* 0x00000044640c723c */ /* 0x048fec000004180c */
[C---:B------:R-:W-:Y:S01]  /*95a0*/  HMMA.16816.F32.BF16 R16, R100.reuse, R70, R16 ;  /* 0x000000466410723c */ /* 0x040fe20000041810 */
[----:B------:R-:W2:Y:S05]  /*95b0*/  LDSM.16.MT88.4 R68, [R158+0xa400] ;  /* 0x00a400009e44783b */ /* 0x000eaa0000004200 */
[C---:B-1----:R-:W-:Y:S01]  /*95c0*/  HMMA.16816.F32.BF16 R44, R100.reuse, R52, R44 ;  /* 0x00000034642c723c */ /* 0x042fe2000004182c */
[----:B------:R-:W1:Y:S05]  /*95d0*/  MUFU.EX2 R52, R143 ;  /* 0x0000008f00347308 */ /* 0x000e6a0000000800 */
[----:B------:R-:W-:Y:S01]  /*95e0*/  HMMA.16816.F32.BF16 R100, R100, R54, R48 ;  /* 0x000000366464723c */ /* 0x000fe20000041830 */
[----:B------:R-:W-:-:S02]  /*95f0*/  FADD.FTZ R53, R154, R181 ;  /* 0x000000b59a357221 */ /* 0x000fc40000010000 */
[----:B------:R3:W-:Y:S01]  /*9600*/  MUFU.EX2 R48, R104 ;  /* 0x0000006800307308 */ /* 0x0007e20000000800 */
[----:B-1----:R-:W-:-:S07]  /*9610*/  F2FP.BF16.F32.PACK_AB R7, R52, R139 ;  /* 0x0000008b3407723e */ /* 0x002fce00000010ff */
[C---:B--2---:R-:W-:Y:S06]  /*9620*/  HMMA.16816.F32.BF16 R112, R4.reuse, R68, R112 ;  /* 0x000000440470723c */ /* 0x044fec0000041870 */
[C---:B------:R-:W-:Y:S01]  /*9630*/  HMMA.16816.F32.BF16 R68, R4.reuse, R70, R8 ;  /* 0x000000460444723c */ /* 0x040fe20000041808 */
[----:B------:R-:W3:Y:S05]  /*9640*/  LDSM.16.MT88.4 R8, [R156+0xe400] ;  /* 0x00e400009c08783b */ /* 0x000eea0000004200 */
[C---:B------:R-:W-:Y:S01]  /*9650*/  HMMA.16816.F32.BF16 R72, R4.reuse, R76, R12 ;  /* 0x0000004c0448723c */ /* 0x040fe2000004180c */
[----:B------:R-:W1:Y:S05]  /*9660*/  LDSM.16.MT88.4 R12, [R156+0xa800] ;  /* 0x00a800009c0c783b */ /* 0x000e6a0000004200 */
[C---:B------:R-:W-:Y:S01]  /*9670*/  HMMA.16816.F32.BF16 R88, R4.reuse, R108, R28 ;  /* 0x0000006c0458723c */ /* 0x040fe2000004181c */
[----:B------:R-:W2:Y:S05]  /*9680*/  MUFU.EX2 R29, R138 ;  /* 0x0000008a001d7308 */ /* 0x000eaa0000000800 */
[----:B------:R-:W-:Y:S01]  /*9690*/  HMMA.16816.F32.BF16 R108, R4, R110, R32 ;  /* 0x0000006e046c723c */ /* 0x000fe20000041820 */
[----:B------:R-:W-:-:S02]  /*96a0*/  FFMA.FTZ R30, R133, UR6, -R122 ;  /* 0x00000006851e7c23 */ /* 0x000fc4000801087a */
[----:B------:R-:W-:Y:S03]  /*96b0*/  MUFU.EX2 R28, R142 ;  /* 0x0000008e001c7308 */ /* 0x000fe60000000800 */
[C---:B------:R-:W-:Y:S01]  /*96c0*/  HMMA.16816.F32.BF16 R80, R4.reuse, R84, R20 ;  /* 0x000000540450723c */ /* 0x040fe20000041814 */
[--C-:B------:R-:W-:Y:S01]  /*96d0*/  FFMA.FTZ R33, R125, UR6, -R122.reuse ;  /* 0x000000067d217c23 */ /* 0x100fe2000801087a */
[--C-:B------:R-:W-:Y:S01]  /*96e0*/  FFMA.FTZ R32, R117, UR6, -R122.reuse ;  /* 0x0000000675207c23 */ /* 0x100fe2000801087a */
[--C-:B------:R-:W-:Y:S01]  /*96f0*/  FFMA.FTZ R35, R59, UR6, -R122.reuse ;  /* 0x000000063b237c23 */ /* 0x100fe2000801087a */
[----:B------:R-:W4:Y:S01]  /*9700*/  LDSM.16.MT88.4 R20, [R158+0xa800] ;  /* 0x00a800009e14783b */ /* 0x000f220000004200 */
[----:B------:R-:W-:Y:S01]  /*9710*/  MUFU.EX2 R31, R144 ;  /* 0x00000090001f7308 */ /* 0x000fe20000000800 */
[C---:B------:R-:W-:Y:S01]  /*9720*/  HMMA.16816.F32.BF16 R76, R4.reuse, R78, R16 ;  /* 0x0000004e044c723c */ /* 0x040fe20000041810 */
[--C-:B------:R-:W-:Y:S01]  /*9730*/  FFMA.FTZ R34, R116, UR6, -R122.reuse ;  /* 0x0000000674227c23 */ /* 0x100fe2000801087a */
[----:B------:R-:W-:Y:S04]  /*9740*/  LDSM.16.MT88.4 R16, [R158+0xc800] ;  /* 0x00c800009e10783b */ /* 0x000fe80000004200 */
[C---:B------:R-:W-:Y:S01]  /*9750*/  HMMA.16816.F32.BF16 R92, R4.reuse, R96, R36 ;  /* 0x00000060045c723c */ /* 0x040fe20000041824 */
[----:B------:R-:W-:Y:S05]  /*9760*/  MUFU.EX2 R30, R30 ;  /* 0x0000001e001e7308 */ /* 0x000fea0000000800 */
[----:B------:R-:W-:Y:S01]  /*9770*/  HMMA.16816.F32.BF16 R84, R4, R86, R24 ;  /* 0x000000560454723c */ /* 0x000fe20000041818 */
[----:B------:R-:W-:Y:S01]  /*9780*/  LDSM.16.MT88.4 R24, [R156+0xe800] ;  /* 0x00e800009c18783b */ /* 0x000fe20000004200 */
[----:B------:R-:W-:Y:S01]  /*9790*/  FADD.FTZ R36, R124, R53 ;  /* 0x000000357c247221 */ /* 0x000fe20000010000 */
[----:B------:R-:W5:Y:S01]  /*97a0*/  MUFU.EX2 R33, R33 ;  /* 0x0000002100217308 */ /* 0x000f620000000800 */
[----:B------:R-:W-:-:S02]  /*97b0*/  FFMA.FTZ R39, R65, UR6, -R122 ;  /* 0x0000000641277c23 */ /* 0x000fc4000801087a */
[----:B------:R-:W-:Y:S01]  /*97c0*/  HMMA.16816.F32.BF16 R96, R4, R98, R40 ;  /* 0x000000620460723c */ /* 0x000fe20000041828 */
[----:B------:R-:W-:-:S04]  /*97d0*/  FADD.FTZ R36, R123, R36 ;  /* 0x000000247b247221 */ /* 0x000fc80000010000 */
[----:B------:R-:W-:Y:S01]  /*97e0*/  MUFU.EX2 R32, R32 ;  /* 0x0000002000207308 */ /* 0x000fe20000000800 */
[----:B---3--:R-:W-:Y:S01]  /*97f0*/  HMMA.16816.F32.BF16 R104, R4, R8, R44 ;  /* 0x000000080468723c */ /* 0x008fe2000004182c */
[----:B------:R-:W-:Y:S01]  /*9800*/  FFMA.FTZ R41, R118, UR6, -R122 ;  /* 0x0000000676297c23 */ /* 0x000fe2000801087a */
[----:B------:R-:W-:-:S04]  /*9810*/  FADD.FTZ R67, R67, R36 ;  /* 0x0000002443437221 */ /* 0x000fc80000010000 */
[----:B------:R-:W-:Y:S01]  /*9820*/  HMMA.16816.F32.BF16 R100, R4, R10, R100 ;  /* 0x0000000a0464723c */ /* 0x000fe20000041864 */
[----:B------:R-:W3:Y:S01]  /*9830*/  MUFU.EX2 R35, R35 ;  /* 0x0000002300237308 */ /* 0x000ee20000000800 */
[----:B------:R-:W4:Y:S01]  /*9840*/  LDSM.16.MT88.4 R4, [R156+0xc800] ;  /* 0x00c800009c04783b */ /* 0x000f220000004200 */
[----:B--2---:R-:W-:Y:S01]  /*9850*/  F2FP.BF16.F32.PACK_AB R8, R29, R48 ;  /* 0x000000301d08723e */ /* 0x004fe200000010ff */
[----:B------:R-:W-:Y:S01]  /*9860*/  FADD.FTZ R67, R64, R67 ;  /* 0x0000004340437221 */ /* 0x000fe20000010000 */
[----:B-----5:R-:W-:Y:S02]  /*9870*/  F2FP.BF16.F32.PACK_AB R9, R33, R30 ;  /* 0x0000001e2109723e */ /* 0x020fe400000010ff */
[----:B------:R-:W-:Y:S01]  /*9880*/  F2FP.BF16.F32.PACK_AB R10, R31, R28 ;  /* 0x0000001c1f0a723e */ /* 0x000fe200000010ff */
[----:B------:R-:W-:Y:S01]  /*9890*/  FADD.FTZ R58, R58, R67 ;  /* 0x000000433a3a7221 */ /* 0x000fe20000010000 */
[----:B------:R-:W-:Y:S08]  /*98a0*/  MUFU.EX2 R37, R150 ;  /* 0x0000009600257308 */ /* 0x000ff00000000800 */
[----:B------:R-:W-:Y:S01]  /*98b0*/  MUFU.EX2 R39, R39 ;  /* 0x0000002700277308 */ /* 0x000fe20000000800 */
[----:B---3--:R-:W-:-:S07]  /*98c0*/  F2FP.BF16.F32.PACK_AB R11, R35, R32 ;  /* 0x00000020230b723e */ /* 0x008fce00000010ff */
[C---:B-1----:R-:W-:Y:S01]  /*98d0*/  HMMA.16816.F32.BF16 R72, R8.reuse, R12, R72 ;  /* 0x0000000c0848723c */ /* 0x042fe20000041848 */
[----:B------:R-:W1:Y:S05]  /*98e0*/  MUFU.EX2 R34, R34 ;  /* 0x0000002200227308 */ /* 0x000e6a0000000800 */
[C---:B------:R-:W-:Y:S01]  /*98f0*/  HMMA.16816.F32.BF16 R76, R8.reuse, R14, R76 ;  /* 0x0000000e084c723c */ /* 0x040fe2000004184c */
[----:B------:R-:W2:Y:S02]  /*9900*/  LDSM.16.MT88.4 R12, [R158+0xe800] ;  /* 0x00e800009e0c783b */ /* 0x000ea40000004200 */
[----:B------:R-:W-:Y:S03]  /*9910*/  MUFU.EX2 R41, R41 ;  /* 0x0000002900297308 */ /* 0x000fe60000000800 */
[C---:B----4-:R-:W-:Y:S06]  /*9920*/  HMMA.16816.F32.BF16 R112, R8.reuse, R20, R112 ;  /* 0x000000140870723c */ /* 0x050fec0000041870 */
[C---:B------:R-:W-:Y:S01]  /*9930*/  HMMA.16816.F32.BF16 R68, R8.reuse, R22, R68 ;  /* 0x000000160844723c */ /* 0x040fe20000041844 */
[----:B------:R-:W3:Y:S05]  /*9940*/  LDSM.16.MT88.4 R20, [R158+0xac00] ;  /* 0x00ac00009e14783b */ /* 0x000eea0000004200 */
[C---:B------:R-:W-:Y:S06]  /*9950*/  HMMA.16816.F32.BF16 R88, R8.reuse, R4, R88 ;  /* 0x000000040858723c */ /* 0x040fec0000041858 */
[C---:B------:R-:W-:Y:S01]  /*9960*/  HMMA.16816.F32.BF16 R80, R8.reuse, R16, R80 ;  /* 0x000000100850723c */ /* 0x040fe20000041850 */
[----:B------:R-:W-:Y:S01]  /*9970*/  FADD.FTZ R4, R0, R127 ;  /* 0x0000007f00047221 */ /* 0x000fe20000010000 */
[----:B-1----:R-:W-:Y:S01]  /*9980*/  F2FP.BF16.F32.PACK_AB R5, R34, R39 ;  /* 0x000000272205723e */ /* 0x002fe200000010ff */
[----:B------:R-:W1:Y:S02]  /*9990*/  MUFU.EX2 R0, R66 ;  /* 0x0000004200007308 */ /* 0x000e640000000800 */
[----:B------:R-:W-:Y:S01]  /*99a0*/  FADD.FTZ R121, R121, R4 ;  /* 0x0000000479797221 */ /* 0x000fe20000010000 */
[----:B------:R-:W-:Y:S01]  /*99b0*/  HMMA.16816.F32.BF16 R84, R8, R18, R84 ;  /* 0x000000120854723c */ /* 0x000fe20000041854 */
[----:B------:R-:W4:Y:S01]  /*99c0*/  LDSM.16.MT88.4 R16, [R156+0xac00] ;  /* 0x00ac00009c10783b */ /* 0x000f220000004200 */
[----:B------:R-:W-:Y:S01]  /*99d0*/  F2FP.BF16.F32.PACK_AB R4, R37, R146 ;  /* 0x000000922504723e */ /* 0x000fe200000010ff */
[----:B------:R-:W-:-:S03]  /*99e0*/  FADD.FTZ R120, R120, R121 ;  /* 0x0000007978787221 */ /* 0x000fc60000010000 */
[----:B------:R-:W-:Y:S01]  /*99f0*/  HMMA.16816.F32.BF16 R104, R8, R24, R104 ;  /* 0x000000180868723c */ /* 0x000fe20000041868 */
[----:B------:R-:W-:-:S04]  /*9a00*/  FADD.FTZ R119, R119, R120 ;  /* 0x0000007877777221 */ /* 0x000fc80000010000 */
[----:B------:R-:W-:Y:S01]  /*9a10*/  FADD.FTZ R119, R2, R119 ;  /* 0x0000007702777221 */ /* 0x000fe20000010000 */
[C---:B--2---:R-:W-:Y:S01]  /*9a20*/  HMMA.16816.F32.BF16 R92, R8.reuse, R12, R92 ;  /* 0x0000000c085c723c */ /* 0x044fe2000004185c */
        /* <DEDUP_REMOVED lines=8> */
[----:B------:R-:W-:-:S04]  /*9ab0*/  FADD.FTZ R129, R129, R128 ;  /* 0x0000008081817221 */ /* 0x000fc80000010000 */
[----:B------:R-:W-:Y:S01]  /*9ac0*/  FADD.FTZ R126, R126, R129 ;  /* 0x000000817e7e7221 */ /* 0x000fe20000010000 */
[----:B------:R-:W-:Y:S01]  /*9ad0*/  HMMA.16816.F32.BF16 R100, R8, R26, R100 ;  /* 0x0000001a0864723c */ /* 0x000fe20000041864 */
[----:B------:R-:W-:Y:S01]  /*9ae0*/  F2FP.BF16.F32.PACK_AB R6, R141, R140 ;  /* 0x0000008c8d06723e */ /* 0x000fe200000010ff */
[----:B------:R-:W5:Y:S01]  /*9af0*/  LDSM.16.MT88.4 R8, [R156+0xcc00] ;  /* 0x00cc00009c08783b */ /* 0x000f620000004200 */
[----:B-1----:R-:W-:Y:S01]  /*9b00*/  F2FP.BF16.F32.PACK_AB R7, R41, R0 ;  /* 0x000000002907723e */ /* 0x002fe200000010ff */
[----:B------:R-:W-:-:S06]  /*9b10*/  FADD.FTZ R195, R195, R126 ;  /* 0x0000007ec3c37221 */ /* 0x000fcc0000010000 */
[C---:B---3--:R-:W-:Y:S06]  /*9b20*/  HMMA.16816.F32.BF16 R112, R4.reuse, R20, R112 ;  /* 0x000000140470723c */ /* 0x048fec0000041870 */
[----:B----4-:R-:W-:Y:S01]  /*9b30*/  HMMA.16816.F32.BF16 R72, R4, R16, R72 ;  /* 0x000000100448723c */ /* 0x010fe20000041848 */
[----:B------:R-:W-:-:S04]  /*9b40*/  FADD.FTZ R21, R135, R2 ;  /* 0x0000000287157221 */ /* 0x000fc80000010000 */
[----:B------:R-:W-:Y:S01]  /*9b50*/  FADD.FTZ R21, R134, R21 ;  /* 0x0000001586157221 */ /* 0x000fe20000010000 */
[C---:B------:R-:W-:Y:S01]  /*9b60*/  HMMA.16816.F32.BF16 R76, R4.reuse, R18, R76 ;  /* 0x00000012044c723c */ /* 0x040fe2000004184c */
        /* <DEDUP_REMOVED lines=18> */
[----:B-----5:R-:W-:Y:S02]  /*9c90*/  HMMA.16816.F32.BF16 R88, R4, R8, R88 ;  /* 0x000000080458723c */ /* 0x020fe40000041858 */
[----:B------:R-:W-:Y:S01]  /*9ca0*/  FADD.FTZ R2, R201, R176 ;  /* 0x000000b0c9027221 */ /* 0x000fe20000010000 */
[----:B------:R-:W-:-:S03]  /*9cb0*/  FADD.FTZ R184, R184, R177 ;  /* 0x000000b1b8b87221 */ /* 0x000fc60000010000 */
[----:B------:R-:W-:Y:S01]  /*9cc0*/  HMMA.16816.F32.BF16 R108, R4, R10, R108 ;  /* 0x0000000a046c723c */ /* 0x000fe2000004186c */
        /* <DEDUP_REMOVED lines=16> */
[----:B--2---:R-:W-:Y:S02]  /*9dd0*/  HMMA.16816.F32.BF16 R104, R4, R12, R104 ;  /* 0x0000000c0468723c */ /* 0x004fe40000041868 */
[----:B------:R-:W-:Y:S01]  /*9de0*/  FADD.FTZ R31, R31, R28 ;  /* 0x0000001c1f1f7221 */ /* 0x000fe20000010000 */
[----:B------:R-:W-:-:S03]  /*9df0*/  FADD.FTZ R2, R35, R2 ;  /* 0x0000000223027221 */ /* 0x000fc60000010000 */
[----:B------:R-:W-:Y:S01]  /*9e00*/  HMMA.16816.F32.BF16 R100, R4, R14, R100 ;  /* 0x0000000e0464723c */ /* 0x000fe20000041864 */
        /* <DEDUP_REMOVED lines=9> */
[----:B------:R-:W-:-:S09]  /*9ea0*/  MOV R0, R3 ;  /* 0x0000000300007202 */ /* 0x000fd20000000f00 */
.L_x_2762:
        /* <DEDUP_REMOVED lines=13> */
.L_x_2772:
[----:B------:R-:W-:Y:S04]  /*9f80*/  DEPBAR.LE SB0, 0x0 ;  /* 0x000080000000791a */ /* 0x000fe80000000000 */
[----:B------:R-:W-:Y:S01]  /*9f90*/  BAR.SYNC.DEFER_BLOCKING 0x0 ;  /* 0x0000000000007b1d */ /* 0x000fe20000010000 */
[----:B------:R-:W-:Y:S02]  /*9fa0*/  IADD3 R166, R166, -0x1, RZ ;  /* 0xffffffffa6a67810 */ /* 0x000fe40007ffe0ff */
[----:B------:R-:W-:Y:S02]  /*9fb0*/  MOV R8, R177 ;  /* 0x000000b100087202 */ /* 0x000fe40000000f00 */
[----:B------:R-:W-:Y:S01]  /*9fc0*/  MOV R0, R176 ;  /* 0x000000b000007202 */ /* 0x000fe20000000f00 */
[----:B------:R-:W-:Y:S06]  /*9fd0*/  @!P6 BRA `(.L_x_2769) ;  /* 0x0000000000f4e947 */ /* 0x000fec0003800000 */
        /* <DEDUP_REMOVED lines=61> */
.L_x_2769:
        /* <DEDUP_REMOVED lines=39> */
[----:B------:R-:W2:Y:S05]  /*a620*/  LDSM.16.M88.4 R128, [R157+0x3000] ;  /* 0x003000009d80783b */ /* 0x000eaa0000000200 */
        /* <DEDUP_REMOVED lines=206> */
.L_x_2771:
        /* <DEDUP_REMOVED lines=24> */
.L_x_2770:
        /* <DEDUP_REMOVED lines=138> */
[--C-:B------:R-:W-:Y:S01]  /*bd30*/  FFMA.FTZ R118, R15, UR4, -R119.reuse ;  /* 0x000000040f767c23 */ /* 0x100fe20008010877 */
        /* <DEDUP_REMOVED lines=23> */
[----:B------:R-:W-:Y:S01]  /*beb0*/  FMUL.FTZ R103, R3, R103 ;  /* 0x0000006703677220 */ /* 0x000fe20000410000 */
[--C-:B------:R-:W-:Y:S01]  /*bec0*/  FFMA.FTZ R146, R42, UR4, -R119.reuse ;  /* 0x000000042a927c23 */ /* 0x100fe20008010877 */
[--C-:B------:R-:W-:Y:S01]  /*bed0*/  FFMA.FTZ R147, R43, UR4, -R119.reuse ;  /* 0x000000042b937c23 */ /* 0x100fe20008010877 */
[--C-:B------:R-:W-:Y:S01]  /*bee0*/  FFMA.FTZ R148, R46, UR4, -R119.reuse ;  /* 0x000000042e947c23 */ /* 0x100fe20008010877 */
[----:B------:R-:W-:Y:S01]  /*bef0*/  FFMA.FTZ R149, R47, UR4, -R119 ;  /* 0x000000042f957c23 */ /* 0x000fe20008010877 */
[----:B------:R-:W-:Y:S03]  /*bf00*/  FFMA.FTZ R141, R116, R181, R141 ;  /* 0x000000b5748d7223 */ /* 0x000fe6000001008d */
[----:B------:R-:W-:Y:S01]  /*bf10*/  MUFU.EX2 R134, R134 ;  /* 0x0000008600867308 */ /* 0x000fe20000000800 */
[----:B------:R-:W-:Y:S01]  /*bf20*/  FFMA.FTZ R142, R3, R180, R142 ;  /* 0x000000b4038e7223 */ /* 0x000fe2000001008e */
[--C-:B------:R-:W-:Y:S01]  /*bf30*/  FFMA.FTZ R3, R44, UR4, -R132.reuse ;  /* 0x000000042c037c23 */ /* 0x100fe20008010884 */
[--C-:B------:R-:W-:Y:S01]  /*bf40*/  FFMA.FTZ R48, R48, UR4, -R132.reuse ;  /* 0x0000000430307c23 */ /* 0x100fe20008010884 */
[--C-:B------:R-:W-:Y:S01]  /*bf50*/  FFMA.FTZ R49, R49, UR4, -R132.reuse ;  /* 0x0000000431317c23 */ /* 0x100fe20008010884 */
[--C-:B------:R-:W-:Y:S01]  /*bf60*/  FFMA.FTZ R50, R50, UR4, -R119.reuse ;  /* 0x0000000432327c23 */ /* 0x100fe20008010877 */
[--C-:B------:R-:W-:Y:S01]  /*bf70*/  FFMA.FTZ R51, R51, UR4, -R119.reuse ;  /* 0x0000000433337c23 */ /* 0x100fe20008010877 */
[--C-:B------:R-:W-:Y:S03]  /*bf80*/  FFMA.FTZ R52, R52, UR4, -R132.reuse ;  /* 0x0000000434347c23 */ /* 0x100fe60008010884 */
[----:B------:R-:W-:Y:S01]  /*bf90*/  MUFU.EX2 R7, R7 ;  /* 0x0000000700077308 */ /* 0x000fe20000000800 */
[----:B---3--:R-:W-:Y:S01]  /*bfa0*/  F2FP.BF16.F32.PACK_AB R115, R5, R136 ;  /* 0x000000880573723e */ /* 0x008fe200000010ff */
[--C-:B------:R-:W-:Y:S01]  /*bfb0*/  FFMA.FTZ R53, R53, UR4, -R132.reuse ;  /* 0x0000000435357c23 */ /* 0x100fe20008010884 */
[--C-:B------:R-:W-:Y:S01]  /*bfc0*/  FFMA.FTZ R54, R54, UR4, -R119.reuse ;  /* 0x0000000436367c23 */ /* 0x100fe20008010877 */
[--C-:B------:R-:W-:Y:S01]  /*bfd0*/  FFMA.FTZ R55, R55, UR4, -R119.reuse ;  /* 0x0000000437377c23 */ /* 0x100fe20008010877 */
[--C-:B------:R-:W-:Y:S01]  /*bfe0*/  FFMA.FTZ R56, R56, UR4, -R132.reuse ;  /* 0x0000000438387c23 */ /* 0x100fe20008010884 */
[----:B------:R-:W-:Y:S01]  /*bff0*/  FFMA.FTZ R57, R57, UR4, -R132 ;  /* 0x0000000439397c23 */ /* 0x000fe20008010884 */
[--C-:B------:R-:W-:Y:S01]  /*c000*/  FFMA.FTZ R58, R58, UR4, -R119.reuse ;  /* 0x000000043a3a7c23 */ /* 0x100fe20008010877 */
[C---:B------:R-:W-:Y:S02]  /*c010*/  HMMA.16816.F32.BF16 R8, R112.reuse, R120, R8 ;  /* 0x000000787008723c */ /* 0x040fe40000041808 */
[----:B------:R-:W-:Y:S03]  /*c020*/  MUFU.EX2 R135, R135 ;  /* 0x0000008700877308 */ /* 0x000fe60000000800 */
[----:B------:R-:W-:Y:S01]  /*c030*/  FFMA.FTZ R59, R59, UR4, -R119 ;  /* 0x000000043b3b7c23 */ /* 0x000fe20008010877 */
[C---:B------:R-:W-:Y:S01]  /*c040*/  HMMA.16816.F32.BF16 R68, R112.reuse, R122, R68 ;  /* 0x0000007a7044723c */ /* 0x040fe20000041844 */
[----:B------:R-:W2:Y:S05]  /*c050*/  LDSM.16.MT88.4 R120, [R156+0xb000] ;  /* 0x00b000009c78783b */ /* 0x000eaa0000004200 */
[----:B------:R-:W3:Y:S01]  /*c060*/  MUFU.EX2 R118, R118 ;  /* 0x0000007600767308 */ /* 0x000ee20000000800 */
[----:B------:R-:W-:Y:S01]  /*c070*/  ISETP.GT.AND P0, PT, R166, R163, PT ;  /* 0x000000a3a600720c */ /* 0x000fe20003f04270 */
[----:B------:R-:W-:Y:S01]  /*c080*/  FADD.FTZ R138, R138, R141 ;  /* 0x0000008d8a8a7221 */ /* 0x000fe20000010000 */
[C---:B-1----:R-:W-:Y:S07]  /*c090*/  HMMA.16816.F32.BF16 R72, R112.reuse, R124, R72 ;  /* 0x0000007c7048723c */ /* 0x042fee0000041848 */
[----:B------:R-:W-:Y:S01]  /*c0a0*/  MUFU.EX2 R145, R145 ;  /* 0x0000009100917308 */ /* 0x000fe20000000800 */
[C---:B------:R-:W-:Y:S01]  /*c0b0*/  HMMA.16816.F32.BF16 R76, R112.reuse, R126, R76 ;  /* 0x0000007e704c723c */ /* 0x040fe2000004184c */
[----:B------:R-:W1:Y:S02]  /*c0c0*/  LDSM.16.MT88.4 R124, [R158+0xd000] ;  /* 0x00d000009e7c783b */ /* 0x000e640000004200 */
[----:B------:R-:W-:Y:S03]  /*c0d0*/  FADD.FTZ R133, R133, R138 ;  /* 0x0000008a85857221 */ /* 0x000fe60000010000 */
[C---:B------:R-:W-:Y:S03]  /*c0e0*/  HMMA.16816.F32.BF16 R80, R112.reuse, R128, R80 ;  /* 0x000000807050723c */ /* 0x040fe60000041850 */
[----:B------:R-:W-:Y:S02]  /*c0f0*/  MUFU.EX2 R144, R144 ;  /* 0x0000009000907308 */ /* 0x000fe40000000800 */
[----:B------:R-:W-:Y:S01]  /*c100*/  FADD.FTZ R133, R6, R133 ;  /* 0x0000008506857221 */ /* 0x000fe20000010000 */
[C---:B------:R-:W-:Y:S01]  /*c110*/  HMMA.16816.F32.BF16 R84, R112.reuse, R130, R84 ;  /* 0x000000827054723c */ /* 0x040fe20000041854 */
[----:B------:R-:W4:Y:S06]  /*c120*/  LDSM.16.MT88.4 R128, [R156+0xd000] ;  /* 0x00d000009c80783b */ /* 0x000f2c0000004200 */
[----:B------:R-:W-:Y:S01]  /*c130*/  MUFU.EX2 R146, R146 ;  /* 0x0000009200927308 */ /* 0x000fe20000000800 */
[--C-:B------:R-:W-:Y:S03]  /*c140*/  FFMA.FTZ R6, R61, UR4, -R132.reuse ;  /* 0x000000043d067c23 */ /* 0x100fe60008010884 */
[----:B------:R-:W-:Y:S01]  /*c150*/  FFMA.FTZ R61, R64, UR4, -R132 ;  /* 0x00000004403d7c23 */ /* 0x000fe20008010884 */
[----:B------:R-:W-:Y:S01]  /*c160*/  FADD.FTZ R137, R137, R142 ;  /* 0x0000008e89897221 */ /* 0x000fe20000010000 */
[----:B------:R-:W-:Y:S04]  /*c170*/  MOV R117, R2 ;  /* 0x0000000200757202 */ /* 0x000fe80000000f00 */
[----:B------:R-:W-:Y:S01]  /*c180*/  MUFU.EX2 R147, R147 ;  /* 0x0000009300937308 */ /* 0x000fe20000000800 */
[----:B------:R-:W-:Y:S04]  /*c190*/  FADD.FTZ R136, R136, R137 ;  /* 0x0000008988887221 */ /* 0x000fe80000010000 */
[----:B------:R-:W-:Y:S01]  /*c1a0*/  FADD.FTZ R136, R5, R136 ;  /* 0x0000008805887221 */ /* 0x000fe20000010000 */
[C---:B--2---:R-:W-:Y:S04]  /*c1b0*/  HMMA.16816.F32.BF16 R88, R112.reuse, R120, R88 ;  /* 0x000000787058723c */ /* 0x044fe80000041858 */
[----:B------:R-:W-:Y:S01]  /*c1c0*/  MUFU.EX2 R3, R3 ;  /* 0x0000000300037308 */ /* 0x000fe20000000800 */
[--C-:B------:R-:W-:Y:S01]  /*c1d0*/  FFMA.FTZ R5, R60, UR4, -R132.reuse ;  /* 0x000000043c057c23 */ /* 0x100fe20008010884 */
[--C-:B------:R-:W-:Y:S01]  /*c1e0*/  FFMA.FTZ R60, R62, UR4, -R119.reuse ;  /* 0x000000043e3c7c23 */ /* 0x100fe20008010877 */
[----:B------:R-:W-:Y:S01]  /*c1f0*/  FFMA.FTZ R62, R66, UR4, -R119 ;  /* 0x00000004423e7c23 */ /* 0x000fe20008010877 */
[C---:B------:R-:W-:Y:S01]  /*c200*/  HMMA.16816.F32.BF16 R12, R112.reuse, R122, R12 ;  /* 0x0000007a700c723c */ /* 0x040fe2000004180c */
[----:B------:R-:W2:Y:S05]  /*c210*/  LDSM.16.MT88.4 R120, [R156+0x9400] ;  /* 0x009400009c78783b */ /* 0x000eaa0000004200 */
[----:B------:R-:W-:Y:S01]  /*c220*/  MUFU.EX2 R148, R148 ;  /* 0x0000009400947308 */ /* 0x000fe20000000800 */
[C---:B-1----:R-:W-:Y:S06]  /*c230*/  HMMA.16816.F32.BF16 R92, R112.reuse, R124, R92 ;  /* 0x0000007c705c723c */ /* 0x042fec000004185c */
[C---:B------:R-:W-:Y:S03]  /*c240*/  HMMA.16816.F32.BF16 R96, R112.reuse, R126, R96 ;  /* 0x0000007e7060723c */ /* 0x040fe60000041860 */
[----:B------:R1:W-:Y:S02]  /*c250*/  MUFU.EX2 R125, R16 ;  /* 0x00000010007d7308 */ /* 0x0003e40000000800 */
[----:B------:R-:W-:Y:S01]  /*c260*/  FFMA.FTZ R124, R17, UR4, -R132 ;  /* 0x00000004117c7c23 */ /* 0x000fe20008010884 */
[----:B------:R-:W-:Y:S01]  /*c270*/  FMUL.FTZ R17, R116, R105 ;  /* 0x0000006974117220 */ /* 0x000fe20000410000 */
[C---:B---3--:R-:W-:Y:S01]  /*c280*/  F2FP.BF16.F32.PACK_AB R105, R118.reuse, R135 ;  /* 0x000000877669723e */ /* 0x048fe200000010ff */
[----:B------:R-:W-:Y:S05]  /*c290*/  FADD.FTZ R135, R135, R136 ;  /* 0x0000008887877221 */ /* 0x000fea0000010000 */
[----:B------:R3:W-:Y:S01]  /*c2a0*/  MUFU.EX2 R127, R140 ;  /* 0x0000008c007f7308 */ /* 0x0007e20000000800 */
[----:B------:R-:W-:Y:S09]  /*c2b0*/  FADD.FTZ R118, R118, R135 ;  /* 0x0000008776767221 */ /* 0x000ff20000010000 */
[----:B------:R-:W5:Y:S01]  /*c2c0*/  MUFU.EX2 R124, R124 ;  /* 0x0000007c007c7308 */ /* 0x000f620000000800 */
[----:B-1----:R-:W-:Y:S01]  /*c2d0*/  FMUL.FTZ R16, R116, R104 ;  /* 0x0000006874107220 */ /* 0x002fe20000410000 */
[----:B------:R-:W-:Y:S01]  /*c2e0*/  F2FP.BF16.F32.PACK_AB R104, R7, R134 ;  /* 0x000000860768723e */ /* 0x000fe200000010ff */
[----:B------:R-:W-:Y:S01]  /*c2f0*/  FFMA.FTZ R116, R45, UR4, -R132 ;  /* 0x000000042d747c23 */ /* 0x000fe20008010884 */
[----:B------:R-:W-:Y:S01]  /*c300*/  FADD.FTZ R134, R134, R133 ;  /* 0x0000008586867221 */ /* 0x000fe20000010000 */
[----:B------:R-:W-:Y:S03]  /*c310*/  LDSM.16.MT88.4 R44, [R158+0xcc00] ;  /* 0x00cc00009e2c783b */ /* 0x000fe60000004200 */
[C---:B----4-:R-:W-:Y:S02]  /*c320*/  HMMA.16816.F32.BF16 R16, R112.reuse, R128, R16 ;  /* 0x000000807010723c */ /* 0x050fe40000041810 */
[----:B------:R-:W1:Y:S01]  /*c330*/  MUFU.EX2 R126, R139 ;  /* 0x0000008b007e7308 */ /* 0x000e620000000800 */
[--C-:B---3--:R-:W-:Y:S01]  /*c340*/  FFMA.FTZ R140, R22, UR4, -R119.reuse ;  /* 0x00000004168c7c23 */ /* 0x108fe20008010877 */
[----:B------:R-:W-:Y:S01]  /*c350*/  FADD.FTZ R134, R7, R134 ;  /* 0x0000008607867221 */ /* 0x000fe20000010000 */
[--C-:B------:R-:W-:Y:S01]  /*c360*/  FFMA.FTZ R7, R63, UR4, -R119.reuse ;  /* 0x000000043f077c23 */ /* 0x100fe20008010877 */
[----:B------:R-:W-:Y:S01]  /*c370*/  HMMA.16816.F32.BF16 R100, R112, R130, R100 ;  /* 0x000000827064723c */ /* 0x000fe20000041864 */
[----:B------:R-:W3:Y:S05]  /*c380*/  LDSM.16.MT88.4 R112, [R158+0xb400] ;  /* 0x00b400009e70783b */ /* 0x000eea0000004200 */
[----:B------:R-:W-:Y:S01]  /*c390*/  MUFU.EX2 R140, R140 ;  /* 0x0000008c008c7308 */ /* 0x000fe20000000800 */
[----:B-----5:R-:W-:Y:S01]  /*c3a0*/  F2FP.BF16.F32.PACK_AB R106, R124, R125 ;  /* 0x0000007d7c6a723e */ /* 0x020fe200000010ff */
[--C-:B------:R-:W-:Y:S03]  /*c3b0*/  FFMA.FTZ R128, R20, UR4, -R132.reuse ;  /* 0x0000000414807c23 */ /* 0x100fe60008010884 */
[--C-:B------:R-:W-:Y:S01]  /*c3c0*/  FFMA.FTZ R130, R24, UR4, -R132.reuse ;  /* 0x0000000418827c23 */ /* 0x100fe20008010884 */
[--C-:B------:R-:W-:Y:S01]  /*c3d0*/  FFMA.FTZ R129, R21, UR4, -R132.reuse ;  /* 0x0000000415817c23 */ /* 0x100fe20008010884 */
[----:B------:R-:W-:Y:S01]  /*c3e0*/  FFMA.FTZ R131, R23, UR4, -R119 ;  /* 0x0000000417837c23 */ /* 0x000fe20008010877 */
[----:B-1----:R-:W-:Y:S01]  /*c3f0*/  F2FP.BF16.F32.PACK_AB R107, R126, R127 ;  /* 0x0000007f7e6b723e */ /* 0x002fe200000010ff */
[----:B------:R-:W-:Y:S01]  /*c400*/  FFMA.FTZ R139, R25, UR4, -R132 ;  /* 0x00000004198b7c23 */ /* 0x000fe20008010884 */
[----:B------:R-:W-:Y:S01]  /*c410*/  MUFU.EX2 R116, R116 ;  /* 0x0000007400747308 */ /* 0x000fe20000000800 */
[----:B------:R-:W-:Y:S01]  /*c420*/  FADD.FTZ R125, R125, R134 ;  /* 0x000000867d7d7221 */ /* 0x000fe20000010000 */
[----:B------:R-:W-:Y:S03]  /*c430*/  FADD.FTZ R127, R127, R118 ;  /* 0x000000767f7f7221 */ /* 0x000fe60000010000 */
[C---:B------:R-:W-:Y:S05]  /*c440*/  HMMA.16816.F32.BF16 R8, R104.reuse, R108, R8 ;  /* 0x0000006c6808723c */ /* 0x040fea0000041808 */
[----:B------:R-:W-:Y:S01]  /*c450*/  MUFU.EX2 R149, R149 ;  /* 0x0000009500957308 */ /* 0x000fe20000000800 */
[----:B------:R-:W-:Y:S01]  /*c460*/  FADD.FTZ R125, R124, R125 ;  /* 0x0000007d7c7d7221 */ /* 0x000fe20000010000 */
[C---:B------:R-:W-:Y:S01]  /*c470*/  HMMA.16816.F32.BF16 R68, R104.reuse, R110, R68 ;  /* 0x0000006e6844723c */ /* 0x040fe20000041844 */
[----:B------:R-:W1:Y:S07]  /*c480*/  LDSM.16.MT88.4 R108, [R156+0xb400] ;  /* 0x00b400009c6c783b */ /* 0x000e6e0000004200 */
[----:B------:R-:W-:Y:S01]  /*c490*/  MUFU.EX2 R48, R48 ;  /* 0x0000003000307308 */ /* 0x000fe20000000800 */
[C---:B--2---:R-:W-:Y:S03]  /*c4a0*/  HMMA.16816.F32.BF16 R72, R104.reuse, R120, R72 ;  /* 0x000000786848723c */ /* 0x044fe60000041848 */
[----:B------:R-:W-:Y:S03]  /*c4b0*/  FADD.FTZ R127, R126, R127 ;  /* 0x0000007f7e7f7221 */ /* 0x000fe60000010000 */
[C---:B------:R-:W-:Y:S01]  /*c4c0*/  HMMA.16816.F32.BF16 R76, R104.reuse, R122, R76 ;  /* 0x0000007a684c723c */ /* 0x040fe2000004184c */
[----:B------:R-:W2:Y:S02]  /*c4d0*/  LDSM.16.MT88.4 R120, [R158+0xd400] ;  /* 0x00d400009e78783b */ /* 0x000ea40000004200 */
[----:B------:R-:W-:Y:S03]  /*c4e0*/  MUFU.EX2 R49, R49 ;  /* 0x0000003100317308 */ /* 0x000fe60000000800 */
[C---:B---3--:R-:W-:Y:S07]  /*c4f0*/  HMMA.16816.F32.BF16 R80, R104.reuse, R112, R80 ;  /* 0x000000706850723c */ /* 0x048fee0000041850 */
[----:B------:R-:W-:Y:S01]  /*c500*/  MUFU.EX2 R50, R50 ;  /* 0x0000003200327308 */ /* 0x000fe20000000800 */
[C---:B------:R-:W-:Y:S01]  /*c510*/  HMMA.16816.F32.BF16 R84, R104.reuse, R114, R84 ;  /* 0x000000726854723c */ /* 0x040fe20000041854 */
[----:B------:R-:W3:Y:S08]  /*c520*/  LDSM.16.MT88.4 R112, [R156+0xd400] ;  /* 0x00d400009c70783b */ /* 0x000ef00000004200 */
[----:B------:R-:W-:Y:S10]  /*c530*/  MUFU.EX2 R51, R51 ;  /* 0x0000003300337308 */ /* 0x000ff40000000800 */
[----:B------:R-:W-:Y:S01]  /*c540*/  MUFU.EX2 R128, R128 ;  /* 0x0000008000807308 */ /* 0x000fe20000000800 */
[C---:B-1----:R-:W-:Y:S09]  /*c550*/  HMMA.16816.F32.BF16 R88, R104.reuse, R108, R88 ;  /* 0x0000006c6858723c */ /* 0x042ff20000041858 */
[----:B------:R-:W1:Y:S01]  /*c560*/  MUFU.EX2 R129, R129 ;  /* 0x0000008100817308 */ /* 0x000e620000000800 */
[C---:B------:R-:W-:Y:S01]  /*c570*/  HMMA.16816.F32.BF16 R12, R104.reuse, R110, R12 ;  /* 0x0000006e680c723c */ /* 0x040fe2000004180c */
[----:B------:R-:W4:Y:S05]  /*c580*/  LDSM.16.MT88.4 R108, [R158+0x9800] ;  /* 0x009800009e6c783b */ /* 0x000f2a0000004200 */
[C---:B--2---:R-:W-:Y:S03]  /*c590*/  HMMA.16816.F32.BF16 R92, R104.reuse, R120, R92 ;  /* 0x00000078685c723c */ /* 0x044fe6000004185c */
[----:B------:R-:W2:Y:S03]  /*c5a0*/  MUFU.EX2 R131, R131 ;  /* 0x0000008300837308 */ /* 0x000ea60000000800 */
[C---:B------:R-:W-:Y:S07]  /*c5b0*/  HMMA.16816.F32.BF16 R96, R104.reuse, R122, R96 ;  /* 0x0000007a6860723c */ /* 0x040fee0000041860 */
[----:B------:R-:W-:Y:S01]  /*c5c0*/  MUFU.EX2 R130, R130 ;  /* 0x0000008200827308 */ /* 0x000fe20000000800 */
[--C-:B------:R-:W-:Y:S01]  /*c5d0*/  FFMA.FTZ R121, R26, UR4, -R119.reuse ;  /* 0x000000041a797c23 */ /* 0x100fe20008010877 */
[C---:B---3--:R-:W-:Y:S03]  /*c5e0*/  HMMA.16816.F32.BF16 R16, R104.reuse, R112, R16 ;  /* 0x000000706810723c */ /* 0x048fe60000041810 */
[--C-:B------:R-:W-:Y:S03]  /*c5f0*/  FFMA.FTZ R120, R27, UR4, -R119.reuse ;  /* 0x000000041b787c23 */ /* 0x100fe60008010877 */
[----:B------:R-:W-:Y:S01]  /*c600*/  HMMA.16816.F32.BF16 R100, R104, R114, R100 ;  /* 0x000000726864723c */ /* 0x000fe20000041864 */
[----:B------:R-:W3:Y:S01]  /*c610*/  LDSM.16.MT88.4 R24, [R156+0x9800] ;  /* 0x009800009c18783b */ /* 0x000ee20000004200 */
[----:B------:R-:W5:Y:S03]  /*c620*/  MUFU.EX2 R139, R139 ;  /* 0x0000008b008b7308 */ /* 0x000f660000000800 */
[----:B-1----:R-:W-:Y:S01]  /*c630*/  F2FP.BF16.F32.PACK_AB R20, R129, R128 ;  /* 0x000000808114723e */ /* 0x002fe200000010ff */
[--C-:B------:R-:W-:Y:S01]  /*c640*/  FFMA.FTZ R113, R28, UR4, -R132.reuse ;  /* 0x000000041c717c23 */ /* 0x100fe20008010884 */
[----:B--2---:R-:W-:Y:S01]  /*c650*/  F2FP.BF16.F32.PACK_AB R21, R131, R140 ;  /* 0x0000008c8315723e */ /* 0x004fe200000010ff */
[--C-:B------:R-:W-:Y:S01]  /*c660*/  FFMA.FTZ R112, R29, UR4, -R132.reuse ;  /* 0x000000041d707c23 */ /* 0x100fe20008010884 */
[----:B------:R-:W1:Y:S03]  /*c670*/  LDSM.16.MT88.4 R104, [R158+0xb800] ;  /* 0x00b800009e68783b */ /* 0x000e660000004200 */
[----:B------:R-:W-:Y:S01]  /*c680*/  MUFU.EX2 R121, R121 ;  /* 0x0000007900797308 */ /* 0x000fe20000000800 */
[--C-:B------:R-:W-:Y:S01]  /*c690*/  FFMA.FTZ R114, R31, UR4, -R119.reuse ;  /* 0x000000041f727c23 */ /* 0x100fe20008010877 */
[----:B------:R-:W-:Y:S01]  /*c6a0*/  FFMA.FTZ R123, R33, UR4, -R132 ;  /* 0x00000004217b7c23 */ /* 0x000fe20008010884 */
[--C-:B------:R-:W-:Y:S01]  /*c6b0*/  FFMA.FTZ R122, R34, UR4, -R119.reuse ;  /* 0x00000004227a7c23 */ /* 0x100fe20008010877 */
[----:B------:R-:W-:Y:S01]  /*c6c0*/  FFMA.FTZ R115, R35, UR4, -R119 ;  /* 0x0000000423737c23 */ /* 0x000fe20008010877 */
[----:B------:R-:W-:Y:S01]  /*c6d0*/  FADD.FTZ R128, R128, R125 ;  /* 0x0000007d80807221 */ /* 0x000fe20000010000 */
[----:B------:R-:W-:Y:S01]  /*c6e0*/  FADD.FTZ R140, R140, R127 ;  /* 0x0000007f8c8c7221 */ /* 0x000fe20000010000 */
[----:B------:R-:W-:Y:S03]  /*c6f0*/  LDSM.16.MT88.4 R28, [R158+0x9c00] ;  /* 0x009c00009e1c783b */ /* 0x000fe60000004200 */
[----:B------:R-:W2:Y:S01]  /*c700*/  MUFU.EX2 R120, R120 ;  /* 0x0000007800787308 */ /* 0x000ea20000000800 */
[----:B-----5:R-:W-:Y:S01]  /*c710*/  F2FP.BF16.F32.PACK_AB R22, R139, R130 ;  /* 0x000000828b16723e */ /* 0x020fe200000010ff */
[----:B------:R-:W-:Y:S01]  /*c720*/  FADD.FTZ R129, R129, R128 ;  /* 0x0000008081817221 */ /* 0x000fe20000010000 */
[----:B------:R-:W-:Y:S07]  /*c730*/  FADD.FTZ R140, R131, R140 ;  /* 0x0000008c838c7221 */ /* 0x000fee0000010000 */
[----:B------:R-:W-:Y:S10]  /*c740*/  MUFU.EX2 R112, R112 ;  /* 0x0000007000707308 */ /* 0x000ff40000000800 */
[----:B------:R-:W-:Y:S01]  /*c750*/  MUFU.EX2 R114, R114 ;  /* 0x0000007200727308 */ /* 0x000fe20000000800 */
[C---:B--2---:R-:W-:Y:S01]  /*c760*/  F2FP.BF16.F32.PACK_AB R23, R120.reuse, R121 ;  /* 0x000000797817723e */ /* 0x044fe200000010ff */
[----:B------:R-:W-:Y:S04]  /*c770*/  FADD.FTZ R121, R121, R140 ;  /* 0x0000008c79797221 */ /* 0x000fe80000010000 */
[----:B------:R-:W-:Y:S02]  /*c780*/  FADD.FTZ R120, R120, R121 ;  /* 0x0000007978787221 */ /* 0x000fe40000010000 */
[C---:B----4-:R-:W-:Y:S02]  /*c790*/  HMMA.16816.F32.BF16 R8, R20.reuse, R108, R8 ;  /* 0x0000006c1408723c */ /* 0x050fe40000041808 */
[----:B------:R-:W-:Y:S04]  /*c7a0*/  MUFU.EX2 R123, R123 ;  /* 0x0000007b007b7308 */ /* 0x000fe80000000800 */
[C---:B------:R-:W-:Y:S01]  /*c7b0*/  HMMA.16816.F32.BF16 R68, R20.reuse, R110, R68 ;  /* 0x0000006e1444723c */ /* 0x040fe20000041844 */
[----:B------:R-:W2:Y:S05]  /*c7c0*/  LDSM.16.MT88.4 R108, [R156+0xb800] ;  /* 0x00b800009c6c783b */ /* 0x000eaa0000004200 */
[----:B------:R-:W-:Y:S01]  /*c7d0*/  MUFU.EX2 R115, R115 ;  /* 0x0000007300737308 */ /* 0x000fe20000000800 */
[C---:B---3--:R-:W-:Y:S09]  /*c7e0*/  HMMA.16816.F32.BF16 R72, R20.reuse, R24, R72 ;  /* 0x000000181448723c */ /* 0x048ff20000041848 */
[----:B------:R-:W-:Y:S01]  /*c7f0*/  MUFU.EX2 R113, R113 ;  /* 0x0000007100717308 */ /* 0x000fe20000000800 */
[C---:B------:R-:W-:Y:S01]  /*c800*/  HMMA.16816.F32.BF16 R76, R20.reuse, R26, R76 ;  /* 0x0000001a144c723c */ /* 0x040fe2000004184c */
[----:B------:R-:W3:Y:S05]  /*c810*/  LDSM.16.MT88.4 R24, [R158+0xd800] ;  /* 0x00d800009e18783b */ /* 0x000eea0000004200 */
[C---:B-1----:R-:W-:Y:S03]  /*c820*/  HMMA.16816.F32.BF16 R80, R20.reuse, R104, R80 ;  /* 0x000000681450723c */ /* 0x042fe60000041850 */
[----:B------:R-:W-:Y:S03]  /*c830*/  MUFU.EX2 R143, R143 ;  /* 0x0000008f008f7308 */ /* 0x000fe60000000800 */
[C---:B------:R-:W-:Y:S01]  /*c840*/  HMMA.16816.F32.BF16 R84, R20.reuse, R106, R84 ;  /* 0x0000006a1454723c */ /* 0x040fe20000041854 */
[----:B------:R-:W1:Y:S06]  /*c850*/  LDSM.16.MT88.4 R104, [R156+0xd800] ;  /* 0x00d800009c68783b */ /* 0x000e6c0000004200 */
[----:B------:R-:W-:Y:S10]  /*c860*/  MUFU.EX2 R122, R122 ;  /* 0x0000007a007a7308 */ /* 0x000ff40000000800 */
[----:B------:R-:W-:Y:S01]  /*c870*/  MUFU.EX2 R52, R52 ;  /* 0x0000003400347308 */ /* 0x000fe20000000800 */
[C---:B--2---:R-:W-:Y:S09]  /*c880*/  HMMA.16816.F32.BF16 R88, R20.reuse, R108, R88 ;  /* 0x0000006c1458723c */ /* 0x044ff20000041858 */
[----:B------:R-:W-:Y:S01]  /*c890*/  MUFU.EX2 R53, R53 ;  /* 0x0000003500357308 */ /* 0x000fe20000000800 */
[C---:B------:R-:W-:Y:S09]  /*c8a0*/  HMMA.16816.F32.BF16 R12, R20.reuse, R110, R12 ;  /* 0x0000006e140c723c */ /* 0x040ff2000004180c */
[----:B------:R-:W-:Y:S02]  /*c8b0*/  MUFU.EX2 R54, R54 ;  /* 0x0000003600367308 */ /* 0x000fe40000000800 */
[--C-:B------:R-:W-:Y:S01]  /*c8c0*/  FFMA.FTZ R108, R32, UR4, -R132.reuse ;  /* 0x00000004206c7c23 */ /* 0x100fe20008010884 */
[C---:B---3--:R-:W-:Y:S01]  /*c8d0*/  HMMA.16816.F32.BF16 R92, R20.reuse, R24, R92 ;  /* 0x00000018145c723c */ /* 0x048fe2000004185c */
[----:B------:R-:W-:Y:S05]  /*c8e0*/  LDSM.16.MT88.4 R32, [R158+0xbc00] ;  /* 0x00bc00009e20783b */ /* 0x000fea0000004200 */
[C---:B------:R-:W-:Y:S01]  /*c8f0*/  HMMA.16816.F32.BF16 R96, R20.reuse, R26, R96 ;  /* 0x0000001a1460723c */ /* 0x040fe20000041860 */
[----:B------:R-:W2:Y:S02]  /*c900*/  MUFU.EX2 R108, R108 ;  /* 0x0000006c006c7308 */ /* 0x000ea40000000800 */
[----:B------:R-:W3:Y:S03]  /*c910*/  LDSM.16.MT88.4 R24, [R156+0x9c00] ;  /* 0x009c00009c18783b */ /* 0x000ee60000004200 */
[C---:B-1----:R-:W-:Y:S05]  /*c920*/  HMMA.16816.F32.BF16 R16, R20.reuse, R104, R16 ;  /* 0x000000681410723c */ /* 0x042fea0000041810 */
[----:B------:R-:W-:Y:S01]  /*c930*/  MUFU.EX2 R55, R55 ;  /* 0x0000003700377308 */ /* 0x000fe20000000800 */
[----:B------:R-:W-:Y:S05]  /*c940*/  HMMA.16816.F32.BF16 R100, R20, R106, R100 ;  /* 0x0000006a1464723c */ /* 0x000fea0000041864 */
[--C-:B------:R-:W-:Y:S01]  /*c950*/  FFMA.FTZ R105, R36, UR4, -R132.reuse ;  /* 0x0000000424697c23 */ /* 0x100fe20008010884 */
[--C-:B------:R-:W-:Y:S01]  /*c960*/  FFMA.FTZ R104, R37, UR4, -R132.reuse ;  /* 0x0000000425687c23 */ /* 0x100fe20008010884 */
[----:B--2---:R-:W-:Y:S01]  /*c970*/  F2FP.BF16.F32.PACK_AB R22, R123, R108 ;  /* 0x0000006c7b16723e */ /* 0x004fe200000010ff */
[----:B------:R-:W-:Y:S01]  /*c980*/  FFMA.FTZ R106, R39, UR4, -R119 ;  /* 0x00000004276a7c23 */ /* 0x000fe20008010877 */
[----:B------:R-:W-:Y:S01]  /*c990*/  MUFU.EX2 R56, R56 ;  /* 0x0000003800387308 */ /* 0x000fe20000000800 */
[----:B------:R-:W-:Y:S01]  /*c9a0*/  LDSM.16.MT88.4 R36, [R158+0xc000] ;  /* 0x00c000009e24783b */ /* 0x000fe20000004200 */
[----:B------:R-:W-:Y:S01]  /*c9b0*/  F2FP.BF16.F32.PACK_AB R20, R112, R113 ;  /* 0x000000717014723e */ /* 0x000fe200000010ff */
[----:B------:R-:W-:Y:S01]  /*c9c0*/  FFMA.FTZ R107, R40, UR4, -R132 ;  /* 0x00000004286b7c23 */ /* 0x000fe20008010884 */
[C---:B------:R-:W-:Y:S01]  /*c9d0*/  F2FP.BF16.F32.PACK_AB R21, R114.reuse, R143 ;  /* 0x0000008f7215723e */ /* 0x040fe200000010ff */
[----:B------:R-:W-:Y:S01]  /*c9e0*/  FADD.FTZ R143, R143, R120 ;  /* 0x000000788f8f7221 */ /* 0x000fe20000010000 */
[----:B------:R-:W-:Y:S01]  /*c9f0*/  F2FP.BF16.F32.PACK_AB R23, R115, R122 ;  /* 0x0000007a7317723e */ /* 0x000fe200000010ff */
[----:B------:R-:W-:Y:S03]  /*ca00*/  FFMA.FTZ R132, R65, UR4, -R132 ;  /* 0x0000000441847c23 */ /* 0x000fe60008010884 */
[----:B------:R-:W-:Y:S01]  /*ca10*/  MUFU.EX2 R105, R105 ;  /* 0x0000006900697308 */ /* 0x000fe20000000800 */
[----:B------:R-:W-:Y:S01]  /*ca20*/  LDSM.16.MT88.4 R40, [R158+0xc400] ;  /* 0x00c400009e28783b */ /* 0x000fe20000004200 */
[----:B------:R-:W-:Y:S01]  /*ca30*/  FADD.FTZ R143, R114, R143 ;  /* 0x0000008f728f7221 */ /* 0x000fe20000010000 */
[----:B------:R-:W-:Y:S01]  /*ca40*/  FFMA.FTZ R119, R67, UR4, -R119 ;  /* 0x0000000443777c23 */ /* 0x000fe20008010877 */
[C---:B------:R-:W-:Y:S06]  /*ca50*/  HMMA.16816.F32.BF16 R8, R20.reuse, R28, R8 ;  /* 0x0000001c1408723c */ /* 0x040fec0000041808 */
[----:B------:R-:W1:Y:S01]  /*ca60*/  MUFU.EX2 R104, R104 ;  /* 0x0000006800687308 */ /* 0x000e620000000800 */
[----:B------:R-:W-:Y:S01]  /*ca70*/  FADD.FTZ R122, R122, R143 ;  /* 0x0000008f7a7a7221 */ /* 0x000fe20000010000 */
[C---:B------:R-:W-:Y:S01]  /*ca80*/  HMMA.16816.F32.BF16 R68, R20.reuse, R30, R68 ;  /* 0x0000001e1444723c */ /* 0x040fe20000041844 */
[----:B------:R-:W2:Y:S07]  /*ca90*/  LDSM.16.MT88.4 R28, [R156+0xbc00] ;  /* 0x00bc00009c1c783b */ /* 0x000eae0000004200 */
[----:B------:R-:W4:Y:S01]  /*caa0*/  MUFU.EX2 R106, R106 ;  /* 0x0000006a006a7308 */ /* 0x000f220000000800 */
[C---:B---3--:R-:W-:Y:S03]  /*cab0*/  HMMA.16816.F32.BF16 R72, R20.reuse, R24, R72 ;  /* 0x000000181448723c */ /* 0x048fe60000041848 */
[----:B------:R-:W-:Y:S03]  /*cac0*/  FADD.FTZ R122, R115, R122 ;  /* 0x0000007a737a7221 */ /* 0x000fe60000010000 */
[C---:B------:R-:W-:Y:S01]  /*cad0*/  HMMA.16816.F32.BF16 R76, R20.reuse, R26, R76 ;  /* 0x0000001a144c723c */ /* 0x040fe2000004184c */
[----:B------:R-:W3:Y:S02]  /*cae0*/  LDSM.16.MT88.4 R24, [R158+0xdc00] ;  /* 0x00dc00009e18783b */ /* 0x000ee40000004200 */
[----:B------:R-:W5:Y:S03]  /*caf0*/  MUFU.EX2 R107, R107 ;  /* 0x0000006b006b7308 */ /* 0x000f660000000800 */
[C---:B------:R-:W-:Y:S07]  /*cb00*/  HMMA.16816.F32.BF16 R80, R20.reuse, R32, R80 ;  /* 0x000000201450723c */ /* 0x040fee0000041850 */
        /* <DEDUP_REMOVED lines=10> */
[----:B------:R-:W-:Y:S03]  /*cbb0*/  MUFU.EX2 R6, R6 ;  /* 0x0000000600067308 */ /* 0x000fe60000000800 */
[C---:B------:R-:W-:Y:S01]  /*cbc0*/  HMMA.16816.F32.BF16 R96, R20.reuse, R26, R96 ;  /* 0x0000001a1460723c */ /* 0x040fe20000041860 */
[----:B------:R-:W3:Y:S06]  /*cbd0*/  LDSM.16.MT88.4 R24, [R156+0xa000] ;  /* 0x00a000009c18783b */ /* 0x000eec0000004200 */
[----:B------:R-:W-:Y:S01]  /*cbe0*/  MUFU.EX2 R60, R60 ;  /* 0x0000003c003c7308 */ /* 0x000fe20000000800 */
[C---:B-1----:R-:W-:Y:S09]  /*cbf0*/  HMMA.16816.F32.BF16 R16, R20.reuse, R32, R16 ;  /* 0x000000201410723c */ /* 0x042ff20000041810 */
[----:B------:R-:W1:Y:S01]  /*cc00*/  MUFU.EX2 R7, R7 ;  /* 0x0000000700077308 */ /* 0x000e620000000800 */
[----:B------:R-:W-:Y:S01]  /*cc10*/  HMMA.16816.F32.BF16 R100, R20, R34, R100 ;  /* 0x000000221464723c */ /* 0x000fe20000041864 */
[----:B------:R-:W1:Y:S06]  /*cc20*/  LDSM.16.MT88.4 R32, [R156+0xc000] ;  /* 0x00c000009c20783b */ /* 0x000e6c0000004200 */
[----:B------:R-:W-:Y:S02]  /*cc30*/  F2FP.BF16.F32.PACK_AB R20, R104, R105 ;  /* 0x000000696814723e */ /* 0x000fe400000010ff */
[----:B------:R-:W-:Y:S02]  /*cc40*/  MUFU.EX2 R61, R61 ;  /* 0x0000003d003d7308 */ /* 0x000fe40000000800 */
[----:B----4-:R-:W-:Y:S01]  /*cc50*/  F2FP.BF16.F32.PACK_AB R21, R106, R145 ;  /* 0x000000916a15723e */ /* 0x010fe200000010ff */
[----:B------:R-:W-:Y:S01]  /*cc60*/  FADD.FTZ R145, R145, R122 ;  /* 0x0000007a91917221 */ /* 0x000fe20000010000 */
[----:B-----5:R-:W-:Y:S02]  /*cc70*/  F2FP.BF16.F32.PACK_AB R22, R144, R107 ;  /* 0x0000006b9016723e */ /* 0x020fe400000010ff */
[C---:B------:R-:W-:Y:S04]  /*cc80*/  F2FP.BF16.F32.PACK_AB R23, R147.reuse, R146 ;  /* 0x000000929317723e */ /* 0x040fe800000010ff */
[----:B------:R-:W4:Y:S01]  /*cc90*/  MUFU.EX2 R132, R132 ;  /* 0x0000008400847308 */ /* 0x000f220000000800 */
[----:B------:R-:W-:Y:S04]  /*cca0*/  FADD.FTZ R145, R106, R145 ;  /* 0x000000916a917221 */ /* 0x000fe80000010000 */
[----:B------:R-:W-:Y:S01]  /*ccb0*/  FADD.FTZ R146, R146, R145 ;  /* 0x0000009192927221 */ /* 0x000fe20000010000 */
[C---:B--2---:R-:W-:Y:S04]  /*ccc0*/  HMMA.16816.F32.BF16 R8, R20.reuse, R28, R8 ;  /* 0x0000001c1408723c */ /* 0x044fe80000041808 */
[----:B------:R-:W-:Y:S01]  /*ccd0*/  MUFU.EX2 R62, R62 ;  /* 0x0000003e003e7308 */ /* 0x000fe20000000800 */
[----:B------:R-:W-:Y:S01]  /*cce0*/  FADD.FTZ R147, R147, R146 ;  /* 0x0000009293937221 */ /* 0x000fe20000010000 */
[C---:B------:R-:W-:Y:S01]  /*ccf0*/  HMMA.16816.F32.BF16 R68, R20.reuse, R30, R68 ;  /* 0x0000001e1444723c */ /* 0x040fe20000041844 */
[----:B------:R-:W2:Y:S07]  /*cd00*/  LDSM.16.MT88.4 R28, [R158+0xe000] ;  /* 0x00e000009e1c783b */ /* 0x000eae0000004200 */
[----:B------:R-:W5:Y:S01]  /*cd10*/  MUFU.EX2 R119, R119 ;  /* 0x0000007700777308 */ /* 0x000f620000000800 */
[C---:B---3--:R-:W-:Y:S06]  /*cd20*/  HMMA.16816.F32.BF16 R72, R20.reuse, R24, R72 ;  /* 0x000000181448723c */ /* 0x048fec0000041848 */
[C---:B------:R-:W-:Y:S01]  /*cd30*/  HMMA.16816.F32.BF16 R76, R20.reuse, R26, R76 ;  /* 0x0000001a144c723c */ /* 0x040fe2000004184c */
[----:B------:R-:W3:Y:S05]  /*cd40*/  LDSM.16.MT88.4 R24, [R156+0xe000] ;  /* 0x00e000009c18783b */ /* 0x000eea0000004200 */
[C---:B------:R-:W-:Y:S06]  /*cd50*/  HMMA.16816.F32.BF16 R80, R20.reuse, R36, R80 ;  /* 0x000000241450723c */ /* 0x040fec0000041850 */
[C---:B------:R-:W-:Y:S01]  /*cd60*/  HMMA.16816.F32.BF16 R84, R20.reuse, R38, R84 ;  /* 0x000000261454723c */ /* 0x040fe20000041854 */
[----:B------:R-:W4:Y:S05]  /*cd70*/  LDSM.16.MT88.4 R36, [R158+0xa400] ;  /* 0x00a400009e24783b */ /* 0x000f2a0000004200 */
        /* <DEDUP_REMOVED lines=8> */
[----:B------:R-:W-:Y:S01]  /*ce00*/  HMMA.16816.F32.BF16 R100, R20, R26, R100 ;  /* 0x0000001a1464723c */ /* 0x000fe20000041864 */
[----:B------:R-:W2:Y:S04]  /*ce10*/  LDSM.16.MT88.4 R20, [R156+0xc400] ;  /* 0x00c400009c14783b */ /* 0x000ea80000004200 */
[----:B------:R-:W-:Y:S01]  /*ce20*/  F2FP.BF16.F32.PACK_AB R30, R49, R48 ;  /* 0x00000030311e723e */ /* 0x000fe200000010ff */
[----:B------:R-:W-:Y:S01]  /*ce30*/  FADD.FTZ R148, R148, R147 ;  /* 0x0000009394947221 */ /* 0x000fe20000010000 */
[----:B------:R-:W-:Y:S02]  /*ce40*/  F2FP.BF16.F32.PACK_AB R31, R51, R50 ;  /* 0x00000032331f723e */ /* 0x000fe400000010ff */
[----:B------:R-:W3:Y:S02]  /*ce50*/  LDSM.16.MT88.4 R24, [R158+0xe400] ;  /* 0x00e400009e18783b */ /* 0x000ee40000004200 */
[----:B------:R-:W-:Y:S03]  /*ce60*/  FADD.FTZ R149, R149, R148 ;  /* 0x0000009495957221 */ /* 0x000fe60000010000 */
[C---:B----4-:R-:W-:Y:S05]  /*ce70*/  HMMA.16816.F32.BF16 R8, R28.reuse, R36, R8 ;  /* 0x000000241c08723c */ /* 0x050fea0000041808 */
[----:B------:R-:W-:Y:S01]  /*ce80*/  FADD.FTZ R50, R50, R149 ;  /* 0x0000009532327221 */ /* 0x000fe20000010000 */
[C---:B------:R-:W-:Y:S01]  /*ce90*/  HMMA.16816.F32.BF16 R68, R28.reuse, R38, R68 ;  /* 0x000000261c44723c */ /* 0x040fe20000041844 */
[----:B------:R-:W-:Y:S04]  /*cea0*/  LDSM.16.MT88.4 R36, [R158+0xa800] ;  /* 0x00a800009e24783b */ /* 0x000fe80000004200 */
[----:B------:R-:W-:Y:S01]  /*ceb0*/  FADD.FTZ R51, R51, R50 ;  /* 0x0000003233337221 */ /* 0x000fe20000010000 */
[C---:B-1----:R-:W-:Y:S06]  /*cec0*/  HMMA.16816.F32.BF16 R72, R28.reuse, R32, R72 ;  /* 0x000000201c48723c */ /* 0x042fec0000041848 */
[C---:B------:R-:W-:Y:S01]  /*ced0*/  HMMA.16816.F32.BF16 R76, R28.reuse, R34, R76 ;  /* 0x000000221c4c723c */ /* 0x040fe2000004184c */
[----:B------:R-:W1:Y:S05]  /*cee0*/  LDSM.16.MT88.4 R32, [R156+0xe400] ;  /* 0x00e400009c20783b */ /* 0x000e6a0000004200 */
[C---:B------:R-:W-:Y:S06]  /*cef0*/  HMMA.16816.F32.BF16 R80, R28.reuse, R40, R80 ;  /* 0x000000281c50723c */ /* 0x040fec0000041850 */
[C---:B------:R-:W-:Y:S01]  /*cf00*/  HMMA.16816.F32.BF16 R84, R28.reuse, R42, R84 ;  /* 0x0000002a1c54723c */ /* 0x040fe20000041854 */
[----:B------:R-:W4:Y:S05]  /*cf10*/  LDSM.16.MT88.4 R40, [R156+0xa800] ;  /* 0x00a800009c28783b */ /* 0x000f2a0000004200 */
        /* <DEDUP_REMOVED lines=10> */
[----:B------:R-:W-:Y:S01]  /*cfc0*/  HMMA.16816.F32.BF16 R100, R28, R34, R100 ;  /* 0x000000221c64723c */ /* 0x000fe20000041864 */
[----:B------:R-:W1:Y:S04]  /*cfd0*/  LDSM.16.MT88.4 R28, [R156+0xc800] ;  /* 0x00c800009c1c783b */ /* 0x000e680000004200 */
[----:B------:R-:W-:Y:S01]  /*cfe0*/  FADD.FTZ R54, R54, R51 ;  /* 0x0000003336367221 */ /* 0x000fe20000010000 */
[C---:B------:R-:W-:Y:S03]  /*cff0*/  HMMA.16816.F32.BF16 R8, R20.reuse, R36, R8 ;  /* 0x000000241408723c */ /* 0x040fe60000041808 */
[----:B------:R-:W3:Y:S02]  /*d000*/  LDSM.16.MT88.4 R32, [R158+0xe800] ;  /* 0x00e800009e20783b */ /* 0x000ee40000004200 */
[----:B------:R-:W-:Y:S01]  /*d010*/  FADD.FTZ R55, R55, R54 ;  /* 0x0000003637377221 */ /* 0x000fe20000010000 */
[C---:B------:R-:W-:Y:S05]  /*d020*/  HMMA.16816.F32.BF16 R68, R20.reuse, R38, R68 ;  /* 0x000000261444723c */ /* 0x040fea0000041844 */
[----:B------:R-:W3:Y:S01]  /*d030*/  LDSM.16.MT88.4 R36, [R156+0xe800] ;  /* 0x00e800009c24783b */ /* 0x000ee20000004200 */
[C---:B----4-:R-:W-:Y:S05]  /*d040*/  HMMA.16816.F32.BF16 R72, R20.reuse, R40, R72 ;  /* 0x000000281448723c */ /* 0x050fea0000041848 */
[----:B------:R-:W-:Y:S01]  /*d050*/  FADD.FTZ R58, R58, R55 ;  /* 0x000000373a3a7221 */ /* 0x000fe20000010000 */
[C---:B------:R-:W-:Y:S01]  /*d060*/  HMMA.16816.F32.BF16 R76, R20.reuse, R42, R76 ;  /* 0x0000002a144c723c */ /* 0x040fe2000004184c */
[----:B------:R-:W4:Y:S04]  /*d070*/  LDSM.16.MT88.4 R40, [R158+0xac00] ;  /* 0x00ac00009e28783b */ /* 0x000f280000004200 */
[----:B------:R-:W-:Y:S01]  /*d080*/  FADD.FTZ R59, R59, R58 ;  /* 0x0000003a3b3b7221 */ /* 0x000fe20000010000 */
[C---:B--2---:R-:W-:Y:S06]  /*d090*/  HMMA.16816.F32.BF16 R80, R20.reuse, R24, R80 ;  /* 0x000000181450723c */ /* 0x044fec0000041850 */
[C---:B------:R-:W-:Y:S05]  /*d0a0*/  HMMA.16816.F32.BF16 R84, R20.reuse, R26, R84 ;  /* 0x0000001a1454723c */ /* 0x040fea0000041854 */
[----:B------:R-:W-:Y:S01]  /*d0b0*/  F2FP.BF16.F32.PACK_AB R25, R7, R60 ;  /* 0x0000003c0719723e */ /* 0x000fe200000010ff */
[C---:B-1----:R-:W-:Y:S05]  /*d0c0*/  HMMA.16816.F32.BF16 R88, R20.reuse, R28, R88 ;  /* 0x0000001c1458723c */ /* 0x042fea0000041858 */
[----:B------:R-:W-:Y:S01]  /*d0d0*/  F2FP.BF16.F32.PACK_AB R26, R132, R61 ;  /* 0x0000003d841a723e */ /* 0x000fe200000010ff */
[C---:B------:R-:W-:Y:S01]  /*d0e0*/  HMMA.16816.F32.BF16 R12, R20.reuse, R30, R12 ;  /* 0x0000001e140c723c */ /* 0x040fe2000004180c */
[----:B------:R-:W1:Y:S04]  /*d0f0*/  LDSM.16.MT88.4 R28, [R156+0xac00] ;  /* 0x00ac00009c1c783b */ /* 0x000e680000004200 */
[----:B-----5:R-:W-:Y:S01]  /*d100*/  F2FP.BF16.F32.PACK_AB R27, R119, R62 ;  /* 0x0000003e771b723e */ /* 0x020fe200000010ff */
[C---:B---3--:R-:W-:Y:S05]  /*d110*/  HMMA.16816.F32.BF16 R92, R20.reuse, R32, R92 ;  /* 0x00000020145c723c */ /* 0x048fea000004185c */
[----:B------:R-:W-:Y:S01]  /*d120*/  FADD.FTZ R24, R130, R129 ;  /* 0x0000008182187221 */ /* 0x000fe20000010000 */
[C---:B------:R-:W-:Y:S01]  /*d130*/  HMMA.16816.F32.BF16 R96, R20.reuse, R34, R96 ;  /* 0x000000221460723c */ /* 0x040fe20000041860 */
[----:B------:R-:W-:Y:S04]  /*d140*/  LDSM.16.MT88.4 R32, [R158+0xec00] ;  /* 0x00ec00009e20783b */ /* 0x000fe80000004200 */
[----:B------:R-:W-:Y:S01]  /*d150*/  FADD.FTZ R24, R139, R24 ;  /* 0x000000188b187221 */ /* 0x000fe20000010000 */
[C---:B------:R-:W-:Y:S05]  /*d160*/  HMMA.16816.F32.BF16 R16, R20.reuse, R36, R16 ;  /* 0x000000241410723c */ /* 0x040fea0000041810 */
[----:B------:R-:W-:Y:S01]  /*d170*/  FADD.FTZ R113, R113, R24 ;  /* 0x0000001871717221 */ /* 0x000fe20000010000 */
[----:B------:R-:W-:Y:S05]  /*d180*/  HMMA.16816.F32.BF16 R100, R20, R38, R100 ;  /* 0x000000261464723c */ /* 0x000fea0000041864 */
[----:B------:R-:W-:Y:S01]  /*d190*/  FADD.FTZ R113, R112, R113 ;  /* 0x0000007170717221 */ /* 0x000fe20000010000 */
[----:B------:R-:W-:Y:S01]  /*d1a0*/  F2FP.BF16.F32.PACK_AB R24, R6, R5 ;  /* 0x000000050618723e */ /* 0x000fe200000010ff */
[----:B------:R-:W-:Y:S04]  /*d1b0*/  FADD.FTZ R60, R60, R59 ;  /* 0x0000003b3c3c7221 */ /* 0x000fe80000010000 */
[----:B------:R-:W-:Y:S01]  /*d1c0*/  FADD.FTZ R64, R108, R113 ;  /* 0x000000716c407221 */ /* 0x000fe20000010000 */
[----:B------:R-:W-:Y:S01]  /*d1d0*/  FADD.FTZ R7, R7, R60 ;  /* 0x0000003c07077221 */ /* 0x000fe20000010000 */
[C---:B----4-:R-:W-:Y:S01]  /*d1e0*/  HMMA.16816.F32.BF16 R112, R24.reuse, R40, R8 ;  /* 0x000000281870723c */ /* 0x050fe20000041808 */
[----:B------:R-:W2:Y:S04]  /*d1f0*/  LDSM.16.MT88.4 R108, [R156+0xcc00] ;  /* 0x00cc00009c6c783b */ /* 0x000ea80000004200 */
[----:B------:R-:W-:Y:S01]  /*d200*/  FADD.FTZ R64, R123, R64 ;  /* 0x000000407b407221 */ /* 0x000fe20000010000 */
[C---:B------:R-:W-:Y:S03]  /*d210*/  HMMA.16816.F32.BF16 R68, R24.reuse, R42, R68 ;  /* 0x0000002a1844723c */ /* 0x040fe60000041844 */
[----:B------:R-:W3:Y:S02]  /*d220*/  LDSM.16.MT88.4 R8, [R156+0xec00] ;  /* 0x00ec00009c08783b */ /* 0x000ee40000004200 */
        /* <DEDUP_REMOVED lines=10> */
[C---:B--2---:R-:W-:Y:S04]  /*d2d0*/  HMMA.16816.F32.BF16 R88, R24.reuse, R108, R88 ;  /* 0x0000006c1858723c */ /* 0x044fe80000041858 */
        /* <DEDUP_REMOVED lines=9> */
[----:B------:R-:W-:Y:S01]  /*d370*/  MOV R3, R0 ;  /* 0x0000000000037202 */ /* 0x000fe20000000f00 */
[----:B------:R-:W-:Y:S01]  /*d380*/  FADD.FTZ R53, R53, R52 ;  /* 0x0000003435357221 */ /* 0x000fe20000010000 */
[----:B------:R-:W-:Y:S04]  /*d390*/  HMMA.16816.F32.BF16 R100, R24, R10, R100 ;  /* 0x0000000a1864723c */ /* 0x000fe80000041864 */
[----:B------:R-:W-:Y:S04]  /*d3a0*/  FADD.FTZ R56, R56, R53 ;  /* 0x0000003538387221 */ /* 0x000fe80000010000 */
[----:B------:R-:W-:Y:S04]  /*d3b0*/  FADD.FTZ R56, R57, R56 ;  /* 0x0000003839387221 */ /* 0x000fe80000010000 */
[----:B------:R-:W-:Y:S04]  /*d3c0*/  FADD.FTZ R5, R5, R56 ;  /* 0x0000003805057221 */ /* 0x000fe80000010000 */
[----:B------:R-:W-:Y:S04]  /*d3d0*/  FADD.FTZ R6, R6, R5 ;  /* 0x0000000506067221 */ /* 0x000fe80000010000 */
[----:B------:R-:W-:Y:S04]  /*d3e0*/  FADD.FTZ R61, R61, R6 ;  /* 0x000000063d3d7221 */ /* 0x000fe80000010000 */
[----:B------:R-:W-:Y:S01]  /*d3f0*/  FADD.FTZ R181, R132, R61 ;  /* 0x0000003d84b57221 */ /* 0x000fe20000010000 */
[----:B------:R-:W-:Y:S06]  /*d400*/  @P0 BRA `(.L_x_2772) ;  /* 0xffffffc800dc0947 */ /* 0x000fec000383ffff */
.L_x_2768:
[----:B------:R-:W1:Y:S01]  /*d410*/  SHFL.BFLY PT, R8, R181, 0x2, 0x1f ;  /* 0x0c401f00b5087f89 */ /* 0x000e6200000e0000 */
[----:B------:R-:W2:Y:S01]  /*d420*/  S2UR UR5, SR_CgaCtaId ;  /* 0x00000000000579c3 */ /* 0x000ea20000008800 */
[----:B------:R-:W-:Y:S01]  /*d430*/  MOV R9, 0x3f800000 ;  /* 0x3f80000000097802 */ /* 0x000fe20000000f00 */
[----:B------:R-:W-:Y:S01]  /*d440*/  UMOV UR4, 0x400 ;  /* 0x0000040000047882 */ /* 0x000fe20000000000 */
[----:B------:R-:W3:Y:S01]  /*d450*/  SHFL.BFLY PT, R3, R180, 0x2, 0x1f ;  /* 0x0c401f00b4037f89 */ /* 0x000ee200000e0000 */
[----:B------:R-:W-:Y:S01]  /*d460*/  SHF.L.U32 R170, R170, 0x3, RZ ;  /* 0x00000003aaaa7819 */ /* 0x000fe200000006ff */
[----:B------:R-:W-:Y:S01]  /*d470*/  BSSY B0, `(.L_x_2773) ;  /* 0x00000bc000007945 */ /* 0x000fe20003800000 */
[----:B------:R-:W-:Y:S01]  /*d480*/  LEA R175, R174, R175, 0x4 ;  /* 0x000000afaeaf7211 */ /* 0x000fe200078e20ff */
[----:B------:R-:W4:Y:S01]  /*d490*/  S2R R5, SR_TID.X ;  /* 0x0000000000057919 */ /* 0x000f220000002100 */
[----:B------:R-:W-:Y:S06]  /*d4a0*/  BAR.SYNC.DEFER_BLOCKING 0x0 ;  /* 0x0000000000007b1d */ /* 0x000fec0000010000 */
[----:B------:R-:W5:Y:S01]  /*d4b0*/  S2R R48, SR_CTAID.Y ;  /* 0x0000000000307919 */ /* 0x000f620000002600 */
[----:B-1----:R-:W-:Y:S01]  /*d4c0*/  FADD.FTZ R8, R8, R181 ;  /* 0x000000b508087221 */ /* 0x002fe20000010000 */
[----:B--2---:R-:W-:Y:S01]  /*d4d0*/  ULEA UR5, UR5, UR4, 0x18 ;  /* 0x0000000405057291 */ /* 0x004fe2000f8ec03f */
[----:B------:R-:W1:Y:S01]  /*d4e0*/  S2R R49, SR_CTAID.X ;  /* 0x0000000000317919 */ /* 0x000e620000002500 */
[----:B------:R-:W2:Y:S01]  /*d4f0*/  S2UR UR4, SR_CTAID.Z ;  /* 0x00000000000479c3 */ /* 0x000ea20000002700 */
[----:B---3--:R-:W-:Y:S01]  /*d500*/  FADD.FTZ R3, R3, R180 ;  /* 0x000000b403037221 */ /* 0x008fe20000010000 */
[----:B------:R-:W3:Y:S04]  /*d510*/  SHFL.BFLY PT, R7, R8, 0x1, 0x1f ;  /* 0x0c201f0008077f89 */ /* 0x000ee800000e0000 */
[----:B------:R-:W5:Y:S01]  /*d520*/  SHFL.BFLY PT, R6, R3, 0x1, 0x1f ;  /* 0x0c201f0003067f89 */ /* 0x000f6200000e0000 */
[----:B----4-:R-:W-:-:S04]  /*d530*/  SHF.R.S32.HI R4, RZ, 0x1f, R5 ;  /* 0x0000001fff047819 */ /* 0x010fc80000011405 */
[CC--:B------:R-:W-:Y:S02]  /*d540*/  LEA.HI R11, R4.reuse, R5.reuse, RZ, 0x2 ;  /* 0x00000005040b7211 */ /* 0x0c0fe400078f10ff */
[-C--:B------:R-:W-:Y:S02]  /*d550*/  LEA.HI R12, R4, R5.reuse, RZ, 0x6 ;  /* 0x00000005040c7211 */ /* 0x080fe400078f30ff */
[----:B------:R-:W-:Y:S02]  /*d560*/  LOP3.LUT R14, R11, 0xfffffffc, RZ, 0xc0, !PT ;  /* 0xfffffffc0b0e7812 */ /* 0x000fe400078ec0ff */
[----:B------:R-:W-:Y:S02]  /*d570*/  SHF.R.S32.HI R11, RZ, 0x2, R11 ;  /* 0x00000002ff0b7819 */ /* 0x000fe4000001140b */
[----:B------:R-:W-:Y:S02]  /*d580*/  IADD3 R13, -R14, R5, RZ ;  /* 0x000000050e0d7210 */ /* 0x000fe40007ffe1ff */
[----:B------:R-:W-:Y:S01]  /*d590*/  SHF.R.S32.HI R14, RZ, 0x1f, R11 ;  /* 0x0000001fff0e7819 */ /* 0x000fe2000001140b */
[----:B---3--:R-:W-:Y:S01]  /*d5a0*/  FADD.FTZ R7, R8, R7 ;  /* 0x0000000708077221 */ /* 0x008fe20000010000 */
[----:B------:R-:W-:-:S02]  /*d5b0*/  SHF.L.U32 R12, R12, 0x2, RZ ;  /* 0x000000020c0c7819 */ /* 0x000fc400000006ff */
[----:B------:R-:W-:Y:S01]  /*d5c0*/  LEA.HI R14, R14, R11, RZ, 0x3 ;  /* 0x0000000b0e0e7211 */ /* 0x000fe200078f18ff */
[----:B-----5:R-:W-:Y:S01]  /*d5d0*/  FADD.FTZ R6, R3, R6 ;  /* 0x0000000603067221 */ /* 0x020fe20000010000 */
[----:B------:R-:W-:Y:S02]  /*d5e0*/  LOP3.LUT R12, R12, 0x3fffff00, RZ, 0xc0, !PT ;  /* 0x3fffff000c0c7812 */ /* 0x000fe400078ec0ff */
[----:B------:R-:W-:Y:S02]  /*d5f0*/  LEA.HI R3, R4, R5, RZ, 0x5 ;  /* 0x0000000504037211 */ /* 0x000fe400078f28ff */
[----:B------:R-:W-:Y:S02]  /*d600*/  LOP3.LUT R14, R14, 0xfffffff8, RZ, 0xc0, !PT ;  /* 0xfffffff80e0e7812 */ /* 0x000fe400078ec0ff */
[----:B------:R-:W-:Y:S02]  /*d610*/  LEA R169, R169, R12, 0x5 ;  /* 0x0000000ca9a97211 */ /* 0x000fe400078e28ff */
[----:B------:R-:W-:-:S02]  /*d620*/  FSETP.NE.FTZ.AND P3, PT, R7, RZ, PT ;  /* 0x000000ff0700720b */ /* 0x000fc40003f75000 */
[----:B------:R-:W-:Y:S02]  /*d630*/  LEA.HI R12, R4, R5, RZ, 0x4 ;  /* 0x00000005040c7211 */ /* 0x000fe400078f20ff */
[----:B------:R-:W-:Y:S02]  /*d640*/  SHF.R.S32.HI R10, RZ, 0x5, R3 ;  /* 0x00000005ff0a7819 */ /* 0x000fe40000011403 */
[----:B------:R-:W-:Y:S02]  /*d650*/  IADD3 R11, R11, -R14, RZ ;  /* 0x8000000e0b0b7210 */ /* 0x000fe40007ffe0ff */
[----:B------:R-:W-:Y:S02]  /*d660*/  SHF.R.S32.HI R12, RZ, 0x4, R12 ;  /* 0x00000004ff0c7819 */ /* 0x000fe4000001140c */
[----:B------:R-:W-:Y:S02]  /*d670*/  FSETP.NE.FTZ.AND P2, PT, R6, RZ, PT ;  /* 0x000000ff0600720b */ /* 0x000fe40003f55000 */
[----:B------:R-:W-:Y:S01]  /*d680*/  LEA R10, R10, R13, 0x8 ;  /* 0x0000000d0a0a7211 */ /* 0x000fe200078e40ff */
[----:B------:R-:W-:Y:S01]  /*d690*/  IMAD.SHL.U32 R12, R12, 0x40, RZ ;  /* 0x000000400c0c7824 */ /* 0x000fe200078e00ff */
[----:B------:R-:W-:Y:S01]  /*d6a0*/  LEA.HI R13, R11, R11, RZ, 0x1 ;  /* 0x0000000b0b0d7211 */ /* 0x000fe200078f08ff */
[----:B------:R-:W3:Y:S01]  /*d6b0*/  @P3 MUFU.RCP R9, R7 ;  /* 0x0000000700093308 */ /* 0x000ee20000001000 */
[----:B------:R-:W-:Y:S01]  /*d6c0*/  MOV R8, 0x3f800000 ;  /* 0x3f80000000087802 */ /* 0x000fe20000000f00 */
[----:B------:R-:W4:Y:S01]  /*d6d0*/  @P3 LDC R51, c[0x0][0x2e8] ;  /* 0x0000ba00ff333b82 */ /* 0x000f220000000800 */
[----:B------:R-:W-:-:S02]  /*d6e0*/  LOP3.LUT R14, R13, 0x1fffffe, RZ, 0xc0, !PT ;  /* 0x01fffffe0d0e7812 */ /* 0x000fc400078ec0ff */
[----:B------:R-:W-:Y:S02]  /*d6f0*/  SHF.R.S32.HI R13, RZ, 0x1, R13 ;  /* 0x00000001ff0d7819 */ /* 0x000fe4000001140d */
[----:B------:R-:W-:Y:S01]  /*d700*/  LOP3.LUT R15, R12, 0xc0, RZ, 0xc0, !PT ;  /* 0x000000c00c0f7812 */ /* 0x000fe200078ec0ff */
[----:B------:R-:W5:Y:S01]  /*d710*/  @P2 MUFU.RCP R8, R6 ;  /* 0x0000000600082308 */ /* 0x000f620000001000 */
[----:B------:R-:W-:Y:S01]  /*d720*/  SHF.L.U32 R12, R13, 0x6, RZ ;  /* 0x000000060d0c7819 */ /* 0x000fe200000006ff */
[----:B------:R-:W2:Y:S01]  /*d730*/  @P2 LDC R53, c[0x0][0x2e8] ;  /* 0x0000ba00ff352b82 */ /* 0x000ea20000000800 */
[----:B------:R-:W-:Y:S02]  /*d740*/  IADD3 R11, R11, -R14, RZ ;  /* 0x8000000e0b0b7210 */ /* 0x000fe40007ffe0ff */
[----:B------:R-:W-:Y:S02]  /*d750*/  LOP3.LUT R16, R12, 0xc0, RZ, 0xc0, !PT ;  /* 0x000000c00c107812 */ /* 0x000fe400078ec0ff */
[----:B------:R-:W-:Y:S01]  /*d760*/  LOP3.LUT R12, R13, 0x1, RZ, 0xc0, !PT ;  /* 0x000000010d0c7812 */ /* 0x000fe200078ec0ff */
[----:B------:R-:W1:Y:S01]  /*d770*/  @P3 MUFU.LG2 R7, R7 ;  /* 0x0000000700073308 */ /* 0x000e620000000c00 */
[----:B------:R-:W-:Y:S01]  /*d780*/  LEA R10, R11, R10, 0x4 ;  /* 0x0000000a0b0a7211 */ /* 0x000fe200078e20ff */
[----:B---3--:R-:W-:Y:S01]  /*d790*/  FMUL.FTZ R112, R9, R112 ;  /* 0x0000007009707220 */ /* 0x008fe20000410000 */
        /* <DEDUP_REMOVED lines=28> */
[----:B------:R-:W-:Y:S01]  /*d960*/  IMAD.MOV.U32 R9, RZ, RZ, 0x40 ;  /* 0x00000040ff097424 */ /* 0x000fe200078e00ff */
[----:B------:R-:W-:Y:S01]  /*d970*/  LOP3.LUT P0, RZ, R13, 0x2, RZ, 0xc0, !PT ;  /* 0x000000020dff7812 */ /* 0x000fe2000780c0ff */
[----:B-----5:R-:W-:Y:S01]  /*d980*/  FMUL.FTZ R115, R8, R115 ;  /* 0x0000007308737220 */ /* 0x020fe20000410000 */
[----:B------:R-:W-:Y:S01]  /*d990*/  LEA R10, R10, UR5, 0x2 ;  /* 0x000000050a0a7c11 */ /* 0x000fe2000f8e10ff */
        /* <DEDUP_REMOVED lines=23> */
[C---:B------:R-:W-:Y:S01]  /*db10*/  IADD3 R8, R10.reuse, -0x20, RZ ;  /* 0xffffffe00a087810 */ /* 0x040fe20007ffe0ff */
[----:B------:R-:W-:Y:S01]  /*db20*/  STS.64 [R10], R112 ;  /* 0x000000700a007388 */ /* 0x000fe20000000a00 */
[----:B------:R-:W-:Y:S01]  /*db30*/  SEL R9, R9, 0xffffffc0, !P0 ;  /* 0xffffffc009097807 */ /* 0x000fe20004000000 */
[----:B------:R-:W3:Y:S01]  /*db40*/  @P2 MUFU.LG2 R6, R6 ;  /* 0x0000000600062308 */ /* 0x000ee20000000c00 */
[C---:B------:R-:W-:Y:S01]  /*db50*/  @P1 IADD3 R8, R10.reuse, 0x20, RZ ;  /* 0x000000200a081810 */ /* 0x040fe20007ffe0ff */
[----:B------:R-:W-:Y:S01]  /*db60*/  STS.64 [R10+0x400], R114 ;  /* 0x000400720a007388 */ /* 0x000fe20000000a00 */
[----:B------:R-:W-:Y:S01]  /*db70*/  IADD3 R12, R10, R9, RZ ;  /* 0x000000090a0c7210 */ /* 0x000fe20007ffe0ff */
[----:B-1----:R-:W-:Y:S01]  /*db80*/  @P3 FMUL.FTZ R7, R7, 0.69314718246459960938 ;  /* 0x3f31721807073820 */ /* 0x002fe20000410000 */
[----:B------:R-:W-:Y:S01]  /*db90*/  IADD3 R13, R9, R8, RZ ;  /* 0x00000008090d7210 */ /* 0x000fe20007ffe0ff */
[----:B------:R-:W-:Y:S01]  /*dba0*/  STS.64 [R8], R68 ;  /* 0x0000004408007388 */ /* 0x000fe20000000a00 */
[----:B------:R-:W-:-:S02]  /*dbb0*/  LEA R168, R168, R169, 0x2 ;  /* 0x000000a9a8a87211 */ /* 0x000fc400078e10ff */
[----:B------:R-:W-:Y:S01]  /*dbc0*/  LOP3.LUT R11, R11, R14, RZ, 0x3c, !PT ;  /* 0x0000000e0b0b7212 */ /* 0x000fe200078e3cff */
[----:B------:R-:W-:Y:S01]  /*dbd0*/  STS.64 [R8+0x400], R70 ;  /* 0x0004004608007388 */ /* 0x000fe20000000a00 */
[----:B------:R-:W-:Y:S01]  /*dbe0*/  LOP3.LUT R54, R3, 0xffffffe0, RZ, 0xc0, !PT ;  /* 0xffffffe003367812 */ /* 0x000fe200078ec0ff */
[----:B------:R-:W-:Y:S01]  /*dbf0*/  IMAD.MOV.U32 R3, RZ, RZ, -0x800000 ;  /* 0xff800000ff037424 */ /* 0x000fe200078e00ff */
[----:B------:R-:W-:Y:S01]  /*dc00*/  IADD3 R11, R168, R11, RZ ;  /* 0x0000000ba80b7210 */ /* 0x000fe20007ffe0ff */
[----:B------:R-:W-:Y:S01]  /*dc10*/  STS.64 [R12], R72 ;  /* 0x000000480c007388 */ /* 0x000fe20000000a00 */
[----:B------:R-:W-:Y:S01]  /*dc20*/  LEA.HI R4, R4, R5, RZ, 0x3 ;  /* 0x0000000504047211 */ /* 0x000fe200078f18ff */
[----:B----4-:R-:W-:Y:S01]  /*dc30*/  @P3 FFMA.FTZ R3, R2, R51, R7 ;  /* 0x0000003302033223 */ /* 0x010fe20000010007 */
[----:B------:R-:W-:Y:S01]  /*dc40*/  LEA R50, R11, UR5, 0x2 ;  /* 0x000000050b327c11 */ /* 0x000fe2000f8e10ff */
[----:B------:R-:W-:Y:S01]  /*dc50*/  STS.64 [R12+0x400], R74 ;  /* 0x0004004a0c007388 */ /* 0x000fe20000000a00 */
[----:B------:R-:W-:Y:S01]  /*dc60*/  IADD3 R54, R5, -R54, RZ ;  /* 0x8000003605367210 */ /* 0x000fe20007ffe0ff */
[----:B---3--:R-:W-:Y:S01]  /*dc70*/  @P2 FMUL.FTZ R7, R6, 0.69314718246459960938 ;  /* 0x3f31721806072820 */ /* 0x008fe20000410000 */
[----:B------:R-:W-:Y:S01]  /*dc80*/  LOP3.LUT R4, R4, 0xfffffff8, RZ, 0xc0, !PT ;  /* 0xfffffff804047812 */ /* 0x000fe200078ec0ff */
[----:B------:R-:W-:Y:S01]  /*dc90*/  STS.64 [R13], R76 ;  /* 0x0000004c0d007388 */ /* 0x000fe20000000a00 */
[----:B------:R-:W-:-:S02]  /*dca0*/  LOP3.LUT P0, RZ, R54, 0x3, RZ, 0xc0, !PT ;  /* 0x0000000336ff7812 */ /* 0x000fc4000780c0ff */
[----:B------:R-:W-:Y:S01]  /*dcb0*/  IADD3 R4, -R4, R5, RZ ;  /* 0x0000000504047210 */ /* 0x000fe20007ffe1ff */
[----:B------:R-:W-:Y:S01]  /*dcc0*/  STS.64 [R13+0x400], R78 ;  /* 0x0004004e0d007388 */ /* 0x000fe20000000a00 */
[----:B------:R-:W-:Y:S02]  /*dcd0*/  IADD3 R5, -R171, RZ, RZ ;  /* 0x000000ffab057210 */ /* 0x000fe40007ffe1ff */
[----:B------:R-:W-:Y:S01]  /*dce0*/  SHF.L.U32 R6, R49, 0x6, RZ ;  /* 0x0000000631067819 */ /* 0x000fe200000006ff */
[----:B------:R-:W-:Y:S01]  /*dcf0*/  STS.64 [R10+0x2000], R80 ;  /* 0x002000500a007388 */ /* 0x000fe20000000a00 */
[----:B------:R-:W-:Y:S01]  /*dd00*/  MOV R2, 0xff800000 ;  /* 0xff80000000027802 */ /* 0x000fe20000000f00 */
[----:B--2---:R-:W-:Y:S02]  /*dd10*/  @P2 FFMA.FTZ R2, R0, R53, R7 ;  /* 0x0000003500022223 */ /* 0x004fe40000010007 */
        /* <DEDUP_REMOVED lines=11> */
[----:B------:R3:W-:Y:S04]  /*ddd0*/  STS.64 [R12+0x4000], R104 ;  /* 0x004000680c007388 */ /* 0x0007e80000000a00 */
[----:B------:R3:W-:Y:S04]  /*dde0*/  STS.64 [R12+0x4400], R106 ;  /* 0x0044006a0c007388 */ /* 0x0007e80000000a00 */
[----:B------:R3:W-:Y:S04]  /*ddf0*/  STS.64 [R13+0x4000], R100 ;  /* 0x004000640d007388 */ /* 0x0007e80000000a00 */
[----:B------:R3:W-:Y:S01]  /*de00*/  STS.64 [R13+0x4400], R102 ;  /* 0x004400660d007388 */ /* 0x0007e20000000a00 */
[----:B-1----:R-:W1:Y:S08]  /*de10*/  LDC.64 R10, c[0x0][0x2c0] ;  /* 0x0000b000ff0a7b82 */ /* 0x002e700000000a00 */
[----:B------:R-:W-:Y:S08]  /*de20*/  BAR.SYNC.DEFER_BLOCKING 0x0 ;  /* 0x0000000000007b1d */ /* 0x000ff00000010000 */
[----:B--2---:R-:W2:Y:S01]  /*de30*/  LDC R8, c[0x0][0x270] ;  /* 0x00009c00ff087b82 */ /* 0x004ea20000000800 */
[----:B------:R-:W4:Y:S01]  /*de40*/  S2R R9, SR_TID.X ;  /* 0x0000000000097919 */ /* 0x000f220000002100 */
[----:B-1----:R-:W-:Y:S01]  /*de50*/  IMAD R171, R48, R10, R171 ;  /* 0x0000000a30ab7224 */ /* 0x002fe200078e02ab */
[----:B------:R3:W1:Y:S01]  /*de60*/  LDS.128 R44, [R50] ;  /* 0x00000000322c7984 */ /* 0x0006620000000c00 */
[----:B------:R-:W-:-:S03]  /*de70*/  SHF.L.U32 R48, R4, 0x2, RZ ;  /* 0x0000000204307819 */ /* 0x000fc600000006ff */
[----:B------:R3:W1:Y:S01]  /*de80*/  LDS.128 R40, [R50+0x800] ;  /* 0x0008000032287984 */ /* 0x0006620000000c00 */
[----:B------:R-:W-:Y:S01]  /*de90*/  SHF.R.S32.HI R49, RZ, 0x1f, R48 ;  /* 0x0000001fff317819 */ /* 0x000fe20000011430 */
[----:B--2---:R-:W-:Y:S02]  /*dea0*/  IMAD R5, R8, R5, UR4 ;  /* 0x0000000408057e24 */ /* 0x004fe4000f8e0205 */
[----:B------:R3:W2:Y:S02]  /*deb0*/  LDS.128 R36, [R50+0x1000] ;  /* 0x0010000032247984 */ /* 0x0006a40000000c00 */
[----:B------:R-:W-:Y:S02]  /*dec0*/  IMAD R171, R171, R8, R5 ;  /* 0x00000008abab7224 */ /* 0x000fe400078e0205 */
[----:B------:R3:W1:Y:S02]  /*ded0*/  LDS.128 R32, [R50+0x2000] ;  /* 0x0020000032207984 */ /* 0x0006640000000c00 */
[----:B------:R-:W-:-:S02]  /*dee0*/  IMAD R0, R171, R11, R6 ;  /* 0x0000000bab007224 */ /* 0x000fc400078e0206 */
[----:B------:R3:W1:Y:S01]  /*def0*/  LDS.128 R28, [R50+0x2800] ;  /* 0x00280000321c7984 */ /* 0x0006620000000c00 */
[----:B----4-:R-:W-:-:S03]  /*df00*/  SHF.R.S32.HI R52, RZ, 0x1f, R9 ;  /* 0x0000001fff347819 */ /* 0x010fc60000011409 */
[----:B------:R3:W4:Y:S01]  /*df10*/  LDS.128 R24, [R50+0x3000] ;  /* 0x0030000032187984 */ /* 0x0007220000000c00 */
[----:B------:R-:W-:-:S03]  /*df20*/  LEA.HI R52, R52, R9, RZ, 0x3 ;  /* 0x0000000934347211 */ /* 0x000fc600078f18ff */
[----:B------:R3:W1:Y:S01]  /*df30*/  LDS.128 R20, [R50+0x4000] ;  /* 0x0040000032147984 */ /* 0x0006620000000c00 */
[----:B------:R-:W-:-:S03]  /*df40*/  SHF.R.S32.HI R5, RZ, 0x3, R52 ;  /* 0x00000003ff057819 */ /* 0x000fc60000011434 */
[----:B------:R3:W1:Y:S04]  /*df50*/  LDS.128 R16, [R50+0x4800] ;  /* 0x0048000032107984 */ /* 0x0006680000000c00 */
[----:B------:R3:W1:Y:S01]  /*df60*/  LDS.128 R12, [R50+0x5000] ;  /* 0x00500000320c7984 */ /* 0x0006620000000c00 */
[----:B------:R-:W-:Y:S05]  /*df70*/  @P0 BRA `(.L_x_2774) ;  /* 0x00000000002c0947 */ /* 0x000fea0003800000 */
        /* <DEDUP_REMOVED lines=11> */
.L_x_2774:
[----:B------:R-:W-:Y:S05]  /*e030*/  BSYNC B0 ;  /* 0x0000000000007941 */ /* 0x000fea0003800000 */
.L_x_2773:
[----:B------:R2:W3:Y:S01]  /*e040*/  LDS.128 R52, [R50+0x1800] ;  /* 0x0018000032347984 */ /* 0x0004e20000000c00 */
[----:B------:R-:W-:Y:S01]  /*e050*/  ULDC UR4, c[0x0][0x2dc] ;  /* 0x0000b70000047ab9 */ /* 0x000fe20000000800 */
[C---:B------:R-:W-:Y:S01]  /*e060*/  IMAD.WIDE R48, R5.reuse, 0x60, R48 ;  /* 0x0000006005307825 */ /* 0x040fe200078e0230 */
[C---:B------:R-:W-:Y:S01]  /*e070*/  ISETP.GE.AND P3, PT, R5.reuse, R162, PT ;  /* 0x000000a20500720c */ /* 0x040fe20003f66270 */
[----:B------:R2:W3:Y:S02]  /*e080*/  LDS.128 R8, [R50+0x3800] ;  /* 0x0038000032087984 */ /* 0x0004e40000000c00 */
[----:B------:R-:W-:Y:S01]  /*e090*/  IMAD R0, R0, UR4, RZ ;  /* 0x0000000400007c24 */ /* 0x000fe2000f8e02ff */
[----:B------:R-:W-:Y:S01]  /*e0a0*/  ULDC.64 UR4, c[0x0][0x288] ;  /* 0x0000a20000047ab9 */ /* 0x000fe20000000a00 */
[----:B------:R2:W3:Y:S01]  /*e0b0*/  LDS.128 R56, [R50+0x5800] ;  /* 0x0058000032387984 */ /* 0x0004e20000000c00 */
[----:B-1----:R-:W-:Y:S02]  /*e0c0*/  VIADD R3, R5, 0x10 ;  /* 0x0000001005037836 */ /* 0x002fe40000000000 */
[----:B------:R-:W-:-:S03]  /*e0d0*/  IADD3 R2, P0, R0, R48, RZ ;  /* 0x0000003000027210 */ /* 0x000fc60007f1e0ff */
[-C--:B------:R-:W-:Y:S01]  /*e0e0*/  ISETP.GE.AND P2, PT, R3, R162.reuse, PT ;  /* 0x000000a20300720c */ /* 0x080fe20003f46270 */
[C---:B------:R-:W-:Y:S01]  /*e0f0*/  VIADD R3, R5.reuse, 0x20 ;  /* 0x0000002005037836 */ /* 0x040fe20000000000 */
[----:B------:R-:W-:Y:S01]  /*e100*/  LEA.HI.X.SX32 R7, R0, R49, 0x1, P0 ;  /* 0x0000003100077211 */ /* 0x000fe200000f0eff */
[----:B------:R-:W-:Y:S01]  /*e110*/  VIADD R5, R5, 0x30 ;  /* 0x0000003005057836 */ /* 0x000fe20000000000 */
[C---:B------:R-:W-:Y:S02]  /*e120*/  LEA R6, P0, R2.reuse, UR4, 0x2 ;  /* 0x0000000402067c11 */ /* 0x040fe4000f8010ff */
[-C--:B------:R-:W-:Y:S02]  /*e130*/  ISETP.GE.AND P1, PT, R3, R162.reuse, PT ;  /* 0x000000a20300720c */ /* 0x080fe40003f26270 */
[----:B------:R-:W-:Y:S02]  /*e140*/  LEA.HI.X R7, R2, UR5, R7, 0x2, P0 ;  /* 0x0000000502077c11 */ /* 0x000fe400080f1407 */
[----:B------:R-:W-:-:S03]  /*e150*/  ISETP.GE.AND P0, PT, R5, R162, PT ;  /* 0x000000a20500720c */ /* 0x000fc60003f06270 */
[----:B------:R1:W-:Y:S04]  /*e160*/  @!P3 STG.E.64 desc[UR10][R6.64], R44 ;  /* 0x0000002c0600b986 */ /* 0x0003e8000c101b0a */
[----:B------:R1:W-:Y:S04]  /*e170*/  @!P3 STG.E.64 desc[UR10][R6.64+0x8], R46 ;  /* 0x0000082e0600b986 */ /* 0x0003e8000c101b0a */
[----:B------:R1:W-:Y:S04]  /*e180*/  @!P2 STG.E.128 desc[UR10][R6.64+0x1800], R40 ;  /* 0x001800280600a986 */ /* 0x0003e8000c101d0a */
[----:B--2---:R1:W-:Y:S04]  /*e190*/  @!P1 STG.E.128 desc[UR10][R6.64+0x3000], R36 ;  /* 0x0030002406009986 */ /* 0x0043e8000c101d0a */
[----:B------:R1:W-:Y:S04]  /*e1a0*/  @!P3 STG.E.128 desc[UR10][R6.64+0x80], R32 ;  /* 0x000080200600b986 */ /* 0x0003e8000c101d0a */
[----:B------:R1:W-:Y:S04]  /*e1b0*/  @!P2 STG.E.128 desc[UR10][R6.64+0x1880], R28 ;  /* 0x0018801c0600a986 */ /* 0x0003e8000c101d0a */
[----:B----4-:R1:W-:Y:S04]  /*e1c0*/  @!P1 STG.E.128 desc[UR10][R6.64+0x3080], R24 ;  /* 0x0030801806009986 */ /* 0x0103e8000c101d0a */
[----:B------:R1:W-:Y:S04]  /*e1d0*/  @!P3 STG.E.128 desc[UR10][R6.64+0x100], R20 ;  /* 0x000100140600b986 */ /* 0x0003e8000c101d0a */
[----:B------:R1:W-:Y:S04]  /*e1e0*/  @!P2 STG.E.128 desc[UR10][R6.64+0x1900], R16 ;  /* 0x001900100600a986 */ /* 0x0003e8000c101d0a */
[----:B------:R1:W-:Y:S01]  /*e1f0*/  @!P1 STG.E.128 desc[UR10][R6.64+0x3100], R12 ;  /* 0x0031000c06009986 */ /* 0x0003e2000c101d0a */
[----:B---3--:R-:W-:Y:S05]  /*e200*/  @P0 EXIT ;  /* 0x000000000000094d */ /* 0x008fea0003800000 */
[----:B------:R-:W-:Y:S04]  /*e210*/  STG.E.128 desc[UR10][R6.64+0x4800], R52 ;  /* 0x0048003406007986 */ /* 0x000fe8000c101d0a */
[----:B------:R-:W-:Y:S04]  /*e220*/  STG.E.128 desc[UR10][R6.64+0x4880], R8 ;  /* 0x0048800806007986 */ /* 0x000fe8000c101d0a */
[----:B------:R-:W-:Y:S01]  /*e230*/  STG.E.128 desc[UR10][R6.64+0x4900], R56 ;  /* 0x0049003806007986 */ /* 0x000fe2000c101d0a */
[----:B------:R-:W-:Y:S05]  /*e240*/  EXIT ;  /* 0x000000000000794d */ /* 0x000fea0003800000 */
.L_x_2775:
        /* <DEDUP_REMOVED lines=11> */
.L_x_6464:


//--------------------- .text._ZN5flash24flash_fwd_splitkv_kernelI23Flash_fwd_kernel_traitsILi96ELi64ELi128ELi4ELb0ELb0EN7cutlass10bfloat16_tE19Flash_kernel_traitsILi96ELi64ELi128ELi4ES3_EELb1ELb0ELb0ELb0ELb1ELb1ELb1ELb0EEEvNS_16Flash_fwd_paramsE --------------------------
	.section	.text._ZN5flash24flash_fwd_splitkv_kernelI23Flash_fwd_kernel_traitsILi96ELi64ELi128ELi4ELb0ELb0EN7cutlass10bfloat16_tE19Flash_kernel_traitsILi96ELi64ELi128ELi4ES3_EELb1ELb0ELb0ELb0ELb1ELb1ELb1ELb0EEEvNS_16Flash_fwd_paramsE,"ax",@progbits
	.align	128
        .global         _ZN5flash24flash_fwd_splitkv_kernelI23Flash_fwd_kernel_traitsILi96ELi64ELi128ELi4ELb0ELb0EN7cutlass10bfloat16_tE19Flash_kernel_traitsILi96ELi64ELi128ELi4ES3_EELb1ELb0ELb0ELb0ELb1ELb1ELb1ELb0EEEvNS_16Flash_fwd_paramsE
        .type           _ZN5flash24flash_fwd_splitkv_kernelI23Flash_fwd_kernel_traitsILi96ELi64ELi128ELi4ELb0ELb0EN7cutlass10bfloat16_tE19Flash_kernel_traitsILi96ELi64ELi128ELi4ES3_EELb1ELb0ELb0ELb0ELb1ELb1ELb1ELb0EEEvNS_16Flash_fwd_paramsE,@function
        .size           _ZN5flash24flash_fwd_splitkv_kernelI23Flash_fwd_kernel_traitsILi96ELi64ELi128ELi4ELb0ELb0EN7cutlass10bfloat16_tE19Flash_kernel_traitsILi96ELi64ELi128ELi4ES3_EELb1ELb0ELb0ELb0ELb1ELb1ELb1ELb0EEEvNS_16Flash_fwd_paramsE,(.L_x_6465 - _ZN5flash24flash_fwd_splitkv_kernelI23Flash_fwd_kernel_traitsILi96ELi64ELi128ELi4ELb0ELb0EN7cutlass10bfloat16_tE19Flash_kernel_traitsILi96ELi64ELi128ELi4ES3_EELb1ELb0ELb0ELb0ELb1ELb1ELb1ELb0EEEvNS_16Flash_fwd_paramsE)
        .other          _ZN5flash24flash_fwd_splitkv_kernelI23Flash_fwd_kernel_traitsILi96ELi64ELi128ELi4ELb0ELb0EN7cutlass10bfloat16_tE19Flash_kernel_traitsILi96ELi64ELi128ELi4ES3_EELb1ELb0ELb0ELb0ELb1ELb1ELb1ELb0EEEvNS_16Flash_fwd_paramsE,@"STO_CUDA_ENTRY STV_DEFAULT"
_ZN5flash24flash_fwd_splitkv_kernelI23Flash_fwd_kernel_traitsILi96ELi64ELi128ELi4ELb0ELb0EN7cutlass10bfloat16_tE19Flash_kernel_traitsILi96ELi64ELi128ELi4ES3_EELb1ELb0ELb0ELb0ELb1ELb1ELb1ELb0EEEvNS_16Flash_fwd_paramsE:
.text._ZN5flash24flash_fwd_splitkv_kernelI23Flash_fwd_kernel_traitsILi96ELi64ELi128ELi4ELb0ELb0EN7cutlass10bfloat16_tE19Flash_kernel_traitsILi96ELi64ELi128ELi4ES3_EELb1ELb0ELb0ELb0ELb1ELb1ELb1ELb0EEEvNS_16Flash_fwd_paramsE:
        /* <DEDUP_REMOVED lines=60> */
.L_x_2776:
[----:B------:R-:W2:Y:S02]  /*03c0*/  LDC R4, c[0x0][0x2c8] ;  /* 0x0000b200ff047b82 */ /* 0x000ea40000000800 */
.L_x_2777:
        /* <DEDUP_REMOVED lines=122> */
.L_x_2778:
        /* <DEDUP_REMOVED lines=24> */
.L_x_2779:
        /* <DEDUP_REMOVED lines=80> */
.L_x_2780:
        /* <DEDUP_REMOVED lines=49> */
.L_x_2782:
        /* <DEDUP_REMOVED lines=28> */
.L_x_2781:
        /* <DEDUP_REMOVED lines=91> */
[C---:B------:R-:W-:Y:S01]  /*1c70*/  @!P3 IMAD R9, R26.reuse, R9, R25 ;  /* 0x000000091a09b224 */ /* 0x040fe200078e0219 */
[----:B------:R-:W-:Y:S01]  /*1c80*/  ULDC UR5, c[0x0][0x39c] ;  /* 0x0000e70000057ab9 */ /* 0x000fe20000000800 */
        /* <DEDUP_REMOVED lines=114> */
[----:B------:R-:W-:Y:S01]  /*23b0*/  IMAD.WIDE.U32 R10, R136, 0x40, RZ ;  /* 0x00000040880a7825 */ /* 0x000fe200078e00ff */
[----:B------:R2:W-:Y:S01]  /*23c0*/  @!P5 LDGSTS.E.BYPASS.LTC128B.128 [R12+0x8800], desc[UR10][R14.64+0x80] ;  /* 0x088000800e0cdfae */ /* 0x0005e2000b901d4a */
[----:B------:R-:W-:Y:S02]  /*23d0*/  LEA.HI.X R163, R124, UR9, R120, 0x1, P0 ;  /* 0x000000097ca37c11 */ /* 0x000fe400080f0c78 */
[----:B------:R-:W-:Y:S01]  /*23e0*/  IMAD.SHL.U32 R3, R5, 0x8, RZ ;  /* 0x0000000805037824 */ /* 0x000fe200078e00ff */
[----:B------:R-:W0:Y:S01]  /*23f0*/  LDGDEPBAR ;  /* 0x00000000000079af */ /* 0x000e220000000000 */
[----:B------:R-:W-:Y:S01]  /*2400*/  LOP3.LUT R2, R2, 0xc0, RZ, 0xc0, !PT ;  /* 0x000000c002027812 */ /* 0x000fe200078ec0ff */
[----:B------:R-:W-:Y:S01]  /*2410*/  IMAD.SHL.U32 R6, R137, 0x40, RZ ;  /* 0x0000004089067824 */ /* 0x000fe200078e00ff */
[----:B------:R-:W-:Y:S01]  /*2420*/  @!P3 IADD3 R10, P0, R162, R10, RZ ;  /* 0x0000000aa20ab210 */ /* 0x000fe20007f1e0ff */
[----:B-1----:R-:W-:Y:S01]  /*2430*/  @!P1 IMAD.MOV.U32 R8, RZ, RZ, R162 ;  /* 0x000000ffff089224 */ /* 0x002fe200078e00a2 */
[----:B------:R-:W-:Y:S01]  /*2440*/  LOP3.LUT R3, R2, 0x8, R3, 0xf8, !PT ;  /* 0x0000000802037812 */ /* 0x000fe200078ef803 */
[--C-:B------:R-:W-:Y:S01]  /*2450*/  @!P1 IMAD.MOV.U32 R9, RZ, RZ, R163.reuse ;  /* 0x000000ffff099224 */ /* 0x100fe200078e00a3 */
[----:B------:R-:W-:Y:S01]  /*2460*/  SHF.R.U32.HI R2, RZ, 0x3, R2 ;  /* 0x00000003ff027819 */ /* 0x000fe20000011602 */
[----:B------:R-:W-:Y:S01]  /*2470*/  @!P4 IMAD.MOV.U32 R13, RZ, RZ, R163 ;  /* 0x000000ffff0dc224 */ /* 0x000fe200078e00a3 */
[----:B------:R-:W-:Y:S01]  /*2480*/  @!P3 IADD3.X R11, R163, R11, R6, P0, !PT ;  /* 0x0000000ba30bb210 */ /* 0x000fe200007fe406 */
[----:B------:R-:W-:Y:S01]  /*2490*/  @!P1 IMAD R7, R137, 0xc0, RZ ;  /* 0x000000c089079824 */ /* 0x000fe200078e02ff */
[C---:B------:R-:W-:Y:S01]  /*24a0*/  @!P2 LEA R6, P0, R136.reuse, R162, 0x7 ;  /* 0x000000a28806a211 */ /* 0x040fe200078038ff */
[----:B------:R-:W-:Y:S01]  /*24b0*/  @!P1 IMAD.WIDE.U32 R8, R136, 0xc0, R8 ;  /* 0x000000c088089825 */ /* 0x000fe200078e0008 */
[----:B------:R-:W-:-:S03]  /*24c0*/  LOP3.LUT R2, R3, R2, RZ, 0x3c, !PT ;  /* 0x0000000203027212 */ /* 0x000fc600078e3cff */
[----:B------:R-:W-:Y:S02]  /*24d0*/  IMAD R5, R5, 0x8, R166 ;  /* 0x0000000805057824 */ /* 0x000fe400078e02a6 */
[----:B------:R-:W-:Y:S02]  /*24e0*/  IMAD R159, R126, 0x20, R159 ;  /* 0x000000207e9f7824 */ /* 0x000fe400078e029f */
[----:B------:R-:W-:Y:S01]  /*24f0*/  @!P1 IMAD.IADD R9, R9, 0x1, R7 ;  /* 0x0000000109099824 */ /* 0x000fe200078e0207 */
[----:B------:R-:W-:Y:S01]  /*2500*/  @!P2 LEA.HI.X R7, R136, R163, R137, 0x7, P0 ;  /* 0x000000a38807a211 */ /* 0x000fe200000f3c89 */
[----:B------:R-:W-:Y:S01]  /*2510*/  IMAD.U32 R158, R5, 0x20, R158 ;  /* 0x00000020059e7824 */ /* 0x000fe200078e009e */
[----:B------:R-:W-:Y:S01]  /*2520*/  LOP3.LUT P0, RZ, R168, 0x2, RZ, 0xc0, !PT ;  /* 0x00000002a8ff7812 */ /* 0x000fe2000780c0ff */
[----:B------:R-:W-:-:S04]  /*2530*/  DEPBAR.LE SB0, 0x0 ;  /* 0x000080000000791a */ /* 0x000fc80000000000 */
[----:B------:R-:W-:Y:S01]  /*2540*/  BAR.SYNC.DEFER_BLOCKING 0x0 ;  /* 0x0000000000007b1d */ /* 0x000fe20000010000 */
[----:B--2---:R-:W-:Y:S01]  /*2550*/  @!P4 IMAD.MOV.U32 R12, RZ, RZ, R162 ;  /* 0x000000ffff0cc224 */ /* 0x004fe200078e00a2 */
[----:B------:R-:W-:Y:S01]  /*2560*/  LEA R158, R158, UR4, 0x1 ;  /* 0x000000049e9e7c11 */ /* 0x000fe2000f8e08ff */
[----:B------:R-:W-:Y:S02]  /*2570*/  IMAD.IADD R159, R2, 0x1, R159 ;  /* 0x00000001029f7824 */ /* 0x000fe400078e029f */
[----:B------:R-:W-:Y:S02]  /*2580*/  IMAD.MOV.U32 R3, RZ, RZ, 0x10 ;  /* 0x00000010ff037424 */ /* 0x000fe400078e00ff */
[----:B------:R-:W-:Y:S01]  /*2590*/  IMAD.MOV.U32 R5, RZ, RZ, 0x20 ;  /* 0x00000020ff057424 */ /* 0x000fe200078e00ff */
[----:B------:R-:W-:Y:S01]  /*25a0*/  LEA R159, R159, UR4, 0x1 ;  /* 0x000000049f9f7c11 */ /* 0x000fe2000f8e08ff */
[----:B------:R-:W-:-:S03]  /*25b0*/  IMAD R123, R126, 0x20, R123 ;  /* 0x000000207e7b7824 */ /* 0x000fc600078e027b */
[----:B------:R-:W-:Y:S01]  /*25c0*/  SEL R5, R5, 0xffffffe0, !P0 ;  /* 0xffffffe005057807 */ /* 0x000fe20004000000 */
[----:B------:R-:W-:-:S04]  /*25d0*/  IMAD.IADD R156, R2, 0x1, R123 ;  /* 0x00000001029c7824 */ /* 0x000fc800078e027b */
        /* <DEDUP_REMOVED lines=42> */
[----:B------:R-:W2:Y:S02]  /*2880*/  LDSM.16.M88.4 R32, [R158+0x3000] ;  /* 0x003000009e20783b */ /* 0x000ea40000000200 */
[----:B------:R-:W-:Y:S02]  /*2890*/  IMAD R157, R3, 0x2, R159 ;  /* 0x00000002039d7824 */ /* 0x000fe400078e029f */
[----:B------:R-:W-:Y:S04]  /*28a0*/  LDSM.16.M88.4 R100, [R118+0x3000] ;  /* 0x003000007664783b */ /* 0x000fe80000000200 */
[----:B------:R-:W-:Y:S04]  /*28b0*/  LDSM.16.M88.4 R108, [R157] ;  /* 0x000000009d6c783b */ /* 0x000fe80000000200 */
[----:B------:R-:W3:Y:S04]  /*28c0*/  LDSM.16.M88.4 R56, [R158+0x3800] ;  /* 0x003800009e38783b */ /* 0x000ee80000000200 */
[----:B------:R-:W4:Y:S04]  /*28d0*/  LDSM.16.M88.4 R48, [R158+0x3c00] ;  /* 0x003c00009e30783b */ /* 0x000f280000000200 */
[----:B------:R-:W4:Y:S04]  /*28e0*/  LDSM.16.M88.4 R64, [R158+0x3400] ;  /* 0x003400009e40783b */ /* 0x000f280000000200 */
[----:B------:R-:W-:Y:S04]  /*28f0*/  LDSM.16.M88.4 R16, [R159+0x1000] ;  /* 0x001000009f10783b */ /* 0x000fe80000000200 */
[----:B------:R-:W4:Y:S04]  /*2900*/  LDSM.16.M88.4 R20, [R158+0x5000] ;  /* 0x005000009e14783b */ /* 0x000f280000000200 */
[----:B------:R-:W4:Y:S04]  /*2910*/  LDSM.16.M88.4 R40, [R158+0x4000] ;  /* 0x004000009e28783b */ /* 0x000f280000000200 */
[----:B------:R-:W4:Y:S01]  /*2920*/  LDSM.16.M88.4 R92, [R158+0x4400] ;  /* 0x004400009e5c783b */ /* 0x000f220000000200 */
[C---:B--2---:R-:W-:Y:S03]  /*2930*/  HMMA.16816.F32.BF16 R24, R76.reuse, R32, RZ ;  /* 0x000000204c18723c */ /* 0x044fe600000418ff */
[----:B------:R-:W2:Y:S04]  /*2940*/  LDSM.16.M88.4 R84, [R158+0x4800] ;  /* 0x004800009e54783b */ /* 0x000ea80000000200 */
[----:B------:R-:W2:Y:S01]  /*2950*/  LDSM.16.M88.4 R72, [R158+0x4c00] ;  /* 0x004c00009e48783b */ /* 0x000ea20000000200 */
[C---:B------:R-:W-:Y:S03]  /*2960*/  HMMA.16816.F32.BF16 R32, R76.reuse, R34, RZ ;  /* 0x000000224c20723c */ /* 0x040fe600000418ff */
[----:B------:R-:W2:Y:S03]  /*2970*/  LDSM.16.M88.4 R28, [R118+0x3800] ;  /* 0x00380000761c783b */ /* 0x000ea60000000200 */
[C---:B---3--:R-:W-:Y:S01]  /*2980*/  HMMA.16816.F32.BF16 R60, R76.reuse, R56, RZ ;  /* 0x000000384c3c723c */ /* 0x048fe200000418ff */
[----:B-1----:R-:W1:Y:S04]  /*2990*/  LDSM.16.M88.4 R8, [R118+0x3c00] ;  /* 0x003c00007608783b */ /* 0x002e680000000200 */
[----:B------:R-:W3:Y:S01]  /*29a0*/  LDSM.16.M88.4 R36, [R118+0x3400] ;  /* 0x003400007624783b */ /* 0x000ee20000000200 */
[----:B----4-:R-:W-:Y:S03]  /*29b0*/  HMMA.16816.F32.BF16 R52, R76, R48, RZ ;  /* 0x000000304c34723c */ /* 0x010fe600000418ff */
[----:B------:R-:W-:Y:S03]  /*29c0*/  LDSM.16.M88.4 R12, [R157+0x1000] ;  /* 0x001000009d0c783b */ /* 0x000fe60000000200 */
[C---:B------:R-:W-:Y:S01]  /*29d0*/  HMMA.16816.F32.BF16 R24, R108.reuse, R100, R24 ;  /* 0x000000646c18723c */ /* 0x040fe20000041818 */
[----:B------:R-:W4:Y:S04]  /*29e0*/  LDSM.16.M88.4 R112, [R118+0x5000] ;  /* 0x005000007670783b */ /* 0x000f280000000200 */
[----:B------:R-:W4:Y:S01]  /*29f0*/  LDSM.16.M88.4 R4, [R118+0x4000] ;  /* 0x004000007604783b */ /* 0x000f220000000200 */
[----:B------:R-:W-:Y:S03]  /*2a00*/  HMMA.16816.F32.BF16 R32, R108, R102, R32 ;  /* 0x000000666c20723c */ /* 0x000fe60000041820 */
[----:B------:R-:W-:Y:S03]  /*2a10*/  LDSM.16.M88.4 R104, [R118+0x4400] ;  /* 0x004400007668783b */ /* 0x000fe60000000200 */
[C---:B------:R-:W-:Y:S01]  /*2a20*/  HMMA.16816.F32.BF16 R56, R76.reuse, R58, RZ ;  /* 0x0000003a4c38723c */ /* 0x040fe200000418ff */
[----:B------:R-:W-:Y:S04]  /*2a30*/  LDSM.16.M88.4 R100, [R118+0x4800] ;  /* 0x004800007664783b */ /* 0x000fe80000000200 */
[----:B------:R-:W0:Y:S01]  /*2a40*/  LDGDEPBAR ;  /* 0x00000000000079af */ /* 0x000e220000000000 */
[C---:B------:R-:W-:Y:S06]  /*2a50*/  HMMA.16816.F32.BF16 R48, R76.reuse, R50, RZ ;  /* 0x000000324c30723c */ /* 0x040fec00000418ff */
[C---:B------:R-:W-:Y:S06]  /*2a60*/  HMMA.16816.F32.BF16 R68, R76.reuse, R64, RZ ;  /* 0x000000404c44723c */ /* 0x040fec00000418ff */
[----:B------:R-:W-:Y:S06]  /*2a70*/  HMMA.16816.F32.BF16 R64, R76, R66, RZ ;  /* 0x000000424c40723c */ /* 0x000fec00000418ff */
[C---:B------:R-:W-:Y:S06]  /*2a80*/  HMMA.16816.F32.BF16 R24, R16.reuse, R20, R24 ;  /* 0x000000141018723c */ /* 0x040fec0000041818 */
[----:B------:R-:W-:Y:S01]  /*2a90*/  HMMA.16816.F32.BF16 R32, R16, R22, R32 ;  /* 0x000000161020723c */ /* 0x000fe20000041820 */
[----:B------:R-:W-:Y:S05]  /*2aa0*/  LDSM.16.M88.4 R20, [R118+0x7000] ;  /* 0x007000007614783b */ /* 0x000fea0000000200 */
[C---:B------:R-:W-:Y:S06]  /*2ab0*/  HMMA.16816.F32.BF16 R44, R76.reuse, R40, RZ ;  /* 0x000000284c2c723c */ /* 0x040fec00000418ff */
[C---:B------:R-:W-:Y:S06]  /*2ac0*/  HMMA.16816.F32.BF16 R96, R76.reuse, R92, RZ ;  /* 0x0000005c4c60723c */ /* 0x040fec00000418ff */
[C---:B--2---:R-:W-:Y:S06]  /*2ad0*/  HMMA.16816.F32.BF16 R88, R76.reuse, R84, RZ ;  /* 0x000000544c58723c */ /* 0x044fec00000418ff */
        /* <DEDUP_REMOVED lines=13> */
[----:B------:R-:W-:Y:S01]  /*2bb0*/  HMMA.16816.F32.BF16 R64, R108, R38, R64 ;  /* 0x000000266c40723c */ /* 0x000fe20000041840 */
[----:B------:R-:W3:Y:S05]  /*2bc0*/  LDSM.16.M88.4 R36, [R118+0x5400] ;  /* 0x005400007624783b */ /* 0x000eea0000000200 */
[C---:B----4-:R-:W-:Y:S06]  /*2bd0*/  HMMA.16816.F32.BF16 R24, R12.reuse, R112, R24 ;  /* 0x000000700c18723c */ /* 0x050fec0000041818 */
[----:B------:R-:W-:Y:S06]  /*2be0*/  HMMA.16816.F32.BF16 R32, R12, R114, R32 ;  /* 0x000000720c20723c */ /* 0x000fec0000041820 */
[C---:B------:R-:W-:Y:S06]  /*2bf0*/  HMMA.16816.F32.BF16 R44, R108.reuse, R4, R44 ;  /* 0x000000046c2c723c */ /* 0x040fec000004182c */
[----:B------:R-:W-:Y:S01]  /*2c00*/  HMMA.16816.F32.BF16 R40, R108, R6, R40 ;  /* 0x000000066c28723c */ /* 0x000fe20000041828 */
[----:B------:R-:W4:Y:S05]  /*2c10*/  LDSM.16.M88.4 R4, [R157+0x2000] ;  /* 0x002000009d04783b */ /* 0x000f2a0000000200 */
[----:B--2---:R-:W-:Y:S06]  /*2c20*/  HMMA.16816.F32.BF16 R68, R16, R72, R68 ;  /* 0x000000481044723c */ /* 0x004fec0000041844 */
[----:B-1----:R-:W-:Y:S06]  /*2c30*/  HMMA.16816.F32.BF16 R24, R8, R28, R24 ;  /* 0x0000001c0818723c */ /* 0x002fec0000041818 */
[----:B------:R-:W-:Y:S01]  /*2c40*/  HMMA.16816.F32.BF16 R64, R16, R74, R64 ;  /* 0x0000004a1040723c */ /* 0x000fe20000041840 */
[----:B------:R-:W-:Y:S05]  /*2c50*/  LDSM.16.M88.4 R72, [R118+0x7400] ;  /* 0x007400007648783b */ /* 0x000fea0000000200 */
[----:B------:R-:W-:Y:S01]  /*2c60*/  HMMA.16816.F32.BF16 R32, R8, R30, R32 ;  /* 0x0000001e0820723c */ /* 0x000fe20000041820 */
[----:B------:R-:W-:Y:S05]  /*2c70*/  LDSM.16.M88.4 R28, [R118+0x5800] ;  /* 0x00580000761c783b */ /* 0x000fea0000000200 */
[C---:B------:R-:W-:Y:S06]  /*2c80*/  HMMA.16816.F32.BF16 R96, R108.reuse, R104, R96 ;  /* 0x000000686c60723c */ /* 0x040fec0000041860 */
[C---:B------:R-:W-:Y:S01]  /*2c90*/  HMMA.16816.F32.BF16 R92, R108.reuse, R106, R92 ;  /* 0x0000006a6c5c723c */ /* 0x040fe2000004185c */
[----:B------:R-:W1:Y:S05]  /*2ca0*/  LDSM.16.M88.4 R104, [R158+0x5800] ;  /* 0x005800009e68783b */ /* 0x000e6a0000000200 */
[----:B------:R-:W-:Y:S01]  /*2cb0*/  HMMA.16816.F32.BF16 R112, R108, R100, R88 ;  /* 0x000000646c70723c */ /* 0x000fe20000041858 */
[----:B------:R-:W2:Y:S05]  /*2cc0*/  LDSM.16.M88.4 R88, [R158+0x7400] ;  /* 0x007400009e58783b */ /* 0x000eaa0000000200 */
[----:B---3--:R-:W-:Y:S06]  /*2cd0*/  HMMA.16816.F32.BF16 R68, R12, R36, R68 ;  /* 0x000000240c44723c */ /* 0x008fec0000041844 */
[----:B----4-:R-:W-:Y:S06]  /*2ce0*/  HMMA.16816.F32.BF16 R24, R4, R20, R24 ;  /* 0x000000140418723c */ /* 0x010fec0000041818 */
[----:B------:R-:W-:Y:S01]  /*2cf0*/  HMMA.16816.F32.BF16 R64, R12, R38, R64 ;  /* 0x000000260c40723c */ /* 0x000fe20000041840 */
[----:B------:R-:W-:Y:S05]  /*2d00*/  LDSM.16.M88.4 R36, [R158+0x7800] ;  /* 0x007800009e24783b */ /* 0x000fea0000000200 */
[----:B------:R-:W-:Y:S01]  /*2d10*/  HMMA.16816.F32.BF16 R32, R4, R22, R32 ;  /* 0x000000160420723c */ /* 0x000fe20000041820 */
[----:B------:R-:W3:Y:S05]  /*2d20*/  LDSM.16.M88.4 R20, [R158+0x5c00] ;  /* 0x005c00009e14783b */ /* 0x000eea0000000200 */
[----:B------:R-:W-:Y:S06]  /*2d30*/  HMMA.16816.F32.BF16 R84, R108, R102, R84 ;  /* 0x000000666c54723c */ /* 0x000fec0000041854 */
[----:B-1----:R-:W-:Y:S01]  /*2d40*/  HMMA.16816.F32.BF16 R60, R16, R104, R60 ;  /* 0x00000068103c723c */ /* 0x002fe2000004183c */
[----:B------:R-:W-:Y:S01]  /*2d50*/  FMUL.FTZ R24, R24, UR5 ;  /* 0x0000000518187c20 */ /* 0x000fe20008410000 */
[----:B------:R-:W-:Y:S01]  /*2d60*/  FMUL.FTZ R25, R25, UR5 ;  /* 0x0000000519197c20 */ /* 0x000fe20008410000 */
[----:B------:R-:W-:-:S02]  /*2d70*/  FMUL.FTZ R102, R26, UR5 ;  /* 0x000000051a667c20 */ /* 0x000fc40008410000 */
[----:B------:R-:W-:Y:S01]  /*2d80*/  MUFU.TANH R100, R24 ;  /* 0x0000001800647308 */ /* 0x000fe20000002400 */
[----:B--2---:R-:W-:Y:S06]  /*2d90*/  HMMA.16816.F32.BF16 R68, R8, R88, R68 ;  /* 0x000000580844723c */ /* 0x004fec0000041844 */
[----:B------:R-:W-:Y:S01]  /*2da0*/  HMMA.16816.F32.BF16 R56, R16, R106, R56 ;  /* 0x0000006a1038723c */ /* 0x000fe20000041838 */
[----:B------:R1:W-:Y:S01]  /*2db0*/  MUFU.TANH R101, R25 ;  /* 0x0000001900657308 */ /* 0x0003e20000002400 */
[----:B------:R-:W-:Y:S01]  /*2dc0*/  FMUL.FTZ R32, R32, UR5 ;  /* 0x0000000520207c20 */ /* 0x000fe20008410000 */
[----:B------:R-:W-:Y:S01]  /*2dd0*/  FMUL.FTZ R33, R33, UR5 ;  /* 0x0000000521217c20 */ /* 0x000fe20008410000 */
[----:B------:R-:W-:Y:S01]  /*2de0*/  FMUL.FTZ R34, R34, UR5 ;  /* 0x0000000522227c20 */ /* 0x000fe20008410000 */
[----:B------:R-:W-:Y:S01]  /*2df0*/  FMUL.FTZ R35, R35, UR5 ;  /* 0x0000000523237c20 */ /* 0x000fe20008410000 */
[----:B------:R-:W-:Y:S01]  /*2e00*/  HMMA.16816.F32.BF16 R64, R8, R90, R64 ;  /* 0x0000005a0840723c */ /* 0x000fe20000041840 */
[----:B------:R-:W2:Y:S02]  /*2e10*/  LDSM.16.M88.4 R88, [R118+0x5c00] ;  /* 0x005c00007658783b */ /* 0x000ea40000000200 */
[----:B------:R-:W-:Y:S03]  /*2e20*/  MUFU.TANH R103, R32 ;  /* 0x0000002000677308 */ /* 0x000fe60000002400 */
[----:B------:R-:W-:Y:S05]  /*2e30*/  HMMA.16816.F32.BF16 R60, R12, R28, R60 ;  /* 0x0000001c0c3c723c */ /* 0x000fea000004183c */
[----:B------:R-:W-:Y:S01]  /*2e40*/  MUFU.TANH R104, R33 ;  /* 0x0000002100687308 */ /* 0x000fe20000002400 */
[C---:B---3--:R-:W-:Y:S06]  /*2e50*/  HMMA.16816.F32.BF16 R52, R16.reuse, R20, R52 ;  /* 0x000000141034723c */ /* 0x048fec0000041834 */
[----:B------:R-:W-:Y:S01]  /*2e60*/  HMMA.16816.F32.BF16 R48, R16, R22, R48 ;  /* 0x000000161030723c */ /* 0x000fe20000041830 */
[----:B------:R-:W-:Y:S01]  /*2e70*/  LDSM.16.M88.4 R20, [R158+0x7c00] ;  /* 0x007c00009e14783b */ /* 0x000fe20000000200 */
[----:B------:R-:W-:Y:S04]  /*2e80*/  MUFU.TANH R102, R102 ;  /* 0x0000006600667308 */ /* 0x000fe80000002400 */
[----:B------:R-:W-:Y:S01]  /*2e90*/  HMMA.16816.F32.BF16 R56, R12, R30, R56 ;  /* 0x0000001e0c38723c */ /* 0x000fe20000041838 */
[----:B------:R-:W3:Y:S05]  /*2ea0*/  LDSM.16.M88.4 R28, [R158+0x6000] ;  /* 0x006000009e1c783b */ /* 0x000eea0000000200 */
[C---:B------:R-:W-:Y:S01]  /*2eb0*/  HMMA.16816.F32.BF16 R68, R4.reuse, R72, R68 ;  /* 0x000000480444723c */ /* 0x040fe20000041844 */
[----:B------:R-:W-:Y:S05]  /*2ec0*/  MUFU.TANH R72, R34 ;  /* 0x0000002200487308 */ /* 0x000fea0000002400 */
[----:B------:R-:W-:Y:S01]  /*2ed0*/  HMMA.16816.F32.BF16 R64, R4, R74, R64 ;  /* 0x0000004a0440723c */ /* 0x000fe20000041840 */
[----:B------:R-:W-:-:S02]  /*2ee0*/  FMUL.FTZ R73, R27, UR5 ;  /* 0x000000051b497c20 */ /* 0x000fc40008410000 */
[----:B-1----:R-:W1:Y:S01]  /*2ef0*/  LDSM.16.M88.4 R24, [R118+0x7800] ;  /* 0x007800007618783b */ /* 0x002e620000000200 */
[----:B------:R4:W-:Y:S02]  /*2f00*/  MUFU.TANH R74, R35 ;  /* 0x00000023004a7308 */ /* 0x0009e40000002400 */
[C---:B--2---:R-:W-:Y:S06]  /*2f10*/  HMMA.16816.F32.BF16 R52, R12.reuse, R88, R52 ;  /* 0x000000580c34723c */ /* 0x044fec0000041834 */
[----:B------:R-:W-:Y:S01]  /*2f20*/  HMMA.16816.F32.BF16 R48, R12, R90, R48 ;  /* 0x0000005a0c30723c */ /* 0x000fe20000041830 */
[----:B------:R-:W2:Y:S05]  /*2f30*/  MUFU.TANH R73, R73 ;  /* 0x0000004900497308 */ /* 0x000eaa0000002400 */
[C---:B------:R-:W-:Y:S01]  /*2f40*/  HMMA.16816.F32.BF16 R60, R8.reuse, R36, R60 ;  /* 0x00000024083c723c */ /* 0x040fe2000004183c */
[----:B------:R-:W-:Y:S01]  /*2f50*/  FMUL.FTZ R70, R70, UR5 ;  /* 0x0000000546467c20 */ /* 0x000fe20008410000 */
[----:B------:R-:W-:Y:S01]  /*2f60*/  FMUL.FTZ R71, R71, UR5 ;  /* 0x0000000547477c20 */ /* 0x000fe20008410000 */
[----:B----4-:R-:W4:Y:S01]  /*2f70*/  LDSM.16.M88.4 R32, [R118+0x6000] ;  /* 0x006000007620783b */ /* 0x010f220000000200 */
[----:B------:R-:W-:Y:S01]  /*2f80*/  FMUL.FTZ R68, R68, UR5 ;  /* 0x0000000544447c20 */ /* 0x000fe20008410000 */
[----:B------:R-:W-:Y:S01]  /*2f90*/  FMUL.FTZ R69, R69, UR5 ;  /* 0x0000000545457c20 */ /* 0x000fe20008410000 */
[----:B------:R-:W-:Y:S01]  /*2fa0*/  HMMA.16816.F32.BF16 R56, R8, R38, R56 ;  /* 0x000000260838723c */ /* 0x000fe20000041838 */
[----:B------:R-:W2:Y:S01]  /*2fb0*/  LDSM.16.M88.4 R36, [R118+0x7c00] ;  /* 0x007c00007624783b */ /* 0x000ea20000000200 */
[----:B------:R-:W-:Y:S01]  /*2fc0*/  MUFU.TANH R70, R70 ;  /* 0x0000004600467308 */ /* 0x000fe20000002400 */
[----:B------:R-:W-:Y:S01]  /*2fd0*/  FMUL.FTZ R66, R66, UR5 ;  /* 0x0000000542427c20 */ /* 0x000fe20008410000 */
[----:B------:R-:W-:Y:S01]  /*2fe0*/  FMUL.FTZ R67, R67, UR5 ;  /* 0x0000000543437c20 */ /* 0x000fe20008410000 */
[----:B------:R-:W-:Y:S01]  /*2ff0*/  FMUL.FTZ R64, R64, UR5 ;  /* 0x0000000540407c20 */ /* 0x000fe20008410000 */
[----:B---3--:R-:W-:Y:S01]  /*3000*/  HMMA.16816.F32.BF16 R44, R16, R28, R44 ;  /* 0x0000001c102c723c */ /* 0x008fe2000004182c */
[----:B------:R-:W-:-:S03]  /*3010*/  FMUL.FTZ R65, R65, UR5 ;  /* 0x0000000541417c20 */ /* 0x000fc60008410000 */
[----:B------:R-:W3:Y:S02]  /*3020*/  MUFU.TANH R71, R71 ;  /* 0x0000004700477308 */ /* 0x000ee40000002400 */
[----:B------:R-:W-:Y:S06]  /*3030*/  HMMA.16816.F32.BF16 R52, R8, R20, R52 ;  /* 0x000000140834723c */ /* 0x000fec0000041834 */
[----:B------:R-:W-:Y:S01]  /*3040*/  HMMA.16816.F32.BF16 R40, R16, R30, R40 ;  /* 0x0000001e1028723c */ /* 0x000fe20000041828 */
[----:B------:R-:W-:Y:S01]  /*3050*/  LDSM.16.M88.4 R28, [R158+0x8000] ;  /* 0x008000009e1c783b */ /* 0x000fe20000000200 */
[----:B------:R-:W3:Y:S04]  /*3060*/  MUFU.TANH R68, R68 ;  /* 0x0000004400447308 */ /* 0x000ee80000002400 */
[----:B------:R-:W-:Y:S01]  /*3070*/  HMMA.16816.F32.BF16 R48, R8, R22, R48 ;  /* 0x000000160830723c */ /* 0x000fe20000041830 */
[----:B------:R-:W3:Y:S03]  /*3080*/  LDSM.16.M88.4 R20, [R158+0x6400] ;  /* 0x006400009e14783b */ /* 0x000ee60000000200 */
[----:B------:R-:W3:Y:S02]  /*3090*/  MUFU.TANH R69, R69 ;  /* 0x0000004500457308 */ /* 0x000ee40000002400 */
[C---:B-1----:R-:W-:Y:S06]  /*30a0*/  HMMA.16816.F32.BF16 R60, R4.reuse, R24, R60 ;  /* 0x00000018043c723c */ /* 0x042fec000004183c */
[----:B------:R-:W-:Y:S01]  /*30b0*/  HMMA.16816.F32.BF16 R56, R4, R26, R56 ;  /* 0x0000001a0438723c */ /* 0x000fe20000041838 */
[----:B------:R-:W-:Y:S01]  /*30c0*/  LDSM.16.M88.4 R24, [R118+0x4c00] ;  /* 0x004c00007618783b */ /* 0x000fe20000000200 */
[----:B------:R-:W1:Y:S04]  /*30d0*/  MUFU.TANH R66, R66 ;  /* 0x0000004200427308 */ /* 0x000e680000002400 */
[C---:B----4-:R-:W-:Y:S04]  /*30e0*/  HMMA.16816.F32.BF16 R44, R12.reuse, R32, R44 ;  /* 0x000000200c2c723c */ /* 0x050fe8000004182c */
[----:B------:R-:W4:Y:S02]  /*30f0*/  MUFU.TANH R67, R67 ;  /* 0x0000004300437308 */ /* 0x000f240000002400 */
[----:B------:R-:W-:Y:S01]  /*3100*/  HMMA.16816.F32.BF16 R40, R12, R34, R40 ;  /* 0x000000220c28723c */ /* 0x000fe20000041828 */
[----:B------:R-:W1:Y:S05]  /*3110*/  LDSM.16.M88.4 R32, [R118+0x6400] ;  /* 0x006400007620783b */ /* 0x000e6a0000000200 */
[----:B------:R-:W-:Y:S01]  /*3120*/  FMUL.FTZ R60, R60, UR5 ;  /* 0x000000053c3c7c20 */ /* 0x000fe20008410000 */
[----:B------:R-:W-:Y:S01]  /*3130*/  FMUL.FTZ R61, R61, UR5 ;  /* 0x000000053d3d7c20 */ /* 0x000fe20008410000 */
[C---:B--2---:R-:W-:Y:S01]  /*3140*/  HMMA.16816.F32.BF16 R52, R4.reuse, R36, R52 ;  /* 0x000000240434723c */ /* 0x044fe20000041834 */
[----:B------:R-:W-:Y:S01]  /*3150*/  FMUL.FTZ R155, R62, UR5 ;  /* 0x000000053e9b7c20 */ /* 0x000fe20008410000 */
[----:B------:R-:W-:Y:S02]  /*3160*/  MUFU.TANH R75, R60 ;  /* 0x0000003c004b7308 */ /* 0x000fe40000002400 */
[----:B------:R-:W-:Y:S01]  /*3170*/  FMUL.FTZ R174, R56, UR5 ;  /* 0x0000000538ae7c20 */ /* 0x000fe20008410000 */
[----:B------:R-:W-:Y:S01]  /*3180*/  FMUL.FTZ R56, R57, UR5 ;  /* 0x0000000539387c20 */ /* 0x000fe20008410000 */
[----:B------:R-:W-:Y:S01]  /*3190*/  HMMA.16816.F32.BF16 R48, R4, R38, R48 ;  /* 0x000000260430723c */ /* 0x000fe20000041830 */
[----:B------:R-:W-:Y:S01]  /*31a0*/  FMUL.FTZ R37, R63, UR5 ;  /* 0x000000053f257c20 */ /* 0x000fe20008410000 */
[----:B------:R-:W-:-:S02]  /*31b0*/  FMUL.FTZ R57, R59, UR5 ;  /* 0x000000053b397c20 */ /* 0x000fc40008410000 */
[----:B------:R2:W-:Y:S02]  /*31c0*/  MUFU.TANH R88, R61 ;  /* 0x0000003d00587308 */ /* 0x0005e40000002400 */
[----:B---3--:R-:W-:Y:S01]  /*31d0*/  HMMA.16816.F32.BF16 R96, R16, R20, R96 ;  /* 0x000000141060723c */ /* 0x008fe20000041860 */
[----:B------:R-:W-:-:S05]  /*31e0*/  FMUL.FTZ R39, R58, UR5 ;  /* 0x000000053a277c20 */ /* 0x000fca0008410000 */
[----:B------:R-:W-:Y:S01]  /*31f0*/  HMMA.16816.F32.BF16 R92, R16, R22, R92 ;  /* 0x00000016105c723c */ /* 0x000fe2000004185c */
[----:B------:R-:W3:Y:S01]  /*3200*/  LDSM.16.M88.4 R20, [R158+0x6800] ;  /* 0x006800009e14783b */ /* 0x000ee20000000200 */
[----:B------:R-:W4:Y:S04]  /*3210*/  MUFU.TANH R64, R64 ;  /* 0x0000004000407308 */ /* 0x000f280000002400 */
[C---:B------:R-:W-:Y:S01]  /*3220*/  HMMA.16816.F32.BF16 R44, R8.reuse, R28, R44 ;  /* 0x0000001c082c723c */ /* 0x040fe2000004182c */
[----:B------:R-:W-:Y:S01]  /*3230*/  FMUL.FTZ R54, R54, UR5 ;  /* 0x0000000536367c20 */ /* 0x000fe20008410000 */
[----:B------:R-:W-:Y:S01]  /*3240*/  FMUL.FTZ R154, R52, UR5 ;  /* 0x00000005349a7c20 */ /* 0x000fe20008410000 */
[----:B--2---:R-:W2:Y:S01]  /*3250*/  LDSM.16.M88.4 R60, [R118+0x8000] ;  /* 0x00800000763c783b */ /* 0x004ea20000000200 */
[----:B------:R-:W4:Y:S01]  /*3260*/  MUFU.TANH R65, R65 ;  /* 0x0000004100417308 */ /* 0x000f220000002400 */
[----:B------:R-:W-:Y:S01]  /*3270*/  FMUL.FTZ R52, R53, UR5 ;  /* 0x0000000535347c20 */ /* 0x000fe20008410000 */
[----:B------:R-:W-:Y:S01]  /*3280*/  HMMA.16816.F32.BF16 R40, R8, R30, R40 ;  /* 0x0000001e0828723c */ /* 0x000fe20000041828 */
[----:B------:R-:W4:Y:S01]  /*3290*/  LDSM.16.M88.4 R28, [R158+0x8400] ;  /* 0x008400009e1c783b */ /* 0x000f220000000200 */
[----:B------:R-:W-:Y:S01]  /*32a0*/  FMUL.FTZ R152, R48, UR5 ;  /* 0x0000000530987c20 */ /* 0x000fe20008410000 */
[----:B------:R-:W-:Y:S01]  /*32b0*/  FMUL.FTZ R48, R49, UR5 ;  /* 0x0000000531307c20 */ /* 0x000fe20008410000 */
[----:B------:R-:W-:Y:S01]  /*32c0*/  FMUL.FTZ R49, R51, UR5 ;  /* 0x0000000533317c20 */ /* 0x000fe20008410000 */
[----:B------:R-:W-:Y:S01]  /*32d0*/  SHF.R.S32.HI R51, RZ, 0x1f, R130 ;  /* 0x0000001fff337819 */ /* 0x000fe20000011482 */
[----:B-1----:R-:W-:Y:S01]  /*32e0*/  HMMA.16816.F32.BF16 R96, R12, R32, R96 ;  /* 0x000000200c60723c */ /* 0x002fe20000041860 */
[----:B------:R1:W-:Y:S01]  /*32f0*/  MUFU.TANH R153, R54 ;  /* 0x0000003600997308 */ /* 0x0003e20000002400 */
[----:B------:R-:W-:Y:S01]  /*3300*/  FMUL.FTZ R50, R50, UR5 ;  /* 0x0000000532327c20 */ /* 0x000fe20008410000 */
[----:B------:R-:W-:-:S03]  /*3310*/  FMUL.FTZ R55, R55, UR5 ;  /* 0x0000000537377c20 */ /* 0x000fc60008410000 */
[C---:B------:R-:W-:Y:S01]  /*3320*/  HMMA.16816.F32.BF16 R80, R108.reuse, R24, R80 ;  /* 0x000000186c50723c */ /* 0x040fe20000041850 */
[----:B------:R-:W-:Y:S02]  /*3330*/  LOP3.LUT R32, R127, 0xffffffe0, RZ, 0xc0, !PT ;  /* 0xffffffe07f207812 */ /* 0x000fe400078ec0ff */
[----:B------:R-:W1:Y:S03]  /*3340*/  MUFU.TANH R174, R174 ;  /* 0x000000ae00ae7308 */ /* 0x000e660000002400 */
[----:B------:R-:W-:Y:S01]  /*3350*/  HMMA.16816.F32.BF16 R76, R108, R26, R76 ;  /* 0x0000001a6c4c723c */ /* 0x000fe2000004184c */
[C---:B------:R-:W-:Y:S01]  /*3360*/  IMAD.IADD R32, R121.reuse, 0x1, -R32 ;  /* 0x0000000179207824 */ /* 0x040fe200078e0a20 */
[----:B------:R-:W1:Y:S01]  /*3370*/  LDSM.16.M88.4 R24, [R118+0x8400] ;  /* 0x008400007618783b */ /* 0x000e620000000200 */
[----:B------:R-:W-:Y:S02]  /*3380*/  IMAD.SHL.U32 R121, R121, 0x2, RZ ;  /* 0x0000000279797824 */ /* 0x000fe400078e00ff */
[----:B------:R-:W1:Y:S01]  /*3390*/  MUFU.TANH R56, R56 ;  /* 0x0000003800387308 */ /* 0x000e620000002400 */
[----:B------:R-:W-:Y:S01]  /*33a0*/  SHF.R.S32.HI R173, RZ, 0x1f, R32 ;  /* 0x0000001fffad7819 */ /* 0x000fe20000011420 */
[----:B------:R-:W-:Y:S01]  /*33b0*/  HMMA.16816.F32.BF16 R92, R12, R34, R92 ;  /* 0x000000220c5c723c */ /* 0x000fe2000004185c */
[----:B------:R-:W-:-:S02]  /*33c0*/  LOP3.LUT R121, R121, 0x6, RZ, 0xc0, !PT ;  /* 0x0000000679797812 */ /* 0x000fc400078ec0ff */
[----:B------:R-:W-:Y:S02]  /*33d0*/  LEA.HI R173, R173, R32, RZ, 0x2 ;  /* 0x00000020adad7211 */ /* 0x000fe400078f10ff */
[----:B------:R-:W1:Y:S01]  /*33e0*/  LDSM.16.M88.4 R32, [R118+0x6800] ;  /* 0x006800007620783b */ /* 0x000e620000000200 */
[----:B---3--:R-:W-:Y:S01]  /*33f0*/  HMMA.16816.F32.BF16 R112, R16, R20, R112 ;  /* 0x000000141070723c */ /* 0x008fe20000041870 */
[----:B------:R-:W-:Y:S01]  /*3400*/  SHF.R.S32.HI R173, RZ, 0x2, R173 ;  /* 0x00000002ffad7819 */ /* 0x000fe200000114ad */
[----:B------:R-:W3:Y:S04]  /*3410*/  MUFU.TANH R155, R155 ;  /* 0x0000009b009b7308 */ /* 0x000ee80000002400 */
[----:B--2---:R-:W-:Y:S01]  /*3420*/  HMMA.16816.F32.BF16 R40, R4, R62, R40 ;  /* 0x0000003e0428723c */ /* 0x004fe20000041828 */
[----:B------:R-:W-:Y:S01]  /*3430*/  IMAD R20, R130, 0x10, R129 ;  /* 0x0000001082147824 */ /* 0x000fe200078e0281 */
[----:B------:R-:W-:-:S02]  /*3440*/  LEA.HI R21, R51, R130, RZ, 0x2 ;  /* 0x0000008233157211 */ /* 0x000fc400078f10ff */
[----:B------:R-:W2:Y:S02]  /*3450*/  MUFU.TANH R37, R37 ;  /* 0x0000002500257308 */ /* 0x000ea40000002400 */
[----:B----4-:R-:W-:Y:S01]  /*3460*/  HMMA.16816.F32.BF16 R96, R8, R28, R96 ;  /* 0x0000001c0860723c */ /* 0x010fe20000041860 */
[----:B------:R-:W-:Y:S02]  /*3470*/  IADD3 R20, R20, 0x1, R173 ;  /* 0x0000000114147810 */ /* 0x000fe40007ffe0ad */
[----:B------:R-:W-:-:S03]  /*3480*/  LOP3.LUT R21, R21, 0xfffffffc, RZ, 0xc0, !PT ;  /* 0xfffffffc15157812 */ /* 0x000fc600078ec0ff */
[----:B------:R-:W-:Y:S01]  /*3490*/  HMMA.16816.F32.BF16 R92, R8, R30, R92 ;  /* 0x0000001e085c723c */ /* 0x000fe2000004185c */
[----:B------:R-:W-:Y:S01]  /*34a0*/  IADD3 R29, R119, R20, -R128 ;  /* 0x00000014771d7210 */ /* 0x000fe20007ffe880 */
[----:B------:R-:W-:Y:S01]  /*34b0*/  IMAD.IADD R172, R130, 0x1, -R21 ;  /* 0x0000000182ac7824 */ /* 0x000fe200078e0a15 */
[----:B------:R-:W4:Y:S03]  /*34c0*/  MUFU.TANH R39, R39 ;  /* 0x0000002700277308 */ /* 0x000f260000002400 */
[----:B------:R-:W-:Y:S01]  /*34d0*/  IMAD.IADD R116, R29, 0x1, R116 ;  /* 0x000000011d747824 */ /* 0x000fe200078e0274 */
[----:B------:R-:W-:Y:S01]  /*34e0*/  HMMA.16816.F32.BF16 R84, R16, R22, R84 ;  /* 0x000000161054723c */ /* 0x000fe20000041854 */
[----:B------:R-:W3:Y:S03]  /*34f0*/  LDSM.16.M88.4 R20, [R158+0x6c00] ;  /* 0x006c00009e14783b */ /* 0x000ee60000000200 */
[----:B------:R-:W-:Y:S01]  /*3500*/  VIMNMX R139, R116, R119, PT ;  /* 0x00000077748b7248 */ /* 0x000fe20003fe0100 */
[----:B------:R-:W-:Y:S01]  /*3510*/  FMUL.FTZ R142, R40, UR5 ;  /* 0x00000005288e7c20 */ /* 0x000fe20008410000 */
[----:B------:R-:W-:Y:S01]  /*3520*/  IMAD.IADD R40, R0, 0x1, R121 ;  /* 0x0000000100287824 */ /* 0x000fe200078e0279 */
[----:B------:R-:W-:Y:S01]  /*3530*/  VIADDMNMX R119, R116, 0x8, R119, PT ;  /* 0x0000000874777846 */ /* 0x000fe20003800177 */
[----:B------:R-:W-:Y:S01]  /*3540*/  FMUL.FTZ R131, R42, UR5 ;  /* 0x000000052a837c20 */ /* 0x000fe20008410000 */
[C---:B------:R-:W-:Y:S01]  /*3550*/  HMMA.16816.F32.BF16 R44, R4.reuse, R60, R44 ;  /* 0x0000003c042c723c */ /* 0x040fe2000004182c */
[C---:B------:R-:W-:Y:S01]  /*3560*/  VIADD R30, R40.reuse, 0x1 ;  /* 0x00000001281e7836 */ /* 0x040fe20000000000 */
[CC--:B------:R-:W-:Y:S01]  /*3570*/  ISETP.GE.AND P0, PT, R40.reuse, R139.reuse, PT ;  /* 0x0000008b2800720c */ /* 0x0c0fe20003f06270 */
[C---:B------:R-:W-:Y:S01]  /*3580*/  VIADD R28, R40.reuse, 0x8 ;  /* 0x00000008281c7836 */ /* 0x040fe20000000000 */
[----:B------:R-:W4:Y:S01]  /*3590*/  MUFU.TANH R57, R57 ;  /* 0x0000003900397308 */ /* 0x000f220000002400 */
[----:B------:R-:W-:Y:S01]  /*35a0*/  VIADD R36, R40, 0x18 ;  /* 0x0000001828247836 */ /* 0x000fe20000000000 */
[C---:B------:R-:W-:Y:S01]  /*35b0*/  ISETP.GE.AND P4, PT, R30.reuse, R139, PT ;  /* 0x0000008b1e00720c */ /* 0x040fe20003f86270 */
[----:B-1----:R-:W-:Y:S01]  /*35c0*/  HMMA.16816.F32.BF16 R96, R4, R24, R96 ;  /* 0x000000180460723c */ /* 0x002fe20000041860 */
[----:B------:R-:W-:Y:S01]  /*35d0*/  ISETP.GE.AND P3, PT, R30, R119, PT ;  /* 0x000000771e00720c */ /* 0x000fe20003f66270 */
[----:B------:R-:W-:Y:S01]  /*35e0*/  FMUL.FTZ R41, R41, UR5 ;  /* 0x0000000529297c20 */ /* 0x000fe20008410000 */
[C---:B------:R-:W-:Y:S01]  /*35f0*/  ISETP.GE.AND P5, PT, R28.reuse, R139, PT ;  /* 0x0000008b1c00720c */ /* 0x040fe20003fa6270 */
[----:B------:R-:W-:Y:S01]  /*3600*/  FMUL.FTZ R43, R43, UR5 ;  /* 0x000000052b2b7c20 */ /* 0x000fe20008410000 */
[----:B------:R-:W-:Y:S01]  /*3610*/  ISETP.GE.AND P1, PT, R28, R119, PT ;  /* 0x000000771c00720c */ /* 0x000fe20003f26270 */
[C---:B------:R-:W-:Y:S01]  /*3620*/  HMMA.16816.F32.BF16 R112, R12.reuse, R32, R112 ;  /* 0x000000200c70723c */ /* 0x040fe20000041870 */
[----:B------:R-:W1:Y:S01]  /*3630*/  LDSM.16.M88.4 R28, [R158+0x8800] ;  /* 0x008800009e1c783b */ /* 0x000e620000000200 */
[----:B------:R-:W-:Y:S01]  /*3640*/  VIADD R24, R40, 0x9 ;  /* 0x0000000928187836 */ /* 0x000fe20000000000 */
[----:B------:R-:W-:Y:S01]  /*3650*/  FSEL R73, R73, -INF , !P3 ;  /* 0xff80000049497808 */ /* 0x000fe20005800000 */
[----:B------:R-:W4:Y:S01]  /*3660*/  MUFU.TANH R52, R52 ;  /* 0x0000003400347308 */ /* 0x000f220000002400 */
[----:B------:R-:W-:Y:S01]  /*3670*/  FSEL R100, R100, -INF , !P0 ;  /* 0xff80000064647808 */ /* 0x000fe20004000000 */
[----:B------:R-:W-:Y:S01]  /*3680*/  HMMA.16816.F32.BF16 R84, R12, R34, R84 ;  /* 0x000000220c54723c */ /* 0x000fe20000041854 */
[----:B------:R-:W-:Y:S01]  /*3690*/  ISETP.GE.AND P2, PT, R24, R139, PT ;  /* 0x0000008b1800720c */ /* 0x000fe20003f46270 */
[----:B------:R-:W-:Y:S01]  /*36a0*/  VIADD R32, R40, 0x11 ;  /* 0x0000001128207836 */ /* 0x000fe20000000000 */
[-C--:B------:R-:W-:Y:S01]  /*36b0*/  ISETP.GE.AND P0, PT, R24, R119.reuse, PT ;  /* 0x000000771800720c */ /* 0x080fe20003f06270 */
[----:B------:R-:W-:Y:S01]  /*36c0*/  VIADD R24, R40, 0x10 ;  /* 0x0000001028187836 */ /* 0x000fe20000000000 */
[----:B------:R-:W-:Y:S01]  /*36d0*/  FSEL R104, R104, -INF , !P2 ;  /* 0xff80000068687808 */ /* 0x000fe20005000000 */
[----:B------:R-:W-:Y:S01]  /*36e0*/  HMMA.16816.F32.BF16 R92, R4, R26, R92 ;  /* 0x0000001a045c723c */ /* 0x000fe2000004185c */
[-C--:B------:R-:W-:Y:S01]  /*36f0*/  ISETP.GE.AND P2, PT, R40, R119.reuse, PT ;  /* 0x000000772800720c */ /* 0x080fe20003f46270 */
[----:B------:R-:W4:Y:S01]  /*3700*/  MUFU.TANH R152, R152 ;  /* 0x0000009800987308 */ /* 0x000f220000002400 */
[----:B------:R-:W-:Y:S01]  /*3710*/  ISETP.GE.AND P3, PT, R32, R119, PT ;  /* 0x000000772000720c */ /* 0x000fe20003f66270 */
[----:B------:R-:W-:Y:S01]  /*3720*/  FMUL.FTZ R44, R44, UR5 ;  /* 0x000000052c2c7c20 */ /* 0x000fe20008410000 */
[----:B------:R-:W-:Y:S01]  /*3730*/  FSEL R91, R102, -INF , !P2 ;  /* 0xff800000665b7808 */ /* 0x000fe20005000000 */
[----:B------:R-:W-:Y:S01]  /*3740*/  FMUL.FTZ R62, R97, UR5 ;  /* 0x00000005613e7c20 */ /* 0x000fe20008410000 */
[----:B------:R-:W-:Y:S01]  /*3750*/  ISETP.GE.AND P2, PT, R32, R139, PT ;  /* 0x0000008b2000720c */ /* 0x000fe20003f46270 */
[C---:B---3--:R-:W-:Y:S01]  /*3760*/  HMMA.16816.F32.BF16 R80, R16.reuse, R20, R80 ;  /* 0x000000141050723c */ /* 0x048fe20000041850 */
[----:B------:R-:W3:Y:S01]  /*3770*/  LDSM.16.M88.4 R32, [R118+0x6c00] ;  /* 0x006c00007620783b */ /* 0x000ee20000000200 */
[----:B------:R-:W-:Y:S01]  /*3780*/  FSEL R42, R103, -INF , !P5 ;  /* 0xff800000672a7808 */ /* 0x000fe20006800000 */
[----:B------:R-:W-:Y:S01]  /*3790*/  FMUL.FTZ R61, R99, UR5 ;  /* 0x00000005633d7c20 */ /* 0x000fe20008410000 */
[----:B------:R-:W-:Y:S01]  /*37a0*/  ISETP.GE.AND P5, PT, R24, R119, PT ;  /* 0x000000771800720c */ /* 0x000fe20003fa6270 */
[----:B------:R4:W4:Y:S01]  /*37b0*/  MUFU.TANH R141, R50 ;  /* 0x00000032008d7308 */ /* 0x0009220000002400 */
[----:B------:R-:W-:Y:S01]  /*37c0*/  HMMA.16816.F32.BF16 R76, R16, R22, R76 ;  /* 0x00000016104c723c */ /* 0x000fe2000004184c */
[----:B------:R-:W-:Y:S01]  /*37d0*/  FSEL R71, R71, -INF , !P3 ;  /* 0xff80000047477808 */ /* 0x000fe20005800000 */
[----:B------:R-:W-:Y:S01]  /*37e0*/  FMUL.FTZ R46, R46, UR5 ;  /* 0x000000052e2e7c20 */ /* 0x000fe20008410000 */
[----:B------:R-:W-:Y:S01]  /*37f0*/  FSEL R54, R101, -INF , !P4 ;  /* 0xff80000065367808 */ /* 0x000fe20006000000 */
[----:B------:R-:W-:Y:S01]  /*3800*/  FMUL.FTZ R47, R47, UR5 ;  /* 0x000000052f2f7c20 */ /* 0x000fe20008410000 */
[----:B------:R-:W-:Y:S01]  /*3810*/  ISETP.GE.AND P4, PT, R24, R139, PT ;  /* 0x0000008b1800720c */ /* 0x000fe20003f86270 */
[----:B------:R-:W-:Y:S01]  /*3820*/  FMUL.FTZ R45, R45, UR5 ;  /* 0x000000052d2d7c20 */ /* 0x000fe20008410000 */
[----:B------:R-:W-:Y:S01]  /*3830*/  VIADD R16, R40, 0x21 ;  /* 0x0000002128107836 */ /* 0x000fe20000000000 */
[----:B------:R-:W2:Y:S01]  /*3840*/  LDSM.16.M88.4 R24, [R118+0x8800] ;  /* 0x008800007618783b */ /* 0x000ea20000000200 */
[----:B------:R-:W-:Y:S01]  /*3850*/  FSEL R51, R72, -INF , !P1 ;  /* 0xff80000048337808 */ /* 0x000fe20004800000 */
[----:B------:R-:W-:Y:S01]  /*3860*/  VIADD R22, R40, 0x28 ;  /* 0x0000002828167836 */ /* 0x000fe20000000000 */
[----:B------:R-:W-:Y:S01]  /*3870*/  FSEL R89, R74, -INF , !P0 ;  /* 0xff8000004a597808 */ /* 0x000fe20004000000 */
[----:B------:R-:W4:Y:S01]  /*3880*/  MUFU.TANH R49, R49 ;  /* 0x0000003100317308 */ /* 0x000f220000002400 */
[----:B------:R-:W-:Y:S01]  /*3890*/  ISETP.GE.AND P3, PT, R16, R119, PT ;  /* 0x000000771000720c */ /* 0x000fe20003f66270 */
[----:B------:R-:W-:Y:S01]  /*38a0*/  FMUL.FTZ R59, R94, UR5 ;  /* 0x000000055e3b7c20 */ /* 0x000fe20008410000 */
[C---:B-1----:R-:W-:Y:S01]  /*38b0*/  HMMA.16816.F32.BF16 R112, R8.reuse, R28, R112 ;  /* 0x0000001c0870723c */ /* 0x042fe20000041870 */
[----:B------:R-:W-:Y:S01]  /*38c0*/  ISETP.GE.AND P1, PT, R36, R139, PT ;  /* 0x0000008b2400720c */ /* 0x000fe20003f26270 */
[----:B------:R-:W-:Y:S01]  /*38d0*/  FMUL.FTZ R20, R96, UR5 ;  /* 0x0000000560147c20 */ /* 0x000fe20008410000 */
[----:B------:R-:W-:Y:S01]  /*38e0*/  ISETP.GE.AND P0, PT, R36, R119, PT ;  /* 0x000000772400720c */ /* 0x000fe20003f06270 */
[----:B------:R-:W-:Y:S01]  /*38f0*/  VIADD R36, R40, 0x19 ;  /* 0x0000001928247836 */ /* 0x000fe20000000000 */
[----:B------:R-:W-:Y:S01]  /*3900*/  FSEL R68, R68, -INF , !P4 ;  /* 0xff80000044447808 */ /* 0x000fe20006000000 */
[----:B------:R-:W-:Y:S01]  /*3910*/  HMMA.16816.F32.BF16 R84, R8, R30, R84 ;  /* 0x0000001e0854723c */ /* 0x000fe20000041854 */
[----:B------:R-:W-:Y:S01]  /*3920*/  FSEL R29, R70, -INF , !P5 ;  /* 0xff800000461d7808 */ /* 0x000fe20006800000 */
[----:B------:R1:W1:Y:S01]  /*3930*/  MUFU.TANH R146, R44 ;  /* 0x0000002c00927308 */ /* 0x0002620000002400 */
[-C--:B------:R-:W-:Y:S01]  /*3940*/  ISETP.GE.AND P5, PT, R16, R139.reuse, PT ;  /* 0x0000008b1000720c */ /* 0x080fe20003fa6270 */
[----:B------:R-:W-:Y:S01]  /*3950*/  FMUL.FTZ R60, R92, UR5 ;  /* 0x000000055c3c7c20 */ /* 0x000fe20008410000 */
[----:B------:R-:W4:Y:S01]  /*3960*/  LDSM.16.M88.4 R16, [R158+0x8c00] ;  /* 0x008c00009e10783b */ /* 0x000f220000000200 */
[----:B------:R-:W-:Y:S01]  /*3970*/  FSEL R28, R69, -INF , !P2 ;  /* 0xff800000451c7808 */ /* 0x000fe20005000000 */
[----:B------:R-:W-:Y:S01]  /*3980*/  FMUL.FTZ R58, R93, UR5 ;  /* 0x000000055d3a7c20 */ /* 0x000fe20008410000 */
[----:B------:R-:W-:Y:S01]  /*3990*/  ISETP.GE.AND P4, PT, R36, R139, PT ;  /* 0x0000008b2400720c */ /* 0x000fe20003f86270 */
[----:B------:R-:W-:Y:S01]  /*39a0*/  FMUL.FTZ R63, R98, UR5 ;  /* 0x00000005623f7c20 */ /* 0x000fe20008410000 */
[----:B------:R-:W-:Y:S01]  /*39b0*/  ISETP.GE.AND P2, PT, R36, R119, PT ;  /* 0x000000772400720c */ /* 0x000fe20003f46270 */
[----:B------:R-:W-:Y:S01]  /*39c0*/  VIADD R36, R40, 0x20 ;  /* 0x0000002028247836 */ /* 0x000fe20000000000 */
[----:B------:R-:W-:Y:S01]  /*39d0*/  FSEL R99, R66, -INF , !P0 ;  /* 0xff80000042637808 */ /* 0x000fe20004000000 */
[----:B------:R-:W1:Y:S01]  /*39e0*/  MUFU.TANH R154, R154 ;  /* 0x0000009a009a7308 */ /* 0x000e620000002400 */
[----:B---3--:R-:W-:Y:S01]  /*39f0*/  HMMA.16816.F32.BF16 R80, R12, R32, R80 ;  /* 0x000000200c50723c */ /* 0x008fe20000041850 */
[----:B------:R-:W-:Y:S01]  /*3a00*/  FSEL R97, R67, -INF , !P2 ;  /* 0xff80000043617808 */ /* 0x000fe20005000000 */
[----:B------:R-:W-:Y:S01]  /*3a10*/  FMUL.FTZ R53, R95, UR5 ;  /* 0x000000055f357c20 */ /* 0x000fe20008410000 */
[----:B------:R-:W-:-:S02]  /*3a20*/  FSEL R74, R64, -INF , !P1 ;  /* 0xff800000404a7808 */ /* 0x000fc40004800000 */
[C---:B------:R-:W-:Y:S01]  /*3a30*/  ISETP.GE.AND P0, PT, R22.reuse, R139, PT ;  /* 0x0000008b1600720c */ /* 0x040fe20003f06270 */
[----:B------:R-:W-:Y:S01]  /*3a40*/  HMMA.16816.F32.BF16 R76, R12, R34, R76 ;  /* 0x000000220c4c723c */ /* 0x000fe2000004184c */
[----:B------:R-:W3:Y:S01]  /*3a50*/  LDSM.16.M88.4 R12, [R118+0x8c00] ;  /* 0x008c0000760c783b */ /* 0x000ee20000000200 */
[----:B------:R-:W-:Y:S01]  /*3a60*/  ISETP.GE.AND P2, PT, R22, R119, PT ;  /* 0x000000771600720c */ /* 0x000fe20003f46270 */
[----:B------:R-:W-:Y:S01]  /*3a70*/  VIADD R22, R40, 0x29 ;  /* 0x0000002928167836 */ /* 0x000fe20000000000 */
[C---:B------:R-:W-:Y:S01]  /*3a80*/  ISETP.GE.AND P1, PT, R36.reuse, R139, PT ;  /* 0x0000008b2400720c */ /* 0x040fe20003f26270 */
[----:B------:R-:W1:Y:S01]  /*3a90*/  MUFU.TANH R142, R142 ;  /* 0x0000008e008e7308 */ /* 0x000e620000002400 */
[----:B------:R-:W-:Y:S01]  /*3aa0*/  FSEL R72, R65, -INF , !P4 ;  /* 0xff80000041487808 */ /* 0x000fe20006000000 */
[----:B--2---:R-:W-:Y:S01]  /*3ab0*/  HMMA.16816.F32.BF16 R112, R4, R24, R112 ;  /* 0x000000180470723c */ /* 0x004fe20000041870 */
[----:B------:R-:W-:Y:S01]  /*3ac0*/  ISETP.GE.AND P4, PT, R36, R119, PT ;  /* 0x000000772400720c */ /* 0x000fe20003f86270 */
[----:B------:R-:W-:-:S04]  /*3ad0*/  DEPBAR.LE SB0, 0x0 ;  /* 0x000080000000791a */ /* 0x000fc80000000000 */
[----:B------:R-:W-:Y:S01]  /*3ae0*/  FSEL R38, R75, -INF , !P1 ;  /* 0xff8000004b267808 */ /* 0x000fe20004800000 */
[----:B------:R-:W-:Y:S01]  /*3af0*/  VIADD R24, R40, 0x31 ;  /* 0x0000003128187836 */ /* 0x000fe20000000000 */
[----:B------:R-:W-:Y:S01]  /*3b00*/  FSEL R36, R88, -INF , !P5 ;  /* 0xff80000058247808 */ /* 0x000fe20006800000 */
[----:B------:R-:W2:Y:S01]  /*3b10*/  MUFU.TANH R140, R41 ;  /* 0x00000029008c7308 */ /* 0x000ea20000002400 */
[C---:B------:R-:W-:Y:S01]  /*3b20*/  ISETP.GE.AND P1, PT, R22.reuse, R139, PT ;  /* 0x0000008b1600720c */ /* 0x040fe20003f26270 */
[----:B------:R-:W-:Y:S01]  /*3b30*/  HMMA.16816.F32.BF16 R84, R4, R26, R84 ;  /* 0x0000001a0454723c */ /* 0x000fe20000041854 */
[----:B------:R-:W-:Y:S01]  /*3b40*/  ISETP.GE.AND P5, PT, R22, R119, PT ;  /* 0x000000771600720c */ /* 0x000fe20003fa6270 */
[----:B------:R-:W-:Y:S01]  /*3b50*/  VIADD R22, R40, 0x30 ;  /* 0x0000003028167836 */ /* 0x000fe20000000000 */
[----:B------:R-:W-:Y:S02]  /*3b60*/  FSEL R174, R174, -INF , !P0 ;  /* 0xff800000aeae7808 */ /* 0x000fe40004000000 */
[----:B------:R-:W-:Y:S01]  /*3b70*/  FSEL R130, R56, -INF , !P1 ;  /* 0xff80000038827808 */ /* 0x000fe20004800000 */
[----:B------:R-:W2:Y:S01]  /*3b80*/  MUFU.TANH R48, R48 ;  /* 0x0000003000307308 */ /* 0x000ea20000002400 */
[----:B----4-:R-:W-:Y:S01]  /*3b90*/  HMMA.16816.F32.BF16 R80, R8, R16, R80 ;  /* 0x000000100850723c */ /* 0x010fe20000041850 */
[----:B------:R-:W-:-:S02]  /*3ba0*/  ISETP.GE.AND P0, PT, R22, R139, PT ;  /* 0x0000008b1600720c */ /* 0x000fc40003f06270 */
[----:B------:R-:W-:Y:S01]  /*3bb0*/  ISETP.GE.AND P1, PT, R22, R119, PT ;  /* 0x000000771600720c */ /* 0x000fe20003f26270 */
[----:B------:R-:W-:Y:S01]  /*3bc0*/  VIADD R22, R40, 0x38 ;  /* 0x0000003828167836 */ /* 0x000fe20000000000 */
[----:B------:R-:W-:Y:S01]  /*3bd0*/  FSEL R155, R155, -INF , !P4 ;  /* 0xff8000009b9b7808 */ /* 0x000fe20006000000 */
[----:B------:R-:W-:Y:S01]  /*3be0*/  HMMA.16816.F32.BF16 R76, R8, R18, R76 ;  /* 0x00000012084c723c */ /* 0x000fe2000004184c */
[----:B------:R-:W-:Y:S01]  /*3bf0*/  FSEL R121, R37, -INF , !P3 ;  /* 0xff80000025797808 */ /* 0x000fe20005800000 */
[----:B------:R-:W4:Y:S01]  /*3c00*/  MUFU.TANH R151, R55 ;  /* 0x0000003700977308 */ /* 0x000f220000002400 */
[----:B------:R-:W-:Y:S01]  /*3c10*/  ISETP.GE.AND P4, PT, R24, R139, PT ;  /* 0x0000008b1800720c */ /* 0x000fe20003f86270 */
[----:B------:R-:W-:Y:S01]  /*3c20*/  FMUL.FTZ R50, R112, UR5 ;  /* 0x0000000570327c20 */ /* 0x000fe20008410000 */
[----:B------:R-:W-:Y:S01]  /*3c30*/  ISETP.GE.AND P3, PT, R24, R119, PT ;  /* 0x000000771800720c */ /* 0x000fe20003f66270 */
[C---:B------:R-:W-:Y:S01]  /*3c40*/  VIADD R24, R40.reuse, 0x39 ;  /* 0x0000003928187836 */ /* 0x040fe20000000000 */
[----:B------:R-:W-:Y:S01]  /*3c50*/  FSEL R37, R39, -INF , !P2 ;  /* 0xff80000027257808 */ /* 0x000fe20005000000 */
[----:B------:R-:W-:Y:S01]  /*3c60*/  VIADD R10, R40, 0x48 ;  /* 0x00000048280a7836 */ /* 0x000fe20000000000 */
[----:B------:R-:W-:Y:S01]  /*3c70*/  FSEL R33, R57, -INF , !P5 ;  /* 0xff80000039217808 */ /* 0x000fe20006800000 */
[----:B------:R2:W4:Y:S01]  /*3c80*/  MUFU.TANH R149, R46 ;  /* 0x0000002e00957308 */ /* 0x0005220000002400 */
[----:B------:R-:W-:Y:S01]  /*3c90*/  ISETP.GE.AND P2, PT, R22, R139, PT ;  /* 0x0000008b1600720c */ /* 0x000fe20003f46270 */
[----:B------:R-:W-:Y:S01]  /*3ca0*/  VIADD R8, R40, 0x41 ;  /* 0x0000004128087836 */ /* 0x000fe20000000000 */
[-C--:B------:R-:W-:Y:S01]  /*3cb0*/  ISETP.GE.AND P5, PT, R22, R119.reuse, PT ;  /* 0x000000771600720c */ /* 0x080fe20003fa6270 */
[----:B------:R-:W-:Y:S01]  /*3cc0*/  VIADD R22, R40, 0x40 ;  /* 0x0000004028167836 */ /* 0x000fe20000000000 */
[----:B------:R-:W-:Y:S01]  /*3cd0*/  FSEL R32, R52, -INF , !P4 ;  /* 0xff80000034207808 */ /* 0x000fe20006000000 */
[----:B------:R-:W-:Y:S01]  /*3ce0*/  FMUL.FTZ R113, R113, UR5 ;  /* 0x0000000571717c20 */ /* 0x000fe20008410000 */
[----:B------:R-:W-:Y:S01]  /*3cf0*/  ISETP.GE.AND P4, PT, R24, R119, PT ;  /* 0x000000771800720c */ /* 0x000fe20003f86270 */
[----:B------:R4:W4:Y:S01]  /*3d00*/  MUFU.TANH R147, R47 ;  /* 0x0000002f00937308 */ /* 0x0009220000002400 */
[----:B------:R-:W-:Y:S01]  /*3d10*/  FSEL R152, R152, -INF , !P2 ;  /* 0xff80000098987808 */ /* 0x000fe20005000000 */
[C---:B---3--:R-:W-:Y:S01]  /*3d20*/  HMMA.16816.F32.BF16 R80, R4.reuse, R12, R80 ;  /* 0x0000000c0450723c */ /* 0x048fe20000041850 */
[-C--:B------:R-:W-:Y:S01]  /*3d30*/  ISETP.GE.AND P2, PT, R22, R139.reuse, PT ;  /* 0x0000008b1600720c */ /* 0x080fe20003f46270 */
[----:B-1----:R-:W-:Y:S01]  /*3d40*/  FMUL.FTZ R44, R85, UR5 ;  /* 0x00000005552c7c20 */ /* 0x002fe20008410000 */
[----:B------:R-:W-:Y:S01]  /*3d50*/  FSEL R141, R141, -INF , !P5 ;  /* 0xff8000008d8d7808 */ /* 0x000fe20006800000 */
[----:B------:R-:W-:Y:S01]  /*3d60*/  FMUL.FTZ R114, R114, UR5 ;  /* 0x0000000572727c20 */ /* 0x000fe20008410000 */
[----:B------:R-:W-:Y:S01]  /*3d70*/  FSEL R129, R49, -INF , !P4 ;  /* 0xff80000031817808 */ /* 0x000fe20006000000 */
[----:B------:R1:W3:Y:S01]  /*3d80*/  MUFU.TANH R144, R45 ;  /* 0x0000002d00907308 */ /* 0x0002e20000002400 */
[----:B------:R-:W-:Y:S01]  /*3d90*/  VIADD R12, R40, 0x49 ;  /* 0x00000049280c7836 */ /* 0x000fe20000000000 */
[C---:B------:R-:W-:Y:S01]  /*3da0*/  ISETP.GE.AND P5, PT, R10.reuse, R139, PT ;  /* 0x0000008b0a00720c */ /* 0x040fe20003fa6270 */
[----:B------:R-:W-:Y:S01]  /*3db0*/  HMMA.16816.F32.BF16 R76, R4, R14, R76 ;  /* 0x0000000e044c723c */ /* 0x000fe2000004184c */
[----:B------:R-:W-:Y:S01]  /*3dc0*/  ISETP.GE.AND P4, PT, R10, R119, PT ;  /* 0x000000770a00720c */ /* 0x000fe20003f86270 */
[----:B------:R-:W-:Y:S01]  /*3dd0*/  VIADD R10, R40, 0x50 ;  /* 0x00000050280a7836 */ /* 0x000fe20000000000 */
[----:B------:R-:W-:Y:S01]  /*3de0*/  FSEL R146, R146, -INF , !P2 ;  /* 0xff80000092927808 */ /* 0x000fe20005000000 */
[----:B--2---:R-:W-:Y:S01]  /*3df0*/  FMUL.FTZ R46, R84, UR5 ;  /* 0x00000005542e7c20 */ /* 0x004fe20008410000 */
[----:B------:R-:W-:Y:S01]  /*3e00*/  MUFU.TANH R127, R43 ;  /* 0x0000002b007f7308 */ /* 0x000fe20000002400 */
[----:B------:R-:W-:Y:S01]  /*3e10*/  FSEL R154, R154, -INF , !P0 ;  /* 0xff8000009a9a7808 */ /* 0x000fe20004000000 */
[----:B------:R-:W-:Y:S01]  /*3e20*/  VIADD R6, R40, 0x59 ;  /* 0x0000005928067836 */ /* 0x000fe20000000000 */
[-C--:B------:R-:W-:Y:S01]  /*3e30*/  ISETP.GE.AND P2, PT, R12, R139.reuse, PT ;  /* 0x0000008b0c00720c */ /* 0x080fe20003f46270 */
[----:B----4-:R-:W-:Y:S01]  /*3e40*/  FMUL.FTZ R47, R115, UR5 ;  /* 0x00000005732f7c20 */ /* 0x010fe20008410000 */
[-C--:B------:R-:W-:Y:S01]  /*3e50*/  ISETP.GE.AND P0, PT, R24, R139.reuse, PT ;  /* 0x0000008b1800720c */ /* 0x080fe20003f06270 */
[----:B------:R-:W-:Y:S01]  /*3e60*/  FMUL.FTZ R4, R87, UR5 ;  /* 0x0000000557047c20 */ /* 0x000fe20008410000 */
[----:B------:R-:W-:Y:S01]  /*3e70*/  FSEL R142, R142, -INF , !P5 ;  /* 0xff8000008e8e7808 */ /* 0x000fe20006800000 */
[----:B------:R-:W-:Y:S01]  /*3e80*/  MUFU.TANH R59, R59 ;  /* 0x0000003b003b7308 */ /* 0x000fe20000002400 */
[----:B------:R-:W-:Y:S01]  /*3e90*/  FSEL R140, R140, -INF , !P2 ;  /* 0xff8000008c8c7808 */ /* 0x000fe20005000000 */
[----:B-1----:R-:W-:Y:S01]  /*3ea0*/  FMUL.FTZ R45, R86, UR5 ;  /* 0x00000005562d7c20 */ /* 0x002fe20008410000 */
[----:B------:R-:W-:Y:S01]  /*3eb0*/  FSEL R128, R48, -INF , !P0 ;  /* 0xff80000030807808 */ /* 0x000fe20004000000 */
[----:B------:R-:W-:Y:S01]  /*3ec0*/  FMUL.FTZ R24, R80, UR5 ;  /* 0x0000000550187c20 */ /* 0x000fe20008410000 */
[----:B------:R-:W-:Y:S01]  /*3ed0*/  FSEL R151, R151, -INF , !P3 ;  /* 0xff80000097977808 */ /* 0x000fe20005800000 */
[----:B------:R-:W-:Y:S01]  /*3ee0*/  FMUL.FTZ R23, R81, UR5 ;  /* 0x0000000551177c20 */ /* 0x000fe20008410000 */
[C---:B------:R-:W-:Y:S01]  /*3ef0*/  ISETP.GE.AND P5, PT, R10.reuse, R139, PT ;  /* 0x0000008b0a00720c */ /* 0x040fe20003fa6270 */
[----:B------:R-:W1:Y:S01]  /*3f00*/  MUFU.TANH R131, R131 ;  /* 0x0000008300837308 */ /* 0x000e620000002400 */
[-C--:B------:R-:W-:Y:S01]  /*3f10*/  ISETP.GE.AND P2, PT, R10, R119.reuse, PT ;  /* 0x000000770a00720c */ /* 0x080fe20003f46270 */
[----:B------:R-:W-:Y:S01]  /*3f20*/  VIADD R10, R40, 0x51 ;  /* 0x00000051280a7836 */ /* 0x000fe20000000000 */
[-C--:B------:R-:W-:Y:S01]  /*3f30*/  ISETP.GE.AND P0, PT, R22, R119.reuse, PT ;  /* 0x000000771600720c */ /* 0x080fe20003f06270 */
[----:B------:R-:W-:Y:S01]  /*3f40*/  FMUL.FTZ R22, R76, UR5 ;  /* 0x000000054c167c20 */ /* 0x000fe20008410000 */
[----:B------:R-:W-:Y:S01]  /*3f50*/  FSEL R153, R153, -INF , !P1 ;  /* 0xff80000099997808 */ /* 0x000fe20004800000 */
[----:B------:R-:W-:Y:S01]  /*3f60*/  FMUL.FTZ R21, R77, UR5 ;  /* 0x000000054d157c20 */ /* 0x000fe20008410000 */
[C---:B------:R-:W-:Y:S01]  /*3f70*/  ISETP.GE.AND P3, PT, R8.reuse, R119, PT ;  /* 0x000000770800720c */ /* 0x040fe20003f66270 */
[----:B------:R-:W2:Y:S01]  /*3f80*/  MUFU.TANH R20, R20 ;  /* 0x0000001400147308 */ /* 0x000ea20000002400 */
[-C--:B------:R-:W-:Y:S01]  /*3f90*/  ISETP.GE.AND P1, PT, R8, R139.reuse, PT ;  /* 0x0000008b0800720c */ /* 0x080fe20003f26270 */
[----:B------:R-:W-:Y:S01]  /*3fa0*/  FMUL.FTZ R39, R82, UR5 ;  /* 0x0000000552277c20 */ /* 0x000fe20008410000 */
[----:B------:R-:W-:Y:S01]  /*3fb0*/  FSEL R149, R149, -INF , !P0 ;  /* 0xff80000095957808 */ /* 0x000fe20004000000 */
[----:B------:R-:W-:Y:S01]  /*3fc0*/  FMUL.FTZ R27, R83, UR5 ;  /* 0x00000005531b7c20 */ /* 0x000fe20008410000 */
[----:B------:R-:W-:Y:S01]  /*3fd0*/  FSEL R147, R147, -INF , !P3 ;  /* 0xff80000093937808 */ /* 0x000fe20005800000 */
[----:B------:R-:W-:Y:S01]  /*3fe0*/  FMUL.FTZ R26, R78, UR5 ;  /* 0x000000054e1a7c20 */ /* 0x000fe20008410000 */
[----:B---3--:R-:W-:Y:S01]  /*3ff0*/  FSEL R144, R144, -INF , !P1 ;  /* 0xff80000090907808 */ /* 0x008fe20004800000 */
[----:B------:R-:W3:Y:S01]  /*4000*/  MUFU.TANH R62, R62 ;  /* 0x0000003e003e7308 */ /* 0x000ee20000002400 */
[C---:B------:R-:W-:Y:S01]  /*4010*/  ISETP.GE.AND P0, PT, R10.reuse, R139, PT ;  /* 0x0000008b0a00720c */ /* 0x040fe20003f06270 */
[----:B------:R-:W-:Y:S01]  /*4020*/  FMUL.FTZ R25, R79, UR5 ;  /* 0x000000054f197c20 */ /* 0x000fe20008410000 */
[-C--:B------:R-:W-:Y:S01]  /*4030*/  ISETP.GE.AND P3, PT, R10, R119.reuse, PT ;  /* 0x000000770a00720c */ /* 0x080fe20003f66270 */
[----:B------:R-:W-:Y:S01]  /*4040*/  VIADD R10, R40, 0x58 ;  /* 0x00000058280a7836 */ /* 0x000fe20000000000 */
[----:B------:R-:W-:-:S02]  /*4050*/  ISETP.GE.AND P1, PT, R12, R119, PT ;  /* 0x000000770c00720c */ /* 0x000fc40003f26270 */
[----:B-1----:R-:W-:Y:S01]  /*4060*/  FSEL R131, R131, -INF , !P4 ;  /* 0xff80000083837808 */ /* 0x002fe20006000000 */
[----:B------:R-:W1:Y:S01]  /*4070*/  MUFU.TANH R60, R60 ;  /* 0x0000003c003c7308 */ /* 0x000e620000002400 */
[----:B------:R-:W-:Y:S02]  /*4080*/  FSEL R127, R127, -INF , !P1 ;  /* 0xff8000007f7f7808 */ /* 0x000fe40004800000 */
[C---:B------:R-:W-:Y:S02]  /*4090*/  ISETP.GE.AND P1, PT, R10.reuse, R119, PT ;  /* 0x000000770a00720c */ /* 0x040fe40003f26270 */
[----:B------:R-:W-:Y:S01]  /*40a0*/  ISETP.GE.AND P4, PT, R10, R139, PT ;  /* 0x0000008b0a00720c */ /* 0x000fe20003f86270 */
[----:B------:R-:W-:Y:S01]  /*40b0*/  VIADD R10, R40, 0x60 ;  /* 0x00000060280a7836 */ /* 0x000fe20000000000 */
[----:B------:R-:W-:Y:S01]  /*40c0*/  FSEL R59, R59, -INF , !P1 ;  /* 0xff8000003b3b7808 */ /* 0x000fe20004800000 */
[----:B------:R-:W4:Y:S01]  /*40d0*/  MUFU.TANH R58, R58 ;  /* 0x0000003a003a7308 */ /* 0x000f220000002400 */
[----:B------:R-:W-:-:S02]  /*40e0*/  ISETP.GT.AND P1, PT, R164, R161, PT ;  /* 0x000000a1a400720c */ /* 0x000fc40003f24270 */
[----:B--2---:R-:W-:Y:S02]  /*40f0*/  FSEL R64, R20, -INF , !P5 ;  /* 0xff80000014407808 */ /* 0x004fe40006800000 */
[----:B------:R-:W-:Y:S02]  /*4100*/  ISETP.GE.AND P5, PT, R6, R139, PT ;  /* 0x0000008b0600720c */ /* 0x000fe40003fa6270 */
[----:B---3--:R-:W-:Y:S01]  /*4110*/  FSEL R62, R62, -INF , !P0 ;  /* 0xff8000003e3e7808 */ /* 0x008fe20004000000 */
[----:B------:R-:W2:Y:S01]  /*4120*/  MUFU.TANH R63, R63 ;  /* 0x0000003f003f7308 */ /* 0x000ea20000002400 */
[----:B------:R-:W-:Y:S01]  /*4130*/  ISETP.GE.AND P0, PT, R6, R119, PT ;  /* 0x000000770600720c */ /* 0x000fe20003f06270 */
[----:B------:R-:W-:Y:S01]  /*4140*/  VIADD R6, R40, 0x61 ;  /* 0x0000006128067836 */ /* 0x000fe20000000000 */
[----:B-1----:R-:W-:Y:S02]  /*4150*/  FSEL R60, R60, -INF , !P4 ;  /* 0xff8000003c3c7808 */ /* 0x002fe40006000000 */
[----:B------:R-:W-:Y:S01]  /*4160*/  ISETP.GE.AND P4, PT, R10, R139, PT ;  /* 0x0000008b0a00720c */ /* 0x000fe20003f86270 */
[----:B------:R-:W1:Y:S02]  /*4170*/  @!P1 LDC.64 R134, c[0x0][0x218] ;  /* 0x00008600ff869b82 */ /* 0x000e640000000a00 */
[----:B------:R-:W3:Y:S01]  /*4180*/  MUFU.TANH R61, R61 ;  /* 0x0000003d003d7308 */ /* 0x000ee20000002400 */
[----:B----4-:R-:W-:-:S02]  /*4190*/  FSEL R58, R58, -INF , !P5 ;  /* 0xff8000003a3a7808 */ /* 0x010fc40006800000 */
[----:B------:R-:W-:Y:S01]  /*41a0*/  ISETP.GE.AND P5, PT, R10, R119, PT ;  /* 0x000000770a00720c */ /* 0x000fe20003fa6270 */
[----:B------:R-:W-:-:S04]  /*41b0*/  VIADD R10, R40, 0x68 ;  /* 0x00000068280a7836 */ /* 0x000fc80000000000 */
[----:B------:R-:W4:Y:S01]  /*41c0*/  MUFU.TANH R53, R53 ;  /* 0x0000003500357308 */ /* 0x000f220000002400 */
[----:B--2---:R-:W-:Y:S02]  /*41d0*/  FSEL R63, R63, -INF , !P2 ;  /* 0xff8000003f3f7808 */ /* 0x004fe40005000000 */
[----:B------:R-:W-:-:S05]  /*41e0*/  ISETP.GE.AND P2, PT, R6, R139, PT ;  /* 0x0000008b0600720c */ /* 0x000fca0003f46270 */
[----:B------:R-:W2:Y:S01]  /*41f0*/  MUFU.TANH R16, R113 ;  /* 0x0000007100107308 */ /* 0x000ea20000002400 */
[----:B---3--:R-:W-:Y:S02]  /*4200*/  FSEL R61, R61, -INF , !P3 ;  /* 0xff8000003d3d7808 */ /* 0x008fe40005800000 */
[----:B------:R-:W-:Y:S01]  /*4210*/  ISETP.GE.AND P3, PT, R6, R119, PT ;  /* 0x000000770600720c */ /* 0x000fe20003f66270 */
[----:B------:R-:W-:-:S04]  /*4220*/  VIADD R6, R40, 0x69 ;  /* 0x0000006928067836 */ /* 0x000fc80000000000 */
[----:B------:R-:W3:Y:S01]  /*4230*/  MUFU.TANH R46, R46 ;  /* 0x0000002e002e7308 */ /* 0x000ee20000002400 */
[----:B----4-:R-:W-:Y:S02]  /*4240*/  FSEL R53, R53, -INF , !P0 ;  /* 0xff80000035357808 */ /* 0x010fe40004000000 */
[----:B------:R-:W-:-:S05]  /*4250*/  ISETP.GE.AND P0, PT, R10, R139, PT ;  /* 0x0000008b0a00720c */ /* 0x000fca0003f06270 */
        /* <DEDUP_REMOVED lines=17> */
[C---:B------:R-:W-:Y:S02]  /*4370*/  VIADD R6, R40.reuse, 0x78 ;  /* 0x0000007828067836 */ /* 0x040fe40000000000 */
[----:B------:R-:W-:Y:S02]  /*4380*/  VIADD R40, R40, 0x79 ;  /* 0x0000007928287836 */ /* 0x000fe40000000000 */
        /* <DEDUP_REMOVED lines=8> */
[----:B------:R-:W-:-:S05]  /*4410*/  ISETP.GE.AND P2, PT, R40, R139, PT ;  /* 0x0000008b2800720c */ /* 0x000fca0003f46270 */
[----:B------:R-:W3:Y:S01]  /*4420*/  MUFU.TANH R22, R22 ;  /* 0x0000001600167308 */ /* 0x000ee20000002400 */
[----:B----4-:R-:W-:Y:S02]  /*4430*/  FSEL R49, R8, -INF , !P5 ;  /* 0xff80000008317808 */ /* 0x010fe40006800000 */
[----:B------:R-:W-:-:S05]  /*4440*/  ISETP.GE.AND P5, PT, R10, R119, PT ;  /* 0x000000770a00720c */ /* 0x000fca0003fa6270 */
[----:B------:R-:W4:Y:S01]  /*4450*/  MUFU.TANH R21, R21 ;  /* 0x0000001500157308 */ /* 0x000f220000002400 */
[----:B--2---:R-:W-:Y:S01]  /*4460*/  FSEL R23, R23, -INF , !P3 ;  /* 0xff80000017177808 */ /* 0x004fe20005800000 */
[----:B------:R-:W-:Y:S01]  /*4470*/  BAR.SYNC.DEFER_BLOCKING 0x0 ;  /* 0x0000000000007b1d */ /* 0x000fe20000010000 */
[----:B------:R-:W-:-:S05]  /*4480*/  ISETP.GE.AND P3, PT, R6, R119, PT ;  /* 0x000000770600720c */ /* 0x000fca0003f66270 */
[----:B------:R-:W2:Y:S01]  /*4490*/  MUFU.TANH R39, R39 ;  /* 0x0000002700277308 */ /* 0x000ea20000002400 */
[----:B---3--:R-:W-:Y:S02]  /*44a0*/  FSEL R22, R22, -INF , !P0 ;  /* 0xff80000016167808 */ /* 0x008fe40004000000 */
[----:B-1----:R-:W-:-:S04]  /*44b0*/  @!P1 LEA R176, P0, R117, R134, 0x1 ;  /* 0x0000008675b09211 */ /* 0x002fc800078008ff */
[----:B------:R-:W-:Y:S01]  /*44c0*/  @!P1 LEA.HI.X R177, R117, R135, R138, 0x1, P0 ;  /* 0x0000008775b19211 */ /* 0x000fe200000f0c8a */
[----:B------:R-:W1:Y:S01]  /*44d0*/  MUFU.TANH R27, R27 ;  /* 0x0000001b001b7308 */ /* 0x000e620000002400 */
[----:B----4-:R-:W-:Y:S02]  /*44e0*/  FSEL R21, R21, -INF , !P2 ;  /* 0xff80000015157808 */ /* 0x010fe40005000000 */
[----:B------:R-:W-:-:S05]  /*44f0*/  ISETP.GE.AND P2, PT, R40, R119, PT ;  /* 0x000000772800720c */ /* 0x000fca0003f46270 */
[----:B------:R-:W3:Y:S01]  /*4500*/  MUFU.TANH R26, R26 ;  /* 0x0000001a001a7308 */ /* 0x000ee20000002400 */
[----:B--2---:R-:W-:-:S07]  /*4510*/  FSEL R39, R39, -INF , !P5 ;  /* 0xff80000027277808 */ /* 0x004fce0006800000 */
[----:B------:R-:W2:Y:S01]  /*4520*/  MUFU.TANH R25, R25 ;  /* 0x0000001900197308 */ /* 0x000ea20000002400 */
[----:B-1----:R-:W-:Y:S02]  /*4530*/  FSEL R27, R27, -INF , !P4 ;  /* 0xff8000001b1b7808 */ /* 0x002fe40006000000 */
[----:B---3--:R-:W-:Y:S02]  /*4540*/  FSEL R26, R26, -INF , !P3 ;  /* 0xff8000001a1a7808 */ /* 0x008fe40005800000 */
        /* <DEDUP_REMOVED lines=62> */
.L_x_2784:
[----:B------:R-:W-:-:S04]  /*4930*/  LEA R0, -R132, RZ, 0x7 ;  /* 0x000000ff84007211 */ /* 0x000fc800078e39ff */
[----:B------:R-:W-:-:S07]  /*4940*/  SHF.R.S32.HI R7, RZ, 0x1f, R0 ;  /* 0x0000001fff077819 */ /* 0x000fce0000011400 */
.L_x_2785:
        /* <DEDUP_REMOVED lines=29> */
.L_x_2783:
        /* <DEDUP_REMOVED lines=75> */
[----:B------:R-:W2:Y:S04]  /*4fd0*/  SHFL.BFLY PT, R2, R5, 0x1, 0x1f ;  /* 0x0c201f0005027f89 */ /* 0x000ea800000e0000 */
[----:B------:R-:W-:Y:S01]  /*4fe0*/  LDSM.16.MT88.4 R16, [R116+0x9400] ;  /* 0x009400007410783b */ /* 0x000fe20000004200 */
        /* <DEDUP_REMOVED lines=38> */
[----:B-1----:R-:W-:Y:S01]  /*5250*/  F2FP.BF16.F32.PACK_AB R68, R143, R148 ;  /* 0x000000948f44723e */ /* 0x002fe200000010ff */
[--C-:B------:R-:W-:Y:S01]  /*5260*/  FFMA.FTZ R57, R29, UR6, -R40.reuse ;  /* 0x000000061d397c23 */ /* 0x100fe20008010828 */
[--C-:B------:R-:W-:Y:S01]  /*5270*/  FFMA.FTZ R52, R99, UR6, -R40.reuse ;  /* 0x0000000663347c23 */ /* 0x100fe20008010828 */
[--C-:B------:R-:W-:Y:S01]  /*5280*/  FFMA.FTZ R51, R97, UR6, -R40.reuse ;  /* 0x0000000661337c23 */ /* 0x100fe20008010828 */
[----:B------:R-:W1:Y:S01]  /*5290*/  LDSM.16.MT88.4 R28, [R156+0x9400] ;  /* 0x009400009c1c783b */ /* 0x000e620000004200 */
        /* <DEDUP_REMOVED lines=14> */
[----:B------:R-:W-:Y:S01]  /*5380*/  FFMA.FTZ R44, R44, UR6, -R43 ;  /* 0x000000062c2c7c23 */ /* 0x000fe2000801082b */
[--C-:B------:R-:W-:Y:S01]  /*5390*/  FFMA.FTZ R49, R49, UR6, -R40.reuse ;  /* 0x0000000631317c23 */ /* 0x100fe20008010828 */
[--C-:B------:R-:W-:Y:S01]  /*53a0*/  FFMA.FTZ R45, R45, UR6, -R40.reuse ;  /* 0x000000062d2d7c23 */ /* 0x100fe20008010828 */
[----:B------:R-:W-:Y:S01]  /*53b0*/  MUFU.EX2 R126, R126 ;  /* 0x0000007e007e7308 */ /* 0x000fe20000000800 */
[----:B------:R-:W-:-:S07]  /*53c0*/  FFMA.FTZ R39, R39, UR6, -R40 ;  /* 0x0000000627277c23 */ /* 0x000fce0008010828 */
[----:B------:R-:W3:Y:S01]  /*53d0*/  MUFU.EX2 R67, R67 ;  /* 0x0000004300437308 */ /* 0x000ee20000000800 */
[----:B----4-:R-:W-:-:S07]  /*53e0*/  F2FP.BF16.F32.PACK_AB R69, R150, R145 ;  /* 0x000000919645723e */ /* 0x010fce00000010ff */
[----:B------:R-:W-:Y:S08]  /*53f0*/  MUFU.EX2 R55, R55 ;  /* 0x0000003700377308 */ /* 0x000ff00000000800 */
[----:B------:R-:W4:Y:S01]  /*5400*/  MUFU.EX2 R54, R54 ;  /* 0x0000003600367308 */ /* 0x000f220000000800 */
[----:B---3--:R-:W-:-:S07]  /*5410*/  F2FP.BF16.F32.PACK_AB R71, R67, R126 ;  /* 0x0000007e4347723e */ /* 0x008fce00000010ff */
[C---:B------:R-:W-:Y:S01]  /*5420*/  HMMA.16816.F32.BF16 R88, R68.reuse, R84, RZ ;  /* 0x000000544458723c */ /* 0x040fe200000418ff */
[----:B------:R-:W-:Y:S05]  /*5430*/  MUFU.EX2 R42, R42 ;  /* 0x0000002a002a7308 */ /* 0x000fea0000000800 */
[----:B------:R-:W-:Y:S03]  /*5440*/  HMMA.16816.F32.BF16 R84, R68, R86, RZ ;  /* 0x000000564454723c */ /* 0x000fe600000418ff */
[----:B------:R-:W3:Y:S01]  /*5450*/  MUFU.EX2 R41, R41 ;  /* 0x0000002900297308 */ /* 0x000ee20000000800 */
[----:B----4-:R-:W-:-:S02]  /*5460*/  F2FP.BF16.F32.PACK_AB R4, R54, R55 ;  /* 0x000000373604723e */ /* 0x010fc400000010ff */
[C---:B------:R-:W-:Y:S05]  /*5470*/  HMMA.16816.F32.BF16 R112, R68.reuse, R108, RZ ;  /* 0x0000006c4470723c */ /* 0x040fea00000418ff */
[----:B------:R-:W-:Y:S01]  /*5480*/  MUFU.EX2 R57, R57 ;  /* 0x0000003900397308 */ /* 0x000fe20000000800 */
[C---:B--2---:R-:W-:Y:S06]  /*5490*/  HMMA.16816.F32.BF16 R104, R68.reuse, R100, RZ ;  /* 0x000000644468723c */ /* 0x044fec00000418ff */
[----:B------:R-:W-:Y:S01]  /*54a0*/  HMMA.16816.F32.BF16 R96, R68, R92, RZ ;  /* 0x0000005c4460723c */ /* 0x000fe200000418ff */
[----:B------:R-:W2:Y:S01]  /*54b0*/  MUFU.EX2 R56, R56 ;  /* 0x0000003800387308 */ /* 0x000ea20000000800 */
[----:B---3--:R-:W-:-:S04]  /*54c0*/  F2FP.BF16.F32.PACK_AB R6, R41, R42 ;  /* 0x0000002a2906723e */ /* 0x008fc800000010ff */
[C---:B------:R-:W-:Y:S03]  /*54d0*/  HMMA.16816.F32.BF16 R80, R68.reuse, R76, RZ ;  /* 0x0000004c4450723c */ /* 0x040fe600000418ff */
[----:B------:R-:W-:Y:S03]  /*54e0*/  MUFU.EX2 R52, R52 ;  /* 0x0000003400347308 */ /* 0x000fe60000000800 */
[C---:B------:R-:W-:Y:S05]  /*54f0*/  HMMA.16816.F32.BF16 R108, R68.reuse, R110, RZ ;  /* 0x0000006e446c723c */ /* 0x040fea00000418ff */
[----:B------:R-:W3:Y:S01]  /*5500*/  MUFU.EX2 R51, R51 ;  /* 0x0000003300337308 */ /* 0x000ee20000000800 */
[----:B--2---:R-:W-:Y:S01]  /*5510*/  F2FP.BF16.F32.PACK_AB R5, R56, R57 ;  /* 0x000000393805723e */ /* 0x004fe200000010ff */
[C---:B------:R-:W-:Y:S06]  /*5520*/  HMMA.16816.F32.BF16 R100, R68.reuse, R102, RZ ;  /* 0x000000664464723c */ /* 0x040fec00000418ff */
[C---:B------:R-:W-:Y:S01]  /*5530*/  HMMA.16816.F32.BF16 R92, R68.reuse, R94, RZ ;  /* 0x0000005e445c723c */ /* 0x040fe200000418ff */
[----:B------:R-:W-:Y:S05]  /*5540*/  MUFU.EX2 R123, R123 ;  /* 0x0000007b007b7308 */ /* 0x000fea0000000800 */
[----:B------:R-:W-:Y:S01]  /*5550*/  HMMA.16816.F32.BF16 R76, R68, R78, RZ ;  /* 0x0000004e444c723c */ /* 0x000fe200000418ff */
[----:B---3--:R-:W-:-:S02]  /*5560*/  F2FP.BF16.F32.PACK_AB R7, R51, R52 ;  /* 0x000000343307723e */ /* 0x008fc400000010ff */
[----:B------:R-:W2:Y:S05]  /*5570*/  MUFU.EX2 R38, R38 ;  /* 0x0000002600267308 */ /* 0x000eaa0000000800 */
[C---:B------:R-:W-:Y:S03]  /*5580*/  HMMA.16816.F32.BF16 R88, R4.reuse, R8, R88 ;  /* 0x000000080458723c */ /* 0x040fe60000041858 */
[----:B------:R-:W-:Y:S03]  /*5590*/  MUFU.EX2 R35, R35 ;  /* 0x0000002300237308 */ /* 0x000fe60000000800 */
[C---:B------:R-:W-:Y:S01]  /*55a0*/  HMMA.16816.F32.BF16 R84, R4.reuse, R10, R84 ;  /* 0x0000000a0454723c */ /* 0x040fe20000041854 */
[----:B------:R-:W3:Y:S04]  /*55b0*/  LDSM.16.MT88.4 R8, [R116+0xd000] ;  /* 0x00d000007408783b */ /* 0x000ee80000004200 */
[----:B------:R-:W-:Y:S01]  /*55c0*/  MUFU.EX2 R34, R34 ;  /* 0x0000002200227308 */ /* 0x000fe20000000800 */
[C---:B------:R-:W-:Y:S06]  /*55d0*/  HMMA.16816.F32.BF16 R96, R4.reuse, R12, R96 ;  /* 0x0000000c0460723c */ /* 0x040fec0000041860 */
[C---:B------:R-:W-:Y:S01]  /*55e0*/  HMMA.16816.F32.BF16 R92, R4.reuse, R14, R92 ;  /* 0x0000000e045c723c */ /* 0x040fe2000004185c */
[----:B------:R-:W4:Y:S01]  /*55f0*/  LDSM.16.MT88.4 R12, [R156+0xd400] ;  /* 0x00d400009c0c783b */ /* 0x000f220000004200 */
[----:B------:R-:W-:Y:S04]  /*5600*/  MUFU.EX2 R130, R130 ;  /* 0x0000008200827308 */ /* 0x000fe80000000800 */
[C---:B-1----:R-:W-:Y:S04]  /*5610*/  HMMA.16816.F32.BF16 R112, R4.reuse, R28, R112 ;  /* 0x0000001c0470723c */ /* 0x042fe80000041870 */
[----:B------:R1:W5:Y:S02]  /*5620*/  MUFU.EX2 R37, R121 ;  /* 0x0000007900257308 */ /* 0x0003640000000800 */
[----:B------:R-:W-:Y:S01]  /*5630*/  HMMA.16816.F32.BF16 R108, R4, R30, R108 ;  /* 0x0000001e046c723c */ /* 0x000fe2000004186c */
[----:B------:R-:W-:Y:S01]  /*5640*/  FFMA.FTZ R28, R128, UR6, -R43 ;  /* 0x00000006801c7c23 */ /* 0x000fe2000801082b */
[--C-:B------:R-:W-:Y:S01]  /*5650*/  FFMA.FTZ R128, R153, UR6, -R40.reuse ;  /* 0x0000000699807c23 */ /* 0x100fe20008010828 */
[----:B------:R-:W-:-:S03]  /*5660*/  FFMA.FTZ R29, R151, UR6, -R40 ;  /* 0x00000006971d7c23 */ /* 0x000fc60008010828 */
[----:B------:R-:W-:Y:S01]  /*5670*/  MUFU.EX2 R36, R36 ;  /* 0x0000002400247308 */ /* 0x000fe20000000800 */
[C---:B------:R-:W-:Y:S01]  /*5680*/  HMMA.16816.F32.BF16 R104, R4.reuse, R16, R104 ;  /* 0x000000100468723c */ /* 0x040fe20000041868 */
[--C-:B------:R-:W-:Y:S01]  /*5690*/  FFMA.FTZ R31, R152, UR6, -R43.reuse ;  /* 0x00000006981f7c23 */ /* 0x100fe2000801082b */
[--C-:B------:R-:W-:Y:S01]  /*56a0*/  FFMA.FTZ R30, R141, UR6, -R40.reuse ;  /* 0x000000068d1e7c23 */ /* 0x100fe20008010828 */
[--C-:B------:R-:W-:Y:S01]  /*56b0*/  FFMA.FTZ R141, R144, UR6, -R43.reuse ;  /* 0x00000006908d7c23 */ /* 0x100fe2000801082b */
[--C-:B------:R-:W-:Y:S02]  /*56c0*/  FFMA.FTZ R144, R149, UR6, -R40.reuse ;  /* 0x0000000695907c23 */ /* 0x100fe40008010828 */
[----:B------:R-:W-:Y:S01]  /*56d0*/  HMMA.16816.F32.BF16 R100, R4, R18, R100 ;  /* 0x000000120464723c */ /* 0x000fe20000041864 */
[----:B------:R-:W5:Y:S01]  /*56e0*/  MUFU.EX2 R33, R33 ;  /* 0x0000002100217308 */ /* 0x000f620000000800 */
[----:B-1----:R-:W-:Y:S01]  /*56f0*/  FFMA.FTZ R121, R154, UR6, -R43 ;  /* 0x000000069a797c23 */ /* 0x002fe2000801082b */
[----:B------:R-:W-:Y:S03]  /*5700*/  LDSM.16.MT88.4 R16, [R156+0xa400] ;  /* 0x00a400009c10783b */ /* 0x000fe60000004200 */
[C---:B---3--:R-:W-:Y:S03]  /*5710*/  HMMA.16816.F32.BF16 R72, R68.reuse, R8, RZ ;  /* 0x000000084448723c */ /* 0x048fe600000418ff */
[----:B------:R-:W-:Y:S03]  /*5720*/  MUFU.EX2 R121, R121 ;  /* 0x0000007900797308 */ /* 0x000fe60000000800 */
[----:B------:R-:W-:Y:S01]  /*5730*/  HMMA.16816.F32.BF16 R68, R68, R10, RZ ;  /* 0x0000000a4444723c */ /* 0x000fe200000418ff */
[----:B------:R-:W1:Y:S04]  /*5740*/  LDSM.16.MT88.4 R8, [R116+0xd400] ;  /* 0x00d400007408783b */ /* 0x000e680000004200 */
[----:B------:R-:W3:Y:S01]  /*5750*/  MUFU.EX2 R32, R32 ;  /* 0x0000002000207308 */ /* 0x000ee20000000800 */
[C---:B----4-:R-:W-:Y:S06]  /*5760*/  HMMA.16816.F32.BF16 R80, R4.reuse, R12, R80 ;  /* 0x0000000c0450723c */ /* 0x050fec0000041850 */
[----:B------:R-:W-:Y:S01]  /*5770*/  HMMA.16816.F32.BF16 R76, R4, R14, R76 ;  /* 0x0000000e044c723c */ /* 0x000fe2000004184c */
[----:B------:R-:W-:Y:S01]  /*5780*/  MUFU.EX2 R31, R31 ;  /* 0x0000001f001f7308 */ /* 0x000fe20000000800 */
[----:B------:R-:W-:Y:S01]  /*5790*/  FADD.FTZ R13, R148, R143 ;  /* 0x0000008f940d7221 */ /* 0x000fe20000010000 */
[----:B------:R-:W-:Y:S01]  /*57a0*/  FFMA.FTZ R143, R60, UR6, -R43 ;  /* 0x000000063c8f7c23 */ /* 0x000fe2000801082b */
[----:B------:R-:W-:-:S03]  /*57b0*/  FFMA.FTZ R60, R61, UR6, -R40 ;  /* 0x000000063d3c7c23 */ /* 0x000fc60008010828 */
[----:B------:R-:W-:Y:S01]  /*57c0*/  FADD.FTZ R15, R145, R150 ;  /* 0x00000096910f7221 */ /* 0x000fe20000010000 */
[----:B------:R-:W-:Y:S01]  /*57d0*/  FFMA.FTZ R145, R64, UR6, -R43 ;  /* 0x0000000640917c23 */ /* 0x000fe2000801082b */
[----:B------:R-:W-:Y:S01]  /*57e0*/  MUFU.EX2 R28, R28 ;  /* 0x0000001c001c7308 */ /* 0x000fe20000000800 */
[----:B------:R-:W-:-:S07]  /*57f0*/  FFMA.FTZ R64, R59, UR6, -R40 ;  /* 0x000000063b407c23 */ /* 0x000fce0008010828 */
[----:B------:R-:W-:Y:S08]  /*5800*/  MUFU.EX2 R128, R128 ;  /* 0x0000008000807308 */ /* 0x000ff00000000800 */
[----:B------:R-:W4:Y:S01]  /*5810*/  MUFU.EX2 R29, R29 ;  /* 0x0000001d001d7308 */ /* 0x000f220000000800 */
[C---:B-1----:R-:W-:Y:S07]  /*5820*/  HMMA.16816.F32.BF16 R72, R4.reuse, R8, R72 ;  /* 0x000000080448723c */ /* 0x042fee0000041848 */
[----:B------:R-:W-:Y:S01]  /*5830*/  MUFU.EX2 R30, R30 ;  /* 0x0000001e001e7308 */ /* 0x000fe20000000800 */
[----:B------:R-:W-:Y:S01]  /*5840*/  HMMA.16816.F32.BF16 R68, R4, R10, R68 ;  /* 0x0000000a0444723c */ /* 0x000fe20000041844 */
[----:B------:R-:W1:Y:S06]  /*5850*/  LDSM.16.MT88.4 R8, [R156+0x9800] ;  /* 0x009800009c08783b */ /* 0x000e6c0000004200 */
[----:B------:R-:W4:Y:S01]  /*5860*/  MUFU.EX2 R3, R3 ;  /* 0x0000000300037308 */ /* 0x000f220000000800 */
[----:B--2---:R-:W-:-:S02]  /*5870*/  F2FP.BF16.F32.PACK_AB R4, R38, R123 ;  /* 0x0000007b2604723e */ /* 0x004fc400000010ff */
[----:B-----5:R-:W-:Y:S02]  /*5880*/  F2FP.BF16.F32.PACK_AB R5, R37, R130 ;  /* 0x000000822505723e */ /* 0x020fe400000010ff */
[----:B------:R-:W-:Y:S02]  /*5890*/  F2FP.BF16.F32.PACK_AB R6, R34, R35 ;  /* 0x000000232206723e */ /* 0x000fe400000010ff */
[----:B------:R-:W-:Y:S01]  /*58a0*/  F2FP.BF16.F32.PACK_AB R7, R33, R36 ;  /* 0x000000242107723e */ /* 0x000fe200000010ff */
[----:B------:R-:W-:Y:S08]  /*58b0*/  MUFU.EX2 R146, R146 ;  /* 0x0000009200927308 */ /* 0x000ff00000000800 */
[----:B------:R-:W2:Y:S08]  /*58c0*/  MUFU.EX2 R141, R141 ;  /* 0x0000008d008d7308 */ /* 0x000eb00000000800 */
[----:B------:R-:W-:Y:S08]  /*58d0*/  MUFU.EX2 R142, R142 ;  /* 0x0000008e008e7308 */ /* 0x000ff00000000800 */
[----:B------:R-:W-:Y:S01]  /*58e0*/  MUFU.EX2 R129, R129 ;  /* 0x0000008100817308 */ /* 0x000fe20000000800 */
[C---:B-1----:R-:W-:Y:S07]  /*58f0*/  HMMA.16816.F32.BF16 R112, R4.reuse, R8, R112 ;  /* 0x000000080470723c */ /* 0x042fee0000041870 */
[----:B------:R-:W-:Y:S01]  /*5900*/  MUFU.EX2 R144, R144 ;  /* 0x0000009000907308 */ /* 0x000fe20000000800 */
[C---:B------:R-:W-:Y:S01]  /*5910*/  HMMA.16816.F32.BF16 R108, R4.reuse, R10, R108 ;  /* 0x0000000a046c723c */ /* 0x040fe2000004186c */
[----:B------:R-:W1:Y:S06]  /*5920*/  LDSM.16.MT88.4 R8, [R116+0x9800] ;  /* 0x009800007408783b */ /* 0x000e6c0000004200 */
[----:B------:R-:W5:Y:S08]  /*5930*/  MUFU.EX2 R131, R147 ;  /* 0x0000009300837308 */ /* 0x000f700000000800 */
[----:B------:R-:W-:Y:S08]  /*5940*/  MUFU.EX2 R140, R140 ;  /* 0x0000008c008c7308 */ /* 0x000ff00000000800 */
[----:B------:R-:W5:Y:S08]  /*5950*/  MUFU.EX2 R127, R127 ;  /* 0x0000007f007f7308 */ /* 0x000f700000000800 */
[----:B------:R-:W-:Y:S08]  /*5960*/  MUFU.EX2 R145, R145 ;  /* 0x0000009100917308 */ /* 0x000ff00000000800 */
[----:B------:R-:W-:Y:S01]  /*5970*/  MUFU.EX2 R62, R62 ;  /* 0x0000003e003e7308 */ /* 0x000fe20000000800 */
[C---:B-1----:R-:W-:Y:S06]  /*5980*/  HMMA.16816.F32.BF16 R104, R4.reuse, R8, R104 ;  /* 0x000000080468723c */ /* 0x042fec0000041868 */
[C---:B------:R-:W-:Y:S01]  /*5990*/  HMMA.16816.F32.BF16 R100, R4.reuse, R10, R100 ;  /* 0x0000000a0464723c */ /* 0x040fe20000041864 */
[----:B------:R-:W1:Y:S01]  /*59a0*/  LDSM.16.MT88.4 R8, [R156+0xb800] ;  /* 0x00b800009c08783b */ /* 0x000e620000004200 */
[----:B------:R-:W-:Y:S08]  /*59b0*/  MUFU.EX2 R143, R143 ;  /* 0x0000008f008f7308 */ /* 0x000ff00000000800 */
[----:B------:R-:W-:Y:S08]  /*59c0*/  MUFU.EX2 R58, R58 ;  /* 0x0000003a003a7308 */ /* 0x000ff00000000800 */
[----:B------:R-:W-:Y:S08]  /*59d0*/  MUFU.EX2 R63, R63 ;  /* 0x0000003f003f7308 */ /* 0x000ff00000000800 */
[----:B------:R-:W5:Y:S08]  /*59e0*/  MUFU.EX2 R60, R60 ;  /* 0x0000003c003c7308 */ /* 0x000f700000000800 */
[----:B------:R-:W-:Y:S01]  /*59f0*/  MUFU.EX2 R64, R64 ;  /* 0x0000004000407308 */ /* 0x000fe20000000800 */
[C---:B-1----:R-:W-:Y:S07]  /*5a00*/  HMMA.16816.F32.BF16 R96, R4.reuse, R8, R96 ;  /* 0x000000080460723c */ /* 0x042fee0000041860 */
[----:B------:R-:W1:Y:S01]  /*5a10*/  MUFU.EX2 R53, R53 ;  /* 0x0000003500357308 */ /* 0x000e620000000800 */
[C---:B------:R-:W-:Y:S01]  /*5a20*/  HMMA.16816.F32.BF16 R92, R4.reuse, R10, R92 ;  /* 0x0000000a045c723c */ /* 0x040fe2000004185c */
[----:B------:R-:W3:Y:S06]  /*5a30*/  LDSM.16.MT88.4 R8, [R116+0xb800] ;  /* 0x00b800007408783b */ /* 0x000eec0000004200 */
[----:B------:R-:W-:Y:S08]  /*5a40*/  MUFU.EX2 R48, R48 ;  /* 0x0000003000307308 */ /* 0x000ff00000000800 */
[----:B------:R-:W-:Y:S08]  /*5a50*/  MUFU.EX2 R44, R44 ;  /* 0x0000002c002c7308 */ /* 0x000ff00000000800 */
[----:B------:R-:W-:Y:S08]  /*5a60*/  MUFU.EX2 R49, R49 ;  /* 0x0000003100317308 */ /* 0x000ff00000000800 */
[----:B------:R-:W-:Y:S08]  /*5a70*/  MUFU.EX2 R45, R45 ;  /* 0x0000002d002d7308 */ /* 0x000ff00000000800 */
[----:B------:R-:W-:Y:S01]  /*5a80*/  MUFU.EX2 R39, R39 ;  /* 0x0000002700277308 */ /* 0x000fe20000000800 */
        /* <DEDUP_REMOVED lines=9> */
[----:B------:R-:W-:-:S02]  /*5b20*/  F2FP.BF16.F32.PACK_AB R4, R32, R121 ;  /* 0x000000792004723e */ /* 0x000fc400000010ff */
[----:B----4-:R-:W-:Y:S02]  /*5b30*/  F2FP.BF16.F32.PACK_AB R5, R29, R128 ;  /* 0x000000801d05723e */ /* 0x010fe400000010ff */
        /* <DEDUP_REMOVED lines=21> */
[----:B-----5:R-:W-:Y:S02]  /*5c90*/  F2FP.BF16.F32.PACK_AB R5, R131, R144 ;  /* 0x000000908305723e */ /* 0x020fe400000010ff */
        /* <DEDUP_REMOVED lines=21> */
[----:B------:R-:W-:Y:S01]  /*5df0*/  FADD.FTZ R6, R126, R15 ;  /* 0x0000000f7e067221 */ /* 0x000fe20000010000 */
[----:B------:R-:W-:Y:S01]  /*5e00*/  F2FP.BF16.F32.PACK_AB R5, R60, R63 ;  /* 0x0000003f3c05723e */ /* 0x000fe200000010ff */
[----:B------:R-:W3:Y:S01]  /*5e10*/  LDSM.16.MT88.4 R12, [R116+0xa400] ;  /* 0x00a40000740c783b */ /* 0x000ee20000004200 */
[----:B------:R-:W-:Y:S01]  /*5e20*/  FADD.FTZ R4, R65, R4 ;  /* 0x0000000441047221 */ /* 0x000fe20000010000 */
[----:B------:R-:W-:Y:S01]  /*5e30*/  FADD.FTZ R6, R67, R6 ;  /* 0x0000000643067221 */ /* 0x000fe20000010000 */
[----:B-1----:R-:W-:-:S02]  /*5e40*/  F2FP.BF16.F32.PACK_AB R7, R53, R64 ;  /* 0x000000403507723e */ /* 0x002fc400000010ff */
[----:B------:R-:W-:Y:S01]  /*5e50*/  FADD.FTZ R59, R55, R4 ;  /* 0x00000004373b7221 */ /* 0x000fe20000010000 */
[----:B------:R-:W-:Y:S01]  /*5e60*/  FADD.FTZ R61, R57, R6 ;  /* 0x00000006393d7221 */ /* 0x000fe20000010000 */
[----:B------:R-:W-:Y:S01]  /*5e70*/  F2FP.BF16.F32.PACK_AB R4, R62, R145 ;  /* 0x000000913e04723e */ /* 0x000fe200000010ff */
[----:B------:R-:W-:Y:S01]  /*5e80*/  FFMA.FTZ R55, R46, UR6, -R43 ;  /* 0x000000062e377c23 */ /* 0x000fe2000801082b */
[----:B------:R-:W-:Y:S01]  /*5e90*/  F2FP.BF16.F32.PACK_AB R6, R58, R143 ;  /* 0x0000008f3a06723e */ /* 0x000fe200000010ff */
[----:B------:R-:W-:Y:S01]  /*5ea0*/  FADD.FTZ R59, R54, R59 ;  /* 0x0000003b363b7221 */ /* 0x000fe20000010000 */
[----:B------:R-:W-:Y:S01]  /*5eb0*/  FFMA.FTZ R57, R50, UR6, -R43 ;  /* 0x0000000632397c23 */ /* 0x000fe2000801082b */
[--C-:B------:R-:W-:Y:S01]  /*5ec0*/  FFMA.FTZ R46, R47, UR6, -R40.reuse ;  /* 0x000000062f2e7c23 */ /* 0x100fe20008010828 */
[----:B------:R-:W-:Y:S01]  /*5ed0*/  FADD.FTZ R61, R56, R61 ;  /* 0x0000003d383d7221 */ /* 0x000fe20000010000 */
[----:B------:R-:W-:Y:S01]  /*5ee0*/  MUFU.EX2 R55, R55 ;  /* 0x0000003700377308 */ /* 0x000fe20000000800 */
[----:B------:R-:W-:Y:S01]  /*5ef0*/  FFMA.FTZ R50, R27, UR6, -R40 ;  /* 0x000000061b327c23 */ /* 0x000fe20008010828 */
[----:B------:R-:W-:Y:S01]  /*5f00*/  HMMA.16816.F32.BF16 R112, R4, R16, R112 ;  /* 0x000000100470723c */ /* 0x000fe20000041870 */
[--C-:B------:R-:W-:Y:S01]  /*5f10*/  FFMA.FTZ R54, R24, UR6, -R43.reuse ;  /* 0x0000000618367c23 */ /* 0x100fe2000801082b */
[----:B------:R-:W-:-:S04]  /*5f20*/  FFMA.FTZ R47, R22, UR6, -R43 ;  /* 0x00000006162f7c23 */ /* 0x000fc8000801082b */
[C---:B------:R-:W-:Y:S01]  /*5f30*/  HMMA.16816.F32.BF16 R108, R4.reuse, R18, R108 ;  /* 0x00000012046c723c */ /* 0x040fe2000004186c */
[----:B------:R-:W1:Y:S01]  /*5f40*/  LDSM.16.MT88.4 R16, [R116+0xc400] ;  /* 0x00c400007410783b */ /* 0x000e620000004200 */
[----:B------:R-:W4:Y:S04]  /*5f50*/  MUFU.EX2 R57, R57 ;  /* 0x0000003900397308 */ /* 0x000f280000000800 */
[C---:B--2---:R-:W-:Y:S04]  /*5f60*/  HMMA.16816.F32.BF16 R96, R4.reuse, R8, R96 ;  /* 0x000000080460723c */ /* 0x044fe80000041860 */
[----:B------:R-:W2:Y:S02]  /*5f70*/  MUFU.EX2 R46, R46 ;  /* 0x0000002e002e7308 */ /* 0x000ea40000000800 */
[C---:B------:R-:W-:Y:S01]  /*5f80*/  HMMA.16816.F32.BF16 R92, R4.reuse, R10, R92 ;  /* 0x0000000a045c723c */ /* 0x040fe2000004185c */
[----:B------:R-:W5:Y:S05]  /*5f90*/  LDSM.16.MT88.4 R8, [R156+0xe400] ;  /* 0x00e400009c08783b */ /* 0x000f6a0000004200 */
[----:B------:R-:W-:Y:S01]  /*5fa0*/  MUFU.EX2 R50, R50 ;  /* 0x0000003200327308 */ /* 0x000fe20000000800 */
[C---:B---3--:R-:W-:Y:S06]  /*5fb0*/  HMMA.16816.F32.BF16 R104, R4.reuse, R12, R104 ;  /* 0x0000000c0468723c */ /* 0x048fec0000041868 */
[C---:B------:R-:W-:Y:S01]  /*5fc0*/  HMMA.16816.F32.BF16 R100, R4.reuse, R14, R100 ;  /* 0x0000000e0464723c */ /* 0x040fe20000041864 */
[----:B------:R-:W3:Y:S05]  /*5fd0*/  LDSM.16.MT88.4 R12, [R116+0xe400] ;  /* 0x00e40000740c783b */ /* 0x000eea0000004200 */
[C---:B-1----:R-:W-:Y:S06]  /*5fe0*/  HMMA.16816.F32.BF16 R88, R4.reuse, R16, R88 ;  /* 0x000000100458723c */ /* 0x042fec0000041858 */
[----:B------:R-:W-:Y:S01]  /*5ff0*/  HMMA.16816.F32.BF16 R84, R4, R18, R84 ;  /* 0x000000120454723c */ /* 0x000fe20000041854 */
[----:B------:R-:W-:Y:S01]  /*6000*/  FADD.FTZ R16, R52, R61 ;  /* 0x0000003d34107221 */ /* 0x000fe20000010000 */
[--C-:B------:R-:W-:Y:S01]  /*6010*/  FFMA.FTZ R52, R23, UR6, -R43.reuse ;  /* 0x0000000617347c23 */ /* 0x100fe2000801082b */
[----:B------:R-:W-:-:S02]  /*6020*/  FFMA.FTZ R43, R21, UR6, -R43 ;  /* 0x00000006152b7c23 */ /* 0x000fc4000801082b */
[----:B------:R-:W-:Y:S02]  /*6030*/  FADD.FTZ R51, R51, R16 ;  /* 0x0000001033337221 */ /* 0x000fe40000010000 */
[----:B------:R-:W-:Y:S01]  /*6040*/  LDSM.16.MT88.4 R16, [R116+0xe800] ;  /* 0x00e800007410783b */ /* 0x000fe20000004200 */
[----:B-----5:R-:W-:Y:S01]  /*6050*/  HMMA.16816.F32.BF16 R80, R4, R8, R80 ;  /* 0x000000080450723c */ /* 0x020fe20000041850 */
        /* <DEDUP_REMOVED lines=9> */
[----:B------:R-:W-:Y:S01]  /*60f0*/  FADD.FTZ R12, R42, R59 ;  /* 0x0000003b2a0c7221 */ /* 0x000fe20000010000 */
[----:B------:R-:W-:Y:S01]  /*6100*/  FFMA.FTZ R42, R20, UR6, -R40 ;  /* 0x00000006142a7c23 */ /* 0x000fe20008010828 */
[----:B------:R-:W-:Y:S01]  /*6110*/  FADD.FTZ R29, R29, R128 ;  /* 0x000000801d1d7221 */ /* 0x000fe20000010000 */
[----:B------:R-:W3:Y:S01]  /*6120*/  LDSM.16.MT88.4 R20, [R156+0xc800] ;  /* 0x00c800009c14783b */ /* 0x000ee20000004200 */
[----:B------:R-:W-:Y:S01]  /*6130*/  FADD.FTZ R12, R41, R12 ;  /* 0x0000000c290c7221 */ /* 0x000fe20000010000 */
[----:B------:R-:W-:Y:S01]  /*6140*/  FFMA.FTZ R41, R26, UR6, -R40 ;  /* 0x000000061a297c23 */ /* 0x000fe20008010828 */
[----:B----4-:R-:W-:Y:S01]  /*6150*/  F2FP.BF16.F32.PACK_AB R4, R48, R57 ;  /* 0x000000393004723e */ /* 0x010fe200000010ff */
[----:B------:R-:W4:Y:S01]  /*6160*/  MUFU.EX2 R42, R42 ;  /* 0x0000002a002a7308 */ /* 0x000f220000000800 */
[----:B--2---:R-:W-:Y:S01]  /*6170*/  F2FP.BF16.F32.PACK_AB R5, R46, R49 ;  /* 0x000000312e05723e */ /* 0x004fe200000010ff */
[----:B------:R-:W-:Y:S01]  /*6180*/  FADD.FTZ R123, R123, R12 ;  /* 0x0000000c7b7b7221 */ /* 0x000fe20000010000 */
[----:B------:R-:W-:Y:S01]  /*6190*/  F2FP.BF16.F32.PACK_AB R6, R44, R55 ;  /* 0x000000372c06723e */ /* 0x000fe200000010ff */
[----:B------:R-:W2:Y:S01]  /*61a0*/  LDSM.16.MT88.4 R12, [R116+0xc800] ;  /* 0x00c80000740c783b */ /* 0x000ea20000004200 */
[----:B------:R-:W-:Y:S01]  /*61b0*/  FFMA.FTZ R40, R25, UR6, -R40 ;  /* 0x0000000619287c23 */ /* 0x000fe20008010828 */
[----:B------:R-:W-:Y:S01]  /*61c0*/  FADD.FTZ R38, R38, R123 ;  /* 0x0000007b26267221 */ /* 0x000fe20000010000 */
[----:B------:R-:W-:Y:S01]  /*61d0*/  FADD.FTZ R30, R30, R29 ;  /* 0x0000001d1e1e7221 */ /* 0x000fe20000010000 */
[----:B------:R-:W5:Y:S01]  /*61e0*/  LDSM.16.MT88.4 R24, [R116+0xa800] ;  /* 0x00a800007418783b */ /* 0x000f620000004200 */
[----:B------:R-:W-:Y:S01]  /*61f0*/  MUFU.EX2 R41, R41 ;  /* 0x0000002900297308 */ /* 0x000fe20000000800 */
[----:B------:R-:W-:Y:S01]  /*6200*/  FADD.FTZ R35, R35, R38 ;  /* 0x0000002623237221 */ /* 0x000fe20000010000 */
[----:B------:R-:W-:-:S03]  /*6210*/  FADD.FTZ R3, R3, R30 ;  /* 0x0000001e03037221 */ /* 0x000fc60000010000 */
[----:B------:R-:W-:Y:S01]  /*6220*/  FADD.FTZ R34, R34, R35 ;  /* 0x0000002322227221 */ /* 0x000fe20000010000 */
[----:B------:R-:W-:Y:S01]  /*6230*/  FADD.FTZ R144, R144, R3 ;  /* 0x0000000390907221 */ /* 0x000fe20000010000 */
[----:B----4-:R-:W-:Y:S02]  /*6240*/  F2FP.BF16.F32.PACK_AB R7, R42, R45 ;  /* 0x0000002d2a07723e */ /* 0x010fe400000010ff */
[----:B------:R-:W-:Y:S01]  /*6250*/  FADD.FTZ R121, R121, R34 ;  /* 0x0000002279797221 */ /* 0x000fe20000010000 */
[----:B------:R-:W-:Y:S01]  /*6260*/  MUFU.EX2 R40, R40 ;  /* 0x0000002800287308 */ /* 0x000fe20000000800 */
[----:B------:R-:W-:Y:S02]  /*6270*/  FADD.FTZ R131, R131, R144 ;  /* 0x0000009083837221 */ /* 0x000fe40000010000 */
        /* <DEDUP_REMOVED lines=8> */
[----:B------:R-:W-:-:S03]  /*6300*/  FADD.FTZ R63, R63, R140 ;  /* 0x0000008c3f3f7221 */ /* 0x000fc60000010000 */
[----:B---3--:R-:W-:Y:S01]  /*6310*/  HMMA.16816.F32.BF16 R96, R4, R20, R96 ;  /* 0x000000140460723c */ /* 0x008fe20000041860 */
[----:B------:R-:W-:Y:S01]  /*6320*/  FADD.FTZ R146, R146, R31 ;  /* 0x0000001f92927221 */ /* 0x000fe20000010000 */
[----:B------:R-:W-:-:S03]  /*6330*/  FADD.FTZ R63, R60, R63 ;  /* 0x0000003f3c3f7221 */ /* 0x000fc60000010000 */
[----:B------:R-:W-:Y:S01]  /*6340*/  FADD.FTZ R141, R141, R146 ;  /* 0x000000928d8d7221 */ /* 0x000fe20000010000 */
[----:B------:R-:W-:Y:S01]  /*6350*/  HMMA.16816.F32.BF16 R92, R4, R22, R92 ;  /* 0x00000016045c723c */ /* 0x000fe2000004185c */
[----:B------:R-:W-:Y:S01]  /*6360*/  LDSM.16.MT88.4 R20, [R116+0xac00] ;  /* 0x00ac00007414783b */ /* 0x000fe20000004200 */
        /* <DEDUP_REMOVED lines=8> */
[----:B------:R-:W-:Y:S01]  /*63f0*/  FADD.FTZ R49, R49, R64 ;  /* 0x0000004031317221 */ /* 0x000fe20000010000 */
[----:B------:R-:W-:-:S03]  /*6400*/  FADD.FTZ R62, R62, R145 ;  /* 0x000000913e3e7221 */ /* 0x000fc60000010000 */
[----:B-----5:R-:W-:Y:S01]  /*6410*/  HMMA.16816.F32.BF16 R104, R4, R24, R104 ;  /* 0x000000180468723c */ /* 0x020fe20000041868 */
[----:B------:R-:W-:Y:S01]  /*6420*/  MUFU.EX2 R24, R54 ;  /* 0x0000003600187308 */ /* 0x000fe20000000800 */
[----:B------:R-:W-:Y:S01]  /*6430*/  FADD.FTZ R143, R143, R62 ;  /* 0x0000003e8f8f7221 */ /* 0x000fe20000010000 */
[----:B------:R-:W-:-:S03]  /*6440*/  FADD.FTZ R46, R46, R49 ;  /* 0x000000312e2e7221 */ /* 0x000fc60000010000 */
[C---:B------:R-:W-:Y:S01]  /*6450*/  HMMA.16816.F32.BF16 R100, R4.reuse, R26, R100 ;  /* 0x0000001a0464723c */ /* 0x040fe20000041864 */
[----:B------:R-:W-:Y:S01]  /*6460*/  FADD.FTZ R58, R58, R143 ;  /* 0x0000008f3a3a7221 */ /* 0x000fe20000010000 */
[----:B------:R-:W-:Y:S01]  /*6470*/  FADD.FTZ R45, R45, R46 ;  /* 0x0000002e2d2d7221 */ /* 0x000fe20000010000 */
[----:B------:R-:W3:Y:S02]  /*6480*/  MUFU.EX2 R27, R52 ;  /* 0x00000034001b7308 */ /* 0x000ee40000000800 */
[----:B------:R-:W-:Y:S01]  /*6490*/  FADD.FTZ R57, R57, R58 ;  /* 0x0000003a39397221 */ /* 0x000fe20000010000 */
[C---:B-1----:R-:W-:Y:S01]  /*64a0*/  HMMA.16816.F32.BF16 R80, R4.reuse, R8, R80 ;  /* 0x000000080450723c */ /* 0x042fe20000041850 */
[----:B------:R-:W-:Y:S02]  /*64b0*/  FADD.FTZ R42, R42, R45 ;  /* 0x0000002d2a2a7221 */ /* 0x000fe40000010000 */
[----:B------:R-:W-:Y:S02]  /*64c0*/  FADD.FTZ R48, R48, R57 ;  /* 0x0000003930307221 */ /* 0x000fe40000010000 */
[----:B------:R-:W-:Y:S01]  /*64d0*/  MUFU.EX2 R25, R47 ;  /* 0x0000002f00197308 */ /* 0x000fe20000000800 */
[----:B------:R-:W-:Y:S01]  /*64e0*/  HMMA.16816.F32.BF16 R76, R4, R10, R76 ;  /* 0x0000000a044c723c */ /* 0x000fe2000004184c */
[----:B------:R-:W1:Y:S01]  /*64f0*/  LDSM.16.MT88.4 R8, [R156+0xcc00] ;  /* 0x00cc00009c08783b */ /* 0x000e620000004200 */
[----:B------:R-:W-:-:S04]  /*6500*/  FADD.FTZ R55, R55, R48 ;  /* 0x0000003037377221 */ /* 0x000fc80000010000 */
[----:B------:R-:W-:Y:S01]  /*6510*/  HMMA.16816.F32.BF16 R72, R4, R16, R72 ;  /* 0x000000100448723c */ /* 0x000fe20000041848 */
[----:B------:R-:W4:Y:S01]  /*6520*/  MUFU.EX2 R26, R43 ;  /* 0x0000002b001a7308 */ /* 0x000f220000000800 */
[----:B------:R-:W-:-:S04]  /*6530*/  FADD.FTZ R55, R44, R55 ;  /* 0x000000372c377221 */ /* 0x000fc80000010000 */
[----:B------:R-:W-:Y:S01]  /*6540*/  HMMA.16816.F32.BF16 R68, R4, R18, R68 ;  /* 0x000000120444723c */ /* 0x000fe20000041844 */
[----:B------:R-:W5:Y:S06]  /*6550*/  LDSM.16.MT88.4 R16, [R116+0xcc00] ;  /* 0x00cc00007410783b */ /* 0x000f6c0000004200 */
[----:B---3--:R-:W-:Y:S01]  /*6560*/  F2FP.BF16.F32.PACK_AB R4, R27, R24 ;  /* 0x000000181b04723e */ /* 0x008fe200000010ff */
[----:B------:R-:W-:Y:S01]  /*6570*/  FADD.FTZ R24, R24, R55 ;  /* 0x0000003718187221 */ /* 0x000fe20000010000 */
[----:B------:R-:W-:Y:S01]  /*6580*/  F2FP.BF16.F32.PACK_AB R5, R50, R39 ;  /* 0x000000273205723e */ /* 0x000fe200000010ff */
[----:B------:R-:W-:Y:S01]  /*6590*/  FADD.FTZ R39, R39, R42 ;  /* 0x0000002a27277221 */ /* 0x000fe20000010000 */
[----:B------:R-:W-:Y:S01]  /*65a0*/  F2FP.BF16.F32.PACK_AB R7, R40, R41 ;  /* 0x000000292807723e */ /* 0x000fe200000010ff */
[----:B------:R-:W-:Y:S01]  /*65b0*/  FADD.FTZ R24, R27, R24 ;  /* 0x000000181b187221 */ /* 0x000fe20000010000 */
[----:B----4-:R-:W-:Y:S01]  /*65c0*/  F2FP.BF16.F32.PACK_AB R6, R26, R25 ;  /* 0x000000191a06723e */ /* 0x010fe200000010ff */
[----:B------:R-:W-:-:S02]  /*65d0*/  FADD.FTZ R50, R50, R39 ;  /* 0x0000002732327221 */ /* 0x000fc40000010000 */
[----:B------:R-:W-:Y:S02]  /*65e0*/  FADD.FTZ R25, R25, R24 ;  /* 0x0000001819197221 */ /* 0x000fe40000010000 */
[----:B------:R-:W-:Y:S02]  /*65f0*/  FADD.FTZ R41, R41, R50 ;  /* 0x0000003229297221 */ /* 0x000fe40000010000 */
        /* <DEDUP_REMOVED lines=8> */
[C---:B------:R-:W-:Y:S06]  /*6680*/  HMMA.16816.F32.BF16 R104, R4.reuse, R20, R104 ;  /* 0x000000140468723c */ /* 0x040fec0000041868 */
[C---:B------:R-:W-:Y:S06]  /*6690*/  HMMA.16816.F32.BF16 R100, R4.reuse, R22, R100 ;  /* 0x000000160464723c */ /* 0x040fec0000041864 */
[C---:B-----5:R-:W-:Y:S06]  /*66a0*/  HMMA.16816.F32.BF16 R88, R4.reuse, R16, R88 ;  /* 0x000000100458723c */ /* 0x060fec0000041858 */
        /* <DEDUP_REMOVED lines=71> */
.L_x_2787:
[----:B------:R-:W-:-:S04]  /*6b20*/  LEA R5, -R136, RZ, 0x7 ;  /* 0x000000ff88057211 */ /* 0x000fc800078e39ff */
[----:B------:R-:W-:-:S07]  /*6b30*/  SHF.R.S32.HI R4, RZ, 0x1f, R5 ;  /* 0x0000001fff047819 */ /* 0x000fce0000011405 */
.L_x_2788:
        /* <DEDUP_REMOVED lines=56> */
[----:B------:R-:W0:Y:S05]  /*6ec0*/  LDGDEPBAR ;  /* 0x00000000000079af */ /* 0x000e2a0000000000 */
[----:B------:R-:W-:Y:S06]  /*6ed0*/  HMMA.16816.F32.BF16 R52, R4, R54, RZ ;  /* 0x000000360434723c */ /* 0x000fec00000418ff */
[C---:B--2---:R-:W-:Y:S06]  /*6ee0*/  HMMA.16816.F32.BF16 R64, R120.reuse, R8, R64 ;  /* 0x000000087840723c */ /* 0x044fec0000041840 */
[C---:B---3--:R-:W-:Y:S06]  /*6ef0*/  HMMA.16816.F32.BF16 R56, R120.reuse, R12, R56 ;  /* 0x0000000c7838723c */ /* 0x048fec0000041838 */
[C---:B------:R-:W-:Y:S01]  /*6f00*/  HMMA.16816.F32.BF16 R60, R120.reuse, R10, R60 ;  /* 0x0000000a783c723c */ /* 0x040fe2000004183c */
[----:B------:R-:W1:Y:S05]  /*6f10*/  LDSM.16.M88.4 R8, [R118+0x3c00] ;  /* 0x003c00007608783b */ /* 0x000e6a0000000200 */
[----:B------:R-:W-:Y:S01]  /*6f20*/  HMMA.16816.F32.BF16 R52, R120, R14, R52 ;  /* 0x0000000e7834723c */ /* 0x000fe20000041834 */
[----:B------:R-:W2:Y:S05]  /*6f30*/  LDSM.16.M88.4 R12, [R158+0x4800] ;  /* 0x004800009e0c783b */ /* 0x000eaa0000000200 */
        /* <DEDUP_REMOVED lines=9> */
[C---:B-1----:R-:W-:Y:S06]  /*6fd0*/  HMMA.16816.F32.BF16 R40, R120.reuse, R8, R40 ;  /* 0x000000087828723c */ /* 0x042fec0000041828 */
[----:B------:R-:W-:Y:S06]  /*6fe0*/  HMMA.16816.F32.BF16 R36, R120, R10, R36 ;  /* 0x0000000a7824723c */ /* 0x000fec0000041824 */
[C---:B--2---:R-:W-:Y:S06]  /*6ff0*/  HMMA.16816.F32.BF16 R16, R4.reuse, R12, RZ ;  /* 0x0000000c0410723c */ /* 0x044fec00000418ff */
        /* <DEDUP_REMOVED lines=98> */
[----:B------:R-:W-:-:S04]  /*7620*/  FMUL.FTZ R59, R59, UR5 ;  /* 0x000000053b3b7c20 */ /* 0x000fc80008410000 */
[----:B------:R-:W-:Y:S08]  /*7630*/  MUFU.TANH R206, R59 ;  /* 0x0000003b00ce7308 */ /* 0x000ff00000002400 */
[----:B------:R-:W-:Y:S01]  /*7640*/  FMUL.FTZ R67, R67, UR5 ;  /* 0x0000000543437c20 */ /* 0x000fe20008410000 */
[----:B------:R-:W-:Y:S01]  /*7650*/  FMUL.FTZ R3, R64, UR5 ;  /* 0x0000000540037c20 */ /* 0x000fe20008410000 */
[----:B------:R-:W-:-:S04]  /*7660*/  FMUL.FTZ R64, R66, UR5 ;  /* 0x0000000542407c20 */ /* 0x000fc80008410000 */
[----:B------:R-:W3:Y:S01]  /*7670*/  MUFU.TANH R67, R67 ;  /* 0x0000004300437308 */ /* 0x000ee20000002400 */
[----:B------:R-:W-:Y:S01]  /*7680*/  FMUL.FTZ R66, R62, UR5 ;  /* 0x000000053e427c20 */ /* 0x000fe20008410000 */
[----:B------:R-:W-:Y:S01]  /*7690*/  FMUL.FTZ R62, R63, UR5 ;  /* 0x000000053f3e7c20 */ /* 0x000fe20008410000 */
[C---:B-1----:R-:W-:Y:S05]  /*76a0*/  HMMA.16816.F32.BF16 R40, R128.reuse, R120, R40 ;  /* 0x000000788028723c */ /* 0x042fea0000041828 */
[----:B------:R-:W-:Y:S01]  /*76b0*/  MUFU.TANH R66, R66 ;  /* 0x0000004200427308 */ /* 0x000fe20000002400 */
[C---:B------:R-:W-:Y:S01]  /*76c0*/  HMMA.16816.F32.BF16 R36, R128.reuse, R122, R36 ;  /* 0x0000007a8024723c */ /* 0x040fe20000041824 */
[----:B------:R-:W1:Y:S06]  /*76d0*/  LDSM.16.M88.4 R120, [R118+0x8400] ;  /* 0x008400007678783b */ /* 0x000e6c0000000200 */
[----:B------:R-:W-:Y:S01]  /*76e0*/  MUFU.TANH R62, R62 ;  /* 0x0000003e003e7308 */ /* 0x000fe20000002400 */
[C---:B--2---:R-:W-:Y:S06]  /*76f0*/  HMMA.16816.F32.BF16 R48, R128.reuse, R124, R48 ;  /* 0x0000007c8030723c */ /* 0x044fec0000041830 */
[----:B------:R-:W-:Y:S01]  /*7700*/  HMMA.16816.F32.BF16 R44, R128, R126, R44 ;  /* 0x0000007e802c723c */ /* 0x000fe2000004182c */
[----:B------:R-:W2:Y:S01]  /*7710*/  LDSM.16.M88.4 R124, [R118+0x8000] ;  /* 0x00800000767c783b */ /* 0x000ea20000000200 */
[----:B------:R-:W-:Y:S02]  /*7720*/  MUFU.TANH R3, R3 ;  /* 0x0000000300037308 */ /* 0x000fe40000002400 */
[----:B------:R-:W-:Y:S01]  /*7730*/  FMUL.FTZ R195, R40, UR5 ;  /* 0x0000000528c37c20 */ /* 0x000fe20008410000 */
[----:B------:R-:W-:Y:S01]  /*7740*/  FMUL.FTZ R41, R41, UR5 ;  /* 0x0000000529297c20 */ /* 0x000fe20008410000 */
[----:B------:R-:W4:Y:S01]  /*7750*/  S2R R40, SR_TID.X ;  /* 0x0000000000287919 */ /* 0x000f220000002100 */
[----:B------:R-:W-:Y:S01]  /*7760*/  FMUL.FTZ R43, R43, UR5 ;  /* 0x000000052b2b7c20 */ /* 0x000fe20008410000 */
[----:B------:R-:W-:-:S02]  /*7770*/  FMUL.FTZ R42, R42, UR5 ;  /* 0x000000052a2a7c20 */ /* 0x000fc40008410000 */
[----:B------:R-:W-:Y:S01]  /*7780*/  MUFU.TANH R197, R41 ;  /* 0x0000002900c57308 */ /* 0x000fe20000002400 */
[----:B------:R-:W-:Y:S01]  /*7790*/  FMUL.FTZ R36, R36, UR5 ;  /* 0x0000000524247c20 */ /* 0x000fe20008410000 */
[----:B------:R-:W-:Y:S01]  /*77a0*/  FMUL.FTZ R38, R38, UR5 ;  /* 0x0000000526267c20 */ /* 0x000fe20008410000 */
[----:B------:R-:W-:Y:S01]  /*77b0*/  FMUL.FTZ R37, R37, UR5 ;  /* 0x0000000525257c20 */ /* 0x000fe20008410000 */
[----:B------:R-:W-:-:S04]  /*77c0*/  FMUL.FTZ R39, R39, UR5 ;  /* 0x0000000527277c20 */ /* 0x000fc80008410000 */
[----:B------:R-:W-:Y:S01]  /*77d0*/  FMUL.FTZ R49, R49, UR5 ;  /* 0x0000000531317c20 */ /* 0x000fe20008410000 */
[----:B------:R5:W-:Y:S01]  /*77e0*/  MUFU.TANH R193, R36 ;  /* 0x0000002400c17308 */ /* 0x000be20000002400 */
        /* <DEDUP_REMOVED lines=8> */
[C---:B-1----:R-:W-:Y:S06]  /*7870*/  HMMA.16816.F32.BF16 R24, R128.reuse, R120, R24 ;  /* 0x000000788018723c */ /* 0x042fec0000041818 */
[----:B------:R-:W-:Y:S01]  /*7880*/  HMMA.16816.F32.BF16 R20, R128, R122, R20 ;  /* 0x0000007a8014723c */ /* 0x000fe20000041814 */
[----:B------:R-:W1:Y:S01]  /*7890*/  LDSM.16.M88.4 R120, [R118+0x8c00] ;  /* 0x008c00007678783b */ /* 0x000e620000000200 */
[----:B------:R-:W-:Y:S01]  /*78a0*/  MUFU.TANH R190, R47 ;  /* 0x0000002f00be7308 */ /* 0x000fe20000002400 */
[----:B----4-:R-:W-:-:S03]  /*78b0*/  IMAD.SHL.U32 R40, R40, 0x2, RZ ;  /* 0x0000000228287824 */ /* 0x010fc600078e00ff */
[C---:B--2---:R-:W-:Y:S04]  /*78c0*/  HMMA.16816.F32.BF16 R32, R128.reuse, R124, R32 ;  /* 0x0000007c8020723c */ /* 0x044fe80000041820 */
[----:B------:R-:W-:Y:S02]  /*78d0*/  MUFU.TANH R194, R46 ;  /* 0x0000002e00c27308 */ /* 0x000fe40000002400 */
[----:B------:R-:W-:Y:S01]  /*78e0*/  HMMA.16816.F32.BF16 R28, R128, R126, R28 ;  /* 0x0000007e801c723c */ /* 0x000fe2000004181c */
[----:B------:R-:W2:Y:S01]  /*78f0*/  LDSM.16.M88.4 R124, [R118+0x8800] ;  /* 0x00880000767c783b */ /* 0x000ea20000000200 */
[----:B------:R-:W-:-:S04]  /*7900*/  DEPBAR.LE SB0, 0x0 ;  /* 0x000080000000791a */ /* 0x000fc80000000000 */
[----:B------:R-:W-:Y:S01]  /*7910*/  FMUL.FTZ R181, R24, UR5 ;  /* 0x0000000518b57c20 */ /* 0x000fe20008410000 */
[----:B------:R-:W-:Y:S01]  /*7920*/  MUFU.TANH R204, R50 ;  /* 0x0000003200cc7308 */ /* 0x000fe20000002400 */
[----:B------:R-:W-:Y:S01]  /*7930*/  FMUL.FTZ R25, R25, UR5 ;  /* 0x0000000519197c20 */ /* 0x000fe20008410000 */
[----:B------:R-:W-:Y:S01]  /*7940*/  FMUL.FTZ R27, R27, UR5 ;  /* 0x000000051b1b7c20 */ /* 0x000fe20008410000 */
[----:B------:R-:W-:Y:S02]  /*7950*/  FMUL.FTZ R26, R26, UR5 ;  /* 0x000000051a1a7c20 */ /* 0x000fe40008410000 */
[----:B------:R-:W-:Y:S01]  /*7960*/  FMUL.FTZ R175, R20, UR5 ;  /* 0x0000000514af7c20 */ /* 0x000fe20008410000 */
[----:B------:R-:W-:Y:S01]  /*7970*/  FMUL.FTZ R22, R22, UR5 ;  /* 0x0000000516167c20 */ /* 0x000fe20008410000 */
[----:B------:R-:W-:Y:S01]  /*7980*/  FMUL.FTZ R21, R21, UR5 ;  /* 0x0000000515157c20 */ /* 0x000fe20008410000 */
[----:B------:R-:W-:Y:S01]  /*7990*/  MUFU.TANH R201, R45 ;  /* 0x0000002d00c97308 */ /* 0x000fe20000002400 */
[----:B------:R-:W-:-:S02]  /*79a0*/  FMUL.FTZ R23, R23, UR5 ;  /* 0x0000000517177c20 */ /* 0x000fc40008410000 */
[----:B------:R-:W-:Y:S01]  /*79b0*/  FMUL.FTZ R185, R33, UR5 ;  /* 0x0000000521b97c20 */ /* 0x000fe20008410000 */
[----:B------:R-:W-:Y:S01]  /*79c0*/  LOP3.LUT R33, R40, 0x6, RZ, 0xc0, !PT ;  /* 0x0000000628217812 */ /* 0x000fe200078ec0ff */
[----:B------:R-:W-:Y:S01]  /*79d0*/  FMUL.FTZ R183, R32, UR5 ;  /* 0x0000000520b77c20 */ /* 0x000fe20008410000 */
[----:B------:R-:W-:Y:S01]  /*79e0*/  FMUL.FTZ R184, R34, UR5 ;  /* 0x0000000522b87c20 */ /* 0x000fe20008410000 */
[----:B------:R-:W-:Y:S01]  /*79f0*/  FMUL.FTZ R174, R35, UR5 ;  /* 0x0000000523ae7c20 */ /* 0x000fe20008410000 */
[----:B------:R-:W-:Y:S01]  /*7a00*/  MUFU.TANH R202, R43 ;  /* 0x0000002b00ca7308 */ /* 0x000fe20000002400 */
[----:B-----5:R-:W-:Y:S02]  /*7a10*/  IMAD R36, R164, 0x80, R33 ;  /* 0x00000080a4247824 */ /* 0x020fe400078e0221 */
[----:B------:R-:W-:Y:S01]  /*7a20*/  FMUL.FTZ R187, R28, UR5 ;  /* 0x000000051cbb7c20 */ /* 0x000fe20008410000 */
[----:B------:R-:W-:Y:S01]  /*7a30*/  FMUL.FTZ R180, R30, UR5 ;  /* 0x000000051eb47c20 */ /* 0x000fe20008410000 */
[----:B------:R-:W-:Y:S01]  /*7a40*/  FMUL.FTZ R189, R29, UR5 ;  /* 0x000000051dbd7c20 */ /* 0x000fe20008410000 */
[C---:B------:R-:W-:Y:S01]  /*7a50*/  VIADD R32, R36.reuse, 0x1 ;  /* 0x0000000124207836 */ /* 0x040fe20000000000 */
[C---:B-1----:R-:W-:Y:S01]  /*7a60*/  HMMA.16816.F32.BF16 R8, R128.reuse, R120, R8 ;  /* 0x000000788008723c */ /* 0x042fe20000041808 */
[C---:B------:R-:W-:Y:S01]  /*7a70*/  VIADD R28, R36.reuse, 0x10 ;  /* 0x00000010241c7836 */ /* 0x040fe20000000000 */
[----:B------:R-:W-:Y:S01]  /*7a80*/  MUFU.TANH R198, R38 ;  /* 0x0000002600c67308 */ /* 0x000fe20000002400 */
[----:B------:R-:W-:Y:S01]  /*7a90*/  VIADD R34, R36, 0x8 ;  /* 0x0000000824227836 */ /* 0x000fe20000000000 */
[----:B------:R-:W-:Y:S01]  /*7aa0*/  ISETP.GE.AND P3, PT, R32, R139, PT ;  /* 0x0000008b2000720c */ /* 0x000fe20003f66270 */
[----:B------:R-:W-:Y:S01]  /*7ab0*/  VIADD R24, R36, 0x20 ;  /* 0x0000002024187836 */ /* 0x000fe20000000000 */
[----:B------:R-:W-:Y:S01]  /*7ac0*/  ISETP.GE.AND P1, PT, R32, R119, PT ;  /* 0x000000772000720c */ /* 0x000fe20003f26270 */
[----:B------:R-:W-:Y:S01]  /*7ad0*/  FMUL.FTZ R120, R65, UR5 ;  /* 0x0000000541787c20 */ /* 0x000fe20008410000 */
[----:B------:R-:W-:Y:S01]  /*7ae0*/  FMUL.FTZ R65, R60, UR5 ;  /* 0x000000053c417c20 */ /* 0x000fe20008410000 */
[----:B------:R-:W-:Y:S01]  /*7af0*/  FMUL.FTZ R60, R61, UR5 ;  /* 0x000000053d3c7c20 */ /* 0x000fe20008410000 */
[----:B------:R-:W-:Y:S01]  /*7b00*/  FMUL.FTZ R61, R56, UR5 ;  /* 0x00000005383d7c20 */ /* 0x000fe20008410000 */
[----:B------:R-:W-:Y:S01]  /*7b10*/  FMUL.FTZ R56, R57, UR5 ;  /* 0x0000000539387c20 */ /* 0x000fe20008410000 */
[C---:B--2---:R-:W-:Y:S01]  /*7b20*/  HMMA.16816.F32.BF16 R16, R128.reuse, R124, R16 ;  /* 0x0000007c8010723c */ /* 0x044fe20000041810 */
[----:B------:R-:W1:Y:S01]  /*7b30*/  MUFU.TANH R120, R120 ;  /* 0x0000007800787308 */ /* 0x000e620000002400 */
[----:B------:R-:W-:Y:S01]  /*7b40*/  FMUL.FTZ R57, R53, UR5 ;  /* 0x0000000535397c20 */ /* 0x000fe20008410000 */
[----:B------:R-:W-:Y:S01]  /*7b50*/  FMUL.FTZ R53, R54, UR5 ;  /* 0x0000000536357c20 */ /* 0x000fe20008410000 */
[----:B------:R-:W-:Y:S01]  /*7b60*/  VIADD R32, R36, 0x9 ;  /* 0x0000000924207836 */ /* 0x000fe20000000000 */
[-C--:B------:R-:W-:Y:S01]  /*7b70*/  ISETP.GE.AND P4, PT, R34, R139.reuse, PT ;  /* 0x0000008b2200720c */ /* 0x080fe20003f86270 */
[C---:B------:R-:W-:Y:S01]  /*7b80*/  HMMA.16816.F32.BF16 R12, R128.reuse, R126, R12 ;  /* 0x0000007e800c723c */ /* 0x040fe2000004180c */
[----:B------:R-:W-:Y:S01]  /*7b90*/  FMUL.FTZ R124, R58, UR5 ;  /* 0x000000053a7c7c20 */ /* 0x000fe20008410000 */
[----:B------:R-:W-:Y:S01]  /*7ba0*/  FMUL.FTZ R58, R52, UR5 ;  /* 0x00000005343a7c20 */ /* 0x000fe20008410000 */
[----:B------:R-:W2:Y:S01]  /*7bb0*/  MUFU.TANH R65, R65 ;  /* 0x0000004100417308 */ /* 0x000ea20000002400 */
[C---:B------:R-:W-:Y:S01]  /*7bc0*/  ISETP.GE.AND P5, PT, R32.reuse, R139, PT ;  /* 0x0000008b2000720c */ /* 0x040fe20003fa6270 */
[----:B------:R-:W-:Y:S01]  /*7bd0*/  FMUL.FTZ R52, R55, UR5 ;  /* 0x0000000537347c20 */ /* 0x000fe20008410000 */
[-C--:B------:R-:W-:Y:S01]  /*7be0*/  ISETP.GE.AND P2, PT, R32, R119.reuse, PT ;  /* 0x000000772000720c */ /* 0x080fe20003f46270 */
[----:B------:R-:W-:Y:S01]  /*7bf0*/  HMMA.16816.F32.BF16 R4, R128, R122, R4 ;  /* 0x0000007a8004723c */ /* 0x000fe20000041804 */
[----:B---3--:R-:W-:Y:S01]  /*7c00*/  FSEL R32, R67, -INF , !P1 ;  /* 0xff80000043207808 */ /* 0x008fe20004800000 */
[----:B------:R-:W-:Y:S01]  /*7c10*/  VIADD R20, R36, 0x30 ;  /* 0x0000003024147836 */ /* 0x000fe20000000000 */
[----:B------:R-:W-:Y:S01]  /*7c20*/  ISETP.GE.AND P1, PT, R28, R119, PT ;  /* 0x000000771c00720c */ /* 0x000fe20003f26270 */
[----:B------:R-:W3:Y:S01]  /*7c30*/  MUFU.TANH R56, R56 ;  /* 0x0000003800387308 */ /* 0x000ee20000002400 */
[----:B-1----:R-:W-:Y:S01]  /*7c40*/  FSEL R35, R120, -INF , !P3 ;  /* 0xff80000078237808 */ /* 0x002fe20005800000 */
[----:B------:R-:W-:Y:S01]  /*7c50*/  FMUL.FTZ R31, R31, UR5 ;  /* 0x000000051f1f7c20 */ /* 0x000fe20008410000 */
[----:B------:R-:W-:Y:S01]  /*7c60*/  ISETP.GE.AND P3, PT, R28, R139, PT ;  /* 0x0000008b1c00720c */ /* 0x000fe20003f66270 */
[----:B------:R-:W-:Y:S01]  /*7c70*/  VIADD R28, R36, 0x11 ;  /* 0x00000011241c7836 */ /* 0x000fe20000000000 */
[----:B------:R-:W-:Y:S01]  /*7c80*/  ISETP.GE.AND P0, PT, R34, R119, PT ;  /* 0x000000772200720c */ /* 0x000fe20003f06270 */
[----:B------:R-:W-:-:S02]  /*7c90*/  VIADD R34, R36, 0x18 ;  /* 0x0000001824227836 */ /* 0x000fc40000000000 */
[----:B------:R-:W-:Y:S01]  /*7ca0*/  FMUL.FTZ R137, R16, UR5 ;  /* 0x0000000510897c20 */ /* 0x000fe20008410000 */
[----:B------:R-:W1:Y:S01]  /*7cb0*/  MUFU.TANH R60, R60 ;  /* 0x0000003c003c7308 */ /* 0x000e620000002400 */
[----:B--2---:R-:W-:Y:S01]  /*7cc0*/  FSEL R33, R65, -INF , !P4 ;  /* 0xff80000041217808 */ /* 0x004fe20006000000 */
[----:B------:R-:W-:Y:S01]  /*7cd0*/  VIADD R16, R36, 0x40 ;  /* 0x0000004024107836 */ /* 0x000fe20000000000 */
[----:B------:R-:W-:Y:S01]  /*7ce0*/  FSEL R30, R66, -INF , !P0 ;  /* 0xff800000421e7808 */ /* 0x000fe20004000000 */
[----:B------:R-:W-:Y:S01]  /*7cf0*/  FMUL.FTZ R17, R17, UR5 ;  /* 0x0000000511117c20 */ /* 0x000fe20008410000 */
[----:B------:R-:W-:Y:S01]  /*7d00*/  ISETP.GE.AND P4, PT, R28, R139, PT ;  /* 0x0000008b1c00720c */ /* 0x000fe20003f86270 */
[----:B------:R-:W-:Y:S01]  /*7d10*/  FMUL.FTZ R143, R12, UR5 ;  /* 0x000000050c8f7c20 */ /* 0x000fe20008410000 */
[----:B------:R-:W-:Y:S01]  /*7d20*/  ISETP.GE.AND P0, PT, R28, R119, PT ;  /* 0x000000771c00720c */ /* 0x000fe20003f06270 */
[----:B------:R-:W2:Y:S01]  /*7d30*/  MUFU.TANH R58, R58 ;  /* 0x0000003a003a7308 */ /* 0x000ea20000002400 */
[----:B---3--:R-:W-:Y:S01]  /*7d40*/  FSEL R47, R56, -INF , !P4 ;  /* 0xff800000382f7808 */ /* 0x008fe20006000000 */
[----:B------:R-:W-:Y:S01]  /*7d50*/  VIADD R12, R36, 0x50 ;  /* 0x00000050240c7836 */ /* 0x000fe20000000000 */
[----:B------:R-:W-:Y:S01]  /*7d60*/  FSEL R206, R206, -INF , !P0 ;  /* 0xff800000cece7808 */ /* 0x000fe20004000000 */
[----:B------:R-:W-:Y:S01]  /*7d70*/  FMUL.FTZ R147, R8, UR5 ;  /* 0x0000000508937c20 */ /* 0x000fe20008410000 */
[----:B------:R-:W-:Y:S01]  /*7d80*/  FSEL R28, R62, -INF , !P2 ;  /* 0xff8000003e1c7808 */ /* 0x000fe20005000000 */
        /* <DEDUP_REMOVED lines=8> */
[----:B------:R-:W-:Y:S01]  /*7e10*/  FMUL.FTZ R149, R4, UR5 ;  /* 0x0000000504957c20 */ /* 0x000fe20008410000 */
[----:B------:R-:W-:Y:S01]  /*7e20*/  ISETP.GE.AND P2, PT, R34, R119, PT ;  /* 0x000000772200720c */ /* 0x000fe20003f46270 */
[----:B------:R-:W1:Y:S01]  /*7e30*/  MUFU.TANH R61, R61 ;  /* 0x0000003d003d7308 */ /* 0x000e620000002400 */
[----:B------:R-:W-:Y:S01]  /*7e40*/  VIADD R34, R36, 0x19 ;  /* 0x0000001924227836 */ /* 0x000fe20000000000 */
[----:B--2---:R-:W-:Y:S01]  /*7e50*/  FSEL R45, R58, -INF , !P5 ;  /* 0xff8000003a2d7808 */ /* 0x004fe20006800000 */
[----:B------:R-:W-:Y:S01]  /*7e60*/  FMUL.FTZ R18, R18, UR5 ;  /* 0x0000000512127c20 */ /* 0x000fe20008410000 */
[----:B------:R-:W-:Y:S01]  /*7e70*/  ISETP.GE.AND P5, PT, R24, R139, PT ;  /* 0x0000008b1800720c */ /* 0x000fe20003fa6270 */
[----:B------:R-:W-:Y:S01]  /*7e80*/  FMUL.FTZ R13, R13, UR5 ;  /* 0x000000050d0d7c20 */ /* 0x000fe20008410000 */
[----:B------:R-:W-:Y:S01]  /*7e90*/  FSEL R204, R204, -INF , !P0 ;  /* 0xff800000cccc7808 */ /* 0x000fe20004000000 */
[----:B------:R-:W-:Y:S01]  /*7ea0*/  FMUL.FTZ R15, R15, UR5 ;  /* 0x000000050f0f7c20 */ /* 0x000fe20008410000 */
[----:B------:R-:W2:Y:S01]  /*7eb0*/  MUFU.TANH R124, R124 ;  /* 0x0000007c007c7308 */ /* 0x000ea20000002400 */
[----:B---3--:R-:W-:Y:S01]  /*7ec0*/  FSEL R62, R53, -INF , !P2 ;  /* 0xff800000353e7808 */ /* 0x008fe20005000000 */
[----:B------:R-:W-:Y:S01]  /*7ed0*/  FMUL.FTZ R14, R14, UR5 ;  /* 0x000000050e0e7c20 */ /* 0x000fe20008410000 */
[----:B------:R-:W-:Y:S01]  /*7ee0*/  ISETP.GE.AND P2, PT, R24, R119, PT ;  /* 0x000000771800720c */ /* 0x000fe20003f46270 */
[----:B------:R-:W-:-:S02]  /*7ef0*/  VIADD R24, R36, 0x28 ;  /* 0x0000002824187836 */ /* 0x000fc40000000000 */
[----:B------:R-:W-:Y:S01]  /*7f00*/  FMUL.FTZ R9, R9, UR5 ;  /* 0x0000000509097c20 */ /* 0x000fe20008410000 */
[----:B------:R-:W-:Y:S01]  /*7f10*/  VIADD R4, R36, 0x70 ;  /* 0x0000007024047836 */ /* 0x000fe20000000000 */
[----:B------:R-:W-:Y:S01]  /*7f20*/  FSEL R142, R142, -INF , !P2 ;  /* 0xff8000008e8e7808 */ /* 0x000fe20005000000 */
[----:B------:R-:W3:Y:S01]  /*7f30*/  MUFU.TANH R129, R49 ;  /* 0x0000003100817308 */ /* 0x000ee20000002400 */
[----:B-1----:R-:W-:Y:S01]  /*7f40*/  FSEL R59, R61, -INF , !P3 ;  /* 0xff8000003d3b7808 */ /* 0x002fe20005800000 */
[----:B------:R-:W-:Y:S01]  /*7f50*/  FMUL.FTZ R10, R10, UR5 ;  /* 0x000000050a0a7c20 */ /* 0x000fe20008410000 */
[----:B------:R-:W-:Y:S01]  /*7f60*/  ISETP.GE.AND P3, PT, R34, R139, PT ;  /* 0x0000008b2200720c */ /* 0x000fe20003f66270 */
[----:B------:R-:W-:Y:S01]  /*7f70*/  FMUL.FTZ R11, R11, UR5 ;  /* 0x000000050b0b7c20 */ /* 0x000fe20008410000 */
[-C--:B------:R-:W-:Y:S01]  /*7f80*/  ISETP.GE.AND P2, PT, R20, R119.reuse, PT ;  /* 0x000000771400720c */ /* 0x080fe20003f46270 */
[----:B------:R-:W-:Y:S01]  /*7f90*/  FMUL.FTZ R66, R6, UR5 ;  /* 0x0000000506427c20 */ /* 0x000fe20008410000 */
[----:B------:R-:W-:Y:S01]  /*7fa0*/  VIADD R6, R36, 0x78 ;  /* 0x0000007824067836 */ /* 0x000fe20000000000 */
[----:B------:R-:W1:Y:S01]  /*7fb0*/  MUFU.TANH R57, R57 ;  /* 0x0000003900397308 */ /* 0x000e620000002400 */
[----:B--2---:R-:W-:Y:S01]  /*7fc0*/  FSEL R124, R124, -INF , !P1 ;  /* 0xff8000007c7c7808 */ /* 0x004fe20004800000 */
[----:B------:R-:W-:Y:S01]  /*7fd0*/  FMUL.FTZ R5, R5, UR5 ;  /* 0x0000000505057c20 */ /* 0x000fe20008410000 */
[----:B------:R-:W-:Y:S01]  /*7fe0*/  ISETP.GE.AND P1, PT, R34, R119, PT ;  /* 0x000000772200720c */ /* 0x000fe20003f26270 */
[----:B------:R-:W-:-:S04]  /*7ff0*/  FMUL.FTZ R7, R7, UR5 ;  /* 0x0000000507077c20 */ /* 0x000fc80008410000 */
        /* <DEDUP_REMOVED lines=14> */
[C---:B------:R-:W-:Y:S02]  /*80e0*/  ISETP.GE.AND P3, PT, R20.reuse, R139, PT ;  /* 0x0000008b1400720c */ /* 0x040fe40003f66270 */
[-C--:B------:R-:W-:Y:S01]  /*80f0*/  ISETP.GE.AND P1, PT, R20, R119.reuse, PT ;  /* 0x000000771400720c */ /* 0x080fe20003f26270 */
[----:B------:R-:W-:Y:S01]  /*8100*/  VIADD R20, R36, 0x38 ;  /* 0x0000003824147836 */ /* 0x000fe20000000000 */
[----:B------:R-:W-:Y:S01]  /*8110*/  ISETP.GE.AND P0, PT, R24, R119, PT ;  /* 0x000000771800720c */ /* 0x000fe20003f06270 */
[----:B------:R-:W3:Y:S01]  /*8120*/  MUFU.TANH R196, R42 ;  /* 0x0000002a00c47308 */ /* 0x000ee20000002400 */
[----:B-1----:R-:W-:-:S02]  /*8130*/  FSEL R131, R131, -INF , !P4 ;  /* 0xff80000083837808 */ /* 0x002fc40006000000 */
[-C--:B------:R-:W-:Y:S02]  /*8140*/  ISETP.GE.AND P4, PT, R24, R139.reuse, PT ;  /* 0x0000008b1800720c */ /* 0x080fe40003f86270 */
[----:B------:R-:W-:Y:S02]  /*8150*/  FSEL R197, R197, -INF , !P3 ;  /* 0xff800000c5c57808 */ /* 0x000fe40005800000 */
[----:B------:R-:W-:Y:S01]  /*8160*/  FSEL R202, R202, -INF , !P1 ;  /* 0xff800000caca7808 */ /* 0x000fe20004800000 */
[----:B------:R-:W1:Y:S01]  /*8170*/  MUFU.TANH R185, R185 ;  /* 0x000000b900b97308 */ /* 0x000e620000002400 */
[----:B------:R-:W-:Y:S02]  /*8180*/  FSEL R201, R201, -INF , !P4 ;  /* 0xff800000c9c97808 */ /* 0x000fe40006000000 */
[----:B------:R-:W-:Y:S02]  /*8190*/  FSEL R190, R190, -INF , !P0 ;  /* 0xff800000bebe7808 */ /* 0x000fe40004000000 */
[----:B------:R-:W-:-:S02]  /*81a0*/  ISETP.GE.AND P3, PT, R16, R139, PT ;  /* 0x0000008b1000720c */ /* 0x000fc40003f66270 */
[----:B------:R-:W-:Y:S01]  /*81b0*/  ISETP.GE.AND P1, PT, R16, R119, PT ;  /* 0x000000771000720c */ /* 0x000fe20003f26270 */
[----:B------:R-:W4:Y:S01]  /*81c0*/  MUFU.TANH R174, R174 ;  /* 0x000000ae00ae7308 */ /* 0x000f220000002400 */
[----:B------:R-:W-:Y:S01]  /*81d0*/  ISETP.GE.AND P4, PT, R20, R139, PT ;  /* 0x0000008b1400720c */ /* 0x000fe20003f86270 */
[----:B------:R-:W-:Y:S01]  /*81e0*/  VIADD R16, R36, 0x41 ;  /* 0x0000004124107836 */ /* 0x000fe20000000000 */
[----:B------:R-:W-:Y:S01]  /*81f0*/  ISETP.GE.AND P0, PT, R20, R119, PT ;  /* 0x000000771400720c */ /* 0x000fe20003f06270 */
[----:B------:R-:W-:Y:S01]  /*8200*/  VIADD R20, R36, 0x39 ;  /* 0x0000003924147836 */ /* 0x000fe20000000000 */
[----:B------:R-:W-:Y:S02]  /*8210*/  FSEL R193, R193, -INF , !P4 ;  /* 0xff800000c1c17808 */ /* 0x000fe40006000000 */
[----:B------:R-:W-:Y:S01]  /*8220*/  FSEL R198, R198, -INF , !P0 ;  /* 0xff800000c6c67808 */ /* 0x000fe20004000000 */
[----:B------:R-:W5:Y:S01]  /*8230*/  MUFU.TANH R199, R37 ;  /* 0x0000002500c77308 */ /* 0x000f620000002400 */
[----:B--2---:R-:W-:-:S02]  /*8240*/  FSEL R195, R195, -INF , !P5 ;  /* 0xff800000c3c37808 */ /* 0x004fc40006800000 */
[----:B---3--:R-:W-:Y:S02]  /*8250*/  FSEL R196, R196, -INF , !P2 ;  /* 0xff800000c4c47808 */ /* 0x008fe40005000000 */
[C---:B------:R-:W-:Y:S02]  /*8260*/  ISETP.GE.AND P4, PT, R16.reuse, R139, PT ;  /* 0x0000008b1000720c */ /* 0x040fe40003f86270 */
[----:B------:R-:W-:Y:S01]  /*8270*/  ISETP.GE.AND P0, PT, R16, R119, PT ;  /* 0x000000771000720c */ /* 0x000fe20003f06270 */
[----:B------:R-:W2:Y:S01]  /*8280*/  MUFU.TANH R200, R39 ;  /* 0x0000002700c87308 */ /* 0x000ea20000002400 */
[----:B------:R-:W-:Y:S01]  /*8290*/  ISETP.GE.AND P5, PT, R20, R139, PT ;  /* 0x0000008b1400720c */ /* 0x000fe20003fa6270 */
[----:B------:R-:W-:Y:S01]  /*82a0*/  VIADD R16, R36, 0x48 ;  /* 0x0000004824107836 */ /* 0x000fe20000000000 */
[----:B------:R-:W-:Y:S02]  /*82b0*/  ISETP.GE.AND P2, PT, R20, R119, PT ;  /* 0x000000771400720c */ /* 0x000fe40003f46270 */
[----:B-1----:R-:W-:-:S02]  /*82c0*/  FSEL R185, R185, -INF , !P4 ;  /* 0xff800000b9b97808 */ /* 0x002fc40006000000 */
[----:B----4-:R-:W-:Y:S01]  /*82d0*/  FSEL R174, R174, -INF , !P0 ;  /* 0xff800000aeae7808 */ /* 0x010fe20004000000 */
[----:B------:R-:W1:Y:S01]  /*82e0*/  MUFU.TANH R187, R187 ;  /* 0x000000bb00bb7308 */ /* 0x000e620000002400 */
[----:B-----5:R-:W-:Y:S02]  /*82f0*/  FSEL R199, R199, -INF , !P5 ;  /* 0xff800000c7c77808 */ /* 0x020fe40006800000 */
[C---:B------:R-:W-:Y:S02]  /*8300*/  ISETP.GE.AND P4, PT, R12.reuse, R139, PT ;  /* 0x0000008b0c00720c */ /* 0x040fe40003f86270 */
[----:B------:R-:W-:Y:S01]  /*8310*/  ISETP.GE.AND P0, PT, R12, R119, PT ;  /* 0x000000770c00720c */ /* 0x000fe20003f06270 */
[----:B------:R-:W-:Y:S01]  /*8320*/  VIADD R12, R36, 0x51 ;  /* 0x00000051240c7836 */ /* 0x000fe20000000000 */
[----:B------:R-:W-:Y:S01]  /*8330*/  ISETP.GE.AND P5, PT, R16, R139, PT ;  /* 0x0000008b1000720c */ /* 0x000fe20003fa6270 */
[----:B------:R-:W3:Y:S01]  /*8340*/  MUFU.TANH R180, R180 ;  /* 0x000000b400b47308 */ /* 0x000ee20000002400 */
[----:B--2---:R-:W-:-:S02]  /*8350*/  FSEL R200, R200, -INF , !P2 ;  /* 0xff800000c8c87808 */ /* 0x004fc40005000000 */
[----:B------:R-:W-:Y:S01]  /*8360*/  ISETP.GE.AND P2, PT, R16, R119, PT ;  /* 0x000000771000720c */ /* 0x000fe20003f46270 */
[----:B------:R-:W-:-:S04]  /*8370*/  VIADD R16, R36, 0x49 ;  /* 0x0000004924107836 */ /* 0x000fc80000000000 */
[----:B------:R-:W2:Y:S01]  /*8380*/  MUFU.TANH R183, R183 ;  /* 0x000000b700b77308 */ /* 0x000ea20000002400 */
[----:B-1----:R-:W-:Y:S02]  /*8390*/  FSEL R187, R187, -INF , !P5 ;  /* 0xff800000bbbb7808 */ /* 0x002fe40006800000 */
[----:B------:R-:W-:-:S05]  /*83a0*/  ISETP.GE.AND P5, PT, R12, R139, PT ;  /* 0x0000008b0c00720c */ /* 0x000fca0003fa6270 */
[----:B------:R-:W1:Y:S01]  /*83b0*/  MUFU.TANH R184, R184 ;  /* 0x000000b800b87308 */ /* 0x000e620000002400 */
[----:B---3--:R-:W-:Y:S02]  /*83c0*/  FSEL R180, R180, -INF , !P2 ;  /* 0xff800000b4b47808 */ /* 0x008fe40005000000 */
[----:B------:R-:W-:Y:S01]  /*83d0*/  ISETP.GE.AND P2, PT, R12, R119, PT ;  /* 0x000000770c00720c */ /* 0x000fe20003f46270 */
[----:B------:R-:W-:-:S04]  /*83e0*/  VIADD R12, R36, 0x58 ;  /* 0x00000058240c7836 */ /* 0x000fc80000000000 */
        /* <DEDUP_REMOVED lines=9> */
[----:B------:R-:W3:Y:S01]  /*8480*/  MUFU.TANH R182, R31 ;  /* 0x0000001f00b67308 */ /* 0x000ee20000002400 */
[----:B--2---:R-:W-:Y:S02]  /*8490*/  FSEL R150, R150, -INF , !P2 ;  /* 0xff80000096967808 */ /* 0x004fe40005000000 */
        /* <DEDUP_REMOVED lines=14> */
[----:B------:R-:W-:Y:S01]  /*8580*/  ISETP.GE.AND P1, PT, R8, R119, PT ;  /* 0x000000770800720c */ /* 0x000fe20003f26270 */
[----:B------:R-:W-:-:S04]  /*8590*/  VIADD R8, R36, 0x68 ;  /* 0x0000006824087836 */ /* 0x000fc80000000000 */
[----:B------:R-:W1:Y:S01]  /*85a0*/  MUFU.TANH R141, R17 ;  /* 0x00000011008d7308 */ /* 0x000e620000002400 */
[----:B---3--:R-:W-:Y:S02]  /*85b0*/  FSEL R181, R181, -INF , !P4 ;  /* 0xff800000b5b57808 */ /* 0x008fe40006000000 */
        /* <DEDUP_REMOVED lines=29> */
[----:B------:R-:W-:-:S05]  /*8790*/  ISETP.GT.AND P3, PT, R164, R161, PT ;  /* 0x000000a1a400720c */ /* 0x000fca0003f64270 */
[----:B------:R-:W3:Y:S01]  /*87a0*/  MUFU.TANH R143, R143 ;  /* 0x0000008f008f7308 */ /* 0x000ee20000002400 */
[----:B--2---:R-:W-:Y:S02]  /*87b0*/  FSEL R148, R148, -INF , !P5 ;  /* 0xff80000094947808 */ /* 0x004fe40006800000 */
[----:B------:R-:W-:-:S04]  /*87c0*/  ISETP.GE.AND P5, PT, R36, R139, PT ;  /* 0x0000008b2400720c */ /* 0x000fc80003fa6270 */
[----:B------:R-:W-:Y:S01]  /*87d0*/  FSEL R3, R3, -INF , !P5 ;  /* 0xff80000003037808 */ /* 0x000fe20006800000 */
[----:B------:R-:W2:Y:S01]  /*87e0*/  MUFU.TANH R126, R14 ;  /* 0x0000000e007e7308 */ /* 0x000ea20000002400 */
[----:B-1----:R-:W-:Y:S02]  /*87f0*/  FSEL R121, R121, -INF , !P2 ;  /* 0xff80000079797808 */ /* 0x002fe40005000000 */
[C---:B------:R-:W-:Y:S01]  /*8800*/  ISETP.GE.AND P2, PT, R36.reuse, R119, PT ;  /* 0x000000772400720c */ /* 0x040fe20003f46270 */
        /* <DEDUP_REMOVED lines=8> */
[----:B-1----:R-:W-:Y:S01]  /*8890*/  FSEL R145, R145, -INF , !P4 ;  /* 0xff80000091917808 */ /* 0x002fe20006000000 */
[----:B------:R-:W-:Y:S01]  /*88a0*/  BAR.SYNC.DEFER_BLOCKING 0x0 ;  /* 0x0000000000007b1d */ /* 0x000fe20000010000 */
        /* <DEDUP_REMOVED lines=8> */
[----:B-1----:R-:W-:-:S07]  /*8930*/  FSEL R64, R64, -INF , !P2 ;  /* 0xff80000040407808 */ /* 0x002fce0005000000 */
[----:B------:R-:W1:Y:S01]  /*8940*/  MUFU.TANH R65, R7 ;  /* 0x0000000700417308 */ /* 0x000e620000002400 */
[----:B---3--:R-:W-:Y:S02]  /*8950*/  FSEL R139, R4, -INF , !P4 ;  /* 0xff800000048b7808 */ /* 0x008fe40006000000 */
[----:B--2---:R-:W-:Y:S02]  /*8960*/  FSEL R66, R66, -INF , !P1 ;  /* 0xff80000042427808 */ /* 0x004fe40004800000 */
[----:B-1----:R-:W-:Y:S01]  /*8970*/  FSEL R65, R65, -INF , !P0 ;  /* 0xff80000041417808 */ /* 0x002fe20004000000 */
[----:B------:R-:W-:Y:S06]  /*8980*/  @!P3 BRA `(.L_x_2789) ;  /* 0x000000040068b947 */ /* 0x000fec0003800000 */
[----:B------:R-:W-:Y:S05]  /*8990*/  @!P6 BRA `(.L_x_2790) ;  /* 0x0000000000ece947 */ /* 0x000fea0003800000 */
[----:B------:R-:W1:Y:S01]  /*89a0*/  LDC R5, c[0x0][0x380] ;  /* 0x0000e000ff057b82 */ /* 0x000e620000000800 */
[----:B------:R-:W-:Y:S01]  /*89b0*/  MOV R8, RZ ;  /* 0x000000ff00087202 */ /* 0x000fe20000000f00 */
[----:B------:R-:W-:Y:S01]  /*89c0*/  ULDC.64 UR4, c[0x0][0x230] ;  /* 0x00008c0000047ab9 */ /* 0x000fe20000000a00 */
[----:B-1----:R-:W-:-:S04]  /*89d0*/  IABS R4, R5 ;  /* 0x0000000500047213 */ /* 0x002fc80000000000 */
[----:B------:R-:W1:Y:S08]  /*89e0*/  I2F.RP R7, R4 ;  /* 0x0000000400077306 */ /* 0x000e700000209400 */
[----:B-1----:R-:W1:Y:S02]  /*89f0*/  MUFU.RCP R9, R7 ;  /* 0x0000000700097308 */ /* 0x002e640000001000 */
[----:B-1----:R-:W-:-:S06]  /*8a00*/  VIADD R9, R9, 0xffffffe ;  /* 0x0ffffffe09097836 */ /* 0x002fcc0000000000 */
[----:B------:R-:W1:Y:S02]  /*8a10*/  F2I.FTZ.U32.TRUNC.NTZ R9, R9 ;  /* 0x0000000900097305 */ /* 0x000e64000021f000 */
[----:B-1----:R-:W-:-:S05]  /*8a20*/  IADD3 R6, RZ, -R9, RZ ;  /* 0x80000009ff067210 */ /* 0x002fca0007ffe0ff */
        /* <DEDUP_REMOVED lines=8> */
[----:B------:R-:W-:Y:S02]  /*8ab0*/  LOP3.LUT R12, R12, R5, RZ, 0x3c, !PT ;  /* 0x000000050c0c7212 */ /* 0x000fe400078e3cff */
[----:B------:R-:W-:Y:S01]  /*8ac0*/  IADD3 R9, -R13, RZ, RZ ;  /* 0x000000ff0d097210 */ /* 0x000fe20007ffe1ff */
[----:B------:R-:W-:Y:S01]  /*8ad0*/  IMAD.HI.U32 R11, R11, R8, RZ ;  /* 0x000000080b0b7227 */ /* 0x000fe200078e00ff */
[----:B------:R-:W-:-:S03]  /*8ae0*/  ISETP.GE.AND P2, PT, R6, RZ, PT ;  /* 0x000000ff0600720c */ /* 0x000fc60003f46270 */
        /* <DEDUP_REMOVED lines=12> */
[----:B------:R-:W-:-:S02]  /*8bb0*/  ISETP.NE.AND P1, PT, R5, RZ, PT ;  /* 0x000000ff0500720c */ /* 0x000fc40003f25270 */
[----:B------:R-:W-:-:S05]  /*8bc0*/  LOP3.LUT R4, RZ, R5, RZ, 0x33, !PT ;  /* 0x00000005ff047212 */ /* 0x000fca00078e33ff */
        /* <DEDUP_REMOVED lines=13> */
[----:B------:R-:W-:-:S04]  /*8ca0*/  IMAD R4, R5, R132, RZ ;  /* 0x0000008405047224 */ /* 0x000fc800078e02ff */
[C---:B------:R-:W-:Y:S02]  /*8cb0*/  IMAD R4, R7.reuse, R133, R4 ;  /* 0x0000008507047224 */ /* 0x040fe400078e0204 */
[----:B--2---:R-:W-:Y:S02]  /*8cc0*/  IMAD.IADD R6, R6, 0x1, -R9 ;  /* 0x0000000106067824 */ /* 0x004fe400078e0a09 */
[----:B------:R-:W-:-:S03]  /*8cd0*/  IMAD.WIDE.U32 R8, R7, R132, RZ ;  /* 0x0000008407087225 */ /* 0x000fc600078e00ff */
[----:B------:R-:W-:Y:S02]  /*8ce0*/  SHF.R.S32.HI R5, RZ, 0x1f, R6 ;  /* 0x0000001fff057819 */ /* 0x000fe40000011406 */
[----:B------:R-:W-:-:S03]  /*8cf0*/  IADD3 R9, R9, R4, RZ ;  /* 0x0000000409097210 */ /* 0x000fc60007ffe0ff */
[----:B------:R-:W-:-:S04]  /*8d00*/  IMAD R5, R5, UR4, RZ ;  /* 0x0000000405057c24 */ /* 0x000fc8000f8e02ff */
[C---:B------:R-:W-:Y:S02]  /*8d10*/  IMAD R5, R6.reuse, UR5, R5 ;  /* 0x0000000506057c24 */ /* 0x040fe4000f8e0205 */
[----:B------:R-:W-:-:S04]  /*8d20*/  IMAD.WIDE.U32 R6, R6, UR4, R8 ;  /* 0x0000000406067c25 */ /* 0x000fc8000f8e0008 */
[----:B------:R-:W-:Y:S01]  /*8d30*/  IMAD.IADD R5, R7, 0x1, R5 ;  /* 0x0000000107057824 */ /* 0x000fe200078e0205 */
[----:B------:R-:W-:Y:S06]  /*8d40*/  BRA `(.L_x_2791) ;  /* 0x0000000000087947 */ /* 0x000fec0003800000 */
.L_x_2790:
[----:B------:R-:W-:-:S04]  /*8d50*/  LEA R6, -R132, RZ, 0x7 ;  /* 0x000000ff84067211 */ /* 0x000fc800078e39ff */
[----:B------:R-:W-:-:S07]  /*8d60*/  SHF.R.S32.HI R5, RZ, 0x1f, R6 ;  /* 0x0000001fff057819 */ /* 0x000fce0000011406 */
.L_x_2791:
        /* <DEDUP_REMOVED lines=28> */
.L_x_2789:
        /* <DEDUP_REMOVED lines=70> */
[----:B-1----:R-:W-:-:S03]  /*9390*/  FMNMX.FTZ R7, R8, R7, !PT ;  /* 0x0000000708077209 */ /* 0x002fc60007810000 */
[----:B------:R-:W-:Y:S01]  /*93a0*/  LDSM.16.MT88.4 R8, [R156+0x9000] ;  /* 0x009000009c08783b */ /* 0x000fe20000004200 */
[----:B--2---:R-:W-:-:S03]  /*93b0*/  FMNMX.FTZ R5, R6, R5, !PT ;  /* 0x0000000506057209 */ /* 0x004fc60007810000 */
[----:B------:R-:W1:Y:S04]  /*93c0*/  SHFL.BFLY PT, R56, R7, 0x1, 0x1f ;  /* 0x0c201f0007387f89 */ /* 0x000e6800000e0000 */
[----:B------:R-:W2:Y:S01]  /*93d0*/  SHFL.BFLY PT, R4, R5, 0x1, 0x1f ;  /* 0x0c201f0005047f89 */ /* 0x000ea200000e0000 */
[----:B-1----:R-:W-:-:S04]  /*93e0*/  FMNMX.FTZ R56, R7, R56, !PT ;  /* 0x0000003807387209 */ /* 0x002fc80007810000 */
[C---:B------:R-:W-:Y:S01]  /*93f0*/  FSETP.NEU.FTZ.AND P1, PT, R56.reuse, -INF , PT ;  /* 0xff8000003800780b */ /* 0x040fe20003f3d000 */
[----:B------:R-:W-:-:S05]  /*9400*/  FMUL.FTZ R154, R56, UR6 ;  /* 0x00000006389a7c20 */ /* 0x000fca0008410000 */
[----:B------:R-:W-:-:S05]  /*9410*/  FSEL R154, R154, RZ, P1 ;  /* 0x000000ff9a9a7208 */ /* 0x000fca0000800000 */
[--C-:B------:R-:W-:Y:S01]  /*9420*/  FFMA.FTZ R188, R3, UR6, -R154.reuse ;  /* 0x0000000603bc7c23 */ /* 0x100fe2000801089a */
[----:B--2---:R-:W-:Y:S01]  /*9430*/  FMNMX.FTZ R3, R5, R4, !PT ;  /* 0x0000000405037209 */ /* 0x004fe20007810000 */
[--C-:B------:R-:W-:Y:S01]  /*9440*/  FFMA.FTZ R153, R35, UR6, -R154.reuse ;  /* 0x0000000623997c23 */ /* 0x100fe2000801089a */
[----:B------:R-:W-:Y:S01]  /*9450*/  FSEL R5, R56, RZ, P1 ;  /* 0x000000ff38057208 */ /* 0x000fe20000800000 */
[--C-:B------:R-:W-:Y:S01]  /*9460*/  FFMA.FTZ R128, R33, UR6, -R154.reuse ;  /* 0x0000000621807c23 */ /* 0x100fe2000801089a */
[C---:B------:R-:W-:Y:S01]  /*9470*/  FSETP.NEU.FTZ.AND P0, PT, R3.reuse, -INF , PT ;  /* 0xff8000000300780b */ /* 0x040fe20003f1d000 */
[----:B------:R-:W-:Y:S01]  /*9480*/  FMUL.FTZ R119, R3, UR6 ;  /* 0x0000000603777c20 */ /* 0x000fe20008410000 */
[--C-:B------:R-:W-:Y:S01]  /*9490*/  FFMA.FTZ R123, R29, UR6, -R154.reuse ;  /* 0x000000061d7b7c23 */ /* 0x100fe2000801089a */
[----:B------:R-:W-:Y:S01]  /*94a0*/  FADD.FTZ R192, R2, -R5 ;  /* 0x8000000502c07221 */ /* 0x000fe20000010000 */
[----:B------:R-:W-:Y:S01]  /*94b0*/  FSEL R5, R3, RZ, P0 ;  /* 0x000000ff03057208 */ /* 0x000fe20000000000 */
[----:B------:R-:W-:Y:S01]  /*94c0*/  MUFU.EX2 R188, R188 ;  /* 0x000000bc00bc7308 */ /* 0x000fe20000000800 */
[----:B------:R-:W-:Y:S01]  /*94d0*/  FSEL R119, R119, RZ, P0 ;  /* 0x000000ff77777208 */ /* 0x000fe20000000000 */
[----:B------:R-:W-:Y:S01]  /*94e0*/  FMUL.FTZ R192, R192, UR6 ;  /* 0x00000006c0c07c20 */ /* 0x000fe20008410000 */
[--C-:B------:R-:W-:Y:S01]  /*94f0*/  FFMA.FTZ R58, R45, UR6, -R154.reuse ;  /* 0x000000062d3a7c23 */ /* 0x100fe2000801089a */
        /* <DEDUP_REMOVED lines=17> */
[----:B------:R-:W3:Y:S01]  /*9610*/  LDSM.16.MT88.4 R60, [R116+0x9400] ;  /* 0x00940000743c783b */ /* 0x000ee20000004200 */
        /* <DEDUP_REMOVED lines=41> */
[----:B------:R-:W-:Y:S01]  /*98b0*/  FFMA.FTZ R139, R139, UR6, -R154 ;  /* 0x000000068b8b7c23 */ /* 0x000fe2000801089a */
[----:B------:R-:W-:-:S04]  /*98c0*/  FFMA.FTZ R66, R66, UR6, -R119 ;  /* 0x0000000642427c23 */ /* 0x000fc80008010877 */
[----:B------:R-:W2:Y:S08]  /*98d0*/  MUFU.EX2 R186, R186 ;  /* 0x000000ba00ba7308 */ /* 0x000eb00000000800 */
        /* <DEDUP_REMOVED lines=17> */
[----:B-----5:R-:W-:Y:S01]  /*99f0*/  F2FP.BF16.F32.PACK_AB R51, R0, R125 ;  /* 0x0000007d0033723e */ /* 0x020fe200000010ff */
        /* <DEDUP_REMOVED lines=31> */
[-C--:B------:R-:W-:Y:S01]  /*9bf0*/  FMUL.FTZ R71, R71, R186.reuse ;  /* 0x000000ba47477220 */ /* 0x080fe20000410000 */
[----:B------:R-:W-:Y:S01]  /*9c00*/  HMMA.16816.F32.BF16 R4, R48, R8, R4 ;  /* 0x000000083004723c */ /* 0x000fe20000041804 */
[----:B------:R-:W-:Y:S01]  /*9c10*/  MUFU.EX2 R64, R64 ;  /* 0x0000004000407308 */ /* 0x000fe20000000800 */
[----:B------:R-:W2:Y:S01]  /*9c20*/  LDSM.16.MT88.4 R72, [R156+0xb400] ;  /* 0x00b400009c48783b */ /* 0x000ea20000004200 */
[----:B------:R-:W-:Y:S01]  /*9c30*/  FFMA.FTZ R178, R178, R186, R191 ;  /* 0x000000bab2b27223 */ /* 0x000fe200000100bf */
[----:B------:R-:W-:-:S02]  /*9c40*/  FFMA.FTZ R188, R179, R192, R188 ;  /* 0x000000c0b3bc7223 */ /* 0x000fc400000100bc */
[C---:B------:R-:W-:Y:S02]  /*9c50*/  HMMA.16816.F32.BF16 R12, R48.reuse, R16, R12 ;  /* 0x00000010300c723c */ /* 0x040fe4000004180c */
[----:B------:R-:W-:Y:S01]  /*9c60*/  FADD.FTZ R153, R153, R188 ;  /* 0x000000bc99997221 */ /* 0x000fe20000010000 */
[----:B------:R-:W4:Y:S03]  /*9c70*/  MUFU.EX2 R59, R59 ;  /* 0x0000003b003b7308 */ /* 0x000f260000000800 */
[----:B------:R-:W-:Y:S01]  /*9c80*/  HMMA.16816.F32.BF16 R20, R48, R24, R20 ;  /* 0x000000183014723c */ /* 0x000fe20000041814 */
[----:B------:R-:W-:-:S04]  /*9c90*/  FADD.FTZ R128, R128, R153 ;  /* 0x0000009980807221 */ /* 0x000fc80000010000 */
[----:B------:R-:W-:Y:S01]  /*9ca0*/  MUFU.EX2 R58, R58 ;  /* 0x0000003a003a7308 */ /* 0x000fe20000000800 */
[----:B-1----:R-:W-:Y:S01]  /*9cb0*/  HMMA.16816.F32.BF16 R28, R48, R32, R28 ;  /* 0x00000020301c723c */ /* 0x002fe2000004181c */
[----:B------:R-:W-:-:S05]  /*9cc0*/  FADD.FTZ R123, R123, R128 ;  /* 0x000000807b7b7221 */ /* 0x000fca0000010000 */
[C---:B------:R-:W-:Y:S01]  /*9cd0*/  HMMA.16816.F32.BF16 R36, R48.reuse, R40, R36 ;  /* 0x000000283024723c */ /* 0x040fe20000041824 */
[----:B------:R-:W-:Y:S05]  /*9ce0*/  MUFU.EX2 R57, R57 ;  /* 0x0000003900397308 */ /* 0x000fea0000000800 */
[C---:B------:R-:W-:Y:S01]  /*9cf0*/  HMMA.16816.F32.BF16 R8, R48.reuse, R10, R108 ;  /* 0x0000000a3008723c */ /* 0x040fe2000004186c */
[----:B------:R-:W-:Y:S02]  /*9d00*/  LDSM.16.MT88.4 R108, [R156+0xa400] ;  /* 0x00a400009c6c783b */ /* 0x000fe40000004200 */
[----:B------:R-:W-:Y:S03]  /*9d10*/  MUFU.EX2 R124, R124 ;  /* 0x0000007c007c7308 */ /* 0x000fe60000000800 */
[C---:B------:R-:W-:Y:S01]  /*9d20*/  HMMA.16816.F32.BF16 R16, R48.reuse, R18, R100 ;  /* 0x000000123010723c */ /* 0x040fe20000041864 */
[----:B------:R-:W-:Y:S04]  /*9d30*/  LDSM.16.MT88.4 R100, [R116+0xa400] ;  /* 0x00a400007464783b */ /* 0x000fe80000004200 */
[----:B------:R-:W1:Y:S01]  /*9d40*/  MUFU.EX2 R117, R117 ;  /* 0x0000007500757308 */ /* 0x000e620000000800 */
        /* <DEDUP_REMOVED lines=11> */
[----:B------:R-:W2:Y:S01]  /*9e00*/  LDSM.16.MT88.4 R68, [R156+0x9400] ;  /* 0x009400009c44783b */ /* 0x000ea20000004200 */
[----:B----4-:R-:W-:Y:S01]  /*9e10*/  F2FP.BF16.F32.PACK_AB R52, R59, R64 ;  /* 0x000000403b34723e */ /* 0x010fe200000010ff */
[----:B------:R-:W-:Y:S01]  /*9e20*/  FADD.FTZ R64, R64, R123 ;  /* 0x0000007b40407221 */ /* 0x000fe20000010000 */
[----:B-1----:R-:W-:-:S03]  /*9e30*/  F2FP.BF16.F32.PACK_AB R53, R117, R124 ;  /* 0x0000007c7535723e */ /* 0x002fc600000010ff */
[----:B------:R-:W-:Y:S01]  /*9e40*/  F2FP.BF16.F32.PACK_AB R54, R57, R58 ;  /* 0x0000003a3936723e */ /* 0x000fe200000010ff */
[----:B------:R-:W1:Y:S01]  /*9e50*/  MUFU.EX2 R129, R129 ;  /* 0x0000008100817308 */ /* 0x000e620000000800 */
[----:B-----5:R-:W-:Y:S01]  /*9e60*/  F2FP.BF16.F32.PACK_AB R55, R2, R67 ;  /* 0x000000430237723e */ /* 0x020fe200000010ff */
[----:B------:R-:W-:-:S04]  /*9e70*/  FADD.FTZ R59, R59, R64 ;  /* 0x000000403b3b7221 */ /* 0x000fc80000010000 */
[----:B------:R-:W-:Y:S02]  /*9e80*/  FADD.FTZ R58, R58, R59 ;  /* 0x0000003b3a3a7221 */ /* 0x000fe40000010000 */
[----:B---3--:R-:W-:Y:S01]  /*9e90*/  HMMA.16816.F32.BF16 R12, R52, R60, R12 ;  /* 0x0000003c340c723c */ /* 0x008fe2000004180c */
[----:B------:R-:W-:Y:S01]  /*9ea0*/  MUFU.EX2 R132, R132 ;  /* 0x0000008400847308 */ /* 0x000fe20000000800 */
[----:B------:R-:W-:-:S04]  /*9eb0*/  FADD.FTZ R57, R57, R58 ;  /* 0x0000003a39397221 */ /* 0x000fc80000010000 */
[C---:B------:R-:W-:Y:S01]  /*9ec0*/  HMMA.16816.F32.BF16 R16, R52.reuse, R62, R16 ;  /* 0x0000003e3410723c */ /* 0x040fe20000041810 */
[----:B------:R-:W3:Y:S02]  /*9ed0*/  LDSM.16.MT88.4 R60, [R156+0xd400] ;  /* 0x00d400009c3c783b */ /* 0x000ee40000004200 */
[----:B------:R-:W-:Y:S03]  /*9ee0*/  MUFU.EX2 R127, R127 ;  /* 0x0000007f007f7308 */ /* 0x000fe60000000800 */
[C---:B--2---:R-:W-:Y:S05]  /*9ef0*/  HMMA.16816.F32.BF16 R20, R52.reuse, R72, R20 ;  /* 0x000000483414723c */ /* 0x044fea0000041814 */
[----:B------:R-:W-:Y:S01]  /*9f00*/  MUFU.EX2 R131, R131 ;  /* 0x0000008300837308 */ /* 0x000fe20000000800 */
[C---:B------:R-:W-:Y:S01]  /*9f10*/  HMMA.16816.F32.BF16 R24, R52.reuse, R74, R24 ;  /* 0x0000004a3418723c */ /* 0x040fe20000041818 */
[----:B------:R-:W-:Y:S05]  /*9f20*/  LDSM.16.MT88.4 R72, [R156+0xb800] ;  /* 0x00b800009c48783b */ /* 0x000fea0000004200 */
[C---:B------:R-:W-:Y:S01]  /*9f30*/  HMMA.16816.F32.BF16 R4, R52.reuse, R68, R4 ;  /* 0x000000443404723c */ /* 0x040fe20000041804 */
[----:B------:R-:W2:Y:S05]  /*9f40*/  MUFU.EX2 R142, R142 ;  /* 0x0000008e008e7308 */ /* 0x000eaa0000000800 */
[C---:B------:R-:W-:Y:S01]  /*9f50*/  HMMA.16816.F32.BF16 R8, R52.reuse, R70, R8 ;  /* 0x000000463408723c */ /* 0x040fe20000041808 */
[----:B------:R-:W4:Y:S02]  /*9f60*/  LDSM.16.MT88.4 R68, [R116+0xb400] ;  /* 0x00b400007444783b */ /* 0x000f240000004200 */
[----:B------:R-:W-:Y:S08]  /*9f70*/  MUFU.EX2 R138, R138 ;  /* 0x0000008a008a7308 */ /* 0x000ff00000000800 */
[----:B------:R-:W5:Y:S01]  /*9f80*/  MUFU.EX2 R133, R133 ;  /* 0x0000008500857308 */ /* 0x000f620000000800 */
[C---:B---3--:R-:W-:Y:S07]  /*9f90*/  HMMA.16816.F32.BF16 R36, R52.reuse, R60, R36 ;  /* 0x0000003c3424723c */ /* 0x048fee0000041824 */
[----:B------:R-:W-:Y:S01]  /*9fa0*/  MUFU.EX2 R195, R195 ;  /* 0x000000c300c37308 */ /* 0x000fe20000000800 */
[C---:B------:R-:W-:Y:S01]  /*9fb0*/  HMMA.16816.F32.BF16 R40, R52.reuse, R62, R40 ;  /* 0x0000003e3428723c */ /* 0x040fe20000041828 */
[----:B------:R-:W-:Y:S06]  /*9fc0*/  LDSM.16.MT88.4 R60, [R116+0x9800] ;  /* 0x00980000743c783b */ /* 0x000fec0000004200 */
[----:B------:R-:W3:Y:S08]  /*9fd0*/  MUFU.EX2 R194, R194 ;  /* 0x000000c200c27308 */ /* 0x000ef00000000800 */
[----:B------:R-:W-:Y:S01]  /*9fe0*/  MUFU.EX2 R193, R193 ;  /* 0x000000c100c17308 */ /* 0x000fe20000000800 */
[C---:B----4-:R-:W-:Y:S07]  /*9ff0*/  HMMA.16816.F32.BF16 R28, R52.reuse, R68, R28 ;  /* 0x00000044341c723c */ /* 0x050fee000004181c */
[----:B------:R-:W-:Y:S01]  /*a000*/  MUFU.EX2 R190, R190 ;  /* 0x000000be00be7308 */ /* 0x000fe20000000800 */
[C---:B------:R-:W-:Y:S01]  /*a010*/  HMMA.16816.F32.BF16 R32, R52.reuse, R70, R32 ;  /* 0x000000463420723c */ /* 0x040fe20000041820 */
[----:B------:R-:W4:Y:S06]  /*a020*/  LDSM.16.MT88.4 R68, [R116+0xd400] ;  /* 0x00d400007444783b */ /* 0x000f2c0000004200 */
[----:B------:R-:W-:Y:S08]  /*a030*/  MUFU.EX2 R196, R196 ;  /* 0x000000c400c47308 */ /* 0x000ff00000000800 */
[----:B------:R-:W3:Y:S08]  /*a040*/  MUFU.EX2 R199, R199 ;  /* 0x000000c700c77308 */ /* 0x000ef00000000800 */
[----:B------:R-:W-:Y:S08]  /*a050*/  MUFU.EX2 R198, R198 ;  /* 0x000000c600c67308 */ /* 0x000ff00000000800 */
[----:B------:R-:W3:Y:S08]  /*a060*/  MUFU.EX2 R197, R197 ;  /* 0x000000c500c57308 */ /* 0x000ef00000000800 */
[----:B------:R-:W-:Y:S01]  /*a070*/  MUFU.EX2 R201, R201 ;  /* 0x000000c900c97308 */ /* 0x000fe20000000800 */
[C---:B----4-:R-:W-:Y:S07]  /*a080*/  HMMA.16816.F32.BF16 R44, R52.reuse, R68, R44 ;  /* 0x00000044342c723c */ /* 0x050fee000004182c */
[----:B------:R-:W4:Y:S01]  /*a090*/  MUFU.EX2 R202, R202 ;  /* 0x000000ca00ca7308 */ /* 0x000f220000000800 */
[----:B------:R-:W-:Y:S01]  /*a0a0*/  HMMA.16816.F32.BF16 R48, R52, R70, R48 ;  /* 0x000000463430723c */ /* 0x000fe20000041830 */
[----:B------:R-:W3:Y:S06]  /*a0b0*/  LDSM.16.MT88.4 R68, [R156+0x9800] ;  /* 0x009800009c44783b */ /* 0x000eec0000004200 */
[----:B------:R-:W-:Y:S01]  /*a0c0*/  MUFU.EX2 R183, R183 ;  /* 0x000000b700b77308 */ /* 0x000fe20000000800 */
[----:B-1----:R-:W-:Y:S01]  /*a0d0*/  F2FP.BF16.F32.PACK_AB R52, R129, R134 ;  /* 0x000000868134723e */ /* 0x002fe200000010ff */
[----:B------:R-:W-:Y:S01]  /*a0e0*/  FADD.FTZ R134, R134, R57 ;  /* 0x0000003986867221 */ /* 0x000fe20000010000 */
[----:B--2---:R-:W-:-:S02]  /*a0f0*/  F2FP.BF16.F32.PACK_AB R53, R142, R131 ;  /* 0x000000838e35723e */ /* 0x004fc400000010ff */
[----:B------:R-:W-:Y:S01]  /*a100*/  F2FP.BF16.F32.PACK_AB R54, R127, R132 ;  /* 0x000000847f36723e */ /* 0x000fe200000010ff */
[----:B------:R-:W-:Y:S01]  /*a110*/  FADD.FTZ R129, R129, R134 ;  /* 0x0000008681817221 */ /* 0x000fe20000010000 */
[----:B-----5:R-:W-:Y:S01]  /*a120*/  F2FP.BF16.F32.PACK_AB R55, R133, R138 ;  /* 0x0000008a8537723e */ /* 0x020fe200000010ff */
[----:B------:R-:W-:Y:S06]  /*a130*/  MUFU.EX2 R200, R200 ;  /* 0x000000c800c87308 */ /* 0x000fec0000000800 */
[C---:B------:R-:W-:Y:S02]  /*a140*/  HMMA.16816.F32.BF16 R12, R52.reuse, R60, R12 ;  /* 0x0000003c340c723c */ /* 0x040fe4000004180c */
[----:B------:R-:W-:Y:S04]  /*a150*/  MUFU.EX2 R184, R184 ;  /* 0x000000b800b87308 */ /* 0x000fe80000000800 */
[C---:B------:R-:W-:Y:S01]  /*a160*/  HMMA.16816.F32.BF16 R16, R52.reuse, R62, R16 ;  /* 0x0000003e3410723c */ /* 0x040fe20000041810 */
[----:B------:R-:W1:Y:S03]  /*a170*/  LDSM.16.MT88.4 R60, [R156+0xd800] ;  /* 0x00d800009c3c783b */ /* 0x000e660000004200 */
[----:B------:R-:W2:Y:S02]  /*a180*/  MUFU.EX2 R187, R187 ;  /* 0x000000bb00bb7308 */ /* 0x000ea40000000800 */
[C---:B------:R-:W-:Y:S06]  /*a190*/  HMMA.16816.F32.BF16 R20, R52.reuse, R72, R20 ;  /* 0x000000483414723c */ /* 0x040fec0000041814 */
[C---:B------:R-:W-:Y:S01]  /*a1a0*/  HMMA.16816.F32.BF16 R24, R52.reuse, R74, R24 ;  /* 0x0000004a3418723c */ /* 0x040fe20000041818 */
[----:B------:R-:W-:Y:S01]  /*a1b0*/  LDSM.16.MT88.4 R72, [R156+0xbc00] ;  /* 0x00bc00009c48783b */ /* 0x000fe20000004200 */
[----:B------:R-:W-:Y:S04]  /*a1c0*/  MUFU.EX2 R174, R174 ;  /* 0x000000ae00ae7308 */ /* 0x000fe80000000800 */
[C---:B---3--:R-:W-:Y:S04]  /*a1d0*/  HMMA.16816.F32.BF16 R4, R52.reuse, R68, R4 ;  /* 0x000000443404723c */ /* 0x048fe80000041804 */
[----:B------:R-:W3:Y:S02]  /*a1e0*/  MUFU.EX2 R185, R185 ;  /* 0x000000b900b97308 */ /* 0x000ee40000000800 */
[C---:B------:R-:W-:Y:S01]  /*a1f0*/  HMMA.16816.F32.BF16 R8, R52.reuse, R70, R8 ;  /* 0x000000463408723c */ /* 0x040fe20000041808 */
[----:B------:R-:W5:Y:S05]  /*a200*/  LDSM.16.MT88.4 R68, [R116+0xb800] ;  /* 0x00b800007444783b */ /* 0x000f6a0000004200 */
[----:B------:R-:W-:Y:S08]  /*a210*/  MUFU.EX2 R150, R150 ;  /* 0x0000009600967308 */ /* 0x000ff00000000800 */
[----:B------:R-:W-:Y:S01]  /*a220*/  MUFU.EX2 R144, R144 ;  /* 0x0000009000907308 */ /* 0x000fe20000000800 */
[C---:B-1----:R-:W-:Y:S07]  /*a230*/  HMMA.16816.F32.BF16 R36, R52.reuse, R60, R36 ;  /* 0x0000003c3424723c */ /* 0x042fee0000041824 */
[----:B------:R-:W-:Y:S01]  /*a240*/  MUFU.EX2 R147, R147 ;  /* 0x0000009300937308 */ /* 0x000fe20000000800 */
[C---:B------:R-:W-:Y:S01]  /*a250*/  HMMA.16816.F32.BF16 R40, R52.reuse, R62, R40 ;  /* 0x0000003e3428723c */ /* 0x040fe20000041828 */
[----:B------:R-:W-:Y:S06]  /*a260*/  LDSM.16.MT88.4 R60, [R116+0x9c00] ;  /* 0x009c0000743c783b */ /* 0x000fec0000004200 */
[----:B------:R-:W-:Y:S01]  /*a270*/  MUFU.EX2 R149, R149 ;  /* 0x0000009500957308 */ /* 0x000fe20000000800 */
[C---:B-----5:R-:W-:Y:S06]  /*a280*/  HMMA.16816.F32.BF16 R28, R52.reuse, R68, R28 ;  /* 0x00000044341c723c */ /* 0x060fec000004181c */
        /* <DEDUP_REMOVED lines=18> */
[C---:B-----5:R-:W-:Y:S06]  /*a3b0*/  HMMA.16816.F32.BF16 R36, R52.reuse, R60, R36 ;  /* 0x0000003c3424723c */ /* 0x060fec0000041824 */
[C---:B------:R-:W-:Y:S01]  /*a3c0*/  HMMA.16816.F32.BF16 R40, R52.reuse, R62, R40 ;  /* 0x0000003e3428723c */ /* 0x040fe20000041828 */
[----:B------:R-:W-:Y:S05]  /*a3d0*/  LDSM.16.MT88.4 R60, [R156+0xc000] ;  /* 0x00c000009c3c783b */ /* 0x000fea0000004200 */
[C---:B-1----:R-:W-:Y:S06]  /*a3e0*/  HMMA.16816.F32.BF16 R28, R52.reuse, R68, R28 ;  /* 0x00000044341c723c */ /* 0x042fec000004181c */
[C---:B------:R-:W-:Y:S01]  /*a3f0*/  HMMA.16816.F32.BF16 R32, R52.reuse, R70, R32 ;  /* 0x000000463420723c */ /* 0x040fe20000041820 */
[----:B------:R-:W1:Y:S05]  /*a400*/  LDSM.16.MT88.4 R68, [R116+0xdc00] ;  /* 0x00dc00007444783b */ /* 0x000e6a0000004200 */
[C---:B-1----:R-:W-:Y:S06]  /*a410*/  HMMA.16816.F32.BF16 R44, R52.reuse, R68, R44 ;  /* 0x00000044342c723c */ /* 0x042fec000004182c */
[----:B------:R-:W-:Y:S01]  /*a420*/  HMMA.16816.F32.BF16 R48, R52, R70, R48 ;  /* 0x000000463430723c */ /* 0x000fe20000041830 */
[----:B------:R-:W1:Y:S01]  /*a430*/  LDSM.16.MT88.4 R52, [R116+0xc000] ;  /* 0x00c000007434783b */ /* 0x000e620000004200 */
[----:B----4-:R-:W-:-:S02]  /*a440*/  F2FP.BF16.F32.PACK_AB R68, R202, R201 ;  /* 0x000000c9ca44723e */ /* 0x010fc400000010ff */
[----:B--2---:R-:W-:-:S03]  /*a450*/  F2FP.BF16.F32.PACK_AB R69, R187, R184 ;  /* 0x000000b8bb45723e */ /* 0x004fc600000010ff */
[----:B------:R-:W-:Y:S02]  /*a460*/  F2FP.BF16.F32.PACK_AB R70, R200, R183 ;  /* 0x000000b7c846723e */ /* 0x000fe400000010ff */
[----:B---3--:R-:W-:-:S07]  /*a470*/  F2FP.BF16.F32.PACK_AB R71, R185, R174 ;  /* 0x000000aeb947723e */ /* 0x008fce00000010ff */
[C---:B------:R-:W-:Y:S01]  /*a480*/  HMMA.16816.F32.BF16 R112, R68.reuse, R76, R4 ;  /* 0x0000004c4470723c */ /* 0x040fe20000041804 */
[----:B------:R-:W2:Y:S05]  /*a490*/  LDSM.16.MT88.4 R4, [R156+0xe000] ;  /* 0x00e000009c04783b */ /* 0x000eaa0000004200 */
[C---:B------:R-:W-:Y:S06]  /*a4a0*/  HMMA.16816.F32.BF16 R24, R68.reuse, R62, R24 ;  /* 0x0000003e4418723c */ /* 0x040fec0000041818 */
[----:B------:R-:W-:Y:S01]  /*a4b0*/  HMMA.16816.F32.BF16 R20, R68, R60, R20 ;  /* 0x0000003c4414723c */ /* 0x000fe20000041814 */
[--C-:B------:R-:W-:Y:S01]  /*a4c0*/  FFMA.FTZ R63, R151, UR6, -R154.reuse ;  /* 0x00000006973f7c23 */ /* 0x100fe2000801089a */
[----:B------:R-:W-:Y:S01]  /*a4d0*/  FFMA.FTZ R62, R155, UR6, -R154 ;  /* 0x000000069b3e7c23 */ /* 0x000fe2000801089a */
[----:B------:R-:W-:-:S03]  /*a4e0*/  FFMA.FTZ R151, R152, UR6, -R119 ;  /* 0x0000000698977c23 */ /* 0x000fc60008010877 */
[C---:B------:R-:W-:Y:S01]  /*a4f0*/  HMMA.16816.F32.BF16 R8, R68.reuse, R78, R8 ;  /* 0x0000004e4408723c */ /* 0x040fe20000041808 */
[--C-:B------:R-:W-:Y:S01]  /*a500*/  FFMA.FTZ R61, R181, UR6, -R154.reuse ;  /* 0x00000006b53d7c23 */ /* 0x100fe2000801089a */
[----:B------:R-:W-:Y:S01]  /*a510*/  FFMA.FTZ R60, R175, UR6, -R154 ;  /* 0x00000006af3c7c23 */ /* 0x000fe2000801089a */
[----:B------:R-:W-:Y:S01]  /*a520*/  MUFU.EX2 R62, R62 ;  /* 0x0000003e003e7308 */ /* 0x000fe20000000800 */
[----:B------:R-:W-:Y:S02]  /*a530*/  LDSM.16.MT88.4 R76, [R156+0xe400] ;  /* 0x00e400009c4c783b */ /* 0x000fe40000004200 */
[C---:B------:R-:W-:Y:S05]  /*a540*/  HMMA.16816.F32.BF16 R12, R68.reuse, R72, R12 ;  /* 0x00000048440c723c */ /* 0x040fea000004180c */
[----:B------:R-:W3:Y:S01]  /*a550*/  MUFU.EX2 R61, R61 ;  /* 0x0000003d003d7308 */ /* 0x000ee20000000800 */
[C---:B-1----:R-:W-:Y:S06]  /*a560*/  HMMA.16816.F32.BF16 R28, R68.reuse, R52, R28 ;  /* 0x00000034441c723c */ /* 0x042fec000004181c */
[C---:B------:R-:W-:Y:S01]  /*a570*/  HMMA.16816.F32.BF16 R32, R68.reuse, R54, R32 ;  /* 0x000000364420723c */ /* 0x040fe20000041820 */
[----:B------:R-:W1:Y:S01]  /*a580*/  LDSM.16.MT88.4 R52, [R116+0xe000] ;  /* 0x00e000007434783b */ /* 0x000e620000004200 */
[----:B------:R-:W-:Y:S04]  /*a590*/  MUFU.EX2 R60, R60 ;  /* 0x0000003c003c7308 */ /* 0x000fe80000000800 */
[C---:B--2---:R-:W-:Y:S04]  /*a5a0*/  HMMA.16816.F32.BF16 R36, R68.reuse, R4, R36 ;  /* 0x000000044424723c */ /* 0x044fe80000041824 */
[----:B------:R-:W2:Y:S02]  /*a5b0*/  MUFU.EX2 R63, R63 ;  /* 0x0000003f003f7308 */ /* 0x000ea40000000800 */
[----:B------:R-:W-:Y:S01]  /*a5c0*/  HMMA.16816.F32.BF16 R40, R68, R6, R40 ;  /* 0x000000064428723c */ /* 0x000fe20000041828 */
[----:B---3--:R-:W-:-:S05]  /*a5d0*/  F2FP.BF16.F32.PACK_AB R4, R62, R61 ;  /* 0x0000003d3e04723e */ /* 0x008fca00000010ff */
[----:B------:R-:W3:Y:S01]  /*a5e0*/  MUFU.EX2 R151, R151 ;  /* 0x0000009700977308 */ /* 0x000ee20000000800 */
[----:B------:R-:W-:Y:S01]  /*a5f0*/  HMMA.16816.F32.BF16 R16, R68, R74, R16 ;  /* 0x0000004a4410723c */ /* 0x000fe20000041810 */
[----:B--2---:R-:W-:Y:S02]  /*a600*/  F2FP.BF16.F32.PACK_AB R6, R63, R60 ;  /* 0x0000003c3f06723e */ /* 0x004fe400000010ff */
[----:B---3--:R-:W-:-:S03]  /*a610*/  F2FP.BF16.F32.PACK_AB R5, R150, R151 ;  /* 0x000000979605723e */ /* 0x008fc600000010ff */
[C---:B-1----:R-:W-:Y:S01]  /*a620*/  HMMA.16816.F32.BF16 R44, R68.reuse, R52, R44 ;  /* 0x00000034442c723c */ /* 0x042fe2000004182c */
[----:B------:R-:W1:Y:S05]  /*a630*/  MUFU.EX2 R53, R146 ;  /* 0x0000009200357308 */ /* 0x000e6a0000000800 */
[----:B------:R-:W-:Y:S01]  /*a640*/  HMMA.16816.F32.BF16 R68, R68, R54, R48 ;  /* 0x000000364444723c */ /* 0x000fe20000041830 */
[----:B------:R-:W-:Y:S02]  /*a650*/  FADD.FTZ R52, R135, R178 ;  /* 0x000000b287347221 */ /* 0x000fe40000010000 */
[----:B------:R-:W-:Y:S02]  /*a660*/  MUFU.EX2 R48, R137 ;  /* 0x0000008900307308 */ /* 0x000fe40000000800 */
[----:B------:R-:W-:-:S04]  /*a670*/  FADD.FTZ R125, R125, R52 ;  /* 0x000000347d7d7221 */ /* 0x000fc80000010000 */
[----:B------:R-:W-:Y:S02]  /*a680*/  FADD.FTZ R125, R0, R125 ;  /* 0x0000007d007d7221 */ /* 0x000fe40000010000 */
[----:B------:R-:W-:Y:S01]  /*a690*/  MUFU.EX2 R0, R66 ;  /* 0x0000004200007308 */ /* 0x000fe20000000800 */
[----:B-1----:R-:W-:Y:S01]  /*a6a0*/  F2FP.BF16.F32.PACK_AB R7, R53, R144 ;  /* 0x000000903507723e */ /* 0x002fe200000010ff */
[----:B------:R-:W-:-:S04]  /*a6b0*/  FADD.FTZ R124, R124, R125 ;  /* 0x0000007d7c7c7221 */ /* 0x000fc80000010000 */
[----:B------:R-:W-:Y:S02]  /*a6c0*/  FADD.FTZ R124, R117, R124 ;  /* 0x0000007c757c7221 */ /* 0x000fe40000010000 */
[----:B------:R-:W-:Y:S02]  /*a6d0*/  HMMA.16816.F32.BF16 R112, R4, R108, R112 ;  /* 0x0000006c0470723c */ /* 0x000fe40000041870 */
[----:B------:R-:W-:-:S04]  /*a6e0*/  FADD.FTZ R67, R67, R124 ;  /* 0x0000007c43437221 */ /* 0x000fc80000010000 */
[----:B------:R-:W-:Y:S01]  /*a6f0*/  HMMA.16816.F32.BF16 R108, R4, R110, R8 ;  /* 0x0000006e046c723c */ /* 0x000fe20000041808 */
[----:B------:R-:W1:Y:S01]  /*a700*/  LDSM.16.MT88.4 R8, [R116+0xe400] ;  /* 0x00e400007408783b */ /* 0x000e620000004200 */
[----:B------:R-:W-:-:S04]  /*a710*/  FADD.FTZ R2, R2, R67 ;  /* 0x0000004302027221 */ /* 0x000fc80000010000 */
[C---:B------:R-:W-:Y:S01]  /*a720*/  HMMA.16816.F32.BF16 R104, R4.reuse, R100, R12 ;  /* 0x000000640468723c */ /* 0x040fe2000004180c */
[----:B------:R-:W2:Y:S05]  /*a730*/  LDSM.16.MT88.4 R12, [R116+0xa800] ;  /* 0x00a80000740c783b */ /* 0x000eaa0000004200 */
[C---:B------:R-:W-:Y:S01]  /*a740*/  HMMA.16816.F32.BF16 R96, R4.reuse, R92, R20 ;  /* 0x0000005c0460723c */ /* 0x040fe20000041814 */
[----:B------:R-:W3:Y:S05]  /*a750*/  LDSM.16.MT88.4 R20, [R156+0xa800] ;  /* 0x00a800009c14783b */ /* 0x000eea0000004200 */
[C---:B------:R-:W-:Y:S01]  /*a760*/  HMMA.16816.F32.BF16 R88, R4.reuse, R84, R28 ;  /* 0x000000540458723c */ /* 0x040fe2000004181c */
[----:B------:R-:W4:Y:S05]  /*a770*/  MUFU.EX2 R29, R141 ;  /* 0x0000008d001d7308 */ /* 0x000f2a0000000800 */
[----:B------:R-:W-:Y:S01]  /*a780*/  HMMA.16816.F32.BF16 R84, R4, R86, R32 ;  /* 0x000000560454723c */ /* 0x000fe20000041820 */
[----:B------:R-:W-:-:S02]  /*a790*/  FFMA.FTZ R30, R140, UR6, -R119 ;  /* 0x000000068c1e7c23 */ /* 0x000fc40008010877 */
[----:B------:R-:W-:Y:S03]  /*a7a0*/  MUFU.EX2 R28, R143 ;  /* 0x0000008f001c7308 */ /* 0x000fe60000000800 */
[C---:B------:R-:W-:Y:S01]  /*a7b0*/  HMMA.16816.F32.BF16 R100, R4.reuse, R102, R16 ;  /* 0x000000660464723c */ /* 0x040fe20000041810 */
[--C-:B------:R-:W-:Y:S01]  /*a7c0*/  FFMA.FTZ R33, R130, UR6, -R119.reuse ;  /* 0x0000000682217c23 */ /* 0x100fe20008010877 */
[--C-:B------:R-:W-:Y:S01]  /*a7d0*/  FFMA.FTZ R32, R126, UR6, -R119.reuse ;  /* 0x000000067e207c23 */ /* 0x100fe20008010877 */
[--C-:B------:R-:W-:Y:S01]  /*a7e0*/  FFMA.FTZ R35, R121, UR6, -R119.reuse ;  /* 0x0000000679237c23 */ /* 0x100fe20008010877 */
[----:B------:R-:W-:Y:S01]  /*a7f0*/  LDSM.16.MT88.4 R16, [R156+0xc800] ;  /* 0x00c800009c10783b */ /* 0x000fe20000004200 */
[----:B------:R-:W5:Y:S01]  /*a800*/  MUFU.EX2 R31, R148 ;  /* 0x00000094001f7308 */ /* 0x000f620000000800 */
[C---:B------:R-:W-:Y:S06]  /*a810*/  HMMA.16816.F32.BF16 R80, R4.reuse, R76, R36 ;  /* 0x0000004c0450723c */ /* 0x040fec0000041824 */
[----:B-1----:R-:W-:Y:S01]  /*a820*/  HMMA.16816.F32.BF16 R72, R4, R8, R44 ;  /* 0x000000080448723c */ /* 0x002fe2000004182c */
[----:B------:R-:W-:Y:S01]  /*a830*/  MUFU.EX2 R30, R30 ;  /* 0x0000001e001e7308 */ /* 0x000fe20000000800 */
[--C-:B------:R-:W-:Y:S01]  /*a840*/  FFMA.FTZ R38, R120, UR6, -R119.reuse ;  /* 0x0000000678267c23 */ /* 0x100fe20008010877 */
[--C-:B------:R-:W-:Y:S01]  /*a850*/  FFMA.FTZ R37, R122, UR6, -R119.reuse ;  /* 0x000000067a257c23 */ /* 0x100fe20008010877 */
[----:B------:R-:W-:-:S02]  /*a860*/  FFMA.FTZ R39, R65, UR6, -R119 ;  /* 0x0000000641277c23 */ /* 0x000fc40008010877 */
[C---:B------:R-:W-:Y:S01]  /*a870*/  HMMA.16816.F32.BF16 R68, R4.reuse, R10, R68 ;  /* 0x0000000a0444723c */ /* 0x040fe20000041844 */
[----:B----4-:R-:W-:Y:S02]  /*a880*/  F2FP.BF16.F32.PACK_AB R8, R29, R48 ;  /* 0x000000301d08723e */ /* 0x010fe400000010ff */
[----:B------:R-:W1:Y:S03]  /*a890*/  MUFU.EX2 R33, R33 ;  /* 0x0000002100217308 */ /* 0x000e660000000800 */
[C---:B------:R-:W-:Y:S01]  /*a8a0*/  HMMA.16816.F32.BF16 R92, R4.reuse, R94, R24 ;  /* 0x0000005e045c723c */ /* 0x040fe20000041818 */
[----:B-----5:R-:W-:Y:S01]  /*a8b0*/  F2FP.BF16.F32.PACK_AB R10, R31, R28 ;  /* 0x0000001c1f0a723e */ /* 0x020fe200000010ff */
[----:B------:R-:W-:Y:S03]  /*a8c0*/  LDSM.16.MT88.4 R24, [R116+0xe800] ;  /* 0x00e800007418783b */ /* 0x000fe60000004200 */
[----:B------:R-:W-:Y:S01]  /*a8d0*/  MUFU.EX2 R32, R32 ;  /* 0x0000002000207308 */ /* 0x000fe20000000800 */
[----:B------:R-:W-:Y:S01]  /*a8e0*/  HMMA.16816.F32.BF16 R76, R4, R78, R40 ;  /* 0x0000004e044c723c */ /* 0x000fe20000041828 */
[----:B------:R-:W4:Y:S06]  /*a8f0*/  LDSM.16.MT88.4 R4, [R116+0xc800] ;  /* 0x00c800007404783b */ /* 0x000f2c0000004200 */
[----:B------:R-:W5:Y:S01]  /*a900*/  MUFU.EX2 R35, R35 ;  /* 0x0000002300237308 */ /* 0x000f620000000800 */
[----:B-1----:R-:W-:-:S07]  /*a910*/  F2FP.BF16.F32.PACK_AB R9, R33, R30 ;  /* 0x0000001e2109723e */ /* 0x002fce00000010ff */
[----:B------:R-:W1:Y:S08]  /*a920*/  MUFU.EX2 R34, R145 ;  /* 0x0000009100227308 */ /* 0x000e700000000800 */
[----:B------:R-:W-:Y:S01]  /*a930*/  MUFU.EX2 R36, R139 ;  /* 0x0000008b00247308 */ /* 0x000fe20000000800 */
[----:B-----5:R-:W-:-:S07]  /*a940*/  F2FP.BF16.F32.PACK_AB R11, R35, R32 ;  /* 0x00000020230b723e */ /* 0x020fce00000010ff */
[C---:B--2---:R-:W-:Y:S01]  /*a950*/  HMMA.16816.F32.BF16 R104, R8.reuse, R12, R104 ;  /* 0x0000000c0868723c */ /* 0x044fe20000041868 */
[----:B------:R-:W-:Y:S05]  /*a960*/  MUFU.EX2 R38, R38 ;  /* 0x0000002600267308 */ /* 0x000fea0000000800 */
[C---:B------:R-:W-:Y:S01]  /*a970*/  HMMA.16816.F32.BF16 R100, R8.reuse, R14, R100 ;  /* 0x0000000e0864723c */ /* 0x040fe20000041864 */
[----:B------:R-:W2:Y:S02]  /*a980*/  LDSM.16.MT88.4 R12, [R156+0xe800] ;  /* 0x00e800009c0c783b */ /* 0x000ea40000004200 */
[----:B------:R-:W5:Y:S03]  /*a990*/  MUFU.EX2 R37, R37 ;  /* 0x0000002500257308 */ /* 0x000f660000000800 */
[C---:B---3--:R-:W-:Y:S05]  /*a9a0*/  HMMA.16816.F32.BF16 R112, R8.reuse, R20, R112 ;  /* 0x000000140870723c */ /* 0x048fea0000041870 */
[----:B------:R-:W3:Y:S01]  /*a9b0*/  MUFU.EX2 R39, R39 ;  /* 0x0000002700277308 */ /* 0x000ee20000000800 */
[C---:B------:R-:W-:Y:S01]  /*a9c0*/  HMMA.16816.F32.BF16 R108, R8.reuse, R22, R108 ;  /* 0x00000016086c723c */ /* 0x040fe2000004186c */
[----:B------:R-:W2:Y:S05]  /*a9d0*/  LDSM.16.MT88.4 R20, [R156+0xac00] ;  /* 0x00ac00009c14783b */ /* 0x000eaa0000004200 */
[C---:B----4-:R-:W-:Y:S06]  /*a9e0*/  HMMA.16816.F32.BF16 R88, R8.reuse, R4, R88 ;  /* 0x000000040858723c */ /* 0x050fec0000041858 */
[----:B------:R-:W-:Y:S01]  /*a9f0*/  HMMA.16816.F32.BF16 R84, R8, R6, R84 ;  /* 0x000000060854723c */ /* 0x000fe20000041854 */
[----:B-1----:R-:W-:-:S02]  /*aa00*/  F2FP.BF16.F32.PACK_AB R4, R34, R147 ;  /* 0x000000932204723e */ /* 0x002fc400000010ff */
[----:B-----5:R-:W-:-:S03]  /*aa10*/  F2FP.BF16.F32.PACK_AB R5, R37, R38 ;  /* 0x000000262505723e */ /* 0x020fc600000010ff */
[----:B------:R-:W-:Y:S01]  /*aa20*/  HMMA.16816.F32.BF16 R96, R8, R16, R96 ;  /* 0x000000100860723c */ /* 0x000fe20000041860 */
[----:B------:R-:W-:Y:S02]  /*aa30*/  F2FP.BF16.F32.PACK_AB R6, R36, R149 ;  /* 0x000000952406723e */ /* 0x000fe400000010ff */
[----:B---3--:R-:W-:-:S03]  /*aa40*/  F2FP.BF16.F32.PACK_AB R7, R39, R0 ;  /* 0x000000002707723e */ /* 0x008fc600000010ff */
[C---:B------:R-:W-:Y:S01]  /*aa50*/  HMMA.16816.F32.BF16 R92, R8.reuse, R18, R92 ;  /* 0x00000012085c723c */ /* 0x040fe2000004185c */
[----:B------:R-:W1:Y:S05]  /*aa60*/  LDSM.16.MT88.4 R16, [R116+0xac00] ;  /* 0x00ac00007410783b */ /* 0x000e6a0000004200 */
[C---:B--2---:R-:W-:Y:S06]  /*aa70*/  HMMA.16816.F32.BF16 R80, R8.reuse, R12, R80 ;  /* 0x0000000c0850723c */ /* 0x044fec0000041850 */
[----:B------:R-:W-:Y:S01]  /*aa80*/  HMMA.16816.F32.BF16 R76, R8, R14, R76 ;  /* 0x0000000e084c723c */ /* 0x000fe2000004184c */
[----:B------:R-:W2:Y:S05]  /*aa90*/  LDSM.16.MT88.4 R12, [R156+0xcc00] ;  /* 0x00cc00009c0c783b */ /* 0x000eaa0000004200 */
[----:B------:R-:W-:Y:S06]  /*aaa0*/  HMMA.16816.F32.BF16 R112, R4, R20, R112 ;  /* 0x000000140470723c */ /* 0x000fec0000041870 */
        /* <DEDUP_REMOVED lines=32> */
[C---:B---3--:R-:W-:Y:S06]  /*acb0*/  HMMA.16816.F32.BF16 R84, R4.reuse, R10, R84 ;  /* 0x0000000a0454723c */ /* 0x048fec0000041854 */
[----:B------:R-:W-:Y:S01]  /*acc0*/  HMMA.16816.F32.BF16 R88, R4, R8, R88 ;  /* 0x000000080458723c */ /* 0x000fe20000041858 */
[----:B------:R-:W-:-:S04]  /*acd0*/  FADD.FTZ R11, R151, R2 ;  /* 0x00000002970b7221 */ /* 0x000fc80000010000 */
[----:B------:R-:W-:Y:S02]  /*ace0*/  FADD.FTZ R11, R150, R11 ;  /* 0x0000000b960b7221 */ /* 0x000fe40000010000 */
[----:B------:R-:W-:Y:S02]  /*acf0*/  FADD.FTZ R9, R61, R200 ;  /* 0x000000c83d097221 */ /* 0x000fe40000010000 */
        /* <DEDUP_REMOVED lines=19> */
[----:B------:R-:W-:Y:S01]  /*ae30*/  FADD.FTZ R147, R147, R2 ;  /* 0x0000000293937221 */ /* 0x000fe20000010000 */
[----:B------:R-:W-:Y:S01]  /*ae40*/  MOV R2, R56 ;  /* 0x0000003800027202 */ /* 0x000fe20000000f00 */
[----:B------:R-:W-:-:S02]  /*ae50*/  FADD.FTZ R0, R0, R37 ;  /* 0x0000002500007221 */ /* 0x000fc40000010000 */
[----:B------:R-:W-:Y:S02]  /*ae60*/  FADD.FTZ R34, R34, R147 ;  /* 0x0000009322227221 */ /* 0x000fe40000010000 */
[----:B------:R-:W-:Y:S01]  /*ae70*/  FADD.FTZ R178, R39, R0 ;  /* 0x0000000027b27221 */ /* 0x000fe20000010000 */
[----:B------:R-:W-:Y:S01]  /*ae80*/  MOV R0, R3 ;  /* 0x0000000300007202 */ /* 0x000fe20000000f00 */
[----:B------:R-:W-:-:S04]  /*ae90*/  FADD.FTZ R149, R149, R34 ;  /* 0x0000002295957221 */ /* 0x000fc80000010000 */
[----:B------:R-:W-:-:S09]  /*aea0*/  FADD.FTZ R179, R36, R149 ;  /* 0x0000009524b37221 */ /* 0x000fd20000010000 */
.L_x_2786:
        /* <DEDUP_REMOVED lines=14> */
.L_x_2796:
[----:B------:R-:W-:Y:S04]  /*af90*/  DEPBAR.LE SB0, 0x0 ;  /* 0x000080000000791a */ /* 0x000fe80000000000 */
[----:B------:R-:W-:Y:S01]  /*afa0*/  BAR.SYNC.DEFER_BLOCKING 0x0 ;  /* 0x0000000000007b1d */ /* 0x000fe20000010000 */
[----:B------:R-:W-:Y:S02]  /*afb0*/  IADD3 R164, R164, -0x1, RZ ;  /* 0xffffffffa4a47810 */ /* 0x000fe40007ffe0ff */
[----:B------:R-:W-:Y:S02]  /*afc0*/  MOV R10, R175 ;  /* 0x000000af000a7202 */ /* 0x000fe40000000f00 */
[----:B------:R-:W-:Y:S01]  /*afd0*/  MOV R0, R174 ;  /* 0x000000ae00007202 */ /* 0x000fe20000000f00 */
[----:B------:R-:W-:Y:S06]  /*afe0*/  @!P6 BRA `(.L_x_2793) ;  /* 0x0000000000f4e947 */ /* 0x000fec0003800000 */
        /* <DEDUP_REMOVED lines=61> */
.L_x_2793:
        /* <DEDUP_REMOVED lines=162> */
[----:B------:R-:W2:Y:S02]  /*bde0*/  LDSM.16.M88.4 R128, [R118+0x8000] ;  /* 0x008000007680783b */ /* 0x000ea40000000200 */
[----:B------:R3:W4:Y:S02]  /*bdf0*/  MUFU.TANH R142, R0 ;  /* 0x00000000008e7308 */ /* 0x0007240000002400 */
        /* <DEDUP_REMOVED lines=13> */
[----:B---3--:R-:W-:Y:S01]  /*bed0*/  FMUL.FTZ R0, R10, UR12 ;  /* 0x0000000c0a007c20 */ /* 0x008fe20008410000 */
[----:B------:R-:W-:Y:S01]  /*bee0*/  FMUL.FTZ R199, R18, UR12 ;  /* 0x0000000c12c77c20 */ /* 0x000fe20008410000 */
[----:B------:R-:W-:Y:S01]  /*bef0*/  FMUL.FTZ R197, R19, UR12 ;  /* 0x0000000c13c57c20 */ /* 0x000fe20008410000 */
[----:B------:R-:W-:Y:S01]  /*bf00*/  FMUL.FTZ R195, R20, UR12 ;  /* 0x0000000c14c37c20 */ /* 0x000fe20008410000 */
[----:B------:R-:W-:Y:S01]  /*bf10*/  FMUL.FTZ R193, R21, UR12 ;  /* 0x0000000c15c17c20 */ /* 0x000fe20008410000 */
[----:B------:R-:W-:Y:S01]  /*bf20*/  FMUL.FTZ R191, R22, UR12 ;  /* 0x0000000c16bf7c20 */ /* 0x000fe20008410000 */
[----:B------:R-:W-:Y:S03]  /*bf30*/  FMUL.FTZ R187, R23, UR12 ;  /* 0x0000000c17bb7c20 */ /* 0x000fe60008410000 */
[----:B------:R3:W2:Y:S01]  /*bf40*/  MUFU.TANH R10, R0 ;  /* 0x00000000000a7308 */ /* 0x0006a20000002400 */
[----:B------:R-:W-:Y:S01]  /*bf50*/  FMUL.FTZ R189, R24, UR12 ;  /* 0x0000000c18bd7c20 */ /* 0x000fe20008410000 */
[C---:B-1----:R-:W-:Y:S03]  /*bf60*/  HMMA.16816.F32.BF16 R28, R124.reuse, R120, R28 ;  /* 0x000000787c1c723c */ /* 0x042fe6000004181c */
[----:B------:R-:W-:Y:S01]  /*bf70*/  FMUL.FTZ R185, R25, UR12 ;  /* 0x0000000c19b97c20 */ /* 0x000fe20008410000 */
[----:B------:R-:W-:Y:S01]  /*bf80*/  FMUL.FTZ R183, R26, UR12 ;  /* 0x0000000c1ab77c20 */ /* 0x000fe20008410000 */
[----:B------:R-:W-:Y:S03]  /*bf90*/  FMUL.FTZ R2, R6, UR12 ;  /* 0x0000000c06027c20 */ /* 0x000fe60008410000 */
[----:B------:R-:W1:Y:S01]  /*bfa0*/  MUFU.TANH R217, R217 ;  /* 0x000000d900d97308 */ /* 0x000e620000002400 */
[C---:B------:R-:W-:Y:S01]  /*bfb0*/  HMMA.16816.F32.BF16 R32, R124.reuse, R122, R32 ;  /* 0x0000007a7c20723c */ /* 0x040fe20000041820 */
[----:B------:R-:W5:Y:S05]  /*bfc0*/  LDSM.16.M88.4 R120, [R118+0x8400] ;  /* 0x008400007678783b */ /* 0x000f6a0000000200 */
[C---:B--2---:R-:W-:Y:S03]  /*bfd0*/  HMMA.16816.F32.BF16 R36, R124.reuse, R128, R36 ;  /* 0x000000807c24723c */ /* 0x044fe60000041824 */
[----:B------:R2:W1:Y:S02]  /*bfe0*/  MUFU.TANH R6, R2 ;  /* 0x0000000200067308 */ /* 0x0004640000002400 */
[----:B---3--:R-:W-:Y:S01]  /*bff0*/  FMUL.FTZ R0, R27, UR12 ;  /* 0x0000000c1b007c20 */ /* 0x008fe20008410000 */
[C---:B------:R-:W-:Y:S01]  /*c000*/  HMMA.16816.F32.BF16 R40, R124.reuse, R130, R40 ;  /* 0x000000827c28723c */ /* 0x040fe20000041828 */
[----:B------:R-:W3:Y:S06]  /*c010*/  LDSM.16.M88.4 R128, [R118+0x8800] ;  /* 0x008800007680783b */ /* 0x000eec0000000200 */
[----:B------:R-:W1:Y:S01]  /*c020*/  MUFU.TANH R215, R215 ;  /* 0x000000d700d77308 */ /* 0x000e620000002400 */
[----:B------:R-:W-:Y:S03]  /*c030*/  FMUL.FTZ R252, R28, UR12 ;  /* 0x0000000c1cfc7c20 */ /* 0x000fe60008410000 */
        /* <DEDUP_REMOVED lines=18> */
[C---:B-----5:R-:W-:Y:S08]  /*c160*/  HMMA.16816.F32.BF16 R44, R124.reuse, R120, R44 ;  /* 0x000000787c2c723c */ /* 0x060ff0000004182c */
[----:B------:R-:W1:Y:S01]  /*c170*/  MUFU.TANH R205, R205 ;  /* 0x000000cd00cd7308 */ /* 0x000e620000002400 */
[C---:B------:R-:W-:Y:S01]  /*c180*/  HMMA.16816.F32.BF16 R48, R124.reuse, R122, R48 ;  /* 0x0000007a7c30723c */ /* 0x040fe20000041830 */
[----:B------:R-:W5:Y:S01]  /*c190*/  LDSM.16.M88.4 R120, [R118+0x8c00] ;  /* 0x008c00007678783b */ /* 0x000f620000000200 */
[----:B------:R-:W-:Y:S04]  /*c1a0*/  DEPBAR.LE SB0, 0x0 ;  /* 0x000080000000791a */ /* 0x000fe80000000000 */
[C---:B---3--:R-:W-:Y:S03]  /*c1b0*/  HMMA.16816.F32.BF16 R52, R124.reuse, R128, R52 ;  /* 0x000000807c34723c */ /* 0x048fe60000041834 */
[----:B------:R-:W3:Y:S01]  /*c1c0*/  MUFU.TANH R207, R207 ;  /* 0x000000cf00cf7308 */ /* 0x000ee20000002400 */
[----:B------:R-:W-:Y:S02]  /*c1d0*/  BAR.SYNC.DEFER_BLOCKING 0x0 ;  /* 0x0000000000007b1d */ /* 0x000fe40000010000 */
[C---:B------:R-:W-:Y:S07]  /*c1e0*/  HMMA.16816.F32.BF16 R56, R124.reuse, R130, R56 ;  /* 0x000000827c38723c */ /* 0x040fee0000041838 */
        /* <DEDUP_REMOVED lines=37> */
[----:B------:R2:W1:Y:S10]  /*c440*/  MUFU.TANH R154, R0 ;  /* 0x00000000009a7308 */ /* 0x0004740000002400 */
        /* <DEDUP_REMOVED lines=40> */
[----:B---34-:R-:W-:Y:S05]  /*c6d0*/  @!P0 BRA `(.L_x_2794) ;  /* 0x0000000400688947 */ /* 0x018fea0003800000 */
[----:B------:R-:W-:Y:S04]  /*c6e0*/  ULEA UR8, -UR9, URZ, 0x7 ;  /* 0x0000003f09087291 */ /* 0x000fe8000f8e393f */
[----:B------:R-:W-:Y:S02]  /*c6f0*/  USHF.R.S32.HI UR7, URZ, 0x1f, UR8 ;  /* 0x0000001f3f077899 */ /* 0x000fe40008011408 */
[----:B------:R-:W-:Y:S04]  /*c700*/  MOV R12, UR8 ;  /* 0x00000008000c7c02 */ /* 0x000fe80008000f00 */
[----:B------:R-:W-:Y:S01]  /*c710*/  MOV R5, UR7 ;  /* 0x0000000700057c02 */ /* 0x000fe20008000f00 */
[----:B------:R-:W-:Y:S06]  /*c720*/  @!P6 BRA `(.L_x_2795) ;  /* 0x0000000000f4e947 */ /* 0x000fec0003800000 */
[----:B--2---:R-:W2:Y:S01]  /*c730*/  LDC R0, c[0x0][0x380] ;  /* 0x0000e000ff007b82 */ /* 0x004ea20000000800 */
        /* <DEDUP_REMOVED lines=19> */
[C---:B------:R-:W-:Y:S03]  /*c870*/  IADD3 R7, -R11.reuse, RZ, RZ ;  /* 0x000000ff0b077210 */ /* 0x040fe60007ffe1ff */
        /* <DEDUP_REMOVED lines=13> */
[----:B------:R-:W2:Y:S08]  /*c950*/  LDC.64 R4, c[0x0][0x230] ;  /* 0x00008c00ff047b82 */ /* 0x000eb00000000a00 */
[----:B------:R-:W3:Y:S02]  /*c960*/  LDC R2, c[0x0][0x24c] ;  /* 0x00009300ff027b82 */ /* 0x000ee40000000800 */
        /* <DEDUP_REMOVED lines=11> */
[----:B------:R-:W4:Y:S02]  /*ca20*/  LDG.E R7, desc[UR10][R16.64] ;  /* 0x0000000a10077981 */ /* 0x000f24000c1e1900 */
[----:B------:R-:W-:Y:S02]  /*ca30*/  IMAD R0, R9, R0, -0x80 ;  /* 0xffffff8009007424 */ /* 0x000fe400078e0200 */
[----:B------:R-:W4:Y:S02]  /*ca40*/  LDG.E R8, desc[UR10][R14.64] ;  /* 0x0000000a0e087981 */ /* 0x000f24000c1e1900 */
[C---:B------:R-:W-:Y:S01]  /*ca50*/  IMAD.WIDE.U32 R12, R0.reuse, UR9, RZ ;  /* 0x00000009000c7c25 */ /* 0x040fe2000f8e00ff */
[----:B------:R-:W-:Y:S05]  /*ca60*/  SHF.R.S32.HI R9, RZ, 0x1f, R0 ;  /* 0x0000001fff097819 */ /* 0x000fea0000011400 */
[----:B------:R-:W-:Y:S04]  /*ca70*/  IMAD R9, R9, UR9, RZ ;  /* 0x0000000909097c24 */ /* 0x000fe8000f8e02ff */
[----:B---3--:R-:W-:Y:S04]  /*ca80*/  IMAD R9, R0, R2, R9 ;  /* 0x0000000200097224 */ /* 0x008fe800078e0209 */
[----:B------:R-:W-:Y:S01]  /*ca90*/  IMAD.IADD R13, R13, 0x1, R9 ;  /* 0x000000010d0d7824 */ /* 0x000fe200078e0209 */
[----:B----4-:R-:W-:Y:S04]  /*caa0*/  IADD3 R7, -R8, R7, RZ ;  /* 0x0000000708077210 */ /* 0x010fe80007ffe1ff */
[----:B------:R-:W-:Y:S01]  /*cab0*/  SHF.R.S32.HI R11, RZ, 0x1f, R7 ;  /* 0x0000001fff0b7819 */ /* 0x000fe20000011407 */
[-C--:B--2---:R-:W-:Y:S04]  /*cac0*/  IMAD.WIDE.U32 R12, R7, R4.reuse, R12 ;  /* 0x00000004070c7225 */ /* 0x084fe800078e000c */
[----:B------:R-:W-:Y:S04]  /*cad0*/  IMAD R0, R11, R4, RZ ;  /* 0x000000040b007224 */ /* 0x000fe800078e02ff */
[----:B------:R-:W-:Y:S05]  /*cae0*/  IMAD R0, R7, R5, R0 ;  /* 0x0000000507007224 */ /* 0x000fea00078e0200 */
[----:B------:R-:W-:Y:S07]  /*caf0*/  IADD3 R5, R13, R0, RZ ;  /* 0x000000000d057210 */ /* 0x000fee0007ffe0ff */
.L_x_2795:
        /* <DEDUP_REMOVED lines=24> */
.L_x_2794:
[----:B--2---:R-:W-:Y:S01]  /*cc80*/  FMNMX.FTZ R2, R142, R119, !PT ;  /* 0x000000778e027209 */ /* 0x004fe20007810000 */
[----:B------:R-:W-:Y:S01]  /*cc90*/  LDSM.16.MT88.4 R24, [R116+0x9000] ;  /* 0x009000007418783b */ /* 0x000fe20000004200 */
[----:B-1----:R-:W-:Y:S02]  /*cca0*/  FMNMX.FTZ R0, R6, R117, !PT ;  /* 0x0000007506007209 */ /* 0x002fe40007810000 */
[----:B------:R-:W-:Y:S02]  /*ccb0*/  FMNMX.FTZ R2, R213, R2, !PT ;  /* 0x00000002d5027209 */ /* 0x000fe40007810000 */
[----:B---3--:R-:W-:Y:S02]  /*ccc0*/  FMNMX.FTZ R5, R219, R0, !PT ;  /* 0x00000000db057209 */ /* 0x008fe40007810000 */
        /* <DEDUP_REMOVED lines=74> */
[C---:B------:R-:W-:Y:S01]  /*d170*/  FADD.FTZ R4, -R2.reuse, R119 ;  /* 0x0000007702047221 */ /* 0x040fe20000010100 */
[----:B------:R-:W-:Y:S02]  /*d180*/  FSETP.NEU.FTZ.AND P0, PT, R2, -INF , PT ;  /* 0xff8000000200780b */ /* 0x000fe40003f1d000 */
[----:B------:R-:W-:Y:S01]  /*d190*/  MOV R119, R2 ;  /* 0x0000000200777202 */ /* 0x000fe20000000f00 */
[----:B------:R-:W-:Y:S01]  /*d1a0*/  FMUL.FTZ R54, R4, UR4 ;  /* 0x0000000404367c20 */ /* 0x000fe20008410000 */
[----:B------:R-:W-:Y:S01]  /*d1b0*/  FADD.FTZ R4, -R0, R117 ;  /* 0x0000007500047221 */ /* 0x000fe20000010100 */
[----:B------:R-:W-:Y:S01]  /*d1c0*/  FMUL.FTZ R117, R2, UR4 ;  /* 0x0000000402757c20 */ /* 0x000fe20008410000 */
[----:B------:R-:W-:Y:S02]  /*d1d0*/  FMUL.FTZ R55, R0, UR4 ;  /* 0x0000000400377c20 */ /* 0x000fe40008410000 */
        /* <DEDUP_REMOVED lines=13> */
[----:B------:R-:W-:Y:S01]  /*d2b0*/  FFMA.FTZ R124, R219, UR4, -R55 ;  /* 0x00000004db7c7c23 */ /* 0x000fe20008010837 */
        /* <DEDUP_REMOVED lines=26> */
[C---:B------:R-:W-:Y:S03]  /*d460*/  FMUL.FTZ R38, R53.reuse, R82 ;  /* 0x0000005235267220 */ /* 0x040fe60000410000 */
[----:B------:R-:W-:Y:S01]  /*d470*/  MUFU.EX2 R127, R127 ;  /* 0x0000007f007f7308 */ /* 0x000fe20000000800 */
[----:B------:R-:W-:Y:S01]  /*d480*/  FMUL.FTZ R39, R53, R83 ;  /* 0x0000005335277220 */ /* 0x000fe20000410000 */
[----:B------:R-:W-:Y:S01]  /*d490*/  FFMA.FTZ R83, R197, UR4, -R55 ;  /* 0x00000004c5537c23 */ /* 0x000fe20008010837 */
[--C-:B------:R-:W-:Y:S01]  /*d4a0*/  FFMA.FTZ R88, R209, UR4, -R117.reuse ;  /* 0x00000004d1587c23 */ /* 0x100fe20008010875 */
[--C-:B------:R-:W-:Y:S01]  /*d4b0*/  FFMA.FTZ R82, R203, UR4, -R117.reuse ;  /* 0x00000004cb527c23 */ /* 0x100fe20008010875 */
[----:B------:R-:W-:Y:S01]  /*d4c0*/  FFMA.FTZ R81, R201, UR4, -R117 ;  /* 0x00000004c9517c23 */ /* 0x000fe20008010875 */
        /* <DEDUP_REMOVED lines=9> */
[----:B------:R-:W-:Y:S03]  /*d560*/  FFMA.FTZ R91, R187, UR4, -R55 ;  /* 0x00000004bb5b7c23 */ /* 0x000fe60008010837 */
[----:B------:R-:W-:Y:S01]  /*d570*/  MUFU.EX2 R126, R126 ;  /* 0x0000007e007e7308 */ /* 0x000fe20000000800 */
[--C-:B------:R-:W-:Y:S01]  /*d580*/  FFMA.FTZ R90, R189, UR4, -R117.reuse ;  /* 0x00000004bd5a7c23 */ /* 0x100fe20008010875 */
[--C-:B------:R-:W-:Y:S01]  /*d590*/  FFMA.FTZ R113, R236, UR4, -R117.reuse ;  /* 0x00000004ec717c23 */ /* 0x100fe20008010875 */
[----:B------:R-:W-:Y:S01]  /*d5a0*/  FFMA.FTZ R128, R234, UR4, -R117 ;  /* 0x00000004ea807c23 */ /* 0x000fe20008010875 */
[--C-:B------:R-:W-:Y:S01]  /*d5b0*/  FFMA.FTZ R112, R230, UR4, -R55.reuse ;  /* 0x00000004e6707c23 */ /* 0x100fe20008010837 */
[----:B------:R-:W-:Y:S01]  /*d5c0*/  FFMA.FTZ R129, R232, UR4, -R55 ;  /* 0x00000004e8817c23 */ /* 0x000fe20008010837 */
[----:B------:R-:W-:Y:S01]  /*d5d0*/  LDSM.16.MT88.4 R68, [R156+0xd400] ;  /* 0x00d400009c44783b */ /* 0x000fe20000004200 */
[--C-:B------:R-:W-:Y:S03]  /*d5e0*/  FFMA.FTZ R130, R228, UR4, -R117.reuse ;  /* 0x00000004e4827c23 */ /* 0x100fe60008010875 */
[----:B------:R-:W1:Y:S01]  /*d5f0*/  MUFU.EX2 R124, R124 ;  /* 0x0000007c007c7308 */ /* 0x000e620000000800 */
[----:B--2---:R-:W-:Y:S01]  /*d600*/  F2FP.BF16.F32.PACK_AB R56, R125, R127 ;  /* 0x0000007f7d38723e */ /* 0x004fe200000010ff */
[----:B------:R-:W-:Y:S01]  /*d610*/  FFMA.FTZ R131, R226, UR4, -R117 ;  /* 0x00000004e2837c23 */ /* 0x000fe20008010875 */
[--C-:B------:R-:W-:Y:S01]  /*d620*/  FFMA.FTZ R132, R224, UR4, -R55.reuse ;  /* 0x00000004e0847c23 */ /* 0x100fe20008010837 */
        /* <DEDUP_REMOVED lines=10> */
[----:B------:R-:W-:Y:S01]  /*d6d0*/  FFMA.FTZ R98, R248, UR4, -R55 ;  /* 0x00000004f8627c23 */ /* 0x000fe20008010837 */
[----:B------:R-:W-:Y:S03]  /*d6e0*/  FFMA.FTZ R99, R244, UR4, -R117 ;  /* 0x00000004f4637c23 */ /* 0x000fe60008010875 */
[----:B------:R-:W-:Y:S01]  /*d6f0*/  MUFU.EX2 R89, R211 ;  /* 0x000000d300597308 */ /* 0x000fe20000000800 */
[----:B-1----:R-:W-:Y:S01]  /*d700*/  F2FP.BF16.F32.PACK_AB R57, R124, R126 ;  /* 0x0000007e7c39723e */ /* 0x002fe200000010ff */
[----:B------:R-:W-:Y:S01]  /*d710*/  FFMA.FTZ R126, R53, R178, R126 ;  /* 0x000000b2357e7223 */ /* 0x000fe2000001007e */
[----:B------:R-:W-:Y:S01]  /*d720*/  FFMA.FTZ R127, R54, R179, R127 ;  /* 0x000000b3367f7223 */ /* 0x000fe2000001007f */
[--C-:B------:R-:W-:Y:S01]  /*d730*/  FFMA.FTZ R140, R192, UR4, -R55.reuse ;  /* 0x00000004c08c7c23 */ /* 0x100fe20008010837 */
[----:B------:R-:W-:Y:S01]  /*d740*/  FFMA.FTZ R141, R190, UR4, -R55 ;  /* 0x00000004be8d7c23 */ /* 0x000fe20008010837 */
[----:B------:R-:W-:Y:S01]  /*d750*/  FADD.FTZ R126, R124, R126 ;  /* 0x0000007e7c7e7221 */ /* 0x000fe20000010000 */
[----:B------:R-:W-:Y:S03]  /*d760*/  FADD.FTZ R127, R125, R127 ;  /* 0x0000007f7d7f7221 */ /* 0x000fe60000010000 */
[----:B------:R-:W-:Y:S01]  /*d770*/  MUFU.EX2 R80, R207 ;  /* 0x000000cf00507308 */ /* 0x000fe20000000800 */
[----:B--2---:R-:W-:Y:S01]  /*d780*/  F2FP.BF16.F32.PACK_AB R58, R121, R122 ;  /* 0x0000007a793a723e */ /* 0x004fe200000010ff */
[----:B------:R-:W-:Y:S01]  /*d790*/  FADD.FTZ R101, R123, R126 ;  /* 0x0000007e7b657221 */ /* 0x000fe20000010000 */
[----:B------:R-:W-:Y:S01]  /*d7a0*/  FADD.FTZ R100, R122, R127 ;  /* 0x0000007f7a647221 */ /* 0x000fe20000010000 */
[--C-:B------:R-:W-:Y:S01]  /*d7b0*/  FFMA.FTZ R122, R204, UR4, -R117.reuse ;  /* 0x00000004cc7a7c23 */ /* 0x100fe20008010875 */
[----:B------:R-:W-:Y:S01]  /*d7c0*/  FFMA.FTZ R123, R202, UR4, -R117 ;  /* 0x00000004ca7b7c23 */ /* 0x000fe20008010875 */
[----:B------:R-:W-:Y:S01]  /*d7d0*/  FADD.FTZ R120, R120, R101 ;  /* 0x0000006578787221 */ /* 0x000fe20000010000 */
[----:B------:R-:W-:Y:S01]  /*d7e0*/  FADD.FTZ R100, R121, R100 ;  /* 0x0000006479647221 */ /* 0x000fe20000010000 */
[C---:B------:R-:W-:Y:S02]  /*d7f0*/  HMMA.16816.F32.BF16 R4, R56.reuse, R12, R4 ;  /* 0x0000000c3804723c */ /* 0x040fe40000041804 */
[----:B------:R-:W-:Y:S03]  /*d800*/  MUFU.EX2 R83, R83 ;  /* 0x0000005300537308 */ /* 0x000fe60000000800 */
[--C-:B------:R-:W-:Y:S01]  /*d810*/  FFMA.FTZ R124, R200, UR4, -R55.reuse ;  /* 0x00000004c87c7c23 */ /* 0x100fe20008010837 */
[C---:B------:R-:W-:Y:S06]  /*d820*/  HMMA.16816.F32.BF16 R8, R56.reuse, R14, R8 ;  /* 0x0000000e3808723c */ /* 0x040fec0000041808 */
[----:B------:R-:W1:Y:S01]  /*d830*/  MUFU.EX2 R88, R88 ;  /* 0x0000005800587308 */ /* 0x000e620000000800 */
[----:B------:R-:W-:Y:S01]  /*d840*/  ISETP.GT.AND P0, PT, R164, R161, PT ;  /* 0x000000a1a400720c */ /* 0x000fe20003f04270 */
[C---:B------:R-:W-:Y:S03]  /*d850*/  FMUL.FTZ R12, R54.reuse, R104 ;  /* 0x00000068360c7220 */ /* 0x040fe60000410000 */
[----:B------:R-:W-:Y:S01]  /*d860*/  FMUL.FTZ R13, R54, R105 ;  /* 0x00000069360d7220 */ /* 0x000fe20000410000 */
[C---:B------:R-:W-:Y:S01]  /*d870*/  FMUL.FTZ R14, R53.reuse, R106 ;  /* 0x0000006a350e7220 */ /* 0x040fe20000410000 */
[C---:B------:R-:W-:Y:S03]  /*d880*/  FMUL.FTZ R15, R53.reuse, R107 ;  /* 0x0000006b350f7220 */ /* 0x040fe60000410000 */
[----:B------:R-:W-:Y:S01]  /*d890*/  MUFU.EX2 R91, R91 ;  /* 0x0000005b005b7308 */ /* 0x000fe20000000800 */
[----:B------:R-:W-:Y:S01]  /*d8a0*/  FFMA.FTZ R105, R246, UR4, -R55 ;  /* 0x00000004f6697c23 */ /* 0x000fe20008010837 */
[----:B------:R-:W-:Y:S01]  /*d8b0*/  FFMA.FTZ R106, R242, UR4, -R117 ;  /* 0x00000004f26a7c23 */ /* 0x000fe20008010875 */
[--C-:B------:R-:W-:Y:S01]  /*d8c0*/  FFMA.FTZ R107, R240, UR4, -R55.reuse ;  /* 0x00000004f06b7c23 */ /* 0x100fe20008010837 */
[C---:B------:R-:W-:Y:S03]  /*d8d0*/  HMMA.16816.F32.BF16 R12, R56.reuse, R24, R12 ;  /* 0x00000018380c723c */ /* 0x040fe6000004180c */
[--C-:B------:R-:W-:Y:S03]  /*d8e0*/  FFMA.FTZ R104, R238, UR4, -R55.reuse ;  /* 0x00000004ee687c23 */ /* 0x100fe60008010837 */
[----:B------:R-:W-:Y:S01]  /*d8f0*/  MUFU.EX2 R90, R90 ;  /* 0x0000005a005a7308 */ /* 0x000fe20000000800 */
[----:B------:R-:W-:Y:S01]  /*d900*/  FFMA.FTZ R125, R198, UR4, -R55 ;  /* 0x00000004c67d7c23 */ /* 0x000fe20008010837 */
[C---:B------:R-:W-:Y:S03]  /*d910*/  HMMA.16816.F32.BF16 R16, R56.reuse, R26, R16 ;  /* 0x0000001a3810723c */ /* 0x040fe60000041810 */
[C---:B------:R-:W-:Y:S03]  /*d920*/  FMUL.FTZ R24, R54.reuse, R92 ;  /* 0x0000005c36187220 */ /* 0x040fe60000410000 */
[C---:B------:R-:W-:Y:S02]  /*d930*/  HMMA.16816.F32.BF16 R20, R56.reuse, R32, R20 ;  /* 0x000000203814723c */ /* 0x040fe40000041814 */
[----:B------:R-:W-:Y:S03]  /*d940*/  MUFU.EX2 R82, R82 ;  /* 0x0000005200527308 */ /* 0x000fe60000000800 */
[C---:B------:R-:W-:Y:S01]  /*d950*/  FMUL.FTZ R25, R54.reuse, R93 ;  /* 0x0000005d36197220 */ /* 0x040fe20000410000 */
[C---:B------:R-:W-:Y:S01]  /*d960*/  FMUL.FTZ R26, R53.reuse, R94 ;  /* 0x0000005e351a7220 */ /* 0x040fe20000410000 */
[----:B------:R-:W-:Y:S01]  /*d970*/  FMUL.FTZ R27, R53, R95 ;  /* 0x0000005f351b7220 */ /* 0x000fe20000410000 */
[----:B------:R-:W-:Y:S04]  /*d980*/  FFMA.FTZ R93, R185, UR4, -R117 ;  /* 0x00000004b95d7c23 */ /* 0x000fe80008010875 */
[----:B------:R-:W-:Y:S01]  /*d990*/  MUFU.EX2 R105, R105 ;  /* 0x0000006900697308 */ /* 0x000fe20000000800 */
[C---:B------:R-:W-:Y:S01]  /*d9a0*/  FMUL.FTZ R32, R54.reuse, R84 ;  /* 0x0000005436207220 */ /* 0x040fe20000410000 */
[----:B------:R-:W-:Y:S01]  /*d9b0*/  FMUL.FTZ R33, R54, R85 ;  /* 0x0000005536217220 */ /* 0x000fe20000410000 */
[--C-:B------:R-:W-:Y:S01]  /*d9c0*/  FFMA.FTZ R84, R199, UR4, -R55.reuse ;  /* 0x00000004c7547c23 */ /* 0x100fe20008010837 */
[C---:B------:R-:W-:Y:S06]  /*d9d0*/  HMMA.16816.F32.BF16 R24, R56.reuse, R34, R24 ;  /* 0x000000223818723c */ /* 0x040fec0000041818 */
[----:B------:R-:W-:Y:S01]  /*d9e0*/  MUFU.EX2 R93, R93 ;  /* 0x0000005d005d7308 */ /* 0x000fe20000000800 */
[--C-:B------:R-:W-:Y:S01]  /*d9f0*/  FFMA.FTZ R95, R183, UR4, -R55.reuse ;  /* 0x00000004b75f7c23 */ /* 0x100fe20008010837 */
[----:B------:R-:W-:Y:S01]  /*da00*/  FFMA.FTZ R94, R154, UR4, -R55 ;  /* 0x000000049a5e7c23 */ /* 0x000fe20008010837 */
        /* <DEDUP_REMOVED lines=8> */
[C---:B------:R-:W-:Y:S03]  /*da90*/  HMMA.16816.F32.BF16 R32, R56.reuse, R42, R32 ;  /* 0x0000002a3820723c */ /* 0x040fe60000041820 */
[----:B------:R-:W-:Y:S03]  /*daa0*/  FFMA.FTZ R92, R191, UR4, -R55 ;  /* 0x00000004bf5c7c23 */ /* 0x000fe60008010837 */
[----:B------:R-:W-:Y:S01]  /*dab0*/  MUFU.EX2 R86, R86 ;  /* 0x0000005600567308 */ /* 0x000fe20000000800 */
[--C-:B------:R-:W-:Y:S01]  /*dac0*/  FFMA.FTZ R126, R196, UR4, -R117.reuse ;  /* 0x00000004c47e7c23 */ /* 0x100fe20008010875 */
[C---:B------:R-:W-:Y:S03]  /*dad0*/  HMMA.16816.F32.BF16 R36, R56.reuse, R44, R36 ;  /* 0x0000002c3824723c */ /* 0x040fe60000041824 */
[C---:B------:R-:W-:Y:S01]  /*dae0*/  FMUL.FTZ R42, R53.reuse, R78 ;  /* 0x0000004e352a7220 */ /* 0x040fe20000410000 */
[C---:B------:R-:W-:Y:S03]  /*daf0*/  FMUL.FTZ R43, R53.reuse, R79 ;  /* 0x0000004f352b7220 */ /* 0x040fe60000410000 */
[C---:B------:R-:W-:Y:S01]  /*db00*/  FMUL.FTZ R44, R54.reuse, R72 ;  /* 0x00000048362c7220 */ /* 0x040fe20000410000 */
[----:B------:R-:W2:Y:S01]  /*db10*/  LDSM.16.MT88.4 R76, [R116+0x9400] ;  /* 0x00940000744c783b */ /* 0x000ea20000004200 */
[----:B------:R-:W-:Y:S02]  /*db20*/  MUFU.EX2 R87, R87 ;  /* 0x0000005700577308 */ /* 0x000fe40000000800 */
[----:B------:R-:W-:Y:S01]  /*db30*/  FMUL.FTZ R45, R54, R73 ;  /* 0x00000049362d7220 */ /* 0x000fe20000410000 */
[--C-:B------:R-:W-:Y:S01]  /*db40*/  FFMA.FTZ R54, R218, UR4, -R117.reuse ;  /* 0x00000004da367c23 */ /* 0x100fe20008010875 */
[C---:B------:R-:W-:Y:S03]  /*db50*/  HMMA.16816.F32.BF16 R40, R56.reuse, R46, R40 ;  /* 0x0000002e3828723c */ /* 0x040fe60000041828 */
[--C-:B------:R-:W-:Y:S03]  /*db60*/  FFMA.FTZ R127, R194, UR4, -R117.reuse ;  /* 0x00000004c27f7c23 */ /* 0x100fe60008010875 */
[----:B------:R-:W3:Y:S01]  /*db70*/  MUFU.EX2 R85, R205 ;  /* 0x000000cd00557308 */ /* 0x000ee20000000800 */
[----:B------:R-:W-:Y:S01]  /*db80*/  FFMA.FTZ R121, R186, UR4, -R117 ;  /* 0x00000004ba797c23 */ /* 0x000fe20008010875 */
[----:B------:R-:W-:Y:S03]  /*db90*/  FFMA.FTZ R142, R184, UR4, -R55 ;  /* 0x00000004b88e7c23 */ /* 0x000fe60008010837 */
[C---:B------:R-:W-:Y:S01]  /*dba0*/  FMUL.FTZ R46, R53.reuse, R74 ;  /* 0x0000004a352e7220 */ /* 0x040fe20000410000 */
[----:B------:R-:W-:Y:S02]  /*dbb0*/  FMUL.FTZ R47, R53, R75 ;  /* 0x0000004b352f7220 */ /* 0x000fe40000410000 */
[----:B------:R-:W-:Y:S01]  /*dbc0*/  LDSM.16.MT88.4 R72, [R156+0xc000] ;  /* 0x00c000009c48783b */ /* 0x000fe20000004200 */
[----:B------:R-:W-:Y:S01]  /*dbd0*/  FFMA.FTZ R53, R220, UR4, -R117 ;  /* 0x00000004dc357c23 */ /* 0x000fe20008010875 */
[----:B------:R-:W4:Y:S01]  /*dbe0*/  MUFU.EX2 R81, R81 ;  /* 0x0000005100517308 */ /* 0x000f220000000800 */
[----:B------:R-:W-:Y:S01]  /*dbf0*/  FFMA.FTZ R143, R182, UR4, -R55 ;  /* 0x00000004b68f7c23 */ /* 0x000fe20008010837 */
[----:B------:R-:W-:Y:S01]  /*dc00*/  FFMA.FTZ R144, R181, UR4, -R117 ;  /* 0x00000004b5907c23 */ /* 0x000fe20008010875 */
[C---:B------:R-:W-:Y:S03]  /*dc10*/  HMMA.16816.F32.BF16 R44, R56.reuse, R60, R44 ;  /* 0x0000003c382c723c */ /* 0x040fe6000004182c */
[--C-:B------:R-:W-:Y:S01]  /*dc20*/  FFMA.FTZ R52, R52, UR4, -R55.reuse ;  /* 0x0000000434347c23 */ /* 0x100fe20008010837 */
[----:B------:R-:W-:Y:S03]  /*dc30*/  FFMA.FTZ R55, R3, UR4, -R55 ;  /* 0x0000000403377c23 */ /* 0x000fe60008010837 */
[----:B------:R-:W-:Y:S01]  /*dc40*/  MUFU.EX2 R95, R95 ;  /* 0x0000005f005f7308 */ /* 0x000fe20000000800 */
[----:B------:R-:W-:Y:S01]  /*dc50*/  HMMA.16816.F32.BF16 R48, R56, R62, R48 ;  /* 0x0000003e3830723c */ /* 0x000fe20000041830 */
[----:B------:R-:W5:Y:S06]  /*dc60*/  LDSM.16.MT88.4 R60, [R156+0xb400] ;  /* 0x00b400009c3c783b */ /* 0x000f6c0000004200 */
[----:B-1----:R-:W-:Y:S02]  /*dc70*/  F2FP.BF16.F32.PACK_AB R56, R88, R89 ;  /* 0x000000595838723e */ /* 0x002fe400000010ff */
[----:B------:R-:W-:Y:S02]  /*dc80*/  MUFU.EX2 R94, R94 ;  /* 0x0000005e005e7308 */ /* 0x000fe40000000800 */
[----:B---3--:R-:W-:Y:S01]  /*dc90*/  F2FP.BF16.F32.PACK_AB R57, R80, R85 ;  /* 0x000000555039723e */ /* 0x008fe200000010ff */
[----:B------:R-:W-:Y:S01]  /*dca0*/  FADD.FTZ R89, R89, R100 ;  /* 0x0000006459597221 */ /* 0x000fe20000010000 */
[----:B----4-:R-:W-:Y:S01]  /*dcb0*/  F2FP.BF16.F32.PACK_AB R58, R81, R82 ;  /* 0x00000052513a723e */ /* 0x010fe200000010ff */
[----:B------:R-:W-:Y:S01]  /*dcc0*/  LDSM.16.MT88.4 R100, [R116+0xac00] ;  /* 0x00ac00007464783b */ /* 0x000fe20000004200 */
[----:B------:R-:W-:Y:S04]  /*dcd0*/  F2FP.BF16.F32.PACK_AB R59, R83, R84 ;  /* 0x00000054533b723e */ /* 0x000fe800000010ff */
[----:B------:R-:W-:Y:S01]  /*dce0*/  MUFU.EX2 R113, R113 ;  /* 0x0000007100717308 */ /* 0x000fe20000000800 */
[----:B------:R-:W-:Y:S01]  /*dcf0*/  FADD.FTZ R85, R85, R120 ;  /* 0x0000007855557221 */ /* 0x000fe20000010000 */
[----:B------:R-:W-:Y:S01]  /*dd00*/  FADD.FTZ R89, R88, R89 ;  /* 0x0000005958597221 */ /* 0x000fe20000010000 */
[--C-:B------:R-:W-:Y:S01]  /*dd10*/  FFMA.FTZ R120, R188, UR4, -R117.reuse ;  /* 0x00000004bc787c23 */ /* 0x100fe20008010875 */
[----:B------:R-:W-:Y:S01]  /*dd20*/  FFMA.FTZ R117, R180, UR4, -R117 ;  /* 0x00000004b4757c23 */ /* 0x000fe20008010875 */
[----:B------:R-:W-:Y:S01]  /*dd30*/  FADD.FTZ R85, R80, R85 ;  /* 0x0000005550557221 */ /* 0x000fe20000010000 */
[C---:B------:R-:W-:Y:S04]  /*dd40*/  HMMA.16816.F32.BF16 R4, R56.reuse, R64, R4 ;  /* 0x000000403804723c */ /* 0x040fe80000041804 */
[----:B------:R-:W-:Y:S01]  /*dd50*/  MUFU.EX2 R128, R128 ;  /* 0x0000008000807308 */ /* 0x000fe20000000800 */
[----:B------:R-:W-:Y:S01]  /*dd60*/  FADD.FTZ R84, R84, R85 ;  /* 0x0000005554547221 */ /* 0x000fe20000010000 */
[----:B------:R-:W-:Y:S01]  /*dd70*/  FADD.FTZ R82, R82, R89 ;  /* 0x0000005952527221 */ /* 0x000fe20000010000 */
[C---:B------:R-:W-:Y:S01]  /*dd80*/  HMMA.16816.F32.BF16 R8, R56.reuse, R66, R8 ;  /* 0x000000423808723c */ /* 0x040fe20000041808 */
[----:B------:R-:W1:Y:S06]  /*dd90*/  LDSM.16.MT88.4 R64, [R116+0xb400] ;  /* 0x00b400007440783b */ /* 0x000e6c0000004200 */
[----:B------:R-:W-:Y:S01]  /*dda0*/  MUFU.EX2 R112, R112 ;  /* 0x0000007000707308 */ /* 0x000fe20000000800 */
[----:B------:R-:W-:Y:S01]  /*ddb0*/  FADD.FTZ R83, R83, R84 ;  /* 0x0000005453537221 */ /* 0x000fe20000010000 */
[C---:B--2---:R-:W-:Y:S03]  /*ddc0*/  HMMA.16816.F32.BF16 R12, R56.reuse, R76, R12 ;  /* 0x0000004c380c723c */ /* 0x044fe6000004180c */
[----:B------:R-:W-:Y:S03]  /*ddd0*/  FADD.FTZ R81, R81, R82 ;  /* 0x0000005251517221 */ /* 0x000fe60000010000 */
[C---:B------:R-:W-:Y:S01]  /*dde0*/  HMMA.16816.F32.BF16 R16, R56.reuse, R78, R16 ;  /* 0x0000004e3810723c */ /* 0x040fe20000041810 */
[----:B------:R-:W-:Y:S01]  /*ddf0*/  LDSM.16.MT88.4 R76, [R116+0xa400] ;  /* 0x00a40000744c783b */ /* 0x000fe20000004200 */
[----:B------:R-:W-:Y:S04]  /*de00*/  MUFU.EX2 R129, R129 ;  /* 0x0000008100817308 */ /* 0x000fe80000000800 */
[C---:B-----5:R-:W-:Y:S06]  /*de10*/  HMMA.16816.F32.BF16 R20, R56.reuse, R60, R20 ;  /* 0x0000003c3814723c */ /* 0x060fec0000041814 */
[----:B------:R-:W-:Y:S01]  /*de20*/  MUFU.EX2 R130, R130 ;  /* 0x0000008200827308 */ /* 0x000fe20000000800 */
[C---:B------:R-:W-:Y:S01]  /*de30*/  HMMA.16816.F32.BF16 R24, R56.reuse, R62, R24 ;  /* 0x0000003e3818723c */ /* 0x040fe20000041818 */
[----:B------:R-:W2:Y:S08]  /*de40*/  LDSM.16.MT88.4 R60, [R116+0xd400] ;  /* 0x00d40000743c783b */ /* 0x000eb00000004200 */
[----:B------:R-:W-:Y:S10]  /*de50*/  MUFU.EX2 R131, R131 ;  /* 0x0000008300837308 */ /* 0x000ff40000000800 */
[----:B------:R-:W-:Y:S01]  /*de60*/  MUFU.EX2 R132, R132 ;  /* 0x0000008400847308 */ /* 0x000fe20000000800 */
[C---:B-1----:R-:W-:Y:S09]  /*de70*/  HMMA.16816.F32.BF16 R28, R56.reuse, R64, R28 ;  /* 0x00000040381c723c */ /* 0x042ff2000004181c */
[----:B------:R-:W-:Y:S01]  /*de80*/  MUFU.EX2 R133, R133 ;  /* 0x0000008500857308 */ /* 0x000fe20000000800 */
[C---:B------:R-:W-:Y:S01]  /*de90*/  HMMA.16816.F32.BF16 R32, R56.reuse, R66, R32 ;  /* 0x000000423820723c */ /* 0x040fe20000041820 */
[----:B------:R-:W1:Y:S05]  /*dea0*/  LDSM.16.MT88.4 R64, [R156+0x9800] ;  /* 0x009800009c40783b */ /* 0x000e6a0000004200 */
[C---:B------:R-:W-:Y:S03]  /*deb0*/  HMMA.16816.F32.BF16 R36, R56.reuse, R68, R36 ;  /* 0x000000443824723c */ /* 0x040fe60000041824 */
[----:B------:R-:W-:Y:S03]  /*dec0*/  MUFU.EX2 R53, R53 ;  /* 0x0000003500357308 */ /* 0x000fe60000000800 */
[C---:B------:R-:W-:Y:S01]  /*ded0*/  HMMA.16816.F32.BF16 R40, R56.reuse, R70, R40 ;  /* 0x000000463828723c */ /* 0x040fe20000041828 */
[----:B------:R-:W3:Y:S06]  /*dee0*/  LDSM.16.MT88.4 R68, [R116+0x9800] ;  /* 0x009800007444783b */ /* 0x000eec0000004200 */
[----:B------:R-:W4:Y:S01]  /*def0*/  MUFU.EX2 R92, R92 ;  /* 0x0000005c005c7308 */ /* 0x000f220000000800 */
[C---:B--2---:R-:W-:Y:S09]  /*df00*/  HMMA.16816.F32.BF16 R44, R56.reuse, R60, R44 ;  /* 0x0000003c382c723c */ /* 0x044ff2000004182c */
[----:B------:R-:W-:Y:S01]  /*df10*/  MUFU.EX2 R54, R54 ;  /* 0x0000003600367308 */ /* 0x000fe20000000800 */
[----:B------:R-:W-:Y:S01]  /*df20*/  HMMA.16816.F32.BF16 R48, R56, R62, R48 ;  /* 0x0000003e3830723c */ /* 0x000fe20000041830 */
[----:B------:R-:W2:Y:S06]  /*df30*/  LDSM.16.MT88.4 R60, [R156+0xb800] ;  /* 0x00b800009c3c783b */ /* 0x000eac0000004200 */
[----:B------:R-:W-:Y:S02]  /*df40*/  F2FP.BF16.F32.PACK_AB R58, R93, R90 ;  /* 0x0000005a5d3a723e */ /* 0x000fe400000010ff */
[----:B------:R-:W-:Y:S02]  /*df50*/  MUFU.EX2 R134, R134 ;  /* 0x0000008600867308 */ /* 0x000fe40000000800 */
[----:B------:R-:W-:Y:S01]  /*df60*/  F2FP.BF16.F32.PACK_AB R56, R87, R86 ;  /* 0x000000565738723e */ /* 0x000fe200000010ff */
[----:B------:R-:W-:Y:S01]  /*df70*/  FADD.FTZ R86, R86, R81 ;  /* 0x0000005156567221 */ /* 0x000fe20000010000 */
[----:B----4-:R-:W-:Y:S01]  /*df80*/  F2FP.BF16.F32.PACK_AB R57, R91, R92 ;  /* 0x0000005c5b39723e */ /* 0x010fe200000010ff */
[----:B------:R-:W-:Y:S01]  /*df90*/  FADD.FTZ R92, R92, R83 ;  /* 0x000000535c5c7221 */ /* 0x000fe20000010000 */
[C---:B------:R-:W-:Y:S01]  /*dfa0*/  F2FP.BF16.F32.PACK_AB R59, R94.reuse, R95 ;  /* 0x0000005f5e3b723e */ /* 0x040fe200000010ff */
[----:B------:R-:W-:Y:S03]  /*dfb0*/  FADD.FTZ R87, R87, R86 ;  /* 0x0000005657577221 */ /* 0x000fe60000010000 */
[----:B------:R-:W-:Y:S01]  /*dfc0*/  MUFU.EX2 R135, R135 ;  /* 0x0000008700877308 */ /* 0x000fe20000000800 */
[----:B------:R-:W-:Y:S02]  /*dfd0*/  FADD.FTZ R92, R91, R92 ;  /* 0x0000005c5b5c7221 */ /* 0x000fe40000010000 */
[C---:B-1----:R-:W-:Y:S03]  /*dfe0*/  HMMA.16816.F32.BF16 R4, R56.reuse, R64, R4 ;  /* 0x000000403804723c */ /* 0x042fe60000041804 */
[----:B------:R-:W-:Y:S04]  /*dff0*/  FADD.FTZ R95, R95, R92 ;  /* 0x0000005c5f5f7221 */ /* 0x000fe80000010000 */
[----:B------:R-:W-:Y:S01]  /*e000*/  MUFU.EX2 R136, R136 ;  /* 0x0000008800887308 */ /* 0x000fe20000000800 */
[C---:B------:R-:W-:Y:S01]  /*e010*/  HMMA.16816.F32.BF16 R8, R56.reuse, R66, R8 ;  /* 0x000000423808723c */ /* 0x040fe20000041808 */
[----:B------:R-:W1:Y:S02]  /*e020*/  LDSM.16.MT88.4 R64, [R116+0xb800] ;  /* 0x00b800007440783b */ /* 0x000e640000004200 */
[----:B------:R-:W-:Y:S03]  /*e030*/  FADD.FTZ R94, R94, R95 ;  /* 0x0000005f5e5e7221 */ /* 0x000fe60000010000 */
[C---:B---3--:R-:W-:Y:S03]  /*e040*/  HMMA.16816.F32.BF16 R12, R56.reuse, R68, R12 ;  /* 0x00000044380c723c */ /* 0x048fe6000004180c */
[----:B------:R-:W-:Y:S03]  /*e050*/  MUFU.EX2 R137, R137 ;  /* 0x0000008900897308 */ /* 0x000fe60000000800 */
[C---:B------:R-:W-:Y:S01]  /*e060*/  HMMA.16816.F32.BF16 R16, R56.reuse, R70, R16 ;  /* 0x000000463810723c */ /* 0x040fe20000041810 */
[----:B------:R-:W3:Y:S06]  /*e070*/  LDSM.16.MT88.4 R68, [R156+0xd800] ;  /* 0x00d800009c44783b */ /* 0x000eec0000004200 */
[----:B------:R-:W-:Y:S01]  /*e080*/  MUFU.EX2 R138, R138 ;  /* 0x0000008a008a7308 */ /* 0x000fe20000000800 */
[C---:B--2---:R-:W-:Y:S09]  /*e090*/  HMMA.16816.F32.BF16 R20, R56.reuse, R60, R20 ;  /* 0x0000003c3814723c */ /* 0x044ff20000041814 */
[----:B------:R-:W-:Y:S01]  /*e0a0*/  MUFU.EX2 R139, R139 ;  /* 0x0000008b008b7308 */ /* 0x000fe20000000800 */
[C---:B------:R-:W-:Y:S01]  /*e0b0*/  HMMA.16816.F32.BF16 R24, R56.reuse, R62, R24 ;  /* 0x0000003e3818723c */ /* 0x040fe20000041818 */
[----:B------:R-:W2:Y:S08]  /*e0c0*/  LDSM.16.MT88.4 R60, [R116+0xd800] ;  /* 0x00d80000743c783b */ /* 0x000eb00000004200 */
[----:B------:R-:W-:Y:S10]  /*e0d0*/  MUFU.EX2 R97, R97 ;  /* 0x0000006100617308 */ /* 0x000ff40000000800 */
[----:B------:R-:W4:Y:S01]  /*e0e0*/  MUFU.EX2 R96, R96 ;  /* 0x0000006000607308 */ /* 0x000f220000000800 */
[C---:B-1----:R-:W-:Y:S06]  /*e0f0*/  HMMA.16816.F32.BF16 R28, R56.reuse, R64, R28 ;  /* 0x00000040381c723c */ /* 0x042fec000004181c */
[C---:B------:R-:W-:Y:S01]  /*e100*/  HMMA.16816.F32.BF16 R32, R56.reuse, R66, R32 ;  /* 0x000000423820723c */ /* 0x040fe20000041820 */
[----:B------:R-:W1:Y:S02]  /*e110*/  LDSM.16.MT88.4 R64, [R156+0x9c00] ;  /* 0x009c00009c40783b */ /* 0x000e640000004200 */
[----:B------:R-:W5:Y:S03]  /*e120*/  MUFU.EX2 R98, R98 ;  /* 0x0000006200627308 */ /* 0x000f660000000800 */
[C---:B---3--:R-:W-:Y:S07]  /*e130*/  HMMA.16816.F32.BF16 R36, R56.reuse, R68, R36 ;  /* 0x000000443824723c */ /* 0x048fee0000041824 */
[----:B------:R-:W-:Y:S01]  /*e140*/  MUFU.EX2 R99, R99 ;  /* 0x0000006300637308 */ /* 0x000fe20000000800 */
[C---:B------:R-:W-:Y:S01]  /*e150*/  HMMA.16816.F32.BF16 R40, R56.reuse, R70, R40 ;  /* 0x000000463828723c */ /* 0x040fe20000041828 */
[----:B------:R-:W3:Y:S05]  /*e160*/  LDSM.16.MT88.4 R68, [R116+0x9c00] ;  /* 0x009c00007444783b */ /* 0x000eea0000004200 */
[C---:B--2---:R-:W-:Y:S03]  /*e170*/  HMMA.16816.F32.BF16 R44, R56.reuse, R60, R44 ;  /* 0x0000003c382c723c */ /* 0x044fe6000004182c */
[----:B------:R-:W2:Y:S03]  /*e180*/  MUFU.EX2 R106, R106 ;  /* 0x0000006a006a7308 */ /* 0x000ea60000000800 */
[----:B------:R-:W-:Y:S01]  /*e190*/  HMMA.16816.F32.BF16 R48, R56, R62, R48 ;  /* 0x0000003e3830723c */ /* 0x000fe20000041830 */
[----:B------:R-:W3:Y:S06]  /*e1a0*/  LDSM.16.MT88.4 R60, [R156+0xbc00] ;  /* 0x00bc00009c3c783b */ /* 0x000eec0000004200 */
[----:B------:R-:W-:Y:S01]  /*e1b0*/  MUFU.EX2 R107, R107 ;  /* 0x0000006b006b7308 */ /* 0x000fe20000000800 */
[----:B----4-:R-:W-:Y:S09]  /*e1c0*/  F2FP.BF16.F32.PACK_AB R56, R96, R97 ;  /* 0x000000616038723e */ /* 0x010ff200000010ff */
[----:B------:R-:W4:Y:S01]  /*e1d0*/  MUFU.EX2 R104, R104 ;  /* 0x0000006800687308 */ /* 0x000f220000000800 */
[----:B-----5:R-:W-:Y:S01]  /*e1e0*/  F2FP.BF16.F32.PACK_AB R57, R98, R105 ;  /* 0x000000696239723e */ /* 0x020fe200000010ff */
[----:B------:R-:W-:Y:S01]  /*e1f0*/  FADD.FTZ R105, R105, R94 ;  /* 0x0000005e69697221 */ /* 0x000fe20000010000 */
[----:B--2---:R-:W-:Y:S03]  /*e200*/  F2FP.BF16.F32.PACK_AB R58, R106, R99 ;  /* 0x000000636a3a723e */ /* 0x004fe600000010ff */
[----:B------:R-:W-:Y:S04]  /*e210*/  FADD.FTZ R98, R98, R105 ;  /* 0x0000006962627221 */ /* 0x000fe80000010000 */
[----:B------:R-:W-:Y:S10]  /*e220*/  MUFU.EX2 R122, R122 ;  /* 0x0000007a007a7308 */ /* 0x000ff40000000800 */
[----:B------:R-:W2:Y:S01]  /*e230*/  MUFU.EX2 R123, R123 ;  /* 0x0000007b007b7308 */ /* 0x000ea20000000800 */
[C---:B----4-:R-:W-:Y:S01]  /*e240*/  F2FP.BF16.F32.PACK_AB R59, R104.reuse, R107 ;  /* 0x0000006b683b723e */ /* 0x050fe200000010ff */
[----:B------:R-:W-:Y:S04]  /*e250*/  FADD.FTZ R107, R107, R98 ;  /* 0x000000626b6b7221 */ /* 0x000fe80000010000 */
[----:B------:R-:W-:Y:S02]  /*e260*/  FADD.FTZ R107, R104, R107 ;  /* 0x0000006b686b7221 */ /* 0x000fe40000010000 */
[C---:B-1----:R-:W-:Y:S02]  /*e270*/  HMMA.16816.F32.BF16 R4, R56.reuse, R64, R4 ;  /* 0x000000403804723c */ /* 0x042fe40000041804 */
[----:B------:R-:W-:Y:S04]  /*e280*/  MUFU.EX2 R124, R124 ;  /* 0x0000007c007c7308 */ /* 0x000fe80000000800 */
[C---:B------:R-:W-:Y:S01]  /*e290*/  HMMA.16816.F32.BF16 R8, R56.reuse, R66, R8 ;  /* 0x000000423808723c */ /* 0x040fe20000041808 */
[----:B------:R-:W1:Y:S05]  /*e2a0*/  LDSM.16.MT88.4 R64, [R116+0xbc00] ;  /* 0x00bc00007440783b */ /* 0x000e6a0000004200 */
[----:B------:R-:W4:Y:S01]  /*e2b0*/  MUFU.EX2 R125, R125 ;  /* 0x0000007d007d7308 */ /* 0x000f220000000800 */
[C---:B---3--:R-:W-:Y:S09]  /*e2c0*/  HMMA.16816.F32.BF16 R12, R56.reuse, R68, R12 ;  /* 0x00000044380c723c */ /* 0x048ff2000004180c */
[----:B------:R-:W-:Y:S01]  /*e2d0*/  MUFU.EX2 R126, R126 ;  /* 0x0000007e007e7308 */ /* 0x000fe20000000800 */
[C---:B------:R-:W-:Y:S01]  /*e2e0*/  HMMA.16816.F32.BF16 R16, R56.reuse, R70, R16 ;  /* 0x000000463810723c */ /* 0x040fe20000041810 */
[----:B------:R-:W3:Y:S05]  /*e2f0*/  LDSM.16.MT88.4 R68, [R156+0xdc00] ;  /* 0x00dc00009c44783b */ /* 0x000eea0000004200 */
[C---:B------:R-:W-:Y:S03]  /*e300*/  HMMA.16816.F32.BF16 R20, R56.reuse, R60, R20 ;  /* 0x0000003c3814723c */ /* 0x040fe60000041814 */
[----:B------:R-:W5:Y:S03]  /*e310*/  MUFU.EX2 R127, R127 ;  /* 0x0000007f007f7308 */ /* 0x000f660000000800 */
[C---:B------:R-:W-:Y:S01]  /*e320*/  HMMA.16816.F32.BF16 R24, R56.reuse, R62, R24 ;  /* 0x0000003e3818723c */ /* 0x040fe20000041818 */
[----:B------:R-:W2:Y:S06]  /*e330*/  LDSM.16.MT88.4 R60, [R116+0xdc00] ;  /* 0x00dc0000743c783b */ /* 0x000eac0000004200 */
[----:B------:R-:W-:Y:S10]  /*e340*/  MUFU.EX2 R140, R140 ;  /* 0x0000008c008c7308 */ /* 0x000ff40000000800 */
[----:B------:R-:W5:Y:S01]  /*e350*/  MUFU.EX2 R141, R141 ;  /* 0x0000008d008d7308 */ /* 0x000f620000000800 */
[C---:B-1----:R-:W-:Y:S09]  /*e360*/  HMMA.16816.F32.BF16 R28, R56.reuse, R64, R28 ;  /* 0x00000040381c723c */ /* 0x042ff2000004181c */
[----:B------:R-:W-:Y:S01]  /*e370*/  MUFU.EX2 R120, R120 ;  /* 0x0000007800787308 */ /* 0x000fe20000000800 */
[C---:B------:R-:W-:Y:S01]  /*e380*/  HMMA.16816.F32.BF16 R32, R56.reuse, R66, R32 ;  /* 0x000000423820723c */ /* 0x040fe20000041820 */
[----:B------:R-:W1:Y:S08]  /*e390*/  LDSM.16.MT88.4 R64, [R156+0xa000] ;  /* 0x00a000009c40783b */ /* 0x000e700000004200 */
[----:B------:R-:W5:Y:S01]  /*e3a0*/  MUFU.EX2 R121, R121 ;  /* 0x0000007900797308 */ /* 0x000f620000000800 */
[C---:B---3--:R-:W-:Y:S06]  /*e3b0*/  HMMA.16816.F32.BF16 R36, R56.reuse, R68, R36 ;  /* 0x000000443824723c */ /* 0x048fec0000041824 */
[C---:B------:R-:W-:Y:S01]  /*e3c0*/  HMMA.16816.F32.BF16 R40, R56.reuse, R70, R40 ;  /* 0x000000463828723c */ /* 0x040fe20000041828 */
[----:B------:R-:W3:Y:S02]  /*e3d0*/  LDSM.16.MT88.4 R68, [R116+0xa000] ;  /* 0x00a000007444783b */ /* 0x000ee40000004200 */
[----:B------:R-:W-:Y:S03]  /*e3e0*/  MUFU.EX2 R142, R142 ;  /* 0x0000008e008e7308 */ /* 0x000fe60000000800 */
[C---:B--2---:R-:W-:Y:S07]  /*e3f0*/  HMMA.16816.F32.BF16 R44, R56.reuse, R60, R44 ;  /* 0x0000003c382c723c */ /* 0x044fee000004182c */
[----:B------:R-:W2:Y:S01]  /*e400*/  MUFU.EX2 R143, R143 ;  /* 0x0000008f008f7308 */ /* 0x000ea20000000800 */
[----:B------:R-:W-:Y:S01]  /*e410*/  HMMA.16816.F32.BF16 R48, R56, R62, R48 ;  /* 0x0000003e3830723c */ /* 0x000fe20000041830 */
[----:B------:R-:W4:Y:S08]  /*e420*/  LDSM.16.MT88.4 R60, [R116+0xc000] ;  /* 0x00c00000743c783b */ /* 0x000f300000004200 */
[----:B------:R-:W-:Y:S02]  /*e430*/  MUFU.EX2 R144, R144 ;  /* 0x0000009000907308 */ /* 0x000fe40000000800 */
[----:B------:R-:W-:Y:S02]  /*e440*/  F2FP.BF16.F32.PACK_AB R56, R128, R113 ;  /* 0x000000718038723e */ /* 0x000fe400000010ff */
[----:B------:R-:W-:Y:S02]  /*e450*/  F2FP.BF16.F32.PACK_AB R57, R129, R112 ;  /* 0x000000708139723e */ /* 0x000fe400000010ff */
[----:B------:R-:W-:Y:S04]  /*e460*/  F2FP.BF16.F32.PACK_AB R58, R131, R130 ;  /* 0x00000082833a723e */ /* 0x000fe800000010ff */
[----:B------:R-:W2:Y:S01]  /*e470*/  MUFU.EX2 R117, R117 ;  /* 0x0000007500757308 */ /* 0x000ea20000000800 */
[----:B------:R-:W-:Y:S07]  /*e480*/  F2FP.BF16.F32.PACK_AB R59, R133, R132 ;  /* 0x00000084853b723e */ /* 0x000fee00000010ff */
[C---:B-1----:R-:W-:Y:S02]  /*e490*/  HMMA.16816.F32.BF16 R4, R56.reuse, R64, R4 ;  /* 0x000000403804723c */ /* 0x042fe40000041804 */
[----:B------:R-:W-:Y:S04]  /*e4a0*/  MUFU.EX2 R52, R52 ;  /* 0x0000003400347308 */ /* 0x000fe80000000800 */
[C---:B------:R-:W-:Y:S01]  /*e4b0*/  HMMA.16816.F32.BF16 R8, R56.reuse, R66, R8 ;  /* 0x000000423808723c */ /* 0x040fe20000041808 */
[----:B------:R-:W1:Y:S05]  /*e4c0*/  LDSM.16.MT88.4 R64, [R156+0xe000] ;  /* 0x00e000009c40783b */ /* 0x000e6a0000004200 */
[----:B------:R-:W2:Y:S01]  /*e4d0*/  MUFU.EX2 R55, R55 ;  /* 0x0000003700377308 */ /* 0x000ea20000000800 */
[C---:B---3--:R-:W-:Y:S06]  /*e4e0*/  HMMA.16816.F32.BF16 R12, R56.reuse, R68, R12 ;  /* 0x00000044380c723c */ /* 0x048fec000004180c */
[C---:B------:R-:W-:Y:S01]  /*e4f0*/  HMMA.16816.F32.BF16 R16, R56.reuse, R70, R16 ;  /* 0x000000463810723c */ /* 0x040fe20000041810 */
[----:B------:R-:W3:Y:S05]  /*e500*/  LDSM.16.MT88.4 R68, [R116+0xe000] ;  /* 0x00e000007444783b */ /* 0x000eea0000004200 */
[C---:B------:R-:W-:Y:S06]  /*e510*/  HMMA.16816.F32.BF16 R20, R56.reuse, R72, R20 ;  /* 0x000000483814723c */ /* 0x040fec0000041814 */
[C---:B------:R-:W-:Y:S01]  /*e520*/  HMMA.16816.F32.BF16 R24, R56.reuse, R74, R24 ;  /* 0x0000004a3818723c */ /* 0x040fe20000041818 */
[----:B------:R-:W5:Y:S05]  /*e530*/  LDSM.16.MT88.4 R72, [R156+0xa400] ;  /* 0x00a400009c48783b */ /* 0x000f6a0000004200 */
[C---:B----4-:R-:W-:Y:S06]  /*e540*/  HMMA.16816.F32.BF16 R28, R56.reuse, R60, R28 ;  /* 0x0000003c381c723c */ /* 0x050fec000004181c */
[C---:B------:R-:W-:Y:S05]  /*e550*/  HMMA.16816.F32.BF16 R32, R56.reuse, R62, R32 ;  /* 0x0000003e3820723c */ /* 0x040fea0000041820 */
[----:B------:R-:W-:Y:S01]  /*e560*/  F2FP.BF16.F32.PACK_AB R60, R54, R53 ;  /* 0x00000035363c723e */ /* 0x000fe200000010ff */
[C---:B-1----:R-:W-:Y:S05]  /*e570*/  HMMA.16816.F32.BF16 R36, R56.reuse, R64, R36 ;  /* 0x000000403824723c */ /* 0x042fea0000041824 */
[----:B------:R-:W-:Y:S01]  /*e580*/  F2FP.BF16.F32.PACK_AB R61, R135, R134 ;  /* 0x00000086873d723e */ /* 0x000fe200000010ff */
[C---:B------:R-:W-:Y:S01]  /*e590*/  HMMA.16816.F32.BF16 R40, R56.reuse, R66, R40 ;  /* 0x000000423828723c */ /* 0x040fe20000041828 */
[----:B------:R-:W1:Y:S04]  /*e5a0*/  LDSM.16.MT88.4 R64, [R156+0xc400] ;  /* 0x00c400009c40783b */ /* 0x000e680000004200 */
[----:B------:R-:W-:Y:S01]  /*e5b0*/  F2FP.BF16.F32.PACK_AB R62, R137, R136 ;  /* 0x00000088893e723e */ /* 0x000fe200000010ff */
[C---:B---3--:R-:W-:Y:S05]  /*e5c0*/  HMMA.16816.F32.BF16 R44, R56.reuse, R68, R44 ;  /* 0x00000044382c723c */ /* 0x048fea000004182c */
[----:B------:R-:W-:Y:S01]  /*e5d0*/  F2FP.BF16.F32.PACK_AB R63, R139, R138 ;  /* 0x0000008a8b3f723e */ /* 0x000fe200000010ff */
[----:B------:R-:W-:Y:S01]  /*e5e0*/  HMMA.16816.F32.BF16 R48, R56, R70, R48 ;  /* 0x000000463830723c */ /* 0x000fe20000041830 */
[----:B------:R-:W3:Y:S05]  /*e5f0*/  LDSM.16.MT88.4 R56, [R116+0xc400] ;  /* 0x00c400007438783b */ /* 0x000eea0000004200 */
[C---:B-----5:R-:W-:Y:S03]  /*e600*/  HMMA.16816.F32.BF16 R4, R60.reuse, R72, R4 ;  /* 0x000000483c04723c */ /* 0x060fe60000041804 */
[----:B------:R-:W4:Y:S03]  /*e610*/  LDSM.16.MT88.4 R68, [R156+0xe400] ;  /* 0x00e400009c44783b */ /* 0x000f260000004200 */
[C---:B------:R-:W-:Y:S05]  /*e620*/  HMMA.16816.F32.BF16 R8, R60.reuse, R74, R8 ;  /* 0x0000004a3c08723c */ /* 0x040fea0000041808 */
[----:B------:R-:W5:Y:S01]  /*e630*/  LDSM.16.MT88.4 R72, [R116+0xe400] ;  /* 0x00e400007448783b */ /* 0x000f620000004200 */
[C---:B------:R-:W-:Y:S06]  /*e640*/  HMMA.16816.F32.BF16 R12, R60.reuse, R76, R12 ;  /* 0x0000004c3c0c723c */ /* 0x040fec000004180c */
[C---:B------:R-:W-:Y:S01]  /*e650*/  HMMA.16816.F32.BF16 R16, R60.reuse, R78, R16 ;  /* 0x0000004e3c10723c */ /* 0x040fe20000041810 */
[----:B------:R-:W-:Y:S05]  /*e660*/  LDSM.16.MT88.4 R76, [R116+0xa800] ;  /* 0x00a80000744c783b */ /* 0x000fea0000004200 */
[C---:B-1----:R-:W-:Y:S06]  /*e670*/  HMMA.16816.F32.BF16 R20, R60.reuse, R64, R20 ;  /* 0x000000403c14723c */ /* 0x042fec0000041814 */
[C---:B------:R-:W-:Y:S01]  /*e680*/  HMMA.16816.F32.BF16 R24, R60.reuse, R66, R24 ;  /* 0x000000423c18723c */ /* 0x040fe20000041818 */
[----:B------:R-:W1:Y:S05]  /*e690*/  LDSM.16.MT88.4 R64, [R156+0xa800] ;  /* 0x00a800009c40783b */ /* 0x000e6a0000004200 */
        /* <DEDUP_REMOVED lines=8> */
[C---:B-----5:R-:W-:Y:S05]  /*e720*/  HMMA.16816.F32.BF16 R44, R60.reuse, R72, R44 ;  /* 0x000000483c2c723c */ /* 0x060fea000004182c */
[----:B------:R-:W-:Y:S01]  /*e730*/  F2FP.BF16.F32.PACK_AB R59, R141, R140 ;  /* 0x0000008c8d3b723e */ /* 0x000fe200000010ff */
[----:B------:R-:W-:Y:S01]  /*e740*/  HMMA.16816.F32.BF16 R48, R60, R74, R48 ;  /* 0x0000004a3c30723c */ /* 0x000fe20000041830 */
[----:B------:R-:W4:Y:S05]  /*e750*/  LDSM.16.MT88.4 R60, [R116+0xc800] ;  /* 0x00c80000743c783b */ /* 0x000f2a0000004200 */
[C---:B-1----:R-:W-:Y:S03]  /*e760*/  HMMA.16816.F32.BF16 R4, R56.reuse, R64, R4 ;  /* 0x000000403804723c */ /* 0x042fe60000041804 */
[----:B------:R-:W-:Y:S03]  /*e770*/  LDSM.16.MT88.4 R72, [R116+0xe800] ;  /* 0x00e800007448783b */ /* 0x000fe60000004200 */
[C---:B------:R-:W-:Y:S05]  /*e780*/  HMMA.16816.F32.BF16 R8, R56.reuse, R66, R8 ;  /* 0x000000423808723c */ /* 0x040fea0000041808 */
[----:B------:R-:W1:Y:S01]  /*e790*/  LDSM.16.MT88.4 R64, [R156+0xe800] ;  /* 0x00e800009c40783b */ /* 0x000e620000004200 */
[C---:B------:R-:W-:Y:S06]  /*e7a0*/  HMMA.16816.F32.BF16 R12, R56.reuse, R76, R12 ;  /* 0x0000004c380c723c */ /* 0x040fec000004180c */
[C---:B------:R-:W-:Y:S01]  /*e7b0*/  HMMA.16816.F32.BF16 R16, R56.reuse, R78, R16 ;  /* 0x0000004e3810723c */ /* 0x040fe20000041810 */
[----:B------:R-:W-:Y:S05]  /*e7c0*/  LDSM.16.MT88.4 R76, [R156+0xec00] ;  /* 0x00ec00009c4c783b */ /* 0x000fea0000004200 */
[C---:B---3--:R-:W-:Y:S06]  /*e7d0*/  HMMA.16816.F32.BF16 R20, R56.reuse, R68, R20 ;  /* 0x000000443814723c */ /* 0x048fec0000041814 */
[C---:B------:R-:W-:Y:S05]  /*e7e0*/  HMMA.16816.F32.BF16 R24, R56.reuse, R70, R24 ;  /* 0x000000463818723c */ /* 0x040fea0000041818 */
[----:B------:R-:W-:Y:S01]  /*e7f0*/  F2FP.BF16.F32.PACK_AB R68, R121, R120 ;  /* 0x000000787944723e */ /* 0x000fe200000010ff */
[C---:B----4-:R-:W-:Y:S05]  /*e800*/  HMMA.16816.F32.BF16 R28, R56.reuse, R60, R28 ;  /* 0x0000003c381c723c */ /* 0x050fea000004181c */
[----:B--2---:R-:W-:Y:S01]  /*e810*/  F2FP.BF16.F32.PACK_AB R69, R143, R142 ;  /* 0x0000008e8f45723e */ /* 0x004fe200000010ff */
[C---:B------:R-:W-:Y:S05]  /*e820*/  HMMA.16816.F32.BF16 R32, R56.reuse, R62, R32 ;  /* 0x0000003e3820723c */ /* 0x040fea0000041820 */
[----:B------:R-:W-:Y:S01]  /*e830*/  FADD.FTZ R60, R90, R87 ;  /* 0x000000575a3c7221 */ /* 0x000fe20000010000 */
[----:B------:R-:W-:Y:S01]  /*e840*/  F2FP.BF16.F32.PACK_AB R70, R117, R144 ;  /* 0x000000907546723e */ /* 0x000fe200000010ff */
[----:B------:R-:W-:Y:S01]  /*e850*/  LDSM.16.MT88.4 R84, [R116+0xcc00] ;  /* 0x00cc00007454783b */ /* 0x000fe20000004200 */
[----:B------:R-:W-:Y:S01]  /*e860*/  F2FP.BF16.F32.PACK_AB R71, R55, R52 ;  /* 0x000000343747723e */ /* 0x000fe200000010ff */
[C---:B-1----:R-:W-:Y:S03]  /*e870*/  HMMA.16816.F32.BF16 R36, R56.reuse, R64, R36 ;  /* 0x000000403824723c */ /* 0x042fe60000041824 */
[----:B------:R-:W-:Y:S03]  /*e880*/  FADD.FTZ R60, R93, R60 ;  /* 0x0000003c5d3c7221 */ /* 0x000fe60000010000 */
[C---:B------:R-:W-:Y:S01]  /*e890*/  HMMA.16816.F32.BF16 R40, R56.reuse, R66, R40 ;  /* 0x000000423828723c */ /* 0x040fe20000041828 */
[----:B------:R-:W1:Y:S04]  /*e8a0*/  LDSM.16.MT88.4 R92, [R156+0xcc00] ;  /* 0x00cc00009c5c783b */ /* 0x000e680000004200 */
[----:B------:R-:W-:Y:S01]  /*e8b0*/  FADD.FTZ R97, R97, R60 ;  /* 0x0000003c61617221 */ /* 0x000fe20000010000 */
[C---:B------:R-:W-:Y:S05]  /*e8c0*/  HMMA.16816.F32.BF16 R44, R56.reuse, R72, R44 ;  /* 0x00000048382c723c */ /* 0x040fea000004182c */
[----:B------:R-:W-:Y:S01]  /*e8d0*/  FADD.FTZ R96, R96, R97 ;  /* 0x0000006160607221 */ /* 0x000fe20000010000 */
[----:B------:R-:W-:Y:S05]  /*e8e0*/  HMMA.16816.F32.BF16 R48, R56, R74, R48 ;  /* 0x0000004a3830723c */ /* 0x000fea0000041830 */
[----:B------:R-:W-:Y:S02]  /*e8f0*/  FADD.FTZ R99, R99, R96 ;  /* 0x0000006063637221 */ /* 0x000fe40000010000 */
[----:B------:R-:W-:Y:S04]  /*e900*/  FADD.FTZ R56, R112, R107 ;  /* 0x0000006b70387221 */ /* 0x000fe80000010000 */
[----:B------:R-:W-:Y:S01]  /*e910*/  FADD.FTZ R106, R106, R99 ;  /* 0x000000636a6a7221 */ /* 0x000fe20000010000 */
[----:B------:R-:W-:Y:S03]  /*e920*/  FADD.FTZ R129, R129, R56 ;  /* 0x0000003881817221 */ /* 0x000fe60000010000 */
[----:B------:R-:W-:Y:S01]  /*e930*/  FADD.FTZ R3, R113, R106 ;  /* 0x0000006a71037221 */ /* 0x000fe20000010000 */
[----:B------:R-:W-:Y:S01]  /*e940*/  FADD.FTZ R132, R132, R129 ;  /* 0x0000008184847221 */ /* 0x000fe20000010000 */
        /* <DEDUP_REMOVED lines=42> */
[----:B------:R-:W-:Y:S06]  /*ebf0*/  @P0 BRA `(.L_x_2796) ;  /* 0xffffffc000e40947 */ /* 0x000fec000383ffff */
.L_x_2792:
        /* <DEDUP_REMOVED lines=194> */
.L_x_2798:
[----:B------:R-:W-:Y:S05]  /*f820*/  BSYNC B0 ;  /* 0x0000000000007941 */ /* 0x000fea0003800000 */
.L_x_2797:
        /* <DEDUP_REMOVED lines=33> */
.L_x_2799:
        /* <DEDUP_REMOVED lines=12> */
.L_x_6465:


//--------------------- .text._ZN5flash24flash_fwd_splitkv_kernelI23Flash_fwd_kernel_traitsILi96ELi64ELi128ELi4ELb0ELb0EN7cutlass10bfloat16_tE19Flash_kernel_traitsILi96ELi64ELi128ELi4ES3_EELb1ELb0ELb1ELb0ELb0ELb0ELb1ELb0EEEvNS_16Flash_fwd_paramsE --------------------------
	.section	.text._ZN5flash24flash_fwd_splitkv_kernelI23Flash_fwd_kernel_traitsILi96ELi64ELi128ELi4ELb0ELb0EN7cutlass10bfloat16_tE19Flash_kernel_traitsILi96ELi64ELi128ELi4ES3_EELb1ELb0ELb1ELb0ELb0ELb0ELb1ELb0EEEvNS_16Flash_fwd_paramsE,"ax",@progbits
	.align	128
        .global         _ZN5flash24flash_fwd_splitkv_kernelI23Flash_fwd_kernel_traitsILi96ELi64ELi128ELi4ELb0ELb0EN7cutlass10bfloat16_tE19Flash_kernel_traitsILi96ELi64ELi128ELi4ES3_EELb1ELb0ELb1ELb0ELb0ELb0ELb1ELb0EEEvNS_16Flash_fwd_paramsE
        .type           _ZN5flash24flash_fwd_splitkv_kernelI23Flash_fwd_kernel_traitsILi96ELi64ELi128ELi4ELb0ELb0EN7cutlass10bfloat16_tE19Flash_kernel_traitsILi96ELi64ELi128ELi4ES3_EELb1ELb0ELb1ELb0ELb0ELb0ELb1ELb0EEEvNS_16Flash_fwd_paramsE,@function
        .size           _ZN5flash24flash_fwd_splitkv_kernelI23Flash_fwd_kernel_traitsILi96ELi64ELi128ELi4ELb0ELb0EN7cutlass10bfloat16_tE19Flash_kernel_traitsILi96ELi64ELi128ELi4ES3_EELb1ELb0ELb1ELb0ELb0ELb0ELb1ELb0EEEvNS_16Flash_fwd_paramsE,(.L_x_6466 - _ZN5flash24flash_fwd_splitkv_kernelI23Flash_fwd_kernel_traitsILi96ELi64ELi128ELi4ELb0ELb0EN7cutlass10bfloat16_tE19Flash_kernel_traitsILi96ELi64ELi128ELi4ES3_EELb1ELb0ELb1ELb0ELb0ELb0ELb1ELb0EEEvNS_16Flash_fwd_paramsE)
        .other          _ZN5flash24flash_fwd_splitkv_kernelI23Flash_fwd_kernel_traitsILi96ELi64ELi128ELi4ELb0ELb0EN7cutlass10bfloat16_tE19Flash_kernel_traitsILi96ELi64ELi128ELi4ES3_EELb1ELb0ELb1ELb0ELb0ELb0ELb1ELb0EEEvNS_16Flash_fwd_paramsE,@"STO_CUDA_ENTRY STV_DEFAULT"
_ZN5flash24flash_fwd_splitkv_kernelI23Flash_fwd_kernel_traitsILi96ELi64ELi128ELi4ELb0ELb0EN7cutlass10bfloat16_tE19Flash_kernel_traitsILi96ELi64ELi128ELi4ES3_EELb1ELb0ELb1ELb0ELb0ELb0ELb1ELb0EEEvNS_16Flash_fwd_paramsE:
.text._ZN5flash24flash_fwd_splitkv_kernelI23Flash_fwd_kernel_traitsILi96ELi64ELi128ELi4ELb0ELb0EN7cutlass10bfloat16_tE19Flash_kernel_traitsILi96ELi64ELi128ELi4ES3_EELb1ELb0ELb1ELb0ELb0ELb0ELb1ELb0EEEvNS_16Flash_fwd_paramsE:
[----:B------:R-:W-:Y:S08]  /*0000*/  LDC R1, c[0x0][0x28] ;  /* 0x00000a00ff017b82 */ /* 0x000ff00000000800 */
[----:B------:R-:W1:Y:S01]  /*0010*/  LDC R5, c[0x0][0x270] ;  /* 0x00009c00ff057b82 */ /* 0x000e620000000800 */
[----:B------:R-:W2:Y:S01]  /*0020*/  S2R R8, SR_CTAID.Z ;  /* 0x0000000000087919 */ /* 0x000ea20000002700 */
[----:B------:R-:W-:Y:S01]  /*0030*/  MOV R2, RZ ;  /* 0x000000ff00027202 */ /* 0x000fe20000000f00 */
[----:B------:R-:W-:-:S05]  /*0040*/  ULDC.64 UR10, c[0x0][0x208] ;  /* 0x00008200000a7ab9 */ /* 0x000fca0000000a00 */
        /* <DEDUP_REMOVED lines=22> */
[-C--:B------:R-:W-:Y:S02]  /*01b0*/  ISETP.GE.U32.AND P3, PT, R0, R5.reuse, PT ;  /* 0x000000050000720c */ /* 0x080fe40003f66070 */
[----:B------:R-:W-:Y:S02]  /*01c0*/  ISETP.NE.AND.EX P1, PT, R7, RZ, PT, P1 ;  /* 0x000000ff0700720c */ /* 0x000fe40003f25310 */
[----:B------:R-:W-:Y:S01]  /*01d0*/  MOV R6, 0xffffffff ;  /* 0xffffffff00067802 */ /* 0x000fe20000000f00 */
[----:B------:R-:W2:Y:S08]  /*01e0*/  LDC.U8 R0, c[0x0][0x3c2] ;  /* 0x0000f080ff007b82 */ /* 0x000eb00000000000 */
[----:B------:R-:W-:Y:S01]  /*01f0*/  @P3 VIADD R185, R185, 0x1 ;  /* 0x00000001b9b93836 */ /* 0x000fe20000000000 */
[----:B------:R-:W-:-:S05]  /*0200*/  @!P2 LOP3.LUT R185, RZ, R5, RZ, 0x33, !PT ;  /* 0x00000005ffb9a212 */ /* 0x000fca00078e33ff */
[C---:B---3--:R-:W-:Y:S01]  /*0210*/  IMAD.WIDE R14, R185.reuse, 0x4, R10 ;  /* 0x00000004b90e7825 */ /* 0x048fe200078e020a */
[----:B-1----:R-:W-:Y:S01]  /*0220*/  ISETP.EQ.U32.AND P2, PT, R2, RZ, PT ;  /* 0x000000ff0200720c */ /* 0x002fe20003f42070 */
[----:B------:R-:W1:Y:S03]  /*0230*/  @P0 LDC.64 R10, c[0x0][0x300] ;  /* 0x0000c000ff0a0b82 */ /* 0x000e660000000a00 */
[----:B------:R-:W3:Y:S04]  /*0240*/  @P1 LDG.E R6, desc[UR10][R14.64] ;  /* 0x0000000a0e061981 */ /* 0x000ee8000c1e1900 */
[----:B------:R-:W3:Y:S01]  /*0250*/  @P1 LDG.E R7, desc[UR10][R14.64+0x4] ;  /* 0x0000040a0e071981 */ /* 0x000ee2000c1e1900 */
[----:B--2---:R-:W-:Y:S01]  /*0260*/  ISETP.NE.AND P3, PT, R0, RZ, PT ;  /* 0x000000ff0000720c */ /* 0x004fe20003f65270 */
[----:B----4-:R-:W-:Y:S01]  /*0270*/  IMAD.WIDE R12, R185, 0x4, R12 ;  /* 0x00000004b90c7825 */ /* 0x010fe200078e020c */
[----:B------:R-:W-:-:S02]  /*0280*/  MOV R0, 0xffffffff ;  /* 0xffffffff00007802 */ /* 0x000fc40000000f00 */
[----:B------:R-:W-:Y:S01]  /*0290*/  ISETP.EQ.OR.EX P2, PT, R3, RZ, !P3, P2 ;  /* 0x000000ff0300720c */ /* 0x000fe20005f42720 */
[----:B------:R-:W-:-:S12]  /*02a0*/  IMAD.MOV.U32 R9, RZ, RZ, RZ ;  /* 0x000000ffff097224 */ /* 0x000fd800078e00ff */
[----:B------:R2:W5:Y:S01]  /*02b0*/  @!P2 LDG.E R0, desc[UR10][R12.64] ;  /* 0x0000000a0c00a981 */ /* 0x000562000c1e1900 */
[----:B-1----:R-:W-:Y:S01]  /*02c0*/  @P0 IMAD.WIDE R10, R185, 0x4, R10 ;  /* 0x00000004b90a0825 */ /* 0x002fe200078e020a */
[----:B------:R-:W1:Y:S04]  /*02d0*/  S2R R23, SR_CTAID.X ;  /* 0x0000000000177919 */ /* 0x000e680000002500 */
[----:B------:R2:W5:Y:S01]  /*02e0*/  @P0 LDG.E R9, desc[UR10][R10.64] ;  /* 0x0000000a0a090981 */ /* 0x000562000c1e1900 */
[----:B------:R-:W-:Y:S01]  /*02f0*/  ISETP.NE.U32.AND P0, PT, R2, RZ, PT ;  /* 0x000000ff0200720c */ /* 0x000fe20003f05070 */
[----:B------:R-:W4:Y:S03]  /*0300*/  S2R R4, SR_CTAID.Y ;  /* 0x0000000000047919 */ /* 0x000f260000002600 */
[----:B------:R-:W-:-:S02]  /*0310*/  ISETP.NE.AND.EX P0, PT, R3, RZ, PT, P0 ;  /* 0x000000ff0300720c */ /* 0x000fc40003f05300 */
[----:B------:R-:W-:-:S05]  /*0320*/  IADD3 R2, -R185, RZ, RZ ;  /* 0x000000ffb9027210 */ /* 0x000fca0007ffe1ff */
[----:B------:R-:W-:Y:S02]  /*0330*/  IMAD R8, R5, R2, R8 ;  /* 0x0000000205087224 */ /* 0x000fe400078e0208 */
[----:B---3--:R-:W-:-:S06]  /*0340*/  @P1 IMAD.IADD R124, R7, 0x1, -R6 ;  /* 0x00000001077c1824 */ /* 0x008fcc00078e0a06 */
[----:B------:R-:W3:Y:S01]  /*0350*/  @!P1 LDC R124, c[0x0][0x2c4] ;  /* 0x0000b100ff7c9b82 */ /* 0x000ee20000000800 */
[----:B-12-4-:R-:W-:Y:S05]  /*0360*/  @!P0 BRA `(.L_x_2800) ;  /* 0x0000000000108947 */ /* 0x016fea0003800000 */
[----:B------:R-:W2:Y:S02]  /*0370*/  @P3 LDG.E R3, desc[UR10][R12.64+0x4] ;  /* 0x0000040a0c033981 */ /* 0x000ea4000c1e1900 */
[----:B--2--5:R-:W-:-:S06]  /*0380*/  @P3 IADD3 R10, R3, -R0, RZ ;  /* 0x80000000030a3210 */ /* 0x024fcc0007ffe0ff */
[----:B------:R2:W5:Y:S01]  /*0390*/  @!P3 LDG.E R10, desc[UR10][R12.64] ;  /* 0x0000000a0c0ab981 */ /* 0x000562000c1e1900 */
[----:B------:R-:W-:Y:S05]  /*03a0*/  BRA `(.L_x_2801) ;  /* 0x0000000000047947 */ /* 0x000fea0003800000 */
.L_x_2800:
[----:B------:R-:W1:Y:S02]  /*03b0*/  LDC R10, c[0x0][0x2c8] ;  /* 0x0000b200ff0a7b82 */ /* 0x000e640000000800 */
.L_x_2801:
[----:B------:R-:W4:Y:S02]  /*03c0*/  LDC.64 R2, c[0x0][0x308] ;  /* 0x0000c200ff027b82 */ /* 0x000f240000000a00 */
[----:B----4-:R-:W-:-:S04]  /*03d0*/  ISETP.NE.U32.AND P3, PT, R2, RZ, PT ;  /* 0x000000ff0200720c */ /* 0x010fc80003f65070 */
[----:B------:R-:W-:-:S13]  /*03e0*/  ISETP.NE.AND.EX P3, PT, R3, RZ, PT, P3 ;  /* 0x000000ff0300720c */ /* 0x000fda0003f65330 */
[----:B------:R-:W4:Y:S02]  /*03f0*/  @P3 LDC.64 R2, c[0x0][0x308] ;  /* 0x0000c200ff023b82 */ /* 0x000f240000000a00 */
[----:B----4-:R-:W-:-:S05]  /*0400*/  @P3 IMAD.WIDE R2, R185, 0x4, R2 ;  /* 0x00000004b9023825 */ /* 0x010fca00078e0202 */
[----:B------:R4:W5:Y:S01]  /*0410*/  @P3 LDG.E R18, desc[UR10][R2.64] ;  /* 0x0000000a02123981 */ /* 0x000962000c1e1900 */
[----:B------:R-:W-:-:S05]  /*0420*/  IMAD.SHL.U32 R127, R23, 0x40, RZ ;  /* 0x00000040177f7824 */ /* 0x000fca00078e00ff */
[----:B---3--:R-:W-:-:S13]  /*0430*/  ISETP.GT.AND P0, PT, R124, R127, PT ;  /* 0x0000007f7c00720c */ /* 0x008fda0003f04270 */
[----:B------:R-:W-:Y:S05]  /*0440*/  @!P0 EXIT ;  /* 0x000000000000894d */ /* 0x000fea0003800000 */
[----:B------:R-:W2:Y:S01]  /*0450*/  LDC R11, c[0x0][0x10] ;  /* 0x00000400ff0b7b82 */ /* 0x000ea20000000800 */
[----:B-----5:R-:W-:Y:S01]  /*0460*/  @P3 IMAD.IADD R117, R18, 0x1, -R9 ;  /* 0x0000000112753824 */ /* 0x020fe200078e0a09 */
[----:B------:R-:W3:Y:S06]  /*0470*/  S2R R123, SR_TID.X ;  /* 0x00000000007b7919 */ /* 0x000eec0000002100 */
[----:B----4-:R-:W4:Y:S08]  /*0480*/  LDC R3, c[0x0][0x2c8] ;  /* 0x0000b200ff037b82 */ /* 0x010f300000000800 */
[----:B------:R-:W3:Y:S01]  /*0490*/  LDC R120, c[0x0][0x398] ;  /* 0x0000e600ff787b82 */ /* 0x000ee20000000800 */
[----:B--2---:R-:W-:-:S04]  /*04a0*/  IABS R13, R11 ;  /* 0x0000000b000d7213 */ /* 0x004fc80000000000 */
[----:B------:R-:W2:Y:S01]  /*04b0*/  I2F.RP R7, R13 ;  /* 0x0000000d00077306 */ /* 0x000ea20000209400 */
[----:B----4-:R-:W-:-:S05]  /*04c0*/  VIADD R3, R3, 0x7f ;  /* 0x0000007f03037836 */ /* 0x010fca0000000000 */
[----:B------:R-:W-:-:S04]  /*04d0*/  SHF.R.S32.HI R16, RZ, 0x1f, R3 ;  /* 0x0000001fff107819 */ /* 0x000fc80000011403 */
[----:B------:R-:W-:Y:S01]  /*04e0*/  LEA.HI R16, R16, R3, RZ, 0x7 ;  /* 0x0000000310107211 */ /* 0x000fe200078f38ff */
[----:B--2---:R-:W2:Y:S01]  /*04f0*/  MUFU.RCP R20, R7 ;  /* 0x0000000700147308 */ /* 0x004ea20000001000 */
[-C--:B------:R-:W-:Y:S02]  /*0500*/  IABS R3, R11.reuse ;  /* 0x0000000b00037213 */ /* 0x080fe40000000000 */
[----:B------:R-:W-:-:S03]  /*0510*/  LEA.HI.SX32 R16, R16, R11, 0x19 ;  /* 0x0000000b10107211 */ /* 0x000fc600078fcaff */
[----:B------:R-:W-:Y:S02]  /*0520*/  IMAD.MOV R3, RZ, RZ, -R3 ;  /* 0x000000ffff037224 */ /* 0x000fe400078e0a03 */
[----:B------:R-:W-:-:S05]  /*0530*/  VIADD R16, R16, 0xffffffff ;  /* 0xffffffff10107836 */ /* 0x000fca0000000000 */
[----:B------:R-:W-:Y:S02]  /*0540*/  IABS R14, R16 ;  /* 0x00000010000e7213 */ /* 0x000fe40000000000 */
[----:B------:R-:W-:Y:S01]  /*0550*/  LOP3.LUT R16, R16, R11, RZ, 0x3c, !PT ;  /* 0x0000000b10107212 */ /* 0x000fe200078e3cff */
[----:B--2---:R-:W-:-:S03]  /*0560*/  VIADD R20, R20, 0xffffffe ;  /* 0x0ffffffe14147836 */ /* 0x004fc60000000000 */
[----:B------:R-:W-:Y:S01]  /*0570*/  ISETP.GE.AND P0, PT, R16, RZ, PT ;  /* 0x000000ff1000720c */ /* 0x000fe20003f06270 */
[----:B------:R-:W2:Y:S02]  /*0580*/  F2I.FTZ.U32.TRUNC.NTZ R21, R20 ;  /* 0x0000001400157305 */ /* 0x000ea4000021f000 */
        /* <DEDUP_REMOVED lines=8> */
[----:B------:R-:W4:-:S12]  /*0610*/  @!P3 LDC.64 R2, c[0x0][0x318] ;  /* 0x0000c600ff02bb82 */ /* 0x000f180000000a00 */
[----:B------:R-:W-:Y:S02]  /*0620*/  @!P1 IMAD.IADD R14, R14, 0x1, -R13 ;  /* 0x000000010e0e9824 */ /* 0x000fe400078e0a0d */
[----:B------:R-:W-:Y:S01]  /*0630*/  @!P1 VIADD R12, R12, 0x1 ;  /* 0x000000010c0c9836 */ /* 0x000fe20000000000 */
[----:B------:R-:W-:Y:S02]  /*0640*/  ISETP.NE.AND P1, PT, R11, RZ, PT ;  /* 0x000000ff0b00720c */ /* 0x000fe40003f25270 */
[----:B------:R-:W-:Y:S02]  /*0650*/  ISETP.GE.U32.AND P4, PT, R14, R13, PT ;  /* 0x0000000d0e00720c */ /* 0x000fe40003f86070 */
[----:B----4-:R-:W-:Y:S02]  /*0660*/  @!P3 ISETP.NE.U32.AND P2, PT, R2, RZ, PT ;  /* 0x000000ff0200b20c */ /* 0x010fe40003f45070 */
        /* <DEDUP_REMOVED lines=8> */
[----:B---3--:R-:W-:Y:S01]  /*06f0*/  IADD3 R2, R2, R120, R117 ;  /* 0x0000007802027210 */ /* 0x008fe20007ffe075 */
        /* <DEDUP_REMOVED lines=37> */
[----:B------:R-:W-:-:S03]  /*0950*/  VIADD R8, R2, 0x20 ;  /* 0x0000002002087836 */ /* 0x000fc60000000000 */
[----:B------:R-:W-:Y:S01]  /*0960*/  LEA.HI.X.SX32 R0, R6, R13, 0x1, P0 ;  /* 0x0000000d06007211 */ /* 0x000fe200000f0eff */
[----:B------:R-:W-:Y:S01]  /*0970*/  VIADD R6, R2, 0x40 ;  /* 0x0000004002067836 */ /* 0x000fe20000000000 */
[----:B------:R-:W-:Y:S02]  /*0980*/  LEA R10, P1, R9, UR4, 0x2 ;  /* 0x00000004090a7c11 */ /* 0x000fe4000f8210ff */
[-C--:B------:R-:W-:Y:S02]  /*0990*/  ISETP.GE.AND P0, PT, R11, R124.reuse, PT ;  /* 0x0000007c0b00720c */ /* 0x080fe40003f06270 */
        /* <DEDUP_REMOVED lines=10> */
.L_x_2804:
[----:B------:R-:W-:Y:S05]  /*0a40*/  BSYNC B0 ;  /* 0x0000000000007941 */ /* 0x000fea0003800000 */
.L_x_2803:
        /* <DEDUP_REMOVED lines=10> */
.L_x_2806:
[----:B------:R-:W-:Y:S05]  /*0af0*/  BSYNC B0 ;  /* 0x0000000000007941 */ /* 0x000fea0003800000 */
.L_x_2805:
        /* <DEDUP_REMOVED lines=11> */
.L_x_2808:
[----:B------:R-:W-:Y:S05]  /*0bb0*/  BSYNC B0 ;  /* 0x0000000000007941 */ /* 0x000fea0003800000 */
.L_x_2807:
        /* <DEDUP_REMOVED lines=9> */
.L_x_2810:
[----:B------:R-:W-:Y:S05]  /*0c50*/  BSYNC B0 ;  /* 0x0000000000007941 */ /* 0x000fea0003800000 */
.L_x_2809:
        /* <DEDUP_REMOVED lines=15> */
.L_x_2802:
        /* <DEDUP_REMOVED lines=24> */
.L_x_2811:
        /* <DEDUP_REMOVED lines=30> */
[----:B------:R-:W4:Y:S01]  /*10b0*/  LDG.E R0, desc[UR10][R18.64] ;  /* 0x0000000a12007981 */ /* 0x000f22000c1e1900 */
[----:B--2---:R-:W-:Y:S01]  /*10c0*/  IABS R2, R13 ;  /* 0x0000000d00027213 */ /* 0x004fe20000000000 */
[----:B-----5:R-:W-:-:S03]  /*10d0*/  IMAD.MOV R14, RZ, RZ, -R15 ;  /* 0x000000ffff0e7224 */ /* 0x020fc600078e0a0f */
        /* <DEDUP_REMOVED lines=46> */
.L_x_2812:
        /* <DEDUP_REMOVED lines=49> */
.L_x_2814:
        /* <DEDUP_REMOVED lines=29> */
.L_x_2813:
        /* <DEDUP_REMOVED lines=23> */
[C---:B------:R-:W-:Y:S01]  /*1a10*/  VIADD R183, R184.reuse, 0x20 ;  /* 0x00000020b8b77836 */ /* 0x040fe20000000000 */
[----:B------:R-:W-:Y:S01]  /*1a20*/  IADD3 R18, P0, R184, R18, RZ ;  /* 0x00000012b8127210 */ /* 0x000fe20007f1e0ff */
[----:B------:R-:W-:Y:S01]  /*1a30*/  IMAD.WIDE R22, R23, 0x40, R20 ;  /* 0x0000004017167825 */ /* 0x000fe200078e0214 */
[----:B------:R-:W-:-:S02]  /*1a40*/  LOP3.LUT R26, R181, 0x18, R184, 0xf8, !PT ;  /* 0x00000018b51a7812 */ /* 0x000fc400078ef8b8 */
[----:B------:R-:W-:Y:S02]  /*1a50*/  SHF.R.U32.HI R181, RZ, 0x3, R181 ;  /* 0x00000003ffb57819 */ /* 0x000fe400000116b5 */
[----:B------:R-:W-:Y:S02]  /*1a60*/  SHF.R.S32.HI R126, RZ, 0x5, R125 ;  /* 0x00000005ff7e7819 */ /* 0x000fe4000001147d */
[----:B------:R-:W-:Y:S02]  /*1a70*/  LOP3.LUT R181, R26, R181, RZ, 0x3c, !PT ;  /* 0x000000b51ab57212 */ /* 0x000fe400078e3cff */
[----:B------:R-:W-:Y:S01]  /*1a80*/  IADD3 R182, R184, 0x40, RZ ;  /* 0x00000040b8b67810 */ /* 0x000fe20007ffe0ff */
[----:B--2---:R-:W-:Y:S01]  /*1a90*/  @P1 IMAD.WIDE.U32 R28, R6, R4, RZ ;  /* 0x00000004061c1225 */ /* 0x004fe200078e00ff */
[----:B------:R-:W-:-:S03]  /*1aa0*/  LEA.HI R4, R15, R20, RZ, 0x1 ;  /* 0x000000140f047211 */ /* 0x000fc600078f08ff */
[----:B------:R-:W-:Y:S01]  /*1ab0*/  @P1 IMAD R5, R6, R5, R29 ;  /* 0x0000000506051224 */ /* 0x000fe200078e021d */
[----:B------:R-:W-:Y:S01]  /*1ac0*/  LOP3.LUT R15, R4, 0x7fffffe, RZ, 0xc0, !PT ;  /* 0x07fffffe040f7812 */ /* 0x000fe200078ec0ff */
[----:B------:R-:W-:Y:S02]  /*1ad0*/  @P1 IMAD.MOV.U32 R4, RZ, RZ, R28 ;  /* 0x000000ffff041224 */ /* 0x000fe400078e001c */
[-C--:B---3--:R-:W-:Y:S01]  /*1ae0*/  @!P1 IMAD R6, R9, R2.reuse, RZ ;  /* 0x0000000209069224 */ /* 0x088fe200078e02ff */
[----:B------:R-:W-:Y:S01]  /*1af0*/  IADD3 R15, R20, -R15, RZ ;  /* 0x8000000f140f7210 */ /* 0x000fe20007ffe0ff */
[----:B------:R-:W-:Y:S01]  /*1b00*/  @!P1 IMAD.WIDE.U32 R26, R185, R2, RZ ;  /* 0x00000002b91a9225 */ /* 0x000fe200078e00ff */
[----:B------:R-:W-:-:S03]  /*1b10*/  SHF.R.S32.HI R9, RZ, 0x1f, R8 ;  /* 0x0000001fff097819 */ /* 0x000fc60000011408 */
        /* <DEDUP_REMOVED lines=10> */
[----:B------:R-:W-:-:S02]  /*1bc0*/  UMOV UR4, 0x400 ;  /* 0x0000040000047882 */ /* 0x000fc40000000000 */
[----:B-1----:R-:W-:Y:S01]  /*1bd0*/  ULEA UR4, UR8, UR4, 0x18 ;  /* 0x0000000408047291 */ /* 0x002fe2000f8ec03f */
[----:B------:R-:W-:Y:S01]  /*1be0*/  IMAD.X R27, R3, 0x1, R5, P0 ;  /* 0x00000001031b7824 */ /* 0x000fe200000e0605 */
[-C--:B------:R-:W-:Y:S01]  /*1bf0*/  ISETP.GE.AND P0, PT, R20, R174.reuse, PT ;  /* 0x000000ae1400720c */ /* 0x080fe20003f06270 */
[----:B------:R-:W-:Y:S02]  /*1c00*/  IMAD R29, R9, UR6, RZ ;  /* 0x00000006091d7c24 */ /* 0x000fe4000f8e02ff */
        /* <DEDUP_REMOVED lines=48> */
.L_x_2816:
[----:B------:R-:W-:Y:S05]  /*1f10*/  BSYNC B0 ;  /* 0x0000000000007941 */ /* 0x000fea0003800000 */
.L_x_2815:
        /* <DEDUP_REMOVED lines=40> */
.L_x_2818:
[----:B------:R-:W-:Y:S05]  /*21a0*/  BSYNC B0 ;  /* 0x0000000000007941 */ /* 0x000fea0003800000 */
.L_x_2817:
        /* <DEDUP_REMOVED lines=44> */
.L_x_2820:
[----:B------:R-:W-:Y:S05]  /*2470*/  BSYNC B0 ;  /* 0x0000000000007941 */ /* 0x000fea0003800000 */
.L_x_2819:
        /* <DEDUP_REMOVED lines=33> */
.L_x_2822:
[----:B------:R-:W-:Y:S05]  /*2690*/  BSYNC B0 ;  /* 0x0000000000007941 */ /* 0x000fea0003800000 */
.L_x_2821:
        /* <DEDUP_REMOVED lines=35> */
.L_x_2824:
[----:B------:R-:W-:Y:S05]  /*28d0*/  BSYNC B0 ;  /* 0x0000000000007941 */ /* 0x000fea0003800000 */
.L_x_2823:
[-C--:B------:R-:W-:Y:S01]  /*28e0*/  ISETP.GE.AND P2, PT, R24, R15.reuse, PT ;  /* 0x0000000f1800720c */ /* 0x080fe20003f46270 */
[----:B------:R-:W-:Y:S01]  /*28f0*/  BSSY B0, `(.L_x_2825) ;  /* 0x0000022000007945 */ /* 0x000fe20003800000 */
[----:B------:R-:W-:-:S11]  /*2900*/  ISETP.GE.AND P1, PT, R20, R15, PT ;  /* 0x0000000f1400720c */ /* 0x000fd60003f26270 */
[----:B------:R-:W-:Y:S05]  /*2910*/  @P2 BRA `(.L_x_2826) ;  /* 0x00000000007c2947 */ /* 0x000fea0003800000 */
[----:B------:R-:W-:Y:S01]  /*2920*/  ULDC UR5, c[0x0][0x2d0] ;  /* 0x0000b40000057ab9 */ /* 0x000fe20000000800 */
[----:B---3--:R-:W-:Y:S01]  /*2930*/  IMAD R26, R129, 0x60, RZ ;  /* 0x00000060811a7824 */ /* 0x008fe200078e02ff */
[----:B------:R-:W-:Y:S01]  /*2940*/  ISETP.GE.AND P5, PT, R184, UR5, PT ;  /* 0x00000005b8007c0c */ /* 0x000fe2000bfa6270 */
[----:B------:R-:W-:Y:S01]  /*2950*/  IMAD.WIDE.U32 R28, R128, 0x60, R132 ;  /* 0x00000060801c7825 */ /* 0x000fe200078e0084 */
[----:B------:R-:W-:Y:S02]  /*2960*/  ISETP.GE.AND P4, PT, R183, UR5, PT ;  /* 0x00000005b7007c0c */ /* 0x000fe4000bf86270 */
[----:B------:R-:W-:Y:S01]  /*2970*/  ISETP.GE.AND P3, PT, R182, UR5, PT ;  /* 0x00000005b6007c0c */ /* 0x000fe2000bf66270 */
[----:B------:R-:W-:-:S08]  /*2980*/  IMAD.IADD R26, R29, 0x1, R26 ;  /* 0x000000011d1a7824 */ /* 0x000fd000078e021a */
[----:B------:R-:W3:Y:S01]  /*2990*/  @!P5 LDC.64 R6, c[0x0][0x218] ;  /* 0x00008600ff06db82 */ /* 0x000ee20000000a00 */
[----:B------:R3:W-:Y:S07]  /*29a0*/  @P5 STS.128 [R181+0x4800], RZ ;  /* 0x004800ffb5005388 */ /* 0x0007ee0000000c00 */
[----:B--2---:R-:W2:Y:S08]  /*29b0*/  @!P4 LDC.64 R4, c[0x0][0x218] ;  /* 0x00008600ff04cb82 */ /* 0x004eb00000000a00 */
[----:B-1--4-:R-:W1:Y:S01]  /*29c0*/  @!P3 LDC.64 R2, c[0x0][0x218] ;  /* 0x00008600ff02bb82 */ /* 0x012e620000000a00 */
[----:B---3--:R-:W-:-:S04]  /*29d0*/  @!P5 LEA R6, P2, R28, R6, 0x1 ;  /* 0x000000061c06d211 */ /* 0x008fc800078408ff */
[C---:B------:R-:W-:Y:S02]  /*29e0*/  @!P5 LEA.HI.X R7, R28.reuse, R7, R26, 0x1, P2 ;  /* 0x000000071c07d211 */ /* 0x040fe400010f0c1a */
[----:B--2---:R-:W-:-:S03]  /*29f0*/  @!P4 LEA R4, P2, R28, R4, 0x1 ;  /* 0x000000041c04c211 */ /* 0x004fc600078408ff */
[----:B------:R-:W-:Y:S01]  /*2a00*/  @!PT LDS RZ, [RZ] ;  /* 0x00000000fffff984 */ /* 0x000fe20000000800 */
[----:B------:R-:W-:Y:S01]  /*2a10*/  @!PT LDS RZ, [RZ] ;  /* 0x00000000fffff984 */ /* 0x000fe20000000800 */
[----:B------:R-:W-:Y:S01]  /*2a20*/  @!PT LDS RZ, [RZ] ;  /* 0x00000000fffff984 */ /* 0x000fe20000000800 */
[----:B------:R2:W-:Y:S01]  /*2a30*/  @!P5 LDGSTS.E.BYPASS.LTC128B.128 [R181+0x4800], desc[UR10][R6.64] ;  /* 0x0480000006b5dfae */ /* 0x0005e2000b901d4a */
[----:B------:R-:W-:-:S03]  /*2a40*/  @!P4 LEA.HI.X R5, R28, R5, R26, 0x1, P2 ;  /* 0x000000051c05c211 */ /* 0x000fc600010f0c1a */
[----:B------:R2:W-:Y:S01]  /*2a50*/  @P4 STS.128 [R181+0x6800], RZ ;  /* 0x006800ffb5004388 */ /* 0x0005e20000000c00 */
        /* <DEDUP_REMOVED lines=10> */
[----:B------:R2:W-:Y:S02]  /*2b00*/  @!P3 LDGSTS.E.BYPASS.LTC128B.128 [R181+0x8800], desc[UR10][R2.64+0x80] ;  /* 0x0880008002b5bfae */ /* 0x0005e4000b901d4a */
.L_x_2826:
[----:B------:R-:W-:Y:S05]  /*2b10*/  BSYNC B0 ;  /* 0x0000000000007941 */ /* 0x000fea0003800000 */
.L_x_2825:
[----:B------:R-:W-:Y:S01]  /*2b20*/  LEA.HI R16, R16, R123, RZ, 0x4 ;  /* 0x0000007b10107211 */ /* 0x000fe200078f20ff */
[----:B------:R-:W0:Y:S01]  /*2b30*/  LDGDEPBAR ;  /* 0x00000000000079af */ /* 0x000e220000000000 */
[----:B-1234-:R-:W-:Y:S01]  /*2b40*/  LOP3.LUT R2, R14, 0xfffffff8, RZ, 0xc0, !PT ;  /* 0xfffffff80e027812 */ /* 0x01efe200078ec0ff */
[----:B------:R-:W-:Y:S01]  /*2b50*/  ULDC.64 UR6, c[0x0][0x3d0] ;  /* 0x0000f40000067ab9 */ /* 0x000fe20000000a00 */
[----:B------:R-:W-:Y:S01]  /*2b60*/  SHF.R.S32.HI R3, RZ, 0x4, R16 ;  /* 0x00000004ff037819 */ /* 0x000fe20000011410 */
[----:B------:R-:W-:Y:S01]  /*2b70*/  IMAD.WIDE.U32 R8, R185, UR6, R8 ;  /* 0x00000006b9087c25 */ /* 0x000fe2000f8e0008 */
[----:B------:R-:W-:Y:S01]  /*2b80*/  LOP3.LUT R122, R16, 0xfffffff0, RZ, 0xc0, !PT ;  /* 0xfffffff0107a7812 */ /* 0x000fe200078ec0ff */
[----:B------:R-:W1:Y:S01]  /*2b90*/  LDC.64 R130, c[0x0][0x250] ;  /* 0x00009400ff827b82 */ /* 0x000e620000000a00 */
[----:B------:R-:W-:Y:S01]  /*2ba0*/  LEA.HI R14, R14, R11, RZ, 0x1 ;  /* 0x0000000b0e0e7211 */ /* 0x000fe200078f08ff */
[----:B------:R-:W-:Y:S01]  /*2bb0*/  IMAD.IADD R2, R123, 0x1, -R2 ;  /* 0x000000017b027824 */ /* 0x000fe200078e0a02 */
[----:B------:R-:W-:Y:S01]  /*2bc0*/  LEA.HI R6, R3, R3, RZ, 0x1 ;  /* 0x0000000303067211 */ /* 0x000fe200078f08ff */
[----:B------:R-:W-:Y:S01]  /*2bd0*/  IMAD.IADD R122, R123, 0x1, -R122 ;  /* 0x000000017b7a7824 */ /* 0x000fe200078e0a7a */
[----:B------:R-:W-:Y:S01]  /*2be0*/  LOP3.LUT R14, R14, 0xfffffffe, RZ, 0xc0, !PT ;  /* 0xfffffffe0e0e7812 */ /* 0x000fe200078ec0ff */
[----:B------:R-:W-:Y:S01]  /*2bf0*/  IMAD.X R17, R21, 0x1, R17, P0 ;  /* 0x0000000115117824 */ /* 0x000fe200000e0611 */
[----:B------:R-:W-:Y:S01]  /*2c00*/  LOP3.LUT R6, R6, 0xfffffffe, RZ, 0xc0, !PT ;  /* 0xfffffffe06067812 */ /* 0x000fe200078ec0ff */
[----:B------:R-:W-:Y:S01]  /*2c10*/  IMAD.IADD R13, R13, 0x1, R10 ;  /* 0x000000010d0d7824 */ /* 0x000fe200078e020a */
[----:B------:R-:W-:Y:S01]  /*2c20*/  LEA.HI R4, R2, R2, RZ, 0x1 ;  /* 0x0000000202047211 */ /* 0x000fe200078f08ff */
[----:B------:R-:W-:Y:S01]  /*2c30*/  IMAD.IADD R5, R11, 0x1, -R14 ;  /* 0x000000010b057824 */ /* 0x000fe200078e0a0e */
[----:B------:R-:W-:Y:S01]  /*2c40*/  LEA.HI R19, R122, R122, RZ, 0x1 ;  /* 0x0000007a7a137211 */ /* 0x000fe200078f08ff */
[----:B------:R-:W-:Y:S01]  /*2c50*/  IMAD.IADD R11, R3, 0x1, -R6 ;  /* 0x00000001030b7824 */ /* 0x000fe200078e0a06 */
[----:B------:R-:W-:Y:S01]  /*2c60*/  LOP3.LUT R7, R4, 0xfffffffe, RZ, 0xc0, !PT ;  /* 0xfffffffe04077812 */ /* 0x000fe200078ec0ff */
[----:B------:R-:W-:Y:S01]  /*2c70*/  IMAD.SHL.U32 R5, R5, 0x8, RZ ;  /* 0x0000000805057824 */ /* 0x000fe200078e00ff */
[----:B------:R-:W-:Y:S01]  /*2c80*/  SHF.R.S32.HI R3, RZ, 0x1, R4 ;  /* 0x00000001ff037819 */ /* 0x000fe20000011404 */
[----:B------:R-:W-:Y:S01]  /*2c90*/  ULDC UR5, c[0x0][0x2e8] ;  /* 0x0000ba0000057ab9 */ /* 0x000fe20000000800 */
[-C--:B------:R-:W-:Y:S01]  /*2ca0*/  ISETP.GE.AND P3, PT, R18, R15.reuse, PT ;  /* 0x0000000f1200720c */ /* 0x080fe20003f66270 */
[----:B------:R-:W-:Y:S01]  /*2cb0*/  IMAD.IADD R14, R2, 0x1, -R7 ;  /* 0x00000001020e7824 */ /* 0x000fe200078e0a07 */
[-C--:B------:R-:W-:Y:S01]  /*2cc0*/  ISETP.GE.AND P5, PT, R22, R15.reuse, PT ;  /* 0x0000000f1600720c */ /* 0x080fe20003fa6270 */
[----:B------:R-:W-:Y:S01]  /*2cd0*/  IMAD.SHL.U32 R2, R3, 0x40, RZ ;  /* 0x0000004003027824 */ /* 0x000fe200078e00ff */
[----:B------:R-:W-:Y:S01]  /*2ce0*/  ISETP.GE.AND P4, PT, R24, R15, PT ;  /* 0x0000000f1800720c */ /* 0x000fe20003f86270 */
[----:B------:R-:W2:Y:S01]  /*2cf0*/  LDC.64 R6, c[0x0][0x3c8] ;  /* 0x0000f200ff067b82 */ /* 0x000ea20000000a00 */
[----:B------:R-:W-:Y:S01]  /*2d00*/  SHF.R.S32.HI R15, RZ, 0x1, R19 ;  /* 0x00000001ff0f7819 */ /* 0x000fe20000011413 */
[----:B------:R-:W-:-:S04]  /*2d10*/  DEPBAR.LE SB0, 0x0 ;  /* 0x000080000000791a */ /* 0x000fc80000000000 */
[----:B------:R-:W-:Y:S01]  /*2d20*/  SHF.R.S32.HI R4, RZ, 0x1f, R19 ;  /* 0x0000001fff047819 */ /* 0x000fe20000011413 */
[-C--:B-1----:R-:W-:Y:S01]  /*2d30*/  IMAD R17, R17, R130.reuse, RZ ;  /* 0x0000008211117224 */ /* 0x082fe200078e02ff */
[----:B------:R-:W-:Y:S02]  /*2d40*/  LOP3.LUT R2, R2, 0xc0, RZ, 0xc0, !PT ;  /* 0x000000c002027812 */ /* 0x000fe400078ec0ff */
[----:B------:R-:W-:Y:S01]  /*2d50*/  LEA.HI R4, R4, R15, RZ, 0x2 ;  /* 0x0000000f04047211 */ /* 0x000fe200078f10ff */
[----:B------:R-:W-:Y:S01]  /*2d60*/  IMAD R17, R118, R131, R17 ;  /* 0x0000008376117224 */ /* 0x000fe200078e0211 */
[----:B------:R-:W-:Y:S01]  /*2d70*/  LOP3.LUT R5, R2, 0x8, R5, 0xf8, !PT ;  /* 0x0000000802057812 */ /* 0x000fe200078ef805 */
[----:B------:R-:W-:Y:S01]  /*2d80*/  IMAD.WIDE.U32 R118, R118, R130, R12 ;  /* 0x0000008276767225 */ /* 0x000fe200078e000c */
[----:B------:R-:W-:Y:S02]  /*2d90*/  LOP3.LUT R4, R4, 0xfffffffc, RZ, 0xc0, !PT ;  /* 0xfffffffc04047812 */ /* 0x000fe400078ec0ff */
[----:B------:R-:W-:-:S02]  /*2da0*/  SHF.R.U32.HI R2, RZ, 0x3, R2 ;  /* 0x00000003ff027819 */ /* 0x000fc40000011602 */
[----:B------:R-:W-:Y:S01]  /*2db0*/  SHF.R.S32.HI R21, RZ, 0x1f, R122 ;  /* 0x0000001fff157819 */ /* 0x000fe2000001147a */
[----:B------:R-:W-:Y:S01]  /*2dc0*/  IMAD.IADD R4, R15, 0x1, -R4 ;  /* 0x000000010f047824 */ /* 0x000fe200078e0a04 */
[----:B------:R-:W-:Y:S02]  /*2dd0*/  SHF.R.S32.HI R15, RZ, 0x1f, R185 ;  /* 0x0000001fff0f7819 */ /* 0x000fe400000114b9 */
[----:B------:R-:W-:Y:S01]  /*2de0*/  LOP3.LUT R2, R5, R2, RZ, 0x3c, !PT ;  /* 0x0000000205027212 */ /* 0x000fe200078e3cff */
[----:B------:R-:W-:Y:S01]  /*2df0*/  IMAD R5, R11, 0x8, R14 ;  /* 0x000000080b057824 */ /* 0x000fe200078e020e */
[----:B------:R-:W-:Y:S01]  /*2e00*/  LOP3.LUT R19, R19, 0x7fffffe, RZ, 0xc0, !PT ;  /* 0x07fffffe13137812 */ /* 0x000fe200078ec0ff */
[----:B------:R-:W-:Y:S01]  /*2e10*/  IMAD R14, R15, UR6, RZ ;  /* 0x000000060f0e7c24 */ /* 0x000fe2000f8e02ff */
[----:B--2---:R-:W-:Y:S01]  /*2e20*/  LEA R18, P0, R8, R6, 0x2 ;  /* 0x0000000608127211 */ /* 0x004fe200078010ff */
[----:B------:R-:W-:Y:S01]  /*2e30*/  IMAD.U32 R172, R5, 0x20, R2 ;  /* 0x0000002005ac7824 */ /* 0x000fe200078e0002 */
[----:B------:R-:W-:Y:S01]  /*2e40*/  LEA.HI R10, R21, R122, RZ, 0x3 ;  /* 0x0000007a150a7211 */ /* 0x000fe200078f18ff */
[----:B------:R-:W-:Y:S01]  /*2e50*/  IMAD R14, R185, UR7, R14 ;  /* 0x00000007b90e7c24 */ /* 0x000fe2000f8e020e */
[----:B------:R-:W-:Y:S01]  /*2e60*/  ULDC.64 UR6, c[0x0][0x220] ;  /* 0x0000880000067ab9 */ /* 0x000fe20000000a00 */
[----:B------:R-:W-:-:S02]  /*2e70*/  IMAD.IADD R122, R122, 0x1, -R19 ;  /* 0x000000017a7a7824 */ /* 0x000fc400078e0a13 */
[----:B------:R-:W-:Y:S02]  /*2e80*/  IMAD.IADD R14, R9, 0x1, R14 ;  /* 0x00000001090e7824 */ /* 0x000fe400078e020e */
[----:B------:R-:W-:Y:S02]  /*2e90*/  IMAD.SHL.U32 R16, R4, 0x40, RZ ;  /* 0x0000004004107824 */ /* 0x000fe400078e00ff */
[----:B------:R-:W-:Y:S01]  /*2ea0*/  IMAD.SHL.U32 R10, R10, 0x20, RZ ;  /* 0x000000200a0a7824 */ /* 0x000fe200078e00ff */
[----:B------:R-:W-:Y:S01]  /*2eb0*/  LEA.HI.X R19, R8, R7, R14, 0x2, P0 ;  /* 0x0000000708137211 */ /* 0x000fe200000f140e */
[----:B------:R-:W-:Y:S01]  /*2ec0*/  IMAD.SHL.U32 R11, R11, 0x8, RZ ;  /* 0x000000080b0b7824 */ /* 0x000fe200078e00ff */
[----:B------:R-:W-:Y:S02]  /*2ed0*/  LOP3.LUT R16, R16, 0xc0, RZ, 0xc0, !PT ;  /* 0x000000c010107812 */ /* 0x000fe400078ec0ff */
[----:B------:R-:W-:Y:S01]  /*2ee0*/  LOP3.LUT R121, R10, 0xffffff00, RZ, 0xc0, !PT ;  /* 0xffffff000a797812 */ /* 0x000fe200078ec0ff */
[----:B------:R1:W5:Y:S01]  /*2ef0*/  LDG.E R2, desc[UR10][R18.64] ;  /* 0x0000000a12027981 */ /* 0x000362000c1e1900 */
[----:B------:R-:W-:-:S02]  /*2f00*/  LOP3.LUT R5, R16, 0x8, R11, 0xf8, !PT ;  /* 0x0000000810057812 */ /* 0x000fc400078ef80b */
[----:B------:R-:W-:Y:S01]  /*2f10*/  SHF.R.U32.HI R16, RZ, 0x3, R16 ;  /* 0x00000003ff107819 */ /* 0x000fe20000011610 */
[----:B------:R-:W-:Y:S01]  /*2f20*/  BAR.SYNC.DEFER_BLOCKING 0x0 ;  /* 0x0000000000007b1d */ /* 0x000fe20000010000 */
[----:B------:R-:W-:Y:S02]  /*2f30*/  IMAD R7, R126, 0x200, R121 ;  /* 0x000002007e077824 */ /* 0x000fe400078e0279 */
[----:B------:R-:W-:Y:S02]  /*2f40*/  LOP3.LUT R5, R5, R16, RZ, 0x3c, !PT ;  /* 0x0000001005057212 */ /* 0x000fe400078e3cff */
[----:B------:R-:W-:Y:S01]  /*2f50*/  IMAD R8, R122, 0x20, R7 ;  /* 0x000000207a087824 */ /* 0x000fe200078e0207 */
[----:B------:R-:W-:Y:S01]  /*2f60*/  LEA R196, P0, R118, UR6, 0x1 ;  /* 0x0000000676c47c11 */ /* 0x000fe2000f8008ff */
[----:B------:R-:W-:Y:S02]  /*2f70*/  IMAD.IADD R6, R119, 0x1, R17 ;  /* 0x0000000177067824 */ /* 0x000fe400078e0211 */
[----:B------:R-:W-:Y:S01]  /*2f80*/  IMAD.IADD R173, R5, 0x1, R8 ;  /* 0x0000000105ad7824 */ /* 0x000fe200078e0208 */
[----:B------:R1:W-:Y:S04]  /*2f90*/  @P1 STS [R181+0x9000], RZ ;  /* 0x009000ffb5001388 */ /* 0x0003e80000000800 */
[----:B------:R1:W-:Y:S04]  /*2fa0*/  @P1 STS [R181+0x9004], RZ ;  /* 0x009004ffb5001388 */ /* 0x0003e80000000800 */
[----:B------:R1:W-:Y:S04]  /*2fb0*/  @P1 STS.64 [R181+0x9008], RZ ;  /* 0x009008ffb5001388 */ /* 0x0003e80000000a00 */
[----:B------:R1:W-:Y:S04]  /*2fc0*/  @P1 STS.128 [R181+0xb000], RZ ;  /* 0x00b000ffb5001388 */ /* 0x0003e80000000c00 */
[----:B------:R1:W-:Y:S01]  /*2fd0*/  @P1 STS.128 [R181+0xd000], RZ ;  /* 0x00d000ffb5001388 */ /* 0x0003e20000000c00 */
        /* <DEDUP_REMOVED lines=32> */
.L_x_2828:
[----:B------:R-:W-:Y:S05]  /*31e0*/  BSYNC B0 ;  /* 0x0000000000007941 */ /* 0x000fea0003800000 */
.L_x_2827:
        /* <DEDUP_REMOVED lines=12> */
[----:B---3--:R-:W-:-:S03]  /*32b0*/  @!P2 LEA R8, P1, R179, R196, 0x1 ;  /* 0x000000c4b308a211 */ /* 0x008fc600078208ff */
        /* <DEDUP_REMOVED lines=18> */
.L_x_2830:
[----:B------:R-:W-:Y:S05]  /*33e0*/  BSYNC B0 ;  /* 0x0000000000007941 */ /* 0x000fea0003800000 */
.L_x_2829:
        /* <DEDUP_REMOVED lines=33> */
.L_x_2832:
[----:B------:R-:W-:Y:S05]  /*3600*/  BSYNC B0 ;  /* 0x0000000000007941 */ /* 0x000fea0003800000 */
.L_x_2831:
        /* <DEDUP_REMOVED lines=36> */
.L_x_2834:
[----:B------:R-:W-:Y:S05]  /*3850*/  BSYNC B0 ;  /* 0x0000000000007941 */ /* 0x000fea0003800000 */
.L_x_2833:
[----:B------:R-:W-:Y:S01]  /*3860*/  LDSM.16.M88.4 R84, [R173] ;  /* 0x00000000ad54783b */ /* 0x000fe20000000200 */
[----:B------:R-:W-:Y:S01]  /*3870*/  LOP3.LUT P0, RZ, R3, 0x2, RZ, 0xc0, !PT ;  /* 0x0000000203ff7812 */ /* 0x000fe2000780c0ff */
[----:B------:R-:W-:Y:S01]  /*3880*/  IMAD.MOV.U32 R3, RZ, RZ, 0x20 ;  /* 0x00000020ff037424 */ /* 0x000fe200078e00ff */
[----:B------:R-:W-:Y:S01]  /*3890*/  LOP3.LUT P1, RZ, R4, 0x2, RZ, 0xc0, !PT ;  /* 0x0000000204ff7812 */ /* 0x000fe2000782c0ff */
[----:B------:R-:W2:Y:S01]  /*38a0*/  LDSM.16.M88.4 R52, [R172+0x3000] ;  /* 0x00300000ac34783b */ /* 0x000ea20000000200 */
[----:B------:R-:W-:Y:S02]  /*38b0*/  IMAD.MOV.U32 R4, RZ, RZ, 0x10 ;  /* 0x00000010ff047424 */ /* 0x000fe400078e00ff */
[----:B------:R-:W-:Y:S01]  /*38c0*/  SEL R3, R3, 0xffffffe0, !P0 ;  /* 0xffffffe003037807 */ /* 0x000fe20004000000 */
[----:B------:R-:W4:Y:S01]  /*38d0*/  LDSM.16.M88.4 R44, [R172+0x3400] ;  /* 0x00340000ac2c783b */ /* 0x000f220000000200 */
[----:B------:R-:W-:Y:S01]  /*38e0*/  IMAD R127, R126, 0x10, R127 ;  /* 0x000000107e7f7824 */ /* 0x000fe200078e027f */
[----:B------:R-:W-:Y:S01]  /*38f0*/  SEL R4, R4, 0xfffffff0, !P1 ;  /* 0xfffffff004047807 */ /* 0x000fe20004800000 */
[----:B------:R-:W-:Y:S01]  /*3900*/  IMAD.SHL.U32 R189, R123, 0x2, RZ ;  /* 0x000000027bbd7824 */ /* 0x000fe200078e00ff */
[----:B------:R-:W4:Y:S01]  /*3910*/  LDSM.16.M88.4 R36, [R172+0x3800] ;  /* 0x00380000ac24783b */ /* 0x000f220000000200 */
[----:B------:R-:W-:-:S02]  /*3920*/  IMAD.IADD R169, R172, 0x1, R3 ;  /* 0x00000001aca97824 */ /* 0x000fc400078e0203 */
[----:B------:R-:W-:Y:S01]  /*3930*/  IMAD R171, R4, 0x2, R173 ;  /* 0x0000000204ab7824 */ /* 0x000fe200078e02ad */
[----:B------:R-:W4:Y:S01]  /*3940*/  LDSM.16.M88.4 R28, [R172+0x3c00] ;  /* 0x003c0000ac1c783b */ /* 0x000f220000000200 */
[----:B------:R-:W-:Y:S01]  /*3950*/  LOP3.LUT R189, R189, 0x6, RZ, 0xc0, !PT ;  /* 0x00000006bdbd7812 */ /* 0x000fe200078ec0ff */
[----:B------:R-:W-:Y:S02]  /*3960*/  IMAD R122, R122, 0x20, R121 ;  /* 0x000000207a7a7824 */ /* 0x000fe400078e0279 */
[----:B------:R-:W4:Y:S02]  /*3970*/  LDSM.16.M88.4 R20, [R172+0x4000] ;  /* 0x00400000ac14783b */ /* 0x000f240000000200 */
[----:B------:R-:W-:Y:S02]  /*3980*/  IMAD.IADD R5, R5, 0x1, R122 ;  /* 0x0000000105057824 */ /* 0x000fe400078e027a */
[----:B-1----:R-:W1:Y:S04]  /*3990*/  LDSM.16.M88.4 R12, [R172+0x4400] ;  /* 0x00440000ac0c783b */ /* 0x002e680000000200 */
[----:B------:R-:W1:Y:S04]  /*39a0*/  LDSM.16.M88.4 R92, [R172+0x4800] ;  /* 0x00480000ac5c783b */ /* 0x000e680000000200 */
[----:B---3--:R-:W3:Y:S04]  /*39b0*/  LDSM.16.M88.4 R8, [R172+0x4c00] ;  /* 0x004c0000ac08783b */ /* 0x008ee80000000200 */
[----:B------:R-:W-:Y:S04]  /*39c0*/  LDSM.16.M88.4 R60, [R171] ;  /* 0x00000000ab3c783b */ /* 0x000fe80000000200 */
[----:B------:R-:W-:Y:S01]  /*39d0*/  LDSM.16.M88.4 R64, [R169+0x4c00] ;  /* 0x004c0000a940783b */ /* 0x000fe20000000200 */
[C---:B--2---:R-:W-:Y:S03]  /*39e0*/  HMMA.16816.F32.BF16 R56, R84.reuse, R52, RZ ;  /* 0x000000345438723c */ /* 0x044fe600000418ff */
[----:B------:R-:W2:Y:S04]  /*39f0*/  LDSM.16.M88.4 R108, [R169+0x3400] ;  /* 0x00340000a96c783b */ /* 0x000ea80000000200 */
[----:B------:R-:W2:Y:S01]  /*3a00*/  LDSM.16.M88.4 R68, [R169+0x3c00] ;  /* 0x003c0000a944783b */ /* 0x000ea20000000200 */
[C---:B----4-:R-:W-:Y:S03]  /*3a10*/  HMMA.16816.F32.BF16 R48, R84.reuse, R44, RZ ;  /* 0x0000002c5430723c */ /* 0x050fe600000418ff */
[----:B------:R-:W-:Y:S03]  /*3a20*/  LDSM.16.M88.4 R72, [R169+0x3000] ;  /* 0x00300000a948783b */ /* 0x000fe60000000200 */
[C---:B------:R-:W-:Y:S01]  /*3a30*/  HMMA.16816.F32.BF16 R40, R84.reuse, R36, RZ ;  /* 0x000000245428723c */ /* 0x040fe200000418ff */
[----:B------:R-:W-:Y:S04]  /*3a40*/  LDSM.16.M88.4 R104, [R169+0x3800] ;  /* 0x00380000a968783b */ /* 0x000fe80000000200 */
[----:B------:R-:W-:Y:S01]  /*3a50*/  LDSM.16.M88.4 R100, [R169+0x4000] ;  /* 0x00400000a964783b */ /* 0x000fe20000000200 */
[C---:B------:R-:W-:Y:S03]  /*3a60*/  HMMA.16816.F32.BF16 R32, R84.reuse, R28, RZ ;  /* 0x0000001c5420723c */ /* 0x040fe600000418ff */
[----:B------:R-:W-:Y:S03]  /*3a70*/  LDSM.16.M88.4 R76, [R169+0x4400] ;  /* 0x00440000a94c783b */ /* 0x000fe60000000200 */
[C---:B------:R-:W-:Y:S01]  /*3a80*/  HMMA.16816.F32.BF16 R24, R84.reuse, R20, RZ ;  /* 0x000000145418723c */ /* 0x040fe200000418ff */
[----:B------:R-:W-:Y:S04]  /*3a90*/  LDSM.16.M88.4 R80, [R173+0x1000] ;  /* 0x00100000ad50783b */ /* 0x000fe80000000200 */
[----:B------:R-:W-:Y:S01]  /*3aa0*/  LDSM.16.M88.4 R112, [R172+0x8400] ;  /* 0x00840000ac70783b */ /* 0x000fe20000000200 */
[C---:B-1----:R-:W-:Y:S03]  /*3ab0*/  HMMA.16816.F32.BF16 R16, R84.reuse, R12, RZ ;  /* 0x0000000c5410723c */ /* 0x042fe600000418ff */
        /* <DEDUP_REMOVED lines=9> */
[C---:B---3--:R-:W-:Y:S06]  /*3b50*/  HMMA.16816.F32.BF16 R88, R84.reuse, R8, RZ ;  /* 0x000000085458723c */ /* 0x048fec00000418ff */
[----:B------:R-:W-:Y:S01]  /*3b60*/  HMMA.16816.F32.BF16 R84, R84, R10, RZ ;  /* 0x0000000a5454723c */ /* 0x000fe200000418ff */
[----:B------:R-:W1:Y:S05]  /*3b70*/  LDSM.16.M88.4 R8, [R169+0x4800] ;  /* 0x00480000a908783b */ /* 0x000e6a0000000200 */
[C---:B--2---:R-:W-:Y:S06]  /*3b80*/  HMMA.16816.F32.BF16 R48, R60.reuse, R108, R48 ;  /* 0x0000006c3c30723c */ /* 0x044fec0000041830 */
        /* <DEDUP_REMOVED lines=16> */
[----:B------:R-:W2:Y:S05]  /*3c90*/  LDSM.16.M88.4 R104, [R172+0x6000] ;  /* 0x00600000ac68783b */ /* 0x000eaa0000000200 */
[C---:B------:R-:W-:Y:S06]  /*3ca0*/  HMMA.16816.F32.BF16 R24, R60.reuse, R100, R24 ;  /* 0x000000643c18723c */ /* 0x040fec0000041818 */
[C---:B------:R-:W-:Y:S01]  /*3cb0*/  HMMA.16816.F32.BF16 R20, R60.reuse, R102, R20 ;  /* 0x000000663c14723c */ /* 0x040fe20000041814 */
[----:B------:R-:W-:Y:S05]  /*3cc0*/  LDSM.16.M88.4 R100, [R172+0x6c00] ;  /* 0x006c0000ac64783b */ /* 0x000fea0000000200 */
[C---:B------:R-:W-:Y:S06]  /*3cd0*/  HMMA.16816.F32.BF16 R16, R60.reuse, R76, R16 ;  /* 0x0000004c3c10723c */ /* 0x040fec0000041810 */
[----:B------:R-:W-:Y:S01]  /*3ce0*/  HMMA.16816.F32.BF16 R12, R60, R78, R12 ;  /* 0x0000004e3c0c723c */ /* 0x000fe2000004180c */
[----:B------:R-:W3:Y:S04]  /*3cf0*/  LDSM.16.M88.4 R60, [R172+0x6800] ;  /* 0x00680000ac3c783b */ /* 0x000ee80000000200 */
[----:B------:R-:W-:Y:S01]  /*3d00*/  LDSM.16.M88.4 R76, [R171+0x1000] ;  /* 0x00100000ab4c783b */ /* 0x000fe20000000200 */
        /* <DEDUP_REMOVED lines=18> */
[C---:B------:R-:W-:Y:S06]  /*3e30*/  HMMA.16816.F32.BF16 R56, R80.reuse, R72, R56 ;  /* 0x000000485038723c */ /* 0x040fec0000041838 */
[C---:B------:R-:W-:Y:S01]  /*3e40*/  HMMA.16816.F32.BF16 R52, R80.reuse, R74, R52 ;  /* 0x0000004a5034723c */ /* 0x040fe20000041834 */
[----:B------:R-:W3:Y:S05]  /*3e50*/  LDSM.16.M88.4 R72, [R169+0x5000] ;  /* 0x00500000a948783b */ /* 0x000eea0000000200 */
[C---:B------:R-:W-:Y:S06]  /*3e60*/  HMMA.16816.F32.BF16 R88, R80.reuse, R100, R88 ;  /* 0x000000645058723c */ /* 0x040fec0000041858 */
[----:B------:R-:W-:Y:S01]  /*3e70*/  HMMA.16816.F32.BF16 R84, R80, R102, R84 ;  /* 0x000000665054723c */ /* 0x000fe20000041854 */
[----:B------:R-:W3:Y:S04]  /*3e80*/  LDSM.16.M88.4 R100, [R169+0x6800] ;  /* 0x00680000a964783b */ /* 0x000ee80000000200 */
[----:B------:R-:W3:Y:S01]  /*3e90*/  LDSM.16.M88.4 R80, [R169+0x6c00] ;  /* 0x006c0000a950783b */ /* 0x000ee20000000200 */
[C---:B-1----:R-:W-:Y:S06]  /*3ea0*/  HMMA.16816.F32.BF16 R40, R76.reuse, R8, R40 ;  /* 0x000000084c28723c */ /* 0x042fec0000041828 */
[C---:B------:R-:W-:Y:S01]  /*3eb0*/  HMMA.16816.F32.BF16 R36, R76.reuse, R10, R36 ;  /* 0x0000000a4c24723c */ /* 0x040fe20000041824 */
[----:B------:R-:W1:Y:S05]  /*3ec0*/  LDSM.16.M88.4 R8, [R172+0x7800] ;  /* 0x00780000ac08783b */ /* 0x000e6a0000000200 */
[C---:B----4-:R-:W-:Y:S06]  /*3ed0*/  HMMA.16816.F32.BF16 R24, R76.reuse, R64, R24 ;  /* 0x000000404c18723c */ /* 0x050fec0000041818 */
[C---:B------:R-:W-:Y:S01]  /*3ee0*/  HMMA.16816.F32.BF16 R20, R76.reuse, R66, R20 ;  /* 0x000000424c14723c */ /* 0x040fe20000041814 */
[----:B------:R-:W4:Y:S05]  /*3ef0*/  LDSM.16.M88.4 R64, [R172+0x7c00] ;  /* 0x007c0000ac40783b */ /* 0x000f2a0000000200 */
[C---:B------:R-:W-:Y:S06]  /*3f00*/  HMMA.16816.F32.BF16 R48, R76.reuse, R68, R48 ;  /* 0x000000444c30723c */ /* 0x040fec0000041830 */
        /* <DEDUP_REMOVED lines=11> */
[C---:B------:R-:W-:Y:S06]  /*3fc0*/  HMMA.16816.F32.BF16 R96, R76.reuse, R100, R96 ;  /* 0x000000644c60723c */ /* 0x040fec0000041860 */
[C---:B------:R-:W-:Y:S01]  /*3fd0*/  HMMA.16816.F32.BF16 R92, R76.reuse, R102, R92 ;  /* 0x000000664c5c723c */ /* 0x040fe2000004185c */
[----:B------:R-:W3:Y:S05]  /*3fe0*/  LDSM.16.M88.4 R100, [R172+0x8c00] ;  /* 0x008c0000ac64783b */ /* 0x000eea0000000200 */
[C---:B------:R-:W-:Y:S06]  /*3ff0*/  HMMA.16816.F32.BF16 R88, R76.reuse, R80, R88 ;  /* 0x000000504c58723c */ /* 0x040fec0000041858 */
[----:B------:R-:W-:Y:S01]  /*4000*/  HMMA.16816.F32.BF16 R84, R76, R82, R84 ;  /* 0x000000524c54723c */ /* 0x000fe20000041854 */
[----:B------:R-:W-:Y:S04]  /*4010*/  LDSM.16.M88.4 R76, [R169+0x7400] ;  /* 0x00740000a94c783b */ /* 0x000fe80000000200 */
[----:B------:R-:W-:Y:S01]  /*4020*/  LDSM.16.M88.4 R80, [R169+0x7000] ;  /* 0x00700000a950783b */ /* 0x000fe20000000200 */
        /* <DEDUP_REMOVED lines=8> */
[----:B------:R-:W-:Y:S05]  /*40b0*/  LDSM.16.M88.4 R68, [R169+0x7c00] ;  /* 0x007c0000a944783b */ /* 0x000fea0000000200 */
[C---:B--2---:R-:W-:Y:S06]  /*40c0*/  HMMA.16816.F32.BF16 R24, R108.reuse, R60, R24 ;  /* 0x0000003c6c18723c */ /* 0x044fec0000041818 */
[C---:B---3--:R-:W-:Y:S06]  /*40d0*/  HMMA.16816.F32.BF16 R56, R108.reuse, R72, R56 ;  /* 0x000000486c38723c */ /* 0x048fec0000041838 */
[C---:B------:R-:W-:Y:S01]  /*40e0*/  HMMA.16816.F32.BF16 R52, R108.reuse, R74, R52 ;  /* 0x0000004a6c34723c */ /* 0x040fe20000041834 */
[----:B------:R-:W2:Y:S05]  /*40f0*/  LDSM.16.M88.4 R72, [R169+0x7800] ;  /* 0x00780000a948783b */ /* 0x000eaa0000000200 */
[C---:B------:R-:W-:Y:S01]  /*4100*/  HMMA.16816.F32.BF16 R20, R108.reuse, R62, R20 ;  /* 0x0000003e6c14723c */ /* 0x040fe20000041814 */
[----:B------:R-:W3:Y:S05]  /*4110*/  LDSM.16.M88.4 R60, [R169+0x8400] ;  /* 0x00840000a93c783b */ /* 0x000eea0000000200 */
[C---:B------:R-:W-:Y:S06]  /*4120*/  HMMA.16816.F32.BF16 R88, R108.reuse, R100, R88 ;  /* 0x000000646c58723c */ /* 0x040fec0000041858 */
[----:B------:R-:W-:Y:S01]  /*4130*/  HMMA.16816.F32.BF16 R84, R108, R102, R84 ;  /* 0x000000666c54723c */ /* 0x000fe20000041854 */
[----:B------:R-:W3:Y:S05]  /*4140*/  LDSM.16.M88.4 R100, [R169+0x8800] ;  /* 0x00880000a964783b */ /* 0x000eea0000000200 */
[C---:B-1----:R-:W-:Y:S06]  /*4150*/  HMMA.16816.F32.BF16 R48, R8.reuse, R76, R48 ;  /* 0x0000004c0830723c */ /* 0x042fec0000041830 */
[----:B------:R-:W-:Y:S01]  /*4160*/  HMMA.16816.F32.BF16 R44, R8, R78, R44 ;  /* 0x0000004e082c723c */ /* 0x000fe2000004182c */
[----:B------:R-:W1:Y:S01]  /*4170*/  LDSM.16.M88.4 R76, [R169+0x8c00] ;  /* 0x008c0000a94c783b */ /* 0x000e620000000200 */
[----:B------:R-:W-:-:S04]  /*4180*/  DEPBAR.LE SB0, 0x0 ;  /* 0x000080000000791a */ /* 0x000fc80000000000 */
[----:B----4-:R-:W-:Y:S06]  /*4190*/  HMMA.16816.F32.BF16 R24, R8, R64, R24 ;  /* 0x000000400818723c */ /* 0x010fec0000041818 */
[----:B------:R-:W-:Y:S01]  /*41a0*/  HMMA.16816.F32.BF16 R16, R108, R112, R16 ;  /* 0x000000706c10723c */ /* 0x000fe20000041810 */
[----:B------:R-:W-:-:S05]  /*41b0*/  LOP3.LUT R64, R125, 0xffffffe0, RZ, 0xc0, !PT ;  /* 0xffffffe07d407812 */ /* 0x000fca00078ec0ff */
[----:B------:R-:W-:Y:S01]  /*41c0*/  IMAD.IADD R64, R123, 0x1, -R64 ;  /* 0x000000017b407824 */ /* 0x000fe200078e0a40 */
[C---:B------:R-:W-:Y:S04]  /*41d0*/  HMMA.16816.F32.BF16 R12, R108.reuse, R114, R12 ;  /* 0x000000726c0c723c */ /* 0x040fe8000004180c */
[----:B------:R-:W-:Y:S02]  /*41e0*/  SHF.R.S32.HI R3, RZ, 0x1f, R64 ;  /* 0x0000001fff037819 */ /* 0x000fe40000011440 */
[----:B------:R-:W-:Y:S02]  /*41f0*/  HMMA.16816.F32.BF16 R96, R108, R104, R96 ;  /* 0x000000686c60723c */ /* 0x000fe40000041860 */
[----:B------:R-:W-:-:S04]  /*4200*/  LEA.HI R188, R3, R64, RZ, 0x2 ;  /* 0x0000004003bc7211 */ /* 0x000fc800078f10ff */
[----:B------:R-:W-:Y:S01]  /*4210*/  HMMA.16816.F32.BF16 R92, R108, R106, R92 ;  /* 0x0000006a6c5c723c */ /* 0x000fe2000004185c */
[----:B------:R-:W-:-:S04]  /*4220*/  SHF.R.S32.HI R188, RZ, 0x2, R188 ;  /* 0x00000002ffbc7819 */ /* 0x000fc800000114bc */
[----:B------:R-:W-:Y:S01]  /*4230*/  IADD3 R3, R127, 0x1, R188 ;  /* 0x000000017f037810 */ /* 0x000fe20007ffe0bc */
[----:B------:R-:W-:Y:S03]  /*4240*/  HMMA.16816.F32.BF16 R56, R8, R80, R56 ;  /* 0x000000500838723c */ /* 0x000fe60000041838 */
[----:B------:R-:W-:-:S03]  /*4250*/  IADD3 R3, R117, R3, -R124 ;  /* 0x0000000375037210 */ /* 0x000fc60007ffe87c */
[C---:B------:R-:W-:Y:S02]  /*4260*/  HMMA.16816.F32.BF16 R52, R8.reuse, R82, R52 ;  /* 0x000000520834723c */ /* 0x040fe40000041834 */
[----:B------:R-:W-:Y:S02]  /*4270*/  IMAD.IADD R120, R3, 0x1, R120 ;  /* 0x0000000103787824 */ /* 0x000fe400078e0278 */
[----:B-----5:R-:W-:Y:S02]  /*4280*/  FMUL.FTZ R3, R2, R7 ;  /* 0x0000000702037220 */ /* 0x020fe40000410000 */
[----:B------:R-:W-:Y:S01]  /*4290*/  HMMA.16816.F32.BF16 R20, R8, R66, R20 ;  /* 0x000000420814723c */ /* 0x000fe20000041814 */
[C---:B------:R-:W-:Y:S02]  /*42a0*/  VIMNMX R135, R120.reuse, R117, PT ;  /* 0x0000007578877248 */ /* 0x040fe40003fe0100 */
[----:B------:R-:W-:-:S03]  /*42b0*/  VIADDMNMX R134, R120, 0x8, R117, PT ;  /* 0x0000000878867846 */ /* 0x000fc60003800175 */
[----:B--2---:R-:W-:Y:S01]  /*42c0*/  HMMA.16816.F32.BF16 R40, R8, R72, R40 ;  /* 0x000000480828723c */ /* 0x004fe20000041828 */
[----:B------:R-:W-:-:S04]  /*42d0*/  IMAD.IADD R66, R0, 0x1, R189 ;  /* 0x0000000100427824 */ /* 0x000fc800078e02bd */
[C---:B------:R-:W-:Y:S01]  /*42e0*/  VIADD R2, R66.reuse, 0x1 ;  /* 0x0000000142027836 */ /* 0x040fe20000000000 */
[C---:B------:R-:W-:Y:S01]  /*42f0*/  HMMA.16816.F32.BF16 R36, R8.reuse, R74, R36 ;  /* 0x0000004a0824723c */ /* 0x040fe20000041824 */
[C---:B------:R-:W-:Y:S02]  /*4300*/  VIADD R7, R66.reuse, 0x8 ;  /* 0x0000000842077836 */ /* 0x040fe40000000000 */
[----:B------:R-:W-:Y:S01]  /*4310*/  VIADD R140, R66, 0x49 ;  /* 0x00000049428c7836 */ /* 0x000fe20000000000 */
[CC--:B------:R-:W-:Y:S02]  /*4320*/  ISETP.GE.AND P4, PT, R2.reuse, R135.reuse, PT ;  /* 0x000000870200720c */ /* 0x0c0fe40003f86270 */
[----:B------:R-:W-:Y:S01]  /*4330*/  HMMA.16816.F32.BF16 R32, R8, R68, R32 ;  /* 0x000000440820723c */ /* 0x000fe20000041820 */
[----:B------:R-:W-:Y:S02]  /*4340*/  ISETP.GE.AND P2, PT, R2, R134, PT ;  /* 0x000000860200720c */ /* 0x000fe40003f46270 */
[----:B------:R-:W-:-:S02]  /*4350*/  ISETP.GE.AND P3, PT, R7, R135, PT ;  /* 0x000000870700720c */ /* 0x000fc40003f66270 */
[----:B------:R-:W-:Y:S01]  /*4360*/  ISETP.GE.AND P0, PT, R7, R134, PT ;  /* 0x000000860700720c */ /* 0x000fe20003f06270 */
[----:B------:R-:W-:Y:S01]  /*4370*/  HMMA.16816.F32.BF16 R28, R8, R70, R28 ;  /* 0x00000046081c723c */ /* 0x000fe2000004181c */
[----:B------:R-:W-:-:S05]  /*4380*/  I2FP.F32.S32 R7, R7 ;  /* 0x0000000700077245 */ /* 0x000fca0000201400 */
[----:B---3--:R-:W-:Y:S01]  /*4390*/  HMMA.16816.F32.BF16 R16, R8, R60, R16 ;  /* 0x0000003c0810723c */ /* 0x008fe20000041810 */
[----:B------:R-:W-:-:S05]  /*43a0*/  FFMA.FTZ R54, R3, R7, R54 ;  /* 0x0000000703367223 */ /* 0x000fca0000010036 */
[C---:B------:R-:W-:Y:S06]  /*43b0*/  HMMA.16816.F32.BF16 R12, R8.reuse, R62, R12 ;  /* 0x0000003e080c723c */ /* 0x040fec000004180c */
[----:B------:R-:W-:Y:S01]  /*43c0*/  HMMA.16816.F32.BF16 R96, R8, R100, R96 ;  /* 0x000000640860723c */ /* 0x000fe20000041860 */
[----:B------:R-:W-:-:S05]  /*43d0*/  FSEL R62, R54, -INF , !P0 ;  /* 0xff800000363e7808 */ /* 0x000fca0004000000 */
[C---:B------:R-:W-:Y:S06]  /*43e0*/  HMMA.16816.F32.BF16 R92, R8.reuse, R102, R92 ;  /* 0x00000066085c723c */ /* 0x040fec000004185c */
[C---:B-1----:R-:W-:Y:S06]  /*43f0*/  HMMA.16816.F32.BF16 R88, R8.reuse, R76, R88 ;  /* 0x0000004c0858723c */ /* 0x042fec0000041858 */
[----:B------:R-:W-:Y:S07]  /*4400*/  HMMA.16816.F32.BF16 R84, R8, R78, R84 ;  /* 0x0000004e0854723c */ /* 0x000fee0000041854 */
[C---:B------:R-:W-:Y:S01]  /*4410*/  VIADD R9, R66.reuse, 0x9 ;  /* 0x0000000942097836 */ /* 0x040fe20000000000 */
[----:B------:R-:W-:Y:S01]  /*4420*/  I2FP.F32.S32 R8, R2 ;  /* 0x0000000200087245 */ /* 0x000fe20000201400 */
[----:B------:R-:W-:Y:S01]  /*4430*/  FFMA.FTZ R11, R3, R7, R52 ;  /* 0x00000007030b7223 */ /* 0x000fe20000010034 */
[----:B------:R-:W-:-:S02]  /*4440*/  VIADD R7, R66, 0x18 ;  /* 0x0000001842077836 */ /* 0x000fc40000000000 */
[----:B------:R-:W-:Y:S01]  /*4450*/  I2FP.F32.S32 R2, R9 ;  /* 0x0000000900027245 */ /* 0x000fe20000201400 */
[-C--:B------:R-:W-:Y:S01]  /*4460*/  FFMA.FTZ R57, R3, R8.reuse, R57 ;  /* 0x0000000803397223 */ /* 0x080fe20000010039 */
[----:B------:R-:W-:Y:S01]  /*4470*/  BAR.SYNC.DEFER_BLOCKING 0x0 ;  /* 0x0000000000007b1d */ /* 0x000fe20000010000 */
[-C--:B------:R-:W-:Y:S01]  /*4480*/  ISETP.GE.AND P5, PT, R9, R135.reuse, PT ;  /* 0x000000870900720c */ /* 0x080fe20003fa6270 */
[----:B------:R-:W-:Y:S01]  /*4490*/  FFMA.FTZ R59, R3, R8, R59 ;  /* 0x00000008033b7223 */ /* 0x000fe2000001003b */
[----:B------:R-:W-:Y:S01]  /*44a0*/  ISETP.GE.AND P1, PT, R9, R134, PT ;  /* 0x000000860900720c */ /* 0x000fe20003f26270 */
[CC--:B------:R-:W-:Y:S01]  /*44b0*/  FFMA.FTZ R9, R3.reuse, R2.reuse, R53 ;  /* 0x0000000203097223 */ /* 0x0c0fe20000010035 */
[----:B------:R-:W-:Y:S01]  /*44c0*/  FFMA.FTZ R55, R3, R2, R55 ;  /* 0x0000000203377223 */ /* 0x000fe20000010037 */
[C---:B------:R-:W-:Y:S01]  /*44d0*/  VIADD R8, R66.reuse, 0x10 ;  /* 0x0000001042087836 */ /* 0x040fe20000000000 */
[----:B------:R-:W-:Y:S01]  /*44e0*/  FSEL R57, R57, -INF , !P4 ;  /* 0xff80000039397808 */ /* 0x000fe20006000000 */
[C---:B------:R-:W-:Y:S01]  /*44f0*/  VIADD R2, R66.reuse, 0x11 ;  /* 0x0000001142027836 */ /* 0x040fe20000000000 */
[----:B------:R-:W-:Y:S01]  /*4500*/  FSEL R64, R59, -INF , !P2 ;  /* 0xff8000003b407808 */ /* 0x000fe20005000000 */
[----:B------:R-:W-:Y:S01]  /*4510*/  VIADD R10, R66, 0x19 ;  /* 0x00000019420a7836 */ /* 0x000fe20000000000 */
[----:B------:R-:W-:-:S02]  /*4520*/  ISETP.GE.AND P4, PT, R8, R135, PT ;  /* 0x000000870800720c */ /* 0x000fc40003f86270 */
[----:B------:R-:W-:Y:S02]  /*4530*/  ISETP.GE.AND P2, PT, R8, R134, PT ;  /* 0x000000860800720c */ /* 0x000fe40003f46270 */
[----:B------:R-:W-:Y:S02]  /*4540*/  FSEL R11, R11, -INF , !P3 ;  /* 0xff8000000b0b7808 */ /* 0x000fe40005800000 */
[----:B------:R-:W-:Y:S02]  /*4550*/  FSEL R9, R9, -INF , !P5 ;  /* 0xff80000009097808 */ /* 0x000fe40006800000 */
[----:B------:R-:W-:Y:S02]  /*4560*/  FSEL R60, R55, -INF , !P1 ;  /* 0xff800000373c7808 */ /* 0x000fe40004800000 */
[----:B------:R-:W-:Y:S02]  /*4570*/  I2FP.F32.S32 R8, R8 ;  /* 0x0000000800087245 */ /* 0x000fe40000201400 */
[----:B------:R-:W-:-:S02]  /*4580*/  ISETP.GE.AND P3, PT, R2, R135, PT ;  /* 0x000000870200720c */ /* 0x000fc40003f66270 */
[----:B------:R-:W-:Y:S01]  /*4590*/  ISETP.GE.AND P0, PT, R2, R134, PT ;  /* 0x000000860200720c */ /* 0x000fe20003f06270 */
[-C--:B------:R-:W-:Y:S01]  /*45a0*/  FFMA.FTZ R69, R3, R8.reuse, R48 ;  /* 0x0000000803457223 */ /* 0x080fe20000010030 */
[----:B------:R-:W-:Y:S01]  /*45b0*/  ISETP.GE.AND P5, PT, R7, R135, PT ;  /* 0x000000870700720c */ /* 0x000fe20003fa6270 */
[----:B------:R-:W-:Y:S01]  /*45c0*/  FFMA.FTZ R50, R3, R8, R50 ;  /* 0x0000000803327223 */ /* 0x000fe20000010032 */
[----:B------:R-:W-:Y:S02]  /*45d0*/  ISETP.GE.AND P1, PT, R7, R134, PT ;  /* 0x000000860700720c */ /* 0x000fe40003f26270 */
[----:B------:R-:W-:Y:S02]  /*45e0*/  I2FP.F32.S32 R2, R2 ;  /* 0x0000000200027245 */ /* 0x000fe40000201400 */
        /* <DEDUP_REMOVED lines=8> */
[C---:B------:R-:W-:Y:S01]  /*4670*/  VIADD R2, R66.reuse, 0x21 ;  /* 0x0000002142027836 */ /* 0x040fe20000000000 */
[----:B------:R-:W-:Y:S01]  /*4680*/  FSEL R63, R49, -INF , !P3 ;  /* 0xff800000313f7808 */ /* 0x000fe20005800000 */
[----:B------:R-:W-:Y:S01]  /*4690*/  VIADD R46, R66, 0x61 ;  /* 0x00000061422e7836 */ /* 0x000fe20000000000 */
[----:B------:R-:W-:-:S02]  /*46a0*/  FSEL R48, R48, -INF , !P0 ;  /* 0xff80000030307808 */ /* 0x000fc40004000000 */
[CC--:B------:R-:W-:Y:S02]  /*46b0*/  ISETP.GE.AND P4, PT, R10.reuse, R135.reuse, PT ;  /* 0x000000870a00720c */ /* 0x0c0fe40003f86270 */
[-C--:B------:R-:W-:Y:S02]  /*46c0*/  ISETP.GE.AND P2, PT, R10, R134.reuse, PT ;  /* 0x000000860a00720c */ /* 0x080fe40003f46270 */
[C---:B------:R-:W-:Y:S02]  /*46d0*/  ISETP.GE.AND P3, PT, R7.reuse, R135, PT ;  /* 0x000000870700720c */ /* 0x040fe40003f66270 */
[----:B------:R-:W-:Y:S02]  /*46e0*/  ISETP.GE.AND P0, PT, R7, R134, PT ;  /* 0x000000860700720c */ /* 0x000fe40003f06270 */
[----:B------:R-:W-:Y:S02]  /*46f0*/  FSEL R61, R44, -INF , !P5 ;  /* 0xff8000002c3d7808 */ /* 0x000fe40006800000 */
[----:B------:R-:W-:-:S02]  /*4700*/  FSEL R8, R8, -INF , !P1 ;  /* 0xff80000008087808 */ /* 0x000fc40004800000 */
        /* <DEDUP_REMOVED lines=9> */
[C---:B------:R-:W-:Y:S01]  /*47a0*/  VIADD R40, R66.reuse, 0x28 ;  /* 0x0000002842287836 */ /* 0x040fe20000000000 */
[----:B------:R-:W-:Y:S01]  /*47b0*/  FSEL R45, R45, -INF , !P4 ;  /* 0xff8000002d2d7808 */ /* 0x000fe20006000000 */
        /* <DEDUP_REMOVED lines=12> */
[----:B------:R-:W-:Y:S02]  /*4880*/  ISETP.GE.AND P1, PT, R41, R134, PT ;  /* 0x000000862900720c */ /* 0x000fe40003f26270 */
[----:B------:R-:W-:Y:S02]  /*4890*/  I2FP.F32.S32 R40, R40 ;  /* 0x0000002800287245 */ /* 0x000fe40000201400 */
[C---:B------:R-:W-:Y:S02]  /*48a0*/  ISETP.GE.AND P3, PT, R2.reuse, R135, PT ;  /* 0x000000870200720c */ /* 0x040fe40003f66270 */
[----:B------:R-:W-:Y:S01]  /*48b0*/  ISETP.GE.AND P0, PT, R2, R134, PT ;  /* 0x000000860200720c */ /* 0x000fe20003f06270 */
[CC--:B------:R-:W-:Y:S01]  /*48c0*/  FFMA.FTZ R149, R3.reuse, R40.reuse, R36 ;  /* 0x0000002803957223 */ /* 0x0c0fe20000010024 */
[----:B------:R-:W-:Y:S01]  /*48d0*/  I2FP.F32.S32 R41, R41 ;  /* 0x0000002900297245 */ /* 0x000fe20000201400 */
[----:B------:R-:W-:Y:S01]  /*48e0*/  FFMA.FTZ R38, R3, R40, R38 ;  /* 0x0000002803267223 */ /* 0x000fe20000010026 */
[----:B------:R-:W-:Y:S01]  /*48f0*/  I2FP.F32.S32 R2, R2 ;  /* 0x0000000200027245 */ /* 0x000fe20000201400 */
[C---:B------:R-:W-:Y:S01]  /*4900*/  VIADD R36, R66.reuse, 0x38 ;  /* 0x0000003842247836 */ /* 0x040fe20000000000 */
[----:B------:R-:W-:Y:S01]  /*4910*/  FSEL R149, R149, -INF , !P4 ;  /* 0xff80000095957808 */ /* 0x000fe20006000000 */
[----:B------:R-:W-:Y:S01]  /*4920*/  FFMA.FTZ R59, R3, R41, R32 ;  /* 0x00000029033b7223 */ /* 0x000fe20000010020 */
[----:B------:R-:W-:-:S02]  /*4930*/  VIADD R32, R66, 0x31 ;  /* 0x0000003142207836 */ /* 0x000fc40000000000 */
[CC--:B------:R-:W-:Y:S01]  /*4940*/  FFMA.FTZ R37, R3.reuse, R2.reuse, R37 ;  /* 0x0000000203257223 */ /* 0x0c0fe20000010025 */
[C---:B------:R-:W-:Y:S01]  /*4950*/  FFMA.FTZ R39, R3.reuse, R2, R39 ;  /* 0x0000000203277223 */ /* 0x040fe20000010027 */
[----:B------:R-:W-:Y:S01]  /*4960*/  FFMA.FTZ R34, R3, R41, R34 ;  /* 0x0000002903227223 */ /* 0x000fe20000010022 */
[----:B------:R-:W-:Y:S01]  /*4970*/  VIADD R2, R66, 0x39 ;  /* 0x0000003942027836 */ /* 0x000fe20000000000 */
[----:B------:R-:W-:Y:S02]  /*4980*/  FSEL R154, R38, -INF , !P2 ;  /* 0xff800000269a7808 */ /* 0x000fe40005000000 */
[C---:B------:R-:W-:Y:S02]  /*4990*/  ISETP.GE.AND P4, PT, R32.reuse, R135, PT ;  /* 0x000000872000720c */ /* 0x040fe40003f86270 */
[----:B------:R-:W-:Y:S02]  /*49a0*/  ISETP.GE.AND P2, PT, R32, R134, PT ;  /* 0x000000862000720c */ /* 0x000fe40003f46270 */
[----:B------:R-:W-:-:S02]  /*49b0*/  FSEL R147, R37, -INF , !P3 ;  /* 0xff80000025937808 */ /* 0x000fc40005800000 */
[----:B------:R-:W-:Y:S02]  /*49c0*/  I2FP.F32.S32 R32, R32 ;  /* 0x0000002000207245 */ /* 0x000fe40000201400 */
[----:B------:R-:W-:Y:S02]  /*49d0*/  I2FP.F32.S32 R37, R36 ;  /* 0x0000002400257245 */ /* 0x000fe40000201400 */
[----:B------:R-:W-:Y:S01]  /*49e0*/  FSEL R59, R59, -INF , !P5 ;  /* 0xff8000003b3b7808 */ /* 0x000fe20006800000 */
[CC--:B------:R-:W-:Y:S01]  /*49f0*/  FFMA.FTZ R33, R3.reuse, R32.reuse, R33 ;  /* 0x0000002003217223 */ /* 0x0c0fe20000010021 */
[----:B------:R-:W-:Y:S01]  /*4a00*/  FSEL R142, R34, -INF , !P1 ;  /* 0xff800000228e7808 */ /* 0x000fe20004800000 */
[C---:B------:R-:W-:Y:S01]  /*4a10*/  FFMA.FTZ R35, R3.reuse, R32, R35 ;  /* 0x0000002003237223 */ /* 0x040fe20000010023 */
[C---:B------:R-:W-:Y:S01]  /*4a20*/  ISETP.GE.AND P5, PT, R2.reuse, R135, PT ;  /* 0x000000870200720c */ /* 0x040fe20003fa6270 */
[CC--:B------:R-:W-:Y:S01]  /*4a30*/  FFMA.FTZ R141, R3.reuse, R37.reuse, R28 ;  /* 0x00000025038d7223 */ /* 0x0c0fe2000001001c */
[----:B------:R-:W-:Y:S01]  /*4a40*/  ISETP.GE.AND P1, PT, R2, R134, PT ;  /* 0x000000860200720c */ /* 0x000fe20003f26270 */
[----:B------:R-:W-:Y:S01]  /*4a50*/  VIADD R28, R66, 0x40 ;  /* 0x00000040421c7836 */ /* 0x000fe20000000000 */
[----:B------:R-:W-:Y:S01]  /*4a60*/  I2FP.F32.S32 R2, R2 ;  /* 0x0000000200027245 */ /* 0x000fe20000201400 */
[----:B------:R-:W-:Y:S01]  /*4a70*/  FFMA.FTZ R30, R3, R37, R30 ;  /* 0x00000025031e7223 */ /* 0x000fe2000001001e */
[----:B------:R-:W-:-:S02]  /*4a80*/  FSEL R122, R39, -INF , !P0 ;  /* 0xff800000277a7808 */ /* 0x000fc40004000000 */
[CC--:B------:R-:W-:Y:S01]  /*4a90*/  ISETP.GE.AND P3, PT, R36.reuse, R135.reuse, PT ;  /* 0x000000872400720c */ /* 0x0c0fe20003f66270 */
[CC--:B------:R-:W-:Y:S01]  /*4aa0*/  FFMA.FTZ R65, R3.reuse, R2.reuse, R29 ;  /* 0x0000000203417223 */ /* 0x0c0fe2000001001d */
[----:B------:R-:W-:Y:S01]  /*4ab0*/  FFMA.FTZ R31, R3, R2, R31 ;  /* 0x00000002031f7223 */ /* 0x000fe2000001001f */
[-C--:B------:R-:W-:Y:S01]  /*4ac0*/  ISETP.GE.AND P0, PT, R36, R134.reuse, PT ;  /* 0x000000862400720c */ /* 0x080fe20003f06270 */
[C---:B------:R-:W-:Y:S01]  /*4ad0*/  VIADD R2, R66.reuse, 0x41 ;  /* 0x0000004142027836 */ /* 0x040fe20000000000 */
[----:B------:R-:W-:Y:S01]  /*4ae0*/  FSEL R143, R33, -INF , !P4 ;  /* 0xff800000218f7808 */ /* 0x000fe20006000000 */
[----:B------:R-:W-:Y:S01]  /*4af0*/  VIADD R29, R66, 0x48 ;  /* 0x00000048421d7836 */ /* 0x000fe20000000000 */
[----:B------:R-:W-:Y:S02]  /*4b00*/  FSEL R148, R35, -INF , !P2 ;  /* 0xff80000023947808 */ /* 0x000fe40005000000 */
[C---:B------:R-:W-:Y:S02]  /*4b10*/  ISETP.GE.AND P4, PT, R28.reuse, R135, PT ;  /* 0x000000871c00720c */ /* 0x040fe40003f86270 */
[----:B------:R-:W-:-:S02]  /*4b20*/  ISETP.GE.AND P2, PT, R28, R134, PT ;  /* 0x000000861c00720c */ /* 0x000fc40003f46270 */
[----:B------:R-:W-:Y:S02]  /*4b30*/  I2FP.F32.S32 R28, R28 ;  /* 0x0000001c001c7245 */ /* 0x000fe40000201400 */
[----:B------:R-:W-:Y:S02]  /*4b40*/  FSEL R141, R141, -INF , !P3 ;  /* 0xff8000008d8d7808 */ /* 0x000fe40005800000 */
[----:B------:R-:W-:Y:S01]  /*4b50*/  FSEL R144, R30, -INF , !P0 ;  /* 0xff8000001e907808 */ /* 0x000fe20004000000 */
[-C--:B------:R-:W-:Y:S01]  /*4b60*/  FFMA.FTZ R127, R3, R28.reuse, R24 ;  /* 0x0000001c037f7223 */ /* 0x080fe20000010018 */
[----:B------:R-:W-:Y:S01]  /*4b70*/  FSEL R65, R65, -INF , !P5 ;  /* 0xff80000041417808 */ /* 0x000fe20006800000 */
[----:B------:R-:W-:Y:S01]  /*4b80*/  FFMA.FTZ R26, R3, R28, R26 ;  /* 0x0000001c031a7223 */ /* 0x000fe2000001001a */
[----:B------:R-:W-:Y:S01]  /*4b90*/  FSEL R50, R31, -INF , !P1 ;  /* 0xff8000001f327808 */ /* 0x000fe20004800000 */
[----:B------:R-:W-:Y:S01]  /*4ba0*/  VIADD R24, R66, 0x50 ;  /* 0x0000005042187836 */ /* 0x000fe20000000000 */
        /* <DEDUP_REMOVED lines=12> */
[----:B------:R-:W-:-:S02]  /*4c70*/  FSEL R138, R26, -INF , !P2 ;  /* 0xff8000001a8a7808 */ /* 0x000fc40005000000 */
[CC--:B------:R-:W-:Y:S02]  /*4c80*/  ISETP.GE.AND P4, PT, R140.reuse, R135.reuse, PT ;  /* 0x000000878c00720c */ /* 0x0c0fe40003f86270 */
[----:B------:R-:W-:Y:S02]  /*4c90*/  ISETP.GE.AND P2, PT, R140, R134, PT ;  /* 0x000000868c00720c */ /* 0x000fe40003f46270 */
[----:B------:R-:W-:Y:S02]  /*4ca0*/  I2FP.F32.S32 R140, R140 ;  /* 0x0000008c008c7245 */ /* 0x000fe40000201400 */
[----:B------:R-:W-:Y:S02]  /*4cb0*/  FSEL R123, R20, -INF , !P5 ;  /* 0xff800000147b7808 */ /* 0x000fe40006800000 */
[----:B------:R-:W-:Y:S01]  /*4cc0*/  FSEL R126, R22, -INF , !P1 ;  /* 0xff800000167e7808 */ /* 0x000fe20004800000 */
[-C--:B------:R-:W-:Y:S01]  /*4cd0*/  FFMA.FTZ R137, R3, R140.reuse, R21 ;  /* 0x0000008c03897223 */ /* 0x080fe20000010015 */
[----:B------:R-:W-:Y:S01]  /*4ce0*/  FSEL R125, R25, -INF , !P3 ;  /* 0xff800000197d7808 */ /* 0x000fe20005800000 */
[----:B------:R-:W-:Y:S01]  /*4cf0*/  FFMA.FTZ R140, R3, R140, R23 ;  /* 0x0000008c038c7223 */ /* 0x000fe20000010017 */
[----:B------:R-:W-:-:S02]  /*4d00*/  ISETP.GE.AND P5, PT, R2, R135, PT ;  /* 0x000000870200720c */ /* 0x000fc40003fa6270 */
        /* <DEDUP_REMOVED lines=8> */
[-C--:B------:R-:W-:Y:S01]  /*4d90*/  ISETP.GE.AND P3, PT, R24, R135.reuse, PT ;  /* 0x000000871800720c */ /* 0x080fe20003f66270 */
[----:B------:R-:W-:Y:S01]  /*4da0*/  VIADD R2, R66, 0x59 ;  /* 0x0000005942027836 */ /* 0x000fe20000000000 */
[----:B------:R-:W-:Y:S01]  /*4db0*/  ISETP.GE.AND P0, PT, R24, R134, PT ;  /* 0x000000861800720c */ /* 0x000fe20003f06270 */
[C---:B------:R-:W-:Y:S01]  /*4dc0*/  VIADD R16, R66.reuse, 0x58 ;  /* 0x0000005842107836 */ /* 0x040fe20000000000 */
[----:B------:R-:W-:Y:S01]  /*4dd0*/  FSEL R23, R23, -INF , !P3 ;  /* 0xff80000017177808 */ /* 0x000fe20005800000 */
[----:B------:R-:W-:Y:S01]  /*4de0*/  VIADD R17, R66, 0x60 ;  /* 0x0000006042117836 */ /* 0x000fe20000000000 */
[----:B------:R-:W-:Y:S01]  /*4df0*/  FSEL R22, R18, -INF , !P0 ;  /* 0xff80000012167808 */ /* 0x000fe20004000000 */
[----:B------:R-:W-:Y:S01]  /*4e00*/  VIADD R24, R66, 0x69 ;  /* 0x0000006942187836 */ /* 0x000fe20000000000 */
[----:B------:R-:W-:-:S02]  /*4e10*/  ISETP.GE.AND P3, PT, R2, R135, PT ;  /* 0x000000870200720c */ /* 0x000fc40003f66270 */
[----:B------:R-:W-:Y:S02]  /*4e20*/  ISETP.GE.AND P0, PT, R2, R134, PT ;  /* 0x000000860200720c */ /* 0x000fe40003f06270 */
[----:B------:R-:W-:Y:S02]  /*4e30*/  FSEL R137, R137, -INF , !P4 ;  /* 0xff80000089897808 */ /* 0x000fe40006000000 */
[----:B------:R-:W-:Y:S02]  /*4e40*/  FSEL R140, R140, -INF , !P2 ;  /* 0xff8000008c8c7808 */ /* 0x000fe40005000000 */
[----:B------:R-:W-:Y:S02]  /*4e50*/  I2FP.F32.S32 R2, R2 ;  /* 0x0000000200027245 */ /* 0x000fe40000201400 */
[CC--:B------:R-:W-:Y:S02]  /*4e60*/  ISETP.GE.AND P4, PT, R16.reuse, R135.reuse, PT ;  /* 0x000000871000720c */ /* 0x0c0fe40003f86270 */
[----:B------:R-:W-:Y:S01]  /*4e70*/  ISETP.GE.AND P2, PT, R16, R134, PT ;  /* 0x000000861000720c */ /* 0x000fe20003f46270 */
[C---:B------:R-:W-:Y:S01]  /*4e80*/  FFMA.FTZ R13, R3.reuse, R2, R13 ;  /* 0x00000002030d7223 */ /* 0x040fe2000001000d */
[----:B------:R-:W-:Y:S01]  /*4e90*/  I2FP.F32.S32 R16, R16 ;  /* 0x0000001000107245 */ /* 0x000fe20000201400 */
[----:B------:R-:W-:Y:S01]  /*4ea0*/  FFMA.FTZ R15, R3, R2, R15 ;  /* 0x00000002030f7223 */ /* 0x000fe2000001000f */
[----:B------:R-:W-:Y:S01]  /*4eb0*/  FSEL R21, R21, -INF , !P5 ;  /* 0xff80000015157808 */ /* 0x000fe20006800000 */
[----:B------:R-:W-:Y:S01]  /*4ec0*/  VIADD R2, R66, 0x68 ;  /* 0x0000006842027836 */ /* 0x000fe20000000000 */
[----:B------:R-:W-:Y:S01]  /*4ed0*/  FSEL R20, R19, -INF , !P1 ;  /* 0xff80000013147808 */ /* 0x000fe20004800000 */
[-C--:B------:R-:W-:Y:S01]  /*4ee0*/  FFMA.FTZ R12, R3, R16.reuse, R12 ;  /* 0x00000010030c7223 */ /* 0x080fe2000001000c */
[----:B------:R-:W-:Y:S01]  /*4ef0*/  ISETP.GE.AND P5, PT, R17, R135, PT ;  /* 0x000000871100720c */ /* 0x000fe20003fa6270 */
[----:B------:R-:W-:Y:S01]  /*4f00*/  FFMA.FTZ R14, R3, R16, R14 ;  /* 0x00000010030e7223 */ /* 0x000fe2000001000e */
[----:B------:R-:W-:-:S02]  /*4f10*/  ISETP.GE.AND P1, PT, R17, R134, PT ;  /* 0x000000861100720c */ /* 0x000fc40003f26270 */
[----:B------:R-:W-:Y:S02]  /*4f20*/  I2FP.F32.S32 R17, R17 ;  /* 0x0000001100117245 */ /* 0x000fe40000201400 */
[----:B------:R-:W-:Y:S02]  /*4f30*/  FSEL R53, R13, -INF , !P3 ;  /* 0xff8000000d357808 */ /* 0x000fe40005800000 */
[----:B------:R-:W-:Y:S01]  /*4f40*/  I2FP.F32.S32 R13, R2 ;  /* 0x00000002000d7245 */ /* 0x000fe20000201400 */
[CC--:B------:R-:W-:Y:S01]  /*4f50*/  FFMA.FTZ R41, R3.reuse, R17.reuse, R96 ;  /* 0x0000001103297223 */ /* 0x0c0fe20000010060 */
[C---:B------:R-:W-:Y:S01]  /*4f60*/  FFMA.FTZ R38, R3.reuse, R17, R98 ;  /* 0x0000001103267223 */ /* 0x040fe20000010062 */
[----:B------:R-:W-:Y:S01]  /*4f70*/  FSEL R55, R12, -INF , !P4 ;  /* 0xff8000000c377808 */ /* 0x000fe20006000000 */
[----:B------:R-:W-:Y:S01]  /*4f80*/  VIADD R12, R66, 0x70 ;  /* 0x00000070420c7836 */ /* 0x000fe20000000000 */
[----:B------:R-:W-:Y:S01]  /*4f90*/  FSEL R54, R14, -INF , !P2 ;  /* 0xff8000000e367808 */ /* 0x000fe20005000000 */
[C---:B------:R-:W-:Y:S01]  /*4fa0*/  FFMA.FTZ R49, R3.reuse, R13, R92 ;  /* 0x0000000d03317223 */ /* 0x040fe2000001005c */
        /* <DEDUP_REMOVED lines=8> */
[----:B------:R-:W-:Y:S01]  /*5030*/  FSEL R38, R38, -INF , !P1 ;  /* 0xff80000026267808 */ /* 0x000fe20004800000 */
[----:B------:R-:W-:Y:S01]  /*5040*/  FFMA.FTZ R46, R3, R46, R99 ;  /* 0x0000002e032e7223 */ /* 0x000fe20000010063 */
[CC--:B------:R-:W-:Y:S02]  /*5050*/  ISETP.GE.AND P3, PT, R2.reuse, R135.reuse, PT ;  /* 0x000000870200720c */ /* 0x0c0fe40003f66270 */
[----:B------:R-:W-:Y:S01]  /*5060*/  ISETP.GE.AND P0, PT, R2, R134, PT ;  /* 0x000000860200720c */ /* 0x000fe20003f06270 */
[----:B------:R-:W-:Y:S01]  /*5070*/  VIADD R2, R66, 0x78 ;  /* 0x0000007842027836 */ /* 0x000fe20000000000 */
[----:B------:R-:W-:-:S02]  /*5080*/  ISETP.GE.AND P5, PT, R24, R135, PT ;  /* 0x000000871800720c */ /* 0x000fc40003fa6270 */
[----:B------:R-:W-:Y:S02]  /*5090*/  ISETP.GE.AND P1, PT, R24, R134, PT ;  /* 0x000000861800720c */ /* 0x000fe40003f26270 */
[----:B------:R-:W-:Y:S02]  /*50a0*/  I2FP.F32.S32 R24, R24 ;  /* 0x0000001800187245 */ /* 0x000fe40000201400 */
[----:B------:R-:W-:Y:S02]  /*50b0*/  FSEL R49, R49, -INF , !P3 ;  /* 0xff80000031317808 */ /* 0x000fe40005800000 */
[----:B------:R-:W-:Y:S01]  /*50c0*/  FSEL R36, R36, -INF , !P0 ;  /* 0xff80000024247808 */ /* 0x000fe20004000000 */
[-C--:B------:R-:W-:Y:S01]  /*50d0*/  FFMA.FTZ R47, R3, R24.reuse, R93 ;  /* 0x00000018032f7223 */ /* 0x080fe2000001005d */
[----:B------:R-:W-:Y:S01]  /*50e0*/  ISETP.GE.AND P3, PT, R13, R135, PT ;  /* 0x000000870d00720c */ /* 0x000fe20003f66270 */
[----:B------:R-:W-:Y:S01]  /*50f0*/  FFMA.FTZ R24, R3, R24, R95 ;  /* 0x0000001803187223 */ /* 0x000fe2000001005f */
[----:B------:R-:W-:-:S02]  /*5100*/  ISETP.GE.AND P0, PT, R13, R134, PT ;  /* 0x000000860d00720c */ /* 0x000fc40003f06270 */
[----:B------:R-:W-:Y:S02]  /*5110*/  I2FP.F32.S32 R14, R13 ;  /* 0x0000000d000e7245 */ /* 0x000fe40000201400 */
        /* <DEDUP_REMOVED lines=8> */
[----:B------:R-:W-:Y:S01]  /*51a0*/  FFMA.FTZ R33, R3, R13, R86 ;  /* 0x0000000d03217223 */ /* 0x000fe20000010056 */
[----:B------:R-:W-:-:S02]  /*51b0*/  I2FP.F32.S32 R12, R12 ;  /* 0x0000000c000c7245 */ /* 0x000fc40000201400 */
[----:B------:R-:W-:Y:S02]  /*51c0*/  FSEL R47, R47, -INF , !P5 ;  /* 0xff8000002f2f7808 */ /* 0x000fe40006800000 */
[----:B------:R-:W-:Y:S01]  /*51d0*/  ISETP.GE.AND P5, PT, R2, R135, PT ;  /* 0x000000870200720c */ /* 0x000fe20003fa6270 */
[CC--:B------:R-:W-:Y:S01]  /*51e0*/  FFMA.FTZ R27, R3.reuse, R12.reuse, R88 ;  /* 0x0000000c031b7223 */ /* 0x0c0fe20000010058 */
[----:B------:R-:W-:Y:S01]  /*51f0*/  FSEL R24, R24, -INF , !P1 ;  /* 0xff80000018187808 */ /* 0x000fe20004800000 */
[----:B------:R-:W-:Y:S01]  /*5200*/  FFMA.FTZ R34, R3, R12, R90 ;  /* 0x0000000c03227223 */ /* 0x000fe2000001005a */
[----:B------:R-:W-:Y:S01]  /*5210*/  ISETP.GE.AND P1, PT, R2, R134, PT ;  /* 0x000000860200720c */ /* 0x000fe20003f26270 */
[----:B------:R-:W-:Y:S01]  /*5220*/  VIADD R2, R66, 0x79 ;  /* 0x0000007942027836 */ /* 0x000fe20000000000 */
[----:B------:R-:W-:Y:S02]  /*5230*/  FSEL R40, R40, -INF , !P5 ;  /* 0xff80000028287808 */ /* 0x000fe40006800000 */
[----:B------:R-:W-:-:S02]  /*5240*/  ISETP.GT.AND P5, PT, R180, R175, PT ;  /* 0x000000afb400720c */ /* 0x000fc40003fa4270 */
[----:B------:R-:W-:Y:S02]  /*5250*/  FSEL R27, R27, -INF , !P4 ;  /* 0xff8000001b1b7808 */ /* 0x000fe40006000000 */
[----:B------:R-:W-:Y:S02]  /*5260*/  FSEL R34, R34, -INF , !P2 ;  /* 0xff80000022227808 */ /* 0x000fe40005000000 */
[----:B------:R-:W-:Y:S02]  /*5270*/  FSEL R25, R25, -INF , !P3 ;  /* 0xff80000019197808 */ /* 0x000fe40005800000 */
        /* <DEDUP_REMOVED lines=77> */
.L_x_2836:
[----:B------:R-:W-:-:S04]  /*5750*/  LEA R31, -R128, RZ, 0x7 ;  /* 0x000000ff801f7211 */ /* 0x000fc800078e39ff */
[----:B------:R-:W-:-:S07]  /*5760*/  SHF.R.S32.HI R0, RZ, 0x1f, R31 ;  /* 0x0000001fff007819 */ /* 0x000fce000001141f */
.L_x_2837:
        /* <DEDUP_REMOVED lines=134> */
.L_x_2839:
[----:B------:R-:W-:Y:S05]  /*5fd0*/  BSYNC B0 ;  /* 0x0000000000007941 */ /* 0x000fea0003800000 */
.L_x_2838:
[----:B------:R-:W0:Y:S01]  /*5fe0*/  LDGDEPBAR ;  /* 0x00000000000079af */ /* 0x000e220000000000 */
[----:B------:R-:W-:-:S04]  /*5ff0*/  IADD3 R132, P0, R31, R132, RZ ;  /* 0x000000841f847210 */ /* 0x000fc80007f1e0ff */
[----:B------:R-:W-:-:S09]  /*6000*/  IADD3.X R133, R0, R133, RZ, P0, !PT ;  /* 0x0000008500857210 */ /* 0x000fd200007fe4ff */
.L_x_2835:
        /* <DEDUP_REMOVED lines=93> */
[----:B-1----:R-:W-:Y:S01]  /*65e0*/  FMNMX.FTZ R0, R12, R13, !PT ;  /* 0x0000000d0c007209 */ /* 0x002fe20007810000 */
[--C-:B------:R-:W-:Y:S01]  /*65f0*/  FFMA.FTZ R53, R53, UR12, -R44.reuse ;  /* 0x0000000c35357c23 */ /* 0x100fe2000801082c */
[----:B------:R-:W1:Y:S01]  /*6600*/  LDSM.16.MT88.4 R12, [R168+0xb400] ;  /* 0x00b40000a80c783b */ /* 0x000e620000004200 */
[----:B------:R-:W2:Y:S01]  /*6610*/  MUFU.EX2 R139, R139 ;  /* 0x0000008b008b7308 */ /* 0x000ea20000000800 */
[C---:B------:R-:W-:Y:S01]  /*6620*/  FSETP.NEU.FTZ.AND P0, PT, R0.reuse, -INF , PT ;  /* 0xff8000000000780b */ /* 0x040fe20003f1d000 */
[----:B------:R-:W-:Y:S01]  /*6630*/  FMUL.FTZ R35, R0, UR12 ;  /* 0x0000000c00237c20 */ /* 0x000fe20008410000 */
[----:B------:R-:W-:-:S04]  /*6640*/  FFMA.FTZ R51, R51, UR12, -R44 ;  /* 0x0000000c33337c23 */ /* 0x000fc8000801082c */
[----:B------:R-:W-:Y:S01]  /*6650*/  FSEL R35, R35, RZ, P0 ;  /* 0x000000ff23237208 */ /* 0x000fe20000000000 */
[----:B------:R-:W-:Y:S01]  /*6660*/  MUFU.EX2 R67, R67 ;  /* 0x0000004300437308 */ /* 0x000fe20000000800 */
[----:B------:R-:W-:-:S03]  /*6670*/  LEA R192, P0, R132, UR8, 0x1 ;  /* 0x0000000884c07c11 */ /* 0x000fc6000f8008ff */
        /* <DEDUP_REMOVED lines=10> */
[----:B------:R-:W2:Y:S01]  /*6720*/  LDSM.16.MT88.4 R28, [R168+0x9400] ;  /* 0x00940000a81c783b */ /* 0x000ea20000004200 */
        /* <DEDUP_REMOVED lines=13> */
[----:B------:R-:W-:Y:S01]  /*6800*/  FFMA.FTZ R140, R21, UR12, -R44 ;  /* 0x0000000c158c7c23 */ /* 0x000fe2000801082c */
[--C-:B------:R-:W-:Y:S01]  /*6810*/  FFMA.FTZ R52, R52, UR12, -R35.reuse ;  /* 0x0000000c34347c23 */ /* 0x100fe20008010823 */
[--C-:B------:R-:W-:Y:S01]  /*6820*/  FFMA.FTZ R54, R54, UR12, -R35.reuse ;  /* 0x0000000c36367c23 */ /* 0x100fe20008010823 */
[----:B------:R-:W-:Y:S01]  /*6830*/  FFMA.FTZ R38, R38, UR12, -R35 ;  /* 0x0000000c26267c23 */ /* 0x000fe20008010823 */
[----:B------:R-:W-:Y:S01]  /*6840*/  MUFU.EX2 R121, R121 ;  /* 0x0000007900797308 */ /* 0x000fe20000000800 */
[----:B------:R-:W-:-:S07]  /*6850*/  LEA.HI.X R193, R132, UR9, R133, 0x1, P0 ;  /* 0x0000000984c17c11 */ /* 0x000fce00080f0c85 */
[----:B------:R-:W3:Y:S01]  /*6860*/  MUFU.EX2 R64, R64 ;  /* 0x0000004000407308 */ /* 0x000ee20000000800 */
[----:B-----5:R-:W-:Y:S01]  /*6870*/  F2FP.BF16.F32.PACK_AB R105, R120, R117 ;  /* 0x000000757869723e */ /* 0x020fe200000010ff */
[----:B------:R-:W-:-:S06]  /*6880*/  FADD.FTZ R120, R117, R120 ;  /* 0x0000007875787221 */ /* 0x000fcc0000010000 */
[----:B------:R-:W-:Y:S08]  /*6890*/  MUFU.EX2 R57, R57 ;  /* 0x0000003900397308 */ /* 0x000ff00000000800 */
[----:B------:R-:W5:Y:S01]  /*68a0*/  MUFU.EX2 R56, R56 ;  /* 0x0000003800387308 */ /* 0x000f620000000800 */
[----:B---3--:R-:W-:Y:S01]  /*68b0*/  F2FP.BF16.F32.PACK_AB R107, R64, R121 ;  /* 0x00000079406b723e */ /* 0x008fe200000010ff */
[----:B------:R-:W-:-:S04]  /*68c0*/  FADD.FTZ R121, R121, R120 ;  /* 0x0000007879797221 */ /* 0x000fc80000010000 */
[----:B------:R-:W-:Y:S02]  /*68d0*/  FADD.FTZ R121, R64, R121 ;  /* 0x0000007940797221 */ /* 0x000fe40000010000 */
[C---:B------:R-:W-:Y:S01]  /*68e0*/  HMMA.16816.F32.BF16 R84, R104.reuse, R88, RZ ;  /* 0x000000586854723c */ /* 0x040fe200000418ff */
[----:B------:R-:W-:Y:S05]  /*68f0*/  MUFU.EX2 R43, R43 ;  /* 0x0000002b002b7308 */ /* 0x000fea0000000800 */
[----:B------:R-:W-:Y:S03]  /*6900*/  HMMA.16816.F32.BF16 R88, R104, R90, RZ ;  /* 0x0000005a6858723c */ /* 0x000fe600000418ff */
[----:B------:R-:W3:Y:S01]  /*6910*/  MUFU.EX2 R42, R42 ;  /* 0x0000002a002a7308 */ /* 0x000ee20000000800 */
[----:B-----5:R-:W-:-:S02]  /*6920*/  F2FP.BF16.F32.PACK_AB R8, R56, R57 ;  /* 0x000000393808723e */ /* 0x020fc400000010ff */
[C---:B------:R-:W-:Y:S05]  /*6930*/  HMMA.16816.F32.BF16 R112, R104.reuse, R108, RZ ;  /* 0x0000006c6870723c */ /* 0x040fea00000418ff */
[----:B------:R-:W-:Y:S01]  /*6940*/  MUFU.EX2 R58, R58 ;  /* 0x0000003a003a7308 */ /* 0x000fe20000000800 */
[C---:B------:R-:W-:Y:S06]  /*6950*/  HMMA.16816.F32.BF16 R68, R104.reuse, R72, RZ ;  /* 0x000000486844723c */ /* 0x040fec00000418ff */
[----:B------:R-:W-:Y:S01]  /*6960*/  HMMA.16816.F32.BF16 R76, R104, R80, RZ ;  /* 0x00000050684c723c */ /* 0x000fe200000418ff */
[----:B------:R-:W5:Y:S01]  /*6970*/  MUFU.EX2 R45, R45 ;  /* 0x0000002d002d7308 */ /* 0x000f620000000800 */
[----:B---3--:R-:W-:-:S04]  /*6980*/  F2FP.BF16.F32.PACK_AB R10, R42, R43 ;  /* 0x0000002b2a0a723e */ /* 0x008fc800000010ff */
[C---:B------:R-:W-:Y:S03]  /*6990*/  HMMA.16816.F32.BF16 R92, R104.reuse, R96, RZ ;  /* 0x00000060685c723c */ /* 0x040fe600000418ff */
[----:B------:R-:W-:Y:S03]  /*69a0*/  MUFU.EX2 R48, R48 ;  /* 0x0000003000307308 */ /* 0x000fe60000000800 */
[C---:B------:R-:W-:Y:S05]  /*69b0*/  HMMA.16816.F32.BF16 R108, R104.reuse, R110, RZ ;  /* 0x0000006e686c723c */ /* 0x040fea00000418ff */
[----:B------:R-:W3:Y:S01]  /*69c0*/  MUFU.EX2 R37, R37 ;  /* 0x0000002500257308 */ /* 0x000ee20000000800 */
[----:B-----5:R-:W-:Y:S01]  /*69d0*/  F2FP.BF16.F32.PACK_AB R9, R45, R58 ;  /* 0x0000003a2d09723e */ /* 0x020fe200000010ff */
[----:B------:R-:W-:Y:S01]  /*69e0*/  HMMA.16816.F32.BF16 R72, R104, R74, RZ ;  /* 0x0000004a6848723c */ /* 0x000fe200000418ff */
[----:B------:R-:W-:-:S05]  /*69f0*/  FADD.FTZ R58, R58, R121 ;  /* 0x000000793a3a7221 */ /* 0x000fca0000010000 */
[C---:B------:R-:W-:Y:S01]  /*6a00*/  HMMA.16816.F32.BF16 R80, R104.reuse, R82, RZ ;  /* 0x000000526850723c */ /* 0x040fe200000418ff */
[----:B------:R-:W-:Y:S05]  /*6a10*/  MUFU.EX2 R124, R124 ;  /* 0x0000007c007c7308 */ /* 0x000fea0000000800 */
[----:B------:R-:W-:Y:S01]  /*6a20*/  HMMA.16816.F32.BF16 R96, R104, R98, RZ ;  /* 0x000000626860723c */ /* 0x000fe200000418ff */
[----:B---3--:R-:W-:Y:S02]  /*6a30*/  F2FP.BF16.F32.PACK_AB R11, R37, R48 ;  /* 0x00000030250b723e */ /* 0x008fe400000010ff */
[----:B------:R-:W-:Y:S05]  /*6a40*/  MUFU.EX2 R5, R5 ;  /* 0x0000000500057308 */ /* 0x000fea0000000800 */
[C---:B-1----:R-:W-:Y:S03]  /*6a50*/  HMMA.16816.F32.BF16 R84, R8.reuse, R12, R84 ;  /* 0x0000000c0854723c */ /* 0x042fe60000041854 */
[----:B------:R-:W-:Y:S03]  /*6a60*/  MUFU.EX2 R4, R4 ;  /* 0x0000000400047308 */ /* 0x000fe60000000800 */
[C---:B------:R-:W-:Y:S01]  /*6a70*/  HMMA.16816.F32.BF16 R88, R8.reuse, R14, R88 ;  /* 0x0000000e0858723c */ /* 0x040fe20000041858 */
[----:B------:R-:W1:Y:S04]  /*6a80*/  LDSM.16.MT88.4 R12, [R168+0xd000] ;  /* 0x00d00000a80c783b */ /* 0x000e680000004200 */
[----:B------:R-:W-:Y:S01]  /*6a90*/  MUFU.EX2 R122, R122 ;  /* 0x0000007a007a7308 */ /* 0x000fe20000000800 */
[C---:B------:R-:W-:Y:S06]  /*6aa0*/  HMMA.16816.F32.BF16 R76, R8.reuse, R16, R76 ;  /* 0x00000010084c723c */ /* 0x040fec000004184c */
[C---:B------:R-:W-:Y:S01]  /*6ab0*/  HMMA.16816.F32.BF16 R80, R8.reuse, R18, R80 ;  /* 0x000000120850723c */ /* 0x040fe20000041850 */
[----:B------:R-:W3:Y:S01]  /*6ac0*/  LDSM.16.MT88.4 R16, [R170+0xd400] ;  /* 0x00d40000aa10783b */ /* 0x000ee20000004200 */
[----:B------:R-:W-:Y:S04]  /*6ad0*/  MUFU.EX2 R59, R59 ;  /* 0x0000003b003b7308 */ /* 0x000fe80000000800 */
[C---:B--2---:R-:W-:Y:S04]  /*6ae0*/  HMMA.16816.F32.BF16 R72, R8.reuse, R30, R72 ;  /* 0x0000001e0848723c */ /* 0x044fe80000041848 */
[----:B------:R-:W-:Y:S02]  /*6af0*/  MUFU.EX2 R50, R50 ;  /* 0x0000003200327308 */ /* 0x000fe40000000800 */
[----:B------:R-:W-:Y:S01]  /*6b00*/  HMMA.16816.F32.BF16 R68, R8, R28, R68 ;  /* 0x0000001c0844723c */ /* 0x000fe20000041844 */
[--C-:B------:R-:W-:Y:S01]  /*6b10*/  FFMA.FTZ R31, R7, UR12, -R44.reuse ;  /* 0x0000000c071f7c23 */ /* 0x100fe2000801082c */
[--C-:B------:R-:W-:Y:S01]  /*6b20*/  FFMA.FTZ R30, R149, UR12, -R44.reuse ;  /* 0x0000000c951e7c23 */ /* 0x100fe2000801082c */
[----:B------:R-:W-:-:S03]  /*6b30*/  FFMA.FTZ R7, R147, UR12, -R44 ;  /* 0x0000000c93077c23 */ /* 0x000fc6000801082c */
[C---:B----4-:R-:W-:Y:S01]  /*6b40*/  HMMA.16816.F32.BF16 R112, R8.reuse, R60, R112 ;  /* 0x0000003c0870723c */ /* 0x050fe20000041870 */
[--C-:B------:R-:W-:Y:S01]  /*6b50*/  FFMA.FTZ R29, R152, UR12, -R35.reuse ;  /* 0x0000000c981d7c23 */ /* 0x100fe20008010823 */
[--C-:B------:R-:W-:Y:S01]  /*6b60*/  FFMA.FTZ R28, R150, UR12, -R35.reuse ;  /* 0x0000000c961c7c23 */ /* 0x100fe20008010823 */
[----:B------:R-:W2:Y:S03]  /*6b70*/  MUFU.EX2 R31, R31 ;  /* 0x0000001f001f7308 */ /* 0x000ea60000000800 */
[----:B------:R-:W-:Y:S01]  /*6b80*/  HMMA.16816.F32.BF16 R108, R8, R62, R108 ;  /* 0x0000003e086c723c */ /* 0x000fe2000004186c */
[--C-:B------:R-:W-:Y:S01]  /*6b90*/  FFMA.FTZ R60, R65, UR12, -R44.reuse ;  /* 0x0000000c413c7c23 */ /* 0x100fe2000801082c */
[--C-:B------:R-:W-:Y:S01]  /*6ba0*/  FFMA.FTZ R61, R141, UR12, -R44.reuse ;  /* 0x0000000c8d3d7c23 */ /* 0x100fe2000801082c */
[--C-:B------:R-:W-:Y:S01]  /*6bb0*/  FFMA.FTZ R65, R142, UR12, -R35.reuse ;  /* 0x0000000c8e417c23 */ /* 0x100fe20008010823 */
[--C-:B------:R-:W-:Y:S01]  /*6bc0*/  FFMA.FTZ R142, R123, UR12, -R44.reuse ;  /* 0x0000000c7b8e7c23 */ /* 0x100fe2000801082c */
[----:B------:R-:W-:Y:S01]  /*6bd0*/  MUFU.EX2 R30, R30 ;  /* 0x0000001e001e7308 */ /* 0x000fe20000000800 */
[C---:B-1----:R-:W-:Y:S01]  /*6be0*/  HMMA.16816.F32.BF16 R100, R104.reuse, R12, RZ ;  /* 0x0000000c6864723c */ /* 0x042fe200000418ff */
[--C-:B------:R-:W-:Y:S01]  /*6bf0*/  FFMA.FTZ R63, R143, UR12, -R44.reuse ;  /* 0x0000000c8f3f7c23 */ /* 0x100fe2000801082c */
[--C-:B------:R-:W-:Y:S01]  /*6c00*/  FFMA.FTZ R62, R148, UR12, -R35.reuse ;  /* 0x0000000c943e7c23 */ /* 0x100fe20008010823 */
[--C-:B------:R-:W-:Y:S01]  /*6c10*/  FFMA.FTZ R123, R137, UR12, -R44.reuse ;  /* 0x0000000c897b7c23 */ /* 0x100fe2000801082c */
[--C-:B------:R-:W-:Y:S01]  /*6c20*/  FFMA.FTZ R137, R138, UR12, -R35.reuse ;  /* 0x0000000c8a897c23 */ /* 0x100fe20008010823 */
[----:B------:R-:W-:Y:S01]  /*6c30*/  FFMA.FTZ R138, R55, UR12, -R44 ;  /* 0x0000000c378a7c23 */ /* 0x000fe2000801082c */
[----:B------:R-:W-:Y:S01]  /*6c40*/  HMMA.16816.F32.BF16 R104, R104, R14, RZ ;  /* 0x0000000e6868723c */ /* 0x000fe200000418ff */
[----:B------:R-:W1:Y:S01]  /*6c50*/  LDSM.16.MT88.4 R12, [R168+0xd400] ;  /* 0x00d40000a80c783b */ /* 0x000e620000004200 */
[----:B------:R-:W-:Y:S01]  /*6c60*/  MUFU.EX2 R7, R7 ;  /* 0x0000000700077308 */ /* 0x000fe20000000800 */
[----:B------:R-:W-:-:S03]  /*6c70*/  FFMA.FTZ R55, R20, UR12, -R35 ;  /* 0x0000000c14377c23 */ /* 0x000fc60008010823 */
[C---:B---3--:R-:W-:Y:S04]  /*6c80*/  HMMA.16816.F32.BF16 R92, R8.reuse, R16, R92 ;  /* 0x00000010085c723c */ /* 0x048fe8000004185c */
[----:B------:R-:W-:Y:S02]  /*6c90*/  MUFU.EX2 R29, R29 ;  /* 0x0000001d001d7308 */ /* 0x000fe40000000800 */
[----:B------:R-:W-:Y:S01]  /*6ca0*/  HMMA.16816.F32.BF16 R96, R8, R18, R96 ;  /* 0x000000120860723c */ /* 0x000fe20000041860 */
[----:B------:R-:W-:Y:S01]  /*6cb0*/  FADD.FTZ R16, R146, R139 ;  /* 0x0000008b92107221 */ /* 0x000fe20000010000 */
[----:B------:R-:W-:Y:S01]  /*6cc0*/  FFMA.FTZ R139, R23, UR12, -R44 ;  /* 0x0000000c178b7c23 */ /* 0x000fe2000801082c */
[----:B------:R-:W-:Y:S02]  /*6cd0*/  FFMA.FTZ R146, R22, UR12, -R35 ;  /* 0x0000000c16927c23 */ /* 0x000fe40008010823 */
[----:B------:R-:W-:Y:S01]  /*6ce0*/  FADD.FTZ R67, R67, R16 ;  /* 0x0000001043437221 */ /* 0x000fe20000010000 */
[----:B------:R-:W3:Y:S01]  /*6cf0*/  MUFU.EX2 R28, R28 ;  /* 0x0000001c001c7308 */ /* 0x000ee20000000800 */
[----:B------:R-:W-:Y:S02]  /*6d00*/  LDSM.16.MT88.4 R16, [R168+0xa400] ;  /* 0x00a40000a810783b */ /* 0x000fe40000004200 */
[----:B------:R-:W-:-:S02]  /*6d10*/  FADD.FTZ R66, R66, R67 ;  /* 0x0000004342427221 */ /* 0x000fc40000010000 */
[----:B------:R-:W-:Y:S02]  /*6d20*/  LDSM.16.MT88.4 R20, [R170+0xa400] ;  /* 0x00a40000aa14783b */ /* 0x000fe40000004200 */
[----:B------:R-:W-:Y:S01]  /*6d30*/  FADD.FTZ R57, R57, R66 ;  /* 0x0000004239397221 */ /* 0x000fe20000010000 */
[----:B------:R-:W4:Y:S03]  /*6d40*/  MUFU.EX2 R63, R63 ;  /* 0x0000003f003f7308 */ /* 0x000f260000000800 */
[----:B------:R-:W-:Y:S01]  /*6d50*/  FADD.FTZ R64, R56, R57 ;  /* 0x0000003938407221 */ /* 0x000fe20000010000 */
[--C-:B------:R-:W-:Y:S01]  /*6d60*/  FFMA.FTZ R56, R41, UR12, -R44.reuse ;  /* 0x0000000c29387c23 */ /* 0x100fe2000801082c */
[--C-:B------:R-:W-:Y:S01]  /*6d70*/  FFMA.FTZ R41, R49, UR12, -R44.reuse ;  /* 0x0000000c31297c23 */ /* 0x100fe2000801082c */
[--C-:B------:R-:W-:Y:S01]  /*6d80*/  FFMA.FTZ R57, R25, UR12, -R44.reuse ;  /* 0x0000000c19397c23 */ /* 0x100fe2000801082c */
[----:B------:R-:W-:Y:S01]  /*6d90*/  FFMA.FTZ R49, R40, UR12, -R44 ;  /* 0x0000000c28317c23 */ /* 0x000fe2000801082c */
[----:B------:R-:W-:Y:S01]  /*6da0*/  MUFU.EX2 R61, R61 ;  /* 0x0000003d003d7308 */ /* 0x000fe20000000800 */
[----:B------:R-:W-:Y:S01]  /*6db0*/  FFMA.FTZ R40, R26, UR12, -R35 ;  /* 0x0000000c1a287c23 */ /* 0x000fe20008010823 */
[C---:B-1----:R-:W-:Y:S06]  /*6dc0*/  HMMA.16816.F32.BF16 R100, R8.reuse, R12, R100 ;  /* 0x0000000c0864723c */ /* 0x042fec0000041864 */
[----:B------:R-:W-:Y:S01]  /*6dd0*/  MUFU.EX2 R60, R60 ;  /* 0x0000003c003c7308 */ /* 0x000fe20000000800 */
[----:B------:R-:W-:Y:S01]  /*6de0*/  HMMA.16816.F32.BF16 R104, R8, R14, R104 ;  /* 0x0000000e0868723c */ /* 0x000fe20000041868 */
[----:B------:R-:W1:Y:S06]  /*6df0*/  LDSM.16.MT88.4 R12, [R170+0x9800] ;  /* 0x00980000aa0c783b */ /* 0x000e6c0000004200 */
[----:B------:R-:W-:Y:S01]  /*6e00*/  MUFU.EX2 R65, R65 ;  /* 0x0000004100417308 */ /* 0x000fe20000000800 */
[----:B--2---:R-:W-:-:S02]  /*6e10*/  F2FP.BF16.F32.PACK_AB R8, R31, R124 ;  /* 0x0000007c1f08723e */ /* 0x004fc400000010ff */
[----:B---3--:R-:W-:Y:S02]  /*6e20*/  F2FP.BF16.F32.PACK_AB R9, R28, R29 ;  /* 0x0000001d1c09723e */ /* 0x008fe400000010ff */
[----:B------:R-:W-:-:S03]  /*6e30*/  F2FP.BF16.F32.PACK_AB R10, R7, R30 ;  /* 0x0000001e070a723e */ /* 0x000fc600000010ff */
[----:B------:R-:W2:Y:S01]  /*6e40*/  MUFU.EX2 R62, R62 ;  /* 0x0000003e003e7308 */ /* 0x000ea20000000800 */
[----:B------:R-:W-:-:S07]  /*6e50*/  F2FP.BF16.F32.PACK_AB R11, R4, R5 ;  /* 0x00000005040b723e */ /* 0x000fce00000010ff */
[----:B------:R-:W-:Y:S08]  /*6e60*/  MUFU.EX2 R144, R144 ;  /* 0x0000009000907308 */ /* 0x000ff00000000800 */
[----:B------:R-:W3:Y:S08]  /*6e70*/  MUFU.EX2 R125, R125 ;  /* 0x0000007d007d7308 */ /* 0x000ef00000000800 */
[----:B------:R-:W-:Y:S01]  /*6e80*/  MUFU.EX2 R142, R142 ;  /* 0x0000008e008e7308 */ /* 0x000fe20000000800 */
[C---:B-1----:R-:W-:Y:S07]  /*6e90*/  HMMA.16816.F32.BF16 R112, R8.reuse, R12, R112 ;  /* 0x0000000c0870723c */ /* 0x042fee0000041870 */
[----:B------:R-:W-:Y:S01]  /*6ea0*/  MUFU.EX2 R123, R123 ;  /* 0x0000007b007b7308 */ /* 0x000fe20000000800 */
[C---:B------:R-:W-:Y:S01]  /*6eb0*/  HMMA.16816.F32.BF16 R108, R8.reuse, R14, R108 ;  /* 0x0000000e086c723c */ /* 0x040fe2000004186c */
[----:B------:R-:W1:Y:S06]  /*6ec0*/  LDSM.16.MT88.4 R12, [R168+0x9800] ;  /* 0x00980000a80c783b */ /* 0x000e6c0000004200 */
[----:B------:R-:W-:Y:S08]  /*6ed0*/  MUFU.EX2 R137, R137 ;  /* 0x0000008900897308 */ /* 0x000ff00000000800 */
[----:B------:R-:W5:Y:S08]  /*6ee0*/  MUFU.EX2 R136, R136 ;  /* 0x0000008800887308 */ /* 0x000f700000000800 */
[----:B------:R-:W-:Y:S08]  /*6ef0*/  MUFU.EX2 R126, R126 ;  /* 0x0000007e007e7308 */ /* 0x000ff00000000800 */
[----:B------:R-:W5:Y:S08]  /*6f00*/  MUFU.EX2 R127, R127 ;  /* 0x0000007f007f7308 */ /* 0x000f700000000800 */
[----:B------:R-:W-:Y:S01]  /*6f10*/  MUFU.EX2 R139, R139 ;  /* 0x0000008b008b7308 */ /* 0x000fe20000000800 */
[C---:B-1----:R-:W-:Y:S07]  /*6f20*/  HMMA.16816.F32.BF16 R68, R8.reuse, R12, R68 ;  /* 0x0000000c0844723c */ /* 0x042fee0000041844 */
[----:B------:R-:W1:Y:S01]  /*6f30*/  MUFU.EX2 R140, R140 ;  /* 0x0000008c008c7308 */ /* 0x000e620000000800 */
[C---:B------:R-:W-:Y:S01]  /*6f40*/  HMMA.16816.F32.BF16 R72, R8.reuse, R14, R72 ;  /* 0x0000000e0848723c */ /* 0x040fe20000041848 */
[----:B------:R-:W4:Y:S06]  /*6f50*/  LDSM.16.MT88.4 R12, [R170+0xb800] ;  /* 0x00b80000aa0c783b */ /* 0x000f2c0000004200 */
[----:B------:R-:W-:Y:S08]  /*6f60*/  MUFU.EX2 R138, R138 ;  /* 0x0000008a008a7308 */ /* 0x000ff00000000800 */
[----:B------:R-:W-:Y:S08]  /*6f70*/  MUFU.EX2 R53, R53 ;  /* 0x0000003500357308 */ /* 0x000ff00000000800 */
[----:B------:R-:W-:Y:S08]  /*6f80*/  MUFU.EX2 R146, R146 ;  /* 0x0000009200927308 */ /* 0x000ff00000000800 */
[----:B------:R-:W1:Y:S08]  /*6f90*/  MUFU.EX2 R55, R55 ;  /* 0x0000003700377308 */ /* 0x000e700000000800 */
[----:B------:R2:W-:Y:S01]  /*6fa0*/  MUFU.EX2 R67, R54 ;  /* 0x0000003600437308 */ /* 0x0005e20000000800 */
[C---:B----4-:R-:W-:Y:S07]  /*6fb0*/  HMMA.16816.F32.BF16 R76, R8.reuse, R12, R76 ;  /* 0x0000000c084c723c */ /* 0x050fee000004184c */
[----:B------:R-:W4:Y:S01]  /*6fc0*/  MUFU.EX2 R52, R52 ;  /* 0x0000003400347308 */ /* 0x000f220000000800 */
[----:B------:R-:W-:Y:S01]  /*6fd0*/  HMMA.16816.F32.BF16 R80, R8, R14, R80 ;  /* 0x0000000e0850723c */ /* 0x000fe20000041850 */
[----:B------:R-:W3:Y:S06]  /*6fe0*/  LDSM.16.MT88.4 R12, [R168+0xb800] ;  /* 0x00b80000a80c783b */ /* 0x000eec0000004200 */
[----:B------:R-:W-:Y:S01]  /*6ff0*/  MUFU.EX2 R56, R56 ;  /* 0x0000003800387308 */ /* 0x000fe20000000800 */
[----:B--2---:R-:W-:Y:S01]  /*7000*/  FFMA.FTZ R54, R47, UR12, -R44 ;  /* 0x0000000c2f367c23 */ /* 0x004fe2000801082c */
[--C-:B------:R-:W-:Y:S01]  /*7010*/  FFMA.FTZ R47, R46, UR12, -R35.reuse ;  /* 0x0000000c2e2f7c23 */ /* 0x100fe20008010823 */
[----:B------:R-:W-:-:S05]  /*7020*/  FFMA.FTZ R46, R34, UR12, -R35 ;  /* 0x0000000c222e7c23 */ /* 0x000fca0008010823 */
[----:B------:R-:W-:Y:S08]  /*7030*/  MUFU.EX2 R51, R51 ;  /* 0x0000003300337308 */ /* 0x000ff00000000800 */
[----:B------:R-:W-:Y:S08]  /*7040*/  MUFU.EX2 R41, R41 ;  /* 0x0000002900297308 */ /* 0x000ff00000000800 */
[----:B------:R-:W2:Y:S08]  /*7050*/  MUFU.EX2 R54, R54 ;  /* 0x0000003600367308 */ /* 0x000eb00000000800 */
[----:B------:R-:W-:Y:S01]  /*7060*/  MUFU.EX2 R38, R38 ;  /* 0x0000002600267308 */ /* 0x000fe20000000800 */
[C---:B---3--:R-:W-:Y:S06]  /*7070*/  HMMA.16816.F32.BF16 R84, R8.reuse, R12, R84 ;  /* 0x0000000c0854723c */ /* 0x048fec0000041854 */
[C---:B------:R-:W-:Y:S01]  /*7080*/  HMMA.16816.F32.BF16 R88, R8.reuse, R14, R88 ;  /* 0x0000000e0858723c */ /* 0x040fe20000041858 */
[----:B------:R-:W3:Y:S01]  /*7090*/  LDSM.16.MT88.4 R12, [R170+0xd800] ;  /* 0x00d80000aa0c783b */ /* 0x000ee20000004200 */
[----:B------:R-:W2:Y:S08]  /*70a0*/  MUFU.EX2 R47, R47 ;  /* 0x0000002f002f7308 */ /* 0x000eb00000000800 */
        /* <DEDUP_REMOVED lines=30> */
[----:B-----5:R-:W-:Y:S02]  /*7290*/  F2FP.BF16.F32.PACK_AB R9, R136, R137 ;  /* 0x000000898809723e */ /* 0x020fe400000010ff */
        /* <DEDUP_REMOVED lines=21> */
[----:B------:R-:W-:Y:S02]  /*73f0*/  F2FP.BF16.F32.PACK_AB R9, R55, R146 ;  /* 0x000000923709723e */ /* 0x000fe400000010ff */
[----:B------:R-:W-:Y:S02]  /*7400*/  F2FP.BF16.F32.PACK_AB R10, R53, R138 ;  /* 0x0000008a350a723e */ /* 0x000fe400000010ff */
[----:B----4-:R-:W-:-:S07]  /*7410*/  F2FP.BF16.F32.PACK_AB R11, R52, R67 ;  /* 0x00000043340b723e */ /* 0x010fce00000010ff */
[C---:B------:R-:W-:Y:S06]  /*7420*/  HMMA.16816.F32.BF16 R68, R8.reuse, R16, R68 ;  /* 0x000000100844723c */ /* 0x040fec0000041844 */
        /* <DEDUP_REMOVED lines=8> */
[C---:B-1----:R-:W-:Y:S06]  /*74b0*/  HMMA.16816.F32.BF16 R92, R8.reuse, R16, R92 ;  /* 0x00000010085c723c */ /* 0x042fec000004185c */
[C---:B------:R-:W-:Y:S01]  /*74c0*/  HMMA.16816.F32.BF16 R96, R8.reuse, R18, R96 ;  /* 0x000000120860723c */ /* 0x040fe20000041860 */
[----:B------:R-:W1:Y:S05]  /*74d0*/  LDSM.16.MT88.4 R16, [R170+0xa800] ;  /* 0x00a80000aa10783b */ /* 0x000e6a0000004200 */
[C---:B----4-:R-:W-:Y:S06]  /*74e0*/  HMMA.16816.F32.BF16 R84, R8.reuse, R20, R84 ;  /* 0x000000140854723c */ /* 0x050fec0000041854 */
[C---:B------:R-:W-:Y:S01]  /*74f0*/  HMMA.16816.F32.BF16 R88, R8.reuse, R22, R88 ;  /* 0x000000160858723c */ /* 0x040fe20000041858 */
[----:B------:R-:W-:Y:S05]  /*7500*/  LDSM.16.MT88.4 R20, [R168+0xe800] ;  /* 0x00e80000a814783b */ /* 0x000fea0000004200 */
[C---:B---3--:R-:W-:Y:S06]  /*7510*/  HMMA.16816.F32.BF16 R100, R8.reuse, R12, R100 ;  /* 0x0000000c0864723c */ /* 0x048fec0000041864 */
[----:B------:R-:W-:Y:S01]  /*7520*/  HMMA.16816.F32.BF16 R104, R8, R14, R104 ;  /* 0x0000000e0868723c */ /* 0x000fe20000041868 */
[----:B------:R-:W3:Y:S06]  /*7530*/  LDSM.16.MT88.4 R12, [R168+0xa800] ;  /* 0x00a80000a80c783b */ /* 0x000eec0000004200 */
[--C-:B------:R-:W-:Y:S01]  /*7540*/  FFMA.FTZ R8, R36, UR12, -R35.reuse ;  /* 0x0000000c24087c23 */ /* 0x100fe20008010823 */
[----:B------:R-:W-:Y:S01]  /*7550*/  FFMA.FTZ R36, R24, UR12, -R35 ;  /* 0x0000000c18247c23 */ /* 0x000fe20008010823 */
[----:B------:R-:W-:Y:S01]  /*7560*/  FADD.FTZ R9, R45, R58 ;  /* 0x0000003a2d097221 */ /* 0x000fe20000010000 */
[----:B------:R-:W-:Y:S01]  /*7570*/  FADD.FTZ R11, R43, R64 ;  /* 0x000000402b0b7221 */ /* 0x000fe20000010000 */
[----:B------:R4:W-:Y:S01]  /*7580*/  MUFU.EX2 R45, R8 ;  /* 0x00000008002d7308 */ /* 0x0009e20000000800 */
[--C-:B------:R-:W-:Y:S01]  /*7590*/  FFMA.FTZ R58, R27, UR12, -R44.reuse ;  /* 0x0000000c1b3a7c23 */ /* 0x100fe2000801082c */
[----:B------:R-:W-:Y:S01]  /*75a0*/  FFMA.FTZ R43, R39, UR12, -R44 ;  /* 0x0000000c272b7c23 */ /* 0x000fe2000801082c */
[----:B------:R-:W-:Y:S01]  /*75b0*/  FADD.FTZ R44, R48, R9 ;  /* 0x00000009302c7221 */ /* 0x000fe20000010000 */
[----:B------:R-:W-:Y:S01]  /*75c0*/  FADD.FTZ R9, R42, R11 ;  /* 0x0000000b2a097221 */ /* 0x000fe20000010000 */
[----:B--2---:R-:W-:Y:S01]  /*75d0*/  F2FP.BF16.F32.PACK_AB R10, R54, R41 ;  /* 0x00000029360a723e */ /* 0x004fe200000010ff */
[----:B------:R-:W2:Y:S01]  /*75e0*/  LDSM.16.MT88.4 R24, [R170+0xc800] ;  /* 0x00c80000aa18783b */ /* 0x000ea20000004200 */
[----:B------:R-:W-:Y:S01]  /*75f0*/  FADD.FTZ R44, R37, R44 ;  /* 0x0000002c252c7221 */ /* 0x000fe20000010000 */
[----:B------:R-:W5:Y:S01]  /*7600*/  MUFU.EX2 R36, R36 ;  /* 0x0000002400247308 */ /* 0x000f620000000800 */
[----:B------:R-:W-:Y:S01]  /*7610*/  FADD.FTZ R124, R124, R9 ;  /* 0x000000097c7c7221 */ /* 0x000fe20000010000 */
[----:B------:R-:W-:Y:S01]  /*7620*/  F2FP.BF16.F32.PACK_AB R9, R47, R38 ;  /* 0x000000262f09723e */ /* 0x000fe200000010ff */
[----:B------:R-:W-:Y:S01]  /*7630*/  FADD.FTZ R29, R29, R44 ;  /* 0x0000002c1d1d7221 */ /* 0x000fe20000010000 */
[--C-:B------:R-:W-:Y:S01]  /*7640*/  FFMA.FTZ R39, R33, UR12, -R35.reuse ;  /* 0x0000000c21277c23 */ /* 0x100fe20008010823 */
[----:B------:R-:W-:Y:S01]  /*7650*/  FADD.FTZ R31, R31, R124 ;  /* 0x0000007c1f1f7221 */ /* 0x000fe20000010000 */
[----:B------:R-:W-:Y:S01]  /*7660*/  FFMA.FTZ R42, R32, UR12, -R35 ;  /* 0x0000000c202a7c23 */ /* 0x000fe20008010823 */
[----:B------:R-:W-:Y:S01]  /*7670*/  FADD.FTZ R28, R28, R29 ;  /* 0x0000001d1c1c7221 */ /* 0x000fe20000010000 */
[----:B------:R-:W-:Y:S01]  /*7680*/  MUFU.EX2 R34, R58 ;  /* 0x0000003a00227308 */ /* 0x000fe20000000800 */
[----:B----4-:R-:W-:Y:S01]  /*7690*/  F2FP.BF16.F32.PACK_AB R8, R51, R56 ;  /* 0x000000383308723e */ /* 0x010fe200000010ff */
[----:B------:R-:W-:Y:S01]  /*76a0*/  FADD.FTZ R30, R30, R31 ;  /* 0x0000001f1e1e7221 */ /* 0x000fe20000010000 */
[----:B------:R-:W-:-:S03]  /*76b0*/  FADD.FTZ R5, R5, R28 ;  /* 0x0000001c05057221 */ /* 0x000fc60000010000 */
[----:B------:R-:W-:Y:S01]  /*76c0*/  FADD.FTZ R7, R7, R30 ;  /* 0x0000001e07077221 */ /* 0x000fe20000010000 */
[----:B------:R-:W-:Y:S01]  /*76d0*/  FADD.FTZ R4, R4, R5 ;  /* 0x0000000504047221 */ /* 0x000fe20000010000 */
[----:B------:R-:W4:Y:S01]  /*76e0*/  MUFU.EX2 R33, R57 ;  /* 0x0000003900217308 */ /* 0x000f220000000800 */
[----:B-----5:R-:W-:Y:S01]  /*76f0*/  F2FP.BF16.F32.PACK_AB R11, R36, R45 ;  /* 0x0000002d240b723e */ /* 0x020fe200000010ff */
[----:B------:R-:W-:Y:S01]  /*7700*/  FADD.FTZ R122, R122, R7 ;  /* 0x000000077a7a7221 */ /* 0x000fe20000010000 */
[----:B------:R-:W-:-:S03]  /*7710*/  FADD.FTZ R65, R65, R4 ;  /* 0x0000000441417221 */ /* 0x000fc60000010000 */
[----:B------:R-:W-:Y:S01]  /*7720*/  FADD.FTZ R122, R63, R122 ;  /* 0x0000007a3f7a7221 */ /* 0x000fe20000010000 */
[----:B------:R-:W-:Y:S01]  /*7730*/  FADD.FTZ R62, R62, R65 ;  /* 0x000000413e3e7221 */ /* 0x000fe20000010000 */
[----:B-1----:R-:W-:Y:S01]  /*7740*/  HMMA.16816.F32.BF16 R112, R8, R16, R112 ;  /* 0x000000100870723c */ /* 0x002fe20000041870 */
[----:B------:R-:W-:Y:S01]  /*7750*/  MUFU.EX2 R32, R49 ;  /* 0x0000003100207308 */ /* 0x000fe20000000800 */
[----:B------:R-:W-:Y:S01]  /*7760*/  FADD.FTZ R5, R61, R122 ;  /* 0x0000007a3d057221 */ /* 0x000fe20000010000 */
[----:B------:R-:W-:-:S03]  /*7770*/  FADD.FTZ R59, R59, R62 ;  /* 0x0000003e3b3b7221 */ /* 0x000fc60000010000 */
[C---:B------:R-:W-:Y:S01]  /*7780*/  HMMA.16816.F32.BF16 R108, R8.reuse, R18, R108 ;  /* 0x00000012086c723c */ /* 0x040fe2000004186c */
[----:B------:R-:W1:Y:S01]  /*7790*/  LDSM.16.MT88.4 R16, [R168+0xc800] ;  /* 0x00c80000a810783b */ /* 0x000e620000004200 */
[----:B------:R-:W-:Y:S01]  /*77a0*/  FADD.FTZ R5, R60, R5 ;  /* 0x000000053c057221 */ /* 0x000fe20000010000 */
[----:B------:R-:W-:Y:S01]  /*77b0*/  MUFU.EX2 R35, R43 ;  /* 0x0000002b00237308 */ /* 0x000fe20000000800 */
[----:B------:R-:W-:Y:S02]  /*77c0*/  FADD.FTZ R50, R50, R59 ;  /* 0x0000003b32327221 */ /* 0x000fe40000010000 */
[----:B---3--:R-:W-:Y:S01]  /*77d0*/  HMMA.16816.F32.BF16 R68, R8, R12, R68 ;  /* 0x0000000c0844723c */ /* 0x008fe20000041844 */
[----:B------:R-:W-:Y:S01]  /*77e0*/  FADD.FTZ R144, R144, R5 ;  /* 0x0000000590907221 */ /* 0x000fe20000010000 */
[----:B------:R-:W-:-:S03]  /*77f0*/  FADD.FTZ R137, R137, R50 ;  /* 0x0000003289897221 */ /* 0x000fc60000010000 */
[----:B------:R-:W3:Y:S01]  /*7800*/  MUFU.EX2 R37, R46 ;  /* 0x0000002e00257308 */ /* 0x000ee20000000800 */
[----:B------:R-:W-:Y:S01]  /*7810*/  HMMA.16816.F32.BF16 R72, R8, R14, R72 ;  /* 0x0000000e0848723c */ /* 0x000fe20000041848 */
[----:B------:R-:W5:Y:S01]  /*7820*/  LDSM.16.MT88.4 R12, [R170+0xe800] ;  /* 0x00e80000aa0c783b */ /* 0x000f620000004200 */
[----:B------:R-:W-:Y:S01]  /*7830*/  FADD.FTZ R125, R125, R144 ;  /* 0x000000907d7d7221 */ /* 0x000fe20000010000 */
[----:B------:R-:W-:-:S03]  /*7840*/  FADD.FTZ R137, R136, R137 ;  /* 0x0000008988897221 */ /* 0x000fc60000010000 */
[----:B--2---:R-:W-:Y:S01]  /*7850*/  HMMA.16816.F32.BF16 R76, R8, R24, R76 ;  /* 0x00000018084c723c */ /* 0x004fe2000004184c */
[----:B------:R-:W-:Y:S01]  /*7860*/  MUFU.EX2 R39, R39 ;  /* 0x0000002700277308 */ /* 0x000fe20000000800 */
[----:B------:R-:W-:Y:S01]  /*7870*/  FADD.FTZ R142, R142, R125 ;  /* 0x0000007d8e8e7221 */ /* 0x000fe20000010000 */
[----:B------:R-:W-:-:S03]  /*7880*/  FADD.FTZ R126, R126, R137 ;  /* 0x000000897e7e7221 */ /* 0x000fc60000010000 */
[C---:B------:R-:W-:Y:S01]  /*7890*/  HMMA.16816.F32.BF16 R80, R8.reuse, R26, R80 ;  /* 0x0000001a0850723c */ /* 0x040fe20000041850 */
[----:B------:R-:W-:Y:S01]  /*78a0*/  FADD.FTZ R142, R123, R142 ;  /* 0x0000008e7b8e7221 */ /* 0x000fe20000010000 */
[----:B------:R-:W-:Y:S01]  /*78b0*/  FADD.FTZ R127, R127, R126 ;  /* 0x0000007e7f7f7221 */ /* 0x000fe20000010000 */
[----:B------:R-:W2:Y:S01]  /*78c0*/  MUFU.EX2 R42, R42 ;  /* 0x0000002a002a7308 */ /* 0x000ea20000000800 */
[----:B------:R-:W2:Y:S01]  /*78d0*/  LDSM.16.MT88.4 R24, [R170+0xcc00] ;  /* 0x00cc0000aa18783b */ /* 0x000ea20000004200 */
[----:B------:R-:W-:Y:S01]  /*78e0*/  FADD.FTZ R5, R139, R142 ;  /* 0x0000008e8b057221 */ /* 0x000fe20000010000 */
[C---:B------:R-:W-:Y:S01]  /*78f0*/  HMMA.16816.F32.BF16 R100, R8.reuse, R20, R100 ;  /* 0x000000140864723c */ /* 0x040fe20000041864 */
[----:B------:R-:W-:Y:S02]  /*7900*/  FADD.FTZ R146, R146, R127 ;  /* 0x0000007f92927221 */ /* 0x000fe40000010000 */
[----:B------:R-:W-:Y:S02]  /*7910*/  FADD.FTZ R5, R140, R5 ;  /* 0x000000058c057221 */ /* 0x000fe40000010000 */
[----:B------:R-:W-:Y:S01]  /*7920*/  FADD.FTZ R146, R55, R146 ;  /* 0x0000009237927221 */ /* 0x000fe20000010000 */
[----:B------:R-:W-:Y:S01]  /*7930*/  HMMA.16816.F32.BF16 R104, R8, R22, R104 ;  /* 0x000000160868723c */ /* 0x000fe20000041868 */
[----:B------:R-:W-:Y:S01]  /*7940*/  LDSM.16.MT88.4 R20, [R168+0xcc00] ;  /* 0x00cc0000a814783b */ /* 0x000fe20000004200 */
        /* <DEDUP_REMOVED lines=10> */
[----:B-----5:R-:W-:Y:S01]  /*79f0*/  HMMA.16816.F32.BF16 R92, R8, R12, R92 ;  /* 0x0000000c085c723c */ /* 0x020fe2000004185c */
[----:B------:R-:W-:Y:S01]  /*7a00*/  FADD.FTZ R4, R47, R4 ;  /* 0x000000042f047221 */ /* 0x000fe20000010000 */
[----:B------:R-:W-:-:S03]  /*7a10*/  FADD.FTZ R5, R41, R56 ;  /* 0x0000003829057221 */ /* 0x000fc60000010000 */
[----:B------:R-:W-:Y:S01]  /*7a20*/  FADD.FTZ R45, R45, R4 ;  /* 0x000000042d2d7221 */ /* 0x000fe20000010000 */
[----:B------:R-:W-:Y:S01]  /*7a30*/  HMMA.16816.F32.BF16 R96, R8, R14, R96 ;  /* 0x0000000e0860723c */ /* 0x000fe20000041860 */
[----:B------:R-:W5:Y:S01]  /*7a40*/  LDSM.16.MT88.4 R12, [R168+0xac00] ;  /* 0x00ac0000a80c783b */ /* 0x000f620000004200 */
[----:B------:R-:W-:Y:S01]  /*7a50*/  FADD.FTZ R5, R54, R5 ;  /* 0x0000000536057221 */ /* 0x000fe20000010000 */
[----:B------:R-:W-:-:S04]  /*7a60*/  FADD.FTZ R36, R36, R45 ;  /* 0x0000002d24247221 */ /* 0x000fc80000010000 */
[----:B----4-:R-:W-:Y:S01]  /*7a70*/  F2FP.BF16.F32.PACK_AB R8, R33, R34 ;  /* 0x000000222108723e */ /* 0x010fe200000010ff */
[----:B------:R-:W-:Y:S01]  /*7a80*/  FADD.FTZ R34, R34, R5 ;  /* 0x0000000522227221 */ /* 0x000fe20000010000 */
[----:B---3--:R-:W-:Y:S01]  /*7a90*/  F2FP.BF16.F32.PACK_AB R9, R40, R37 ;  /* 0x000000252809723e */ /* 0x008fe200000010ff */
[----:B------:R-:W-:Y:S01]  /*7aa0*/  FADD.FTZ R37, R37, R36 ;  /* 0x0000002425257221 */ /* 0x000fe20000010000 */
[----:B------:R-:W-:Y:S01]  /*7ab0*/  F2FP.BF16.F32.PACK_AB R10, R35, R32 ;  /* 0x00000020230a723e */ /* 0x000fe200000010ff */
[----:B------:R-:W-:Y:S01]  /*7ac0*/  FADD.FTZ R33, R33, R34 ;  /* 0x0000002221217221 */ /* 0x000fe20000010000 */
[----:B--2---:R-:W-:Y:S01]  /*7ad0*/  F2FP.BF16.F32.PACK_AB R11, R42, R39 ;  /* 0x000000272a0b723e */ /* 0x004fe200000010ff */
[----:B------:R-:W-:Y:S02]  /*7ae0*/  FADD.FTZ R40, R40, R37 ;  /* 0x0000002528287221 */ /* 0x000fe40000010000 */
[----:B------:R-:W-:Y:S02]  /*7af0*/  FADD.FTZ R32, R32, R33 ;  /* 0x0000002120207221 */ /* 0x000fe40000010000 */
[----:B------:R-:W-:-:S02]  /*7b00*/  FADD.FTZ R39, R39, R40 ;  /* 0x0000002827277221 */ /* 0x000fc40000010000 */
[----:B------:R-:W-:Y:S01]  /*7b10*/  HMMA.16816.F32.BF16 R76, R8, R24, R76 ;  /* 0x00000018084c723c */ /* 0x000fe2000004184c */
[----:B------:R-:W-:Y:S01]  /*7b20*/  FADD.FTZ R194, R35, R32 ;  /* 0x0000002023c27221 */ /* 0x000fe20000010000 */
[----:B------:R-:W-:-:S04]  /*7b30*/  FADD.FTZ R195, R42, R39 ;  /* 0x000000272ac37221 */ /* 0x000fc80000010000 */
[C---:B------:R-:W-:Y:S06]  /*7b40*/  HMMA.16816.F32.BF16 R80, R8.reuse, R26, R80 ;  /* 0x0000001a0850723c */ /* 0x040fec0000041850 */
[C---:B-1----:R-:W-:Y:S06]  /*7b50*/  HMMA.16816.F32.BF16 R112, R8.reuse, R16, R112 ;  /* 0x000000100870723c */ /* 0x042fec0000041870 */
[C---:B------:R-:W-:Y:S01]  /*7b60*/  HMMA.16816.F32.BF16 R108, R8.reuse, R18, R108 ;  /* 0x00000012086c723c */ /* 0x040fe2000004186c */
[----:B------:R-:W1:Y:S05]  /*7b70*/  LDSM.16.MT88.4 R16, [R170+0xec00] ;  /* 0x00ec0000aa10783b */ /* 0x000e6a0000004200 */
[C---:B-----5:R-:W-:Y:S06]  /*7b80*/  HMMA.16816.F32.BF16 R68, R8.reuse, R12, R68 ;  /* 0x0000000c0844723c */ /* 0x060fec0000041844 */
        /* <DEDUP_REMOVED lines=73> */
.L_x_2841:
[----:B------:R-:W-:-:S04]  /*8020*/  LEA R8, -R130, RZ, 0x7 ;  /* 0x000000ff82087211 */ /* 0x000fc800078e39ff */
[----:B------:R-:W-:-:S07]  /*8030*/  SHF.R.S32.HI R5, RZ, 0x1f, R8 ;  /* 0x0000001fff057819 */ /* 0x000fce0000011408 */
.L_x_2842:
        /* <DEDUP_REMOVED lines=122> */
[----:B--2---:R-:W2:Y:S04]  /*87e0*/  LDSM.16.M88.4 R12, [R169+0x3400] ;  /* 0x00340000a90c783b */ /* 0x004ea80000000200 */
[----:B---3--:R-:W3:Y:S04]  /*87f0*/  LDSM.16.M88.4 R8, [R169+0x3c00] ;  /* 0x003c0000a908783b */ /* 0x008ee80000000200 */
[----:B----4-:R-:W4:Y:S04]  /*8800*/  LDSM.16.M88.4 R28, [R172+0x4000] ;  /* 0x00400000ac1c783b */ /* 0x010f280000000200 */
[----:B-----5:R-:W5:Y:S01]  /*8810*/  LDSM.16.M88.4 R24, [R169+0x3800] ;  /* 0x00380000a918783b */ /* 0x020f620000000200 */
[C---:B------:R-:W-:Y:S03]  /*8820*/  HMMA.16816.F32.BF16 R64, R4.reuse, R60, RZ ;  /* 0x0000003c0440723c */ /* 0x040fe600000418ff */
        /* <DEDUP_REMOVED lines=14> */
[C---:B--2---:R-:W-:Y:S06]  /*8910*/  HMMA.16816.F32.BF16 R56, R116.reuse, R12, R56 ;  /* 0x0000000c7438723c */ /* 0x044fec0000041838 */
[C---:B------:R-:W-:Y:S01]  /*8920*/  HMMA.16816.F32.BF16 R52, R116.reuse, R14, R52 ;  /* 0x0000000e7434723c */ /* 0x040fe20000041834 */
[----:B------:R-:W2:Y:S05]  /*8930*/  LDSM.16.M88.4 R12, [R172+0x4800] ;  /* 0x00480000ac0c783b */ /* 0x000eaa0000000200 */
[C---:B---3--:R-:W-:Y:S06]  /*8940*/  HMMA.16816.F32.BF16 R40, R116.reuse, R8, R40 ;  /* 0x000000087428723c */ /* 0x048fec0000041828 */
[----:B------:R-:W-:Y:S01]  /*8950*/  HMMA.16816.F32.BF16 R36, R116, R10, R36 ;  /* 0x0000000a7424723c */ /* 0x000fe20000041824 */
[----:B------:R-:W3:Y:S05]  /*8960*/  LDSM.16.M88.4 R8, [R169+0x4400] ;  /* 0x00440000a908783b */ /* 0x000eea0000000200 */
[----:B----4-:R-:W-:Y:S06]  /*8970*/  HMMA.16816.F32.BF16 R32, R4, R28, RZ ;  /* 0x0000001c0420723c */ /* 0x010fec00000418ff */
[C---:B-----5:R-:W-:Y:S06]  /*8980*/  HMMA.16816.F32.BF16 R48, R116.reuse, R24, R48 ;  /* 0x000000187430723c */ /* 0x060fec0000041830 */
[----:B------:R-:W-:Y:S06]  /*8990*/  HMMA.16816.F32.BF16 R44, R116, R26, R44 ;  /* 0x0000001a742c723c */ /* 0x000fec000004182c */
[C---:B------:R-:W-:Y:S06]  /*89a0*/  HMMA.16816.F32.BF16 R28, R4.reuse, R30, RZ ;  /* 0x0000001e041c723c */ /* 0x040fec00000418ff */
[C---:B-1----:R-:W-:Y:S06]  /*89b0*/  HMMA.16816.F32.BF16 R24, R4.reuse, R20, RZ ;  /* 0x000000140418723c */ /* 0x042fec00000418ff */
[----:B------:R-:W-:Y:S06]  /*89c0*/  HMMA.16816.F32.BF16 R20, R4, R22, RZ ;  /* 0x000000160414723c */ /* 0x000fec00000418ff */
[C---:B------:R-:W-:Y:S06]  /*89d0*/  HMMA.16816.F32.BF16 R32, R116.reuse, R16, R32 ;  /* 0x000000107420723c */ /* 0x040fec0000041820 */
[----:B------:R-:W-:Y:S06]  /*89e0*/  HMMA.16816.F32.BF16 R28, R116, R18, R28 ;  /* 0x00000012741c723c */ /* 0x000fec000004181c */
[----:B--2---:R-:W-:Y:S06]  /*89f0*/  HMMA.16816.F32.BF16 R16, R4, R12, RZ ;  /* 0x0000000c0410723c */ /* 0x004fec00000418ff */
[C---:B---3--:R-:W-:Y:S06]  /*8a00*/  HMMA.16816.F32.BF16 R24, R116.reuse, R8, R24 ;  /* 0x000000087418723c */ /* 0x048fec0000041818 */
        /* <DEDUP_REMOVED lines=112> */
[-C--:B------:R-:W-:Y:S02]  /*9110*/  ISETP.GE.AND P0, PT, R116, R135.reuse, PT ;  /* 0x000000877400720c */ /* 0x080fe40003f06270 */
        /* <DEDUP_REMOVED lines=10> */
[----:B------:R-:W-:Y:S02]  /*91c0*/  I2FP.F32.S32 R126, R65 ;  /* 0x00000041007e7245 */ /* 0x000fe40000201400 */
[----:B------:R-:W-:Y:S01]  /*91d0*/  FSEL R208, R208, -INF , !P5 ;  /* 0xff800000d0d07808 */ /* 0x000fe20006800000 */
[CC--:B------:R-:W-:Y:S01]  /*91e0*/  FFMA.FTZ R60, R3.reuse, R67.reuse, R60 ;  /* 0x00000043033c7223 */ /* 0x0c0fe2000001003c */
[C---:B------:R-:W-:Y:S01]  /*91f0*/  FFMA.FTZ R62, R3.reuse, R67, R62 ;  /* 0x00000043033e7223 */ /* 0x040fe2000001003e */
[-C--:B------:R-:W-:Y:S01]  /*9200*/  FFMA.FTZ R61, R3, R126.reuse, R61 ;  /* 0x0000007e033d7223 */ /* 0x080fe2000001003d */
[----:B------:R-:W-:Y:S01]  /*9210*/  ISETP.GE.AND P5, PT, R65, R135, PT ;  /* 0x000000874100720c */ /* 0x000fe20003fa6270 */
[----:B------:R-:W-:Y:S01]  /*9220*/  FFMA.FTZ R126, R3, R126, R63 ;  /* 0x0000007e037e7223 */ /* 0x000fe2000001003f */
[----:B------:R-:W-:-:S02]  /*9230*/  FSEL R117, R60, -INF , !P1 ;  /* 0xff8000003c757808 */ /* 0x000fc40004800000 */
[----:B------:R-:W-:Y:S02]  /*9240*/  LOP3.LUT R60, R202, 0x10, R189, 0xfe, !PT ;  /* 0x00000010ca3c7812 */ /* 0x000fe400078efebd */
[----:B------:R-:W-:Y:S02]  /*9250*/  FSEL R160, R62, -INF , !P0 ;  /* 0xff8000003ea07808 */ /* 0x000fe40004000000 */
[----:B------:R-:W-:Y:S02]  /*9260*/  FSEL R201, R61, -INF , !P5 ;  /* 0xff8000003dc97808 */ /* 0x000fe40006800000 */
[C---:B------:R-:W-:Y:S02]  /*9270*/  ISETP.GE.AND P0, PT, R60.reuse, R135, PT ;  /* 0x000000873c00720c */ /* 0x040fe40003f06270 */
[----:B------:R-:W-:Y:S02]  /*9280*/  ISETP.GE.AND P5, PT, R60, R134, PT ;  /* 0x000000863c00720c */ /* 0x000fe40003fa6270 */
[----:B------:R-:W-:Y:S01]  /*9290*/  I2FP.F32.S32 R61, R60 ;  /* 0x0000003c003d7245 */ /* 0x000fe20000201400 */
[----:B------:R-:W-:Y:S01]  /*92a0*/  VIADD R60, R196, 0x11 ;  /* 0x00000011c43c7836 */ /* 0x000fe20000000000 */
[----:B------:R-:W-:-:S03]  /*92b0*/  ISETP.GE.AND P1, PT, R65, R134, PT ;  /* 0x000000864100720c */ /* 0x000fc60003f26270 */
[CC--:B------:R-:W-:Y:S01]  /*92c0*/  FFMA.FTZ R63, R3.reuse, R61.reuse, R56 ;  /* 0x0000003d033f7223 */ /* 0x0c0fe20000010038 */
[----:B------:R-:W-:Y:S01]  /*92d0*/  I2FP.F32.S32 R56, R60 ;  /* 0x0000003c00387245 */ /* 0x000fe20000201400 */
[C---:B------:R-:W-:Y:S01]  /*92e0*/  FFMA.FTZ R58, R3.reuse, R61, R58 ;  /* 0x0000003d033a7223 */ /* 0x040fe2000001003a */
        /* <DEDUP_REMOVED lines=8> */
[----:B------:R-:W-:Y:S02]  /*9370*/  ISETP.GE.AND P1, PT, R56, R134, PT ;  /* 0x000000863800720c */ /* 0x000fe40003f26270 */
        /* <DEDUP_REMOVED lines=8> */
[-C--:B------:R-:W-:Y:S01]  /*9400*/  ISETP.GE.AND P0, PT, R56, R135.reuse, PT ;  /* 0x000000873800720c */ /* 0x080fe20003f06270 */
        /* <DEDUP_REMOVED lines=177> */
[----:B------:R-:W-:Y:S01]  /*9f20*/  LOP3.LUT R9, R202, 0x78, R189, 0xfe, !PT ;  /* 0x00000078ca097812 */ /* 0x000fe200078efebd */
[----:B------:R-:W-:Y:S01]  /*9f30*/  FFMA.FTZ R11, R3, R8, R11 ;  /* 0x00000008030b7223 */ /* 0x000fe2000001000b */
[----:B------:R-:W-:Y:S01]  /*9f40*/  FSEL R58, R10, -INF , !P5 ;  /* 0xff8000000a3a7808 */ /* 0x000fe20006800000 */
[----:B------:R-:W-:Y:S01]  /*9f50*/  VIADD R8, R196, 0x79 ;  /* 0x00000079c4087836 */ /* 0x000fe20000000000 */
[----:B------:R-:W-:-:S02]  /*9f60*/  FSEL R149, R149, -INF , !P1 ;  /* 0xff80000095957808 */ /* 0x000fc40004800000 */
[C---:B------:R-:W-:Y:S02]  /*9f70*/  ISETP.GE.AND P5, PT, R9.reuse, R135, PT ;  /* 0x000000870900720c */ /* 0x040fe40003fa6270 */
[-C--:B------:R-:W-:Y:S02]  /*9f80*/  ISETP.GE.AND P1, PT, R9, R134.reuse, PT ;  /* 0x000000860900720c */ /* 0x080fe40003f26270 */
[----:B------:R-:W-:Y:S02]  /*9f90*/  I2FP.F32.S32 R9, R9 ;  /* 0x0000000900097245 */ /* 0x000fe40000201400 */
[----:B------:R-:W-:Y:S02]  /*9fa0*/  FSEL R147, R147, -INF , !P0 ;  /* 0xff80000093937808 */ /* 0x000fe40004000000 */
[----:B------:R-:W-:Y:S01]  /*9fb0*/  ISETP.GE.AND P0, PT, R12, R134, PT ;  /* 0x000000860c00720c */ /* 0x000fe20003f06270 */
[CC--:B------:R-:W-:Y:S01]  /*9fc0*/  FFMA.FTZ R151, R3.reuse, R9.reuse, R4 ;  /* 0x0000000903977223 */ /* 0x0c0fe20000010004 */
[----:B------:R-:W-:Y:S01]  /*9fd0*/  FFMA.FTZ R6, R3, R9, R6 ;  /* 0x0000000903067223 */ /* 0x000fe20000010006 */
[----:B------:R-:W-:-:S02]  /*9fe0*/  I2FP.F32.S32 R4, R196 ;  /* 0x000000c400047245 */ /* 0x000fc40000201400 */
[----:B------:R-:W-:Y:S02]  /*9ff0*/  FSEL R59, R11, -INF , !P0 ;  /* 0xff8000000b3b7808 */ /* 0x000fe40004000000 */
[----:B------:R-:W-:Y:S01]  /*a000*/  FSEL R60, R6, -INF , !P1 ;  /* 0xff800000063c7808 */ /* 0x000fe20004800000 */
[-C--:B------:R-:W-:Y:S01]  /*a010*/  FFMA.FTZ R6, R3, R4.reuse, R66 ;  /* 0x0000000403067223 */ /* 0x080fe20000010042 */
[----:B------:R-:W-:Y:S01]  /*a020*/  FSEL R151, R151, -INF , !P5 ;  /* 0xff80000097977808 */ /* 0x000fe20006800000 */
[----:B------:R-:W-:Y:S01]  /*a030*/  FFMA.FTZ R9, R3, R4, R64 ;  /* 0x0000000403097223 */ /* 0x000fe20000010040 */
[C---:B------:R-:W-:Y:S02]  /*a040*/  ISETP.GE.AND P5, PT, R196.reuse, R134, PT ;  /* 0x00000086c400720c */ /* 0x040fe40003fa6270 */
[----:B------:R-:W-:Y:S01]  /*a050*/  ISETP.GE.AND P0, PT, R196, R135, PT ;  /* 0x00000087c400720c */ /* 0x000fe20003f06270 */
[----:B------:R-:W-:Y:S01]  /*a060*/  IMAD.MOV.U32 R196, RZ, RZ, R136 ;  /* 0x000000ffffc47224 */ /* 0x000fe200078e0088 */
[----:B------:R-:W-:-:S02]  /*a070*/  FSEL R6, R6, -INF , !P5 ;  /* 0xff80000006067808 */ /* 0x000fc40006800000 */
[----:B------:R-:W-:Y:S02]  /*a080*/  ISETP.GT.AND P5, PT, R180, R175, PT ;  /* 0x000000afb400720c */ /* 0x000fe40003fa4270 */
[----:B------:R-:W-:Y:S02]  /*a090*/  FSEL R9, R9, -INF , !P0 ;  /* 0xff80000009097808 */ /* 0x000fe40004000000 */
[C---:B------:R-:W-:Y:S02]  /*a0a0*/  ISETP.GE.AND P1, PT, R8.reuse, R135, PT ;  /* 0x000000870800720c */ /* 0x040fe40003f26270 */
        /* <DEDUP_REMOVED lines=8> */
[----:B------:R-:W1:Y:S02]  /*a130*/  LDC R11, c[0x0][0x380] ;  /* 0x0000e000ff0b7b82 */ /* 0x000e640000000800 */
[----:B-1----:R-:W-:-:S04]  /*a140*/  IABS R7, R11 ;  /* 0x0000000b00077213 */ /* 0x002fc80000000000 */
[----:B------:R-:W1:Y:S08]  /*a150*/  I2F.RP R10, R7 ;  /* 0x00000007000a7306 */ /* 0x000e700000209400 */
[----:B-1----:R-:W1:Y:S02]  /*a160*/  MUFU.RCP R8, R10 ;  /* 0x0000000a00087308 */ /* 0x002e640000001000 */
[----:B-1----:R-:W-:-:S06]  /*a170*/  VIADD R8, R8, 0xffffffe ;  /* 0x0ffffffe08087836 */ /* 0x002fcc0000000000 */
[----:B------:R-:W1:Y:S02]  /*a180*/  F2I.FTZ.U32.TRUNC.NTZ R5, R8 ;  /* 0x0000000800057305 */ /* 0x000e64000021f000 */
[----:B-1----:R-:W-:Y:S01]  /*a190*/  IMAD.MOV R4, RZ, RZ, -R5 ;  /* 0x000000ffff047224 */ /* 0x002fe200078e0a05 */
[----:B------:R-:W-:-:S03]  /*a1a0*/  IADD3 R8, R202, -0x80, RZ ;  /* 0xffffff80ca087810 */ /* 0x000fc60007ffe0ff */
[----:B------:R-:W-:Y:S01]  /*a1b0*/  IMAD R13, R4, R7, RZ ;  /* 0x00000007040d7224 */ /* 0x000fe200078e02ff */
[----:B------:R-:W-:-:S05]  /*a1c0*/  MOV R4, RZ ;  /* 0x000000ff00047202 */ /* 0x000fca0000000f00 */
[----:B------:R-:W-:Y:S01]  /*a1d0*/  IMAD.HI.U32 R5, R5, R13, R4 ;  /* 0x0000000d05057227 */ /* 0x000fe200078e0004 */
[----:B------:R-:W-:Y:S02]  /*a1e0*/  IABS R4, R202 ;  /* 0x000000ca00047213 */ /* 0x000fe40000000000 */
[----:B------:R-:W-:-:S03]  /*a1f0*/  LOP3.LUT R202, R202, R11, RZ, 0x3c, !PT ;  /* 0x0000000bcaca7212 */ /* 0x000fc600078e3cff */
[----:B------:R-:W-:-:S04]  /*a200*/  IMAD.HI.U32 R12, R5, R4, RZ ;  /* 0x00000004050c7227 */ /* 0x000fc800078e00ff */
[----:B------:R-:W-:-:S04]  /*a210*/  IMAD.MOV R10, RZ, RZ, -R12 ;  /* 0x000000ffff0a7224 */ /* 0x000fc800078e0a0c */
[C---:B------:R-:W-:Y:S01]  /*a220*/  IMAD R10, R7.reuse, R10, R4 ;  /* 0x0000000a070a7224 */ /* 0x040fe200078e0204 */
[----:B------:R-:W-:Y:S02]  /*a230*/  IABS R4, R8 ;  /* 0x0000000800047213 */ /* 0x000fe40000000000 */
[----:B------:R-:W-:Y:S02]  /*a240*/  LOP3.LUT R8, R8, R11, RZ, 0x3c, !PT ;  /* 0x0000000b08087212 */ /* 0x000fe400078e3cff */
[----:B------:R-:W-:Y:S01]  /*a250*/  ISETP.GT.U32.AND P1, PT, R7, R10, PT ;  /* 0x0000000a0700720c */ /* 0x000fe20003f24070 */
[----:B------:R-:W-:-:S12]  /*a260*/  IMAD.HI.U32 R5, R5, R4, RZ ;  /* 0x0000000405057227 */ /* 0x000fd800078e00ff */
[----:B------:R-:W-:Y:S02]  /*a270*/  @!P1 IMAD.IADD R10, R10, 0x1, -R7 ;  /* 0x000000010a0a9824 */ /* 0x000fe400078e0a07 */
[----:B------:R-:W-:-:S03]  /*a280*/  @!P1 VIADD R12, R12, 0x1 ;  /* 0x000000010c0c9836 */ /* 0x000fc60000000000 */
[----:B------:R-:W-:Y:S02]  /*a290*/  ISETP.GE.U32.AND P0, PT, R10, R7, PT ;  /* 0x000000070a00720c */ /* 0x000fe40003f06070 */
[----:B------:R-:W-:-:S05]  /*a2a0*/  IADD3 R10, -R5, RZ, RZ ;  /* 0x000000ff050a7210 */ /* 0x000fca0007ffe1ff */
[----:B------:R-:W-:-:S05]  /*a2b0*/  IMAD R4, R7, R10, R4 ;  /* 0x0000000a07047224 */ /* 0x000fca00078e0204 */
[----:B------:R-:W-:Y:S02]  /*a2c0*/  ISETP.GT.U32.AND P1, PT, R7, R4, PT ;  /* 0x000000040700720c */ /* 0x000fe40003f24070 */
[----:B------:R-:W-:Y:S02]  /*a2d0*/  @P0 IADD3 R12, R12, 0x1, RZ ;  /* 0x000000010c0c0810 */ /* 0x000fe40007ffe0ff */
[----:B------:R-:W-:-:S09]  /*a2e0*/  ISETP.GE.AND P0, PT, R202, RZ, PT ;  /* 0x000000ffca00720c */ /* 0x000fd20003f06270 */
[----:B------:R-:W-:Y:S02]  /*a2f0*/  @!P1 IMAD.IADD R4, R4, 0x1, -R7 ;  /* 0x0000000104049824 */ /* 0x000fe400078e0a07 */
[----:B------:R-:W-:Y:S01]  /*a300*/  @!P1 VIADD R5, R5, 0x1 ;  /* 0x0000000105059836 */ /* 0x000fe20000000000 */
[----:B------:R-:W-:Y:S02]  /*a310*/  ISETP.GE.AND P1, PT, R8, RZ, PT ;  /* 0x000000ff0800720c */ /* 0x000fe40003f26270 */
[----:B------:R-:W-:Y:S02]  /*a320*/  @!P0 IADD3 R12, -R12, RZ, RZ ;  /* 0x000000ff0c0c8210 */ /* 0x000fe40007ffe1ff */
[----:B------:R-:W-:Y:S02]  /*a330*/  ISETP.GE.U32.AND P0, PT, R4, R7, PT ;  /* 0x000000070400720c */ /* 0x000fe40003f06070 */
[----:B------:R-:W-:-:S11]  /*a340*/  LOP3.LUT R7, RZ, R11, RZ, 0x33, !PT ;  /* 0x0000000bff077212 */ /* 0x000fd600078e33ff */
[----:B------:R-:W-:Y:S02]  /*a350*/  @P0 IADD3 R5, R5, 0x1, RZ ;  /* 0x0000000105050810 */ /* 0x000fe40007ffe0ff */
[----:B------:R-:W-:-:S03]  /*a360*/  ISETP.NE.AND P0, PT, R11, RZ, PT ;  /* 0x000000ff0b00720c */ /* 0x000fc60003f05270 */
[----:B------:R-:W-:Y:S01]  /*a370*/  IMAD.MOV.U32 R4, RZ, RZ, R5 ;  /* 0x000000ffff047224 */ /* 0x000fe200078e0005 */
[----:B------:R-:W-:-:S04]  /*a380*/  SEL R5, R7, R12, !P0 ;  /* 0x0000000c07057207 */ /* 0x000fc80004000000 */
[----:B------:R-:W-:Y:S01]  /*a390*/  @!P1 IADD3 R4, -R4, RZ, RZ ;  /* 0x000000ff04049210 */ /* 0x000fe20007ffe1ff */
[----:B------:R-:W-:-:S03]  /*a3a0*/  IMAD.WIDE R16, R5, 0x4, R186 ;  /* 0x0000000405107825 */ /* 0x000fc600078e02ba */
[----:B------:R-:W-:Y:S02]  /*a3b0*/  SEL R4, R7, R4, !P0 ;  /* 0x0000000407047207 */ /* 0x000fe40004000000 */
[----:B------:R-:W2:Y:S03]  /*a3c0*/  LDG.E R8, desc[UR10][R16.64] ;  /* 0x0000000a10087981 */ /* 0x000ea6000c1e1900 */
[----:B------:R-:W-:-:S05]  /*a3d0*/  IMAD.WIDE R14, R4, 0x4, R186 ;  /* 0x00000004040e7825 */ /* 0x000fca00078e02ba */
        /* <DEDUP_REMOVED lines=17> */
.L_x_2844:
[----:B------:R-:W-:-:S04]  /*a4f0*/  LEA R11, -R128, RZ, 0x7 ;  /* 0x000000ff800b7211 */ /* 0x000fc800078e39ff */
[----:B------:R-:W-:-:S07]  /*a500*/  SHF.R.S32.HI R10, RZ, 0x1f, R11 ;  /* 0x0000001fff0a7819 */ /* 0x000fce000001140b */
.L_x_2845:
[----:B------:R-:W-:Y:S01]  /*a510*/  @!P3 IADD3 R5, P0, R132, R11, RZ ;  /* 0x0000000b8405b210 */ /* 0x000fe20007f1e0ff */
[----:B------:R1:W-:Y:S01]  /*a520*/  @P4 STS [R181+0x3004], RZ ;  /* 0x003004ffb5004388 */ /* 0x0003e20000000800 */
[----:B------:R-:W-:Y:S03]  /*a530*/  BSSY B0, `(.L_x_2846) ;  /* 0x000006c000007945 */ /* 0x000fe60003800000 */
[----:B------:R-:W-:Y:S01]  /*a540*/  @!P3 IMAD.X R4, R133, 0x1, R10, P0 ;  /* 0x000000018504b824 */ /* 0x000fe200000e060a */
[C---:B------:R-:W-:Y:S01]  /*a550*/  @!P3 LEA R14, P0, R5.reuse, UR8, 0x1 ;  /* 0x00000008050ebc11 */ /* 0x040fe2000f8008ff */
[----:B------:R1:W-:Y:S03]  /*a560*/  @P4 STS.64 [R181+0x3008], RZ ;  /* 0x003008ffb5004388 */ /* 0x0003e60000000a00 */
[----:B------:R-:W-:Y:S01]  /*a570*/  @!P3 LEA.HI.X R15, R5, UR9, R4, 0x1, P0 ;  /* 0x00000009050fbc11 */ /* 0x000fe200080f0c04 */
[----:B------:R1:W-:Y:S01]  /*a580*/  @P4 STS [R181+0x3000], RZ ;  /* 0x003000ffb5004388 */ /* 0x0003e20000000800 */
[----:B------:R-:W-:-:S04]  /*a590*/  @!P4 LEA R16, P0, R11, R192, 0x1 ;  /* 0x000000c00b10c211 */ /* 0x000fc800078008ff */
[----:B------:R-:W-:Y:S02]  /*a5a0*/  @!P4 LEA.HI.X R17, R11, R193, R10, 0x1, P0 ;  /* 0x000000c10b11c211 */ /* 0x000fe400000f0c0a */
[----:B------:R-:W-:-:S03]  /*a5b0*/  @!P2 IADD3 R5, P0, R132, R11, RZ ;  /* 0x0000000b8405a210 */ /* 0x000fc60007f1e0ff */
        /* <DEDUP_REMOVED lines=8> */
[----:B------:R-:W-:Y:S01]  /*a640*/  @!PT LDS RZ, [RZ] ;  /* 0x00000000fffff984 */ /* 0x000fe20000000800 */
[----:B------:R-:W-:Y:S01]  /*a650*/  @!PT LDS RZ, [RZ] ;  /* 0x00000000fffff984 */ /* 0x000fe20000000800 */
[----:B------:R-:W-:Y:S01]  /*a660*/  @!PT LDS RZ, [RZ] ;  /* 0x00000000fffff984 */ /* 0x000fe20000000800 */
[----:B------:R2:W-:Y:S01]  /*a670*/  @!P3 LDGSTS.E.BYPASS.LTC128B.128 [R181+0x5000], desc[UR10][R14.64+0x40] ;  /* 0x050000400eb5bfae */ /* 0x0005e2000b901d4a */
[----:B------:R-:W-:-:S03]  /*a680*/  @!P4 IADD3 R5, P0, R177, R11, RZ ;  /* 0x0000000bb105c210 */ /* 0x000fc60007f1e0ff */
[----:B------:R1:W-:Y:S02]  /*a690*/  @P2 STS.128 [R181+0x7000], RZ ;  /* 0x007000ffb5002388 */ /* 0x0003e40000000c00 */
[----:B------:R-:W-:Y:S01]  /*a6a0*/  @!P4 IMAD.X R4, R176, 0x1, R10, P0 ;  /* 0x00000001b004c824 */ /* 0x000fe200000e060a */
[C---:B------:R-:W-:Y:S01]  /*a6b0*/  @!P4 LEA R18, P0, R5.reuse, R192, 0x1 ;  /* 0x000000c00512c211 */ /* 0x040fe200078008ff */
[----:B------:R-:W-:Y:S01]  /*a6c0*/  @!PT LDS RZ, [RZ] ;  /* 0x00000000fffff984 */ /* 0x000fe20000000800 */
[----:B------:R-:W-:Y:S01]  /*a6d0*/  @!PT LDS RZ, [RZ] ;  /* 0x00000000fffff984 */ /* 0x000fe20000000800 */
[----:B------:R-:W-:Y:S01]  /*a6e0*/  @!PT LDS RZ, [RZ] ;  /* 0x00000000fffff984 */ /* 0x000fe20000000800 */
[----:B------:R-:W-:Y:S03]  /*a6f0*/  @!P2 LDGSTS.E.BYPASS.LTC128B.128 [R181+0x7000], desc[UR10][R12.64+0x80] ;  /* 0x070000800cb5afae */ /* 0x000fe6000b901d4a */
[----:B------:R-:W-:Y:S01]  /*a700*/  @!P4 LEA.HI.X R19, R5, R193, R4, 0x1, P0 ;  /* 0x000000c10513c211 */ /* 0x000fe200000f0c04 */
[----:B------:R1:W-:Y:S01]  /*a710*/  @P4 STS.128 [R181+0x3800], RZ ;  /* 0x003800ffb5004388 */ /* 0x0003e20000000c00 */
[----:B------:R-:W-:-:S03]  /*a720*/  @!P3 IADD3 R5, P1, P0, R132, R11, R177 ;  /* 0x0000000b8405b210 */ /* 0x000fc6000783e0b1 */
[----:B------:R-:W-:Y:S01]  /*a730*/  @!PT LDS RZ, [RZ] ;  /* 0x00000000fffff984 */ /* 0x000fe20000000800 */
[----:B------:R-:W-:Y:S01]  /*a740*/  @!PT LDS RZ, [RZ] ;  /* 0x00000000fffff984 */ /* 0x000fe20000000800 */
[----:B------:R-:W-:Y:S01]  /*a750*/  @!PT LDS RZ, [RZ] ;  /* 0x00000000fffff984 */ /* 0x000fe20000000800 */
[----:B------:R3:W-:Y:S01]  /*a760*/  @!P4 LDGSTS.E.BYPASS.LTC128B.128 [R181+0x3800], desc[UR10][R18.64] ;  /* 0x0380000012b5cfae */ /* 0x0007e2000b901d4a */
[----:B------:R-:W-:-:S03]  /*a770*/  @!P3 IADD3.X R4, R133, R10, R176, P1, P0 ;  /* 0x0000000a8504b210 */ /* 0x000fc60000fe04b0 */
[----:B------:R1:W-:Y:S01]  /*a780*/  @P3 STS.128 [R181+0x5800], RZ ;  /* 0x005800ffb5003388 */ /* 0x0003e20000000c00 */
[----:B--2---:R-:W-:-:S04]  /*a790*/  @!P3 LEA R14, P0, R5, UR8, 0x1 ;  /* 0x00000008050ebc11 */ /* 0x004fc8000f8008ff */
[----:B------:R-:W-:Y:S02]  /*a7a0*/  @!P3 LEA.HI.X R15, R5, UR9, R4, 0x1, P0 ;  /* 0x00000009050fbc11 */ /* 0x000fe400080f0c04 */
[----:B------:R-:W-:-:S03]  /*a7b0*/  @!P2 IADD3 R5, P1, P0, R132, R11, R177 ;  /* 0x0000000b8405a210 */ /* 0x000fc6000783e0b1 */
[----:B------:R-:W-:Y:S01]  /*a7c0*/  @!PT LDS RZ, [RZ] ;  /* 0x00000000fffff984 */ /* 0x000fe20000000800 */
[----:B------:R-:W-:Y:S01]  /*a7d0*/  @!PT LDS RZ, [RZ] ;  /* 0x00000000fffff984 */ /* 0x000fe20000000800 */
[----:B------:R-:W-:Y:S01]  /*a7e0*/  @!PT LDS RZ, [RZ] ;  /* 0x00000000fffff984 */ /* 0x000fe20000000800 */
[----:B------:R2:W-:Y:S01]  /*a7f0*/  @!P3 LDGSTS.E.BYPASS.LTC128B.128 [R181+0x5800], desc[UR10][R14.64+0x40] ;  /* 0x058000400eb5bfae */ /* 0x0005e2000b901d4a */
[----:B------:R-:W-:Y:S02]  /*a800*/  @!P2 IADD3.X R4, R133, R10, R176, P1, P0 ;  /* 0x0000000a8504a210 */ /* 0x000fe40000fe04b0 */
[C---:B------:R-:W-:Y:S01]  /*a810*/  @!P2 LEA R16, P0, R5.reuse, UR8, 0x1 ;  /* 0x000000080510ac11 */ /* 0x040fe2000f8008ff */
[----:B------:R1:W-:Y:S03]  /*a820*/  @P2 STS.128 [R181+0x7800], RZ ;  /* 0x007800ffb5002388 */ /* 0x0003e60000000c00 */
[----:B------:R-:W-:Y:S02]  /*a830*/  @!P2 LEA.HI.X R17, R5, UR9, R4, 0x1, P0 ;  /* 0x000000090511ac11 */ /* 0x000fe400080f0c04 */
        /* <DEDUP_REMOVED lines=36> */
[----:B----4-:R-:W-:-:S04]  /*aa80*/  @!P3 LEA R16, P0, R5, UR8, 0x1 ;  /* 0x000000080510bc11 */ /* 0x010fc8000f8008ff */
        /* <DEDUP_REMOVED lines=22> */
.L_x_2847:
[----:B------:R-:W-:Y:S05]  /*abf0*/  BSYNC B0 ;  /* 0x0000000000007941 */ /* 0x000fea0003800000 */
.L_x_2846:
[----:B------:R-:W0:Y:S01]  /*ac00*/  LDGDEPBAR ;  /* 0x00000000000079af */ /* 0x000e220000000000 */
[----:B------:R-:W-:-:S04]  /*ac10*/  LEA R192, P0, R11, R192, 0x1 ;  /* 0x000000c00bc07211 */ /* 0x000fc800078008ff */
[----:B------:R-:W-:-:S09]  /*ac20*/  LEA.HI.X R193, R11, R193, R10, 0x1, P0 ;  /* 0x000000c10bc17211 */ /* 0x000fd200000f0c0a */
.L_x_2843:
        /* <DEDUP_REMOVED lines=79> */
[----:B------:R-:W-:Y:S02]  /*b120*/  FSEL R132, R132, RZ, P1 ;  /* 0x000000ff84847208 */ /* 0x000fe40000800000 */
[C---:B------:R-:W-:Y:S02]  /*b130*/  FSETP.NEU.FTZ.AND P0, PT, R56.reuse, -INF , PT ;  /* 0xff8000003800780b */ /* 0x040fe40003f1d000 */
[----:B------:R-:W-:Y:S01]  /*b140*/  FSEL R5, R57, RZ, P1 ;  /* 0x000000ff39057208 */ /* 0x000fe20000800000 */
[--C-:B------:R-:W-:Y:S01]  /*b150*/  FFMA.FTZ R133, R117, UR12, -R132.reuse ;  /* 0x0000000c75857c23 */ /* 0x100fe20008010884 */
[C---:B------:R-:W-:Y:S01]  /*b160*/  FMUL.FTZ R117, R56.reuse, UR12 ;  /* 0x0000000c38757c20 */ /* 0x040fe20008410000 */
[----:B------:R-:W-:Y:S01]  /*b170*/  FSEL R7, R56, RZ, P0 ;  /* 0x000000ff38077208 */ /* 0x000fe20000000000 */
[--C-:B------:R-:W-:Y:S01]  /*b180*/  FFMA.FTZ R128, R201, UR12, -R132.reuse ;  /* 0x0000000cc9807c23 */ /* 0x100fe20008010884 */
[----:B------:R-:W-:Y:S01]  /*b190*/  FADD.FTZ R5, R2, -R5 ;  /* 0x8000000502057221 */ /* 0x000fe20000010000 */
[--C-:B------:R-:W-:Y:S01]  /*b1a0*/  FFMA.FTZ R199, R9, UR12, -R132.reuse ;  /* 0x0000000c09c77c23 */ /* 0x100fe20008010884 */
[----:B------:R-:W-:Y:S01]  /*b1b0*/  FSEL R117, R117, RZ, P0 ;  /* 0x000000ff75757208 */ /* 0x000fe20000000000 */
[----:B------:R-:W-:Y:S01]  /*b1c0*/  FADD.FTZ R7, R0, -R7 ;  /* 0x8000000700077221 */ /* 0x000fe20000010000 */
[--C-:B------:R-:W-:Y:S01]  /*b1d0*/  FFMA.FTZ R135, R191, UR12, -R132.reuse ;  /* 0x0000000cbf877c23 */ /* 0x100fe20008010884 */
[----:B------:R-:W-:Y:S01]  /*b1e0*/  FMUL.FTZ R203, R5, UR12 ;  /* 0x0000000c05cb7c20 */ /* 0x000fe20008410000 */
        /* <DEDUP_REMOVED lines=42> */
[--C-:B------:R-:W-:Y:S01]  /*b490*/  FFMA.FTZ R58, R58, UR12, -R117.reuse ;  /* 0x0000000c3a3a7c23 */ /* 0x100fe20008010875 */
[----:B------:R-:W-:-:S05]  /*b4a0*/  FFMA.FTZ R60, R60, UR12, -R117 ;  /* 0x0000000c3c3c7c23 */ /* 0x000fca0008010875 */
        /* <DEDUP_REMOVED lines=65> */
[-C--:B------:R-:W-:Y:S01]  /*b8c0*/  FMUL.FTZ R107, R107, R201.reuse ;  /* 0x000000c96b6b7220 */ /* 0x080fe20000410000 */
[C---:B------:R-:W-:Y:S01]  /*b8d0*/  HMMA.16816.F32.BF16 R20, R48.reuse, R24, R20 ;  /* 0x000000183014723c */ /* 0x040fe20000041814 */
[----:B------:R-:W-:Y:S01]  /*b8e0*/  LDSM.16.MT88.4 R108, [R170+0xa000] ;  /* 0x00a00000aa6c783b */ /* 0x000fe20000004200 */
[----:B------:R-:W-:Y:S01]  /*b8f0*/  FFMA.FTZ R195, R195, R201, R202 ;  /* 0x000000c9c3c37223 */ /* 0x000fe200000100ca */
[----:B------:R-:W-:Y:S01]  /*b900*/  FFMA.FTZ R194, R194, R203, R199 ;  /* 0x000000cbc2c27223 */ /* 0x000fe200000100c7 */
[----:B------:R-:W-:Y:S02]  /*b910*/  MUFU.EX2 R63, R63 ;  /* 0x0000003f003f7308 */ /* 0x000fe40000000800 */
[----:B------:R-:W-:Y:S01]  /*b920*/  HMMA.16816.F32.BF16 R28, R48, R32, R28 ;  /* 0x00000020301c723c */ /* 0x000fe2000004181c */
[----:B------:R-:W-:Y:S01]  /*b930*/  FADD.FTZ R195, R136, R195 ;  /* 0x000000c388c37221 */ /* 0x000fe20000010000 */
[----:B------:R-:W-:-:S03]  /*b940*/  FADD.FTZ R194, R135, R194 ;  /* 0x000000c287c27221 */ /* 0x000fc60000010000 */
[----:B------:R-:W-:Y:S01]  /*b950*/  FADD.FTZ R160, R160, R195 ;  /* 0x000000c3a0a07221 */ /* 0x000fe20000010000 */
[----:B------:R-:W4:Y:S01]  /*b960*/  MUFU.EX2 R0, R0 ;  /* 0x0000000000007308 */ /* 0x000f220000000800 */
[----:B------:R-:W-:Y:S01]  /*b970*/  HMMA.16816.F32.BF16 R36, R48, R40, R36 ;  /* 0x000000283024723c */ /* 0x000fe20000041824 */
[----:B------:R-:W-:Y:S01]  /*b980*/  FADD.FTZ R133, R133, R194 ;  /* 0x000000c285857221 */ /* 0x000fe20000010000 */
[----:B------:R-:W-:-:S03]  /*b990*/  FFMA.FTZ R195, R64, UR12, -R117 ;  /* 0x0000000c40c37c23 */ /* 0x000fc60008010875 */
[----:B------:R-:W-:Y:S01]  /*b9a0*/  FADD.FTZ R128, R128, R133 ;  /* 0x0000008580807221 */ /* 0x000fe20000010000 */
        /* <DEDUP_REMOVED lines=52> */
[----:B------:R-:W-:Y:S03]  /*bcf0*/  MUFU.EX2 R151, R151 ;  /* 0x0000009700977308 */ /* 0x000fe60000000800 */
[C---:B--2---:R-:W-:Y:S05]  /*bd00*/  HMMA.16816.F32.BF16 R44, R52.reuse, R68, R44 ;  /* 0x00000044342c723c */ /* 0x044fea000004182c */
[----:B------:R-:W-:Y:S01]  /*bd10*/  MUFU.EX2 R195, R195 ;  /* 0x000000c300c37308 */ /* 0x000fe20000000800 */
[----:B------:R-:W-:Y:S01]  /*bd20*/  HMMA.16816.F32.BF16 R48, R52, R70, R48 ;  /* 0x000000463430723c */ /* 0x000fe20000041830 */
[----:B------:R-:W1:Y:S06]  /*bd30*/  LDSM.16.MT88.4 R68, [R168+0x9800] ;  /* 0x00980000a844783b */ /* 0x000e6c0000004200 */
[----:B------:R-:W-:Y:S01]  /*bd40*/  F2FP.BF16.F32.PACK_AB R52, R122, R125 ;  /* 0x0000007d7a34723e */ /* 0x000fe200000010ff */
[----:B------:R-:W-:Y:S01]  /*bd50*/  FADD.FTZ R125, R125, R2 ;  /* 0x000000027d7d7221 */ /* 0x000fe20000010000 */
[----:B------:R-:W-:-:S02]  /*bd60*/  F2FP.BF16.F32.PACK_AB R53, R120, R123 ;  /* 0x0000007b7835723e */ /* 0x000fc400000010ff */
[----:B------:R-:W-:Y:S01]  /*bd70*/  F2FP.BF16.F32.PACK_AB R54, R118, R121 ;  /* 0x000000797636723e */ /* 0x000fe200000010ff */
[----:B------:R-:W-:Y:S01]  /*bd80*/  FADD.FTZ R122, R122, R125 ;  /* 0x0000007d7a7a7221 */ /* 0x000fe20000010000 */
[----:B------:R-:W-:Y:S02]  /*bd90*/  F2FP.BF16.F32.PACK_AB R55, R66, R119 ;  /* 0x000000774237723e */ /* 0x000fe400000010ff */
[----:B------:R-:W-:-:S05]  /*bda0*/  MOV R2, R57 ;  /* 0x0000003900027202 */ /* 0x000fca0000000f00 */
        /* <DEDUP_REMOVED lines=17> */
[----:B------:R-:W1:Y:S04]  /*bec0*/  LDSM.16.MT88.4 R68, [R168+0x9c00] ;  /* 0x009c0000a844783b */ /* 0x000e680000004200 */
[----:B------:R-:W3:Y:S01]  /*bed0*/  LDSM.16.MT88.4 R52, [R170+0xbc00] ;  /* 0x00bc0000aa34783b */ /* 0x000ee20000004200 */
[C---:B--2---:R-:W-:Y:S03]  /*bee0*/  HMMA.16816.F32.BF16 R112, R104.reuse, R72, R4 ;  /* 0x000000486870723c */ /* 0x044fe60000041804 */
[----:B------:R-:W2:Y:S03]  /*bef0*/  LDSM.16.MT88.4 R4, [R168+0xdc00] ;  /* 0x00dc0000a804783b */ /* 0x000ea60000004200 */
        /* <DEDUP_REMOVED lines=8> */
[C---:B--2---:R-:W-:Y:S06]  /*bf80*/  HMMA.16816.F32.BF16 R44, R104.reuse, R4, R44 ;  /* 0x00000004682c723c */ /* 0x044fec000004182c */
[C---:B-1----:R-:W-:Y:S06]  /*bf90*/  HMMA.16816.F32.BF16 R28, R104.reuse, R68, R28 ;  /* 0x00000044681c723c */ /* 0x042fec000004181c */
[C---:B------:R-:W-:Y:S06]  /*bfa0*/  HMMA.16816.F32.BF16 R32, R104.reuse, R70, R32 ;  /* 0x000000466820723c */ /* 0x040fec0000041820 */
[C---:B---3--:R-:W-:Y:S06]  /*bfb0*/  HMMA.16816.F32.BF16 R36, R104.reuse, R52, R36 ;  /* 0x000000346824723c */ /* 0x048fec0000041824 */
[----:B------:R-:W-:Y:S01]  /*bfc0*/  HMMA.16816.F32.BF16 R40, R104, R54, R40 ;  /* 0x000000366828723c */ /* 0x000fe20000041828 */
[--C-:B------:R-:W-:Y:S01]  /*bfd0*/  FFMA.FTZ R52, R157, UR12, -R132.reuse ;  /* 0x0000000c9d347c23 */ /* 0x100fe20008010884 */
[----:B------:R-:W-:-:S04]  /*bfe0*/  FFMA.FTZ R53, R159, UR12, -R132 ;  /* 0x0000000c9f357c23 */ /* 0x000fc80008010884 */
[----:B------:R-:W-:Y:S01]  /*bff0*/  HMMA.16816.F32.BF16 R104, R104, R6, R48 ;  /* 0x000000066868723c */ /* 0x000fe20000041830 */
[--C-:B------:R-:W-:Y:S01]  /*c000*/  FFMA.FTZ R54, R153, UR12, -R132.reuse ;  /* 0x0000000c99367c23 */ /* 0x100fe20008010884 */
[----:B------:R-:W-:Y:S01]  /*c010*/  FFMA.FTZ R55, R155, UR12, -R132 ;  /* 0x0000000c9b377c23 */ /* 0x000fe20008010884 */
[----:B------:R-:W-:Y:S04]  /*c020*/  MUFU.EX2 R52, R52 ;  /* 0x0000003400347308 */ /* 0x000fe80000000800 */
[--C-:B------:R-:W-:Y:S01]  /*c030*/  FFMA.FTZ R51, R152, UR12, -R117.reuse ;  /* 0x0000000c98337c23 */ /* 0x100fe20008010875 */
[--C-:B------:R-:W-:Y:S01]  /*c040*/  FFMA.FTZ R48, R154, UR12, -R117.reuse ;  /* 0x0000000c9a307c23 */ /* 0x100fe20008010875 */
[----:B------:R-:W-:Y:S02]  /*c050*/  FFMA.FTZ R49, R156, UR12, -R117 ;  /* 0x0000000c9c317c23 */ /* 0x000fe40008010875 */
[----:B------:R-:W-:Y:S08]  /*c060*/  MUFU.EX2 R54, R54 ;  /* 0x0000003600367308 */ /* 0x000ff00000000800 */
[----:B------:R-:W1:Y:S08]  /*c070*/  MUFU.EX2 R55, R55 ;  /* 0x0000003700377308 */ /* 0x000e700000000800 */
[----:B------:R-:W2:Y:S08]  /*c080*/  MUFU.EX2 R53, R53 ;  /* 0x0000003500357308 */ /* 0x000eb00000000800 */
[----:B------:R-:W-:Y:S01]  /*c090*/  MUFU.EX2 R50, R158 ;  /* 0x0000009e00327308 */ /* 0x000fe20000000800 */
[----:B-1----:R-:W-:-:S07]  /*c0a0*/  F2FP.BF16.F32.PACK_AB R4, R55, R54 ;  /* 0x000000363704723e */ /* 0x002fce00000010ff */
[----:B------:R-:W1:Y:S01]  /*c0b0*/  MUFU.EX2 R51, R51 ;  /* 0x0000003300337308 */ /* 0x000e620000000800 */
[----:B--2---:R-:W-:-:S07]  /*c0c0*/  F2FP.BF16.F32.PACK_AB R6, R53, R52 ;  /* 0x000000343506723e */ /* 0x004fce00000010ff */
[----:B------:R-:W-:Y:S08]  /*c0d0*/  MUFU.EX2 R48, R48 ;  /* 0x0000003000307308 */ /* 0x000ff00000000800 */
[----:B------:R-:W2:Y:S01]  /*c0e0*/  MUFU.EX2 R49, R49 ;  /* 0x0000003100317308 */ /* 0x000ea20000000800 */
[----:B-1----:R-:W-:Y:S02]  /*c0f0*/  F2FP.BF16.F32.PACK_AB R5, R51, R50 ;  /* 0x000000323305723e */ /* 0x002fe400000010ff */
[----:B--2---:R-:W-:-:S07]  /*c100*/  F2FP.BF16.F32.PACK_AB R7, R49, R48 ;  /* 0x000000303107723e */ /* 0x004fce00000010ff */
[C---:B------:R-:W-:Y:S06]  /*c110*/  HMMA.16816.F32.BF16 R112, R4.reuse, R108, R112 ;  /* 0x0000006c0470723c */ /* 0x040fec0000041870 */
[C---:B------:R-:W-:Y:S01]  /*c120*/  HMMA.16816.F32.BF16 R108, R4.reuse, R110, R8 ;  /* 0x0000006e046c723c */ /* 0x040fe20000041808 */
[----:B------:R-:W1:Y:S05]  /*c130*/  LDSM.16.MT88.4 R8, [R168+0xe000] ;  /* 0x00e00000a808783b */ /* 0x000e6a0000004200 */
[C---:B------:R-:W-:Y:S01]  /*c140*/  HMMA.16816.F32.BF16 R68, R4.reuse, R72, R12 ;  /* 0x000000480444723c */ /* 0x040fe2000004180c */
[----:B------:R-:W2:Y:S05]  /*c150*/  LDSM.16.MT88.4 R12, [R170+0xa400] ;  /* 0x00a40000aa0c783b */ /* 0x000eaa0000004200 */
        /* <DEDUP_REMOVED lines=10> */
[--C-:B------:R-:W-:Y:S01]  /*c200*/  FFMA.FTZ R34, R142, UR12, -R117.reuse ;  /* 0x0000000c8e227c23 */ /* 0x100fe20008010875 */
[----:B------:R-:W-:Y:S01]  /*c210*/  MUFU.EX2 R30, R30 ;  /* 0x0000001e001e7308 */ /* 0x000fe20000000800 */
[----:B------:R-:W3:Y:S01]  /*c220*/  LDSM.16.MT88.4 R16, [R168+0xc400] ;  /* 0x00c40000a810783b */ /* 0x000ee20000004200 */
[C---:B------:R-:W-:Y:S03]  /*c230*/  HMMA.16816.F32.BF16 R76, R4.reuse, R80, R20 ;  /* 0x00000050044c723c */ /* 0x040fe60000041814 */
[----:B------:R-:W4:Y:S03]  /*c240*/  LDSM.16.MT88.4 R20, [R170+0xc400] ;  /* 0x00c40000aa14783b */ /* 0x000f260000004200 */
[----:B------:R-:W5:Y:S01]  /*c250*/  MUFU.EX2 R31, R31 ;  /* 0x0000001f001f7308 */ /* 0x000f620000000800 */
[C---:B------:R-:W-:Y:S06]  /*c260*/  HMMA.16816.F32.BF16 R92, R4.reuse, R96, R36 ;  /* 0x00000060045c723c */ /* 0x040fec0000041824 */
[C---:B------:R-:W-:Y:S01]  /*c270*/  HMMA.16816.F32.BF16 R80, R4.reuse, R82, R24 ;  /* 0x000000520450723c */ /* 0x040fe20000041818 */
[----:B------:R-:W-:Y:S01]  /*c280*/  MUFU.EX2 R28, R28 ;  /* 0x0000001c001c7308 */ /* 0x000fe20000000800 */
[----:B------:R-:W4:Y:S01]  /*c290*/  LDSM.16.MT88.4 R24, [R168+0xa400] ;  /* 0x00a40000a818783b */ /* 0x000f220000004200 */
[--C-:B------:R-:W-:Y:S01]  /*c2a0*/  FFMA.FTZ R37, R131, UR12, -R132.reuse ;  /* 0x0000000c83257c23 */ /* 0x100fe20008010884 */
[--C-:B------:R-:W-:Y:S01]  /*c2b0*/  FFMA.FTZ R36, R139, UR12, -R132.reuse ;  /* 0x0000000c8b247c23 */ /* 0x100fe20008010884 */
[--C-:B------:R-:W-:Y:S01]  /*c2c0*/  FFMA.FTZ R38, R141, UR12, -R132.reuse ;  /* 0x0000000c8d267c23 */ /* 0x100fe20008010884 */
[C---:B------:R-:W-:Y:S01]  /*c2d0*/  HMMA.16816.F32.BF16 R96, R4.reuse, R98, R40 ;  /* 0x000000620460723c */ /* 0x040fe20000041828 */
[--C-:B------:R-:W-:Y:S01]  /*c2e0*/  FFMA.FTZ R39, R145, UR12, -R132.reuse ;  /* 0x0000000c91277c23 */ /* 0x100fe20008010884 */
[----:B------:R-:W-:Y:S01]  /*c2f0*/  FFMA.FTZ R132, R134, UR12, -R132 ;  /* 0x0000000c86847c23 */ /* 0x000fe20008010884 */
[----:B------:R-:W2:Y:S03]  /*c300*/  MUFU.EX2 R29, R29 ;  /* 0x0000001d001d7308 */ /* 0x000ea60000000800 */
[C---:B-1----:R-:W-:Y:S01]  /*c310*/  HMMA.16816.F32.BF16 R100, R4.reuse, R8, R44 ;  /* 0x000000080464723c */ /* 0x042fe2000004182c */
[--C-:B------:R-:W-:Y:S01]  /*c320*/  FFMA.FTZ R40, R116, UR12, -R117.reuse ;  /* 0x0000000c74287c23 */ /* 0x100fe20008010875 */
[--C-:B------:R-:W-:Y:S01]  /*c330*/  FFMA.FTZ R43, R67, UR12, -R117.reuse ;  /* 0x0000000c432b7c23 */ /* 0x100fe20008010875 */
[--C-:B------:R-:W-:Y:S01]  /*c340*/  FFMA.FTZ R41, R61, UR12, -R117.reuse ;  /* 0x0000000c3d297c23 */ /* 0x100fe20008010875 */
[----:B------:R-:W-:Y:S01]  /*c350*/  FFMA.FTZ R42, R62, UR12, -R117 ;  /* 0x0000000c3e2a7c23 */ /* 0x000fe20008010875 */
[----:B------:R-:W-:Y:S01]  /*c360*/  MUFU.EX2 R32, R32 ;  /* 0x0000002000207308 */ /* 0x000fe20000000800 */
[----:B------:R-:W-:Y:S01]  /*c370*/  HMMA.16816.F32.BF16 R104, R4, R10, R104 ;  /* 0x0000000a0468723c */ /* 0x000fe20000041868 */
[----:B------:R-:W-:Y:S01]  /*c380*/  LDSM.16.MT88.4 R8, [R168+0xe400] ;  /* 0x00e40000a808783b */ /* 0x000fe20000004200 */
[----:B------:R-:W-:-:S04]  /*c390*/  FADD.FTZ R44, R129, R160 ;  /* 0x000000a0812c7221 */ /* 0x000fc80000010000 */
[----:B------:R-:W-:Y:S01]  /*c3a0*/  FADD.FTZ R127, R127, R44 ;  /* 0x0000002c7f7f7221 */ /* 0x000fe20000010000 */
[----:B------:R-:W1:Y:S01]  /*c3b0*/  MUFU.EX2 R35, R35 ;  /* 0x0000002300237308 */ /* 0x000e620000000800 */
[----:B-----5:R-:W-:Y:S01]  /*c3c0*/  F2FP.BF16.F32.PACK_AB R4, R31, R30 ;  /* 0x0000001e1f04723e */ /* 0x020fe200000010ff */
[----:B------:R-:W-:Y:S01]  /*c3d0*/  FFMA.FTZ R44, R59, UR12, -R117 ;  /* 0x0000000c3b2c7c23 */ /* 0x000fe20008010875 */
[----:B--2---:R-:W-:Y:S01]  /*c3e0*/  F2FP.BF16.F32.PACK_AB R6, R29, R28 ;  /* 0x0000001c1d06723e */ /* 0x004fe200000010ff */
[----:B------:R-:W-:-:S04]  /*c3f0*/  FADD.FTZ R124, R124, R127 ;  /* 0x0000007f7c7c7221 */ /* 0x000fc80000010000 */
[----:B------:R-:W-:Y:S01]  /*c400*/  MUFU.EX2 R33, R33 ;  /* 0x0000002100217308 */ /* 0x000fe20000000800 */
[----:B------:R-:W-:-:S04]  /*c410*/  FADD.FTZ R63, R63, R124 ;  /* 0x0000007c3f3f7221 */ /* 0x000fc80000010000 */
[----:B------:R-:W-:-:S03]  /*c420*/  FADD.FTZ R0, R0, R63 ;  /* 0x0000003f00007221 */ /* 0x000fc60000010000 */
[----:B------:R-:W2:Y:S01]  /*c430*/  MUFU.EX2 R34, R34 ;  /* 0x0000002200227308 */ /* 0x000ea20000000800 */
[----:B-1----:R-:W-:Y:S01]  /*c440*/  F2FP.BF16.F32.PACK_AB R5, R35, R32 ;  /* 0x000000202305723e */ /* 0x002fe200000010ff */
[----:B------:R-:W-:-:S04]  /*c450*/  FADD.FTZ R123, R123, R0 ;  /* 0x000000007b7b7221 */ /* 0x000fc80000010000 */
[----:B------:R-:W-:Y:S02]  /*c460*/  FADD.FTZ R120, R120, R123 ;  /* 0x0000007b78787221 */ /* 0x000fe40000010000 */
[----:B------:R-:W-:Y:S08]  /*c470*/  MUFU.EX2 R37, R37 ;  /* 0x0000002500257308 */ /* 0x000ff00000000800 */
[----:B------:R-:W1:Y:S01]  /*c480*/  MUFU.EX2 R36, R36 ;  /* 0x0000002400247308 */ /* 0x000e620000000800 */
[----:B--2---:R-:W-:-:S07]  /*c490*/  F2FP.BF16.F32.PACK_AB R7, R34, R33 ;  /* 0x000000212207723e */ /* 0x004fce00000010ff */
[C---:B------:R-:W-:Y:S01]  /*c4a0*/  HMMA.16816.F32.BF16 R112, R4.reuse, R12, R112 ;  /* 0x0000000c0470723c */ /* 0x040fe20000041870 */
[----:B------:R-:W-:Y:S05]  /*c4b0*/  MUFU.EX2 R38, R38 ;  /* 0x0000002600267308 */ /* 0x000fea0000000800 */
[C---:B------:R-:W-:Y:S01]  /*c4c0*/  HMMA.16816.F32.BF16 R108, R4.reuse, R14, R108 ;  /* 0x0000000e046c723c */ /* 0x040fe2000004186c */
[----:B------:R-:W2:Y:S02]  /*c4d0*/  LDSM.16.MT88.4 R12, [R170+0xe400] ;  /* 0x00e40000aa0c783b */ /* 0x000ea40000004200 */
[----:B------:R-:W-:Y:S03]  /*c4e0*/  MUFU.EX2 R39, R39 ;  /* 0x0000002700277308 */ /* 0x000fe60000000800 */
[C---:B---3--:R-:W-:Y:S05]  /*c4f0*/  HMMA.16816.F32.BF16 R84, R4.reuse, R16, R84 ;  /* 0x000000100454723c */ /* 0x048fea0000041854 */
[----:B------:R-:W-:Y:S01]  /*c500*/  MUFU.EX2 R40, R40 ;  /* 0x0000002800287308 */ /* 0x000fe20000000800 */
[C---:B------:R-:W-:Y:S01]  /*c510*/  HMMA.16816.F32.BF16 R88, R4.reuse, R18, R88 ;  /* 0x000000120458723c */ /* 0x040fe20000041858 */
[----:B------:R-:W3:Y:S05]  /*c520*/  LDSM.16.MT88.4 R16, [R168+0xa800] ;  /* 0x00a80000a810783b */ /* 0x000eea0000004200 */
[C---:B----4-:R-:W-:Y:S01]  /*c530*/  HMMA.16816.F32.BF16 R76, R4.reuse, R20, R76 ;  /* 0x00000014044c723c */ /* 0x050fe2000004184c */
[----:B------:R-:W4:Y:S05]  /*c540*/  MUFU.EX2 R43, R43 ;  /* 0x0000002b002b7308 */ /* 0x000f2a0000000800 */
[C---:B------:R-:W-:Y:S01]  /*c550*/  HMMA.16816.F32.BF16 R80, R4.reuse, R22, R80 ;  /* 0x000000160450723c */ /* 0x040fe20000041850 */
[----:B------:R-:W5:Y:S02]  /*c560*/  LDSM.16.MT88.4 R20, [R170+0xc800] ;  /* 0x00c80000aa14783b */ /* 0x000f640000004200 */
[----:B------:R-:W-:Y:S03]  /*c570*/  MUFU.EX2 R41, R41 ;  /* 0x0000002900297308 */ /* 0x000fe60000000800 */
[C---:B------:R-:W-:Y:S05]  /*c580*/  HMMA.16816.F32.BF16 R68, R4.reuse, R24, R68 ;  /* 0x000000180444723c */ /* 0x040fea0000041844 */
[----:B------:R-:W3:Y:S01]  /*c590*/  MUFU.EX2 R42, R42 ;  /* 0x0000002a002a7308 */ /* 0x000ee20000000800 */
[C---:B------:R-:W-:Y:S01]  /*c5a0*/  HMMA.16816.F32.BF16 R72, R4.reuse, R26, R72 ;  /* 0x0000001a0448723c */ /* 0x040fe20000041848 */
[----:B------:R-:W-:Y:S05]  /*c5b0*/  LDSM.16.MT88.4 R24, [R170+0xa800] ;  /* 0x00a80000aa18783b */ /* 0x000fea0000004200 */
[C---:B--2---:R-:W-:Y:S01]  /*c5c0*/  HMMA.16816.F32.BF16 R92, R4.reuse, R12, R92 ;  /* 0x0000000c045c723c */ /* 0x044fe2000004185c */
[----:B------:R-:W-:Y:S05]  /*c5d0*/  MUFU.EX2 R132, R132 ;  /* 0x0000008400847308 */ /* 0x000fea0000000800 */
[C---:B------:R-:W-:Y:S01]  /*c5e0*/  HMMA.16816.F32.BF16 R96, R4.reuse, R14, R96 ;  /* 0x0000000e0460723c */ /* 0x040fe20000041860 */
[----:B------:R-:W2:Y:S02]  /*c5f0*/  LDSM.16.MT88.4 R12, [R168+0xc800] ;  /* 0x00c80000a80c783b */ /* 0x000ea40000004200 */
[----:B------:R-:W-:Y:S03]  /*c600*/  MUFU.EX2 R44, R44 ;  /* 0x0000002c002c7308 */ /* 0x000fe60000000800 */
[C---:B------:R-:W-:Y:S06]  /*c610*/  HMMA.16816.F32.BF16 R100, R4.reuse, R8, R100 ;  /* 0x000000080464723c */ /* 0x040fec0000041864 */
[----:B------:R-:W-:Y:S01]  /*c620*/  HMMA.16816.F32.BF16 R104, R4, R10, R104 ;  /* 0x0000000a0468723c */ /* 0x000fe20000041868 */
[----:B------:R-:W2:Y:S06]  /*c630*/  LDSM.16.MT88.4 R8, [R170+0xe800] ;  /* 0x00e80000aa08783b */ /* 0x000eac0000004200 */
[----:B-1----:R-:W-:-:S02]  /*c640*/  F2FP.BF16.F32.PACK_AB R4, R36, R37 ;  /* 0x000000252404723e */ /* 0x002fc400000010ff */
[----:B----4-:R-:W-:Y:S02]  /*c650*/  F2FP.BF16.F32.PACK_AB R5, R43, R40 ;  /* 0x000000282b05723e */ /* 0x010fe400000010ff */
[----:B------:R-:W-:Y:S02]  /*c660*/  F2FP.BF16.F32.PACK_AB R6, R39, R38 ;  /* 0x000000262706723e */ /* 0x000fe400000010ff */
[----:B---3--:R-:W-:-:S07]  /*c670*/  F2FP.BF16.F32.PACK_AB R7, R42, R41 ;  /* 0x000000292a07723e */ /* 0x008fce00000010ff */
[C---:B------:R-:W-:Y:S06]  /*c680*/  HMMA.16816.F32.BF16 R68, R4.reuse, R16, R68 ;  /* 0x000000100444723c */ /* 0x040fec0000041844 */
[C---:B------:R-:W-:Y:S01]  /*c690*/  HMMA.16816.F32.BF16 R72, R4.reuse, R18, R72 ;  /* 0x000000120448723c */ /* 0x040fe20000041848 */
[----:B------:R-:W1:Y:S05]  /*c6a0*/  LDSM.16.MT88.4 R16, [R168+0xe800] ;  /* 0x00e80000a810783b */ /* 0x000e6a0000004200 */
[C---:B-----5:R-:W-:Y:S06]  /*c6b0*/  HMMA.16816.F32.BF16 R76, R4.reuse, R20, R76 ;  /* 0x00000014044c723c */ /* 0x060fec000004184c */
[C---:B------:R-:W-:Y:S01]  /*c6c0*/  HMMA.16816.F32.BF16 R80, R4.reuse, R22, R80 ;  /* 0x000000160450723c */ /* 0x040fe20000041850 */
[----:B------:R-:W3:Y:S05]  /*c6d0*/  LDSM.16.MT88.4 R20, [R170+0xac00] ;  /* 0x00ac0000aa14783b */ /* 0x000eea0000004200 */
[C---:B--2---:R-:W-:Y:S06]  /*c6e0*/  HMMA.16816.F32.BF16 R84, R4.reuse, R12, R84 ;  /* 0x0000000c0454723c */ /* 0x044fec0000041854 */
[C---:B------:R-:W-:Y:S01]  /*c6f0*/  HMMA.16816.F32.BF16 R88, R4.reuse, R14, R88 ;  /* 0x0000000e0458723c */ /* 0x040fe20000041858 */
[----:B------:R-:W2:Y:S05]  /*c700*/  LDSM.16.MT88.4 R12, [R168+0xac00] ;  /* 0x00ac0000a80c783b */ /* 0x000eaa0000004200 */
[C---:B------:R-:W-:Y:S01]  /*c710*/  HMMA.16816.F32.BF16 R112, R4.reuse, R24, R112 ;  /* 0x000000180470723c */ /* 0x040fe20000041870 */
[----:B------:R-:W4:Y:S05]  /*c720*/  MUFU.EX2 R24, R149 ;  /* 0x0000009500187308 */ /* 0x000f2a0000000800 */
[C---:B------:R-:W-:Y:S03]  /*c730*/  HMMA.16816.F32.BF16 R108, R4.reuse, R26, R108 ;  /* 0x0000001a046c723c */ /* 0x040fe6000004186c */
[----:B------:R-:W5:Y:S03]  /*c740*/  MUFU.EX2 R25, R58 ;  /* 0x0000003a00197308 */ /* 0x000f660000000800 */
[C---:B------:R-:W-:Y:S05]  /*c750*/  HMMA.16816.F32.BF16 R92, R4.reuse, R8, R92 ;  /* 0x00000008045c723c */ /* 0x040fea000004185c */
[----:B------:R-:W3:Y:S01]  /*c760*/  MUFU.EX2 R26, R60 ;  /* 0x0000003c001a7308 */ /* 0x000ee20000000800 */
[C---:B------:R-:W-:Y:S01]  /*c770*/  HMMA.16816.F32.BF16 R96, R4.reuse, R10, R96 ;  /* 0x0000000a0460723c */ /* 0x040fe20000041860 */
[----:B------:R-:W2:Y:S05]  /*c780*/  LDSM.16.MT88.4 R8, [R170+0xcc00] ;  /* 0x00cc0000aa08783b */ /* 0x000eaa0000004200 */
[C---:B-1----:R-:W-:Y:S06]  /*c790*/  HMMA.16816.F32.BF16 R100, R4.reuse, R16, R100 ;  /* 0x000000100464723c */ /* 0x042fec0000041864 */
[----:B------:R-:W-:Y:S01]  /*c7a0*/  HMMA.16816.F32.BF16 R104, R4, R18, R104 ;  /* 0x000000120468723c */ /* 0x000fe20000041868 */
[----:B------:R-:W1:Y:S06]  /*c7b0*/  LDSM.16.MT88.4 R16, [R168+0xcc00] ;  /* 0x00cc0000a810783b */ /* 0x000e6c0000004200 */
[----:B----4-:R-:W-:-:S02]  /*c7c0*/  F2FP.BF16.F32.PACK_AB R4, R24, R147 ;  /* 0x000000931804723e */ /* 0x010fc400000010ff */
[----:B-----5:R-:W-:Y:S02]  /*c7d0*/  F2FP.BF16.F32.PACK_AB R5, R44, R25 ;  /* 0x000000192c05723e */ /* 0x020fe400000010ff */
[----:B------:R-:W-:Y:S02]  /*c7e0*/  F2FP.BF16.F32.PACK_AB R6, R132, R151 ;  /* 0x000000978406723e */ /* 0x000fe400000010ff */
[----:B---3--:R-:W-:-:S07]  /*c7f0*/  F2FP.BF16.F32.PACK_AB R7, R195, R26 ;  /* 0x0000001ac307723e */ /* 0x008fce00000010ff */
[C---:B------:R-:W-:Y:S06]  /*c800*/  HMMA.16816.F32.BF16 R112, R4.reuse, R20, R112 ;  /* 0x000000140470723c */ /* 0x040fec0000041870 */
        /* <DEDUP_REMOVED lines=34> */
[C---:B--2---:R-:W-:Y:S06]  /*ca30*/  HMMA.16816.F32.BF16 R92, R4.reuse, R12, R92 ;  /* 0x0000000c045c723c */ /* 0x044fec000004185c */
[----:B------:R-:W-:Y:S01]  /*ca40*/  HMMA.16816.F32.BF16 R96, R4, R14, R96 ;  /* 0x0000000e0460723c */ /* 0x000fe20000041860 */
[----:B------:R-:W-:Y:S01]  /*ca50*/  FADD.FTZ R13, R33, R0 ;  /* 0x00000000210d7221 */ /* 0x000fe20000010000 */
[----:B------:R-:W-:-:S03]  /*ca60*/  FADD.FTZ R0, R29, R28 ;  /* 0x0000001c1d007221 */ /* 0x000fc60000010000 */
[----:B------:R-:W-:Y:S01]  /*ca70*/  FADD.FTZ R13, R34, R13 ;  /* 0x0000000d220d7221 */ /* 0x000fe20000010000 */
[----:B------:R-:W-:-:S03]  /*ca80*/  FADD.FTZ R37, R37, R0 ;  /* 0x0000000025257221 */ /* 0x000fc60000010000 */
[----:B------:R-:W-:Y:S01]  /*ca90*/  FADD.FTZ R0, R40, R13 ;  /* 0x0000000d28007221 */ /* 0x000fe20000010000 */
[----:B------:R-:W-:Y:S01]  /*caa0*/  FADD.FTZ R13, R36, R37 ;  /* 0x00000025240d7221 */ /* 0x000fe20000010000 */
[----:B---3--:R-:W-:Y:S02]  /*cab0*/  HMMA.16816.F32.BF16 R100, R4, R8, R100 ;  /* 0x000000080464723c */ /* 0x008fe40000041864 */
[----:B------:R-:W-:Y:S01]  /*cac0*/  FADD.FTZ R0, R43, R0 ;  /* 0x000000002b007221 */ /* 0x000fe20000010000 */
[----:B------:R-:W-:-:S03]  /*cad0*/  FADD.FTZ R38, R38, R13 ;  /* 0x0000000d26267221 */ /* 0x000fc60000010000 */
[----:B------:R-:W-:Y:S01]  /*cae0*/  FADD.FTZ R41, R41, R0 ;  /* 0x0000000029297221 */ /* 0x000fe20000010000 */
[----:B------:R-:W-:Y:S01]  /*caf0*/  HMMA.16816.F32.BF16 R104, R4, R10, R104 ;  /* 0x0000000a0468723c */ /* 0x000fe20000041868 */
[----:B------:R-:W-:Y:S02]  /*cb00*/  FADD.FTZ R0, R39, R38 ;  /* 0x0000002627007221 */ /* 0x000fe40000010000 */
[----:B------:R-:W-:Y:S02]  /*cb10*/  FADD.FTZ R42, R42, R41 ;  /* 0x000000292a2a7221 */ /* 0x000fe40000010000 */
[----:B------:R-:W-:Y:S01]  /*cb20*/  FADD.FTZ R147, R147, R0 ;  /* 0x0000000093937221 */ /* 0x000fe20000010000 */
[----:B------:R-:W-:Y:S01]  /*cb30*/  MOV R0, R56 ;  /* 0x0000003800007202 */ /* 0x000fe20000000f00 */
[----:B------:R-:W-:Y:S02]  /*cb40*/  FADD.FTZ R25, R25, R42 ;  /* 0x0000002a19197221 */ /* 0x000fe40000010000 */
[----:B------:R-:W-:-:S02]  /*cb50*/  FADD.FTZ R24, R24, R147 ;  /* 0x0000009318187221 */ /* 0x000fc40000010000 */
[----:B------:R-:W-:Y:S02]  /*cb60*/  FADD.FTZ R25, R44, R25 ;  /* 0x000000192c197221 */ /* 0x000fe40000010000 */
[----:B------:R-:W-:Y:S02]  /*cb70*/  FADD.FTZ R151, R151, R24 ;  /* 0x0000001897977221 */ /* 0x000fe40000010000 */
[----:B------:R-:W-:Y:S02]  /*cb80*/  FADD.FTZ R26, R26, R25 ;  /* 0x000000191a1a7221 */ /* 0x000fe40000010000 */
[----:B------:R-:W-:Y:S02]  /*cb90*/  FADD.FTZ R194, R132, R151 ;  /* 0x0000009784c27221 */ /* 0x000fe40000010000 */
[----:B------:R-:W-:-:S07]  /*cba0*/  FADD.FTZ R195, R195, R26 ;  /* 0x0000001ac3c37221 */ /* 0x000fce0000010000 */
.L_x_2840:
        /* <DEDUP_REMOVED lines=8> */
.L_x_2852:
        /* <DEDUP_REMOVED lines=70> */
.L_x_2849:
        /* <DEDUP_REMOVED lines=169> */
[----:B------:R-:W2:Y:S04]  /*db20*/  LDSM.16.M88.4 R120, [R169+0x5400] ;  /* 0x00540000a978783b */ /* 0x000ea80000000200 */
[----:B------:R-:W-:Y:S01]  /*db30*/  LDSM.16.M88.4 R132, [R169+0x5c00] ;  /* 0x005c0000a984783b */ /* 0x000fe20000000200 */
        /* <DEDUP_REMOVED lines=64> */
[----:B------:R-:W2:Y:S01]  /*df40*/  LDSM.16.M88.4 R120, [R169+0x8800] ;  /* 0x00880000a978783b */ /* 0x000ea20000000200 */
[----:B------:R-:W-:Y:S04]  /*df50*/  DEPBAR.LE SB0, 0x0 ;  /* 0x000080000000791a */ /* 0x000fe80000000000 */
[----:B------:R-:W-:Y:S01]  /*df60*/  BAR.SYNC.DEFER_BLOCKING 0x0 ;  /* 0x0000000000007b1d */ /* 0x000fe20000010000 */
[C---:B-1----:R-:W-:Y:S06]  /*df70*/  HMMA.16816.F32.BF16 R44, R124.reuse, R128, R44 ;  /* 0x000000807c2c723c */ /* 0x042fec000004182c */
[C---:B------:R-:W-:Y:S06]  /*df80*/  HMMA.16816.F32.BF16 R48, R124.reuse, R130, R48 ;  /* 0x000000827c30723c */ /* 0x040fec0000041830 */
[C---:B--2---:R-:W-:Y:S06]  /*df90*/  HMMA.16816.F32.BF16 R52, R124.reuse, R120, R52 ;  /* 0x000000787c34723c */ /* 0x044fec0000041834 */
        /* <DEDUP_REMOVED lines=72> */
.L_x_2851:
[----:B------:R1:W-:Y:S01]  /*e420*/  @P4 STS [R181+0x3004], RZ ;  /* 0x003004ffb5004388 */ /* 0x0003e20000000800 */
[C---:B------:R-:W-:Y:S02]  /*e430*/  LEA R128, P1, R126.reuse, R192, 0x1 ;  /* 0x000000c07e807211 */ /* 0x040fe400078208ff */
[----:B------:R-:W-:Y:S01]  /*e440*/  IADD3 R123, P0, R177, R126, RZ ;  /* 0x0000007eb17b7210 */ /* 0x000fe20007f1e0ff */
[----:B------:R1:W-:Y:S01]  /*e450*/  @P4 STS.64 [R181+0x3008], RZ ;  /* 0x003008ffb5004388 */ /* 0x0003e20000000a00 */
[--C-:B------:R-:W-:Y:S02]  /*e460*/  LEA.HI.X R129, R126, R193, R121.reuse, 0x1, P1 ;  /* 0x000000c17e817211 */ /* 0x100fe400008f0c79 */
[CC--:B------:R-:W-:Y:S01]  /*e470*/  @!P3 LEA R136, P1, R123.reuse, R192.reuse, 0x1 ;  /* 0x000000c07b88b211 */ /* 0x0c0fe200078208ff */
[----:B------:R1:W-:Y:S01]  /*e480*/  @P4 STS [R181+0x3000], RZ ;  /* 0x003000ffb5004388 */ /* 0x0003e20000000800 */
[C---:B------:R-:W-:Y:S01]  /*e490*/  IMAD.X R2, R176.reuse, 0x1, R121, P0 ;  /* 0x00000001b0027824 */ /* 0x040fe200000e0679 */
[-C--:B------:R-:W-:Y:S02]  /*e4a0*/  @!P4 LEA R130, P0, R123, R192.reuse, 0x1 ;  /* 0x000000c07b82c211 */ /* 0x080fe400078008ff */
[----:B------:R-:W-:Y:S01]  /*e4b0*/  @!PT LDS RZ, [RZ] ;  /* 0x00000000fffff984 */ /* 0x000fe20000000800 */
[----:B------:R-:W-:Y:S01]  /*e4c0*/  @!PT LDS RZ, [RZ] ;  /* 0x00000000fffff984 */ /* 0x000fe20000000800 */
[----:B------:R-:W-:Y:S01]  /*e4d0*/  @!PT LDS RZ, [RZ] ;  /* 0x00000000fffff984 */ /* 0x000fe20000000800 */
[----:B------:R-:W-:Y:S01]  /*e4e0*/  @!P4 LDGSTS.E.BYPASS.LTC128B.128 [R181+0x3000], desc[UR10][R128.64] ;  /* 0x0300000080b5cfae */ /* 0x000fe2000b901d4a */
[----:B------:R-:W-:Y:S02]  /*e4f0*/  IADD3 R121, P5, R177, R123, RZ ;  /* 0x0000007bb1797210 */ /* 0x000fe40007fbe0ff */
[CCC-:B------:R-:W-:Y:S01]  /*e500*/  @!P4 LEA.HI.X R131, R123.reuse, R193.reuse, R2.reuse, 0x1, P0 ;  /* 0x000000c17b83c211 */ /* 0x1c0fe200000f0c02 */
[----:B------:R1:W-:Y:S01]  /*e510*/  @P3 STS.128 [R181+0x5000], RZ ;  /* 0x005000ffb5003388 */ /* 0x0003e20000000c00 */
[CCC-:B------:R-:W-:Y:S02]  /*e520*/  @!P3 LEA.HI.X R137, R123.reuse, R193.reuse, R2.reuse, 0x1, P1 ;  /* 0x000000c17b89b211 */ /* 0x1c0fe400008f0c02 */
[-C--:B------:R-:W-:Y:S01]  /*e530*/  @!P2 LEA R124, P0, R123, R192.reuse, 0x1 ;  /* 0x000000c07b7ca211 */ /* 0x080fe200078008ff */
[----:B------:R-:W-:Y:S01]  /*e540*/  @!PT LDS RZ, [RZ] ;  /* 0x00000000fffff984 */ /* 0x000fe20000000800 */
[----:B------:R-:W-:Y:S01]  /*e550*/  @!PT LDS RZ, [RZ] ;  /* 0x00000000fffff984 */ /* 0x000fe20000000800 */
[----:B------:R-:W-:Y:S01]  /*e560*/  @!PT LDS RZ, [RZ] ;  /* 0x00000000fffff984 */ /* 0x000fe20000000800 */
[----:B------:R-:W-:Y:S01]  /*e570*/  @!P3 LDGSTS.E.BYPASS.LTC128B.128 [R181+0x5000], desc[UR10][R128.64+0x40] ;  /* 0x0500004080b5bfae */ /* 0x000fe2000b901d4a */
[-C--:B------:R-:W-:Y:S02]  /*e580*/  @!P3 LEA R122, P1, R121, R192.reuse, 0x1 ;  /* 0x000000c0797ab211 */ /* 0x080fe400078208ff */
[-CC-:B------:R-:W-:Y:S01]  /*e590*/  @!P2 LEA.HI.X R125, R123, R193.reuse, R2.reuse, 0x1, P0 ;  /* 0x000000c17b7da211 */ /* 0x180fe200000f0c02 */
[----:B------:R1:W-:Y:S01]  /*e5a0*/  @P2 STS.128 [R181+0x7000], RZ ;  /* 0x007000ffb5002388 */ /* 0x0003e20000000c00 */
[CC--:B------:R-:W-:Y:S01]  /*e5b0*/  @!P2 LEA R120, P0, R121.reuse, R192.reuse, 0x1 ;  /* 0x000000c07978a211 */ /* 0x0c0fe200078008ff */
[----:B------:R-:W-:Y:S01]  /*e5c0*/  IMAD.X R2, R176, 0x1, R2, P5 ;  /* 0x00000001b0027824 */ /* 0x000fe200028e0602 */
[CC--:B------:R-:W-:Y:S01]  /*e5d0*/  @!P4 LEA R126, P5, R121.reuse, R192.reuse, 0x1 ;  /* 0x000000c0797ec211 */ /* 0x0c0fe200078a08ff */
[----:B------:R-:W-:Y:S01]  /*e5e0*/  @!PT LDS RZ, [RZ] ;  /* 0x00000000fffff984 */ /* 0x000fe20000000800 */
[----:B------:R-:W-:Y:S01]  /*e5f0*/  @!PT LDS RZ, [RZ] ;  /* 0x00000000fffff984 */ /* 0x000fe20000000800 */
[----:B------:R-:W-:Y:S01]  /*e600*/  @!PT LDS RZ, [RZ] ;  /* 0x00000000fffff984 */ /* 0x000fe20000000800 */
[----:B------:R-:W-:Y:S03]  /*e610*/  @!P2 LDGSTS.E.BYPASS.LTC128B.128 [R181+0x7000], desc[UR10][R128.64+0x80] ;  /* 0x0700008080b5afae */ /* 0x000fe6000b901d4a */
        /* <DEDUP_REMOVED lines=9> */
[-C--:B------:R-:W-:Y:S01]  /*e6b0*/  @!P2 LEA R134, P0, R0, R192.reuse, 0x1 ;  /* 0x000000c00086a211 */ /* 0x080fe200078008ff */
[----:B------:R1:W-:Y:S01]  /*e6c0*/  @P3 STS.128 [R181+0x5800], RZ ;  /* 0x005800ffb5003388 */ /* 0x0003e20000000c00 */
[----:B------:R-:W-:Y:S01]  /*e6d0*/  IMAD.X R2, R176, 0x1, R2, P5 ;  /* 0x00000001b0027824 */ /* 0x000fe200028e0602 */
[CC--:B------:R-:W-:Y:S02]  /*e6e0*/  @!P4 LEA R132, P5, R0.reuse, R192.reuse, 0x1 ;  /* 0x000000c00084c211 */ /* 0x0c0fe400078a08ff */
[----:B------:R-:W-:Y:S01]  /*e6f0*/  @!PT LDS RZ, [RZ] ;  /* 0x00000000fffff984 */ /* 0x000fe20000000800 */
[----:B------:R-:W-:Y:S01]  /*e700*/  @!PT LDS RZ, [RZ] ;  /* 0x00000000fffff984 */ /* 0x000fe20000000800 */
[----:B------:R-:W-:Y:S01]  /*e710*/  @!PT LDS RZ, [RZ] ;  /* 0x00000000fffff984 */ /* 0x000fe20000000800 */
[----:B------:R1:W-:Y:S02]  /*e720*/  @!P3 LDGSTS.E.BYPASS.LTC128B.128 [R181+0x5800], desc[UR10][R136.64+0x40] ;  /* 0x0580004088b5bfae */ /* 0x0003e4000b901d4a */
[CCC-:B------:R-:W-:Y:S02]  /*e730*/  @!P4 LEA.HI.X R133, R0.reuse, R193.reuse, R2.reuse, 0x1, P5 ;  /* 0x000000c10085c211 */ /* 0x1c0fe400028f0c02 */
[----:B------:R1:W-:Y:S01]  /*e740*/  @P2 STS.128 [R181+0x7800], RZ ;  /* 0x007800ffb5002388 */ /* 0x0003e20000000c00 */
[CC--:B------:R-:W-:Y:S03]  /*e750*/  @!P2 LEA.HI.X R135, R0.reuse, R193.reuse, R2, 0x1, P0 ;  /* 0x000000c10087a211 */ /* 0x0c0fe600000f0c02 */
        /* <DEDUP_REMOVED lines=8> */
[----:B------:R1:W-:Y:S01]  /*e7e0*/  @!P4 LDGSTS.E.BYPASS.LTC128B.128 [R181+0x4000], desc[UR10][R126.64] ;  /* 0x040000007eb5cfae */ /* 0x0003e2000b901d4a */
[C---:B--2---:R-:W-:Y:S03]  /*e7f0*/  @!P3 LEA R130, P1, R0.reuse, R192, 0x1 ;  /* 0x000000c00082b211 */ /* 0x044fe600078208ff */
[----:B------:R1:W-:Y:S01]  /*e800*/  @P3 STS.128 [R181+0x6000], RZ ;  /* 0x006000ffb5003388 */ /* 0x0003e20000000c00 */
[----:B------:R-:W-:Y:S01]  /*e810*/  IMAD.MOV.U32 R192, RZ, RZ, R128 ;  /* 0x000000ffffc07224 */ /* 0x000fe200078e0080 */
[----:B------:R-:W-:Y:S02]  /*e820*/  @!P3 LEA.HI.X R131, R0, R193, R2, 0x1, P1 ;  /* 0x000000c10083b211 */ /* 0x000fe400008f0c02 */
        /* <DEDUP_REMOVED lines=26> */
.L_x_2850:
[----:B------:R-:W-:Y:S04]  /*e9d0*/  LEA R0, R180, R189, 0x7 ;  /* 0x000000bdb4007211 */ /* 0x000fe800078e38ff */
[----:B------:R-:W-:Y:S02]  /*e9e0*/  I2FP.F32.S32 R2, R0 ;  /* 0x0000000000027245 */ /* 0x000fe40000201400 */
[C---:B------:R-:W-:Y:S02]  /*e9f0*/  IADD3 R116, R0.reuse, 0x1, RZ ;  /* 0x0000000100747810 */ /* 0x040fe40007ffe0ff */
[C---:B-1----:R-:W-:Y:S01]  /*ea00*/  IADD3 R121, R0.reuse, 0x8, RZ ;  /* 0x0000000800797810 */ /* 0x042fe20007ffe0ff */
        /* <DEDUP_REMOVED lines=197> */
[----:B------:R-:W-:Y:S03]  /*f660*/  FADD.FTZ R117, -R2, R117 ;  /* 0x0000007502757221 */ /* 0x000fe60000010100 */
[C---:B------:R-:W-:Y:S01]  /*f670*/  FSETP.NEU.FTZ.AND P0, PT, R0.reuse, -INF , PT ;  /* 0xff8000000000780b */ /* 0x040fe20003f1d000 */
[C---:B------:R-:W-:Y:S01]  /*f680*/  FADD.FTZ R116, -R0.reuse, R119 ;  /* 0x0000007700747221 */ /* 0x040fe20000010100 */
[----:B------:R-:W-:Y:S01]  /*f690*/  FMUL.FTZ R128, R0, UR4 ;  /* 0x0000000400807c20 */ /* 0x000fe20008410000 */
[----:B------:R-:W-:Y:S01]  /*f6a0*/  FMUL.FTZ R119, R117, UR4 ;  /* 0x0000000475777c20 */ /* 0x000fe20008410000 */
[----:B------:R-:W1:Y:S01]  /*f6b0*/  LDSM.16.MT88.4 R120, [R170+0x9000] ;  /* 0x00900000aa78783b */ /* 0x000e620000004200 */
[----:B------:R-:W-:Y:S02]  /*f6c0*/  FMUL.FTZ R118, R116, UR4 ;  /* 0x0000000474767c20 */ /* 0x000fe40008410000 */
[----:B------:R-:W2:Y:S01]  /*f6d0*/  MUFU.EX2 R117, R119 ;  /* 0x0000007700757308 */ /* 0x000ea20000000800 */
[----:B------:R-:W-:Y:S02]  /*f6e0*/  FSEL R128, R128, RZ, P0 ;  /* 0x000000ff80807208 */ /* 0x000fe40000000000 */
[----:B------:R-:W-:Y:S03]  /*f6f0*/  FSETP.NEU.FTZ.AND P0, PT, R2, -INF , PT ;  /* 0xff8000000200780b */ /* 0x000fe60003f1d000 */
[--C-:B------:R-:W-:Y:S01]  /*f700*/  FFMA.FTZ R139, R6, UR4, -R128.reuse ;  /* 0x00000004068b7c23 */ /* 0x100fe20008010880 */
[----:B------:R-:W-:Y:S03]  /*f710*/  FMUL.FTZ R6, R2, UR4 ;  /* 0x0000000402067c20 */ /* 0x000fe60008410000 */
[----:B------:R3:W4:Y:S01]  /*f720*/  MUFU.EX2 R116, R118 ;  /* 0x0000007600747308 */ /* 0x0007220000000800 */
        /* <DEDUP_REMOVED lines=16> */
[----:B---3--:R-:W-:Y:S01]  /*f830*/  FSEL R118, R6, RZ, P0 ;  /* 0x000000ff06767208 */ /* 0x008fe20000000000 */
[C---:B----4-:R-:W-:Y:S01]  /*f840*/  FMUL.FTZ R6, R116.reuse, R114 ;  /* 0x0000007274067220 */ /* 0x050fe20000410000 */
[C---:B------:R-:W-:Y:S01]  /*f850*/  FMUL.FTZ R7, R116.reuse, R115 ;  /* 0x0000007374077220 */ /* 0x040fe20000410000 */
[C---:B------:R-:W-:Y:S01]  /*f860*/  FMUL.FTZ R10, R116.reuse, R110 ;  /* 0x0000006e740a7220 */ /* 0x040fe20000410000 */
[----:B------:R-:W-:Y:S01]  /*f870*/  FMUL.FTZ R11, R116, R111 ;  /* 0x0000006f740b7220 */ /* 0x000fe20000410000 */
[--C-:B------:R-:W-:Y:S01]  /*f880*/  FFMA.FTZ R130, R8, UR4, -R118.reuse ;  /* 0x0000000408827c23 */ /* 0x100fe20008010876 */
[--C-:B------:R-:W-:Y:S01]  /*f890*/  FFMA.FTZ R119, R9, UR4, -R118.reuse ;  /* 0x0000000409777c23 */ /* 0x100fe20008010876 */
[--C-:B------:R-:W-:Y:S01]  /*f8a0*/  FFMA.FTZ R136, R4, UR4, -R118.reuse ;  /* 0x0000000404887c23 */ /* 0x100fe20008010876 */
[--C-:B------:R-:W-:Y:S01]  /*f8b0*/  FFMA.FTZ R131, R5, UR4, -R118.reuse ;  /* 0x0000000405837c23 */ /* 0x100fe20008010876 */
[----:B------:R-:W-:Y:S01]  /*f8c0*/  MUFU.EX2 R132, R132 ;  /* 0x0000008400847308 */ /* 0x000fe20000000800 */
[C---:B------:R-:W-:Y:S01]  /*f8d0*/  FMUL.FTZ R4, R117.reuse, R112 ;  /* 0x0000007075047220 */ /* 0x040fe20000410000 */
[C---:B------:R-:W-:Y:S01]  /*f8e0*/  FMUL.FTZ R5, R117.reuse, R113 ;  /* 0x0000007175057220 */ /* 0x040fe20000410000 */
[C---:B------:R-:W-:Y:S01]  /*f8f0*/  FMUL.FTZ R8, R117.reuse, R108 ;  /* 0x0000006c75087220 */ /* 0x040fe20000410000 */
[----:B------:R-:W-:Y:S01]  /*f900*/  FMUL.FTZ R9, R117, R109 ;  /* 0x0000006d75097220 */ /* 0x000fe20000410000 */
[C---:B------:R-:W-:Y:S01]  /*f910*/  FMUL.FTZ R70, R116.reuse, R70 ;  /* 0x0000004674467220 */ /* 0x040fe20000410000 */
[----:B------:R-:W3:Y:S01]  /*f920*/  LDSM.16.MT88.4 R108, [R170+0xb000] ;  /* 0x00b00000aa6c783b */ /* 0x000ee20000004200 */
[----:B--2---:R-:W-:Y:S03]  /*f930*/  F2FP.BF16.F32.PACK_AB R113, R133, R139 ;  /* 0x0000008b8571723e */ /* 0x004fe600000010ff */
[----:B------:R-:W2:Y:S01]  /*f940*/  MUFU.EX2 R129, R129 ;  /* 0x0000008100817308 */ /* 0x000ea20000000800 */
        /* <DEDUP_REMOVED lines=31> */
[----:B------:R-:W2:Y:S01]  /*fb40*/  MUFU.EX2 R119, R119 ;  /* 0x0000007700777308 */ /* 0x000ea20000000800 */
[----:B----4-:R-:W-:Y:S01]  /*fb50*/  F2FP.BF16.F32.PACK_AB R112, R131, R136 ;  /* 0x000000888370723e */ /* 0x010fe200000010ff */
[C---:B------:R-:W-:Y:S01]  /*fb60*/  FMUL.FTZ R101, R117.reuse, R101 ;  /* 0x0000006575657220 */ /* 0x040fe20000410000 */
[C---:B------:R-:W-:Y:S01]  /*fb70*/  FMUL.FTZ R106, R116.reuse, R106 ;  /* 0x0000006a746a7220 */ /* 0x040fe20000410000 */
[----:B------:R-:W-:Y:S01]  /*fb80*/  FMUL.FTZ R107, R116, R107 ;  /* 0x0000006b746b7220 */ /* 0x000fe20000410000 */
[C---:B------:R-:W-:Y:S01]  /*fb90*/  FMUL.FTZ R104, R117.reuse, R104 ;  /* 0x0000006875687220 */ /* 0x040fe20000410000 */
[----:B------:R-:W-:Y:S01]  /*fba0*/  FMUL.FTZ R105, R117, R105 ;  /* 0x0000006975697220 */ /* 0x000fe20000410000 */
[--C-:B------:R-:W-:Y:S01]  /*fbb0*/  FFMA.FTZ R134, R12, UR4, -R118.reuse ;  /* 0x000000040c867c23 */ /* 0x100fe20008010876 */
[--C-:B------:R-:W-:Y:S01]  /*fbc0*/  FFMA.FTZ R137, R20, UR4, -R118.reuse ;  /* 0x0000000414897c23 */ /* 0x100fe20008010876 */
[--C-:B------:R-:W-:Y:S01]  /*fbd0*/  FFMA.FTZ R138, R21, UR4, -R118.reuse ;  /* 0x00000004158a7c23 */ /* 0x100fe20008010876 */
[--C-:B------:R-:W-:Y:S01]  /*fbe0*/  FFMA.FTZ R135, R24, UR4, -R118.reuse ;  /* 0x0000000418877c23 */ /* 0x100fe20008010876 */
[--C-:B------:R-:W-:Y:S01]  /*fbf0*/  FFMA.FTZ R146, R28, UR4, -R118.reuse ;  /* 0x000000041c927c23 */ /* 0x100fe20008010876 */
[--C-:B------:R-:W-:Y:S01]  /*fc00*/  FFMA.FTZ R147, R29, UR4, -R118.reuse ;  /* 0x000000041d937c23 */ /* 0x100fe20008010876 */
[----:B------:R-:W-:Y:S01]  /*fc10*/  MUFU.EX2 R134, R134 ;  /* 0x0000008600867308 */ /* 0x000fe20000000800 */
[----:B------:R-:W-:Y:S01]  /*fc20*/  LDSM.16.MT88.4 R28, [R170+0xc400] ;  /* 0x00c40000aa1c783b */ /* 0x000fe20000004200 */
[----:B------:R-:W-:Y:S01]  /*fc30*/  FFMA.FTZ R143, R33, UR4, -R118 ;  /* 0x00000004218f7c23 */ /* 0x000fe20008010876 */
[--C-:B------:R-:W-:Y:S01]  /*fc40*/  FFMA.FTZ R149, R38, UR4, -R128.reuse ;  /* 0x0000000426957c23 */ /* 0x100fe20008010880 */
[----:B--2---:R-:W-:Y:S01]  /*fc50*/  F2FP.BF16.F32.PACK_AB R114, R119, R130 ;  /* 0x000000827772723e */ /* 0x004fe200000010ff */
[----:B------:R-:W-:Y:S01]  /*fc60*/  FFMA.FTZ R148, R39, UR4, -R128 ;  /* 0x0000000427947c23 */ /* 0x000fe20008010880 */
[--C-:B------:R-:W-:Y:S01]  /*fc70*/  FFMA.FTZ R150, R36, UR4, -R118.reuse ;  /* 0x0000000424967c23 */ /* 0x100fe20008010876 */
[--C-:B------:R-:W-:Y:S03]  /*fc80*/  FFMA.FTZ R153, R37, UR4, -R118.reuse ;  /* 0x0000000425997c23 */ /* 0x100fe60008010876 */
[----:B------:R-:W-:Y:S01]  /*fc90*/  MUFU.EX2 R145, R145 ;  /* 0x0000009100917308 */ /* 0x000fe20000000800 */
[----:B------:R-:W-:Y:S01]  /*fca0*/  LDSM.16.MT88.4 R36, [R168+0xc800] ;  /* 0x00c80000a824783b */ /* 0x000fe20000004200 */
[--C-:B------:R-:W-:Y:S01]  /*fcb0*/  FFMA.FTZ R144, R32, UR4, -R118.reuse ;  /* 0x0000000420907c23 */ /* 0x100fe20008010876 */
[C---:B-1----:R-:W-:Y:S07]  /*fcc0*/  HMMA.16816.F32.BF16 R4, R112.reuse, R120, R4 ;  /* 0x000000787004723c */ /* 0x042fee0000041804 */
[----:B------:R-:W-:Y:S01]  /*fcd0*/  MUFU.EX2 R137, R137 ;  /* 0x0000008900897308 */ /* 0x000fe20000000800 */
[C---:B------:R-:W-:Y:S01]  /*fce0*/  HMMA.16816.F32.BF16 R8, R112.reuse, R122, R8 ;  /* 0x0000007a7008723c */ /* 0x040fe20000041808 */
[----:B------:R-:W1:Y:S02]  /*fcf0*/  LDSM.16.MT88.4 R120, [R168+0xb000] ;  /* 0x00b00000a878783b */ /* 0x000e640000004200 */
[----:B------:R-:W-:Y:S01]  /*fd00*/  ISETP.GT.AND P0, PT, R180, R175, PT ;  /* 0x000000afb400720c */ /* 0x000fe20003f04270 */
[--C-:B------:R-:W-:Y:S02]  /*fd10*/  FFMA.FTZ R45, R45, UR4, -R118.reuse ;  /* 0x000000042d2d7c23 */ /* 0x100fe40008010876 */
[C---:B------:R-:W-:Y:S03]  /*fd20*/  HMMA.16816.F32.BF16 R68, R112.reuse, R124, R68 ;  /* 0x0000007c7044723c */ /* 0x040fe60000041844 */
[----:B------:R-:W-:Y:S02]  /*fd30*/  MUFU.EX2 R138, R138 ;  /* 0x0000008a008a7308 */ /* 0x000fe40000000800 */
[----:B------:R-:W-:Y:S01]  /*fd40*/  FFMA.FTZ R49, R49, UR4, -R118 ;  /* 0x0000000431317c23 */ /* 0x000fe20008010876 */
[C---:B------:R-:W-:Y:S07]  /*fd50*/  HMMA.16816.F32.BF16 R72, R112.reuse, R126, R72 ;  /* 0x0000007e7048723c */ /* 0x040fee0000041848 */
[----:B------:R-:W-:Y:S01]  /*fd60*/  MUFU.EX2 R45, R45 ;  /* 0x0000002d002d7308 */ /* 0x000fe20000000800 */
[--C-:B------:R-:W-:Y:S01]  /*fd70*/  FFMA.FTZ R125, R18, UR4, -R128.reuse ;  /* 0x00000004127d7c23 */ /* 0x100fe20008010880 */
[C---:B---3--:R-:W-:Y:S03]  /*fd80*/  HMMA.16816.F32.BF16 R76, R112.reuse, R108, R76 ;  /* 0x0000006c704c723c */ /* 0x048fe6000004184c */
[--C-:B------:R-:W-:Y:S03]  /*fd90*/  FFMA.FTZ R124, R19, UR4, -R128.reuse ;  /* 0x00000004137c7c23 */ /* 0x100fe60008010880 */
[C---:B------:R-:W-:Y:S01]  /*fda0*/  HMMA.16816.F32.BF16 R80, R112.reuse, R110, R80 ;  /* 0x0000006e7050723c */ /* 0x040fe20000041850 */
[----:B------:R-:W2:Y:S01]  /*fdb0*/  LDSM.16.MT88.4 R108, [R170+0xd000] ;  /* 0x00d00000aa6c783b */ /* 0x000ea20000004200 */
[----:B------:R-:W-:Y:S03]  /*fdc0*/  MUFU.EX2 R49, R49 ;  /* 0x0000003100317308 */ /* 0x000fe60000000800 */
[--C-:B------:R-:W-:Y:S01]  /*fdd0*/  FFMA.FTZ R127, R14, UR4, -R128.reuse ;  /* 0x000000040e7f7c23 */ /* 0x100fe20008010880 */
[----:B------:R-:W-:Y:S01]  /*fde0*/  FFMA.FTZ R126, R15, UR4, -R128 ;  /* 0x000000040f7e7c23 */ /* 0x000fe20008010880 */
[----:B------:R-:W-:Y:S01]  /*fdf0*/  FFMA.FTZ R151, R40, UR4, -R118 ;  /* 0x0000000428977c23 */ /* 0x000fe20008010876 */
[--C-:B------:R-:W-:Y:S04]  /*fe00*/  FFMA.FTZ R42, R42, UR4, -R128.reuse ;  /* 0x000000042a2a7c23 */ /* 0x100fe80008010880 */
[----:B------:R-:W-:Y:S01]  /*fe10*/  MUFU.EX2 R125, R125 ;  /* 0x0000007d007d7308 */ /* 0x000fe20000000800 */
[----:B------:R-:W-:Y:S01]  /*fe20*/  FFMA.FTZ R43, R43, UR4, -R128 ;  /* 0x000000042b2b7c23 */ /* 0x000fe20008010880 */
[----:B------:R-:W-:Y:S01]  /*fe30*/  FFMA.FTZ R40, R41, UR4, -R118 ;  /* 0x0000000429287c23 */ /* 0x000fe20008010876 */
[--C-:B------:R-:W-:Y:S01]  /*fe40*/  FFMA.FTZ R41, R46, UR4, -R128.reuse ;  /* 0x000000042e297c23 */ /* 0x100fe20008010880 */
[--C-:B------:R-:W-:Y:S01]  /*fe50*/  FFMA.FTZ R46, R51, UR4, -R128.reuse ;  /* 0x00000004332e7c23 */ /* 0x100fe20008010880 */
[----:B------:R-:W-:Y:S01]  /*fe60*/  FFMA.FTZ R139, R116, R195, R139 ;  /* 0x000000c3748b7223 */ /* 0x000fe2000001008b */
[--C-:B------:R-:W-:Y:S01]  /*fe70*/  FFMA.FTZ R116, R47, UR4, -R128.reuse ;  /* 0x000000042f747c23 */ /* 0x100fe20008010880 */
[C---:B-1----:R-:W-:Y:S03]  /*fe80*/  HMMA.16816.F32.BF16 R84, R112.reuse, R120, R84 ;  /* 0x000000787054723c */ /* 0x042fe60000041854 */
[----:B------:R-:W-:Y:S01]  /*fe90*/  MUFU.EX2 R127, R127 ;  /* 0x0000007f007f7308 */ /* 0x000fe20000000800 */
[----:B------:R-:W-:Y:S01]  /*fea0*/  FFMA.FTZ R47, R50, UR4, -R128 ;  /* 0x00000004322f7c23 */ /* 0x000fe20008010880 */
[--C-:B------:R-:W-:Y:S01]  /*feb0*/  FFMA.FTZ R50, R44, UR4, -R118.reuse ;  /* 0x000000042c327c23 */ /* 0x100fe20008010876 */
[----:B------:R-:W-:Y:S01]  /*fec0*/  FFMA.FTZ R44, R48, UR4, -R118 ;  /* 0x00000004302c7c23 */ /* 0x000fe20008010876 */
[C---:B------:R-:W-:Y:S01]  /*fed0*/  HMMA.16816.F32.BF16 R88, R112.reuse, R122, R88 ;  /* 0x0000007a7058723c */ /* 0x040fe20000041858 */
[----:B------:R-:W1:Y:S05]  /*fee0*/  LDSM.16.MT88.4 R120, [R168+0xd000] ;  /* 0x00d00000a878783b */ /* 0x000e6a0000004200 */
[----:B------:R-:W-:Y:S01]  /*fef0*/  MUFU.EX2 R41, R41 ;  /* 0x0000002900297308 */ /* 0x000fe20000000800 */
[----:B------:R-:W-:Y:S01]  /*ff00*/  FADD.FTZ R139, R133, R139 ;  /* 0x0000008b858b7221 */ /* 0x000fe20000010000 */
[--C-:B------:R-:W-:Y:S03]  /*ff10*/  FFMA.FTZ R48, R54, UR4, -R128.reuse ;  /* 0x0000000436307c23 */ /* 0x100fe60008010880 */
[--C-:B------:R-:W-:Y:S01]  /*ff20*/  FFMA.FTZ R51, R55, UR4, -R128.reuse ;  /* 0x0000000437337c23 */ /* 0x100fe20008010880 */
[--C-:B------:R-:W-:Y:S04]  /*ff30*/  FFMA.FTZ R54, R58, UR4, -R128.reuse ;  /* 0x000000043a367c23 */ /* 0x100fe80008010880 */
[----:B------:R-:W-:Y:S01]  /*ff40*/  MUFU.EX2 R116, R116 ;  /* 0x0000007400747308 */ /* 0x000fe20000000800 */
[----:B------:R-:W-:Y:S01]  /*ff50*/  FADD.FTZ R32, R132, R139 ;  /* 0x0000008b84207221 */ /* 0x000fe20000010000 */
[----:B------:R-:W-:Y:S01]  /*ff60*/  FFMA.FTZ R55, R59, UR4, -R128 ;  /* 0x000000043b377c23 */ /* 0x000fe20008010880 */
[--C-:B------:R-:W-:Y:S01]  /*ff70*/  FFMA.FTZ R52, R52, UR4, -R118.reuse ;  /* 0x0000000434347c23 */ /* 0x100fe20008010876 */
[----:B------:R-:W-:Y:S01]  /*ff80*/  FFMA.FTZ R53, R53, UR4, -R118 ;  /* 0x0000000435357c23 */ /* 0x000fe20008010876 */
[----:B------:R-:W-:Y:S01]  /*ff90*/  FADD.FTZ R32, R129, R32 ;  /* 0x0000002081207221 */ /* 0x000fe20000010000 */
[--C-:B------:R-:W-:Y:S01]  /*ffa0*/  FFMA.FTZ R56, R56, UR4, -R118.reuse ;  /* 0x0000000438387c23 */ /* 0x100fe20008010876 */
[C---:B--2---:R-:W-:Y:S03]  /*ffb0*/  HMMA.16816.F32.BF16 R92, R112.reuse, R108, R92 ;  /* 0x0000006c705c723c */ /* 0x044fe6000004185c */
[----:B------:R-:W-:Y:S01]  /*ffc0*/  MUFU.EX2 R47, R47 ;  /* 0x0000002f002f7308 */ /* 0x000fe20000000800 */
[----:B------:R-:W-:Y:S01]  /*ffd0*/  FFMA.FTZ R57, R57, UR4, -R118 ;  /* 0x0000000439397c23 */ /* 0x000fe20008010876 */
[--C-:B------:R-:W-:Y:S01]  /*ffe0*/  FFMA.FTZ R59, R63, UR4, -R128.reuse ;  /* 0x000000043f3b7c23 */ /* 0x100fe20008010880 */
[----:B------:R-:W-:Y:S01]  /*fff0*/  FFMA.FTZ R58, R62, UR4, -R128 ;  /* 0x000000043e3a7c23 */ /* 0x000fe20008010880 */
[C---:B------:R-:W-:Y:S01]  /*10000*/  HMMA.16816.F32.BF16 R96, R112.reuse, R110, R96 ;  /* 0x0000006e7060723c */ /* 0x040fe20000041860 */
[----:B------:R-:W2:Y:S05]  /*10010*/  LDSM.16.MT88.4 R108, [R170+0x9400] ;  /* 0x00940000aa6c783b */ /* 0x000eaa0000004200 */
[----:B------:R-:W-:Y:S01]  /*10020*/  MUFU.EX2 R46, R46 ;  /* 0x0000002e002e7308 */ /* 0x000fe20000000800 */
[--C-:B------:R-:W-:Y:S01]  /*10030*/  FFMA.FTZ R60, R60, UR4, -R118.reuse ;  /* 0x000000043c3c7c23 */ /* 0x100fe20008010876 */
[--C-:B------:R-:W-:Y:S03]  /*10040*/  FFMA.FTZ R61, R61, UR4, -R118.reuse ;  /* 0x000000043d3d7c23 */ /* 0x100fe60008010876 */
[----:B------:R-:W-:Y:S01]  /*10050*/  FFMA.FTZ R63, R64, UR4, -R118 ;  /* 0x00000004403f7c23 */ /* 0x000fe20008010876 */
[----:B------:R-:W-:Y:S04]  /*10060*/  FFMA.FTZ R62, R66, UR4, -R128 ;  /* 0x00000004423e7c23 */ /* 0x000fe80008010880 */
[----:B------:R-:W-:Y:S01]  /*10070*/  MUFU.EX2 R50, R50 ;  /* 0x0000003200327308 */ /* 0x000fe20000000800 */
[----:B------:R-:W-:Y:S01]  /*10080*/  FFMA.FTZ R136, R117, R194, R136 ;  /* 0x000000c275887223 */ /* 0x000fe20000010088 */
[----:B------:R-:W-:Y:S03]  /*10090*/  MOV R117, R2 ;  /* 0x0000000200757202 */ /* 0x000fe60000000f00 */
[----:B------:R-:W-:Y:S01]  /*100a0*/  FADD.FTZ R131, R131, R136 ;  /* 0x0000008883837221 */ /* 0x000fe20000010000 */
[C---:B-1----:R-:W-:Y:S04]  /*100b0*/  HMMA.16816.F32.BF16 R100, R112.reuse, R120, R100 ;  /* 0x000000787064723c */ /* 0x042fe80000041864 */
[----:B------:R-:W-:Y:S01]  /*100c0*/  MUFU.EX2 R44, R44 ;  /* 0x0000002c002c7308 */ /* 0x000fe20000000800 */
[----:B------:R-:W-:Y:S01]  /*100d0*/  FADD.FTZ R130, R130, R131 ;  /* 0x0000008382827221 */ /* 0x000fe20000010000 */
[----:B------:R-:W-:Y:S01]  /*100e0*/  HMMA.16816.F32.BF16 R104, R112, R122, R104 ;  /* 0x0000007a7068723c */ /* 0x000fe20000041868 */
[----:B------:R-:W1:Y:S07]  /*100f0*/  LDSM.16.MT88.4 R112, [R168+0x9400] ;  /* 0x00940000a870783b */ /* 0x000e6e0000004200 */
[----:B------:R-:W3:Y:S03]  /*10100*/  MUFU.EX2 R126, R126 ;  /* 0x0000007e007e7308 */ /* 0x000ee60000000800 */
[--C-:B------:R-:W-:Y:S01]  /*10110*/  FFMA.FTZ R121, R16, UR4, -R118.reuse ;  /* 0x0000000410797c23 */ /* 0x100fe20008010876 */
[--C-:B------:R-:W-:Y:S01]  /*10120*/  FFMA.FTZ R120, R17, UR4, -R118.reuse ;  /* 0x0000000411787c23 */ /* 0x100fe20008010876 */
[--C-:B------:R-:W-:Y:S01]  /*10130*/  FFMA.FTZ R123, R13, UR4, -R118.reuse ;  /* 0x000000040d7b7c23 */ /* 0x100fe20008010876 */
[--C-:B------:R-:W-:Y:S01]  /*10140*/  FFMA.FTZ R122, R25, UR4, -R118.reuse ;  /* 0x00000004197a7c23 */ /* 0x100fe20008010876 */
[----:B------:R-:W4:Y:S01]  /*10150*/  LDSM.16.MT88.4 R16, [R170+0xb400] ;  /* 0x00b40000aa10783b */ /* 0x000f220000004200 */
[----:B------:R-:W-:Y:S02]  /*10160*/  FFMA.FTZ R118, R65, UR4, -R118 ;  /* 0x0000000441767c23 */ /* 0x000fe40008010876 */
[----:B------:R-:W5:Y:S01]  /*10170*/  MUFU.EX2 R124, R124 ;  /* 0x0000007c007c7308 */ /* 0x000f620000000800 */
[----:B------:R-:W-:Y:S09]  /*10180*/  FADD.FTZ R119, R119, R130 ;  /* 0x0000008277777221 */ /* 0x000ff20000010000 */
[----:B------:R-:W2:Y:S01]  /*10190*/  MUFU.EX2 R123, R123 ;  /* 0x0000007b007b7308 */ /* 0x000ea20000000800 */
[C---:B---3--:R-:W-:Y:S01]  /*101a0*/  F2FP.BF16.F32.PACK_AB R13, R126.reuse, R127 ;  /* 0x0000007f7e0d723e */ /* 0x048fe200000010ff */
[----:B------:R-:W-:Y:S02]  /*101b0*/  FADD.FTZ R127, R127, R32 ;  /* 0x000000207f7f7221 */ /* 0x000fe40000010000 */
[----:B------:R-:W-:Y:S02]  /*101c0*/  LDSM.16.MT88.4 R32, [R170+0xc800] ;  /* 0x00c80000aa20783b */ /* 0x000fe40000004200 */
[----:B------:R-:W-:Y:S04]  /*101d0*/  FADD.FTZ R126, R126, R127 ;  /* 0x0000007f7e7e7221 */ /* 0x000fe80000010000 */
[----:B------:R-:W-:Y:S01]  /*101e0*/  MUFU.EX2 R121, R121 ;  /* 0x0000007900797308 */ /* 0x000fe20000000800 */
[C---:B-----5:R-:W-:Y:S01]  /*101f0*/  F2FP.BF16.F32.PACK_AB R15, R124.reuse, R125 ;  /* 0x0000007d7c0f723e */ /* 0x060fe200000010ff */
[----:B------:R-:W-:Y:S04]  /*10200*/  FADD.FTZ R125, R125, R126 ;  /* 0x0000007e7d7d7221 */ /* 0x000fe80000010000 */
[----:B------:R-:W-:Y:S04]  /*10210*/  FADD.FTZ R124, R124, R125 ;  /* 0x0000007d7c7c7221 */ /* 0x000fe80000010000 */
[----:B------:R-:W3:Y:S01]  /*10220*/  MUFU.EX2 R120, R120 ;  /* 0x0000007800787308 */ /* 0x000ee20000000800 */
[----:B--2---:R-:W-:Y:S01]  /*10230*/  F2FP.BF16.F32.PACK_AB R12, R123, R134 ;  /* 0x000000867b0c723e */ /* 0x004fe200000010ff */
[----:B------:R-:W-:Y:S01]  /*10240*/  FADD.FTZ R134, R134, R119 ;  /* 0x0000007786867221 */ /* 0x000fe20000010000 */
[----:B------:R-:W-:Y:S07]  /*10250*/  MOV R119, R0 ;  /* 0x0000000000777202 */ /* 0x000fee0000000f00 */
[----:B------:R-:W-:Y:S10]  /*10260*/  MUFU.EX2 R135, R135 ;  /* 0x0000008700877308 */ /* 0x000ff40000000800 */
[----:B------:R-:W-:Y:S01]  /*10270*/  MUFU.EX2 R122, R122 ;  /* 0x0000007a007a7308 */ /* 0x000fe20000000800 */
[----:B---3--:R-:W-:Y:S07]  /*10280*/  F2FP.BF16.F32.PACK_AB R14, R120, R121 ;  /* 0x00000079780e723e */ /* 0x008fee00000010ff */
[C---:B------:R-:W-:Y:S02]  /*10290*/  HMMA.16816.F32.BF16 R4, R12.reuse, R108, R4 ;  /* 0x0000006c0c04723c */ /* 0x040fe40000041804 */
        /* <DEDUP_REMOVED lines=10> */
[--C-:B------:R-:W-:Y:S01]  /*10340*/  FFMA.FTZ R115, R22, UR4, -R128.reuse ;  /* 0x0000000416737c23 */ /* 0x100fe20008010880 */
[C---:B------:R-:W-:Y:S01]  /*10350*/  HMMA.16816.F32.BF16 R80, R12.reuse, R18, R80 ;  /* 0x000000120c50723c */ /* 0x040fe20000041850 */
[----:B------:R-:W1:Y:S06]  /*10360*/  LDSM.16.MT88.4 R16, [R170+0xd400] ;  /* 0x00d40000aa10783b */ /* 0x000e6c0000004200 */
[----:B------:R-:W-:Y:S01]  /*10370*/  MUFU.EX2 R112, R112 ;  /* 0x0000007000707308 */ /* 0x000fe20000000800 */
[--C-:B------:R-:W-:Y:S03]  /*10380*/  FFMA.FTZ R114, R23, UR4, -R128.reuse ;  /* 0x0000000417727c23 */ /* 0x100fe60008010880 */
[--C-:B------:R-:W-:Y:S01]  /*10390*/  FFMA.FTZ R113, R27, UR4, -R128.reuse ;  /* 0x000000041b717c23 */ /* 0x100fe20008010880 */
[----:B------:R-:W-:Y:S01]  /*103a0*/  FFMA.FTZ R128, R67, UR4, -R128 ;  /* 0x0000000443807c23 */ /* 0x000fe20008010880 */
[----:B------:R-:W-:Y:S04]  /*103b0*/  LDSM.16.MT88.4 R20, [R168+0xb800] ;  /* 0x00b80000a814783b */ /* 0x000fe80000004200 */
[----:B------:R-:W-:Y:S01]  /*103c0*/  MUFU.EX2 R115, R115 ;  /* 0x0000007300737308 */ /* 0x000fe20000000800 */
[C---:B--2---:R-:W-:Y:S03]  /*103d0*/  HMMA.16816.F32.BF16 R84, R12.reuse, R108, R84 ;  /* 0x0000006c0c54723c */ /* 0x044fe60000041854 */
[----:B------:R-:W-:Y:S06]  /*103e0*/  LDSM.16.MT88.4 R24, [R170+0xc000] ;  /* 0x00c00000aa18783b */ /* 0x000fec0000004200 */
[----:B------:R-:W2:Y:S01]  /*103f0*/  MUFU.EX2 R114, R114 ;  /* 0x0000007200727308 */ /* 0x000ea20000000800 */
[C---:B------:R-:W-:Y:S01]  /*10400*/  HMMA.16816.F32.BF16 R88, R12.reuse, R110, R88 ;  /* 0x0000006e0c58723c */ /* 0x040fe20000041858 */
[----:B------:R-:W3:Y:S08]  /*10410*/  LDSM.16.MT88.4 R108, [R168+0xd400] ;  /* 0x00d40000a86c783b */ /* 0x000ef00000004200 */
[----:B------:R-:W4:Y:S10]  /*10420*/  MUFU.EX2 R113, R113 ;  /* 0x0000007100717308 */ /* 0x000f340000000800 */
[----:B------:R-:W5:Y:S01]  /*10430*/  MUFU.EX2 R147, R147 ;  /* 0x0000009300937308 */ /* 0x000f620000000800 */
[C---:B-1----:R-:W-:Y:S09]  /*10440*/  HMMA.16816.F32.BF16 R92, R12.reuse, R16, R92 ;  /* 0x000000100c5c723c */ /* 0x042ff2000004185c */
[----:B------:R-:W-:Y:S01]  /*10450*/  MUFU.EX2 R144, R144 ;  /* 0x0000009000907308 */ /* 0x000fe20000000800 */
[C---:B------:R-:W-:Y:S01]  /*10460*/  HMMA.16816.F32.BF16 R96, R12.reuse, R18, R96 ;  /* 0x000000120c60723c */ /* 0x040fe20000041860 */
[----:B------:R-:W1:Y:S08]  /*10470*/  LDSM.16.MT88.4 R16, [R170+0x9800] ;  /* 0x00980000aa10783b */ /* 0x000e700000004200 */
[----:B------:R-:W5:Y:S10]  /*10480*/  MUFU.EX2 R143, R143 ;  /* 0x0000008f008f7308 */ /* 0x000f740000000800 */
[----:B------:R-:W-:Y:S01]  /*10490*/  MUFU.EX2 R149, R149 ;  /* 0x0000009500957308 */ /* 0x000fe20000000800 */
[C---:B---3--:R-:W-:Y:S09]  /*104a0*/  HMMA.16816.F32.BF16 R100, R12.reuse, R108, R100 ;  /* 0x0000006c0c64723c */ /* 0x048ff20000041864 */
[----:B------:R-:W3:Y:S01]  /*104b0*/  MUFU.EX2 R148, R148 ;  /* 0x0000009400947308 */ /* 0x000ee20000000800 */
[----:B------:R-:W-:Y:S01]  /*104c0*/  HMMA.16816.F32.BF16 R104, R12, R110, R104 ;  /* 0x0000006e0c68723c */ /* 0x000fe20000041868 */
[----:B------:R-:W5:Y:S08]  /*104d0*/  LDSM.16.MT88.4 R108, [R168+0x9800] ;  /* 0x00980000a86c783b */ /* 0x000f700000004200 */
[----:B------:R-:W-:Y:S02]  /*104e0*/  MUFU.EX2 R42, R42 ;  /* 0x0000002a002a7308 */ /* 0x000fe40000000800 */
[----:B--2---:R-:W-:Y:S02]  /*104f0*/  F2FP.BF16.F32.PACK_AB R13, R114, R115 ;  /* 0x00000073720d723e */ /* 0x004fe400000010ff */
[----:B----4-:R-:W-:Y:S06]  /*10500*/  F2FP.BF16.F32.PACK_AB R15, R113, R112 ;  /* 0x00000070710f723e */ /* 0x010fec00000010ff */
[----:B------:R-:W2:Y:S01]  /*10510*/  MUFU.EX2 R43, R43 ;  /* 0x0000002b002b7308 */ /* 0x000ea20000000800 */
[----:B------:R-:W-:Y:S02]  /*10520*/  F2FP.BF16.F32.PACK_AB R12, R138, R137 ;  /* 0x000000898a0c723e */ /* 0x000fe400000010ff */
[----:B------:R-:W-:Y:S07]  /*10530*/  F2FP.BF16.F32.PACK_AB R14, R122, R135 ;  /* 0x000000877a0e723e */ /* 0x000fee00000010ff */
[----:B------:R-:W-:Y:S01]  /*10540*/  MUFU.EX2 R150, R150 ;  /* 0x0000009600967308 */ /* 0x000fe20000000800 */
[C---:B-1----:R-:W-:Y:S06]  /*10550*/  HMMA.16816.F32.BF16 R4, R12.reuse, R16, R4 ;  /* 0x000000100c04723c */ /* 0x042fec0000041804 */
[C---:B------:R-:W-:Y:S01]  /*10560*/  HMMA.16816.F32.BF16 R8, R12.reuse, R18, R8 ;  /* 0x000000120c08723c */ /* 0x040fe20000041808 */
[----:B------:R-:W1:Y:S02]  /*10570*/  LDSM.16.MT88.4 R16, [R170+0xb800] ;  /* 0x00b80000aa10783b */ /* 0x000e640000004200 */
[----:B------:R-:W4:Y:S10]  /*10580*/  MUFU.EX2 R153, R153 ;  /* 0x0000009900997308 */ /* 0x000f340000000800 */
[----:B------:R-:W-:Y:S01]  /*10590*/  MUFU.EX2 R151, R151 ;  /* 0x0000009700977308 */ /* 0x000fe20000000800 */
[C---:B-----5:R-:W-:Y:S09]  /*105a0*/  HMMA.16816.F32.BF16 R68, R12.reuse, R108, R68 ;  /* 0x0000006c0c44723c */ /* 0x060ff20000041844 */
[----:B------:R-:W5:Y:S01]  /*105b0*/  MUFU.EX2 R40, R40 ;  /* 0x0000002800287308 */ /* 0x000f620000000800 */
[C---:B------:R-:W-:Y:S01]  /*105c0*/  HMMA.16816.F32.BF16 R72, R12.reuse, R110, R72 ;  /* 0x0000006e0c48723c */ /* 0x040fe20000041848 */
[----:B------:R-:W-:Y:S08]  /*105d0*/  LDSM.16.MT88.4 R108, [R170+0xac00] ;  /* 0x00ac0000aa6c783b */ /* 0x000ff00000004200 */
[----:B------:R-:W-:Y:S10]  /*105e0*/  MUFU.EX2 R48, R48 ;  /* 0x0000003000307308 */ /* 0x000ff40000000800 */
[----:B------:R-:W5:Y:S01]  /*105f0*/  MUFU.EX2 R51, R51 ;  /* 0x0000003300337308 */ /* 0x000f620000000800 */
[C---:B-1----:R-:W-:Y:S09]  /*10600*/  HMMA.16816.F32.BF16 R76, R12.reuse, R16, R76 ;  /* 0x000000100c4c723c */ /* 0x042ff2000004184c */
[----:B------:R-:W-:Y:S01]  /*10610*/  MUFU.EX2 R54, R54 ;  /* 0x0000003600367308 */ /* 0x000fe20000000800 */
[C---:B------:R-:W-:Y:S01]  /*10620*/  HMMA.16816.F32.BF16 R80, R12.reuse, R18, R80 ;  /* 0x000000120c50723c */ /* 0x040fe20000041850 */
[----:B------:R-:W1:Y:S08]  /*10630*/  LDSM.16.MT88.4 R16, [R170+0xd800] ;  /* 0x00d80000aa10783b */ /* 0x000e700000004200 */
[----:B------:R-:W5:Y:S01]  /*10640*/  MUFU.EX2 R55, R55 ;  /* 0x0000003700377308 */ /* 0x000f620000000800 */
[C---:B------:R-:W-:Y:S09]  /*10650*/  HMMA.16816.F32.BF16 R84, R12.reuse, R20, R84 ;  /* 0x000000140c54723c */ /* 0x040ff20000041854 */
[----:B------:R-:W-:Y:S01]  /*10660*/  MUFU.EX2 R52, R52 ;  /* 0x0000003400347308 */ /* 0x000fe20000000800 */
[C---:B------:R-:W-:Y:S01]  /*10670*/  HMMA.16816.F32.BF16 R88, R12.reuse, R22, R88 ;  /* 0x000000160c58723c */ /* 0x040fe20000041858 */
[----:B------:R-:W3:Y:S08]  /*10680*/  LDSM.16.MT88.4 R20, [R168+0xd800] ;  /* 0x00d80000a814783b */ /* 0x000ef00000004200 */
[----:B------:R-:W5:Y:S10]  /*10690*/  MUFU.EX2 R53, R53 ;  /* 0x0000003500357308 */ /* 0x000f740000000800 */
        /* <DEDUP_REMOVED lines=8> */
[----:B------:R-:W-:Y:S01]  /*10720*/  HMMA.16816.F32.BF16 R104, R12, R22, R104 ;  /* 0x000000160c68723c */ /* 0x000fe20000041868 */
[----:B------:R-:W3:Y:S02]  /*10730*/  LDSM.16.MT88.4 R20, [R168+0x9c00] ;  /* 0x009c0000a814783b */ /* 0x000ee40000004200 */
[----:B------:R-:W-:Y:S04]  /*10740*/  MUFU.EX2 R62, R62 ;  /* 0x0000003e003e7308 */ /* 0x000fe80000000800 */
[----:B------:R-:W-:Y:S06]  /*10750*/  F2FP.BF16.F32.PACK_AB R13, R142, R145 ;  /* 0x000000918e0d723e */ /* 0x000fec00000010ff */
[----:B------:R-:W5:Y:S01]  /*10760*/  MUFU.EX2 R195, R128 ;  /* 0x0000008000c37308 */ /* 0x000f620000000800 */
[----:B------:R-:W-:Y:S02]  /*10770*/  F2FP.BF16.F32.PACK_AB R15, R141, R140 ;  /* 0x0000008c8d0f723e */ /* 0x000fe400000010ff */
[----:B------:R-:W-:Y:S02]  /*10780*/  F2FP.BF16.F32.PACK_AB R12, R147, R146 ;  /* 0x00000092930c723e */ /* 0x000fe400000010ff */
[----:B------:R-:W-:Y:S05]  /*10790*/  F2FP.BF16.F32.PACK_AB R14, R143, R144 ;  /* 0x000000908f0e723e */ /* 0x000fea00000010ff */
[----:B------:R-:W-:Y:S10]  /*107a0*/  MUFU.EX2 R60, R60 ;  /* 0x0000003c003c7308 */ /* 0x000ff40000000800 */
[----:B------:R-:W5:Y:S01]  /*107b0*/  MUFU.EX2 R61, R61 ;  /* 0x0000003d003d7308 */ /* 0x000f620000000800 */
[C---:B-1----:R-:W-:Y:S09]  /*107c0*/  HMMA.16816.F32.BF16 R4, R12.reuse, R16, R4 ;  /* 0x000000100c04723c */ /* 0x042ff20000041804 */
[----:B------:R-:W-:Y:S01]  /*107d0*/  MUFU.EX2 R63, R63 ;  /* 0x0000003f003f7308 */ /* 0x000fe20000000800 */
[C---:B------:R-:W-:Y:S01]  /*107e0*/  HMMA.16816.F32.BF16 R8, R12.reuse, R18, R8 ;  /* 0x000000120c08723c */ /* 0x040fe20000041808 */
[----:B------:R-:W1:Y:S05]  /*107f0*/  LDSM.16.MT88.4 R16, [R170+0xbc00] ;  /* 0x00bc0000aa10783b */ /* 0x000e6a0000004200 */
[C---:B---3--:R-:W-:Y:S03]  /*10800*/  HMMA.16816.F32.BF16 R68, R12.reuse, R20, R68 ;  /* 0x000000140c44723c */ /* 0x048fe60000041844 */
[----:B------:R-:W3:Y:S03]  /*10810*/  MUFU.EX2 R118, R118 ;  /* 0x0000007600767308 */ /* 0x000ee60000000800 */
        /* <DEDUP_REMOVED lines=16> */
[----:B----4-:R-:W-:Y:S02]  /*10920*/  F2FP.BF16.F32.PACK_AB R12, R153, R150 ;  /* 0x00000096990c723e */ /* 0x010fe400000010ff */
[----:B-----5:R-:W-:Y:S07]  /*10930*/  F2FP.BF16.F32.PACK_AB R14, R40, R151 ;  /* 0x00000097280e723e */ /* 0x020fee00000010ff */
        /* <DEDUP_REMOVED lines=30> */
[----:B------:R-:W5:Y:S05]  /*10b20*/  LDSM.16.MT88.4 R28, [R170+0xa800] ;  /* 0x00a80000aa1c783b */ /* 0x000f6a0000004200 */
[C---:B----4-:R-:W-:Y:S06]  /*10b30*/  HMMA.16816.F32.BF16 R84, R12.reuse, R24, R84 ;  /* 0x000000180c54723c */ /* 0x050fec0000041854 */
[C---:B------:R-:W-:Y:S01]  /*10b40*/  HMMA.16816.F32.BF16 R88, R12.reuse, R26, R88 ;  /* 0x0000001a0c58723c */ /* 0x040fe20000041858 */
[----:B------:R-:W4:Y:S05]  /*10b50*/  LDSM.16.MT88.4 R24, [R168+0xa800] ;  /* 0x00a80000a818783b */ /* 0x000f2a0000004200 */
[C---:B-1----:R-:W-:Y:S06]  /*10b60*/  HMMA.16816.F32.BF16 R92, R12.reuse, R16, R92 ;  /* 0x000000100c5c723c */ /* 0x042fec000004185c */
[C---:B------:R-:W-:Y:S05]  /*10b70*/  HMMA.16816.F32.BF16 R96, R12.reuse, R18, R96 ;  /* 0x000000120c60723c */ /* 0x040fea0000041860 */
[----:B------:R-:W-:Y:S01]  /*10b80*/  F2FP.BF16.F32.PACK_AB R17, R51, R48 ;  /* 0x000000303311723e */ /* 0x000fe200000010ff */
[C---:B--2---:R-:W-:Y:S05]  /*10b90*/  HMMA.16816.F32.BF16 R100, R12.reuse, R20, R100 ;  /* 0x000000140c64723c */ /* 0x044fea0000041864 */
[----:B------:R-:W-:Y:S01]  /*10ba0*/  FADD.FTZ R16, R123, R134 ;  /* 0x000000867b107221 */ /* 0x000fe20000010000 */
[----:B------:R-:W-:Y:S01]  /*10bb0*/  HMMA.16816.F32.BF16 R104, R12, R22, R104 ;  /* 0x000000160c68723c */ /* 0x000fe20000041868 */
[----:B------:R-:W1:Y:S04]  /*10bc0*/  LDSM.16.MT88.4 R12, [R170+0xe800] ;  /* 0x00e80000aa0c783b */ /* 0x000e680000004200 */
[----:B------:R-:W-:Y:S01]  /*10bd0*/  FADD.FTZ R121, R121, R16 ;  /* 0x0000001079797221 */ /* 0x000fe20000010000 */
[----:B------:R-:W-:Y:S02]  /*10be0*/  F2FP.BF16.F32.PACK_AB R19, R55, R54 ;  /* 0x000000363713723e */ /* 0x000fe400000010ff */
[----:B------:R-:W-:Y:S01]  /*10bf0*/  F2FP.BF16.F32.PACK_AB R16, R53, R52 ;  /* 0x000000343510723e */ /* 0x000fe200000010ff */
[----:B------:R-:W2:Y:S02]  /*10c00*/  LDSM.16.MT88.4 R20, [R168+0xe800] ;  /* 0x00e80000a814783b */ /* 0x000ea40000004200 */
[----:B------:R-:W-:Y:S01]  /*10c10*/  F2FP.BF16.F32.PACK_AB R18, R57, R56 ;  /* 0x000000383912723e */ /* 0x000fe200000010ff */
[----:B------:R-:W-:Y:S04]  /*10c20*/  FADD.FTZ R120, R120, R121 ;  /* 0x0000007978787221 */ /* 0x000fe80000010000 */
[----:B------:R-:W-:Y:S02]  /*10c30*/  FADD.FTZ R137, R137, R120 ;  /* 0x0000007889897221 */ /* 0x000fe40000010000 */
        /* <DEDUP_REMOVED lines=10> */
[C---:B------:R-:W-:Y:S01]  /*10ce0*/  HMMA.16816.F32.BF16 R80, R16.reuse, R34, R80 ;  /* 0x000000221050723c */ /* 0x040fe20000041850 */
[----:B------:R-:W-:Y:S04]  /*10cf0*/  LDSM.16.MT88.4 R32, [R168+0xcc00] ;  /* 0x00cc0000a820783b */ /* 0x000fe80000004200 */
        /* <DEDUP_REMOVED lines=10> */
[----:B------:R-:W-:Y:S01]  /*10da0*/  F2FP.BF16.F32.PACK_AB R13, R59, R58 ;  /* 0x0000003a3b0d723e */ /* 0x000fe200000010ff */
[C---:B--2---:R-:W-:Y:S05]  /*10db0*/  HMMA.16816.F32.BF16 R100, R16.reuse, R20, R100 ;  /* 0x000000141064723c */ /* 0x044fea0000041864 */
[----:B------:R-:W-:Y:S01]  /*10dc0*/  F2FP.BF16.F32.PACK_AB R15, R195, R62 ;  /* 0x0000003ec30f723e */ /* 0x000fe200000010ff */
[----:B------:R-:W-:Y:S05]  /*10dd0*/  HMMA.16816.F32.BF16 R104, R16, R22, R104 ;  /* 0x000000161068723c */ /* 0x000fea0000041868 */
[----:B------:R-:W-:Y:S01]  /*10de0*/  F2FP.BF16.F32.PACK_AB R12, R61, R60 ;  /* 0x0000003c3d0c723e */ /* 0x000fe200000010ff */
[----:B------:R-:W-:Y:S01]  /*10df0*/  FADD.FTZ R146, R146, R135 ;  /* 0x0000008792927221 */ /* 0x000fe20000010000 */
[----:B---3--:R-:W-:Y:S01]  /*10e00*/  F2FP.BF16.F32.PACK_AB R14, R118, R63 ;  /* 0x0000003f760e723e */ /* 0x008fe200000010ff */
        /* <DEDUP_REMOVED lines=52> */
.L_x_2848:
[----:B------:R-:W1:Y:S01]  /*11150*/  SHFL.BFLY PT, R3, R194, 0x2, 0x1f ;  /* 0x0c401f00c2037f89 */ /* 0x000e6200000e0000 */
[----:B------:R-:W2:Y:S01]  /*11160*/  S2UR UR4, SR_CgaCtaId ;  /* 0x00000000000479c3 */ /* 0x000ea20000008800 */
[----:B------:R-:W-:Y:S01]  /*11170*/  MOV R7, 0x3f800000 ;  /* 0x3f80000000077802 */ /* 0x000fe20000000f00 */
[----:B------:R-:W-:Y:S01]  /*11180*/  UMOV UR5, 0x400 ;  /* 0x0000040000057882 */ /* 0x000fe20000000000 */
[----:B------:R-:W3:Y:S01]  /*11190*/  SHFL.BFLY PT, R4, R195, 0x2, 0x1f ;  /* 0x0c401f00c3047f89 */ /* 0x000ee200000e0000 */
[----:B------:R-:W-:Y:S01]  /*111a0*/  MOV R6, 0x3f800000 ;  /* 0x3f80000000067802 */ /* 0x000fe20000000f00 */
[----:B------:R-:W-:Y:S03]  /*111b0*/  BSSY B0, `(.L_x_2853) ;  /* 0x00000be000007945 */ /* 0x000fe60003800000 */
[----:B------:R-:W-:Y:S06]  /*111c0*/  BAR.SYNC.DEFER_BLOCKING 0x0 ;  /* 0x0000000000007b1d */ /* 0x000fec0000010000 */
[----:B------:R-:W4:Y:S01]  /*111d0*/  S2R R28, SR_CTAID.Y ;  /* 0x00000000001c7919 */ /* 0x000f220000002600 */
[----:B------:R-:W5:Y:S01]  /*111e0*/  S2R R29, SR_CTAID.X ;  /* 0x00000000001d7919 */ /* 0x000f620000002500 */
[----:B-1----:R-:W-:Y:S01]  /*111f0*/  FADD.FTZ R8, R3, R194 ;  /* 0x000000c203087221 */ /* 0x002fe20000010000 */
[----:B--2---:R-:W-:Y:S01]  /*11200*/  ULEA UR4, UR4, UR5, 0x18 ;  /* 0x0000000504047291 */ /* 0x004fe2000f8ec03f */
[----:B------:R-:W1:Y:S01]  /*11210*/  S2R R3, SR_TID.X ;  /* 0x0000000000037919 */ /* 0x000e620000002100 */
[----:B---3--:R-:W-:-:S02]  /*11220*/  FADD.FTZ R9, R4, R195 ;  /* 0x000000c304097221 */ /* 0x008fc40000010000 */
[----:B------:R-:W2:Y:S04]  /*11230*/  SHFL.BFLY PT, R5, R8, 0x1, 0x1f ;  /* 0x0c201f0008057f89 */ /* 0x000ea800000e0000 */
[----:B------:R-:W3:Y:S01]  /*11240*/  SHFL.BFLY PT, R4, R9, 0x1, 0x1f ;  /* 0x0c201f0009047f89 */ /* 0x000ee200000e0000 */
[----:B--2---:R-:W-:Y:S01]  /*11250*/  FADD.FTZ R5, R8, R5 ;  /* 0x0000000508057221 */ /* 0x004fe20000010000 */
[----:B-1----:R-:W-:Y:S01]  /*11260*/  SHF.R.S32.HI R8, RZ, 0x1f, R3 ;  /* 0x0000001fff087819 */ /* 0x002fe20000011403 */
[----:B---3--:R-:W-:-:S03]  /*11270*/  FADD.FTZ R4, R9, R4 ;  /* 0x0000000409047221 */ /* 0x008fc60000010000 */
[----:B------:R-:W-:Y:S02]  /*11280*/  FSETP.NE.FTZ.AND P3, PT, R5, RZ, PT ;  /* 0x000000ff0500720b */ /* 0x000fe40003f75000 */
[CC--:B------:R-:W-:Y:S02]  /*11290*/  LEA.HI R10, R8.reuse, R3.reuse, RZ, 0x3 ;  /* 0x00000003080a7211 */ /* 0x0c0fe400078f18ff */
[----:B------:R-:W-:Y:S02]  /*112a0*/  LEA.HI R9, R8, R3, RZ, 0x2 ;  /* 0x0000000308097211 */ /* 0x000fe400078f10ff */
[----:B------:R-:W-:Y:S02]  /*112b0*/  SHF.R.S32.HI R11, RZ, 0x3, R10 ;  /* 0x00000003ff0b7819 */ /* 0x000fe4000001140a */
[----:B------:R-:W-:Y:S02]  /*112c0*/  SHF.R.S32.HI R12, RZ, 0x2, R9 ;  /* 0x00000002ff0c7819 */ /* 0x000fe40000011409 */
[----:B------:R-:W-:-:S02]  /*112d0*/  LEA.HI R16, R10, R11, RZ, 0x1 ;  /* 0x0000000b0a107211 */ /* 0x000fc400078f08ff */
[----:B------:R-:W-:Y:S01]  /*112e0*/  SHF.R.S32.HI R15, RZ, 0x1f, R12 ;  /* 0x0000001fff0f7819 */ /* 0x000fe2000001140c */
[----:B------:R-:W1:Y:S01]  /*112f0*/  @P3 MUFU.RCP R7, R5 ;  /* 0x0000000500073308 */ /* 0x000e620000001000 */
[----:B------:R-:W-:Y:S02]  /*11300*/  LEA.HI R14, R8, R3, RZ, 0x6 ;  /* 0x00000003080e7211 */ /* 0x000fe400078f30ff */
[----:B------:R-:W-:Y:S02]  /*11310*/  LOP3.LUT R16, R16, 0xfffffffe, RZ, 0xc0, !PT ;  /* 0xfffffffe10107812 */ /* 0x000fe400078ec0ff */
[----:B------:R-:W-:Y:S02]  /*11320*/  LEA.HI R15, R15, R12, RZ, 0x3 ;  /* 0x0000000c0f0f7211 */ /* 0x000fe400078f18ff */
[----:B------:R-:W-:Y:S01]  /*11330*/  SHF.L.U32 R14, R14, 0x2, RZ ;  /* 0x000000020e0e7819 */ /* 0x000fe200000006ff */
[----:B------:R-:W-:Y:S01]  /*11340*/  IMAD.IADD R13, R11, 0x1, -R16 ;  /* 0x000000010b0d7824 */ /* 0x000fe200078e0a10 */
[----:B------:R-:W-:Y:S01]  /*11350*/  LOP3.LUT R15, R15, 0xfffffff8, RZ, 0xc0, !PT ;  /* 0xfffffff80f0f7812 */ /* 0x000fe200078ec0ff */
[----:B------:R-:W-:Y:S01]  /*11360*/  @P3 MUFU.LG2 R5, R5 ;  /* 0x0000000500053308 */ /* 0x000fe20000000c00 */
[----:B------:R-:W-:-:S02]  /*11370*/  LOP3.LUT R14, R14, 0x3fffff00, RZ, 0xc0, !PT ;  /* 0x3fffff000e0e7812 */ /* 0x000fc400078ec0ff */
[----:B------:R-:W-:Y:S02]  /*11380*/  IADD3 R15, R12, -R15, RZ ;  /* 0x8000000f0c0f7210 */ /* 0x000fe40007ffe0ff */
[----:B------:R-:W-:Y:S02]  /*11390*/  LEA R13, R13, R14, 0x5 ;  /* 0x0000000e0d0d7211 */ /* 0x000fe400078e28ff */
[----:B------:R-:W-:Y:S01]  /*113a0*/  LOP3.LUT R14, R10, 0xfffffff8, RZ, 0xc0, !PT ;  /* 0xfffffff80a0e7812 */ /* 0x000fe200078ec0ff */
[----:B-1----:R-:W-:Y:S01]  /*113b0*/  FMUL.FTZ R112, R7, R112 ;  /* 0x0000007007707220 */ /* 0x002fe20000410000 */
[----:B------:R-:W-:Y:S01]  /*113c0*/  LEA.HI R19, R15, R15, RZ, 0x1 ;  /* 0x0000000f0f137211 */ /* 0x000fe200078f08ff */
[C---:B------:R-:W-:Y:S01]  /*113d0*/  FMUL.FTZ R113, R7.reuse, R113 ;  /* 0x0000007107717220 */ /* 0x040fe20000410000 */
[----:B------:R-:W-:Y:S01]  /*113e0*/  LEA.HI R10, R8, R3, RZ, 0x4 ;  /* 0x00000003080a7211 */ /* 0x000fe200078f20ff */
[----:B------:R-:W-:Y:S01]  /*113f0*/  FMUL.FTZ R108, R7, R108 ;  /* 0x0000006c076c7220 */ /* 0x000fe20000410000 */
[----:B------:R-:W-:Y:S01]  /*11400*/  LOP3.LUT R18, R9, 0xfffffffc, RZ, 0xc0, !PT ;  /* 0xfffffffc09127812 */ /* 0x000fe200078ec0ff */
[C---:B------:R-:W-:Y:S01]  /*11410*/  FMUL.FTZ R109, R7.reuse, R109 ;  /* 0x0000006d076d7220 */ /* 0x040fe20000410000 */
[----:B------:R-:W-:Y:S01]  /*11420*/  IADD3 R9, -R14, R3, RZ ;  /* 0x000000030e097210 */ /* 0x000fe20007ffe1ff */
[----:B------:R-:W-:Y:S01]  /*11430*/  FMUL.FTZ R68, R7, R68 ;  /* 0x0000004407447220 */ /* 0x000fe20000410000 */
[----:B------:R-:W-:Y:S01]  /*11440*/  LOP3.LUT R14, R19, 0x1fffffe, RZ, 0xc0, !PT ;  /* 0x01fffffe130e7812 */ /* 0x000fe200078ec0ff */
[----:B------:R-:W-:Y:S01]  /*11450*/  IMAD.IADD R21, R3, 0x1, -R18 ;  /* 0x0000000103157824 */ /* 0x000fe200078e0a12 */
[----:B------:R-:W-:Y:S01]  /*11460*/  SHF.R.S32.HI R10, RZ, 0x4, R10 ;  /* 0x00000004ff0a7819 */ /* 0x000fe2000001140a */
[----:B------:R-:W-:Y:S01]  /*11470*/  FMUL.FTZ R69, R7, R69 ;  /* 0x0000004507457220 */ /* 0x000fe20000410000 */
[----:B------:R-:W-:Y:S01]  /*11480*/  LEA.HI R16, R9, R9, RZ, 0x1 ;  /* 0x0000000909107211 */ /* 0x000fe200078f08ff */
[C---:B------:R-:W-:Y:S01]  /*11490*/  FMUL.FTZ R72, R7.reuse, R72 ;  /* 0x0000004807487220 */ /* 0x040fe20000410000 */
[----:B------:R-:W-:Y:S01]  /*114a0*/  FSETP.NE.FTZ.AND P2, PT, R4, RZ, PT ;  /* 0x000000ff0400720b */ /* 0x000fe20003f55000 */
[C---:B------:R-:W-:Y:S01]  /*114b0*/  FMUL.FTZ R73, R7.reuse, R73 ;  /* 0x0000004907497220 */ /* 0x040fe20000410000 */
[----:B------:R-:W-:Y:S01]  /*114c0*/  LEA.HI R12, R8, R3, RZ, 0x5 ;  /* 0x00000003080c7211 */ /* 0x000fe200078f28ff */
[----:B------:R-:W-:Y:S01]  /*114d0*/  FMUL.FTZ R76, R7, R76 ;  /* 0x0000004c074c7220 */ /* 0x000fe20000410000 */
[----:B------:R-:W-:Y:S01]  /*114e0*/  IADD3 R17, R15, -R14, RZ ;  /* 0x8000000e0f117210 */ /* 0x000fe20007ffe0ff */
[C---:B------:R-:W-:Y:S01]  /*114f0*/  FMUL.FTZ R77, R7.reuse, R77 ;  /* 0x0000004d074d7220 */ /* 0x040fe20000410000 */
[----:B------:R-:W-:Y:S01]  /*11500*/  SHF.L.U32 R15, R10, 0x6, RZ ;  /* 0x000000060a0f7819 */ /* 0x000fe200000006ff */
[C---:B------:R-:W-:Y:S01]  /*11510*/  FMUL.FTZ R80, R7.reuse, R80 ;  /* 0x0000005007507220 */ /* 0x040fe20000410000 */
[----:B------:R-:W-:Y:S01]  /*11520*/  LOP3.LUT R10, R16, 0xfffffffe, RZ, 0xc0, !PT ;  /* 0xfffffffe100a7812 */ /* 0x000fe200078ec0ff */
[C---:B------:R-:W-:Y:S01]  /*11530*/  FMUL.FTZ R81, R7.reuse, R81 ;  /* 0x0000005107517220 */ /* 0x040fe20000410000 */
[----:B------:R-:W-:Y:S01]  /*11540*/  SHF.R.S32.HI R8, RZ, 0x5, R12 ;  /* 0x00000005ff087819 */ /* 0x000fe2000001140c */
[----:B------:R-:W-:Y:S01]  /*11550*/  FMUL.FTZ R84, R7, R84 ;  /* 0x0000005407547220 */ /* 0x000fe20000410000 */
[----:B------:R-:W-:Y:S01]  /*11560*/  SHF.R.S32.HI R16, RZ, 0x1, R16 ;  /* 0x00000001ff107819 */ /* 0x000fe20000011410 */
[----:B------:R-:W-:Y:S01]  /*11570*/  IMAD.IADD R10, R9, 0x1, -R10 ;  /* 0x00000001090a7824 */ /* 0x000fe200078e0a0a */
[----:B------:R-:W-:Y:S01]  /*11580*/  SHF.R.S32.HI R19, RZ, 0x1, R19 ;  /* 0x00000001ff137819 */ /* 0x000fe20000011413 */
[----:B------:R-:W1:Y:S01]  /*11590*/  @P2 MUFU.RCP R6, R4 ;  /* 0x0000000400062308 */ /* 0x000e620000001000 */
[----:B------:R-:W-:Y:S01]  /*115a0*/  LEA R14, R8, R21, 0x8 ;  /* 0x00000015080e7211 */ /* 0x000fe200078e40ff */
[----:B------:R-:W-:Y:S01]  /*115b0*/  FMUL.FTZ R85, R7, R85 ;  /* 0x0000005507557220 */ /* 0x000fe20000410000 */
[----:B------:R-:W-:Y:S01]  /*115c0*/  LOP3.LUT R15, R15, 0xc0, RZ, 0xc0, !PT ;  /* 0x000000c00f0f7812 */ /* 0x000fe200078ec0ff */
[----:B------:R-:W-:Y:S01]  /*115d0*/  FMUL.FTZ R88, R7, R88 ;  /* 0x0000005807587220 */ /* 0x000fe20000410000 */
[----:B------:R-:W-:Y:S01]  /*115e0*/  SHF.L.U32 R16, R16, 0x3, RZ ;  /* 0x0000000310107819 */ /* 0x000fe200000006ff */
[----:B------:R-:W-:Y:S01]  /*115f0*/  IMAD R14, R17, 0x10, R14 ;  /* 0x00000010110e7824 */ /* 0x000fe200078e020e */
[----:B------:R-:W-:Y:S01]  /*11600*/  SHF.L.U32 R18, R19, 0x6, RZ ;  /* 0x0000000613127819 */ /* 0x000fe200000006ff */
[C---:B------:R-:W-:Y:S01]  /*11610*/  FMUL.FTZ R89, R7.reuse, R89 ;  /* 0x0000005907597220 */ /* 0x040fe20000410000 */
        /* <DEDUP_REMOVED lines=15> */
[----:B------:R-:W-:Y:S01]  /*11710*/  FMUL.FTZ R105, R7, R105 ;  /* 0x0000006907697220 */ /* 0x000fe20000410000 */
[----:B------:R-:W-:Y:S01]  /*11720*/  LOP3.LUT P0, RZ, R19, 0x2, RZ, 0xc0, !PT ;  /* 0x0000000213ff7812 */ /* 0x000fe2000780c0ff */
[----:B-1----:R-:W-:Y:S01]  /*11730*/  FMUL.FTZ R115, R6, R115 ;  /* 0x0000007306737220 */ /* 0x002fe20000410000 */
        /* <DEDUP_REMOVED lines=31> */
[----:B------:R-:W1:Y:S01]  /*11930*/  @P2 MUFU.LG2 R4, R4 ;  /* 0x0000000400042308 */ /* 0x000e620000000c00 */
[----:B------:R-:W-:Y:S01]  /*11940*/  IADD3 R13, R14, R7, RZ ;  /* 0x000000070e0d7210 */ /* 0x000fe20007ffe0ff */
[----:B------:R-:W-:Y:S01]  /*11950*/  STS.64 [R14+0x400], R114 ;  /* 0x000400720e007388 */ /* 0x000fe20000000a00 */
[----:B------:R-:W-:Y:S01]  /*11960*/  IADD3 R7, R7, R6, RZ ;  /* 0x0000000607077210 */ /* 0x000fe20007ffe0ff */
[----:B------:R-:W-:Y:S01]  /*11970*/  @P3 FMUL.FTZ R5, R5, 0.69314718246459960938 ;  /* 0x3f31721805053820 */ /* 0x000fe20000410000 */
[----:B------:R-:W-:Y:S01]  /*11980*/  LEA R10, R10, UR4, 0x2 ;  /* 0x000000040a0a7c11 */ /* 0x000fe2000f8e10ff */
[----:B------:R-:W-:Y:S01]  /*11990*/  STS.64 [R6], R108 ;  /* 0x0000006c06007388 */ /* 0x000fe20000000a00 */
[----:B------:R-:W2:Y:S01]  /*119a0*/  S2UR UR4, SR_CTAID.Z ;  /* 0x00000000000479c3 */ /* 0x000ea20000002700 */
[----:B------:R-:W-:-:S02]  /*119b0*/  LOP3.LUT R12, R12, 0xffffffe0, RZ, 0xc0, !PT ;  /* 0xffffffe00c0c7812 */ /* 0x000fc400078ec0ff */
[----:B------:R-:W-:Y:S03]  /*119c0*/  STS.64 [R6+0x400], R110 ;  /* 0x0004006e06007388 */ /* 0x000fe60000000a00 */
[----:B------:R-:W-:Y:S01]  /*119d0*/  IMAD.IADD R12, R3, 0x1, -R12 ;  /* 0x00000001030c7824 */ /* 0x000fe200078e0a0c */
[----:B------:R-:W-:Y:S01]  /*119e0*/  STS.64 [R13], R68 ;  /* 0x000000440d007388 */ /* 0x000fe20000000a00 */
[----:B------:R-:W-:-:S03]  /*119f0*/  IADD3 R3, -R185, RZ, RZ ;  /* 0x000000ffb9037210 */ /* 0x000fc60007ffe1ff */
        /* <DEDUP_REMOVED lines=21> */
[----:B---3--:R-:W3:Y:S08]  /*11b50*/  LDC.64 R14, c[0x0][0x2c0] ;  /* 0x0000b000ff0e7b82 */ /* 0x008ef00000000a00 */
[----:B------:R-:W-:Y:S08]  /*11b60*/  BAR.SYNC.DEFER_BLOCKING 0x0 ;  /* 0x0000000000007b1d */ /* 0x000ff00000010000 */
[----:B----4-:R-:W4:Y:S01]  /*11b70*/  LDC R6, c[0x0][0x270] ;  /* 0x00009c00ff067b82 */ /* 0x010f220000000800 */
[----:B-----5:R-:W-:-:S04]  /*11b80*/  SHF.R.S32.HI R13, RZ, 0x1f, R8 ;  /* 0x0000001fff0d7819 */ /* 0x020fc80000011408 */
[----:B------:R-:W-:-:S03]  /*11b90*/  LEA.HI R30, R13, R8, RZ, 0x2 ;  /* 0x000000080d1e7211 */ /* 0x000fc600078f10ff */
[----:B------:R-:W5:Y:S01]  /*11ba0*/  @P3 LDC R13, c[0x0][0x2e8] ;  /* 0x0000ba00ff0d3b82 */ /* 0x000f620000000800 */
[----:B------:R-:W-:Y:S01]  /*11bb0*/  LOP3.LUT R31, R30, 0xffffffc, RZ, 0xc0, !PT ;  /* 0x0ffffffc1e1f7812 */ /* 0x000fe200078ec0ff */
[----:B------:R1:W5:Y:S01]  /*11bc0*/  LDS.128 R24, [R10+0x1800] ;  /* 0x001800000a187984 */ /* 0x0003620000000c00 */
[----:B---3--:R-:W-:Y:S01]  /*11bd0*/  IMAD R185, R28, R14, R185 ;  /* 0x0000000e1cb97224 */ /* 0x008fe200078e02b9 */
[----:B------:R-:W-:Y:S01]  /*11be0*/  SHF.L.U32 R14, R29, 0x6, RZ ;  /* 0x000000061d0e7819 */ /* 0x000fe200000006ff */
[----:B-1----:R-:W-:Y:S01]  /*11bf0*/  @P2 FMUL.FTZ R29, R4, 0.69314718246459960938 ;  /* 0x3f317218041d2820 */ /* 0x002fe20000410000 */
[----:B------:R1:W3:Y:S02]  /*11c00*/  LDS.128 R20, [R10+0x3800] ;  /* 0x003800000a147984 */ /* 0x0002e40000000c00 */
[----:B--2---:R-:W2:Y:S01]  /*11c10*/  @P2 LDC R7, c[0x0][0x2e8] ;  /* 0x0000ba00ff072b82 */ /* 0x004ea20000000800 */
[----:B------:R-:W-:Y:S01]  /*11c20*/  IADD3 R31, R8, -R31, RZ ;  /* 0x8000001f081f7210 */ /* 0x000fe20007ffe0ff */
[----:B----4-:R-:W-:Y:S01]  /*11c30*/  IMAD R3, R6, R3, UR4 ;  /* 0x0000000406037e24 */ /* 0x010fe2000f8e0203 */
[----:B------:R1:W4:Y:S01]  /*11c40*/  LDS.128 R16, [R10+0x5800] ;  /* 0x005800000a107984 */ /* 0x0003220000000c00 */
[----:B------:R-:W-:Y:S01]  /*11c50*/  SHF.L.U32 R4, R9, 0x2, RZ ;  /* 0x0000000209047819 */ /* 0x000fe200000006ff */
[----:B------:R-:W-:Y:S01]  /*11c60*/  IMAD.MOV.U32 R8, RZ, RZ, -0x800000 ;  /* 0xff800000ff087424 */ /* 0x000fe200078e00ff */
[----:B------:R-:W-:Y:S01]  /*11c70*/  LEA R31, R31, R188, 0x4 ;  /* 0x000000bc1f1f7211 */ /* 0x000fe200078e20ff */
[----:B------:R-:W-:-:S04]  /*11c80*/  IMAD R3, R185, R6, R3 ;  /* 0x00000006b9037224 */ /* 0x000fc800078e0203 */
[----:B------:R-:W-:Y:S02]  /*11c90*/  IMAD R14, R3, R15, R14 ;  /* 0x0000000f030e7224 */ /* 0x000fe400078e020e */
[----:B-----5:R-:W-:Y:S01]  /*11ca0*/  @P3 FFMA.FTZ R8, R2, R13, R5 ;  /* 0x0000000d02083223 */ /* 0x020fe20000010005 */
[----:B------:R-:W-:Y:S01]  /*11cb0*/  SHF.R.S32.HI R5, RZ, 0x1f, R4 ;  /* 0x0000001fff057819 */ /* 0x000fe20000011404 */
[----:B--2---:R-:W-:Y:S01]  /*11cc0*/  @P2 FFMA.FTZ R12, R0, R7, R29 ;  /* 0x00000007000c2223 */ /* 0x004fe2000001001d */
[----:B-1-3--:R-:W-:Y:S06]  /*11cd0*/  @P0 BRA `(.L_x_2854) ;  /* 0x00000000002c0947 */ /* 0x00afec0003800000 */
        /* <DEDUP_REMOVED lines=11> */
.L_x_2854:
[----:B------:R-:W-:Y:S05]  /*11d90*/  BSYNC B0 ;  /* 0x0000000000007941 */ /* 0x000fea0003800000 */
.L_x_2853:
[----:B------:R-:W-:Y:S01]  /*11da0*/  ULDC UR4, c[0x0][0x2dc] ;  /* 0x0000b70000047ab9 */ /* 0x000fe20000000800 */
[----:B------:R2:W3:Y:S01]  /*11db0*/  LDS.128 R32, [R10] ;  /* 0x000000000a207984 */ /* 0x0004e20000000c00 */
        /* <DEDUP_REMOVED lines=26> */
[----:B---3--:R1:W-:Y:S04]  /*11f60*/  @!P2 STG.E.64 desc[UR10][R6.64], R32 ;  /* 0x000000200600a986 */ /* 0x0083e8000c101b0a */
[----:B------:R1:W-:Y:S02]  /*11f70*/  @!P2 STG.E.64 desc[UR10][R6.64+0x8], R34 ;  /* 0x000008220600a986 */ /* 0x0003e4000c101b0a */
.L_x_2856:
[----:B------:R-:W-:Y:S05]  /*11f80*/  BSYNC B0 ;  /* 0x0000000000007941 */ /* 0x000fea0003800000 */
.L_x_2855:
[----:B-1-3--:R1:W3:Y:S01]  /*11f90*/  LDS.128 R32, [R10+0x800] ;  /* 0x000800000a207984 */ /* 0x00a2e20000000c00 */
        /* <DEDUP_REMOVED lines=8> */
[----:B---3--:R3:W-:Y:S04]  /*12020*/  @!P2 STG.E.128 desc[UR10][R6.64+0x1800], R32 ;  /* 0x001800200600a986 */ /* 0x0087e8000c101d0a */
[----:B-1----:R3:W-:Y:S04]  /*12030*/  @!P1 STG.E.128 desc[UR10][R6.64+0x1880], R28 ;  /* 0x0018801c06009986 */ /* 0x0027e8000c101d0a */
[----:B------:R3:W-:Y:S02]  /*12040*/  @!P0 STG.E.128 desc[UR10][R6.64+0x1900], R12 ;  /* 0x0019000c06008986 */ /* 0x0007e4000c101d0a */
.L_x_2858:
[----:B------:R-:W-:Y:S05]  /*12050*/  BSYNC B0 ;  /* 0x0000000000007941 */ /* 0x000fea0003800000 */
.L_x_2857:
        /* <DEDUP_REMOVED lines=12> */
.L_x_2860:
[----:B------:R-:W-:Y:S05]  /*12120*/  BSYNC B0 ;  /* 0x0000000000007941 */ /* 0x000fea0003800000 */
.L_x_2859:
        /* <DEDUP_REMOVED lines=8> */
[----:B----4-:R-:W-:Y:S01]  /*121b0*/  STG.E.128 desc[UR10][R6.64+0x4900], R16 ;  /* 0x0049001006007986 */ /* 0x010fe2000c101d0a */
[----:B------:R-:W-:Y:S05]  /*121c0*/  EXIT ;  /* 0x000000000000794d */ /* 0x000fea0003800000 */
.L_x_2861:
        /* <DEDUP_REMOVED lines=11> */
.L_x_6466:


//--------------------- .text._ZN5flash24flash_fwd_splitkv_kernelI23Flash_fwd_kernel_traitsILi96ELi64ELi128ELi4ELb0ELb0EN7cutlass10bfloat16_tE19Flash_kernel_traitsILi96ELi64ELi128ELi4ES3_EELb1ELb0ELb1ELb0ELb0ELb1ELb1ELb0EEEvNS_16Flash_fwd_paramsE --------------------------
	.section	.text._ZN5flash24flash_fwd_splitkv_kernelI23Flash_fwd_kernel_traitsILi96ELi64ELi128ELi4ELb0ELb0EN7cutlass10bfloat16_tE19Flash_kernel_traitsILi96ELi64ELi128ELi4ES3_EELb1ELb0ELb1ELb0ELb0ELb1ELb1ELb0EEEvNS_16Flash_fwd_paramsE,"ax",@progbits
	.align	128
        .global         _ZN5flash24flash_fwd_splitkv_kernelI23Flash_fwd_kernel_traitsILi96ELi64ELi128ELi4ELb0ELb0EN7cutlass10bfloat16_tE19Flash_kernel_traitsILi96ELi64ELi128ELi4ES3_EELb1ELb0ELb1ELb0ELb0ELb1ELb1ELb0EEEvNS_16Flash_fwd_paramsE
        .type           _ZN5flash24flash_fwd_splitkv_kernelI23Flash_fwd_kernel_traitsILi96ELi64ELi128ELi4ELb0ELb0EN7cutlass10bfloat16_tE19Flash_kernel_traitsILi96ELi64ELi128ELi4ES3_EELb1ELb0ELb1ELb0ELb0ELb1ELb1ELb0EEEvNS_16Flash_fwd_paramsE,@function
        .size           _ZN5flash24flash_fwd_splitkv_kernelI23Flash_fwd_kernel_traitsILi96ELi64ELi128ELi4ELb0ELb0EN7cutlass10bfloat16_tE19Flash_kernel_traitsILi96ELi64ELi128ELi4ES3_EELb1ELb0ELb1ELb0ELb0ELb1ELb1ELb0EEEvNS_16Flash_fwd_paramsE,(.L_x_6467 - _ZN5flash24flash_fwd_splitkv_kernelI23Flash_fwd_kernel_traitsILi96ELi64ELi128ELi4ELb0ELb0EN7cutlass10bfloat16_tE19Flash_kernel_traitsILi96ELi64ELi128ELi4ES3_EELb1ELb0ELb1ELb0ELb0ELb1ELb1ELb0EEEvNS_16Flash_fwd_paramsE)
        .other          _ZN5flash24flash_fwd_splitkv_kernelI23Flash_fwd_kernel_traitsILi96ELi64ELi128ELi4ELb0ELb0EN7cutlass10bfloat16_tE19Flash_kernel_traitsILi96ELi64ELi128ELi4ES3_EELb1ELb0ELb1ELb0ELb0ELb1ELb1ELb0EEEvNS_16Flash_fwd_paramsE,@"STO_CUDA_ENTRY STV_DEFAULT"
_ZN5flash24flash_fwd_splitkv_kernelI23Flash_fwd_kernel_traitsILi96ELi64ELi128ELi4ELb0ELb0EN7cutlass10bfloat16_tE19Flash_kernel_traitsILi96ELi64ELi128ELi4ES3_EELb1ELb0ELb1ELb0ELb0ELb1ELb1ELb0EEEvNS_16Flash_fwd_paramsE:
.text._ZN5flash24flash_fwd_splitkv_kernelI23Flash_fwd_kernel_traitsILi96ELi64ELi128ELi4ELb0ELb0EN7cutlass10bfloat16_tE19Flash_kernel_traitsILi96ELi64ELi128ELi4ES3_EELb1ELb0ELb1ELb0ELb0ELb1ELb1ELb0EEEvNS_16Flash_fwd_paramsE:
        /* <DEDUP_REMOVED lines=12> */
[----:B-1----:R-:W-:Y:S01]  /*00c0*/  IMAD.MOV R0, RZ, RZ, -R3 ;  /* 0x000000ffff007224 */ /* 0x002fe200078e0a03 */
[----:B------:R-:W1:Y:S03]  /*00d0*/  LDC.U8 R4, c[0x0][0x3c2] ;  /* 0x0000f080ff047b82 */ /* 0x000e660000000000 */
[----:B------:R-:W-:-:S04]  /*00e0*/  IMAD R7, R0, R5, RZ ;  /* 0x0000000500077224 */ /* 0x000fc800078e02ff */
[----:B------:R-:W-:Y:S02]  /*00f0*/  IMAD.HI.U32 R7, R3, R7, R2 ;  /* 0x0000000703077227 */ /* 0x000fe400078e0002 */
[----:B------:R-:W3:Y:S04]  /*0100*/  LDC.64 R2, c[0x0][0x300] ;  /* 0x0000c000ff027b82 */ /* 0x000ee80000000a00 */
[----:B--2---:R-:W-:-:S04]  /*0110*/  IMAD.HI.U32 R183, R7, R12, RZ ;  /* 0x0000000c07b77227 */ /* 0x004fc800078e00ff */
[----:B------:R-:W-:Y:S01]  /*0120*/  IMAD.MOV R0, RZ, RZ, -R183 ;  /* 0x000000ffff007224 */ /* 0x000fe200078e0ab7 */
[----:B------:R-:W2:Y:S03]  /*0130*/  LDC.64 R6, c[0x0][0x2f0] ;  /* 0x0000bc00ff067b82 */ /* 0x000ea60000000a00 */
[----:B------:R-:W-:-:S05]  /*0140*/  IMAD R0, R5, R0, R12 ;  /* 0x0000000005007224 */ /* 0x000fca00078e020c */
[----:B------:R-:W-:Y:S02]  /*0150*/  ISETP.GE.U32.AND P4, PT, R0, R5, PT ;  /* 0x000000050000720c */ /* 0x000fe40003f86070 */
[----:B---3--:R-:W-:-:S04]  /*0160*/  ISETP.NE.U32.AND P0, PT, R2, RZ, PT ;  /* 0x000000ff0200720c */ /* 0x008fc80003f05070 */
[----:B------:R-:W-:-:S07]  /*0170*/  ISETP.NE.AND.EX P0, PT, R3, RZ, PT, P0 ;  /* 0x000000ff0300720c */ /* 0x000fce0003f05300 */
[----:B------:R-:W-:Y:S01]  /*0180*/  @P4 IMAD.IADD R0, R0, 0x1, -R5 ;  /* 0x0000000100004824 */ /* 0x000fe200078e0a05 */
[----:B------:R-:W-:Y:S01]  /*0190*/  @P4 IADD3 R183, R183, 0x1, RZ ;  /* 0x00000001b7b74810 */ /* 0x000fe20007ffe0ff */
[----:B------:R-:W3:Y:S01]  /*01a0*/  LDC.64 R2, c[0x0][0x2f8] ;  /* 0x0000be00ff027b82 */ /* 0x000ee20000000a00 */
[----:B--2---:R-:W-:Y:S02]  /*01b0*/  ISETP.NE.U32.AND P1, PT, R6, RZ, PT ;  /* 0x000000ff0600720c */ /* 0x004fe40003f25070 */
[----:B------:R-:W-:Y:S02]  /*01c0*/  ISETP.GE.U32.AND P3, PT, R0, R5, PT ;  /* 0x000000050000720c */ /* 0x000fe40003f66070 */
[----:B------:R-:W-:Y:S02]  /*01d0*/  ISETP.NE.AND.EX P1, PT, R7, RZ, PT, P1 ;  /* 0x000000ff0700720c */ /* 0x000fe40003f25310 */
[----:B------:R-:W-:-:S09]  /*01e0*/  MOV R0, 0xffffffff ;  /* 0xffffffff00007802 */ /* 0x000fd20000000f00 */
[----:B------:R-:W-:Y:S01]  /*01f0*/  @P3 VIADD R183, R183, 0x1 ;  /* 0x00000001b7b73836 */ /* 0x000fe20000000000 */
[----:B------:R-:W-:-:S05]  /*0200*/  @!P2 LOP3.LUT R183, RZ, R5, RZ, 0x33, !PT ;  /* 0x00000005ffb7a212 */ /* 0x000fca00078e33ff */
[----:B------:R-:W-:Y:S02]  /*0210*/  IMAD.WIDE R18, R183, 0x4, R8 ;  /* 0x00000004b7127825 */ /* 0x000fe400078e0208 */
[----:B------:R-:W2:Y:S03]  /*0220*/  @P0 LDC.64 R8, c[0x0][0x300] ;  /* 0x0000c000ff080b82 */ /* 0x000ea60000000a00 */
[----:B------:R-:W4:Y:S04]  /*0230*/  @P1 LDG.E R0, desc[UR12][R18.64] ;  /* 0x0000000c12001981 */ /* 0x000f28000c1e1900 */
[----:B------:R-:W4:Y:S01]  /*0240*/  @P1 LDG.E R7, desc[UR12][R18.64+0x4] ;  /* 0x0000040c12071981 */ /* 0x000f22000c1e1900 */
[----:B-1----:R-:W-:Y:S01]  /*0250*/  ISETP.NE.AND P3, PT, R4, RZ, PT ;  /* 0x000000ff0400720c */ /* 0x002fe20003f65270 */
[----:B------:R-:W-:Y:S01]  /*0260*/  IMAD.MOV.U32 R13, RZ, RZ, RZ ;  /* 0x000000ffff0d7224 */ /* 0x000fe200078e00ff */
[----:B---3--:R-:W-:-:S02]  /*0270*/  ISETP.EQ.U32.AND P2, PT, R2, RZ, PT ;  /* 0x000000ff0200720c */ /* 0x008fc40003f42070 */
[----:B------:R-:W-:Y:S02]  /*0280*/  MOV R10, 0xffffffff ;  /* 0xffffffff000a7802 */ /* 0x000fe40000000f00 */
[----:B------:R-:W-:Y:S01]  /*0290*/  ISETP.EQ.OR.EX P2, PT, R3, RZ, !P3, P2 ;  /* 0x000000ff0300720c */ /* 0x000fe20005f42720 */
[----:B--2---:R-:W-:-:S04]  /*02a0*/  @P0 IMAD.WIDE R16, R183, 0x4, R8 ;  /* 0x00000004b7100825 */ /* 0x004fc800078e0208 */
        /* <DEDUP_REMOVED lines=16> */
.L_x_2862:
[----:B------:R-:W1:Y:S02]  /*03b0*/  LDC R6, c[0x0][0x2c8] ;  /* 0x0000b200ff067b82 */ /* 0x000e640000000800 */
.L_x_2863:
        /* <DEDUP_REMOVED lines=9> */
[----:B--2---:R-:W2:Y:S01]  /*0450*/  LDC R8, c[0x0][0x10] ;  /* 0x00000400ff087b82 */ /* 0x004ea20000000800 */
[----:B-----5:R-:W-:-:S07]  /*0460*/  @P3 IMAD.IADD R125, R16, 0x1, -R13 ;  /* 0x00000001107d3824 */ /* 0x020fce00078e0a0d */
[----:B---3--:R-:W3:Y:S08]  /*0470*/  LDC R2, c[0x0][0x2c8] ;  /* 0x0000b200ff027b82 */ /* 0x008ef00000000800 */
[----:B------:R-:W4:Y:S01]  /*0480*/  @!P3 LDC R7, c[0x0][0x2cc] ;  /* 0x0000b300ff07bb82 */ /* 0x000f220000000800 */
[----:B--2---:R-:W-:-:S07]  /*0490*/  IABS R11, R8 ;  /* 0x00000008000b7213 */ /* 0x004fce0000000000 */
[----:B------:R-:W2:Y:S01]  /*04a0*/  LDC R118, c[0x0][0x398] ;  /* 0x0000e600ff767b82 */ /* 0x000ea20000000800 */
[----:B------:R-:W-:Y:S01]  /*04b0*/  IABS R14, R8 ;  /* 0x00000008000e7213 */ /* 0x000fe20000000000 */
[----:B------:R-:W1:Y:S04]  /*04c0*/  I2F.RP R3, R11 ;  /* 0x0000000b00037306 */ /* 0x000e680000209400 */
[----:B------:R-:W-:Y:S02]  /*04d0*/  IMAD.MOV R14, RZ, RZ, -R14 ;  /* 0x000000ffff0e7224 */ /* 0x000fe400078e0a0e */
[----:B---3--:R-:W-:-:S05]  /*04e0*/  VIADD R2, R2, 0x7f ;  /* 0x0000007f02027836 */ /* 0x008fca0000000000 */
[----:B------:R-:W-:-:S04]  /*04f0*/  SHF.R.S32.HI R15, RZ, 0x1f, R2 ;  /* 0x0000001fff0f7819 */ /* 0x000fc80000011402 */
[----:B------:R-:W-:Y:S01]  /*0500*/  LEA.HI R15, R15, R2, RZ, 0x7 ;  /* 0x000000020f0f7211 */ /* 0x000fe200078f38ff */
[----:B-1----:R-:W1:Y:S03]  /*0510*/  MUFU.RCP R18, R3 ;  /* 0x0000000300127308 */ /* 0x002e660000001000 */
[----:B------:R-:W-:-:S05]  /*0520*/  LEA.HI.SX32 R15, R15, R8, 0x19 ;  /* 0x000000080f0f7211 */ /* 0x000fca00078fcaff */
[----:B------:R-:W-:Y:S02]  /*0530*/  VIADD R15, R15, 0xffffffff ;  /* 0xffffffff0f0f7836 */ /* 0x000fe40000000000 */
[----:B-1----:R-:W-:-:S04]  /*0540*/  VIADD R18, R18, 0xffffffe ;  /* 0x0ffffffe12127836 */ /* 0x002fc80000000000 */
[----:B------:R-:W1:Y:S02]  /*0550*/  F2I.FTZ.U32.TRUNC.NTZ R19, R18 ;  /* 0x0000001200137305 */ /* 0x000e64000021f000 */
[--C-:B-1----:R-:W-:Y:S02]  /*0560*/  IMAD.MOV R2, RZ, RZ, -R19.reuse ;  /* 0x000000ffff027224 */ /* 0x102fe400078e0a13 */
[----:B------:R-:W-:Y:S02]  /*0570*/  IMAD.MOV.U32 R18, RZ, RZ, RZ ;  /* 0x000000ffff127224 */ /* 0x000fe400078e00ff */
[----:B------:R-:W-:Y:S01]  /*0580*/  IMAD R9, R2, R11, RZ ;  /* 0x0000000b02097224 */ /* 0x000fe200078e02ff */
[----:B------:R-:W-:Y:S02]  /*0590*/  IABS R2, R15 ;  /* 0x0000000f00027213 */ /* 0x000fe40000000000 */
[----:B------:R-:W-:Y:S01]  /*05a0*/  LOP3.LUT R15, R15, R8, RZ, 0x3c, !PT ;  /* 0x000000080f0f7212 */ /* 0x000fe200078e3cff */
[----:B------:R-:W-:-:S03]  /*05b0*/  IMAD.HI.U32 R9, R19, R9, R18 ;  /* 0x0000000913097227 */ /* 0x000fc600078e0012 */
[----:B------:R-:W-:-:S03]  /*05c0*/  ISETP.GE.AND P0, PT, R15, RZ, PT ;  /* 0x000000ff0f00720c */ /* 0x000fc60003f06270 */
[----:B------:R-:W-:-:S04]  /*05d0*/  IMAD.HI.U32 R9, R9, R2, RZ ;  /* 0x0000000209097227 */ /* 0x000fc800078e00ff */
[----:B------:R-:W-:Y:S02]  /*05e0*/  IMAD R14, R9, R14, R2 ;  /* 0x0000000e090e7224 */ /* 0x000fe400078e0202 */
[----:B------:R-:W1:Y:S03]  /*05f0*/  @!P3 LDC.64 R2, c[0x0][0x318] ;  /* 0x0000c600ff02bb82 */ /* 0x000e660000000a00 */
[----:B------:R-:W-:-:S13]  /*0600*/  ISETP.GT.U32.AND P1, PT, R11, R14, PT ;  /* 0x0000000e0b00720c */ /* 0x000fda0003f24070 */
[----:B------:R-:W-:Y:S02]  /*0610*/  @!P1 IMAD.IADD R14, R14, 0x1, -R11 ;  /* 0x000000010e0e9824 */ /* 0x000fe400078e0a0b */
[----:B------:R-:W-:Y:S01]  /*0620*/  @!P1 VIADD R9, R9, 0x1 ;  /* 0x0000000109099836 */ /* 0x000fe20000000000 */
[----:B------:R-:W-:Y:S02]  /*0630*/  ISETP.NE.AND P1, PT, R8, RZ, PT ;  /* 0x000000ff0800720c */ /* 0x000fe40003f25270 */
[----:B------:R-:W-:Y:S02]  /*0640*/  ISETP.GE.U32.AND P4, PT, R14, R11, PT ;  /* 0x0000000b0e00720c */ /* 0x000fe40003f86070 */
[----:B-1----:R-:W-:Y:S02]  /*0650*/  @!P3 ISETP.NE.U32.AND P2, PT, R2, RZ, PT ;  /* 0x000000ff0200b20c */ /* 0x002fe40003f45070 */
[----:B------:R-:W-:Y:S02]  /*0660*/  IADD3 R2, -R126, 0xbf, R131 ;  /* 0x000000bf7e027810 */ /* 0x000fe40007ffe183 */
[----:B------:R-:W-:-:S04]  /*0670*/  @!P3 ISETP.NE.AND.EX P2, PT, R3, RZ, PT, P2 ;  /* 0x000000ff0300b20c */ /* 0x000fc80003f45320 */
[----:B----4-:R-:W-:-:S03]  /*0680*/  @!P3 SEL R7, R7, RZ, P2 ;  /* 0x000000ff0707b207 */ /* 0x010fc60001000000 */
[----:B------:R-:W-:Y:S01]  /*0690*/  @P4 VIADD R9, R9, 0x1 ;  /* 0x0000000109094836 */ /* 0x000fe20000000000 */
[----:B------:R-:W-:-:S03]  /*06a0*/  @!P3 IADD3 R125, R7, R6, -R13 ;  /* 0x00000006077db210 */ /* 0x000fc60007ffe80d */
[----:B------:R-:W-:Y:S01]  /*06b0*/  @!P0 IMAD.MOV R9, RZ, RZ, -R9 ;  /* 0x000000ffff098224 */ /* 0x000fe200078e0a09 */
[----:B------:R-:W-:Y:S01]  /*06c0*/  @!P1 LOP3.LUT R9, RZ, R8, RZ, 0x33, !PT ;  /* 0x00000008ff099212 */ /* 0x000fe200078e33ff */
[----:B------:R-:W1:Y:S01]  /*06d0*/  S2R R7, SR_TID.X ;  /* 0x0000000000077919 */ /* 0x000e620000002100 */
[----:B------:R-:W-:Y:S01]  /*06e0*/  VIADD R6, R125, 0x7f ;  /* 0x0000007f7d067836 */ /* 0x000fe20000000000 */
[----:B--2---:R-:W-:Y:S02]  /*06f0*/  IADD3 R2, R2, R118, R125 ;  /* 0x0000007602027210 */ /* 0x004fe40007ffe07d */
[----:B------:R-:W-:Y:S02]  /*0700*/  IMAD R173, R9, R4, RZ ;  /* 0x0000000409ad7224 */ /* 0x000fe400078e02ff */
[----:B------:R-:W-:Y:S02]  /*0710*/  SHF.R.S32.HI R3, RZ, 0x1f, R6 ;  /* 0x0000001fff037819 */ /* 0x000fe40000011406 */
[----:B------:R-:W-:-:S02]  /*0720*/  SHF.R.S32.HI R11, RZ, 0x1f, R2 ;  /* 0x0000001fff0b7819 */ /* 0x000fc40000011402 */
[----:B------:R-:W-:Y:S02]  /*0730*/  LEA.HI R3, R3, R6, RZ, 0x7 ;  /* 0x0000000603037211 */ /* 0x000fe400078f38ff */
[----:B------:R-:W-:Y:S02]  /*0740*/  LEA.HI R11, R11, R2, RZ, 0x7 ;  /* 0x000000020b0b7211 */ /* 0x000fe400078f38ff */
[----:B------:R-:W-:Y:S02]  /*0750*/  SHF.R.S32.HI R2, RZ, 0x7, R3 ;  /* 0x00000007ff027819 */ /* 0x000fe40000011403 */
[----:B------:R-:W-:Y:S02]  /*0760*/  SHF.R.S32.HI R11, RZ, 0x7, R11 ;  /* 0x00000007ff0b7819 */ /* 0x000fe4000001140b */
[----:B------:R-:W-:-:S04]  /*0770*/  VIADDMNMX R2, R173, R9, R2, PT ;  /* 0x00000009ad027246 */ /* 0x000fc80003800102 */
[----:B------:R-:W-:-:S04]  /*0780*/  VIMNMX R120, R2, R11, PT ;  /* 0x0000000b02787248 */ /* 0x000fc80003fe0100 */
[----:B------:R-:W-:-:S13]  /*0790*/  ISETP.GE.AND P0, PT, R173, R120, PT ;  /* 0x00000078ad00720c */ /* 0x000fda0003f06270 */
[----:B-1----:R-:W-:Y:S05]  /*07a0*/  @!P0 BRA `(.L_x_2864) ;  /* 0x0000000400688947 */ /* 0x002fea0003800000 */
        /* <DEDUP_REMOVED lines=41> */
.L_x_2866:
[----:B------:R-:W-:Y:S05]  /*0a40*/  BSYNC B0 ;  /* 0x0000000000007941 */ /* 0x000fea0003800000 */
.L_x_2865:
        /* <DEDUP_REMOVED lines=10> */
.L_x_2868:
[----:B------:R-:W-:Y:S05]  /*0af0*/  BSYNC B0 ;  /* 0x0000000000007941 */ /* 0x000fea0003800000 */
.L_x_2867:
        /* <DEDUP_REMOVED lines=11> */
.L_x_2870:
[----:B------:R-:W-:Y:S05]  /*0bb0*/  BSYNC B0 ;  /* 0x0000000000007941 */ /* 0x000fea0003800000 */
.L_x_2869:
        /* <DEDUP_REMOVED lines=9> */
.L_x_2872:
[----:B------:R-:W-:Y:S05]  /*0c50*/  BSYNC B0 ;  /* 0x0000000000007941 */ /* 0x000fea0003800000 */
.L_x_2871:
        /* <DEDUP_REMOVED lines=15> */
.L_x_2864:
        /* <DEDUP_REMOVED lines=24> */
.L_x_2873:
        /* <DEDUP_REMOVED lines=30> */
[----:B-----5:R1:W2:Y:S01]  /*10b0*/  LDG.E R6, desc[UR12][R18.64] ;  /* 0x0000000c12067981 */ /* 0x0202a2000c1e1900 */
[----:B---3--:R-:W-:Y:S01]  /*10c0*/  IABS R2, R15 ;  /* 0x0000000f00027213 */ /* 0x008fe20000000000 */
[----:B------:R-:W-:-:S03]  /*10d0*/  IMAD.MOV R10, RZ, RZ, -R17 ;  /* 0x000000ffff0a7224 */ /* 0x000fc600078e0a11 */
[----:B------:R-:W3:Y:S01]  /*10e0*/  I2F.RP R5, R2 ;  /* 0x0000000200057306 */ /* 0x000ee20000209400 */
[----:B------:R-:W-:-:S07]  /*10f0*/  IMAD R11, R16, R10, R11 ;  /* 0x0000000a100b7224 */ /* 0x000fce00078e020b */
[----:B---3--:R-:W3:Y:S01]  /*1100*/  MUFU.RCP R8, R5 ;  /* 0x0000000500087308 */ /* 0x008ee20000001000 */
[----:B-1----:R-:W-:Y:S02]  /*1110*/  SHF.R.S32.HI R19, RZ, 0x1f, R11 ;  /* 0x0000001fff137819 */ /* 0x002fe4000001140b */
[----:B---3--:R-:W-:-:S05]  /*1120*/  IADD3 R8, R8, 0xffffffe, RZ ;  /* 0x0ffffffe08087810 */ /* 0x008fca0007ffe0ff */
        /* <DEDUP_REMOVED lines=42> */
.L_x_2874:
        /* <DEDUP_REMOVED lines=36> */
[----:B------:R-:W-:Y:S02]  /*1610*/  SHF.R.S32.HI R17, RZ, 0x1f, R13 ;  /* 0x0000001fff117819 */ /* 0x000fe4000001140d */
[----:B-----5:R-:W-:-:S05]  /*1620*/  SHF.R.S32.HI R21, RZ, 0x1f, R6 ;  /* 0x0000001fff157819 */ /* 0x020fca0000011406 */
[----:B------:R-:W3:Y:S01]  /*1630*/  LDC.64 R4, c[0x0][0x230] ;  /* 0x00008c00ff047b82 */ /* 0x000ee20000000a00 */
[-C--:B-1----:R-:W-:Y:S02]  /*1640*/  IMAD R16, R17, R116.reuse, RZ ;  /* 0x0000007411107224 */ /* 0x082fe400078e02ff */
[----:B------:R-:W-:-:S04]  /*1650*/  IMAD.WIDE.U32 R24, R13, R116, RZ ;  /* 0x000000740d187225 */ /* 0x000fc800078e00ff */
[----:B------:R-:W-:Y:S02]  /*1660*/  IMAD R17, R13, R117, R16 ;  /* 0x000000750d117224 */ /* 0x000fe400078e0210 */
[----:B---3--:R-:W-:-:S03]  /*1670*/  IMAD R16, R21, R4, RZ ;  /* 0x0000000415107224 */ /* 0x008fc600078e02ff */
[----:B------:R-:W-:Y:S01]  /*1680*/  IADD3 R25, R25, R17, RZ ;  /* 0x0000001119197210 */ /* 0x000fe20007ffe0ff */
[C---:B------:R-:W-:Y:S02]  /*1690*/  IMAD R5, R6.reuse, R5, R16 ;  /* 0x0000000506057224 */ /* 0x040fe400078e0210 */
[----:B------:R-:W-:-:S05]  /*16a0*/  IMAD.WIDE.U32 R16, R6, R4, R24 ;  /* 0x0000000406107225 */ /* 0x000fca00078e0018 */
[----:B------:R-:W-:-:S07]  /*16b0*/  IADD3 R5, R17, R5, RZ ;  /* 0x0000000511057210 */ /* 0x000fce0007ffe0ff */
.L_x_2876:
        /* <DEDUP_REMOVED lines=29> */
.L_x_2875:
        /* <DEDUP_REMOVED lines=8> */
[----:B-----5:R-:W-:Y:S01]  /*1910*/  LEA.HI R6, R16, R7, RZ, 0x3 ;  /* 0x0000000710067211 */ /* 0x020fe200078f18ff */
[----:B------:R-:W-:Y:S01]  /*1920*/  VIADD R178, R120, 0xffffffff ;  /* 0xffffffff78b27836 */ /* 0x000fe20000000000 */
[----:B------:R-:W-:Y:S01]  /*1930*/  LOP3.LUT R182, R17, 0xfffffffc, RZ, 0xc0, !PT ;  /* 0xfffffffc11b67812 */ /* 0x000fe200078ec0ff */
[----:B------:R-:W-:Y:S01]  /*1940*/  BSSY B0, `(.L_x_2877) ;  /* 0x000005c000007945 */ /* 0x000fe20003800000 */
[----:B------:R-:W-:Y:S01]  /*1950*/  SHF.R.S32.HI R20, RZ, 0x2, R17 ;  /* 0x00000002ff147819 */ /* 0x000fe20000011411 */
[----:B------:R-:W2:Y:S01]  /*1960*/  @P1 LDC.64 R8, c[0x0][0x240] ;  /* 0x00009000ff081b82 */ /* 0x000ea20000000a00 */
[----:B------:R-:W-:Y:S01]  /*1970*/  @!P1 SHF.R.S32.HI R13, RZ, 0x1f, R183 ;  /* 0x0000001fff0d9819 */ /* 0x000fe200000114b7 */
[----:B------:R-:W-:Y:S01]  /*1980*/  IMAD.IADD R182, R7, 0x1, -R182 ;  /* 0x0000000107b67824 */ /* 0x000fe200078e0ab6 */
[----:B------:R-:W-:-:S02]  /*1990*/  SHF.R.S32.HI R3, RZ, 0x3, R6 ;  /* 0x00000003ff037819 */ /* 0x000fc40000011406 */
[----:B------:R-:W-:Y:S01]  /*19a0*/  LEA.HI R128, R16, R7, RZ, 0x5 ;  /* 0x0000000710807211 */ /* 0x000fe200078f28ff */
[----:B------:R-:W-:Y:S01]  /*19b0*/  IMAD.SHL.U32 R182, R182, 0x8, RZ ;  /* 0x00000008b6b67824 */ /* 0x000fe200078e00ff */
[----:B------:R-:W-:Y:S01]  /*19c0*/  SHF.R.S32.HI R21, RZ, 0x1f, R20 ;  /* 0x0000001fff157819 */ /* 0x000fe20000011414 */
[----:B------:R-:W3:Y:S01]  /*19d0*/  @!P1 LDC.64 R4, c[0x0][0x228] ;  /* 0x00008a00ff049b82 */ /* 0x000ee20000000a00 */
[----:B------:R-:W-:Y:S01]  /*19e0*/  IMAD.SHL.U32 R179, R3, 0x40, RZ ;  /* 0x0000004003b37824 */ /* 0x000fe200078e00ff */
[----:B------:R-:W-:Y:S01]  /*19f0*/  SHF.R.S32.HI R129, RZ, 0x5, R128 ;  /* 0x00000005ff817819 */ /* 0x000fe20000011480 */
[C---:B------:R-:W-:Y:S01]  /*1a00*/  VIADD R181, R182.reuse, 0x20 ;  /* 0x00000020b6b57836 */ /* 0x040fe20000000000 */
[----:B------:R-:W-:Y:S01]  /*1a10*/  IADD3 R180, R182, 0x40, RZ ;  /* 0x00000040b6b47810 */ /* 0x000fe20007ffe0ff */
[----:B------:R-:W-:Y:S01]  /*1a20*/  IMAD.WIDE R22, R23, 0x40, R20 ;  /* 0x0000004017167825 */ /* 0x000fe200078e0214 */
[----:B------:R-:W-:-:S04]  /*1a30*/  LOP3.LUT R179, R179, 0xc0, RZ, 0xc0, !PT ;  /* 0x000000c0b3b37812 */ /* 0x000fc800078ec0ff */
[----:B------:R-:W-:Y:S02]  /*1a40*/  LOP3.LUT R26, R179, 0x18, R182, 0xf8, !PT ;  /* 0x00000018b31a7812 */ /* 0x000fe400078ef8b6 */
[----:B------:R-:W-:Y:S01]  /*1a50*/  SHF.R.U32.HI R179, RZ, 0x3, R179 ;  /* 0x00000003ffb37819 */ /* 0x000fe200000116b3 */
[----:B--2---:R-:W-:Y:S01]  /*1a60*/  @P1 IMAD.WIDE.U32 R28, R0, R8, RZ ;  /* 0x00000008001c1225 */ /* 0x004fe200078e00ff */
[----:B------:R-:W-:Y:S02]  /*1a70*/  LEA.HI R8, R17, R20, RZ, 0x1 ;  /* 0x0000001411087211 */ /* 0x000fe400078f08ff */
[----:B------:R-:W-:Y:S01]  /*1a80*/  LOP3.LUT R179, R26, R179, RZ, 0x3c, !PT ;  /* 0x000000b31ab37212 */ /* 0x000fe200078e3cff */
[----:B------:R-:W-:Y:S01]  /*1a90*/  @P1 IMAD R9, R0, R9, R29 ;  /* 0x0000000900091224 */ /* 0x000fe200078e021d */
[----:B------:R-:W-:Y:S01]  /*1aa0*/  LOP3.LUT R17, R8, 0x7fffffe, RZ, 0xc0, !PT ;  /* 0x07fffffe08117812 */ /* 0x000fe200078ec0ff */
[----:B------:R-:W-:Y:S01]  /*1ab0*/  @P1 IMAD.MOV.U32 R8, RZ, RZ, R28 ;  /* 0x000000ffff081224 */ /* 0x000fe200078e001c */
[----:B------:R-:W-:Y:S01]  /*1ac0*/  IADD3 R28, P0, R182, R18, RZ ;  /* 0x00000012b61c7210 */ /* 0x000fe20007f1e0ff */
        /* <DEDUP_REMOVED lines=14> */
[----:B------:R-:W-:Y:S01]  /*1bb0*/  UMOV UR4, 0x400 ;  /* 0x0000040000047882 */ /* 0x000fe20000000000 */
[----:B------:R-:W-:Y:S01]  /*1bc0*/  SHF.L.U32 R2, R178, 0x7, RZ ;  /* 0x00000007b2027819 */ /* 0x000fe200000006ff */
[----:B-1----:R-:W-:Y:S01]  /*1bd0*/  ULEA UR4, UR8, UR4, 0x18 ;  /* 0x0000000408047291 */ /* 0x002fe2000f8ec03f */
[----:B------:R-:W-:Y:S01]  /*1be0*/  IMAD.X R9, R5, 0x1, R9, P0 ;  /* 0x0000000105097824 */ /* 0x000fe200000e0609 */
[----:B------:R-:W-:Y:S01]  /*1bf0*/  ISETP.GE.AND P0, PT, R20, R172, PT ;  /* 0x000000ac1400720c */ /* 0x000fe20003f06270 */
[----:B------:R-:W-:-:S02]  /*1c00*/  IMAD R31, R13, UR6, RZ ;  /* 0x000000060d1f7c24 */ /* 0x000fc4000f8e02ff */
[----:B------:R-:W-:Y:S02]  /*1c10*/  IMAD.U32 R179, R26, 0x20, R179 ;  /* 0x000000201ab37824 */ /* 0x000fe400078e00b3 */
[----:B------:R-:W-:Y:S02]  /*1c20*/  VIADD R18, R20, 0x20 ;  /* 0x0000002014127836 */ /* 0x000fe40000000000 */
[C---:B------:R-:W-:Y:S01]  /*1c30*/  IMAD R31, R12.reuse, UR7, R31 ;  /* 0x000000070c1f7c24 */ /* 0x040fe2000f8e021f */
[----:B------:R-:W-:Y:S01]  /*1c40*/  LEA R179, R179, UR4, 0x1 ;  /* 0x00000004b3b37c11 */ /* 0x000fe2000f8e08ff */
[----:B------:R-:W-:Y:S01]  /*1c50*/  IMAD.WIDE.U32 R28, R12, UR6, R8 ;  /* 0x000000060c1c7c25 */ /* 0x000fe2000f8e0008 */
[----:B------:R-:W-:-:S03]  /*1c60*/  ISETP.GE.AND P2, PT, R18, R172, PT ;  /* 0x000000ac1200720c */ /* 0x000fc60003f46270 */
[----:B------:R-:W-:Y:S02]  /*1c70*/  IMAD.X R25, R5, 0x1, R10, P1 ;  /* 0x0000000105197824 */ /* 0x000fe400008e060a */
        /* <DEDUP_REMOVED lines=40> */
.L_x_2878:
[----:B------:R-:W-:Y:S05]  /*1f00*/  BSYNC B0 ;  /* 0x0000000000007941 */ /* 0x000fea0003800000 */
.L_x_2877:
        /* <DEDUP_REMOVED lines=40> */
.L_x_2880:
[----:B------:R-:W-:Y:S05]  /*2190*/  BSYNC B0 ;  /* 0x0000000000007941 */ /* 0x000fea0003800000 */
.L_x_2879:
        /* <DEDUP_REMOVED lines=44> */
.L_x_2882:
[----:B------:R-:W-:Y:S05]  /*2460*/  BSYNC B0 ;  /* 0x0000000000007941 */ /* 0x000fea0003800000 */
.L_x_2881:
        /* <DEDUP_REMOVED lines=33> */
.L_x_2884:
[----:B------:R-:W-:Y:S05]  /*2680*/  BSYNC B0 ;  /* 0x0000000000007941 */ /* 0x000fea0003800000 */
.L_x_2883:
        /* <DEDUP_REMOVED lines=35> */
.L_x_2886:
[----:B------:R-:W-:Y:S05]  /*28c0*/  BSYNC B0 ;  /* 0x0000000000007941 */ /* 0x000fea0003800000 */
.L_x_2885:
        /* <DEDUP_REMOVED lines=11> */
[----:B------:R-:W5:Y:S01]  /*2980*/  @!P5 LDC.64 R10, c[0x0][0x218] ;  /* 0x00008600ff0adb82 */ /* 0x000f620000000a00 */
[----:B------:R5:W-:Y:S07]  /*2990*/  @P5 STS.128 [R179+0x4800], RZ ;  /* 0x004800ffb3005388 */ /* 0x000bee0000000c00 */
[----:B--23--:R-:W2:Y:S08]  /*29a0*/  @!P4 LDC.64 R8, c[0x0][0x218] ;  /* 0x00008600ff08cb82 */ /* 0x00ceb00000000a00 */
[----:B-1--4-:R-:W1:Y:S01]  /*29b0*/  @!P3 LDC.64 R4, c[0x0][0x218] ;  /* 0x00008600ff04bb82 */ /* 0x012e620000000a00 */
[----:B-----5:R-:W-:-:S04]  /*29c0*/  @!P5 LEA R10, P2, R28, R10, 0x1 ;  /* 0x0000000a1c0ad211 */ /* 0x020fc800078408ff */
        /* <DEDUP_REMOVED lines=19> */
.L_x_2888:
[----:B------:R-:W-:Y:S05]  /*2b00*/  BSYNC B0 ;  /* 0x0000000000007941 */ /* 0x000fea0003800000 */
.L_x_2887:
[C---:B-1234-:R-:W-:Y:S01]  /*2b10*/  LOP3.LUT R4, R6.reuse, 0xfffffff8, RZ, 0xc0, !PT ;  /* 0xfffffff806047812 */ /* 0x05efe200078ec0ff */
[----:B------:R-:W0:Y:S01]  /*2b20*/  LDGDEPBAR ;  /* 0x00000000000079af */ /* 0x000e220000000000 */
[----:B------:R-:W-:Y:S01]  /*2b30*/  LEA.HI R6, R6, R3, RZ, 0x1 ;  /* 0x0000000306067211 */ /* 0x000fe200078f08ff */
[----:B------:R-:W-:Y:S01]  /*2b40*/  ULDC.64 UR6, c[0x0][0x3d0] ;  /* 0x0000f40000067ab9 */ /* 0x000fe20000000a00 */
[----:B------:R-:W-:Y:S01]  /*2b50*/  LEA.HI R16, R16, R7, RZ, 0x4 ;  /* 0x0000000710107211 */ /* 0x000fe200078f20ff */
[----:B------:R-:W-:Y:S01]  /*2b60*/  IMAD.IADD R4, R7, 0x1, -R4 ;  /* 0x0000000107047824 */ /* 0x000fe200078e0a04 */
[----:B------:R-:W-:Y:S01]  /*2b70*/  LOP3.LUT R6, R6, 0xfffffffe, RZ, 0xc0, !PT ;  /* 0xfffffffe06067812 */ /* 0x000fe200078ec0ff */
[----:B------:R-:W-:Y:S01]  /*2b80*/  IMAD.WIDE.U32 R12, R183, UR6, R12 ;  /* 0x00000006b70c7c25 */ /* 0x000fe2000f8e000c */
[----:B------:R-:W-:Y:S01]  /*2b90*/  SHF.R.S32.HI R10, RZ, 0x4, R16 ;  /* 0x00000004ff0a7819 */ /* 0x000fe20000011410 */
[----:B------:R-:W1:Y:S01]  /*2ba0*/  LDC.64 R132, c[0x0][0x250] ;  /* 0x00009400ff847b82 */ /* 0x000e620000000a00 */
[----:B------:R-:W-:Y:S01]  /*2bb0*/  LEA.HI R5, R4, R4, RZ, 0x1 ;  /* 0x0000000404057211 */ /* 0x000fe200078f08ff */
[----:B------:R-:W-:Y:S01]  /*2bc0*/  IMAD.IADD R6, R3, 0x1, -R6 ;  /* 0x0000000103067824 */ /* 0x000fe200078e0a06 */
[----:B------:R-:W-:Y:S01]  /*2bd0*/  LEA.HI R9, R10, R10, RZ, 0x1 ;  /* 0x0000000a0a097211 */ /* 0x000fe200078f08ff */
[----:B------:R-:W-:Y:S01]  /*2be0*/  IMAD.IADD R15, R15, 0x1, R0 ;  /* 0x000000010f0f7824 */ /* 0x000fe200078e0200 */
[----:B------:R-:W-:Y:S01]  /*2bf0*/  SHF.R.S32.HI R3, RZ, 0x1, R5 ;  /* 0x00000001ff037819 */ /* 0x000fe20000011405 */
[----:B------:R-:W-:Y:S01]  /*2c00*/  IMAD.SHL.U32 R6, R6, 0x8, RZ ;  /* 0x0000000806067824 */ /* 0x000fe200078e00ff */
[----:B------:R-:W-:Y:S01]  /*2c10*/  LOP3.LUT R9, R9, 0xfffffffe, RZ, 0xc0, !PT ;  /* 0xfffffffe09097812 */ /* 0x000fe200078ec0ff */
[----:B------:R-:W-:Y:S01]  /*2c20*/  IMAD.X R19, R21, 0x1, R19, P0 ;  /* 0x0000000115137824 */ /* 0x000fe200000e0613 */
[----:B------:R-:W-:Y:S01]  /*2c30*/  LOP3.LUT R11, R5, 0xfffffffe, RZ, 0xc0, !PT ;  /* 0xfffffffe050b7812 */ /* 0x000fe200078ec0ff */
[----:B------:R-:W-:Y:S01]  /*2c40*/  IMAD.SHL.U32 R5, R3, 0x40, RZ ;  /* 0x0000004003057824 */ /* 0x000fe200078e00ff */
[----:B------:R-:W-:Y:S01]  /*2c50*/  LOP3.LUT R16, R16, 0xfffffff0, RZ, 0xc0, !PT ;  /* 0xfffffff010107812 */ /* 0x000fe200078ec0ff */
[----:B------:R-:W-:Y:S01]  /*2c60*/  IMAD.IADD R10, R10, 0x1, -R9 ;  /* 0x000000010a0a7824 */ /* 0x000fe200078e0a09 */
[-C--:B------:R-:W-:Y:S01]  /*2c70*/  ISETP.GE.AND P3, PT, R18, R17.reuse, PT ;  /* 0x000000111200720c */ /* 0x080fe20003f66270 */
[----:B------:R-:W2:Y:S01]  /*2c80*/  LDC.64 R8, c[0x0][0x3c8] ;  /* 0x0000f200ff087b82 */ /* 0x000ea20000000a00 */
[----:B------:R-:W-:Y:S01]  /*2c90*/  LOP3.LUT R5, R5, 0xc0, RZ, 0xc0, !PT ;  /* 0x000000c005057812 */ /* 0x000fe200078ec0ff */
[----:B------:R-:W-:Y:S01]  /*2ca0*/  IMAD.IADD R127, R7, 0x1, -R16 ;  /* 0x00000001077f7824 */ /* 0x000fe200078e0a10 */
[----:B------:R-:W-:Y:S01]  /*2cb0*/  ISETP.GE.AND P5, PT, R22, R17, PT ;  /* 0x000000111600720c */ /* 0x000fe20003fa6270 */
[----:B------:R-:W-:Y:S01]  /*2cc0*/  IMAD.IADD R11, R4, 0x1, -R11 ;  /* 0x00000001040b7824 */ /* 0x000fe200078e0a0b */
[----:B------:R-:W-:Y:S01]  /*2cd0*/  LOP3.LUT R6, R5, 0x8, R6, 0xf8, !PT ;  /* 0x0000000805067812 */ /* 0x000fe200078ef806 */
[----:B------:R-:W-:-:S04]  /*2ce0*/  DEPBAR.LE SB0, 0x0 ;  /* 0x000080000000791a */ /* 0x000fc80000000000 */
[----:B------:R-:W-:Y:S01]  /*2cf0*/  SHF.R.U32.HI R5, RZ, 0x3, R5 ;  /* 0x00000003ff057819 */ /* 0x000fe20000011605 */
[C---:B------:R-:W-:Y:S01]  /*2d00*/  IMAD R170, R10.reuse, 0x8, R11 ;  /* 0x000000080aaa7824 */ /* 0x040fe200078e020b */
[----:B------:R-:W-:Y:S01]  /*2d10*/  SHF.R.S32.HI R18, RZ, 0x1f, R127 ;  /* 0x0000001fff127819 */ /* 0x000fe2000001147f */
[----:B------:R-:W-:Y:S01]  /*2d20*/  IMAD.SHL.U32 R10, R10, 0x8, RZ ;  /* 0x000000080a0a7824 */ /* 0x000fe200078e00ff */
[----:B------:R-:W-:Y:S01]  /*2d30*/  LOP3.LUT R5, R6, R5, RZ, 0x3c, !PT ;  /* 0x0000000506057212 */ /* 0x000fe200078e3cff */
[----:B-1----:R-:W-:Y:S01]  /*2d40*/  IMAD R19, R19, R132, RZ ;  /* 0x0000008413137224 */ /* 0x002fe200078e02ff */
[----:B------:R-:W-:Y:S01]  /*2d50*/  SHF.R.S32.HI R6, RZ, 0x1f, R183 ;  /* 0x0000001fff067819 */ /* 0x000fe200000114b7 */
[----:B------:R-:W-:Y:S01]  /*2d60*/  ULDC UR5, c[0x0][0x2e8] ;  /* 0x0000ba0000057ab9 */ /* 0x000fe20000000800 */
[-C--:B------:R-:W-:Y:S01]  /*2d70*/  LEA.HI R0, R18, R127.reuse, RZ, 0x3 ;  /* 0x0000007f12007211 */ /* 0x080fe200078f18ff */
[----:B------:R-:W-:Y:S01]  /*2d80*/  IMAD.U32 R170, R170, 0x20, R5 ;  /* 0x00000020aaaa7824 */ /* 0x000fe200078e0005 */
[----:B------:R-:W-:Y:S01]  /*2d90*/  LEA.HI R16, R127, R127, RZ, 0x1 ;  /* 0x0000007f7f107211 */ /* 0x000fe200078f08ff */
[----:B------:R-:W-:Y:S01]  /*2da0*/  IMAD R6, R6, UR6, RZ ;  /* 0x0000000606067c24 */ /* 0x000fe2000f8e02ff */
[----:B------:R-:W-:Y:S01]  /*2db0*/  ISETP.GE.AND P4, PT, R24, R17, PT ;  /* 0x000000111800720c */ /* 0x000fe20003f86270 */
[----:B------:R-:W-:Y:S01]  /*2dc0*/  IMAD.SHL.U32 R0, R0, 0x20, RZ ;  /* 0x0000002000007824 */ /* 0x000fe200078e00ff */
[----:B--2---:R-:W-:Y:S01]  /*2dd0*/  LEA R8, P0, R12, R8, 0x2 ;  /* 0x000000080c087211 */ /* 0x004fe200078010ff */
[----:B------:R-:W-:Y:S01]  /*2de0*/  IMAD R6, R183, UR7, R6 ;  /* 0x00000007b7067c24 */ /* 0x000fe2000f8e0206 */
[----:B------:R-:W-:Y:S01]  /*2df0*/  SHF.R.S32.HI R17, RZ, 0x1, R16 ;  /* 0x00000001ff117819 */ /* 0x000fe20000011410 */
[----:B------:R-:W-:Y:S01]  /*2e00*/  IMAD R19, R122, R133, R19 ;  /* 0x000000857a137224 */ /* 0x000fe200078e0213 */
[----:B------:R-:W-:Y:S01]  /*2e10*/  LOP3.LUT R124, R0, 0xffffff00, RZ, 0xc0, !PT ;  /* 0xffffff00007c7812 */ /* 0x000fe200078ec0ff */
[----:B------:R-:W-:Y:S01]  /*2e20*/  IMAD.IADD R6, R13, 0x1, R6 ;  /* 0x000000010d067824 */ /* 0x000fe200078e0206 */
[----:B------:R-:W-:Y:S01]  /*2e30*/  SHF.R.S32.HI R4, RZ, 0x1f, R16 ;  /* 0x0000001fff047819 */ /* 0x000fe20000011410 */
[----:B------:R-:W-:Y:S01]  /*2e40*/  IMAD.WIDE.U32 R122, R122, R132, R14 ;  /* 0x000000847a7a7225 */ /* 0x000fe200078e000e */
[----:B------:R-:W-:Y:S01]  /*2e50*/  LOP3.LUT R16, R16, 0x7fffffe, RZ, 0xc0, !PT ;  /* 0x07fffffe10107812 */ /* 0x000fe200078ec0ff */
[----:B------:R-:W-:Y:S01]  /*2e60*/  ULDC.64 UR6, c[0x0][0x220] ;  /* 0x0000880000067ab9 */ /* 0x000fe20000000a00 */
[----:B------:R-:W-:-:S02]  /*2e70*/  LEA.HI.X R9, R12, R9, R6, 0x2, P0 ;  /* 0x000000090c097211 */ /* 0x000fc400000f1406 */
[----:B------:R-:W-:Y:S01]  /*2e80*/  LEA.HI R4, R4, R17, RZ, 0x2 ;  /* 0x0000001104047211 */ /* 0x000fe200078f10ff */
[----:B------:R-:W-:Y:S02]  /*2e90*/  IMAD.IADD R127, R127, 0x1, -R16 ;  /* 0x000000017f7f7824 */ /* 0x000fe400078e0a10 */
[----:B------:R1:W5:Y:S01]  /*2ea0*/  LDG.E R0, desc[UR12][R8.64] ;  /* 0x0000000c08007981 */ /* 0x000362000c1e1900 */
[----:B------:R-:W-:Y:S01]  /*2eb0*/  LOP3.LUT R4, R4, 0xfffffffc, RZ, 0xc0, !PT ;  /* 0xfffffffc04047812 */ /* 0x000fe200078ec0ff */
[----:B------:R-:W-:Y:S04]  /*2ec0*/  BAR.SYNC.DEFER_BLOCKING 0x0 ;  /* 0x0000000000007b1d */ /* 0x000fe80000010000 */
[----:B------:R-:W-:-:S04]  /*2ed0*/  IMAD.IADD R4, R17, 0x1, -R4 ;  /* 0x0000000111047824 */ /* 0x000fc800078e0a04 */
[----:B------:R-:W-:-:S05]  /*2ee0*/  IMAD.SHL.U32 R16, R4, 0x40, RZ ;  /* 0x0000004004107824 */ /* 0x000fca00078e00ff */
[----:B------:R-:W-:-:S04]  /*2ef0*/  LOP3.LUT R11, R16, 0xc0, RZ, 0xc0, !PT ;  /* 0x000000c0100b7812 */ /* 0x000fc800078ec0ff */
[----:B------:R-:W-:Y:S02]  /*2f00*/  LOP3.LUT R5, R11, 0x8, R10, 0xf8, !PT ;  /* 0x000000080b057812 */ /* 0x000fe400078ef80a */
[----:B------:R-:W-:-:S04]  /*2f10*/  SHF.R.U32.HI R10, RZ, 0x3, R11 ;  /* 0x00000003ff0a7819 */ /* 0x000fc8000001160b */
[----:B------:R-:W-:Y:S01]  /*2f20*/  LOP3.LUT R5, R5, R10, RZ, 0x3c, !PT ;  /* 0x0000000a05057212 */ /* 0x000fe200078e3cff */
[----:B------:R-:W-:Y:S01]  /*2f30*/  IMAD R10, R129, 0x200, R124 ;  /* 0x00000200810a7824 */ /* 0x000fe200078e027c */
[----:B------:R1:W-:Y:S04]  /*2f40*/  @P1 STS [R179+0x9000], RZ ;  /* 0x009000ffb3001388 */ /* 0x0003e80000000800 */
[----:B------:R1:W-:Y:S04]  /*2f50*/  @P1 STS [R179+0x9004], RZ ;  /* 0x009004ffb3001388 */ /* 0x0003e80000000800 */
        /* <DEDUP_REMOVED lines=39> */
.L_x_2890:
[----:B------:R-:W-:Y:S05]  /*31d0*/  BSYNC B0 ;  /* 0x0000000000007941 */ /* 0x000fea0003800000 */
.L_x_2889:
        /* <DEDUP_REMOVED lines=31> */
.L_x_2892:
[----:B------:R-:W-:Y:S05]  /*33d0*/  BSYNC B0 ;  /* 0x0000000000007941 */ /* 0x000fea0003800000 */
.L_x_2891:
        /* <DEDUP_REMOVED lines=33> */
.L_x_2894:
[----:B------:R-:W-:Y:S05]  /*35f0*/  BSYNC B0 ;  /* 0x0000000000007941 */ /* 0x000fea0003800000 */
.L_x_2893:
        /* <DEDUP_REMOVED lines=36> */
.L_x_2896:
[----:B------:R-:W-:Y:S05]  /*3840*/  BSYNC B0 ;  /* 0x0000000000007941 */ /* 0x000fea0003800000 */
.L_x_2895:
[----:B------:R-:W-:Y:S01]  /*3850*/  LDSM.16.M88.4 R84, [R171] ;  /* 0x00000000ab54783b */ /* 0x000fe20000000200 */
[----:B------:R-:W-:Y:S01]  /*3860*/  LOP3.LUT P0, RZ, R3, 0x2, RZ, 0xc0, !PT ;  /* 0x0000000203ff7812 */ /* 0x000fe2000780c0ff */
[----:B------:R-:W-:Y:S01]  /*3870*/  IMAD.MOV.U32 R3, RZ, RZ, 0x20 ;  /* 0x00000020ff037424 */ /* 0x000fe200078e00ff */
[----:B------:R-:W-:Y:S01]  /*3880*/  LOP3.LUT P1, RZ, R4, 0x2, RZ, 0xc0, !PT ;  /* 0x0000000204ff7812 */ /* 0x000fe2000782c0ff */
[----:B------:R-:W1:Y:S01]  /*3890*/  LDSM.16.M88.4 R60, [R170+0x3000] ;  /* 0x00300000aa3c783b */ /* 0x000e620000000200 */
[----:B------:R-:W-:Y:S01]  /*38a0*/  IMAD.MOV.U32 R4, RZ, RZ, 0x10 ;  /* 0x00000010ff047424 */ /* 0x000fe200078e00ff */
[----:B------:R-:W-:Y:S01]  /*38b0*/  ULDC UR10, c[0x0][0x39c] ;  /* 0x0000e700000a7ab9 */ /* 0x000fe20000000800 */
[----:B------:R-:W-:Y:S01]  /*38c0*/  SEL R3, R3, 0xffffffe0, !P0 ;  /* 0xffffffe003037807 */ /* 0x000fe20004000000 */
[----:B------:R-:W4:Y:S01]  /*38d0*/  LDSM.16.M88.4 R52, [R170+0x3400] ;  /* 0x00340000aa34783b */ /* 0x000f220000000200 */
[----:B------:R-:W-:Y:S01]  /*38e0*/  IMAD R129, R129, 0x10, R131 ;  /* 0x0000001081817824 */ /* 0x000fe200078e0283 */
[----:B------:R-:W-:Y:S01]  /*38f0*/  SEL R4, R4, 0xfffffff0, !P1 ;  /* 0xfffffff004047807 */ /* 0x000fe20004800000 */
[----:B------:R-:W-:Y:S01]  /*3900*/  IMAD.SHL.U32 R187, R7, 0x2, RZ ;  /* 0x0000000207bb7824 */ /* 0x000fe200078e00ff */
[----:B------:R-:W4:Y:S01]  /*3910*/  LDSM.16.M88.4 R44, [R170+0x3800] ;  /* 0x00380000aa2c783b */ /* 0x000f220000000200 */
[----:B------:R-:W-:-:S02]  /*3920*/  IMAD.IADD R119, R170, 0x1, R3 ;  /* 0x00000001aa777824 */ /* 0x000fc400078e0203 */
[----:B--2--5:R-:W-:Y:S01]  /*3930*/  FMUL.FTZ R0, R0, R121 ;  /* 0x0000007900007220 */ /* 0x024fe20000410000 */
[----:B------:R-:W-:Y:S01]  /*3940*/  IMAD R169, R4, 0x2, R171 ;  /* 0x0000000204a97824 */ /* 0x000fe200078e02ab */
[----:B------:R-:W2:Y:S01]  /*3950*/  LDSM.16.M88.4 R36, [R170+0x3c00] ;  /* 0x003c0000aa24783b */ /* 0x000ea20000000200 */
[----:B------:R-:W-:Y:S01]  /*3960*/  LOP3.LUT R187, R187, 0x6, RZ, 0xc0, !PT ;  /* 0x00000006bbbb7812 */ /* 0x000fe200078ec0ff */
[----:B------:R-:W-:Y:S02]  /*3970*/  IMAD R124, R127, 0x20, R124 ;  /* 0x000000207f7c7824 */ /* 0x000fe400078e027c */
[----:B------:R-:W2:Y:S02]  /*3980*/  LDSM.16.M88.4 R28, [R170+0x4000] ;  /* 0x00400000aa1c783b */ /* 0x000ea40000000200 */
[----:B------:R-:W-:Y:S02]  /*3990*/  IMAD.IADD R5, R5, 0x1, R124 ;  /* 0x0000000105057824 */ /* 0x000fe400078e027c */
[----:B------:R-:W2:Y:S04]  /*39a0*/  LDSM.16.M88.4 R20, [R170+0x4400] ;  /* 0x00440000aa14783b */ /* 0x000ea80000000200 */
[----:B------:R-:W2:Y:S04]  /*39b0*/  LDSM.16.M88.4 R92, [R170+0x4800] ;  /* 0x00480000aa5c783b */ /* 0x000ea80000000200 */
[----:B------:R-:W2:Y:S04]  /*39c0*/  LDSM.16.M88.4 R64, [R170+0x4c00] ;  /* 0x004c0000aa40783b */ /* 0x000ea80000000200 */
[----:B------:R-:W-:Y:S04]  /*39d0*/  LDSM.16.M88.4 R100, [R169] ;  /* 0x00000000a964783b */ /* 0x000fe80000000200 */
[----:B------:R-:W2:Y:S04]  /*39e0*/  LDSM.16.M88.4 R72, [R119+0x3000] ;  /* 0x003000007748783b */ /* 0x000ea80000000200 */
[----:B------:R-:W2:Y:S01]  /*39f0*/  LDSM.16.M88.4 R16, [R119+0x3800] ;  /* 0x003800007710783b */ /* 0x000ea20000000200 */
[C---:B-1-3--:R-:W-:Y:S03]  /*3a00*/  HMMA.16816.F32.BF16 R8, R84.reuse, R60, RZ ;  /* 0x0000003c5408723c */ /* 0x04afe600000418ff */
[----:B------:R-:W1:Y:S03]  /*3a10*/  LDSM.16.M88.4 R12, [R119+0x3c00] ;  /* 0x003c0000770c783b */ /* 0x000e660000000200 */
[C---:B------:R-:W-:Y:S01]  /*3a20*/  HMMA.16816.F32.BF16 R60, R84.reuse, R62, RZ ;  /* 0x0000003e543c723c */ /* 0x040fe200000418ff */
[----:B------:R-:W3:Y:S04]  /*3a30*/  LDSM.16.M88.4 R68, [R119+0x3400] ;  /* 0x003400007744783b */ /* 0x000ee80000000200 */
[----:B------:R-:W-:Y:S01]  /*3a40*/  LDSM.16.M88.4 R80, [R119+0x4400] ;  /* 0x004400007750783b */ /* 0x000fe20000000200 */
[C---:B----4-:R-:W-:Y:S03]  /*3a50*/  HMMA.16816.F32.BF16 R56, R84.reuse, R52, RZ ;  /* 0x000000345438723c */ /* 0x050fe600000418ff */
[----:B------:R-:W-:Y:S03]  /*3a60*/  LDSM.16.M88.4 R108, [R171+0x1000] ;  /* 0x00100000ab6c783b */ /* 0x000fe60000000200 */
[C---:B------:R-:W-:Y:S01]  /*3a70*/  HMMA.16816.F32.BF16 R48, R84.reuse, R44, RZ ;  /* 0x0000002c5430723c */ /* 0x040fe200000418ff */
        /* <DEDUP_REMOVED lines=32> */
[C---:B------:R-:W-:Y:S06]  /*3c80*/  HMMA.16816.F32.BF16 R24, R100.reuse, R80, R24 ;  /* 0x000000506418723c */ /* 0x040fec0000041818 */
[----:B------:R-:W-:Y:S01]  /*3c90*/  HMMA.16816.F32.BF16 R20, R100, R82, R20 ;  /* 0x000000526414723c */ /* 0x000fe20000041814 */
[----:B------:R-:W-:Y:S05]  /*3ca0*/  LDSM.16.M88.4 R80, [R169+0x1000] ;  /* 0x00100000a950783b */ /* 0x000fea0000000200 */
[C---:B------:R-:W-:Y:S06]  /*3cb0*/  HMMA.16816.F32.BF16 R8, R108.reuse, R76, R8 ;  /* 0x0000004c6c08723c */ /* 0x040fec0000041808 */
[----:B------:R-:W-:Y:S01]  /*3cc0*/  HMMA.16816.F32.BF16 R60, R108, R78, R60 ;  /* 0x0000004e6c3c723c */ /* 0x000fe2000004183c */
        /* <DEDUP_REMOVED lines=20> */
[C---:B------:R-:W-:Y:S06]  /*3e10*/  HMMA.16816.F32.BF16 R32, R108.reuse, R68, R32 ;  /* 0x000000446c20723c */ /* 0x040fec0000041820 */
[----:B------:R-:W-:Y:S01]  /*3e20*/  HMMA.16816.F32.BF16 R28, R108, R70, R28 ;  /* 0x000000466c1c723c */ /* 0x000fe2000004181c */
[----:B------:R-:W2:Y:S05]  /*3e30*/  LDSM.16.M88.4 R68, [R119+0x5c00] ;  /* 0x005c00007744783b */ /* 0x000eaa0000000200 */
[C---:B---3--:R-:W-:Y:S06]  /*3e40*/  HMMA.16816.F32.BF16 R56, R80.reuse, R76, R56 ;  /* 0x0000004c5038723c */ /* 0x048fec0000041838 */
        /* <DEDUP_REMOVED lines=32> */
[----:B------:R-:W-:Y:S01]  /*4050*/  FMUL.FTZ R60, R60, UR10 ;  /* 0x0000000a3c3c7c20 */ /* 0x000fe20008410000 */
[----:B------:R-:W-:Y:S01]  /*4060*/  HMMA.16816.F32.BF16 R44, R16, R66, R44 ;  /* 0x00000042102c723c */ /* 0x000fe2000004182c */
[----:B------:R-:W1:Y:S05]  /*4070*/  LDSM.16.M88.4 R64, [R170+0x8400] ;  /* 0x00840000aa40783b */ /* 0x000e6a0000000200 */
[----:B------:R-:W-:Y:S01]  /*4080*/  HMMA.16816.F32.BF16 R8, R84, R100, R8 ;  /* 0x000000645408723c */ /* 0x000fe20000041808 */
[----:B------:R4:W-:Y:S05]  /*4090*/  MUFU.TANH R101, R60 ;  /* 0x0000003c00657308 */ /* 0x0009ea0000002400 */
[C---:B--2---:R-:W-:Y:S06]  /*40a0*/  HMMA.16816.F32.BF16 R40, R16.reuse, R68, R40 ;  /* 0x000000441028723c */ /* 0x044fec0000041828 */
[----:B------:R-:W-:Y:S01]  /*40b0*/  HMMA.16816.F32.BF16 R36, R16, R70, R36 ;  /* 0x000000461024723c */ /* 0x000fe20000041824 */
[----:B------:R-:W-:-:S05]  /*40c0*/  FMUL.FTZ R69, R61, UR10 ;  /* 0x0000000a3d457c20 */ /* 0x000fca0008410000 */
[----:B---3--:R-:W-:Y:S01]  /*40d0*/  HMMA.16816.F32.BF16 R32, R16, R76, R32 ;  /* 0x0000004c1020723c */ /* 0x008fe20000041820 */
[----:B------:R-:W-:Y:S01]  /*40e0*/  FMUL.FTZ R71, R62, UR10 ;  /* 0x0000000a3e477c20 */ /* 0x000fe20008410000 */
[----:B------:R-:W-:Y:S04]  /*40f0*/  MUFU.TANH R69, R69 ;  /* 0x0000004500457308 */ /* 0x000fe80000002400 */
[----:B------:R-:W-:Y:S01]  /*4100*/  HMMA.16816.F32.BF16 R56, R84, R12, R56 ;  /* 0x0000000c5438723c */ /* 0x000fe20000041838 */
[----:B------:R-:W-:Y:S01]  /*4110*/  FMUL.FTZ R77, R63, UR10 ;  /* 0x0000000a3f4d7c20 */ /* 0x000fe20008410000 */
[----:B------:R-:W-:Y:S01]  /*4120*/  FMUL.FTZ R3, R8, UR10 ;  /* 0x0000000a08037c20 */ /* 0x000fe20008410000 */
[----:B----4-:R-:W2:Y:S01]  /*4130*/  LDSM.16.M88.4 R60, [R170+0x8c00] ;  /* 0x008c0000aa3c783b */ /* 0x010ea20000000200 */
[----:B------:R-:W-:Y:S01]  /*4140*/  LOP3.LUT R8, R128, 0xffffffe0, RZ, 0xc0, !PT ;  /* 0xffffffe080087812 */ /* 0x000fe200078ec0ff */
[----:B------:R-:W-:Y:S01]  /*4150*/  FMUL.FTZ R9, R9, UR10 ;  /* 0x0000000a09097c20 */ /* 0x000fe20008410000 */
[----:B------:R-:W-:Y:S01]  /*4160*/  HMMA.16816.F32.BF16 R24, R80, R104, R24 ;  /* 0x000000685018723c */ /* 0x000fe20000041818 */
[----:B------:R-:W-:Y:S01]  /*4170*/  FMUL.FTZ R11, R11, UR10 ;  /* 0x0000000a0b0b7c20 */ /* 0x000fe20008410000 */
[----:B------:R-:W-:Y:S01]  /*4180*/  MUFU.TANH R71, R71 ;  /* 0x0000004700477308 */ /* 0x000fe20000002400 */
[----:B------:R-:W-:-:S02]  /*4190*/  IMAD.IADD R8, R7, 0x1, -R8 ;  /* 0x0000000107087824 */ /* 0x000fc400078e0a08 */
[----:B------:R-:W-:Y:S01]  /*41a0*/  FMUL.FTZ R10, R10, UR10 ;  /* 0x0000000a0a0a7c20 */ /* 0x000fe20008410000 */
[C---:B------:R-:W-:Y:S04]  /*41b0*/  HMMA.16816.F32.BF16 R20, R80.reuse, R106, R20 ;  /* 0x0000006a5014723c */ /* 0x040fe80000041814 */
[----:B------:R-:W3:Y:S02]  /*41c0*/  MUFU.TANH R9, R9 ;  /* 0x0000000900097308 */ /* 0x000ee40000002400 */
[C---:B------:R-:W-:Y:S06]  /*41d0*/  HMMA.16816.F32.BF16 R96, R80.reuse, R112, R96 ;  /* 0x000000705060723c */ /* 0x040fec0000041860 */
[----:B------:R-:W-:Y:S01]  /*41e0*/  HMMA.16816.F32.BF16 R92, R80, R114, R92 ;  /* 0x00000072505c723c */ /* 0x000fe2000004185c */
[----:B------:R-:W4:Y:S01]  /*41f0*/  LDSM.16.M88.4 R80, [R119+0x7800] ;  /* 0x007800007750783b */ /* 0x000f220000000200 */
[----:B------:R-:W-:Y:S01]  /*4200*/  FMUL.FTZ R56, R56, UR10 ;  /* 0x0000000a38387c20 */ /* 0x000fe20008410000 */
[----:B------:R-:W-:Y:S01]  /*4210*/  FMUL.FTZ R57, R57, UR10 ;  /* 0x0000000a39397c20 */ /* 0x000fe20008410000 */
[----:B------:R-:W3:Y:S02]  /*4220*/  MUFU.TANH R11, R11 ;  /* 0x0000000b000b7308 */ /* 0x000ee40000002400 */
[----:B------:R-:W-:Y:S01]  /*4230*/  HMMA.16816.F32.BF16 R52, R84, R14, R52 ;  /* 0x0000000e5434723c */ /* 0x000fe20000041834 */
[----:B------:R-:W3:Y:S05]  /*4240*/  LDSM.16.M88.4 R12, [R119+0x7c00] ;  /* 0x007c0000770c783b */ /* 0x000eea0000000200 */
[C---:B------:R-:W-:Y:S01]  /*4250*/  HMMA.16816.F32.BF16 R28, R16.reuse, R78, R28 ;  /* 0x0000004e101c723c */ /* 0x040fe2000004181c */
[----:B------:R-:W-:Y:S05]  /*4260*/  MUFU.TANH R79, R56 ;  /* 0x00000038004f7308 */ /* 0x000fea0000002400 */
[C---:B-1----:R-:W-:Y:S03]  /*4270*/  HMMA.16816.F32.BF16 R24, R16.reuse, R64, R24 ;  /* 0x000000401018723c */ /* 0x042fe60000041818 */
[----:B------:R1:W-:Y:S03]  /*4280*/  MUFU.TANH R65, R57 ;  /* 0x0000003900417308 */ /* 0x0003e60000002400 */
[C---:B------:R-:W-:Y:S05]  /*4290*/  HMMA.16816.F32.BF16 R20, R16.reuse, R66, R20 ;  /* 0x000000421014723c */ /* 0x040fea0000041814 */
[----:B------:R-:W3:Y:S01]  /*42a0*/  MUFU.TANH R77, R77 ;  /* 0x0000004d004d7308 */ /* 0x000ee20000002400 */
[----:B------:R-:W-:Y:S01]  /*42b0*/  HMMA.16816.F32.BF16 R96, R16, R72, R96 ;  /* 0x000000481060723c */ /* 0x000fe20000041860 */
[----:B------:R-:W-:Y:S01]  /*42c0*/  FMUL.FTZ R67, R58, UR10 ;  /* 0x0000000a3a437c20 */ /* 0x000fe20008410000 */
[----:B------:R-:W-:Y:S01]  /*42d0*/  FMUL.FTZ R52, R52, UR10 ;  /* 0x0000000a34347c20 */ /* 0x000fe20008410000 */
[----:B------:R-:W-:-:S03]  /*42e0*/  FMUL.FTZ R53, R53, UR10 ;  /* 0x0000000a35357c20 */ /* 0x000fc60008410000 */
[C---:B------:R-:W-:Y:S01]  /*42f0*/  HMMA.16816.F32.BF16 R92, R16.reuse, R74, R92 ;  /* 0x0000004a105c723c */ /* 0x040fe2000004185c */
[----:B------:R-:W-:Y:S01]  /*4300*/  FMUL.FTZ R73, R59, UR10 ;  /* 0x0000000a3b497c20 */ /* 0x000fe20008410000 */
[----:B------:R-:W-:Y:S01]  /*4310*/  MUFU.TANH R75, R53 ;  /* 0x00000035004b7308 */ /* 0x000fe20000002400 */
[----:B-1----:R-:W1:Y:S03]  /*4320*/  LDSM.16.M88.4 R56, [R119+0x8000] ;  /* 0x008000007738783b */ /* 0x002e660000000200 */
[C---:B--2---:R-:W-:Y:S04]  /*4330*/  HMMA.16816.F32.BF16 R88, R16.reuse, R60, R88 ;  /* 0x0000003c1058723c */ /* 0x044fe80000041858 */
[----:B------:R-:W2:Y:S02]  /*4340*/  MUFU.TANH R67, R67 ;  /* 0x0000004300437308 */ /* 0x000ea40000002400 */
[----:B------:R-:W-:Y:S01]  /*4350*/  HMMA.16816.F32.BF16 R108, R16, R62, R108 ;  /* 0x0000003e106c723c */ /* 0x000fe2000004186c */
[----:B------:R-:W2:Y:S01]  /*4360*/  LDSM.16.M88.4 R16, [R119+0x8400] ;  /* 0x008400007710783b */ /* 0x000ea20000000200 */
[----:B------:R-:W-:-:S04]  /*4370*/  FMUL.FTZ R61, R54, UR10 ;  /* 0x0000000a363d7c20 */ /* 0x000fc80008410000 */
[C---:B----4-:R-:W-:Y:S01]  /*4380*/  HMMA.16816.F32.BF16 R44, R84.reuse, R82, R44 ;  /* 0x00000052542c723c */ /* 0x050fe2000004182c */
[----:B------:R-:W-:Y:S01]  /*4390*/  FMUL.FTZ R63, R55, UR10 ;  /* 0x0000000a373f7c20 */ /* 0x000fe20008410000 */
[----:B------:R-:W-:Y:S04]  /*43a0*/  MUFU.TANH R61, R61 ;  /* 0x0000003d003d7308 */ /* 0x000fe80000002400 */
[C---:B---3--:R-:W-:Y:S04]  /*43b0*/  HMMA.16816.F32.BF16 R40, R84.reuse, R12, R40 ;  /* 0x0000000c5428723c */ /* 0x048fe80000041828 */
[----:B------:R-:W3:Y:S02]  /*43c0*/  MUFU.TANH R73, R73 ;  /* 0x0000004900497308 */ /* 0x000ee40000002400 */
[C---:B------:R-:W-:Y:S01]  /*43d0*/  HMMA.16816.F32.BF16 R36, R84.reuse, R14, R36 ;  /* 0x0000000e5424723c */ /* 0x040fe20000041824 */
[----:B------:R-:W4:Y:S05]  /*43e0*/  LDSM.16.M88.4 R12, [R119+0x8c00] ;  /* 0x008c0000770c783b */ /* 0x000f2a0000000200 */
[C---:B------:R-:W-:Y:S01]  /*43f0*/  HMMA.16816.F32.BF16 R48, R84.reuse, R80, R48 ;  /* 0x000000505430723c */ /* 0x040fe20000041830 */
[----:B------:R3:W4:Y:S05]  /*4400*/  MUFU.TANH R81, R52 ;  /* 0x0000003400517308 */ /* 0x00072a0000002400 */
[----:B------:R-:W-:Y:S01]  /*4410*/  FMUL.FTZ R44, R44, UR10 ;  /* 0x0000000a2c2c7c20 */ /* 0x000fe20008410000 */
[C---:B-1----:R-:W-:Y:S02]  /*4420*/  HMMA.16816.F32.BF16 R32, R84.reuse, R56, R32 ;  /* 0x000000385420723c */ /* 0x042fe40000041820 */
[----:B------:R-:W1:Y:S03]  /*4430*/  MUFU.TANH R63, R63 ;  /* 0x0000003f003f7308 */ /* 0x000e660000002400 */
[----:B------:R-:W-:Y:S01]  /*4440*/  FMUL.FTZ R40, R40, UR10 ;  /* 0x0000000a28287c20 */ /* 0x000fe20008410000 */
[----:B------:R-:W-:Y:S01]  /*4450*/  HMMA.16816.F32.BF16 R28, R84, R58, R28 ;  /* 0x0000003a541c723c */ /* 0x000fe2000004181c */
[----:B------:R-:W-:Y:S01]  /*4460*/  FMUL.FTZ R43, R43, UR10 ;  /* 0x0000000a2b2b7c20 */ /* 0x000fe20008410000 */
[----:B------:R-:W-:-:S02]  /*4470*/  FMUL.FTZ R41, R41, UR10 ;  /* 0x0000000a29297c20 */ /* 0x000fc40008410000 */
[----:B------:R-:W-:Y:S01]  /*4480*/  MUFU.TANH R57, R44 ;  /* 0x0000002c00397308 */ /* 0x000fe20000002400 */
[----:B---3--:R-:W3:Y:S01]  /*4490*/  LDSM.16.M88.4 R52, [R119+0x8800] ;  /* 0x008800007734783b */ /* 0x008ee20000000200 */
[----:B--2---:R-:W-:Y:S01]  /*44a0*/  HMMA.16816.F32.BF16 R24, R84, R16, R24 ;  /* 0x000000105418723c */ /* 0x004fe20000041818 */
[----:B------:R-:W-:-:S04]  /*44b0*/  DEPBAR.LE SB0, 0x0 ;  /* 0x000080000000791a */ /* 0x000fc80000000000 */
[----:B------:R-:W-:Y:S01]  /*44c0*/  FMUL.FTZ R49, R49, UR10 ;  /* 0x0000000a31317c20 */ /* 0x000fe20008410000 */
[C---:B------:R-:W-:Y:S01]  /*44d0*/  HMMA.16816.F32.BF16 R20, R84.reuse, R18, R20 ;  /* 0x000000125414723c */ /* 0x040fe20000041814 */
[----:B------:R-:W-:Y:S01]  /*44e0*/  FMUL.FTZ R17, R45, UR10 ;  /* 0x0000000a2d117c20 */ /* 0x000fe20008410000 */
        /* <DEDUP_REMOVED lines=9> */
[C---:B----4-:R-:W-:Y:S01]  /*4580*/  HMMA.16816.F32.BF16 R88, R84.reuse, R12, R88 ;  /* 0x0000000c5458723c */ /* 0x050fe20000041858 */
[----:B------:R2:W-:Y:S01]  /*4590*/  MUFU.TANH R13, R40 ;  /* 0x00000028000d7308 */ /* 0x0005e20000002400 */
[----:B------:R-:W-:Y:S01]  /*45a0*/  FMUL.FTZ R16, R29, UR10 ;  /* 0x0000000a1d107c20 */ /* 0x000fe20008410000 */
[----:B------:R-:W-:Y:S01]  /*45b0*/  IADD3 R129, R129, 0x1, R186 ;  /* 0x0000000181817810 */ /* 0x000fe20007ffe0ba */
[----:B------:R-:W-:Y:S01]  /*45c0*/  FMUL.FTZ R19, R46, UR10 ;  /* 0x0000000a2e137c20 */ /* 0x000fe20008410000 */
[----:B------:R-:W-:Y:S01]  /*45d0*/  FMUL.FTZ R28, R28, UR10 ;  /* 0x0000000a1c1c7c20 */ /* 0x000fe20008410000 */
[----:B------:R-:W-:Y:S01]  /*45e0*/  HMMA.16816.F32.BF16 R108, R84, R14, R108 ;  /* 0x0000000e546c723c */ /* 0x000fe2000004186c */
[----:B------:R-:W-:Y:S01]  /*45f0*/  IADD3 R47, R125, R129, -R126 ;  /* 0x000000817d2f7210 */ /* 0x000fe20007ffe87e */
[----:B------:R-:W-:Y:S01]  /*4600*/  FMUL.FTZ R12, R42, UR10 ;  /* 0x0000000a2a0c7c20 */ /* 0x000fe20008410000 */
[----:B------:R-:W-:Y:S01]  /*4610*/  FMUL.FTZ R42, R33, UR10 ;  /* 0x0000000a212a7c20 */ /* 0x000fe20008410000 */
[----:B------:R-:W-:Y:S01]  /*4620*/  FMUL.FTZ R36, R26, UR10 ;  /* 0x0000000a1a247c20 */ /* 0x000fe20008410000 */
[----:B------:R-:W-:Y:S01]  /*4630*/  FMUL.FTZ R32, R24, UR10 ;  /* 0x0000000a18207c20 */ /* 0x000fe20008410000 */
[----:B------:R-:W-:-:S02]  /*4640*/  IMAD.IADD R118, R47, 0x1, R118 ;  /* 0x000000012f767824 */ /* 0x000fc400078e0276 */
[----:B------:R-:W-:Y:S01]  /*4650*/  FMUL.FTZ R15, R39, UR10 ;  /* 0x0000000a270f7c20 */ /* 0x000fe20008410000 */
[----:B------:R-:W-:Y:S01]  /*4660*/  FMUL.FTZ R39, R30, UR10 ;  /* 0x0000000a1e277c20 */ /* 0x000fe20008410000 */
[----:B------:R4:W-:Y:S01]  /*4670*/  MUFU.TANH R33, R12 ;  /* 0x0000000c00217308 */ /* 0x0009e20000002400 */
[----:B------:R-:W-:Y:S01]  /*4680*/  FMUL.FTZ R26, R20, UR10 ;  /* 0x0000000a141a7c20 */ /* 0x000fe20008410000 */
[----:B------:R-:W-:Y:S01]  /*4690*/  VIMNMX R137, R118, R125, PT ;  /* 0x0000007d76897248 */ /* 0x000fe20003fe0100 */
[----:B--2---:R-:W-:Y:S01]  /*46a0*/  FMUL.FTZ R40, R34, UR10 ;  /* 0x0000000a22287c20 */ /* 0x004fe20008410000 */
[----:B------:R-:W-:Y:S01]  /*46b0*/  FMUL.FTZ R34, R27, UR10 ;  /* 0x0000000a1b227c20 */ /* 0x000fe20008410000 */
[----:B------:R-:W-:Y:S01]  /*46c0*/  VIADDMNMX R136, R118, 0x8, R125, PT ;  /* 0x0000000876887846 */ /* 0x000fe2000380017d */
[----:B------:R-:W-:Y:S01]  /*46d0*/  FMUL.FTZ R24, R23, UR10 ;  /* 0x0000000a17187c20 */ /* 0x000fe20008410000 */
        /* <DEDUP_REMOVED lines=9> */
[----:B------:R-:W-:Y:S01]  /*4770*/  FMUL.FTZ R25, R21, UR10 ;  /* 0x0000000a15197c20 */ /* 0x000fe20008410000 */
[----:B----4-:R-:W-:Y:S01]  /*4780*/  FMUL.FTZ R12, R22, UR10 ;  /* 0x0000000a160c7c20 */ /* 0x010fe20008410000 */
[----:B------:R3:W-:Y:S01]  /*4790*/  MUFU.TANH R55, R15 ;  /* 0x0000000f00377308 */ /* 0x0007e20000002400 */
[----:B------:R-:W-:Y:S01]  /*47a0*/  FMUL.FTZ R108, R108, UR10 ;  /* 0x0000000a6c6c7c20 */ /* 0x000fe20008410000 */
[----:B------:R-:W-:Y:S01]  /*47b0*/  FMUL.FTZ R91, R91, UR10 ;  /* 0x0000000a5b5b7c20 */ /* 0x000fe20008410000 */
[----:B------:R-:W-:Y:S01]  /*47c0*/  FMUL.FTZ R88, R88, UR10 ;  /* 0x0000000a58587c20 */ /* 0x000fe20008410000 */
[----:B------:R-:W-:Y:S01]  /*47d0*/  FMUL.FTZ R90, R90, UR10 ;  /* 0x0000000a5a5a7c20 */ /* 0x000fe20008410000 */
[----:B------:R-:W-:Y:S01]  /*47e0*/  FMUL.FTZ R110, R110, UR10 ;  /* 0x0000000a6e6e7c20 */ /* 0x000fe20008410000 */
[----:B------:R-:W-:Y:S01]  /*47f0*/  FMUL.FTZ R109, R109, UR10 ;  /* 0x0000000a6d6d7c20 */ /* 0x000fe20008410000 */
[----:B--2---:R-:W-:Y:S01]  /*4800*/  IMAD.IADD R8, R2, 0x1, R187 ;  /* 0x0000000102087824 */ /* 0x004fe200078e02bb */
[----:B------:R-:W-:Y:S01]  /*4810*/  MUFU.TANH R49, R49 ;  /* 0x0000003100317308 */ /* 0x000fe20000002400 */
[----:B------:R-:W-:-:S02]  /*4820*/  FMUL.FTZ R111, R111, UR10 ;  /* 0x0000000a6f6f7c20 */ /* 0x000fc40008410000 */
[C---:B------:R-:W-:Y:S02]  /*4830*/  VIADD R30, R8.reuse, 0x1 ;  /* 0x00000001081e7836 */ /* 0x040fe40000000000 */
[----:B------:R-:W-:Y:S02]  /*4840*/  VIADD R20, R8, 0x8 ;  /* 0x0000000808147836 */ /* 0x000fe40000000000 */
[----:B------:R-:W-:Y:S01]  /*4850*/  FMUL.FTZ R98, R98, UR10 ;  /* 0x0000000a62627c20 */ /* 0x000fe20008410000 */
[----:B------:R-:W-:Y:S01]  /*4860*/  VIADD R22, R8, 0x9 ;  /* 0x0000000908167836 */ /* 0x000fe20000000000 */
[-C--:B------:R-:W-:Y:S01]  /*4870*/  ISETP.GE.AND P4, PT, R30, R137.reuse, PT ;  /* 0x000000891e00720c */ /* 0x080fe20003f86270 */
[----:B------:R-:W-:Y:S01]  /*4880*/  VIADD R7, R8, 0x10 ;  /* 0x0000001008077836 */ /* 0x000fe20000000000 */
[----:B------:R-:W-:Y:S01]  /*4890*/  ISETP.GE.AND P2, PT, R30, R136, PT ;  /* 0x000000881e00720c */ /* 0x000fe20003f46270 */
[----:B------:R-:W-:Y:S01]  /*48a0*/  VIADD R23, R8, 0x18 ;  /* 0x0000001808177836 */ /* 0x000fe20000000000 */
[----:B------:R-:W-:Y:S01]  /*48b0*/  I2FP.F32.S32 R30, R30 ;  /* 0x0000001e001e7245 */ /* 0x000fe20000201400 */
[----:B------:R-:W-:Y:S01]  /*48c0*/  MUFU.TANH R51, R51 ;  /* 0x0000003300337308 */ /* 0x000fe20000002400 */
[-C--:B------:R-:W-:Y:S01]  /*48d0*/  ISETP.GE.AND P3, PT, R20, R137.reuse, PT ;  /* 0x000000891400720c */ /* 0x080fe20003f66270 */
[----:B------:R-:W-:Y:S01]  /*48e0*/  VIADD R154, R8, 0x21 ;  /* 0x00000021089a7836 */ /* 0x000fe20000000000 */
[----:B------:R-:W-:Y:S01]  /*48f0*/  ISETP.GE.AND P0, PT, R20, R136, PT ;  /* 0x000000881400720c */ /* 0x000fe20003f06270 */
[C---:B------:R-:W-:Y:S01]  /*4900*/  FFMA.FTZ R29, R0.reuse, R30, R9 ;  /* 0x0000001e001d7223 */ /* 0x040fe20000010009 */
[----:B------:R-:W-:Y:S01]  /*4910*/  I2FP.F32.S32 R20, R20 ;  /* 0x0000001400147245 */ /* 0x000fe20000201400 */
[----:B------:R-:W-:Y:S01]  /*4920*/  FFMA.FTZ R30, R0, R30, R11 ;  /* 0x0000001e001e7223 */ /* 0x000fe2000001000b */
[CC--:B------:R-:W-:Y:S01]  /*4930*/  ISETP.GE.AND P5, PT, R22.reuse, R137.reuse, PT ;  /* 0x000000891600720c */ /* 0x0c0fe20003fa6270 */
[----:B------:R2:W-:Y:S01]  /*4940*/  MUFU.TANH R9, R42 ;  /* 0x0000002a00097308 */ /* 0x0005e20000002400 */
[----:B------:R-:W-:Y:S01]  /*4950*/  ISETP.GE.AND P1, PT, R22, R136, PT ;  /* 0x000000881600720c */ /* 0x000fe20003f26270 */
[C---:B------:R-:W-:Y:S01]  /*4960*/  FFMA.FTZ R21, R0.reuse, R20, R101 ;  /* 0x0000001400157223 */ /* 0x040fe20000010065 */
[----:B------:R-:W-:Y:S01]  /*4970*/  I2FP.F32.S32 R22, R22 ;  /* 0x0000001600167245 */ /* 0x000fe20000201400 */
[----:B------:R-:W-:Y:S01]  /*4980*/  FFMA.FTZ R20, R0, R20, R71 ;  /* 0x0000001400147223 */ /* 0x000fe20000010047 */
[----:B------:R-:W-:Y:S01]  /*4990*/  FSEL R29, R29, -INF , !P4 ;  /* 0xff8000001d1d7808 */ /* 0x000fe20006000000 */
[----:B------:R-:W-:Y:S01]  /*49a0*/  VIADD R140, R8, 0x39 ;  /* 0x00000039088c7836 */ /* 0x000fe20000000000 */
[----:B------:R-:W-:Y:S01]  /*49b0*/  FSEL R30, R30, -INF , !P2 ;  /* 0xff8000001e1e7808 */ /* 0x000fe20005000000 */
[CC--:B---3--:R-:W-:Y:S01]  /*49c0*/  FFMA.FTZ R15, R0.reuse, R22.reuse, R69 ;  /* 0x00000016000f7223 */ /* 0x0c8fe20000010045 */
[----:B------:R-:W-:Y:S01]  /*49d0*/  FFMA.FTZ R77, R0, R22, R77 ;  /* 0x00000016004d7223 */ /* 0x000fe2000001004d */
[C---:B------:R-:W-:Y:S01]  /*49e0*/  VIADD R22, R8.reuse, 0x11 ;  /* 0x0000001108167836 */ /* 0x040fe20000000000 */
[C---:B------:R-:W-:Y:S01]  /*49f0*/  ISETP.GE.AND P4, PT, R7.reuse, R137, PT ;  /* 0x000000890700720c */ /* 0x040fe20003f86270 */
[----:B------:R3:W-:Y:S01]  /*4a00*/  MUFU.TANH R59, R18 ;  /* 0x00000012003b7308 */ /* 0x0007e20000002400 */
[-C--:B------:R-:W-:Y:S01]  /*4a10*/  ISETP.GE.AND P2, PT, R7, R136.reuse, PT ;  /* 0x000000880700720c */ /* 0x080fe20003f46270 */
[----:B------:R-:W-:Y:S01]  /*4a20*/  VIADD R144, R8, 0x40 ;  /* 0x0000004008907836 */ /* 0x000fe20000000000 */
[----:B------:R-:W-:Y:S01]  /*4a30*/  I2FP.F32.S32 R7, R7 ;  /* 0x0000000700077245 */ /* 0x000fe20000201400 */
[----:B------:R-:W-:Y:S01]  /*4a40*/  FMUL.FTZ R96, R96, UR10 ;  /* 0x0000000a60607c20 */ /* 0x000fe20008410000 */
[----:B------:R-:W-:Y:S01]  /*4a50*/  FSEL R21, R21, -INF , !P3 ;  /* 0xff80000015157808 */ /* 0x000fe20005800000 */
[----:B------:R-:W-:Y:S01]  /*4a60*/  FMUL.FTZ R97, R97, UR10 ;  /* 0x0000000a61617c20 */ /* 0x000fe20008410000 */
[----:B------:R-:W-:Y:S01]  /*4a70*/  FSEL R20, R20, -INF , !P0 ;  /* 0xff80000014147808 */ /* 0x000fe20004000000 */
[----:B------:R-:W-:Y:S01]  /*4a80*/  FFMA.FTZ R79, R0, R7, R79 ;  /* 0x00000007004f7223 */ /* 0x000fe2000001004f */
[----:B--2---:R-:W-:Y:S01]  /*4a90*/  I2FP.F32.S32 R42, R23 ;  /* 0x00000017002a7245 */ /* 0x004fe20000201400 */
[----:B------:R-:W2:Y:S01]  /*4aa0*/  MUFU.TANH R83, R48 ;  /* 0x0000003000537308 */ /* 0x000ea20000002400 */
[----:B------:R-:W-:Y:S01]  /*4ab0*/  ISETP.GE.AND P3, PT, R22, R137, PT ;  /* 0x000000891600720c */ /* 0x000fe20003f66270 */
[----:B------:R-:W-:Y:S01]  /*4ac0*/  FFMA.FTZ R7, R0, R7, R67 ;  /* 0x0000000700077223 */ /* 0x000fe20000010043 */
[----:B------:R-:W-:Y:S01]  /*4ad0*/  ISETP.GE.AND P0, PT, R22, R136, PT ;  /* 0x000000881600720c */ /* 0x000fe20003f06270 */
[----:B------:R-:W-:Y:S01]  /*4ae0*/  FMUL.FTZ R99, R99, UR10 ;  /* 0x0000000a63637c20 */ /* 0x000fe20008410000 */
[----:B------:R-:W-:Y:S01]  /*4af0*/  I2FP.F32.S32 R22, R22 ;  /* 0x0000001600167245 */ /* 0x000fe20000201400 */
[----:B------:R-:W-:Y:S01]  /*4b00*/  FMUL.FTZ R93, R93, UR10 ;  /* 0x0000000a5d5d7c20 */ /* 0x000fe20008410000 */
[----:B------:R-:W-:Y:S01]  /*4b10*/  FSEL R15, R15, -INF , !P5 ;  /* 0xff8000000f0f7808 */ /* 0x000fe20006800000 */
[----:B------:R-:W4:Y:S01]  /*4b20*/  MUFU.TANH R103, R50 ;  /* 0x0000003200677308 */ /* 0x000f220000002400 */
[----:B---3--:R-:W-:Y:S01]  /*4b30*/  FSEL R18, R77, -INF , !P1 ;  /* 0xff8000004d127808 */ /* 0x008fe20004800000 */
[CC--:B------:R-:W-:Y:S01]  /*4b40*/  FFMA.FTZ R31, R0.reuse, R22.reuse, R65 ;  /* 0x00000016001f7223 */ /* 0x0c0fe20000010041 */
[CC--:B------:R-:W-:Y:S01]  /*4b50*/  ISETP.GE.AND P5, PT, R23.reuse, R137.reuse, PT ;  /* 0x000000891700720c */ /* 0x0c0fe20003fa6270 */
[C---:B------:R-:W-:Y:S01]  /*4b60*/  FFMA.FTZ R22, R0.reuse, R22, R73 ;  /* 0x0000001600167223 */ /* 0x040fe20000010049 */
[----:B------:R-:W-:Y:S01]  /*4b70*/  ISETP.GE.AND P1, PT, R23, R136, PT ;  /* 0x000000881700720c */ /* 0x000fe20003f26270 */
[CC--:B------:R-:W-:Y:S01]  /*4b80*/  FFMA.FTZ R23, R0.reuse, R42.reuse, R81 ;  /* 0x0000002a00177223 */ /* 0x0c0fe20000010051 */
[----:B------:R-:W-:Y:S01]  /*4b90*/  FFMA.FTZ R42, R0, R42, R61 ;  /* 0x0000002a002a7223 */ /* 0x000fe2000001003d */
[----:B------:R3:W-:Y:S01]  /*4ba0*/  MUFU.TANH R37, R43 ;  /* 0x0000002b00257308 */ /* 0x0007e20000002400 */
[----:B------:R-:W-:Y:S01]  /*4bb0*/  FSEL R31, R31, -INF , !P3 ;  /* 0xff8000001f1f7808 */ /* 0x000fe20005800000 */
[----:B------:R-:W-:Y:S01]  /*4bc0*/  FMUL.FTZ R95, R95, UR10 ;  /* 0x0000000a5f5f7c20 */ /* 0x000fe20008410000 */
[----:B------:R-:W-:Y:S01]  /*4bd0*/  FSEL R23, R23, -INF , !P5 ;  /* 0xff80000017177808 */ /* 0x000fe20006800000 */
[----:B------:R-:W-:Y:S01]  /*4be0*/  FMUL.FTZ R92, R92, UR10 ;  /* 0x0000000a5c5c7c20 */ /* 0x000fe20008410000 */
[----:B------:R-:W-:Y:S01]  /*4bf0*/  ISETP.GE.AND P5, PT, R154, R137, PT ;  /* 0x000000899a00720c */ /* 0x000fe20003fa6270 */
[----:B------:R-:W-:Y:S01]  /*4c00*/  FMUL.FTZ R94, R94, UR10 ;  /* 0x0000000a5e5e7c20 */ /* 0x000fe20008410000 */
[----:B------:R-:W-:Y:S01]  /*4c10*/  FSEL R22, R22, -INF , !P0 ;  /* 0xff80000016167808 */ /* 0x000fe20004000000 */
[----:B------:R1:W-:Y:S08]  /*4c20*/  MUFU.TANH R67, R28 ;  /* 0x0000001c00437308 */ /* 0x0003f00000002400 */
[----:B------:R2:W-:Y:S01]  /*4c30*/  MUFU.TANH R11, R40 ;  /* 0x00000028000b7308 */ /* 0x0005e20000002400 */
[----:B---3--:R-:W-:-:S07]  /*4c40*/  VIADD R43, R8, 0x19 ;  /* 0x00000019082b7836 */ /* 0x008fce0000000000 */
[----:B------:R-:W3:Y:S01]  /*4c50*/  MUFU.TANH R19, R19 ;  /* 0x0000001300137308 */ /* 0x000ee20000002400 */
[----:B-1----:R-:W-:Y:S02]  /*4c60*/  FSEL R28, R7, -INF , !P2 ;  /* 0xff800000071c7808 */ /* 0x002fe40005000000 */
[----:B------:R-:W-:Y:S02]  /*4c70*/  I2FP.F32.S32 R7, R43 ;  /* 0x0000002b00077245 */ /* 0x000fe40000201400 */
[----:B------:R-:W-:-:S03]  /*4c80*/  ISETP.GE.AND P2, PT, R43, R136, PT ;  /* 0x000000882b00720c */ /* 0x000fc60003f46270 */
[----:B------:R1:W-:Y:S01]  /*4c90*/  MUFU.TANH R61, R16 ;  /* 0x00000010003d7308 */ /* 0x0003e20000002400 */
[----:B--2---:R-:W-:Y:S02]  /*4ca0*/  VIADD R40, R8, 0x20 ;  /* 0x0000002008287836 */ /* 0x004fe40000000000 */
[----:B------:R-:W-:-:S03]  /*4cb0*/  FFMA.FTZ R63, R0, R7, R63 ;  /* 0x00000007003f7223 */ /* 0x000fc6000001003f */
[C---:B------:R-:W-:Y:S02]  /*4cc0*/  ISETP.GE.AND P3, PT, R40.reuse, R137, PT ;  /* 0x000000892800720c */ /* 0x040fe40003f66270 */
[----:B------:R2:W-:Y:S01]  /*4cd0*/  MUFU.TANH R69, R35 ;  /* 0x0000002300457308 */ /* 0x0005e20000002400 */
[----:B------:R-:W-:Y:S02]  /*4ce0*/  ISETP.GE.AND P0, PT, R40, R136, PT ;  /* 0x000000882800720c */ /* 0x000fe40003f06270 */
[----:B------:R-:W-:-:S05]  /*4cf0*/  I2FP.F32.S32 R40, R40 ;  /* 0x0000002800287245 */ /* 0x000fca0000201400 */
[----:B------:R-:W-:Y:S01]  /*4d00*/  MUFU.TANH R17, R17 ;  /* 0x0000001100117308 */ /* 0x000fe20000002400 */
[----:B-1----:R-:W-:Y:S01]  /*4d10*/  FSEL R16, R42, -INF , !P1 ;  /* 0xff8000002a107808 */ /* 0x002fe20004800000 */
[----:B------:R-:W-:Y:S01]  /*4d20*/  VIADD R42, R8, 0x30 ;  /* 0x00000030082a7836 */ /* 0x000fe20000000000 */
[----:B------:R-:W-:Y:S01]  /*4d30*/  ISETP.GE.AND P1, PT, R154, R136, PT ;  /* 0x000000889a00720c */ /* 0x000fe20003f26270 */
[C---:B------:R-:W-:Y:S01]  /*4d40*/  FFMA.FTZ R83, R0.reuse, R40, R83 ;  /* 0x0000002800537223 */ /* 0x040fe20000010053 */
[----:B------:R-:W-:Y:S01]  /*4d50*/  I2FP.F32.S32 R154, R154 ;  /* 0x0000009a009a7245 */ /* 0x000fe20000201400 */
[----:B----4-:R-:W-:Y:S01]  /*4d60*/  FFMA.FTZ R103, R0, R40, R103 ;  /* 0x0000002800677223 */ /* 0x010fe20000010067 */
[----:B------:R-:W-:Y:S01]  /*4d70*/  VIADD R40, R8, 0x29 ;  /* 0x0000002908287836 */ /* 0x000fe20000000000 */
[----:B------:R1:W-:Y:S01]  /*4d80*/  MUFU.TANH R65, R14 ;  /* 0x0000000e00417308 */ /* 0x0003e20000002400 */
[----:B--2---:R-:W-:Y:S01]  /*4d90*/  FSEL R35, R79, -INF , !P4 ;  /* 0xff8000004f237808 */ /* 0x004fe20006000000 */
[C---:B------:R-:W-:Y:S01]  /*4da0*/  FFMA.FTZ R151, R0.reuse, R154, R49 ;  /* 0x0000009a00977223 */ /* 0x040fe20000010031 */
[----:B------:R-:W-:Y:S01]  /*4db0*/  ISETP.GE.AND P4, PT, R43, R137, PT ;  /* 0x000000892b00720c */ /* 0x000fe20003f86270 */
[----:B------:R-:W-:Y:S01]  /*4dc0*/  FFMA.FTZ R43, R0, R7, R75 ;  /* 0x00000007002b7223 */ /* 0x000fe2000001004b */
[----:B------:R-:W-:-:S02]  /*4dd0*/  VIADD R7, R8, 0x28 ;  /* 0x0000002808077836 */ /* 0x000fc40000000000 */
[----:B------:R-:W-:Y:S01]  /*4de0*/  FFMA.FTZ R154, R0, R154, R51 ;  /* 0x0000009a009a7223 */ /* 0x000fe20000010033 */
[----:B------:R-:W-:Y:S01]  /*4df0*/  FSEL R153, R83, -INF , !P3 ;  /* 0xff80000053997808 */ /* 0x000fe20005800000 */
[----:B------:R-:W2:Y:S01]  /*4e00*/  MUFU.TANH R41, R41 ;  /* 0x0000002900297308 */ /* 0x000ea20000002400 */
[----:B------:R-:W-:Y:S02]  /*4e10*/  FSEL R43, R43, -INF , !P4 ;  /* 0xff8000002b2b7808 */ /* 0x000fe40006000000 */
[-C--:B------:R-:W-:Y:S02]  /*4e20*/  ISETP.GE.AND P4, PT, R7, R137.reuse, PT ;  /* 0x000000890700720c */ /* 0x080fe40003f86270 */
[----:B------:R-:W-:Y:S02]  /*4e30*/  ISETP.GE.AND P3, PT, R40, R137, PT ;  /* 0x000000892800720c */ /* 0x000fe40003f66270 */
[----:B------:R-:W-:Y:S01]  /*4e40*/  FSEL R151, R151, -INF , !P5 ;  /* 0xff80000097977808 */ /* 0x000fe20006800000 */
[----:B------:R4:W-:Y:S01]  /*4e50*/  MUFU.TANH R51, R38 ;  /* 0x0000002600337308 */ /* 0x0009e20000002400 */
[----:B-1----:R-:W-:-:S02]  /*4e60*/  FSEL R14, R63, -INF , !P2 ;  /* 0xff8000003f0e7808 */ /* 0x002fc40005000000 */
[-C--:B------:R-:W-:Y:S02]  /*4e70*/  ISETP.GE.AND P2, PT, R7, R136.reuse, PT ;  /* 0x000000880700720c */ /* 0x080fe40003f46270 */
[----:B------:R-:W-:Y:S02]  /*4e80*/  I2FP.F32.S32 R7, R7 ;  /* 0x0000000700077245 */ /* 0x000fe40000201400 */
[----:B------:R-:W-:Y:S01]  /*4e90*/  FSEL R154, R154, -INF , !P1 ;  /* 0xff8000009a9a7808 */ /* 0x000fe20004800000 */
[----:B------:R-:W1:Y:S01]  /*4ea0*/  MUFU.TANH R45, R45 ;  /* 0x0000002d002d7308 */ /* 0x000e620000002400 */
[----:B------:R-:W-:Y:S01]  /*4eb0*/  ISETP.GE.AND P5, PT, R42, R137, PT ;  /* 0x000000892a00720c */ /* 0x000fe20003fa6270 */
[CC--:B---3--:R-:W-:Y:S01]  /*4ec0*/  FFMA.FTZ R19, R0.reuse, R7.reuse, R19 ;  /* 0x0000000700137223 */ /* 0x0c8fe20000010013 */
[----:B------:R-:W-:Y:S01]  /*4ed0*/  FFMA.FTZ R57, R0, R7, R57 ;  /* 0x0000000700397223 */ /* 0x000fe20000010039 */
[----:B------:R-:W-:-:S03]  /*4ee0*/  ISETP.GE.AND P1, PT, R42, R136, PT ;  /* 0x000000882a00720c */ /* 0x000fc60003f26270 */
[----:B------:R-:W-:Y:S01]  /*4ef0*/  FSEL R56, R19, -INF , !P2 ;  /* 0xff80000013387808 */ /* 0x000fe20005000000 */
[----:B------:R-:W-:Y:S01]  /*4f00*/  MUFU.TANH R53, R53 ;  /* 0x0000003500357308 */ /* 0x000fe20000002400 */
[----:B----4-:R-:W-:Y:S02]  /*4f10*/  I2FP.F32.S32 R38, R42 ;  /* 0x0000002a00267245 */ /* 0x010fe40000201400 */
[----:B------:R-:W-:-:S03]  /*4f20*/  FSEL R149, R57, -INF , !P4 ;  /* 0xff80000039957808 */ /* 0x000fc60006000000 */
[CC--:B------:R-:W-:Y:S01]  /*4f30*/  FFMA.FTZ R131, R0.reuse, R38.reuse, R13 ;  /* 0x0000002600837223 */ /* 0x0c0fe2000001000d */
[----:B------:R-:W-:Y:S01]  /*4f40*/  FFMA.FTZ R33, R0, R38, R33 ;  /* 0x0000002600217223 */ /* 0x000fe20000010021 */
[----:B------:R3:W-:Y:S01]  /*4f50*/  MUFU.TANH R49, R32 ;  /* 0x0000002000317308 */ /* 0x0007e20000002400 */
[----:B------:R-:W-:Y:S02]  /*4f60*/  VIADD R38, R8, 0x31 ;  /* 0x0000003108267836 */ /* 0x000fe40000000000 */
[----:B------:R-:W-:Y:S02]  /*4f70*/  FSEL R131, R131, -INF , !P5 ;  /* 0xff80000083837808 */ /* 0x000fe40006800000 */
[----:B------:R-:W-:Y:S02]  /*4f80*/  FSEL R152, R33, -INF , !P1 ;  /* 0xff80000021987808 */ /* 0x000fe40004800000 */
[----:B------:R-:W-:Y:S01]  /*4f90*/  I2FP.F32.S32 R19, R38 ;  /* 0x0000002600137245 */ /* 0x000fe20000201400 */
[----:B------:R-:W4:Y:S01]  /*4fa0*/  MUFU.TANH R47, R47 ;  /* 0x0000002f002f7308 */ /* 0x000f220000002400 */
[----:B------:R-:W-:-:S02]  /*4fb0*/  ISETP.GE.AND P4, PT, R38, R137, PT ;  /* 0x000000892600720c */ /* 0x000fc40003f86270 */
[-C--:B------:R-:W-:Y:S01]  /*4fc0*/  ISETP.GE.AND P2, PT, R38, R136.reuse, PT ;  /* 0x000000882600720c */ /* 0x080fe20003f46270 */
[CC--:B--2---:R-:W-:Y:S01]  /*4fd0*/  FFMA.FTZ R41, R0.reuse, R19.reuse, R41 ;  /* 0x0000001300297223 */ /* 0x0c4fe20000010029 */
[----:B------:R-:W-:Y:S01]  /*4fe0*/  FFMA.FTZ R37, R0, R19, R37 ;  /* 0x0000001300257223 */ /* 0x000fe20000010025 */
[----:B------:R-:W-:Y:S02]  /*4ff0*/  ISETP.GE.AND P5, PT, R140, R137, PT ;  /* 0x000000898c00720c */ /* 0x000fe40003fa6270 */
[----:B------:R2:W-:Y:S01]  /*5000*/  MUFU.TANH R63, R36 ;  /* 0x00000024003f7308 */ /* 0x0005e20000002400 */
[----:B---3--:R-:W-:Y:S02]  /*5010*/  FSEL R32, R103, -INF , !P0 ;  /* 0xff80000067207808 */ /* 0x008fe40004000000 */
[----:B------:R-:W-:Y:S02]  /*5020*/  ISETP.GE.AND P0, PT, R40, R136, PT ;  /* 0x000000882800720c */ /* 0x000fe40003f06270 */
[----:B------:R-:W-:-:S02]  /*5030*/  I2FP.F32.S32 R40, R40 ;  /* 0x0000002800287245 */ /* 0x000fc40000201400 */
[----:B------:R-:W-:Y:S01]  /*5040*/  ISETP.GE.AND P1, PT, R140, R136, PT ;  /* 0x000000888c00720c */ /* 0x000fe20003f26270 */
[----:B------:R-:W3:Y:S01]  /*5050*/  MUFU.TANH R39, R39 ;  /* 0x0000002700277308 */ /* 0x000ee20000002400 */
[----:B------:R-:W-:Y:S01]  /*5060*/  I2FP.F32.S32 R140, R140 ;  /* 0x0000008c008c7245 */ /* 0x000fe20000201400 */
[CC--:B------:R-:W-:Y:S01]  /*5070*/  FFMA.FTZ R7, R0.reuse, R40.reuse, R17 ;  /* 0x0000002800077223 */ /* 0x0c0fe20000010011 */
[C---:B-1----:R-:W-:Y:S01]  /*5080*/  FFMA.FTZ R45, R0.reuse, R40, R45 ;  /* 0x00000028002d7223 */ /* 0x042fe2000001002d */
[----:B------:R-:W-:Y:S02]  /*5090*/  FSEL R57, R41, -INF , !P4 ;  /* 0xff80000029397808 */ /* 0x000fe40006000000 */
[----:B------:R-:W-:Y:S01]  /*50a0*/  FSEL R142, R37, -INF , !P2 ;  /* 0xff800000258e7808 */ /* 0x000fe20005000000 */
[-C--:B----4-:R-:W-:Y:S01]  /*50b0*/  FFMA.FTZ R47, R0, R140.reuse, R47 ;  /* 0x0000008c002f7223 */ /* 0x090fe2000001002f */
[----:B------:R1:W4:Y:S01]  /*50c0*/  MUFU.TANH R17, R34 ;  /* 0x0000002200117308 */ /* 0x0003220000002400 */
[----:B--2---:R-:W-:Y:S01]  /*50d0*/  VIADD R36, R8, 0x38 ;  /* 0x0000003808247836 */ /* 0x004fe20000000000 */
[----:B------:R-:W-:Y:S01]  /*50e0*/  ISETP.GE.AND P4, PT, R144, R137, PT ;  /* 0x000000899000720c */ /* 0x000fe20003f86270 */
[----:B------:R-:W-:Y:S01]  /*50f0*/  FFMA.FTZ R140, R0, R140, R55 ;  /* 0x0000008c008c7223 */ /* 0x000fe20000010037 */
[----:B------:R-:W-:-:S02]  /*5100*/  ISETP.GE.AND P2, PT, R144, R136, PT ;  /* 0x000000889000720c */ /* 0x000fc40003f46270 */
[----:B------:R-:W-:Y:S02]  /*5110*/  FSEL R52, R45, -INF , !P0 ;  /* 0xff8000002d347808 */ /* 0x000fe40004000000 */
[----:B------:R2:W-:Y:S01]  /*5120*/  MUFU.TANH R13, R26 ;  /* 0x0000001a000d7308 */ /* 0x0005e20000002400 */
[----:B------:R-:W-:Y:S02]  /*5130*/  I2FP.F32.S32 R144, R144 ;  /* 0x0000009000907245 */ /* 0x000fe40000201400 */
[----:B------:R-:W-:Y:S02]  /*5140*/  ISETP.GE.AND P0, PT, R36, R136, PT ;  /* 0x000000882400720c */ /* 0x000fe40003f06270 */
[----:B------:R-:W-:Y:S01]  /*5150*/  FSEL R140, R140, -INF , !P1 ;  /* 0xff8000008c8c7808 */ /* 0x000fe20004800000 */
[CC--:B------:R-:W-:Y:S01]  /*5160*/  FFMA.FTZ R59, R0.reuse, R144.reuse, R59 ;  /* 0x00000090003b7223 */ /* 0x0c0fe2000001003b */
[----:B------:R-:W-:Y:S01]  /*5170*/  FFMA.FTZ R144, R0, R144, R11 ;  /* 0x0000009000907223 */ /* 0x000fe2000001000b */
[----:B------:R3:W4:Y:S01]  /*5180*/  MUFU.TANH R19, R12 ;  /* 0x0000000c00137308 */ /* 0x0007220000002400 */
[----:B-1----:R-:W-:-:S02]  /*5190*/  I2FP.F32.S32 R34, R36 ;  /* 0x0000002400227245 */ /* 0x002fc40000201400 */
[----:B------:R-:W-:Y:S02]  /*51a0*/  FSEL R7, R7, -INF , !P3 ;  /* 0xff80000007077808 */ /* 0x000fe40005800000 */
[----:B------:R-:W-:Y:S01]  /*51b0*/  ISETP.GE.AND P3, PT, R36, R137, PT ;  /* 0x000000892400720c */ /* 0x000fe20003f66270 */
[CC--:B------:R-:W-:Y:S01]  /*51c0*/  FFMA.FTZ R33, R0.reuse, R34.reuse, R27 ;  /* 0x0000002200217223 */ /* 0x0c0fe2000001001b */
[----:B------:R-:W-:Y:S01]  /*51d0*/  FFMA.FTZ R53, R0, R34, R53 ;  /* 0x0000002200357223 */ /* 0x000fe20000010035 */
[C---:B------:R-:W-:Y:S01]  /*51e0*/  VIADD R34, R8.reuse, 0x41 ;  /* 0x0000004108227836 */ /* 0x040fe20000000000 */
[----:B------:R1:W-:Y:S01]  /*51f0*/  MUFU.TANH R27, R24 ;  /* 0x00000018001b7308 */ /* 0x0003e20000002400 */
[----:B--2---:R-:W-:Y:S01]  /*5200*/  VIADD R26, R8, 0x48 ;  /* 0x00000048081a7836 */ /* 0x004fe20000000000 */
[----:B------:R-:W-:Y:S02]  /*5210*/  FSEL R145, R59, -INF , !P4 ;  /* 0xff8000003b917808 */ /* 0x000fe40006000000 */
[----:B------:R-:W-:-:S02]  /*5220*/  FSEL R54, R53, -INF , !P0 ;  /* 0xff80000035367808 */ /* 0x000fc40004000000 */
[----:B------:R-:W-:Y:S02]  /*5230*/  FSEL R53, R47, -INF , !P5 ;  /* 0xff8000002f357808 */ /* 0x000fe40006800000 */
[----:B---3--:R-:W-:Y:S01]  /*5240*/  I2FP.F32.S32 R12, R26 ;  /* 0x0000001a000c7245 */ /* 0x008fe20000201400 */
[----:B------:R-:W2:Y:S01]  /*5250*/  MUFU.TANH R11, R98 ;  /* 0x00000062000b7308 */ /* 0x000ea20000002400 */
[C---:B------:R-:W-:Y:S02]  /*5260*/  ISETP.GE.AND P5, PT, R26.reuse, R137, PT ;  /* 0x000000891a00720c */ /* 0x040fe40003fa6270 */
[----:B------:R-:W-:Y:S01]  /*5270*/  ISETP.GE.AND P1, PT, R26, R136, PT ;  /* 0x000000881a00720c */ /* 0x000fe20003f26270 */
[CC--:B------:R-:W-:Y:S01]  /*5280*/  FFMA.FTZ R67, R0.reuse, R12.reuse, R67 ;  /* 0x0000000c00437223 */ /* 0x0c0fe20000010043 */
[----:B------:R-:W-:Y:S01]  /*5290*/  FFMA.FTZ R39, R0, R12, R39 ;  /* 0x0000000c00277223 */ /* 0x000fe20000010027 */
[----:B------:R-:W-:Y:S01]  /*52a0*/  VIADD R12, R8, 0x51 ;  /* 0x00000051080c7836 */ /* 0x000fe20000000000 */
[----:B------:R-:W-:Y:S01]  /*52b0*/  FSEL R144, R144, -INF , !P2 ;  /* 0xff80000090907808 */ /* 0x000fe20005000000 */
[----:B------:R-:W-:Y:S01]  /*52c0*/  VIADD R26, R8, 0x50 ;  /* 0x00000050081a7836 */ /* 0x000fe20000000000 */
[----:B-1----:R-:W-:Y:S01]  /*52d0*/  I2FP.F32.S32 R24, R34 ;  /* 0x0000002200187245 */ /* 0x002fe20000201400 */
[----:B------:R-:W-:Y:S01]  /*52e0*/  MUFU.TANH R25, R25 ;  /* 0x0000001900197308 */ /* 0x000fe20000002400 */
[----:B------:R-:W-:-:S02]  /*52f0*/  FSEL R141, R67, -INF , !P5 ;  /* 0xff800000438d7808 */ /* 0x000fc40006800000 */
[----:B------:R-:W-:Y:S01]  /*5300*/  FSEL R148, R39, -INF , !P1 ;  /* 0xff80000027947808 */ /* 0x000fe20004800000 */
[CC--:B------:R-:W-:Y:S01]  /*5310*/  FFMA.FTZ R9, R0.reuse, R24.reuse, R9 ;  /* 0x0000001800097223 */ /* 0x0c0fe20000010009 */
[----:B------:R-:W-:Y:S01]  /*5320*/  FFMA.FTZ R69, R0, R24, R69 ;  /* 0x0000001800457223 */ /* 0x000fe20000010045 */
[----:B------:R-:W-:Y:S01]  /*5330*/  VIADD R24, R8, 0x49 ;  /* 0x0000004908187836 */ /* 0x000fe20000000000 */
[CC--:B------:R-:W-:Y:S01]  /*5340*/  ISETP.GE.AND P5, PT, R12.reuse, R137.reuse, PT ;  /* 0x000000890c00720c */ /* 0x0c0fe20003fa6270 */
[----:B------:R-:W-:Y:S01]  /*5350*/  MUFU.TANH R97, R97 ;  /* 0x0000006100617308 */ /* 0x000fe20000002400 */
[-C--:B------:R-:W-:Y:S02]  /*5360*/  ISETP.GE.AND P1, PT, R12, R136.reuse, PT ;  /* 0x000000880c00720c */ /* 0x080fe40003f26270 */
[C---:B------:R-:W-:Y:S02]  /*5370*/  ISETP.GE.AND P4, PT, R24.reuse, R137, PT ;  /* 0x000000891800720c */ /* 0x040fe40003f86270 */
[----:B------:R-:W-:-:S02]  /*5380*/  ISETP.GE.AND P2, PT, R24, R136, PT ;  /* 0x000000881800720c */ /* 0x000fc40003f46270 */
[----:B------:R-:W-:Y:S01]  /*5390*/  I2FP.F32.S32 R24, R24 ;  /* 0x0000001800187245 */ /* 0x000fe20000201400 */
[----:B------:R-:W-:Y:S01]  /*53a0*/  MUFU.TANH R99, R99 ;  /* 0x0000006300637308 */ /* 0x000fe20000002400 */
[----:B------:R-:W-:Y:S02]  /*53b0*/  I2FP.F32.S32 R12, R12 ;  /* 0x0000000c000c7245 */ /* 0x000fe40000201400 */
[----:B------:R-:W-:Y:S01]  /*53c0*/  FSEL R55, R33, -INF , !P3 ;  /* 0xff80000021377808 */ /* 0x000fe20005800000 */
[-C--:B------:R-:W-:Y:S01]  /*53d0*/  FFMA.FTZ R61, R0, R24.reuse, R61 ;  /* 0x00000018003d7223 */ /* 0x080fe2000001003d */
[-C--:B------:R-:W-:Y:S01]  /*53e0*/  ISETP.GE.AND P3, PT, R34, R137.reuse, PT ;  /* 0x000000892200720c */ /* 0x080fe20003f66270 */
[----:B------:R-:W-:Y:S01]  /*53f0*/  FFMA.FTZ R65, R0, R24, R65 ;  /* 0x0000001800417223 */ /* 0x000fe20000010041 */
[----:B------:R-:W-:Y:S01]  /*5400*/  ISETP.GE.AND P0, PT, R34, R136, PT ;  /* 0x000000882200720c */ /* 0x000fe20003f06270 */
[----:B------:R-:W1:Y:S01]  /*5410*/  MUFU.TANH R33, R96 ;  /* 0x0000006000217308 */ /* 0x000e620000002400 */
[CC--:B------:R-:W-:Y:S01]  /*5420*/  FFMA.FTZ R51, R0.reuse, R12.reuse, R51 ;  /* 0x0000000c00337223 */ /* 0x0c0fe20000010033 */
[----:B----4-:R-:W-:Y:S01]  /*5430*/  FFMA.FTZ R66, R0, R12, R17 ;  /* 0x0000000c00427223 */ /* 0x010fe20000010011 */
[----:B------:R-:W-:Y:S01]  /*5440*/  FSEL R143, R9, -INF , !P3 ;  /* 0xff800000098f7808 */ /* 0x000fe20005800000 */
[C---:B------:R-:W-:Y:S01]  /*5450*/  VIADD R24, R8.reuse, 0x58 ;  /* 0x0000005808187836 */ /* 0x040fe20000000000 */
[----:B------:R-:W-:Y:S01]  /*5460*/  FSEL R150, R69, -INF , !P0 ;  /* 0xff80000045967808 */ /* 0x000fe20004000000 */
[----:B------:R-:W-:Y:S01]  /*5470*/  VIADD R12, R8, 0x60 ;  /* 0x00000060080c7836 */ /* 0x000fe20000000000 */
[C---:B------:R-:W-:Y:S01]  /*5480*/  ISETP.GE.AND P3, PT, R26.reuse, R137, PT ;  /* 0x000000891a00720c */ /* 0x040fe20003f66270 */
[----:B------:R-:W3:Y:S01]  /*5490*/  MUFU.TANH R93, R93 ;  /* 0x0000005d005d7308 */ /* 0x000ee20000002400 */
[----:B------:R-:W-:-:S02]  /*54a0*/  ISETP.GE.AND P0, PT, R26, R136, PT ;  /* 0x000000881a00720c */ /* 0x000fc40003f06270 */
[----:B------:R-:W-:Y:S02]  /*54b0*/  I2FP.F32.S32 R26, R26 ;  /* 0x0000001a001a7245 */ /* 0x000fe40000201400 */
[----:B------:R-:W-:Y:S02]  /*54c0*/  FSEL R139, R61, -INF , !P4 ;  /* 0xff8000003d8b7808 */ /* 0x000fe40006000000 */
[----:B------:R-:W-:Y:S01]  /*54d0*/  FSEL R138, R65, -INF , !P2 ;  /* 0xff800000418a7808 */ /* 0x000fe20005000000 */
[CC--:B------:R-:W-:Y:S01]  /*54e0*/  FFMA.FTZ R49, R0.reuse, R26.reuse, R49 ;  /* 0x0000001a00317223 */ /* 0x0c0fe20000010031 */
[----:B------:R-:W-:Y:S01]  /*54f0*/  FSEL R67, R51, -INF , !P5 ;  /* 0xff80000033437808 */ /* 0x000fe20006800000 */
[----:B------:R-:W-:Y:S01]  /*5500*/  FFMA.FTZ R63, R0, R26, R63 ;  /* 0x0000001a003f7223 */ /* 0x000fe2000001003f */
[----:B------:R-:W-:Y:S01]  /*5510*/  FSEL R66, R66, -INF , !P1 ;  /* 0xff80000042427808 */ /* 0x000fe20004800000 */
[----:B------:R-:W-:Y:S01]  /*5520*/  VIADD R26, R8, 0x59 ;  /* 0x00000059081a7836 */ /* 0x000fe20000000000 */
[C---:B------:R-:W-:Y:S01]  /*5530*/  ISETP.GE.AND P4, PT, R24.reuse, R137, PT ;  /* 0x000000891800720c */ /* 0x040fe20003f86270 */
[----:B------:R-:W4:Y:S01]  /*5540*/  MUFU.TANH R95, R95 ;  /* 0x0000005f005f7308 */ /* 0x000f220000002400 */
[----:B------:R-:W-:-:S02]  /*5550*/  ISETP.GE.AND P2, PT, R24, R136, PT ;  /* 0x000000881800720c */ /* 0x000fc40003f46270 */
[CC--:B------:R-:W-:Y:S02]  /*5560*/  ISETP.GE.AND P5, PT, R12.reuse, R137.reuse, PT ;  /* 0x000000890c00720c */ /* 0x0c0fe40003fa6270 */
[----:B------:R-:W-:Y:S02]  /*5570*/  ISETP.GE.AND P1, PT, R12, R136, PT ;  /* 0x000000880c00720c */ /* 0x000fe40003f26270 */
[----:B------:R-:W-:Y:S01]  /*5580*/  I2FP.F32.S32 R24, R24 ;  /* 0x0000001800187245 */ /* 0x000fe20000201400 */
[----:B------:R-:W4:Y:S01]  /*5590*/  MUFU.TANH R9, R92 ;  /* 0x0000005c00097308 */ /* 0x000f220000002400 */
[----:B------:R-:W-:Y:S02]  /*55a0*/  I2FP.F32.S32 R12, R12 ;  /* 0x0000000c000c7245 */ /* 0x000fe40000201400 */
[----:B------:R-:W-:Y:S01]  /*55b0*/  FSEL R121, R49, -INF , !P3 ;  /* 0xff80000031797808 */ /* 0x000fe20005800000 */
[C---:B------:R-:W-:Y:S01]  /*55c0*/  FFMA.FTZ R19, R0.reuse, R24, R19 ;  /* 0x0000001800137223 */ /* 0x040fe20000010013 */
[----:B------:R-:W-:Y:S01]  /*55d0*/  FSEL R124, R63, -INF , !P0 ;  /* 0xff8000003f7c7808 */ /* 0x000fe20004000000 */
[----:B--2---:R-:W-:Y:S01]  /*55e0*/  FFMA.FTZ R50, R0, R12, R11 ;  /* 0x0000000c00327223 */ /* 0x004fe2000001000b */
[----:B------:R-:W-:Y:S01]  /*55f0*/  VIADD R11, R8, 0x61 ;  /* 0x00000061080b7836 */ /* 0x000fe20000000000 */
[C---:B------:R-:W-:Y:S01]  /*5600*/  ISETP.GE.AND P3, PT, R26.reuse, R137, PT ;  /* 0x000000891a00720c */ /* 0x040fe20003f66270 */
[----:B------:R-:W2:Y:S01]  /*5610*/  MUFU.TANH R17, R94 ;  /* 0x0000005e00117308 */ /* 0x000ea20000002400 */
[----:B------:R-:W-:Y:S01]  /*5620*/  ISETP.GE.AND P0, PT, R26, R136, PT ;  /* 0x000000881a00720c */ /* 0x000fe20003f06270 */
[----:B-1----:R-:W-:Y:S01]  /*5630*/  FFMA.FTZ R33, R0, R12, R33 ;  /* 0x0000000c00217223 */ /* 0x002fe20000010021 */
[----:B------:R-:W-:Y:S01]  /*5640*/  I2FP.F32.S32 R26, R26 ;  /* 0x0000001a001a7245 */ /* 0x000fe20000201400 */
[----:B------:R-:W-:Y:S01]  /*5650*/  VIADD R12, R8, 0x69 ;  /* 0x00000069080c7836 */ /* 0x000fe20000000000 */
[----:B------:R-:W-:Y:S01]  /*5660*/  FSEL R64, R19, -INF , !P2 ;  /* 0xff80000013407808 */ /* 0x000fe20005000000 */
[C---:B------:R-:W-:Y:S01]  /*5670*/  FFMA.FTZ R65, R0.reuse, R24, R13 ;  /* 0x0000001800417223 */ /* 0x040fe2000001000d */
[----:B------:R-:W-:Y:S01]  /*5680*/  I2FP.F32.S32 R19, R11 ;  /* 0x0000000b00137245 */ /* 0x000fe20000201400 */
[CC--:B------:R-:W-:Y:S01]  /*5690*/  FFMA.FTZ R25, R0.reuse, R26.reuse, R25 ;  /* 0x0000001a00197223 */ /* 0x0c0fe20000010019 */
[----:B------:R-:W-:Y:S01]  /*56a0*/  FFMA.FTZ R27, R0, R26, R27 ;  /* 0x0000001a001b7223 */ /* 0x000fe2000001001b */
[----:B------:R-:W-:Y:S01]  /*56b0*/  VIADD R24, R8, 0x68 ;  /* 0x0000006808187836 */ /* 0x000fe20000000000 */
[----:B------:R-:W-:Y:S01]  /*56c0*/  FSEL R51, R33, -INF , !P5 ;  /* 0xff80000021337808 */ /* 0x000fe20006800000 */
[-C--:B------:R-:W-:Y:S01]  /*56d0*/  FFMA.FTZ R49, R0, R19.reuse, R97 ;  /* 0x0000001300317223 */ /* 0x080fe20000010061 */
[----:B------:R-:W-:Y:S01]  /*56e0*/  FSEL R50, R50, -INF , !P1 ;  /* 0xff80000032327808 */ /* 0x000fe20004800000 */
[----:B------:R-:W-:Y:S01]  /*56f0*/  FFMA.FTZ R48, R0, R19, R99 ;  /* 0x0000001300307223 */ /* 0x000fe20000010063 */
[C---:B------:R-:W-:Y:S01]  /*5700*/  ISETP.GE.AND P5, PT, R12.reuse, R137, PT ;  /* 0x000000890c00720c */ /* 0x040fe20003fa6270 */
[----:B------:R-:W1:Y:S01]  /*5710*/  MUFU.TANH R19, R108 ;  /* 0x0000006c00137308 */ /* 0x000e620000002400 */
[----:B------:R-:W-:-:S02]  /*5720*/  ISETP.GE.AND P1, PT, R12, R136, PT ;  /* 0x000000880c00720c */ /* 0x000fc40003f26270 */
[----:B------:R-:W-:Y:S02]  /*5730*/  I2FP.F32.S32 R12, R12 ;  /* 0x0000000c000c7245 */ /* 0x000fe40000201400 */
[----:B------:R-:W-:Y:S01]  /*5740*/  FSEL R63, R25, -INF , !P3 ;  /* 0xff800000193f7808 */ /* 0x000fe20005800000 */
[----:B------:R-:W-:Y:S01]  /*5750*/  VIADD R25, R8, 0x70 ;  /* 0x0000007008197836 */ /* 0x000fe20000000000 */
[----:B------:R-:W-:Y:S01]  /*5760*/  FSEL R58, R27, -INF , !P0 ;  /* 0xff8000001b3a7808 */ /* 0x000fe20004000000 */
[----:B------:R-:W1:Y:S01]  /*5770*/  MUFU.TANH R89, R89 ;  /* 0x0000005900597308 */ /* 0x000e620000002400 */
[----:B------:R-:W-:Y:S01]  /*5780*/  FSEL R65, R65, -INF , !P4 ;  /* 0xff80000041417808 */ /* 0x000fe20006000000 */
[-C--:B---3--:R-:W-:Y:S01]  /*5790*/  FFMA.FTZ R45, R0, R12.reuse, R93 ;  /* 0x0000000c002d7223 */ /* 0x088fe2000001005d */
[-C--:B------:R-:W-:Y:S01]  /*57a0*/  ISETP.GE.AND P3, PT, R24, R137.reuse, PT ;  /* 0x000000891800720c */ /* 0x080fe20003f66270 */
[----:B----4-:R-:W-:Y:S01]  /*57b0*/  FFMA.FTZ R38, R0, R12, R95 ;  /* 0x0000000c00267223 */ /* 0x010fe2000001005f */
[-C--:B------:R-:W-:Y:S01]  /*57c0*/  ISETP.GE.AND P0, PT, R24, R136.reuse, PT ;  /* 0x000000881800720c */ /* 0x080fe20003f06270 */
[----:B------:R-:W-:Y:S01]  /*57d0*/  VIADD R12, R8, 0x78 ;  /* 0x00000078080c7836 */ /* 0x000fe20000000000 */
[C---:B------:R-:W-:Y:S01]  /*57e0*/  ISETP.GE.AND P4, PT, R11.reuse, R137, PT ;  /* 0x000000890b00720c */ /* 0x040fe20003f86270 */
[----:B------:R-:W-:Y:S01]  /*57f0*/  MUFU.TANH R13, R88 ;  /* 0x00000058000d7308 */ /* 0x000fe20000002400 */
[----:B------:R-:W-:-:S02]  /*5800*/  ISETP.GE.AND P2, PT, R11, R136, PT ;  /* 0x000000880b00720c */ /* 0x000fc40003f46270 */
[----:B------:R-:W-:Y:S02]  /*5810*/  I2FP.F32.S32 R24, R24 ;  /* 0x0000001800187245 */ /* 0x000fe40000201400 */
[----:B------:R-:W-:Y:S02]  /*5820*/  FSEL R45, R45, -INF , !P5 ;  /* 0xff8000002d2d7808 */ /* 0x000fe40006800000 */
[----:B------:R-:W-:Y:S01]  /*5830*/  FSEL R38, R38, -INF , !P1 ;  /* 0xff80000026267808 */ /* 0x000fe20004800000 */
[----:B------:R-:W-:Y:S01]  /*5840*/  MUFU.TANH R11, R90 ;  /* 0x0000005a000b7308 */ /* 0x000fe20000002400 */
[CC--:B------:R-:W-:Y:S01]  /*5850*/  FFMA.FTZ R9, R0.reuse, R24.reuse, R9 ;  /* 0x0000001800097223 */ /* 0x0c0fe20000010009 */
[----:B--2---:R-:W-:Y:S01]  /*5860*/  FFMA.FTZ R17, R0, R24, R17 ;  /* 0x0000001800117223 */ /* 0x004fe20000010011 */
[----:B------:R-:W-:Y:S01]  /*5870*/  VIADD R24, R8, 0x71 ;  /* 0x0000007108187836 */ /* 0x000fe20000000000 */
[C---:B------:R-:W-:Y:S02]  /*5880*/  ISETP.GE.AND P5, PT, R12.reuse, R137, PT ;  /* 0x000000890c00720c */ /* 0x040fe40003fa6270 */
[----:B------:R-:W-:-:S02]  /*5890*/  ISETP.GE.AND P1, PT, R12, R136, PT ;  /* 0x000000880c00720c */ /* 0x000fc40003f26270 */
[----:B------:R-:W2:Y:S01]  /*58a0*/  MUFU.TANH R91, R91 ;  /* 0x0000005b005b7308 */ /* 0x000ea20000002400 */
[----:B------:R-:W-:Y:S02]  /*58b0*/  I2FP.F32.S32 R12, R12 ;  /* 0x0000000c000c7245 */ /* 0x000fe40000201400 */
[----:B------:R-:W-:Y:S02]  /*58c0*/  FSEL R47, R9, -INF , !P3 ;  /* 0xff800000092f7808 */ /* 0x000fe40005800000 */
[----:B------:R-:W-:Y:S01]  /*58d0*/  FSEL R46, R17, -INF , !P0 ;  /* 0xff800000112e7808 */ /* 0x000fe20004000000 */
[----:B-1----:R-:W-:Y:S01]  /*58e0*/  FFMA.FTZ R19, R0, R12, R19 ;  /* 0x0000000c00137223 */ /* 0x002fe20000010013 */
[----:B------:R-:W-:Y:S01]  /*58f0*/  FSEL R49, R49, -INF , !P4 ;  /* 0xff80000031317808 */ /* 0x000fe20006000000 */
[----:B------:R-:W1:Y:S01]  /*5900*/  MUFU.TANH R27, R110 ;  /* 0x0000006e001b7308 */ /* 0x000e620000002400 */
[----:B------:R-:W-:Y:S02]  /*5910*/  FSEL R48, R48, -INF , !P2 ;  /* 0xff80000030307808 */ /* 0x000fe40005000000 */
[----:B------:R-:W-:-:S02]  /*5920*/  ISETP.GE.AND P3, PT, R24, R137, PT ;  /* 0x000000891800720c */ /* 0x000fc40003f66270 */
[-C--:B------:R-:W-:Y:S02]  /*5930*/  ISETP.GE.AND P0, PT, R24, R136.reuse, PT ;  /* 0x000000881800720c */ /* 0x080fe40003f06270 */
[C---:B------:R-:W-:Y:S01]  /*5940*/  ISETP.GE.AND P4, PT, R25.reuse, R137, PT ;  /* 0x000000891900720c */ /* 0x040fe20003f86270 */
[----:B------:R-:W3:Y:S01]  /*5950*/  MUFU.TANH R3, R3 ;  /* 0x0000000300037308 */ /* 0x000ee20000002400 */
[----:B------:R-:W-:Y:S01]  /*5960*/  BAR.SYNC.DEFER_BLOCKING 0x0 ;  /* 0x0000000000007b1d */ /* 0x000fe20000010000 */
[----:B------:R-:W-:Y:S02]  /*5970*/  ISETP.GE.AND P2, PT, R25, R136, PT ;  /* 0x000000881900720c */ /* 0x000fe40003f46270 */
[----:B------:R-:W-:Y:S02]  /*5980*/  I2FP.F32.S32 R24, R24 ;  /* 0x0000001800187245 */ /* 0x000fe40000201400 */
[----:B------:R-:W-:Y:S02]  /*5990*/  I2FP.F32.S32 R25, R25 ;  /* 0x0000001900197245 */ /* 0x000fe40000201400 */
[----:B------:R4:W3:Y:S01]  /*59a0*/  MUFU.TANH R9, R10 ;  /* 0x0000000a00097308 */ /* 0x0008e20000002400 */
[CC--:B------:R-:W-:Y:S01]  /*59b0*/  FFMA.FTZ R37, R0.reuse, R24.reuse, R89 ;  /* 0x0000001800257223 */ /* 0x0c0fe20000010059 */
[C---:B--2---:R-:W-:Y:S01]  /*59c0*/  FFMA.FTZ R24, R0.reuse, R24, R91 ;  /* 0x0000001800187223 */ /* 0x044fe2000001005b */
[CC--:B------:R-:W-:Y:S01]  /*59d0*/  FFMA.FTZ R13, R0.reuse, R25.reuse, R13 ;  /* 0x00000019000d7223 */ /* 0x0c0fe2000001000d */
[C---:B------:R-:W-:Y:S01]  /*59e0*/  FFMA.FTZ R11, R0.reuse, R25, R11 ;  /* 0x00000019000b7223 */ /* 0x040fe2000001000b */
[----:B-1----:R-:W-:Y:S01]  /*59f0*/  FFMA.FTZ R34, R0, R12, R27 ;  /* 0x0000000c00227223 */ /* 0x002fe2000001001b */
[----:B------:R-:W-:-:S02]  /*5a00*/  FSEL R27, R19, -INF , !P5 ;  /* 0xff800000131b7808 */ /* 0x000fc40006800000 */
[----:B------:R-:W1:Y:S01]  /*5a10*/  MUFU.TANH R109, R109 ;  /* 0x0000006d006d7308 */ /* 0x000e620000002400 */
[----:B------:R-:W-:Y:S02]  /*5a20*/  ISETP.GT.AND P5, PT, R178, R173, PT ;  /* 0x000000adb200720c */ /* 0x000fe40003fa4270 */
[----:B------:R-:W-:Y:S02]  /*5a30*/  FSEL R39, R13, -INF , !P4 ;  /* 0xff8000000d277808 */ /* 0x000fe40006000000 */
[----:B------:R-:W-:Y:S02]  /*5a40*/  FSEL R26, R11, -INF , !P2 ;  /* 0xff8000000b1a7808 */ /* 0x000fe40005000000 */
[----:B------:R-:W-:Y:S01]  /*5a50*/  FSEL R37, R37, -INF , !P3 ;  /* 0xff80000025257808 */ /* 0x000fe20005800000 */
[----:B------:R-:W2:Y:S01]  /*5a60*/  MUFU.TANH R111, R111 ;  /* 0x0000006f006f7308 */ /* 0x000ea20000002400 */
[----:B----4-:R-:W-:Y:S01]  /*5a70*/  VIADD R10, R8, 0x79 ;  /* 0x00000079080a7836 */ /* 0x010fe20000000000 */
[----:B------:R-:W-:-:S02]  /*5a80*/  FSEL R24, R24, -INF , !P0 ;  /* 0xff80000018187808 */ /* 0x000fc40004000000 */
[CC--:B------:R-:W-:Y:S02]  /*5a90*/  ISETP.GE.AND P4, PT, R8.reuse, R137.reuse, PT ;  /* 0x000000890800720c */ /* 0x0c0fe40003f86270 */
[-C--:B------:R-:W-:Y:S02]  /*5aa0*/  ISETP.GE.AND P2, PT, R8, R136.reuse, PT ;  /* 0x000000880800720c */ /* 0x080fe40003f46270 */
[C---:B------:R-:W-:Y:S02]  /*5ab0*/  ISETP.GE.AND P3, PT, R10.reuse, R137, PT ;  /* 0x000000890a00720c */ /* 0x040fe40003f66270 */
[----:B------:R-:W-:Y:S02]  /*5ac0*/  ISETP.GE.AND P0, PT, R10, R136, PT ;  /* 0x000000880a00720c */ /* 0x000fe40003f06270 */
[----:B------:R-:W-:Y:S02]  /*5ad0*/  I2FP.F32.S32 R8, R8 ;  /* 0x0000000800087245 */ /* 0x000fe40000201400 */
[----:B------:R-:W-:-:S02]  /*5ae0*/  I2FP.F32.S32 R10, R10 ;  /* 0x0000000a000a7245 */ /* 0x000fc40000201400 */
[----:B------:R-:W-:Y:S01]  /*5af0*/  FSEL R34, R34, -INF , !P1 ;  /* 0xff80000022227808 */ /* 0x000fe20004800000 */
[CC--:B---3--:R-:W-:Y:S01]  /*5b00*/  FFMA.FTZ R3, R0.reuse, R8.reuse, R3 ;  /* 0x0000000800037223 */ /* 0x0c8fe20000010003 */
[C---:B------:R-:W-:Y:S01]  /*5b10*/  FFMA.FTZ R9, R0.reuse, R8, R9 ;  /* 0x0000000800097223 */ /* 0x040fe20000010009 */
[CC--:B-1----:R-:W-:Y:S01]  /*5b20*/  FFMA.FTZ R25, R0.reuse, R10.reuse, R109 ;  /* 0x0000000a00197223 */ /* 0x0c2fe2000001006d */
[----:B--2---:R-:W-:Y:S02]  /*5b30*/  FFMA.FTZ R33, R0, R10, R111 ;  /* 0x0000000a00217223 */ /* 0x004fe4000001006f */
[----:B------:R-:W-:Y:S02]  /*5b40*/  FSEL R17, R3, -INF , !P4 ;  /* 0xff80000003117808 */ /* 0x000fe40006000000 */
[----:B------:R-:W-:Y:S02]  /*5b50*/  FSEL R36, R9, -INF , !P2 ;  /* 0xff80000009247808 */ /* 0x000fe40005000000 */
[----:B------:R-:W-:-:S02]  /*5b60*/  FSEL R25, R25, -INF , !P3 ;  /* 0xff80000019197808 */ /* 0x000fc40005800000 */
        /* <DEDUP_REMOVED lines=62> */
.L_x_2898:
[----:B------:R-:W-:-:S04]  /*5f50*/  LEA R19, -R116, RZ, 0x7 ;  /* 0x000000ff74137211 */ /* 0x000fc800078e39ff */
[----:B------:R-:W-:-:S07]  /*5f60*/  SHF.R.S32.HI R40, RZ, 0x1f, R19 ;  /* 0x0000001fff287819 */ /* 0x000fce0000011413 */
.L_x_2899:
        /* <DEDUP_REMOVED lines=134> */
.L_x_2901:
[----:B------:R-:W-:Y:S05]  /*67d0*/  BSYNC B0 ;  /* 0x0000000000007941 */ /* 0x000fea0003800000 */
.L_x_2900:
[----:B------:R-:W0:Y:S01]  /*67e0*/  LDGDEPBAR ;  /* 0x00000000000079af */ /* 0x000e220000000000 */
[----:B------:R-:W-:-:S04]  /*67f0*/  IADD3 R134, P0, R19, R134, RZ ;  /* 0x0000008613867210 */ /* 0x000fc80007f1e0ff */
[----:B------:R-:W-:-:S09]  /*6800*/  IADD3.X R135, R40, R135, RZ, P0, !PT ;  /* 0x0000008728877210 */ /* 0x000fd200007fe4ff */
.L_x_2897:
        /* <DEDUP_REMOVED lines=63> */
[----:B------:R-:W-:-:S03]  /*6c00*/  LEA R168, R5, UR4, 0x1 ;  /* 0x0000000405a87c11 */ /* 0x000fc6000f8e08ff */
[----:B------:R-:W1:Y:S01]  /*6c10*/  SHFL.BFLY PT, R2, R11, 0x2, 0x1f ;  /* 0x0c401f000b027f89 */ /* 0x000e6200000e0000 */
[----:B------:R-:W-:-:S03]  /*6c20*/  LEA R118, R4, R168, 0x1 ;  /* 0x000000a804767211 */ /* 0x000fc600078e08ff */
[----:B------:R-:W-:Y:S04]  /*6c30*/  LDSM.16.MT88.4 R108, [R168+0x9000] ;  /* 0x00900000a86c783b */ /* 0x000fe80000004200 */
[----:B------:R-:W-:Y:S04]  /*6c40*/  LDSM.16.MT88.4 R84, [R118+0xb000] ;  /* 0x00b000007654783b */ /* 0x000fe80000004200 */
[----:B------:R-:W-:Y:S04]  /*6c50*/  LDSM.16.MT88.4 R100, [R118+0x9000] ;  /* 0x009000007664783b */ /* 0x000fe80000004200 */
[----:B------:R-:W-:Y:S04]  /*6c60*/  LDSM.16.MT88.4 R92, [R168+0xb000] ;  /* 0x00b00000a85c783b */ /* 0x000fe80000004200 */
[----:B------:R-:W-:Y:S01]  /*6c70*/  LDSM.16.MT88.4 R76, [R168+0xd000] ;  /* 0x00d00000a84c783b */ /* 0x000fe20000004200 */
[----:B-1----:R-:W-:-:S02]  /*6c80*/  FMNMX.FTZ R2, R11, R2, !PT ;  /* 0x000000020b027209 */ /* 0x002fc40007810000 */
        /* <DEDUP_REMOVED lines=27> */
[----:B-1----:R-:W-:Y:S01]  /*6e40*/  FMNMX.FTZ R2, R8, R9, !PT ;  /* 0x0000000908027209 */ /* 0x002fe20007810000 */
[--C-:B------:R-:W-:Y:S01]  /*6e50*/  FFMA.FTZ R47, R47, UR11, -R42.reuse ;  /* 0x0000000b2f2f7c23 */ /* 0x100fe2000801082a */
[----:B------:R-:W-:-:S02]  /*6e60*/  FFMA.FTZ R192, R25, UR11, -R42 ;  /* 0x0000000b19c07c23 */ /* 0x000fc4000801082a */
[C---:B------:R-:W-:Y:S01]  /*6e70*/  FSETP.NEU.FTZ.AND P0, PT, R2.reuse, -INF , PT ;  /* 0xff8000000200780b */ /* 0x040fe20003f1d000 */
[----:B------:R-:W-:Y:S01]  /*6e80*/  FMUL.FTZ R35, R2, UR11 ;  /* 0x0000000b02237c20 */ /* 0x000fe20008410000 */
[----:B------:R-:W-:Y:S04]  /*6e90*/  MUFU.EX2 R126, R126 ;  /* 0x0000007e007e7308 */ /* 0x000fe80000000800 */
[----:B------:R-:W-:Y:S02]  /*6ea0*/  FSEL R35, R35, RZ, P0 ;  /* 0x000000ff23237208 */ /* 0x000fe40000000000 */
[----:B------:R-:W-:Y:S02]  /*6eb0*/  LEA R190, P0, R134, UR8, 0x1 ;  /* 0x0000000886be7c11 */ /* 0x000fe4000f8008ff */
[----:B------:R-:W1:Y:S01]  /*6ec0*/  MUFU.EX2 R125, R125 ;  /* 0x0000007d007d7308 */ /* 0x000e620000000800 */
[--C-:B------:R-:W-:Y:S01]  /*6ed0*/  FFMA.FTZ R127, R36, UR11, -R35.reuse ;  /* 0x0000000b247f7c23 */ /* 0x100fe20008010823 */
[--C-:B------:R-:W-:Y:S01]  /*6ee0*/  FFMA.FTZ R128, R30, UR11, -R35.reuse ;  /* 0x0000000b1e807c23 */ /* 0x100fe20008010823 */
[--C-:B------:R-:W-:Y:S01]  /*6ef0*/  FFMA.FTZ R129, R20, UR11, -R35.reuse ;  /* 0x0000000b14817c23 */ /* 0x100fe20008010823 */
[--C-:B------:R-:W-:Y:S01]  /*6f00*/  FFMA.FTZ R62, R18, UR11, -R35.reuse ;  /* 0x0000000b123e7c23 */ /* 0x100fe20008010823 */
[--C-:B------:R-:W-:Y:S01]  /*6f10*/  FFMA.FTZ R36, R14, UR11, -R35.reuse ;  /* 0x0000000b0e247c23 */ /* 0x100fe20008010823 */
[----:B--2---:R-:W-:Y:S01]  /*6f20*/  F2FP.BF16.F32.PACK_AB R68, R146, R147 ;  /* 0x000000939244723e */ /* 0x004fe200000010ff */
[----:B------:R-:W2:Y:S01]  /*6f30*/  LDSM.16.MT88.4 R12, [R118+0xb400] ;  /* 0x00b40000760c783b */ /* 0x000ea20000004200 */
[----:B------:R-:W-:Y:S01]  /*6f40*/  MUFU.EX2 R127, R127 ;  /* 0x0000007f007f7308 */ /* 0x000fe20000000800 */
[--C-:B------:R-:W-:Y:S01]  /*6f50*/  FFMA.FTZ R61, R28, UR11, -R35.reuse ;  /* 0x0000000b1c3d7c23 */ /* 0x100fe20008010823 */
[--C-:B------:R-:W-:Y:S01]  /*6f60*/  FFMA.FTZ R44, R22, UR11, -R35.reuse ;  /* 0x0000000b162c7c23 */ /* 0x100fe20008010823 */
[--C-:B------:R-:W-:Y:S01]  /*6f70*/  FFMA.FTZ R43, R16, UR11, -R35.reuse ;  /* 0x0000000b102b7c23 */ /* 0x100fe20008010823 */
[----:B------:R-:W-:Y:S01]  /*6f80*/  LDSM.16.MT88.4 R28, [R168+0x9400] ;  /* 0x00940000a81c783b */ /* 0x000fe20000004200 */
[--C-:B------:R-:W-:Y:S01]  /*6f90*/  FFMA.FTZ R32, R32, UR11, -R35.reuse ;  /* 0x0000000b20207c23 */ /* 0x100fe20008010823 */
[--C-:B------:R-:W-:Y:S01]  /*6fa0*/  FFMA.FTZ R5, R52, UR11, -R35.reuse ;  /* 0x0000000b34057c23 */ /* 0x100fe20008010823 */
[--C-:B------:R-:W-:Y:S01]  /*6fb0*/  FFMA.FTZ R52, R53, UR11, -R42.reuse ;  /* 0x0000000b35347c23 */ /* 0x100fe2000801082a */
[----:B------:R-:W3:Y:S01]  /*6fc0*/  MUFU.EX2 R128, R128 ;  /* 0x0000008000807308 */ /* 0x000ee20000000800 */
[----:B-1----:R-:W-:Y:S01]  /*6fd0*/  F2FP.BF16.F32.PACK_AB R70, R125, R126 ;  /* 0x0000007e7d46723e */ /* 0x002fe200000010ff */
[----:B------:R-:W1:Y:S01]  /*6fe0*/  LDSM.16.MT88.4 R16, [R168+0xb400] ;  /* 0x00b40000a810783b */ /* 0x000e620000004200 */
[--C-:B------:R-:W-:Y:S01]  /*6ff0*/  FFMA.FTZ R53, R54, UR11, -R35.reuse ;  /* 0x0000000b36357c23 */ /* 0x100fe20008010823 */
[--C-:B------:R-:W-:Y:S01]  /*7000*/  FFMA.FTZ R4, R140, UR11, -R35.reuse ;  /* 0x0000000b8c047c23 */ /* 0x100fe20008010823 */
[--C-:B------:R-:W-:Y:S01]  /*7010*/  FFMA.FTZ R142, R142, UR11, -R35.reuse ;  /* 0x0000000b8e8e7c23 */ /* 0x100fe20008010823 */
[----:B------:R-:W4:Y:S01]  /*7020*/  LDSM.16.MT88.4 R20, [R118+0x9400] ;  /* 0x009400007614783b */ /* 0x000f220000004200 */
[----:B------:R-:W-:Y:S01]  /*7030*/  FFMA.FTZ R140, R139, UR11, -R42 ;  /* 0x0000000b8b8c7c23 */ /* 0x000fe2000801082a */
[----:B------:R-:W-:Y:S01]  /*7040*/  MUFU.EX2 R129, R129 ;  /* 0x0000008100817308 */ /* 0x000fe20000000800 */
[--C-:B------:R-:W-:Y:S01]  /*7050*/  FFMA.FTZ R144, R144, UR11, -R35.reuse ;  /* 0x0000000b90907c23 */ /* 0x100fe20008010823 */
[--C-:B------:R-:W-:Y:S01]  /*7060*/  FFMA.FTZ R139, R148, UR11, -R35.reuse ;  /* 0x0000000b948b7c23 */ /* 0x100fe20008010823 */
[--C-:B------:R-:W-:Y:S01]  /*7070*/  FFMA.FTZ R138, R138, UR11, -R35.reuse ;  /* 0x0000000b8a8a7c23 */ /* 0x100fe20008010823 */
[----:B------:R-:W-:Y:S01]  /*7080*/  FADD.FTZ R147, R147, R146 ;  /* 0x0000009293937221 */ /* 0x000fe20000010000 */
[--C-:B------:R-:W-:Y:S01]  /*7090*/  FFMA.FTZ R148, R67, UR11, -R42.reuse ;  /* 0x0000000b43947c23 */ /* 0x100fe2000801082a */
[----:B------:R-:W-:Y:S01]  /*70a0*/  FFMA.FTZ R146, R65, UR11, -R42 ;  /* 0x0000000b41927c23 */ /* 0x000fe2000801082a */
[--C-:B------:R-:W-:Y:S01]  /*70b0*/  FFMA.FTZ R124, R124, UR11, -R35.reuse ;  /* 0x0000000b7c7c7c23 */ /* 0x100fe20008010823 */
[----:B------:R-:W5:Y:S01]  /*70c0*/  MUFU.EX2 R62, R62 ;  /* 0x0000003e003e7308 */ /* 0x000f620000000800 */
[----:B---3--:R-:W-:Y:S01]  /*70d0*/  F2FP.BF16.F32.PACK_AB R69, R128, R127 ;  /* 0x0000007f8045723e */ /* 0x008fe200000010ff */
[--C-:B------:R-:W-:Y:S01]  /*70e0*/  FFMA.FTZ R65, R66, UR11, -R35.reuse ;  /* 0x0000000b42417c23 */ /* 0x100fe20008010823 */
[--C-:B------:R-:W-:Y:S01]  /*70f0*/  FFMA.FTZ R67, R64, UR11, -R35.reuse ;  /* 0x0000000b40437c23 */ /* 0x100fe20008010823 */
[----:B------:R-:W-:Y:S01]  /*7100*/  FFMA.FTZ R58, R58, UR11, -R35 ;  /* 0x0000000b3a3a7c23 */ /* 0x000fe20008010823 */
[----:B------:R-:W-:Y:S01]  /*7110*/  FADD.FTZ R128, R127, R128 ;  /* 0x000000807f807221 */ /* 0x000fe20000010000 */
[----:B------:R-:W-:Y:S01]  /*7120*/  FADD.FTZ R126, R126, R147 ;  /* 0x000000937e7e7221 */ /* 0x000fe20000010000 */
[----:B------:R-:W-:Y:S01]  /*7130*/  FFMA.FTZ R193, R33, UR11, -R35 ;  /* 0x0000000b21c17c23 */ /* 0x000fe20008010823 */
[----:B------:R-:W3:Y:S01]  /*7140*/  MUFU.EX2 R60, R60 ;  /* 0x0000003c003c7308 */ /* 0x000ee20000000800 */
[----:B------:R-:W-:Y:S01]  /*7150*/  LEA.HI.X R191, R134, UR9, R135, 0x1, P0 ;  /* 0x0000000986bf7c11 */ /* 0x000fe200080f0c87 */
[----:B------:R-:W-:-:S06]  /*7160*/  FADD.FTZ R125, R125, R126 ;  /* 0x0000007e7d7d7221 */ /* 0x000fcc0000010000 */
[----:B------:R-:W2:Y:S01]  /*7170*/  MUFU.EX2 R59, R59 ;  /* 0x0000003b003b7308 */ /* 0x000ea20000000800 */
[----:B-----5:R-:W-:Y:S01]  /*7180*/  F2FP.BF16.F32.PACK_AB R71, R62, R129 ;  /* 0x000000813e47723e */ /* 0x020fe200000010ff */
[----:B------:R-:W-:-:S04]  /*7190*/  FADD.FTZ R129, R129, R128 ;  /* 0x0000008081817221 */ /* 0x000fc80000010000 */
[----:B------:R-:W-:Y:S02]  /*71a0*/  FADD.FTZ R62, R62, R129 ;  /* 0x000000813e3e7221 */ /* 0x000fe40000010000 */
[----:B------:R-:W-:Y:S01]  /*71b0*/  HMMA.16816.F32.BF16 R88, R68, R84, RZ ;  /* 0x000000544458723c */ /* 0x000fe200000418ff */
[----:B------:R-:W-:Y:S01]  /*71c0*/  MUFU.EX2 R41, R41 ;  /* 0x0000002900297308 */ /* 0x000fe20000000800 */
[----:B---3--:R-:W-:-:S04]  /*71d0*/  FADD.FTZ R64, R60, R125 ;  /* 0x0000007d3c407221 */ /* 0x008fc80000010000 */
[C---:B------:R-:W-:Y:S03]  /*71e0*/  HMMA.16816.F32.BF16 R84, R68.reuse, R86, RZ ;  /* 0x000000564454723c */ /* 0x040fe600000418ff */
[----:B------:R-:W3:Y:S01]  /*71f0*/  MUFU.EX2 R40, R40 ;  /* 0x0000002800287308 */ /* 0x000ee20000000800 */
[----:B--2---:R-:W-:Y:S01]  /*7200*/  F2FP.BF16.F32.PACK_AB R8, R59, R60 ;  /* 0x0000003c3b08723e */ /* 0x004fe200000010ff */
[--C-:B------:R-:W-:Y:S01]  /*7210*/  FFMA.FTZ R60, R45, UR11, -R42.reuse ;  /* 0x0000000b2d3c7c23 */ /* 0x100fe2000801082a */
[C---:B------:R-:W-:Y:S01]  /*7220*/  HMMA.16816.F32.BF16 R112, R68.reuse, R108, RZ ;  /* 0x0000006c4470723c */ /* 0x040fe200000418ff */
[----:B------:R-:W-:Y:S01]  /*7230*/  FFMA.FTZ R45, R50, UR11, -R35 ;  /* 0x0000000b322d7c23 */ /* 0x000fe20008010823 */
[----:B------:R-:W-:Y:S01]  /*7240*/  FFMA.FTZ R50, R37, UR11, -R42 ;  /* 0x0000000b25327c23 */ /* 0x000fe2000801082a */
[----:B------:R-:W-:Y:S02]  /*7250*/  FADD.FTZ R64, R59, R64 ;  /* 0x000000403b407221 */ /* 0x000fe40000010000 */
[----:B------:R-:W-:Y:S01]  /*7260*/  MUFU.EX2 R61, R61 ;  /* 0x0000003d003d7308 */ /* 0x000fe20000000800 */
[C---:B------:R-:W-:Y:S06]  /*7270*/  HMMA.16816.F32.BF16 R104, R68.reuse, R100, RZ ;  /* 0x000000644468723c */ /* 0x040fec00000418ff */
        /* <DEDUP_REMOVED lines=8> */
[----:B------:R-:W-:Y:S01]  /*7300*/  HMMA.16816.F32.BF16 R100, R68, R102, RZ ;  /* 0x000000664464723c */ /* 0x000fe200000418ff */
[----:B------:R-:W-:Y:S01]  /*7310*/  FADD.FTZ R61, R61, R62 ;  /* 0x0000003e3d3d7221 */ /* 0x000fe20000010000 */
[--C-:B------:R-:W-:Y:S01]  /*7320*/  FFMA.FTZ R62, R51, UR11, -R42.reuse ;  /* 0x0000000b333e7c23 */ /* 0x100fe2000801082a */
[----:B------:R-:W-:Y:S01]  /*7330*/  FFMA.FTZ R51, R39, UR11, -R42 ;  /* 0x0000000b27337c23 */ /* 0x000fe2000801082a */
[----:B------:R-:W-:-:S02]  /*7340*/  FFMA.FTZ R39, R24, UR11, -R35 ;  /* 0x0000000b18277c23 */ /* 0x000fc40008010823 */
[C---:B------:R-:W-:Y:S01]  /*7350*/  HMMA.16816.F32.BF16 R92, R68.reuse, R94, RZ ;  /* 0x0000005e445c723c */ /* 0x040fe200000418ff */
[----:B------:R-:W-:Y:S05]  /*7360*/  MUFU.EX2 R130, R130 ;  /* 0x0000008200827308 */ /* 0x000fea0000000800 */
[----:B------:R-:W-:Y:S01]  /*7370*/  HMMA.16816.F32.BF16 R76, R68, R78, RZ ;  /* 0x0000004e444c723c */ /* 0x000fe200000418ff */
[----:B---3--:R-:W-:Y:S02]  /*7380*/  F2FP.BF16.F32.PACK_AB R11, R36, R43 ;  /* 0x0000002b240b723e */ /* 0x008fe400000010ff */
[----:B------:R-:W-:Y:S05]  /*7390*/  MUFU.EX2 R7, R7 ;  /* 0x0000000700077308 */ /* 0x000fea0000000800 */
[C---:B------:R-:W-:Y:S03]  /*73a0*/  HMMA.16816.F32.BF16 R88, R8.reuse, R12, R88 ;  /* 0x0000000c0858723c */ /* 0x040fe60000041858 */
        /* <DEDUP_REMOVED lines=11> */
[--C-:B------:R-:W-:Y:S01]  /*7460*/  FFMA.FTZ R29, R154, UR11, -R35.reuse ;  /* 0x0000000b9a1d7c23 */ /* 0x100fe20008010823 */
[--C-:B------:R-:W-:Y:S01]  /*7470*/  FFMA.FTZ R28, R56, UR11, -R35.reuse ;  /* 0x0000000b381c7c23 */ /* 0x100fe20008010823 */
[----:B------:R-:W-:Y:S01]  /*7480*/  FFMA.FTZ R56, R57, UR11, -R42 ;  /* 0x0000000b39387c23 */ /* 0x000fe2000801082a */
[----:B------:R-:W-:-:S02]  /*7490*/  FFMA.FTZ R57, R152, UR11, -R35 ;  /* 0x0000000b98397c23 */ /* 0x000fc40008010823 */
[C---:B----4-:R-:W-:Y:S01]  /*74a0*/  HMMA.16816.F32.BF16 R104, R8.reuse, R20, R104 ;  /* 0x000000140868723c */ /* 0x050fe20000041868 */
[--C-:B------:R-:W-:Y:S01]  /*74b0*/  FFMA.FTZ R31, R151, UR11, -R42.reuse ;  /* 0x0000000b971f7c23 */ /* 0x100fe2000801082a */
[----:B------:R-:W-:Y:S01]  /*74c0*/  FFMA.FTZ R30, R149, UR11, -R42 ;  /* 0x0000000b951e7c23 */ /* 0x000fe2000801082a */
[----:B------:R-:W-:Y:S03]  /*74d0*/  MUFU.EX2 R29, R29 ;  /* 0x0000001d001d7308 */ /* 0x000fe60000000800 */
[----:B------:R-:W-:Y:S01]  /*74e0*/  HMMA.16816.F32.BF16 R100, R8, R22, R100 ;  /* 0x000000160864723c */ /* 0x000fe20000041864 */
[----:B------:R-:W-:Y:S04]  /*74f0*/  LDSM.16.MT88.4 R20, [R168+0xa400] ;  /* 0x00a40000a814783b */ /* 0x000fe80000004200 */
[----:B------:R-:W3:Y:S01]  /*7500*/  MUFU.EX2 R31, R31 ;  /* 0x0000001f001f7308 */ /* 0x000ee20000000800 */
[C---:B--2---:R-:W-:Y:S06]  /*7510*/  HMMA.16816.F32.BF16 R72, R68.reuse, R12, RZ ;  /* 0x0000000c4448723c */ /* 0x044fec00000418ff */
[----:B------:R-:W-:Y:S01]  /*7520*/  HMMA.16816.F32.BF16 R68, R68, R14, RZ ;  /* 0x0000000e4444723c */ /* 0x000fe200000418ff */
[----:B------:R-:W2:Y:S01]  /*7530*/  LDSM.16.MT88.4 R12, [R118+0xd400] ;  /* 0x00d40000760c783b */ /* 0x000ea20000004200 */
[----:B------:R-:W4:Y:S04]  /*7540*/  MUFU.EX2 R30, R30 ;  /* 0x0000001e001e7308 */ /* 0x000f280000000800 */
[C---:B-1----:R-:W-:Y:S04]  /*7550*/  HMMA.16816.F32.BF16 R80, R8.reuse, R16, R80 ;  /* 0x000000100850723c */ /* 0x042fe80000041850 */
[----:B------:R-:W1:Y:S02]  /*7560*/  MUFU.EX2 R28, R28 ;  /* 0x0000001c001c7308 */ /* 0x000e640000000800 */
[C---:B------:R-:W-:Y:S01]  /*7570*/  HMMA.16816.F32.BF16 R76, R8.reuse, R18, R76 ;  /* 0x00000012084c723c */ /* 0x040fe2000004184c */
[----:B------:R-:W-:Y:S05]  /*7580*/  LDSM.16.MT88.4 R16, [R118+0xa400] ;  /* 0x00a400007610783b */ /* 0x000fea0000004200 */
[----:B------:R-:W5:Y:S08]  /*7590*/  MUFU.EX2 R56, R56 ;  /* 0x0000003800387308 */ /* 0x000f700000000800 */
[----:B------:R-:W-:Y:S08]  /*75a0*/  MUFU.EX2 R52, R52 ;  /* 0x0000003400347308 */ /* 0x000ff00000000800 */
[----:B------:R-:W-:Y:S01]  /*75b0*/  MUFU.EX2 R57, R57 ;  /* 0x0000003900397308 */ /* 0x000fe20000000800 */
[C---:B--2---:R-:W-:Y:S07]  /*75c0*/  HMMA.16816.F32.BF16 R72, R8.reuse, R12, R72 ;  /* 0x0000000c0848723c */ /* 0x044fee0000041848 */
[----:B------:R2:W5:Y:S01]  /*75d0*/  MUFU.EX2 R54, R142 ;  /* 0x0000008e00367308 */ /* 0x0005620000000800 */
[----:B------:R-:W-:Y:S01]  /*75e0*/  HMMA.16816.F32.BF16 R68, R8, R14, R68 ;  /* 0x0000000e0844723c */ /* 0x000fe20000041844 */
[----:B------:R-:W5:Y:S06]  /*75f0*/  LDSM.16.MT88.4 R12, [R168+0x9800] ;  /* 0x00980000a80c783b */ /* 0x000f6c0000004200 */
[----:B------:R-:W-:Y:S01]  /*7600*/  MUFU.EX2 R53, R53 ;  /* 0x0000003500357308 */ /* 0x000fe20000000800 */
[----:B---3--:R-:W-:-:S02]  /*7610*/  F2FP.BF16.F32.PACK_AB R8, R31, R130 ;  /* 0x000000821f08723e */ /* 0x008fc400000010ff */
[----:B------:R-:W-:Y:S02]  /*7620*/  F2FP.BF16.F32.PACK_AB R9, R29, R32 ;  /* 0x000000201d09723e */ /* 0x000fe400000010ff */
[----:B----4-:R-:W-:-:S03]  /*7630*/  F2FP.BF16.F32.PACK_AB R10, R7, R30 ;  /* 0x0000001e070a723e */ /* 0x010fc600000010ff */
[----:B------:R-:W3:Y:S01]  /*7640*/  MUFU.EX2 R4, R4 ;  /* 0x0000000400047308 */ /* 0x000ee20000000800 */
[----:B-1----:R-:W-:Y:S01]  /*7650*/  F2FP.BF16.F32.PACK_AB R11, R5, R28 ;  /* 0x0000001c050b723e */ /* 0x002fe200000010ff */
[--C-:B--2---:R-:W-:Y:S01]  /*7660*/  FFMA.FTZ R142, R143, UR11, -R42.reuse ;  /* 0x0000000b8f8e7c23 */ /* 0x104fe2000801082a */
[----:B------:R-:W-:Y:S01]  /*7670*/  FFMA.FTZ R143, R141, UR11, -R42 ;  /* 0x0000000b8d8f7c23 */ /* 0x000fe2000801082a */
[----:B------:R-:W-:-:S04]  /*7680*/  FFMA.FTZ R141, R150, UR11, -R35 ;  /* 0x0000000b968d7c23 */ /* 0x000fc80008010823 */
[----:B------:R-:W-:Y:S08]  /*7690*/  MUFU.EX2 R145, R145 ;  /* 0x0000009100917308 */ /* 0x000ff00000000800 */
[----:B------:R-:W1:Y:S08]  /*76a0*/  MUFU.EX2 R142, R142 ;  /* 0x0000008e008e7308 */ /* 0x000e700000000800 */
[----:B------:R-:W-:Y:S01]  /*76b0*/  MUFU.EX2 R143, R143 ;  /* 0x0000008f008f7308 */ /* 0x000fe20000000800 */
[C---:B-----5:R-:W-:Y:S07]  /*76c0*/  HMMA.16816.F32.BF16 R112, R8.reuse, R12, R112 ;  /* 0x0000000c0870723c */ /* 0x060fee0000041870 */
[----:B------:R-:W-:Y:S01]  /*76d0*/  MUFU.EX2 R140, R140 ;  /* 0x0000008c008c7308 */ /* 0x000fe20000000800 */
[C---:B------:R-:W-:Y:S01]  /*76e0*/  HMMA.16816.F32.BF16 R108, R8.reuse, R14, R108 ;  /* 0x0000000e086c723c */ /* 0x040fe2000004186c */
[----:B------:R-:W2:Y:S06]  /*76f0*/  LDSM.16.MT88.4 R12, [R118+0x9800] ;  /* 0x00980000760c783b */ /* 0x000eac0000004200 */
[----:B------:R-:W-:Y:S08]  /*7700*/  MUFU.EX2 R144, R144 ;  /* 0x0000009000907308 */ /* 0x000ff00000000800 */
[----:B------:R-:W4:Y:S08]  /*7710*/  MUFU.EX2 R141, R141 ;  /* 0x0000008d008d7308 */ /* 0x000f300000000800 */
[----:B------:R-:W-:Y:S08]  /*7720*/  MUFU.EX2 R139, R139 ;  /* 0x0000008b008b7308 */ /* 0x000ff00000000800 */
[----:B------:R-:W5:Y:S08]  /*7730*/  MUFU.EX2 R138, R138 ;  /* 0x0000008a008a7308 */ /* 0x000f700000000800 */
        /* <DEDUP_REMOVED lines=8> */
[----:B------:R-:W2:Y:S08]  /*77c0*/  MUFU.EX2 R65, R65 ;  /* 0x0000004100417308 */ /* 0x000eb00000000800 */
[----:B------:R-:W-:Y:S01]  /*77d0*/  MUFU.EX2 R67, R67 ;  /* 0x0000004300437308 */ /* 0x000fe20000000800 */
[C---:B---3--:R-:W-:Y:S07]  /*77e0*/  HMMA.16816.F32.BF16 R96, R8.reuse, R12, R96 ;  /* 0x0000000c0860723c */ /* 0x048fee0000041860 */
[----:B------:R-:W3:Y:S01]  /*77f0*/  MUFU.EX2 R58, R58 ;  /* 0x0000003a003a7308 */ /* 0x000ee20000000800 */
[C---:B------:R-:W-:Y:S01]  /*7800*/  HMMA.16816.F32.BF16 R92, R8.reuse, R14, R92 ;  /* 0x0000000e085c723c */ /* 0x040fe2000004185c */
[----:B------:R-:W1:Y:S06]  /*7810*/  LDSM.16.MT88.4 R12, [R118+0xb800] ;  /* 0x00b80000760c783b */ /* 0x000e6c0000004200 */
[----:B------:R-:W-:Y:S08]  /*7820*/  MUFU.EX2 R62, R62 ;  /* 0x0000003e003e7308 */ /* 0x000ff00000000800 */
[----:B------:R-:W3:Y:S08]  /*7830*/  MUFU.EX2 R49, R49 ;  /* 0x0000003100317308 */ /* 0x000ef00000000800 */
[----:B------:R-:W-:Y:S08]  /*7840*/  MUFU.EX2 R47, R47 ;  /* 0x0000002f002f7308 */ /* 0x000ff00000000800 */
[----:B------:R-:W-:Y:S08]  /*7850*/  MUFU.EX2 R60, R60 ;  /* 0x0000003c003c7308 */ /* 0x000ff00000000800 */
[----:B------:R-:W-:Y:S01]  /*7860*/  MUFU.EX2 R45, R45 ;  /* 0x0000002d002d7308 */ /* 0x000fe20000000800 */
[C---:B-1----:R-:W-:Y:S06]  /*7870*/  HMMA.16816.F32.BF16 R88, R8.reuse, R12, R88 ;  /* 0x0000000c0858723c */ /* 0x042fec0000041858 */
[C---:B------:R-:W-:Y:S01]  /*7880*/  HMMA.16816.F32.BF16 R84, R8.reuse, R14, R84 ;  /* 0x0000000e0854723c */ /* 0x040fe20000041854 */
[----:B------:R-:W1:Y:S01]  /*7890*/  LDSM.16.MT88.4 R12, [R168+0xd800] ;  /* 0x00d80000a80c783b */ /* 0x000e620000004200 */
[----:B------:R-:W-:Y:S08]  /*78a0*/  MUFU.EX2 R192, R192 ;  /* 0x000000c000c07308 */ /* 0x000ff00000000800 */
[----:B------:R-:W-:Y:S08]  /*78b0*/  MUFU.EX2 R39, R39 ;  /* 0x0000002700277308 */ /* 0x000ff00000000800 */
[----:B------:R-:W-:Y:S01]  /*78c0*/  MUFU.EX2 R193, R193 ;  /* 0x000000c100c17308 */ /* 0x000fe20000000800 */
        /* <DEDUP_REMOVED lines=29> */
[----:B----4-:R-:W-:Y:S02]  /*7aa0*/  F2FP.BF16.F32.PACK_AB R9, R141, R144 ;  /* 0x000000908d09723e */ /* 0x010fe400000010ff */
[----:B------:R-:W-:Y:S02]  /*7ab0*/  F2FP.BF16.F32.PACK_AB R10, R140, R143 ;  /* 0x0000008f8c0a723e */ /* 0x000fe400000010ff */
[----:B-----5:R-:W-:-:S07]  /*7ac0*/  F2FP.BF16.F32.PACK_AB R11, R138, R139 ;  /* 0x0000008b8a0b723e */ /* 0x020fce00000010ff */
        /* <DEDUP_REMOVED lines=18> */
[----:B--2---:R-:W-:-:S02]  /*7bf0*/  F2FP.BF16.F32.PACK_AB R8, R148, R121 ;  /* 0x000000799408723e */ /* 0x004fc400000010ff */
[----:B------:R-:W-:Y:S02]  /*7c00*/  F2FP.BF16.F32.PACK_AB R9, R65, R124 ;  /* 0x0000007c4109723e */ /* 0x000fe400000010ff */
[----:B------:R-:W-:Y:S02]  /*7c10*/  F2FP.BF16.F32.PACK_AB R10, R63, R146 ;  /* 0x000000923f0a723e */ /* 0x000fe400000010ff */
[----:B---3--:R-:W-:-:S07]  /*7c20*/  F2FP.BF16.F32.PACK_AB R11, R58, R67 ;  /* 0x000000433a0b723e */ /* 0x008fce00000010ff */
        /* <DEDUP_REMOVED lines=14> */
[----:B------:R-:W-:Y:S01]  /*7d10*/  FFMA.FTZ R20, R48, UR11, -R35 ;  /* 0x0000000b30147c23 */ /* 0x000fe20008010823 */
[----:B------:R-:W-:-:S04]  /*7d20*/  FFMA.FTZ R48, R27, UR11, -R42 ;  /* 0x0000000b1b307c23 */ /* 0x000fc8000801082a */
[C---:B-1----:R-:W-:Y:S01]  /*7d30*/  HMMA.16816.F32.BF16 R72, R8.reuse, R12, R72 ;  /* 0x0000000c0848723c */ /* 0x042fe20000041848 */
[----:B------:R-:W-:Y:S05]  /*7d40*/  MUFU.EX2 R33, R48 ;  /* 0x0000003000217308 */ /* 0x000fea0000000800 */
[----:B------:R-:W-:Y:S01]  /*7d50*/  HMMA.16816.F32.BF16 R68, R8, R14, R68 ;  /* 0x0000000e0844723c */ /* 0x000fe20000041844 */
[----:B------:R-:W1:Y:S06]  /*7d60*/  LDSM.16.MT88.4 R12, [R118+0xa800] ;  /* 0x00a80000760c783b */ /* 0x000e6c0000004200 */
[--C-:B------:R-:W-:Y:S01]  /*7d70*/  FFMA.FTZ R10, R46, UR11, -R35.reuse ;  /* 0x0000000b2e0a7c23 */ /* 0x100fe20008010823 */
[----:B------:R-:W-:Y:S01]  /*7d80*/  FFMA.FTZ R11, R38, UR11, -R35 ;  /* 0x0000000b260b7c23 */ /* 0x000fe20008010823 */
[----:B------:R-:W-:Y:S01]  /*7d90*/  FADD.FTZ R8, R44, R61 ;  /* 0x0000003d2c087221 */ /* 0x000fe20000010000 */
[----:B------:R-:W3:Y:S01]  /*7da0*/  MUFU.EX2 R46, R20 ;  /* 0x00000014002e7308 */ /* 0x000ee20000000800 */
[----:B------:R-:W-:Y:S01]  /*7db0*/  FADD.FTZ R9, R41, R64 ;  /* 0x0000004029097221 */ /* 0x000fe20000010000 */
[----:B------:R-:W-:Y:S01]  /*7dc0*/  FFMA.FTZ R38, R34, UR11, -R35 ;  /* 0x0000000b22267c23 */ /* 0x000fe20008010823 */
[----:B------:R-:W-:Y:S01]  /*7dd0*/  FADD.FTZ R41, R43, R8 ;  /* 0x000000082b297221 */ /* 0x000fe20000010000 */
[----:B------:R-:W-:Y:S01]  /*7de0*/  F2FP.BF16.F32.PACK_AB R8, R49, R62 ;  /* 0x0000003e3108723e */ /* 0x000fe200000010ff */
[----:B------:R-:W-:Y:S01]  /*7df0*/  FADD.FTZ R9, R40, R9 ;  /* 0x0000000928097221 */ /* 0x000fe20000010000 */
[----:B------:R-:W-:Y:S01]  /*7e00*/  FFMA.FTZ R40, R26, UR11, -R35 ;  /* 0x0000000b1a287c23 */ /* 0x000fe20008010823 */
[----:B------:R-:W-:Y:S01]  /*7e10*/  FADD.FTZ R41, R36, R41 ;  /* 0x0000002924297221 */ /* 0x000fe20000010000 */
[----:B------:R4:W-:Y:S01]  /*7e20*/  MUFU.EX2 R44, R10 ;  /* 0x0000000a002c7308 */ /* 0x0009e20000000800 */
[----:B------:R-:W-:Y:S01]  /*7e30*/  FADD.FTZ R130, R130, R9 ;  /* 0x0000000982827221 */ /* 0x000fe20000010000 */
[----:B------:R-:W-:Y:S01]  /*7e40*/  LDSM.16.MT88.4 R24, [R168+0xc800] ;  /* 0x00c80000a818783b */ /* 0x000fe20000004200 */
[----:B------:R-:W-:-:S02]  /*7e50*/  FADD.FTZ R32, R32, R41 ;  /* 0x0000002920207221 */ /* 0x000fc40000010000 */
[----:B------:R-:W-:Y:S02]  /*7e60*/  FADD.FTZ R31, R31, R130 ;  /* 0x000000821f1f7221 */ /* 0x000fe40000010000 */
[----:B------:R-:W-:Y:S01]  /*7e70*/  FADD.FTZ R29, R29, R32 ;  /* 0x000000201d1d7221 */ /* 0x000fe20000010000 */
[----:B------:R-:W5:Y:S01]  /*7e80*/  MUFU.EX2 R37, R11 ;  /* 0x0000000b00257308 */ /* 0x000f620000000800 */
[----:B---3--:R-:W-:Y:S01]  /*7e90*/  F2FP.BF16.F32.PACK_AB R9, R46, R45 ;  /* 0x0000002d2e09723e */ /* 0x008fe200000010ff */
[----:B------:R-:W3:Y:S01]  /*7ea0*/  LDSM.16.MT88.4 R20, [R118+0xe800] ;  /* 0x00e800007614783b */ /* 0x000ee20000004200 */
[----:B------:R-:W-:-:S04]  /*7eb0*/  FADD.FTZ R28, R28, R29 ;  /* 0x0000001d1c1c7221 */ /* 0x000fc80000010000 */
[----:B------:R-:W-:Y:S01]  /*7ec0*/  FADD.FTZ R28, R5, R28 ;  /* 0x0000001c051c7221 */ /* 0x000fe20000010000 */
[----:B------:R-:W-:Y:S01]  /*7ed0*/  MUFU.EX2 R35, R51 ;  /* 0x0000003300237308 */ /* 0x000fe20000000800 */
[----:B----4-:R-:W-:Y:S02]  /*7ee0*/  F2FP.BF16.F32.PACK_AB R10, R60, R47 ;  /* 0x0000002f3c0a723e */ /* 0x010fe400000010ff */
[----:B------:R-:W-:-:S04]  /*7ef0*/  FADD.FTZ R57, R57, R28 ;  /* 0x0000001c39397221 */ /* 0x000fc80000010000 */
[----:B------:R-:W-:Y:S01]  /*7f00*/  FADD.FTZ R54, R54, R57 ;  /* 0x0000003936367221 */ /* 0x000fe20000010000 */
[----:B------:R-:W4:Y:S01]  /*7f10*/  MUFU.EX2 R34, R50 ;  /* 0x0000003200227308 */ /* 0x000f220000000800 */
[----:B-----5:R-:W-:Y:S02]  /*7f20*/  F2FP.BF16.F32.PACK_AB R11, R37, R44 ;  /* 0x0000002c250b723e */ /* 0x020fe400000010ff */
[----:B------:R-:W-:-:S04]  /*7f30*/  FADD.FTZ R53, R53, R54 ;  /* 0x0000003635357221 */ /* 0x000fc80000010000 */
[----:B------:R-:W-:Y:S01]  /*7f40*/  FADD.FTZ R53, R4, R53 ;  /* 0x0000003504357221 */ /* 0x000fe20000010000 */
[----:B--2---:R-:W-:Y:S01]  /*7f50*/  HMMA.16816.F32.BF16 R112, R8, R16, R112 ;  /* 0x000000100870723c */ /* 0x004fe20000041870 */
[----:B------:R-:W2:Y:S02]  /*7f60*/  MUFU.EX2 R36, R40 ;  /* 0x0000002800247308 */ /* 0x000ea40000000800 */
[----:B------:R-:W-:-:S03]  /*7f70*/  FADD.FTZ R144, R144, R53 ;  /* 0x0000003590907221 */ /* 0x000fc60000010000 */
[C---:B------:R-:W-:Y:S01]  /*7f80*/  HMMA.16816.F32.BF16 R108, R8.reuse, R18, R108 ;  /* 0x00000012086c723c */ /* 0x040fe2000004186c */
[----:B------:R-:W5:Y:S01]  /*7f90*/  LDSM.16.MT88.4 R16, [R118+0xc800] ;  /* 0x00c800007610783b */ /* 0x000f620000004200 */
[----:B------:R-:W-:Y:S01]  /*7fa0*/  FADD.FTZ R144, R141, R144 ;  /* 0x000000908d907221 */ /* 0x000fe20000010000 */
[----:B------:R-:W2:Y:S03]  /*7fb0*/  MUFU.EX2 R38, R38 ;  /* 0x0000002600267308 */ /* 0x000ea60000000800 */
        /* <DEDUP_REMOVED lines=13> */
[----:B------:R-:W-:Y:S01]  /*8090*/  HMMA.16816.F32.BF16 R92, R8, R26, R92 ;  /* 0x0000001a085c723c */ /* 0x000fe2000004185c */
[----:B------:R-:W3:Y:S02]  /*80a0*/  LDSM.16.MT88.4 R24, [R168+0xcc00] ;  /* 0x00cc0000a818783b */ /* 0x000ee40000004200 */
[----:B------:R-:W-:-:S03]  /*80b0*/  FADD.FTZ R131, R131, R20 ;  /* 0x0000001483837221 */ /* 0x000fc60000010000 */
[C---:B------:R-:W-:Y:S01]  /*80c0*/  HMMA.16816.F32.BF16 R68, R8.reuse, R22, R68 ;  /* 0x000000160844723c */ /* 0x040fe20000041844 */
[----:B------:R-:W-:Y:S01]  /*80d0*/  FADD.FTZ R56, R56, R131 ;  /* 0x0000008338387221 */ /* 0x000fe20000010000 */
[----:B------:R-:W-:Y:S03]  /*80e0*/  LDSM.16.MT88.4 R20, [R118+0xcc00] ;  /* 0x00cc00007614783b */ /* 0x000fe60000004200 */
[----:B------:R-:W-:Y:S01]  /*80f0*/  FADD.FTZ R55, R55, R56 ;  /* 0x0000003837377221 */ /* 0x000fe20000010000 */
[----:B-----5:R-:W-:Y:S03]  /*8100*/  HMMA.16816.F32.BF16 R88, R8, R16, R88 ;  /* 0x000000100858723c */ /* 0x020fe60000041858 */
[----:B------:R-:W-:-:S03]  /*8110*/  FADD.FTZ R52, R52, R55 ;  /* 0x0000003734347221 */ /* 0x000fc60000010000 */
[----:B------:R-:W-:Y:S01]  /*8120*/  HMMA.16816.F32.BF16 R84, R8, R18, R84 ;  /* 0x000000120854723c */ /* 0x000fe20000041854 */
[----:B------:R-:W5:Y:S01]  /*8130*/  LDSM.16.MT88.4 R16, [R168+0xac00] ;  /* 0x00ac0000a810783b */ /* 0x000f620000004200 */
[----:B------:R-:W-:-:S04]  /*8140*/  FADD.FTZ R145, R145, R52 ;  /* 0x0000003491917221 */ /* 0x000fc80000010000 */
[----:B-1----:R-:W-:Y:S01]  /*8150*/  HMMA.16816.F32.BF16 R80, R8, R12, R80 ;  /* 0x0000000c0850723c */ /* 0x002fe20000041850 */
[----:B------:R-:W-:-:S04]  /*8160*/  FADD.FTZ R142, R142, R145 ;  /* 0x000000918e8e7221 */ /* 0x000fc80000010000 */
[----:B------:R-:W-:Y:S01]  /*8170*/  FADD.FTZ R143, R143, R142 ;  /* 0x0000008e8f8f7221 */ /* 0x000fe20000010000 */
[----:B------:R-:W-:Y:S01]  /*8180*/  HMMA.16816.F32.BF16 R76, R8, R14, R76 ;  /* 0x0000000e084c723c */ /* 0x000fe2000004184c */
[----:B------:R-:W1:Y:S02]  /*8190*/  LDSM.16.MT88.4 R12, [R118+0xac00] ;  /* 0x00ac0000760c783b */ /* 0x000e640000004200 */
[----:B------:R-:W-:-:S04]  /*81a0*/  FADD.FTZ R140, R140, R143 ;  /* 0x0000008f8c8c7221 */ /* 0x000fc80000010000 */
[----:B----4-:R-:W-:Y:S01]  /*81b0*/  F2FP.BF16.F32.PACK_AB R8, R34, R35 ;  /* 0x000000232208723e */ /* 0x010fe200000010ff */
[----:B------:R-:W-:Y:S01]  /*81c0*/  FADD.FTZ R121, R121, R140 ;  /* 0x0000008c79797221 */ /* 0x000fe20000010000 */
[----:B--2---:R-:W-:Y:S02]  /*81d0*/  F2FP.BF16.F32.PACK_AB R9, R39, R36 ;  /* 0x000000242709723e */ /* 0x004fe400000010ff */
[----:B------:R-:W-:Y:S01]  /*81e0*/  F2FP.BF16.F32.PACK_AB R10, R192, R33 ;  /* 0x00000021c00a723e */ /* 0x000fe200000010ff */
[----:B------:R-:W-:Y:S01]  /*81f0*/  FADD.FTZ R5, R148, R121 ;  /* 0x0000007994057221 */ /* 0x000fe20000010000 */
[----:B------:R-:W-:-:S03]  /*8200*/  F2FP.BF16.F32.PACK_AB R11, R193, R38 ;  /* 0x00000026c10b723e */ /* 0x000fc600000010ff */
        /* <DEDUP_REMOVED lines=8> */
[C---:B-----5:R-:W-:Y:S01]  /*8290*/  HMMA.16816.F32.BF16 R112, R8.reuse, R16, R112 ;  /* 0x000000100870723c */ /* 0x060fe20000041870 */
[----:B------:R-:W-:Y:S02]  /*82a0*/  FADD.FTZ R37, R37, R44 ;  /* 0x0000002c25257221 */ /* 0x000fe40000010000 */
[----:B------:R-:W-:Y:S02]  /*82b0*/  FADD.FTZ R47, R47, R62 ;  /* 0x0000003e2f2f7221 */ /* 0x000fe40000010000 */
[----:B------:R-:W-:Y:S01]  /*82c0*/  FADD.FTZ R36, R36, R37 ;  /* 0x0000002524247221 */ /* 0x000fe20000010000 */
[----:B------:R-:W-:Y:S01]  /*82d0*/  HMMA.16816.F32.BF16 R108, R8, R18, R108 ;  /* 0x00000012086c723c */ /* 0x000fe2000004186c */
[----:B------:R-:W2:Y:S01]  /*82e0*/  LDSM.16.MT88.4 R16, [R168+0xec00] ;  /* 0x00ec0000a810783b */ /* 0x000ea20000004200 */
        /* <DEDUP_REMOVED lines=10> */
[----:B------:R-:W-:Y:S01]  /*8390*/  HMMA.16816.F32.BF16 R92, R8, R26, R92 ;  /* 0x0000001a085c723c */ /* 0x000fe2000004185c */
[----:B------:R-:W-:-:S05]  /*83a0*/  FADD.FTZ R192, R192, R33 ;  /* 0x00000021c0c07221 */ /* 0x000fca0000010000 */
        /* <DEDUP_REMOVED lines=71> */
.L_x_2903:
[----:B------:R-:W-:-:S04]  /*8820*/  LEA R8, -R132, RZ, 0x7 ;  /* 0x000000ff84087211 */ /* 0x000fc800078e39ff */
[----:B------:R-:W-:-:S07]  /*8830*/  SHF.R.S32.HI R5, RZ, 0x1f, R8 ;  /* 0x0000001fff057819 */ /* 0x000fce0000011408 */
.L_x_2904:
        /* <DEDUP_REMOVED lines=251> */
[----:B------:R-:W-:Y:S01]  /*97f0*/  MUFU.TANH R57, R57 ;  /* 0x0000003900397308 */ /* 0x000fe20000002400 */
[----:B------:R-:W-:Y:S01]  /*9800*/  FMUL.FTZ R52, R52, UR10 ;  /* 0x0000000a34347c20 */ /* 0x000fe20008410000 */
[----:B------:R-:W-:Y:S01]  /*9810*/  FMUL.FTZ R54, R54, UR10 ;  /* 0x0000000a36367c20 */ /* 0x000fe20008410000 */
[----:B------:R-:W-:Y:S01]  /*9820*/  FMUL.FTZ R53, R53, UR10 ;  /* 0x0000000a35357c20 */ /* 0x000fe20008410000 */
[----:B------:R-:W-:Y:S02]  /*9830*/  FMUL.FTZ R55, R55, UR10 ;  /* 0x0000000a37377c20 */ /* 0x000fe40008410000 */
[----:B------:R-:W-:Y:S01]  /*9840*/  FMUL.FTZ R65, R65, UR10 ;  /* 0x0000000a41417c20 */ /* 0x000fe20008410000 */
[----:B------:R-:W-:Y:S01]  /*9850*/  FMUL.FTZ R203, R67, UR10 ;  /* 0x0000000a43cb7c20 */ /* 0x000fe20008410000 */
[----:B------:R-:W-:Y:S01]  /*9860*/  MUFU.TANH R207, R54 ;  /* 0x0000003600cf7308 */ /* 0x000fe20000002400 */
[----:B------:R-:W-:-:S03]  /*9870*/  FMUL.FTZ R66, R66, UR10 ;  /* 0x0000000a42427c20 */ /* 0x000fc60008410000 */
[----:B------:R-:W-:Y:S01]  /*9880*/  FMUL.FTZ R67, R60, UR10 ;  /* 0x0000000a3c437c20 */ /* 0x000fe20008410000 */
[----:B------:R-:W-:Y:S01]  /*9890*/  FMUL.FTZ R62, R62, UR10 ;  /* 0x0000000a3e3e7c20 */ /* 0x000fe20008410000 */
[----:B------:R-:W-:Y:S01]  /*98a0*/  FMUL.FTZ R61, R61, UR10 ;  /* 0x0000000a3d3d7c20 */ /* 0x000fe20008410000 */
[----:B------:R-:W-:Y:S01]  /*98b0*/  LOP3.LUT R60, R162, 0x8, R187, 0xfe, !PT ;  /* 0x00000008a23c7812 */ /* 0x000fe200078efebb */
[----:B------:R-:W3:Y:S01]  /*98c0*/  MUFU.TANH R65, R65 ;  /* 0x0000004100417308 */ /* 0x000ee20000002400 */
[----:B-1----:R-:W-:Y:S02]  /*98d0*/  HMMA.16816.F32.BF16 R40, R128, R120, R40 ;  /* 0x000000788028723c */ /* 0x002fe40000041828 */
[----:B------:R-:W-:-:S04]  /*98e0*/  ISETP.GE.AND P5, PT, R60, R137, PT ;  /* 0x000000893c00720c */ /* 0x000fc80003fa6270 */
[C---:B------:R-:W-:Y:S01]  /*98f0*/  HMMA.16816.F32.BF16 R36, R128.reuse, R122, R36 ;  /* 0x0000007a8024723c */ /* 0x040fe20000041824 */
[----:B------:R-:W1:Y:S01]  /*9900*/  LDSM.16.M88.4 R120, [R119+0x8400] ;  /* 0x008400007778783b */ /* 0x000e620000000200 */
[----:B------:R-:W4:Y:S04]  /*9910*/  MUFU.TANH R203, R203 ;  /* 0x000000cb00cb7308 */ /* 0x000f280000002400 */
[C---:B--2---:R-:W-:Y:S04]  /*9920*/  HMMA.16816.F32.BF16 R48, R128.reuse, R124, R48 ;  /* 0x0000007c8030723c */ /* 0x044fe80000041830 */
[----:B------:R-:W2:Y:S02]  /*9930*/  MUFU.TANH R67, R67 ;  /* 0x0000004300437308 */ /* 0x000ea40000002400 */
[----:B------:R-:W-:Y:S01]  /*9940*/  HMMA.16816.F32.BF16 R44, R128, R126, R44 ;  /* 0x0000007e802c723c */ /* 0x000fe2000004182c */
[----:B------:R-:W5:Y:S05]  /*9950*/  LDSM.16.M88.4 R124, [R119+0x8000] ;  /* 0x00800000777c783b */ /* 0x000f6a0000000200 */
[----:B------:R-:W2:Y:S01]  /*9960*/  MUFU.TANH R199, R62 ;  /* 0x0000003e00c77308 */ /* 0x000ea20000002400 */
[----:B------:R-:W-:Y:S01]  /*9970*/  FMUL.FTZ R41, R41, UR10 ;  /* 0x0000000a29297c20 */ /* 0x000fe20008410000 */
[----:B------:R-:W-:Y:S01]  /*9980*/  FMUL.FTZ R42, R42, UR10 ;  /* 0x0000000a2a2a7c20 */ /* 0x000fe20008410000 */
[----:B------:R-:W-:-:S03]  /*9990*/  FMUL.FTZ R165, R43, UR10 ;  /* 0x0000000a2ba57c20 */ /* 0x000fc60008410000 */
[----:B------:R-:W-:Y:S01]  /*99a0*/  FMUL.FTZ R36, R36, UR10 ;  /* 0x0000000a24247c20 */ /* 0x000fe20008410000 */
[----:B------:R-:W-:Y:S01]  /*99b0*/  FMUL.FTZ R38, R38, UR10 ;  /* 0x0000000a26267c20 */ /* 0x000fe20008410000 */
[----:B------:R-:W-:Y:S01]  /*99c0*/  MUFU.TANH R189, R42 ;  /* 0x0000002a00bd7308 */ /* 0x000fe20000002400 */
[----:B------:R-:W-:Y:S01]  /*99d0*/  FMUL.FTZ R37, R37, UR10 ;  /* 0x0000000a25257c20 */ /* 0x000fe20008410000 */
[----:B------:R-:W-:Y:S02]  /*99e0*/  FMUL.FTZ R39, R39, UR10 ;  /* 0x0000000a27277c20 */ /* 0x000fe40008410000 */
[----:B------:R-:W-:Y:S01]  /*99f0*/  FMUL.FTZ R49, R49, UR10 ;  /* 0x0000000a31317c20 */ /* 0x000fe20008410000 */
[----:B------:R-:W-:Y:S01]  /*9a00*/  FMUL.FTZ R50, R50, UR10 ;  /* 0x0000000a32327c20 */ /* 0x000fe20008410000 */
[----:B------:R-:W-:Y:S02]  /*9a10*/  FMUL.FTZ R167, R51, UR10 ;  /* 0x0000000a33a77c20 */ /* 0x000fe40008410000 */
[----:B------:R-:W-:Y:S02]  /*9a20*/  MUFU.TANH R41, R41 ;  /* 0x0000002900297308 */ /* 0x000fe40000002400 */
[----:B------:R-:W-:Y:S01]  /*9a30*/  FMUL.FTZ R44, R44, UR10 ;  /* 0x0000000a2c2c7c20 */ /* 0x000fe20008410000 */
[----:B------:R-:W-:Y:S01]  /*9a40*/  FMUL.FTZ R46, R46, UR10 ;  /* 0x0000000a2e2e7c20 */ /* 0x000fe20008410000 */
[----:B------:R-:W-:Y:S01]  /*9a50*/  FMUL.FTZ R45, R45, UR10 ;  /* 0x0000000a2d2d7c20 */ /* 0x000fe20008410000 */
[----:B------:R-:W-:Y:S01]  /*9a60*/  FMUL.FTZ R47, R47, UR10 ;  /* 0x0000000a2f2f7c20 */ /* 0x000fe20008410000 */
[C---:B-1----:R-:W-:Y:S02]  /*9a70*/  HMMA.16816.F32.BF16 R24, R128.reuse, R120, R24 ;  /* 0x000000788018723c */ /* 0x042fe40000041818 */
[----:B------:R-:W-:Y:S04]  /*9a80*/  MUFU.TANH R49, R49 ;  /* 0x0000003100317308 */ /* 0x000fe80000002400 */
[C---:B------:R-:W-:Y:S01]  /*9a90*/  HMMA.16816.F32.BF16 R20, R128.reuse, R122, R20 ;  /* 0x0000007a8014723c */ /* 0x040fe20000041814 */
[----:B------:R-:W1:Y:S03]  /*9aa0*/  LDSM.16.M88.4 R120, [R119+0x8c00] ;  /* 0x008c00007778783b */ /* 0x000e660000000200 */
[----:B------:R3:W-:Y:S02]  /*9ab0*/  MUFU.TANH R51, R44 ;  /* 0x0000002c00337308 */ /* 0x0007e40000002400 */
[C---:B-----5:R-:W-:Y:S06]  /*9ac0*/  HMMA.16816.F32.BF16 R32, R128.reuse, R124, R32 ;  /* 0x0000007c8020723c */ /* 0x060fec0000041820 */
[----:B------:R-:W-:Y:S01]  /*9ad0*/  MUFU.TANH R205, R46 ;  /* 0x0000002e00cd7308 */ /* 0x000fe20000002400 */
[----:B------:R-:W-:Y:S01]  /*9ae0*/  HMMA.16816.F32.BF16 R28, R128, R126, R28 ;  /* 0x0000007e801c723c */ /* 0x000fe2000004181c */
[----:B------:R-:W5:Y:S01]  /*9af0*/  LDSM.16.M88.4 R124, [R119+0x8800] ;  /* 0x00880000777c783b */ /* 0x000f620000000200 */
[----:B------:R-:W-:-:S04]  /*9b00*/  DEPBAR.LE SB0, 0x0 ;  /* 0x000080000000791a */ /* 0x000fc80000000000 */
[----:B------:R-:W-:Y:S01]  /*9b10*/  FMUL.FTZ R26, R26, UR10 ;  /* 0x0000000a1a1a7c20 */ /* 0x000fe20008410000 */
[----:B------:R-:W-:Y:S01]  /*9b20*/  MUFU.TANH R167, R167 ;  /* 0x000000a700a77308 */ /* 0x000fe20000002400 */
[----:B---3--:R-:W-:Y:S01]  /*9b30*/  LOP3.LUT R44, R162, 0x28, R187, 0xfe, !PT ;  /* 0x00000028a22c7812 */ /* 0x008fe200078efebb */
[----:B------:R-:W-:Y:S02]  /*9b40*/  FMUL.FTZ R25, R25, UR10 ;  /* 0x0000000a19197c20 */ /* 0x000fe40008410000 */
[----:B------:R-:W-:Y:S01]  /*9b50*/  FMUL.FTZ R20, R20, UR10 ;  /* 0x0000000a14147c20 */ /* 0x000fe20008410000 */
[----:B------:R-:W-:Y:S01]  /*9b60*/  FMUL.FTZ R21, R21, UR10 ;  /* 0x0000000a15157c20 */ /* 0x000fe20008410000 */
[----:B------:R-:W-:Y:S02]  /*9b70*/  FMUL.FTZ R22, R22, UR10 ;  /* 0x0000000a16167c20 */ /* 0x000fe40008410000 */
[----:B------:R-:W-:Y:S01]  /*9b80*/  MUFU.TANH R163, R47 ;  /* 0x0000002f00a37308 */ /* 0x000fe20000002400 */
[----:B------:R-:W-:Y:S01]  /*9b90*/  FMUL.FTZ R141, R23, UR10 ;  /* 0x0000000a178d7c20 */ /* 0x000fe20008410000 */
[----:B------:R-:W-:Y:S01]  /*9ba0*/  FMUL.FTZ R33, R33, UR10 ;  /* 0x0000000a21217c20 */ /* 0x000fe20008410000 */
[----:B------:R-:W-:Y:S01]  /*9bb0*/  FMUL.FTZ R34, R34, UR10 ;  /* 0x0000000a22227c20 */ /* 0x000fe20008410000 */
[----:B------:R-:W-:-:S04]  /*9bc0*/  FMUL.FTZ R153, R35, UR10 ;  /* 0x0000000a23997c20 */ /* 0x000fc80008410000 */
[----:B------:R3:W-:Y:S01]  /*9bd0*/  MUFU.TANH R43, R36 ;  /* 0x00000024002b7308 */ /* 0x0007e20000002400 */
[----:B------:R-:W-:Y:S01]  /*9be0*/  FMUL.FTZ R28, R28, UR10 ;  /* 0x0000000a1c1c7c20 */ /* 0x000fe20008410000 */
[----:B------:R-:W-:Y:S01]  /*9bf0*/  FMUL.FTZ R30, R30, UR10 ;  /* 0x0000000a1e1e7c20 */ /* 0x000fe20008410000 */
[----:B------:R-:W-:Y:S01]  /*9c00*/  FMUL.FTZ R29, R29, UR10 ;  /* 0x0000000a1d1d7c20 */ /* 0x000fe20008410000 */
[----:B------:R-:W-:Y:S01]  /*9c10*/  FMUL.FTZ R31, R31, UR10 ;  /* 0x0000000a1f1f7c20 */ /* 0x000fe20008410000 */
[C---:B-1----:R-:W-:Y:S03]  /*9c20*/  HMMA.16816.F32.BF16 R8, R128.reuse, R120, R8 ;  /* 0x000000788008723c */ /* 0x042fe60000041808 */
[----:B------:R-:W-:Y:S03]  /*9c30*/  MUFU.TANH R197, R38 ;  /* 0x0000002600c57308 */ /* 0x000fe60000002400 */
[----:B------:R-:W-:Y:S01]  /*9c40*/  HMMA.16816.F32.BF16 R4, R128, R122, R4 ;  /* 0x0000007a8004723c */ /* 0x000fe20000041804 */
[----:B------:R-:W-:-:S04]  /*9c50*/  VIADD R121, R194, 0x1 ;  /* 0x00000001c2797836 */ /* 0x000fc80000000000 */
[----:B------:R-:W-:Y:S01]  /*9c60*/  MUFU.TANH R123, R55 ;  /* 0x00000037007b7308 */ /* 0x000fe20000002400 */
[----:B---3--:R-:W-:Y:S01]  /*9c70*/  LOP3.LUT R36, R162, 0x38, R187, 0xfe, !PT ;  /* 0x00000038a2247812 */ /* 0x008fe200078efebb */
[C---:B-----5:R-:W-:Y:S01]  /*9c80*/  HMMA.16816.F32.BF16 R16, R128.reuse, R124, R16 ;  /* 0x0000007c8010723c */ /* 0x060fe20000041810 */
[C---:B------:R-:W-:Y:S02]  /*9c90*/  ISETP.GE.AND P0, PT, R121.reuse, R137, PT ;  /* 0x000000897900720c */ /* 0x040fe40003f06270 */
[-C--:B------:R-:W-:Y:S02]  /*9ca0*/  ISETP.GE.AND P1, PT, R121, R136.reuse, PT ;  /* 0x000000887900720c */ /* 0x080fe40003f26270 */
[----:B------:R-:W-:Y:S01]  /*9cb0*/  I2FP.F32.S32 R121, R121 ;  /* 0x0000007900797245 */ /* 0x000fe20000201400 */
[----:B------:R-:W-:Y:S01]  /*9cc0*/  HMMA.16816.F32.BF16 R12, R128, R126, R12 ;  /* 0x0000007e800c723c */ /* 0x000fe2000004180c */
[----:B------:R-:W-:Y:S03]  /*9cd0*/  MUFU.TANH R125, R50 ;  /* 0x00000032007d7308 */ /* 0x000fe60000002400 */
[CC--:B------:R-:W-:Y:S01]  /*9ce0*/  FFMA.FTZ R160, R0.reuse, R121.reuse, R65 ;  /* 0x0000007900a07223 */ /* 0x0c0fe20000010041 */
[----:B----4-:R-:W-:Y:S01]  /*9cf0*/  FFMA.FTZ R203, R0, R121, R203 ;  /* 0x0000007900cb7223 */ /* 0x010fe200000100cb */
[----:B------:R-:W-:Y:S01]  /*9d00*/  FMUL.FTZ R8, R8, UR10 ;  /* 0x0000000a08087c20 */ /* 0x000fe20008410000 */
[----:B------:R-:W-:Y:S01]  /*9d10*/  FMUL.FTZ R129, R63, UR10 ;  /* 0x0000000a3f817c20 */ /* 0x000fe20008410000 */
[----:B------:R-:W-:Y:S01]  /*9d20*/  FMUL.FTZ R63, R56, UR10 ;  /* 0x0000000a383f7c20 */ /* 0x000fe20008410000 */
[----:B------:R1:W3:Y:S01]  /*9d30*/  MUFU.TANH R65, R61 ;  /* 0x0000003d00417308 */ /* 0x0002e20000002400 */
[----:B------:R-:W-:Y:S01]  /*9d40*/  FSEL R160, R160, -INF , !P0 ;  /* 0xff800000a0a07808 */ /* 0x000fe20004000000 */
[----:B------:R-:W-:Y:S01]  /*9d50*/  VIADD R56, R194, 0x9 ;  /* 0x00000009c2387836 */ /* 0x000fe20000000000 */
[----:B------:R-:W-:Y:S01]  /*9d60*/  ISETP.GE.AND P0, PT, R60, R136, PT ;  /* 0x000000883c00720c */ /* 0x000fe20003f06270 */
[----:B------:R-:W-:Y:S01]  /*9d70*/  FMUL.FTZ R127, R58, UR10 ;  /* 0x0000000a3a7f7c20 */ /* 0x000fe20008410000 */
[----:B------:R-:W-:Y:S01]  /*9d80*/  I2FP.F32.S32 R60, R60 ;  /* 0x0000003c003c7245 */ /* 0x000fe20000201400 */
[----:B------:R-:W-:Y:S01]  /*9d90*/  FMUL.FTZ R58, R59, UR10 ;  /* 0x0000000a3b3a7c20 */ /* 0x000fe20008410000 */
[----:B------:R-:W-:Y:S01]  /*9da0*/  FSEL R203, R203, -INF , !P1 ;  /* 0xff800000cbcb7808 */ /* 0x000fe20004800000 */
[----:B------:R-:W4:Y:S01]  /*9db0*/  MUFU.TANH R129, R129 ;  /* 0x0000008100817308 */ /* 0x000f220000002400 */
[----:B------:R-:W-:Y:S01]  /*9dc0*/  ISETP.GE.AND P1, PT, R56, R137, PT ;  /* 0x000000893800720c */ /* 0x000fe20003f26270 */
[CC--:B--2---:R-:W-:Y:S01]  /*9dd0*/  FFMA.FTZ R128, R0.reuse, R60.reuse, R67 ;  /* 0x0000003c00807223 */ /* 0x0c4fe20000010043 */
[----:B------:R-:W-:Y:S01]  /*9de0*/  FFMA.FTZ R199, R0, R60, R199 ;  /* 0x0000003c00c77223 */ /* 0x000fe200000100c7 */
[----:B------:R-:W-:Y:S01]  /*9df0*/  FMUL.FTZ R131, R27, UR10 ;  /* 0x0000000a1b837c20 */ /* 0x000fe20008410000 */
[----:B------:R-:W-:Y:S01]  /*9e00*/  FMUL.FTZ R16, R16, UR10 ;  /* 0x0000000a10107c20 */ /* 0x000fe20008410000 */
[----:B------:R-:W-:Y:S01]  /*9e10*/  FMUL.FTZ R18, R18, UR10 ;  /* 0x0000000a12127c20 */ /* 0x000fe20008410000 */
[----:B------:R-:W-:Y:S01]  /*9e20*/  FSEL R128, R128, -INF , !P5 ;  /* 0xff80000080807808 */ /* 0x000fe20006800000 */
[----:B------:R-:W2:Y:S01]  /*9e30*/  MUFU.TANH R63, R63 ;  /* 0x0000003f003f7308 */ /* 0x000ea20000002400 */
[----:B-1----:R-:W-:Y:S01]  /*9e40*/  I2FP.F32.S32 R61, R56 ;  /* 0x00000038003d7245 */ /* 0x002fe20000201400 */
[----:B------:R-:W-:Y:S01]  /*9e50*/  FMUL.FTZ R17, R17, UR10 ;  /* 0x0000000a11117c20 */ /* 0x000fe20008410000 */
[-C--:B------:R-:W-:Y:S01]  /*9e60*/  ISETP.GE.AND P5, PT, R56, R136.reuse, PT ;  /* 0x000000883800720c */ /* 0x080fe20003fa6270 */
[----:B------:R-:W-:Y:S01]  /*9e70*/  FMUL.FTZ R19, R19, UR10 ;  /* 0x0000000a13137c20 */ /* 0x000fe20008410000 */
[----:B------:R-:W-:Y:S01]  /*9e80*/  LOP3.LUT R56, R162, 0x10, R187, 0xfe, !PT ;  /* 0x00000010a2387812 */ /* 0x000fe200078efebb */
[----:B---3--:R-:W-:Y:S01]  /*9e90*/  FFMA.FTZ R65, R0, R61, R65 ;  /* 0x0000003d00417223 */ /* 0x008fe20000010041 */
[----:B------:R-:W-:Y:S01]  /*9ea0*/  FSEL R199, R199, -INF , !P0 ;  /* 0xff800000c7c77808 */ /* 0x000fe20004000000 */
[----:B------:R-:W1:Y:S01]  /*9eb0*/  MUFU.TANH R127, R127 ;  /* 0x0000007f007f7308 */ /* 0x000e620000002400 */
[----:B------:R-:W-:Y:S01]  /*9ec0*/  ISETP.GE.AND P0, PT, R56, R137, PT ;  /* 0x000000893800720c */ /* 0x000fe20003f06270 */
[----:B----4-:R-:W-:Y:S01]  /*9ed0*/  FFMA.FTZ R129, R0, R61, R129 ;  /* 0x0000003d00817223 */ /* 0x010fe20000010081 */
[----:B------:R-:W-:Y:S01]  /*9ee0*/  FSEL R200, R65, -INF , !P1 ;  /* 0xff80000041c87808 */ /* 0x000fe20004800000 */
[----:B------:R-:W-:Y:S01]  /*9ef0*/  FMUL.FTZ R9, R9, UR10 ;  /* 0x0000000a09097c20 */ /* 0x000fe20008410000 */
[----:B------:R-:W-:Y:S01]  /*9f00*/  ISETP.GE.AND P1, PT, R56, R136, PT ;  /* 0x000000883800720c */ /* 0x000fe20003f26270 */
[----:B------:R-:W-:Y:S01]  /*9f10*/  FMUL.FTZ R11, R11, UR10 ;  /* 0x0000000a0b0b7c20 */ /* 0x000fe20008410000 */
[----:B------:R-:W-:Y:S01]  /*9f20*/  I2FP.F32.S32 R56, R56 ;  /* 0x0000003800387245 */ /* 0x000fe20000201400 */
[----:B------:R3:W-:Y:S01]  /*9f30*/  MUFU.TANH R59, R52 ;  /* 0x00000034003b7308 */ /* 0x0007e20000002400 */
[----:B------:R-:W-:Y:S01]  /*9f40*/  FSEL R129, R129, -INF , !P5 ;  /* 0xff80000081817808 */ /* 0x000fe20006800000 */
[----:B------:R-:W-:Y:S01]  /*9f50*/  FMUL.FTZ R10, R10, UR10 ;  /* 0x0000000a0a0a7c20 */ /* 0x000fe20008410000 */
[----:B------:R-:W-:Y:S01]  /*9f60*/  FMUL.FTZ R6, R6, UR10 ;  /* 0x0000000a06067c20 */ /* 0x000fe20008410000 */
[----:B--2---:R-:W-:Y:S01]  /*9f70*/  FFMA.FTZ R60, R0, R56, R63 ;  /* 0x00000038003c7223 */ /* 0x004fe2000001003f */
[----:B------:R-:W-:-:S03]  /*9f80*/  VIADD R63, R194, 0x11 ;  /* 0x00000011c23f7836 */ /* 0x000fc60000000000 */
[----:B------:R-:W2:Y:S01]  /*9f90*/  MUFU.TANH R61, R58 ;  /* 0x0000003a003d7308 */ /* 0x000ea20000002400 */
[----:B------:R-:W-:Y:S01]  /*9fa0*/  FSEL R60, R60, -INF , !P0 ;  /* 0xff8000003c3c7808 */ /* 0x000fe20004000000 */
[----:B-1----:R-:W-:Y:S01]  /*9fb0*/  FFMA.FTZ R127, R0, R56, R127 ;  /* 0x00000038007f7223 */ /* 0x002fe2000001007f */
[C---:B------:R-:W-:Y:S02]  /*9fc0*/  ISETP.GE.AND P5, PT, R63.reuse, R137, PT ;  /* 0x000000893f00720c */ /* 0x040fe40003fa6270 */
[----:B------:R-:W-:Y:S02]  /*9fd0*/  ISETP.GE.AND P0, PT, R63, R136, PT ;  /* 0x000000883f00720c */ /* 0x000fe40003f06270 */
[----:B------:R-:W-:Y:S01]  /*9fe0*/  I2FP.F32.S32 R63, R63 ;  /* 0x0000003f003f7245 */ /* 0x000fe20000201400 */
[----:B------:R-:W-:Y:S01]  /*9ff0*/  MUFU.TANH R165, R165 ;  /* 0x000000a500a57308 */ /* 0x000fe20000002400 */
[----:B---3--:R-:W-:Y:S02]  /*a000*/  LOP3.LUT R52, R162, 0x18, R187, 0xfe, !PT ;  /* 0x00000018a2347812 */ /* 0x008fe400078efebb */
[----:B------:R-:W-:Y:S01]  /*a010*/  FSEL R127, R127, -INF , !P1 ;  /* 0xff8000007f7f7808 */ /* 0x000fe20004800000 */
[----:B------:R-:W-:Y:S01]  /*a020*/  FFMA.FTZ R124, R0, R63, R57 ;  /* 0x0000003f007c7223 */ /* 0x000fe20000010039 */
[----:B------:R-:W-:-:S03]  /*a030*/  ISETP.GE.AND P1, PT, R52, R137, PT ;  /* 0x000000893400720c */ /* 0x000fc60003f26270 */
[----:B------:R-:W1:Y:S01]  /*a040*/  MUFU.TANH R57, R53 ;  /* 0x0000003500397308 */ /* 0x000e620000002400 */
[----:B------:R-:W-:Y:S01]  /*a050*/  FSEL R124, R124, -INF , !P5 ;  /* 0xff8000007c7c7808 */ /* 0x000fe20006800000 */
[----:B--2---:R-:W-:Y:S01]  /*a060*/  FFMA.FTZ R61, R0, R63, R61 ;  /* 0x0000003f003d7223 */ /* 0x004fe2000001003d */
[----:B------:R-:W-:Y:S01]  /*a070*/  ISETP.GE.AND P5, PT, R52, R136, PT ;  /* 0x000000883400720c */ /* 0x000fe20003fa6270 */
[----:B------:R-:W-:Y:S01]  /*a080*/  FMUL.FTZ R63, R14, UR10 ;  /* 0x0000000a0e3f7c20 */ /* 0x000fe20008410000 */
[----:B------:R-:W-:Y:S01]  /*a090*/  I2FP.F32.S32 R52, R52 ;  /* 0x0000003400347245 */ /* 0x000fe20000201400 */
[----:B------:R-:W-:Y:S01]  /*a0a0*/  FMUL.FTZ R14, R13, UR10 ;  /* 0x0000000a0d0e7c20 */ /* 0x000fe20008410000 */
[----:B------:R-:W-:Y:S01]  /*a0b0*/  FSEL R61, R61, -INF , !P0 ;  /* 0xff8000003d3d7808 */ /* 0x000fe20004000000 */
[----:B------:R-:W-:Y:S01]  /*a0c0*/  MUFU.TANH R161, R39 ;  /* 0x0000002700a17308 */ /* 0x000fe20000002400 */
[----:B------:R-:W-:Y:S01]  /*a0d0*/  FMUL.FTZ R13, R15, UR10 ;  /* 0x0000000a0f0d7c20 */ /* 0x000fe20008410000 */
[CC--:B------:R-:W-:Y:S01]  /*a0e0*/  FFMA.FTZ R126, R0.reuse, R52.reuse, R59 ;  /* 0x00000034007e7223 */ /* 0x0c0fe2000001003b */
[----:B------:R-:W-:Y:S01]  /*a0f0*/  FFMA.FTZ R207, R0, R52, R207 ;  /* 0x0000003400cf7223 */ /* 0x000fe200000100cf */
[----:B------:R-:W-:Y:S01]  /*a100*/  FMUL.FTZ R52, R48, UR10 ;  /* 0x0000000a30347c20 */ /* 0x000fe20008410000 */
[----:B------:R-:W-:-:S02]  /*a110*/  VIADD R48, R194, 0x19 ;  /* 0x00000019c2307836 */ /* 0x000fc40000000000 */
[----:B------:R-:W-:Y:S01]  /*a120*/  FSEL R126, R126, -INF , !P1 ;  /* 0xff8000007e7e7808 */ /* 0x000fe20004800000 */
[----:B------:R-:W2:Y:S01]  /*a130*/  MUFU.TANH R53, R52 ;  /* 0x0000003400357308 */ /* 0x000ea20000002400 */
[----:B------:R-:W-:Y:S02]  /*a140*/  FSEL R207, R207, -INF , !P5 ;  /* 0xff800000cfcf7808 */ /* 0x000fe40006800000 */
[----:B------:R-:W-:Y:S02]  /*a150*/  I2FP.F32.S32 R55, R48 ;  /* 0x0000003000377245 */ /* 0x000fe40000201400 */
[C---:B------:R-:W-:Y:S02]  /*a160*/  ISETP.GE.AND P0, PT, R48.reuse, R137, PT ;  /* 0x000000893000720c */ /* 0x040fe40003f06270 */
[----:B------:R-:W-:Y:S01]  /*a170*/  ISETP.GE.AND P1, PT, R48, R136, PT ;  /* 0x000000883000720c */ /* 0x000fe20003f26270 */
[-C--:B-1----:R-:W-:Y:S01]  /*a180*/  FFMA.FTZ R57, R0, R55.reuse, R57 ;  /* 0x0000003700397223 */ /* 0x082fe20000010039 */
[----:B------:R-:W-:Y:S01]  /*a190*/  LOP3.LUT R48, R162, 0x20, R187, 0xfe, !PT ;  /* 0x00000020a2307812 */ /* 0x000fe200078efebb */
[----:B------:R-:W-:Y:S01]  /*a1a0*/  FFMA.FTZ R123, R0, R55, R123 ;  /* 0x00000037007b7223 */ /* 0x000fe2000001007b */
[----:B------:R-:W-:Y:S02]  /*a1b0*/  MUFU.TANH R159, R34 ;  /* 0x00000022009f7308 */ /* 0x000fe40000002400 */
[----:B------:R-:W-:-:S02]  /*a1c0*/  FSEL R206, R57, -INF , !P0 ;  /* 0xff80000039ce7808 */ /* 0x000fc40004000000 */
[C---:B------:R-:W-:Y:S02]  /*a1d0*/  ISETP.GE.AND P5, PT, R48.reuse, R137, PT ;  /* 0x000000893000720c */ /* 0x040fe40003fa6270 */
[----:B------:R-:W-:Y:S02]  /*a1e0*/  ISETP.GE.AND P0, PT, R48, R136, PT ;  /* 0x000000883000720c */ /* 0x000fe40003f06270 */
[----:B------:R-:W-:Y:S01]  /*a1f0*/  I2FP.F32.S32 R48, R48 ;  /* 0x0000003000307245 */ /* 0x000fe20000201400 */
[----:B------:R-:W-:Y:S01]  /*a200*/  MUFU.TANH R33, R33 ;  /* 0x0000002100217308 */ /* 0x000fe20000002400 */
[----:B------:R-:W-:-:S03]  /*a210*/  FSEL R123, R123, -INF , !P1 ;  /* 0xff8000007b7b7808 */ /* 0x000fc60004800000 */
[-C--:B--2---:R-:W-:Y:S01]  /*a220*/  FFMA.FTZ R120, R0, R48.reuse, R53 ;  /* 0x0000003000787223 */ /* 0x084fe20000010035 */
[----:B------:R-:W-:Y:S02]  /*a230*/  VIADD R53, R194, 0x21 ;  /* 0x00000021c2357836 */ /* 0x000fe40000000000 */
[----:B------:R-:W-:Y:S01]  /*a240*/  FFMA.FTZ R125, R0, R48, R125 ;  /* 0x00000030007d7223 */ /* 0x000fe2000001007d */
[----:B------:R1:W-:Y:S01]  /*a250*/  MUFU.TANH R35, R28 ;  /* 0x0000001c00237308 */ /* 0x0003e20000002400 */
[----:B------:R-:W-:Y:S02]  /*a260*/  FSEL R120, R120, -INF , !P5 ;  /* 0xff80000078787808 */ /* 0x000fe40006800000 */
[C---:B------:R-:W-:Y:S02]  /*a270*/  ISETP.GE.AND P1, PT, R53.reuse, R137, PT ;  /* 0x000000893500720c */ /* 0x040fe40003f26270 */
[----:B------:R-:W-:Y:S02]  /*a280*/  ISETP.GE.AND P5, PT, R53, R136, PT ;  /* 0x000000883500720c */ /* 0x000fe40003fa6270 */
[----:B------:R-:W-:Y:S01]  /*a290*/  I2FP.F32.S32 R53, R53 ;  /* 0x0000003500357245 */ /* 0x000fe20000201400 */
[----:B------:R-:W-:Y:S01]  /*a2a0*/  MUFU.TANH R155, R30 ;  /* 0x0000001e009b7308 */ /* 0x000fe20000002400 */
[----:B------:R-:W-:-:S02]  /*a2b0*/  FSEL R125, R125, -INF , !P0 ;  /* 0xff8000007d7d7808 */ /* 0x000fc40004000000 */
[----:B------:R-:W-:Y:S01]  /*a2c0*/  ISETP.GE.AND P0, PT, R44, R137, PT ;  /* 0x000000892c00720c */ /* 0x000fe20003f06270 */
[CC--:B------:R-:W-:Y:S01]  /*a2d0*/  FFMA.FTZ R122, R0.reuse, R53.reuse, R49 ;  /* 0x00000035007a7223 */ /* 0x0c0fe20000010031 */
[----:B------:R-:W-:-:S03]  /*a2e0*/  FFMA.FTZ R167, R0, R53, R167 ;  /* 0x0000003500a77223 */ /* 0x000fc600000100a7 */
[----:B------:R-:W2:Y:S01]  /*a2f0*/  MUFU.TANH R49, R45 ;  /* 0x0000002d00317308 */ /* 0x000ea20000002400 */
[----:B------:R-:W-:Y:S02]  /*a300*/  FSEL R122, R122, -INF , !P1 ;  /* 0xff8000007a7a7808 */ /* 0x000fe40004800000 */
[----:B------:R-:W-:Y:S02]  /*a310*/  ISETP.GE.AND P1, PT, R44, R136, PT ;  /* 0x000000882c00720c */ /* 0x000fe40003f26270 */
[----:B------:R-:W-:Y:S02]  /*a320*/  I2FP.F32.S32 R44, R44 ;  /* 0x0000002c002c7245 */ /* 0x000fe40000201400 */
[----:B------:R-:W-:Y:S01]  /*a330*/  FSEL R167, R167, -INF , !P5 ;  /* 0xff800000a7a77808 */ /* 0x000fe20006800000 */
[----:B------:R-:W-:Y:S01]  /*a340*/  MUFU.TANH R153, R153 ;  /* 0x0000009900997308 */ /* 0x000fe20000002400 */
[----:B-1----:R-:W-:Y:S01]  /*a350*/  LOP3.LUT R28, R162, 0x48, R187, 0xfe, !PT ;  /* 0x00000048a21c7812 */ /* 0x002fe200078efebb */
[CC--:B------:R-:W-:Y:S01]  /*a360*/  FFMA.FTZ R196, R0.reuse, R44.reuse, R51 ;  /* 0x0000002c00c47223 */ /* 0x0c0fe20000010033 */
[----:B------:R-:W-:Y:S01]  /*a370*/  FFMA.FTZ R205, R0, R44, R205 ;  /* 0x0000002c00cd7223 */ /* 0x000fe200000100cd */
[----:B------:R-:W-:Y:S01]  /*a380*/  FMUL.FTZ R44, R40, UR10 ;  /* 0x0000000a282c7c20 */ /* 0x000fe20008410000 */
[----:B------:R-:W-:-:S02]  /*a390*/  VIADD R40, R194, 0x29 ;  /* 0x00000029c2287836 */ /* 0x000fc40000000000 */
[----:B------:R-:W-:Y:S01]  /*a3a0*/  FSEL R196, R196, -INF , !P0 ;  /* 0xff800000c4c47808 */ /* 0x000fe20004000000 */
[----:B------:R-:W1:Y:S01]  /*a3b0*/  MUFU.TANH R45, R44 ;  /* 0x0000002c002d7308 */ /* 0x000e620000002400 */
[----:B------:R-:W-:Y:S02]  /*a3c0*/  FSEL R205, R205, -INF , !P1 ;  /* 0xff800000cdcd7808 */ /* 0x000fe40004800000 */
[----:B------:R-:W-:Y:S02]  /*a3d0*/  I2FP.F32.S32 R47, R40 ;  /* 0x00000028002f7245 */ /* 0x000fe40000201400 */
[C---:B------:R-:W-:Y:S02]  /*a3e0*/  ISETP.GE.AND P5, PT, R40.reuse, R137, PT ;  /* 0x000000892800720c */ /* 0x040fe40003fa6270 */
[----:B------:R-:W-:Y:S01]  /*a3f0*/  ISETP.GE.AND P0, PT, R40, R136, PT ;  /* 0x000000882800720c */ /* 0x000fe20003f06270 */
[-C--:B--2---:R-:W-:Y:S01]  /*a400*/  FFMA.FTZ R49, R0, R47.reuse, R49 ;  /* 0x0000002f00317223 */ /* 0x084fe20000010031 */
        /* <DEDUP_REMOVED lines=9> */
[-C--:B-1----:R-:W-:Y:S01]  /*a4a0*/  FFMA.FTZ R164, R0, R40.reuse, R45 ;  /* 0x0000002800a47223 */ /* 0x082fe2000001002d */
        /* <DEDUP_REMOVED lines=13> */
[----:B------:R-:W-:Y:S01]  /*a580*/  FSEL R166, R166, -INF , !P0 ;  /* 0xff800000a6a67808 */ /* 0x000fe20004000000 */
[----:B-1----:R-:W-:Y:S01]  /*a590*/  VIADD R25, R194, 0x51 ;  /* 0x00000051c2197836 */ /* 0x002fe20000000000 */
[----:B------:R-:W-:Y:S02]  /*a5a0*/  ISETP.GE.AND P0, PT, R36, R136, PT ;  /* 0x000000882400720c */ /* 0x000fe40003f06270 */
[----:B------:R-:W-:Y:S02]  /*a5b0*/  I2FP.F32.S32 R36, R36 ;  /* 0x0000002400247245 */ /* 0x000fe40000201400 */
[----:B------:R-:W-:Y:S01]  /*a5c0*/  FSEL R165, R165, -INF , !P1 ;  /* 0xff800000a5a57808 */ /* 0x000fe20004800000 */
[----:B------:R1:W-:Y:S02]  /*a5d0*/  MUFU.TANH R149, R20 ;  /* 0x0000001400957308 */ /* 0x0003e40000002400 */
[CC--:B------:R-:W-:Y:S01]  /*a5e0*/  FFMA.FTZ R188, R0.reuse, R36.reuse, R43 ;  /* 0x0000002400bc7223 */ /* 0x0c0fe2000001002b */
[----:B------:R-:W-:Y:S01]  /*a5f0*/  FFMA.FTZ R197, R0, R36, R197 ;  /* 0x0000002400c57223 */ /* 0x000fe200000100c5 */
[----:B------:R-:W-:Y:S01]  /*a600*/  FMUL.FTZ R36, R32, UR10 ;  /* 0x0000000a20247c20 */ /* 0x000fe20008410000 */
[----:B------:R-:W-:-:S02]  /*a610*/  VIADD R32, R194, 0x39 ;  /* 0x00000039c2207836 */ /* 0x000fc40000000000 */
[----:B------:R-:W-:Y:S01]  /*a620*/  FSEL R188, R188, -INF , !P5 ;  /* 0xff800000bcbc7808 */ /* 0x000fe20006800000 */
[----:B------:R-:W3:Y:S01]  /*a630*/  MUFU.TANH R37, R36 ;  /* 0x0000002400257308 */ /* 0x000ee20000002400 */
[----:B------:R-:W-:Y:S02]  /*a640*/  FSEL R197, R197, -INF , !P0 ;  /* 0xff800000c5c57808 */ /* 0x000fe40004000000 */
[----:B------:R-:W-:Y:S02]  /*a650*/  I2FP.F32.S32 R39, R32 ;  /* 0x0000002000277245 */ /* 0x000fe40000201400 */
[C---:B------:R-:W-:Y:S02]  /*a660*/  ISETP.GE.AND P1, PT, R32.reuse, R137, PT ;  /* 0x000000892000720c */ /* 0x040fe40003f26270 */
[----:B------:R-:W-:Y:S01]  /*a670*/  ISETP.GE.AND P5, PT, R32, R136, PT ;  /* 0x000000882000720c */ /* 0x000fe20003fa6270 */
[-C--:B--2---:R-:W-:Y:S01]  /*a680*/  FFMA.FTZ R41, R0, R39.reuse, R41 ;  /* 0x0000002700297223 */ /* 0x084fe20000010029 */
[----:B------:R-:W-:Y:S01]  /*a690*/  LOP3.LUT R32, R162, 0x40, R187, 0xfe, !PT ;  /* 0x00000040a2207812 */ /* 0x000fe200078efebb */
[----:B------:R-:W-:Y:S01]  /*a6a0*/  FFMA.FTZ R161, R0, R39, R161 ;  /* 0x0000002700a17223 */ /* 0x000fe200000100a1 */
[----:B-1----:R-:W-:Y:S01]  /*a6b0*/  LOP3.LUT R20, R162, 0x58, R187, 0xfe, !PT ;  /* 0x00000058a2147812 */ /* 0x002fe200078efebb */
[----:B------:R-:W-:Y:S01]  /*a6c0*/  MUFU.TANH R133, R22 ;  /* 0x0000001600857308 */ /* 0x000fe20000002400 */
[----:B------:R-:W-:-:S02]  /*a6d0*/  FSEL R198, R41, -INF , !P1 ;  /* 0xff80000029c67808 */ /* 0x000fc40004800000 */
[C---:B------:R-:W-:Y:S02]  /*a6e0*/  ISETP.GE.AND P0, PT, R32.reuse, R137, PT ;  /* 0x000000892000720c */ /* 0x040fe40003f06270 */
[----:B------:R-:W-:Y:S02]  /*a6f0*/  ISETP.GE.AND P1, PT, R32, R136, PT ;  /* 0x000000882000720c */ /* 0x000fe40003f26270 */
[----:B------:R-:W-:Y:S01]  /*a700*/  I2FP.F32.S32 R32, R32 ;  /* 0x0000002000207245 */ /* 0x000fe20000201400 */
[----:B------:R-:W-:Y:S01]  /*a710*/  MUFU.TANH R21, R21 ;  /* 0x0000001500157308 */ /* 0x000fe20000002400 */
[----:B------:R-:W-:-:S03]  /*a720*/  FSEL R161, R161, -INF , !P5 ;  /* 0xff800000a1a17808 */ /* 0x000fc60006800000 */
[-C--:B---3--:R-:W-:Y:S01]  /*a730*/  FFMA.FTZ R152, R0, R32.reuse, R37 ;  /* 0x0000002000987223 */ /* 0x088fe20000010025 */
        /* <DEDUP_REMOVED lines=34> */
[CC--:B------:R-:W-:Y:S01]  /*a960*/  ISETP.GE.AND P5, PT, R24.reuse, R137.reuse, PT ;  /* 0x000000891800720c */ /* 0x0c0fe20003fa6270 */
[----:B------:R-:W-:Y:S01]  /*a970*/  BAR.SYNC.DEFER_BLOCKING 0x0 ;  /* 0x0000000000007b1d */ /* 0x000fe20000010000 */
[----:B------:R-:W-:Y:S02]  /*a980*/  ISETP.GE.AND P0, PT, R24, R136, PT ;  /* 0x000000881800720c */ /* 0x000fe40003f06270 */
[----:B------:R-:W-:Y:S02]  /*a990*/  I2FP.F32.S32 R24, R24 ;  /* 0x0000001800187245 */ /* 0x000fe40000201400 */
[----:B------:R-:W-:Y:S01]  /*a9a0*/  FSEL R157, R157, -INF , !P1 ;  /* 0xff8000009d9d7808 */ /* 0x000fe20004800000 */
[----:B------:R-:W-:Y:S01]  /*a9b0*/  MUFU.TANH R63, R63 ;  /* 0x0000003f003f7308 */ /* 0x000fe20000002400 */
[----:B------:R-:W-:Y:S01]  /*a9c0*/  ISETP.GE.AND P1, PT, R25, R137, PT ;  /* 0x000000891900720c */ /* 0x000fe20003f26270 */
[CC--:B-1----:R-:W-:Y:S01]  /*a9d0*/  FFMA.FTZ R144, R0.reuse, R24.reuse, R29 ;  /* 0x0000001800907223 */ /* 0x0c2fe2000001001d */
[----:B------:R-:W-:-:S04]  /*a9e0*/  FFMA.FTZ R143, R0, R24, R143 ;  /* 0x00000018008f7223 */ /* 0x000fc8000001008f */
[----:B------:R-:W-:Y:S01]  /*a9f0*/  FSEL R144, R144, -INF , !P5 ;  /* 0xff80000090907808 */ /* 0x000fe20006800000 */
[----:B------:R-:W-:Y:S01]  /*aa00*/  MUFU.TANH R13, R13 ;  /* 0x0000000d000d7308 */ /* 0x000fe20000002400 */
[----:B------:R-:W-:Y:S02]  /*aa10*/  ISETP.GE.AND P5, PT, R25, R136, PT ;  /* 0x000000881900720c */ /* 0x000fe40003fa6270 */
[----:B------:R-:W-:Y:S02]  /*aa20*/  I2FP.F32.S32 R25, R25 ;  /* 0x0000001900197245 */ /* 0x000fe40000201400 */
[----:B------:R-:W-:Y:S02]  /*aa30*/  FSEL R143, R143, -INF , !P0 ;  /* 0xff8000008f8f7808 */ /* 0x000fe40004000000 */
[----:B------:R-:W-:Y:S01]  /*aa40*/  ISETP.GE.AND P0, PT, R20, R137, PT ;  /* 0x000000891400720c */ /* 0x000fe20003f06270 */
[CC--:B------:R-:W-:Y:S01]  /*aa50*/  FFMA.FTZ R27, R0.reuse, R25.reuse, R27 ;  /* 0x00000019001b7223 */ /* 0x0c0fe2000001001b */
[----:B------:R-:W-:Y:S01]  /*aa60*/  FFMA.FTZ R131, R0, R25, R131 ;  /* 0x0000001900837223 */ /* 0x000fe20000010083 */
[----:B------:R-:W-:Y:S01]  /*aa70*/  VIADD R25, R194, 0x59 ;  /* 0x00000059c2197836 */ /* 0x000fe20000000000 */
[----:B------:R1:W-:Y:S02]  /*aa80*/  MUFU.TANH R15, R8 ;  /* 0x00000008000f7308 */ /* 0x0003e40000002400 */
[----:B------:R-:W-:-:S02]  /*aa90*/  FSEL R146, R27, -INF , !P1 ;  /* 0xff8000001b927808 */ /* 0x000fc40004800000 */
        /* <DEDUP_REMOVED lines=15> */
[----:B------:R-:W2:Y:S01]  /*ab90*/  MUFU.TANH R21, R17 ;  /* 0x0000001100157308 */ /* 0x000ea20000002400 */
[----:B-1----:R-:W-:-:S02]  /*aba0*/  LOP3.LUT R8, R162, 0x70, R187, 0xfe, !PT ;  /* 0x00000070a2087812 */ /* 0x002fc400078efebb */
[----:B------:R-:W-:Y:S02]  /*abb0*/  FSEL R151, R151, -INF , !P5 ;  /* 0xff80000097977808 */ /* 0x000fe40006800000 */
[----:B------:R-:W-:Y:S02]  /*abc0*/  ISETP.GE.AND P5, PT, R16, R136, PT ;  /* 0x000000881000720c */ /* 0x000fe40003fa6270 */
[----:B------:R-:W-:Y:S02]  /*abd0*/  I2FP.F32.S32 R16, R16 ;  /* 0x0000001000107245 */ /* 0x000fe40000201400 */
[----:B------:R-:W-:-:S03]  /*abe0*/  FSEL R141, R141, -INF , !P0 ;  /* 0xff8000008d8d7808 */ /* 0x000fc60004000000 */
[CC--:B------:R-:W-:Y:S01]  /*abf0*/  FFMA.FTZ R130, R0.reuse, R16.reuse, R23 ;  /* 0x0000001000827223 */ /* 0x0c0fe20000010017 */
[----:B------:R-:W-:Y:S01]  /*ac00*/  FFMA.FTZ R121, R0, R16, R121 ;  /* 0x0000001000797223 */ /* 0x000fe20000010079 */
[----:B------:R-:W-:Y:S01]  /*ac10*/  FMUL.FTZ R16, R12, UR10 ;  /* 0x0000000a0c107c20 */ /* 0x000fe20008410000 */
[----:B------:R-:W-:Y:S02]  /*ac20*/  VIADD R12, R194, 0x61 ;  /* 0x00000061c20c7836 */ /* 0x000fe40000000000 */
[----:B------:R-:W-:Y:S01]  /*ac30*/  FSEL R130, R130, -INF , !P1 ;  /* 0xff80000082827808 */ /* 0x000fe20004800000 */
[----:B------:R-:W1:Y:S01]  /*ac40*/  MUFU.TANH R17, R16 ;  /* 0x0000001000117308 */ /* 0x000e620000002400 */
[----:B------:R-:W-:Y:S02]  /*ac50*/  FSEL R121, R121, -INF , !P5 ;  /* 0xff80000079797808 */ /* 0x000fe40006800000 */
[----:B------:R-:W-:Y:S02]  /*ac60*/  I2FP.F32.S32 R19, R12 ;  /* 0x0000000c00137245 */ /* 0x000fe40000201400 */
[----:B------:R-:W-:-:S02]  /*ac70*/  ISETP.GE.AND P0, PT, R12, R137, PT ;  /* 0x000000890c00720c */ /* 0x000fc40003f06270 */
[-C--:B------:R-:W-:Y:S01]  /*ac80*/  ISETP.GE.AND P1, PT, R12, R136.reuse, PT ;  /* 0x000000880c00720c */ /* 0x080fe20003f26270 */
[-C--:B--2---:R-:W-:Y:S01]  /*ac90*/  FFMA.FTZ R140, R0, R19.reuse, R21 ;  /* 0x00000013008c7223 */ /* 0x084fe20000010015 */
[----:B------:R-:W-:Y:S01]  /*aca0*/  LOP3.LUT R12, R162, 0x68, R187, 0xfe, !PT ;  /* 0x00000068a20c7812 */ /* 0x000fe200078efebb */
[----:B------:R-:W2:Y:S01]  /*acb0*/  MUFU.TANH R21, R14 ;  /* 0x0000000e00157308 */ /* 0x000ea20000002400 */
[----:B------:R-:W-:Y:S02]  /*acc0*/  FFMA.FTZ R67, R0, R19, R67 ;  /* 0x0000001300437223 */ /* 0x000fe40000010043 */
[----:B------:R-:W-:Y:S02]  /*acd0*/  FSEL R140, R140, -INF , !P0 ;  /* 0xff8000008c8c7808 */ /* 0x000fe40004000000 */
[C---:B------:R-:W-:Y:S02]  /*ace0*/  ISETP.GE.AND P5, PT, R12.reuse, R137, PT ;  /* 0x000000890c00720c */ /* 0x040fe40003fa6270 */
[----:B------:R-:W-:Y:S01]  /*acf0*/  ISETP.GE.AND P0, PT, R12, R136, PT ;  /* 0x000000880c00720c */ /* 0x000fe20003f06270 */
[----:B------:R-:W3:Y:S01]  /*ad00*/  MUFU.TANH R19, R10 ;  /* 0x0000000a00137308 */ /* 0x000ee20000002400 */
[----:B------:R-:W-:-:S02]  /*ad10*/  I2FP.F32.S32 R12, R12 ;  /* 0x0000000c000c7245 */ /* 0x000fc40000201400 */
[----:B------:R-:W-:-:S03]  /*ad20*/  FSEL R67, R67, -INF , !P1 ;  /* 0xff80000043437808 */ /* 0x000fc60004800000 */
[-C--:B-1----:R-:W-:Y:S01]  /*ad30*/  FFMA.FTZ R142, R0, R12.reuse, R17 ;  /* 0x0000000c008e7223 */ /* 0x082fe20000010011 */
[----:B------:R-:W-:Y:S02]  /*ad40*/  VIADD R17, R194, 0x69 ;  /* 0x00000069c2117836 */ /* 0x000fe40000000000 */
[----:B------:R-:W-:Y:S02]  /*ad50*/  FFMA.FTZ R63, R0, R12, R63 ;  /* 0x0000000c003f7223 */ /* 0x000fe4000001003f */
[----:B------:R-:W-:Y:S02]  /*ad60*/  FSEL R142, R142, -INF , !P5 ;  /* 0xff8000008e8e7808 */ /* 0x000fe40006800000 */
[C---:B------:R-:W-:Y:S02]  /*ad70*/  ISETP.GE.AND P1, PT, R17.reuse, R137, PT ;  /* 0x000000891100720c */ /* 0x040fe40003f26270 */
[----:B------:R-:W-:Y:S02]  /*ad80*/  ISETP.GE.AND P5, PT, R17, R136, PT ;  /* 0x000000881100720c */ /* 0x000fe40003fa6270 */
[----:B------:R-:W-:-:S02]  /*ad90*/  I2FP.F32.S32 R17, R17 ;  /* 0x0000001100117245 */ /* 0x000fc40000201400 */
[----:B------:R-:W-:Y:S02]  /*ada0*/  FSEL R63, R63, -INF , !P0 ;  /* 0xff8000003f3f7808 */ /* 0x000fe40004000000 */
[----:B------:R-:W-:Y:S01]  /*adb0*/  ISETP.GE.AND P0, PT, R8, R137, PT ;  /* 0x000000890800720c */ /* 0x000fe20003f06270 */
[CC--:B--2---:R-:W-:Y:S01]  /*adc0*/  FFMA.FTZ R21, R0.reuse, R17.reuse, R21 ;  /* 0x0000001100157223 */ /* 0x0c4fe20000010015 */
[----:B------:R-:W-:Y:S01]  /*add0*/  FFMA.FTZ R13, R0, R17, R13 ;  /* 0x00000011000d7223 */ /* 0x000fe2000001000d */
[----:B------:R-:W-:Y:S01]  /*ade0*/  FMUL.FTZ R17, R4, UR10 ;  /* 0x0000000a04117c20 */ /* 0x000fe20008410000 */
[----:B------:R-:W-:Y:S02]  /*adf0*/  VIADD R4, R194, 0x71 ;  /* 0x00000071c2047836 */ /* 0x000fe40000000000 */
[----:B------:R-:W-:Y:S02]  /*ae00*/  FSEL R145, R21, -INF , !P1 ;  /* 0xff80000015917808 */ /* 0x000fe40004800000 */
[----:B------:R-:W-:Y:S01]  /*ae10*/  ISETP.GE.AND P1, PT, R8, R136, PT ;  /* 0x000000880800720c */ /* 0x000fe20003f26270 */
[----:B------:R-:W-:Y:S01]  /*ae20*/  MUFU.TANH R17, R17 ;  /* 0x0000001100117308 */ /* 0x000fe20000002400 */
[----:B------:R-:W-:-:S02]  /*ae30*/  I2FP.F32.S32 R8, R8 ;  /* 0x0000000800087245 */ /* 0x000fc40000201400 */
[----:B------:R-:W-:Y:S02]  /*ae40*/  FSEL R65, R13, -INF , !P5 ;  /* 0xff8000000d417808 */ /* 0x000fe40006800000 */
[----:B------:R-:W-:Y:S01]  /*ae50*/  ISETP.GE.AND P5, PT, R4, R137, PT ;  /* 0x000000890400720c */ /* 0x000fe20003fa6270 */
[CC--:B------:R-:W-:Y:S01]  /*ae60*/  FFMA.FTZ R15, R0.reuse, R8.reuse, R15 ;  /* 0x00000008000f7223 */ /* 0x0c0fe2000001000f */
[----:B---3--:R-:W-:Y:S01]  /*ae70*/  FFMA.FTZ R19, R0, R8, R19 ;  /* 0x0000000800137223 */ /* 0x008fe20000010013 */
[----:B------:R-:W1:Y:S01]  /*ae80*/  MUFU.TANH R13, R6 ;  /* 0x00000006000d7308 */ /* 0x000e620000002400 */
[----:B------:R-:W-:Y:S01]  /*ae90*/  FMUL.FTZ R8, R5, UR10 ;  /* 0x0000000a05087c20 */ /* 0x000fe20008410000 */
[----:B------:R-:W-:Y:S02]  /*aea0*/  I2FP.F32.S32 R5, R194 ;  /* 0x000000c200057245 */ /* 0x000fe40000201400 */
[----:B------:R-:W-:Y:S02]  /*aeb0*/  FSEL R147, R15, -INF , !P0 ;  /* 0xff8000000f937808 */ /* 0x000fe40004000000 */
[----:B------:R-:W-:-:S02]  /*aec0*/  ISETP.GE.AND P0, PT, R4, R136, PT ;  /* 0x000000880400720c */ /* 0x000fc40003f06270 */
[----:B------:R-:W-:Y:S02]  /*aed0*/  I2FP.F32.S32 R4, R4 ;  /* 0x0000000400047245 */ /* 0x000fe40000201400 */
[----:B------:R-:W-:-:S03]  /*aee0*/  FSEL R58, R19, -INF , !P1 ;  /* 0xff800000133a7808 */ /* 0x000fc60004800000 */
[CC--:B------:R-:W-:Y:S01]  /*aef0*/  FFMA.FTZ R9, R0.reuse, R4.reuse, R9 ;  /* 0x0000000400097223 */ /* 0x0c0fe20000010009 */
[----:B------:R-:W-:Y:S01]  /*af00*/  FFMA.FTZ R11, R0, R4, R11 ;  /* 0x00000004000b7223 */ /* 0x000fe2000001000b */
[----:B------:R-:W-:-:S03]  /*af10*/  LOP3.LUT R4, R162, 0x78, R187, 0xfe, !PT ;  /* 0x00000078a2047812 */ /* 0x000fc600078efebb */
[----:B------:R-:W-:Y:S01]  /*af20*/  FSEL R148, R9, -INF , !P5 ;  /* 0xff80000009947808 */ /* 0x000fe20006800000 */
[----:B------:R-:W-:Y:S01]  /*af30*/  FMUL.FTZ R9, R64, UR10 ;  /* 0x0000000a40097c20 */ /* 0x000fe20008410000 */
[----:B------:R-:W-:Y:S02]  /*af40*/  FSEL R59, R11, -INF , !P0 ;  /* 0xff8000000b3b7808 */ /* 0x000fe40004000000 */
[----:B------:R-:W-:Y:S01]  /*af50*/  MUFU.TANH R11, R66 ;  /* 0x00000042000b7308 */ /* 0x000fe20000002400 */
[CC--:B------:R-:W-:Y:S02]  /*af60*/  ISETP.GE.AND P1, PT, R4.reuse, R137.reuse, PT ;  /* 0x000000890400720c */ /* 0x0c0fe40003f26270 */
[----:B------:R-:W-:Y:S02]  /*af70*/  ISETP.GE.AND P5, PT, R4, R136, PT ;  /* 0x000000880400720c */ /* 0x000fe40003fa6270 */
[----:B------:R-:W-:Y:S02]  /*af80*/  I2FP.F32.S32 R4, R4 ;  /* 0x0000000400047245 */ /* 0x000fe40000201400 */
[----:B------:R-:W-:Y:S01]  /*af90*/  ISETP.GE.AND P0, PT, R194, R137, PT ;  /* 0x00000089c200720c */ /* 0x000fe20003f06270 */
[----:B------:R-:W2:Y:S02]  /*afa0*/  MUFU.TANH R9, R9 ;  /* 0x0000000900097308 */ /* 0x000ea40000002400 */
[CC--:B-1----:R-:W-:Y:S01]  /*afb0*/  FFMA.FTZ R13, R0.reuse, R4.reuse, R13 ;  /* 0x00000004000d7223 */ /* 0x0c2fe2000001000d */
[----:B------:R-:W-:Y:S01]  /*afc0*/  FFMA.FTZ R17, R0, R4, R17 ;  /* 0x0000000400117223 */ /* 0x000fe20000010011 */
[----:B------:R-:W-:-:S03]  /*afd0*/  VIADD R4, R194, 0x79 ;  /* 0x00000079c2047836 */ /* 0x000fc60000000000 */
[----:B------:R-:W-:Y:S02]  /*afe0*/  FSEL R62, R13, -INF , !P5 ;  /* 0xff8000000d3e7808 */ /* 0x000fe40006800000 */
[----:B------:R-:W1:Y:S01]  /*aff0*/  MUFU.TANH R13, R8 ;  /* 0x00000008000d7308 */ /* 0x000e620000002400 */
[----:B------:R-:W-:Y:S01]  /*b000*/  ISETP.GE.AND P5, PT, R194, R136, PT ;  /* 0x00000088c200720c */ /* 0x000fe20003fa6270 */
[----:B------:R-:W-:Y:S01]  /*b010*/  IMAD.MOV.U32 R194, RZ, RZ, R138 ;  /* 0x000000ffffc27224 */ /* 0x000fe200078e008a */
[----:B------:R-:W-:Y:S02]  /*b020*/  FSEL R150, R17, -INF , !P1 ;  /* 0xff80000011967808 */ /* 0x000fe40004800000 */
[----:B------:R-:W-:Y:S01]  /*b030*/  ISETP.GE.AND P1, PT, R4, R137, PT ;  /* 0x000000890400720c */ /* 0x000fe20003f26270 */
[CC--:B--2---:R-:W-:Y:S01]  /*b040*/  FFMA.FTZ R6, R0.reuse, R5.reuse, R9 ;  /* 0x0000000500067223 */ /* 0x0c4fe20000010009 */
[----:B------:R-:W-:Y:S01]  /*b050*/  FMUL.FTZ R9, R7, UR10 ;  /* 0x0000000a07097c20 */ /* 0x000fe20008410000 */
[----:B------:R-:W-:-:S03]  /*b060*/  FFMA.FTZ R7, R0, R5, R11 ;  /* 0x0000000500077223 */ /* 0x000fc6000001000b */
[----:B------:R-:W-:Y:S02]  /*b070*/  FSEL R6, R6, -INF , !P0 ;  /* 0xff80000006067808 */ /* 0x000fe40004000000 */
[----:B------:R-:W2:Y:S01]  /*b080*/  MUFU.TANH R9, R9 ;  /* 0x0000000900097308 */ /* 0x000ea20000002400 */
[----:B------:R-:W-:Y:S02]  /*b090*/  FSEL R7, R7, -INF , !P5 ;  /* 0xff80000007077808 */ /* 0x000fe40006800000 */
[----:B------:R-:W-:Y:S02]  /*b0a0*/  ISETP.GT.AND P5, PT, R178, R173, PT ;  /* 0x000000adb200720c */ /* 0x000fe40003fa4270 */
[----:B------:R-:W-:Y:S02]  /*b0b0*/  ISETP.GE.AND P0, PT, R4, R136, PT ;  /* 0x000000880400720c */ /* 0x000fe40003f06270 */
[----:B------:R-:W-:-:S05]  /*b0c0*/  I2FP.F32.S32 R4, R4 ;  /* 0x0000000400047245 */ /* 0x000fca0000201400 */
[CC--:B-1----:R-:W-:Y:S01]  /*b0d0*/  FFMA.FTZ R13, R0.reuse, R4.reuse, R13 ;  /* 0x00000004000d7223 */ /* 0x0c2fe2000001000d */
[----:B--2---:R-:W-:-:S04]  /*b0e0*/  FFMA.FTZ R64, R0, R4, R9 ;  /* 0x0000000400407223 */ /* 0x004fc80000010009 */
        /* <DEDUP_REMOVED lines=19> */
[----:B------:R-:W-:Y:S01]  /*b220*/  IMAD R11, R8, R11, R4 ;  /* 0x0000000b080b7224 */ /* 0x000fe200078e0204 */
        /* <DEDUP_REMOVED lines=44> */
.L_x_2906:
[----:B------:R-:W-:-:S04]  /*b4f0*/  LEA R11, -R116, RZ, 0x7 ;  /* 0x000000ff740b7211 */ /* 0x000fc800078e39ff */
[----:B------:R-:W-:-:S07]  /*b500*/  SHF.R.S32.HI R10, RZ, 0x1f, R11 ;  /* 0x0000001fff0a7819 */ /* 0x000fce000001140b */
.L_x_2907:
        /* <DEDUP_REMOVED lines=51> */
[----:B---3--:R-:W-:-:S03]  /*b840*/  IADD3 R9, P1, P0, R175, R11, R175 ;  /* 0x0000000baf097210 */ /* 0x008fc6000783e0af */
[----:B------:R-:W-:Y:S01]  /*b850*/  @!PT LDS RZ, [RZ] ;  /* 0x00000000fffff984 */ /* 0x000fe20000000800 */
[----:B------:R-:W-:Y:S01]  /*b860*/  @!PT LDS RZ, [RZ] ;  /* 0x00000000fffff984 */ /* 0x000fe20000000800 */
[----:B------:R-:W-:Y:S01]  /*b870*/  @!PT LDS RZ, [RZ] ;  /* 0x00000000fffff984 */ /* 0x000fe20000000800 */
[----:B------:R3:W-:Y:S01]  /*b880*/  @!P2 LDGSTS.E.BYPASS.LTC128B.128 [R179+0x7800], desc[UR12][R14.64+0x80] ;  /* 0x078000800eb3afae */ /* 0x0007e2000b901d4c */
[----:B------:R-:W-:Y:S02]  /*b890*/  IADD3.X R8, R174, R10, R174, P1, P0 ;  /* 0x0000000aae087210 */ /* 0x000fe40000fe04ae */
[C---:B----4-:R-:W-:Y:S01]  /*b8a0*/  @!P4 LEA R16, P0, R9.reuse, R190, 0x1 ;  /* 0x000000be0910c211 */ /* 0x050fe200078008ff */
        /* <DEDUP_REMOVED lines=17> */
[C---:B---3--:R-:W-:Y:S01]  /*b9c0*/  @!P2 LEA R14, P0, R5.reuse, UR8, 0x1 ;  /* 0x00000008050eac11 */ /* 0x048fe2000f8008ff */
        /* <DEDUP_REMOVED lines=34> */
.L_x_2909:
[----:B------:R-:W-:Y:S05]  /*bbf0*/  BSYNC B0 ;  /* 0x0000000000007941 */ /* 0x000fea0003800000 */
.L_x_2908:
[----:B------:R-:W0:Y:S01]  /*bc00*/  LDGDEPBAR ;  /* 0x00000000000079af */ /* 0x000e220000000000 */
[----:B------:R-:W-:-:S04]  /*bc10*/  LEA R190, P0, R11, R190, 0x1 ;  /* 0x000000be0bbe7211 */ /* 0x000fc800078008ff */
[----:B------:R-:W-:-:S09]  /*bc20*/  LEA.HI.X R191, R11, R191, R10, 0x1, P0 ;  /* 0x000000bf0bbf7211 */ /* 0x000fd200000f0c0a */
.L_x_2905:
        /* <DEDUP_REMOVED lines=74> */
[----:B------:R-:W2:Y:S04]  /*c0d0*/  SHFL.BFLY PT, R56, R5, 0x1, 0x1f ;  /* 0x0c201f0005387f89 */ /* 0x000ea800000e0000 */
[----:B------:R-:W3:Y:S01]  /*c0e0*/  LDSM.16.MT88.4 R8, [R168+0x9000] ;  /* 0x00900000a808783b */ /* 0x000ee20000004200 */
[----:B-1----:R-:W-:-:S04]  /*c0f0*/  FMNMX.FTZ R57, R4, R57, !PT ;  /* 0x0000003904397209 */ /* 0x002fc80007810000 */
[C---:B------:R-:W-:Y:S01]  /*c100*/  FSETP.NEU.FTZ.AND P1, PT, R57.reuse, -INF , PT ;  /* 0xff8000003900780b */ /* 0x040fe20003f3d000 */
[----:B------:R-:W-:Y:S01]  /*c110*/  FMUL.FTZ R135, R57, UR11 ;  /* 0x0000000b39877c20 */ /* 0x000fe20008410000 */
[----:B--2---:R-:W-:Y:S02]  /*c120*/  FMNMX.FTZ R56, R5, R56, !PT ;  /* 0x0000003805387209 */ /* 0x004fe40007810000 */
[----:B------:R-:W-:Y:S02]  /*c130*/  FSEL R4, R57, RZ, P1 ;  /* 0x000000ff39047208 */ /* 0x000fe40000800000 */
[C---:B------:R-:W-:Y:S01]  /*c140*/  FSETP.NEU.FTZ.AND P0, PT, R56.reuse, -INF , PT ;  /* 0xff8000003800780b */ /* 0x040fe20003f1d000 */
[C---:B------:R-:W-:Y:S01]  /*c150*/  FMUL.FTZ R66, R56.reuse, UR11 ;  /* 0x0000000b38427c20 */ /* 0x040fe20008410000 */
[----:B------:R-:W-:Y:S01]  /*c160*/  FSEL R135, R135, RZ, P1 ;  /* 0x000000ff87877208 */ /* 0x000fe20000800000 */
[----:B------:R-:W-:Y:S01]  /*c170*/  FADD.FTZ R4, R3, -R4 ;  /* 0x8000000403047221 */ /* 0x000fe20000010000 */
[----:B------:R-:W-:-:S02]  /*c180*/  FSEL R3, R56, RZ, P0 ;  /* 0x000000ff38037208 */ /* 0x000fc40000000000 */
[----:B------:R-:W-:Y:S01]  /*c190*/  FSEL R66, R66, RZ, P0 ;  /* 0x000000ff42427208 */ /* 0x000fe20000000000 */
[--C-:B------:R-:W-:Y:S01]  /*c1a0*/  FFMA.FTZ R138, R160, UR11, -R135.reuse ;  /* 0x0000000ba08a7c23 */ /* 0x100fe20008010887 */
[----:B------:R-:W-:Y:S01]  /*c1b0*/  FFMA.FTZ R134, R200, UR11, -R135 ;  /* 0x0000000bc8867c23 */ /* 0x000fe20008010887 */
[----:B------:R-:W-:Y:S01]  /*c1c0*/  FADD.FTZ R3, R2, -R3 ;  /* 0x8000000302037221 */ /* 0x000fe20000010000 */
[--C-:B------:R-:W-:Y:S01]  /*c1d0*/  FFMA.FTZ R201, R6, UR11, -R135.reuse ;  /* 0x0000000b06c97c23 */ /* 0x100fe20008010887 */
[--C-:B------:R-:W-:Y:S01]  /*c1e0*/  FFMA.FTZ R160, R203, UR11, -R66.reuse ;  /* 0x0000000bcba07c23 */ /* 0x100fe20008010842 */
[--C-:B------:R-:W-:Y:S01]  /*c1f0*/  FFMA.FTZ R139, R128, UR11, -R135.reuse ;  /* 0x0000000b808b7c23 */ /* 0x100fe20008010887 */
[--C-:B------:R-:W-:Y:S01]  /*c200*/  FFMA.FTZ R200, R7, UR11, -R66.reuse ;  /* 0x0000000b07c87c23 */ /* 0x100fe20008010842 */
[----:B------:R-:W-:Y:S01]  /*c210*/  FMUL.FTZ R203, R4, UR11 ;  /* 0x0000000b04cb7c20 */ /* 0x000fe20008410000 */
[--C-:B------:R-:W-:Y:S01]  /*c220*/  FFMA.FTZ R162, R199, UR11, -R66.reuse ;  /* 0x0000000bc7a27c23 */ /* 0x100fe20008010842 */
[--C-:B------:R-:W-:Y:S01]  /*c230*/  FFMA.FTZ R137, R129, UR11, -R66.reuse ;  /* 0x0000000b81897c23 */ /* 0x100fe20008010842 */
[----:B------:R-:W-:Y:S01]  /*c240*/  FMUL.FTZ R3, R3, UR11 ;  /* 0x0000000b03037c20 */ /* 0x000fe20008410000 */
        /* <DEDUP_REMOVED lines=35> */
[--C-:B------:R-:W-:Y:S01]  /*c480*/  FFMA.FTZ R62, R62, UR11, -R66.reuse ;  /* 0x0000000b3e3e7c23 */ /* 0x100fe20008010842 */
[----:B------:R-:W-:-:S04]  /*c490*/  FFMA.FTZ R64, R64, UR11, -R66 ;  /* 0x0000000b40407c23 */ /* 0x000fc80008010842 */
[----:B------:R-:W1:Y:S01]  /*c4a0*/  MUFU.EX2 R160, R160 ;  /* 0x000000a000a07308 */ /* 0x000e620000000800 */
[----:B--2---:R-:W-:-:S07]  /*c4b0*/  F2FP.BF16.F32.PACK_AB R50, R134, R139 ;  /* 0x0000008b8632723e */ /* 0x004fce00000010ff */
[----:B------:R-:W2:Y:S08]  /*c4c0*/  MUFU.EX2 R203, R203 ;  /* 0x000000cb00cb7308 */ /* 0x000eb00000000800 */
[----:B------:R-:W4:Y:S01]  /*c4d0*/  MUFU.EX2 R202, R3 ;  /* 0x0000000300ca7308 */ /* 0x000f220000000800 */
        /* <DEDUP_REMOVED lines=52> */
[C---:B---3--:R-:W-:Y:S01]  /*c820*/  HMMA.16816.F32.BF16 R4, R48.reuse, R8, R4 ;  /* 0x000000083004723c */ /* 0x048fe20000041804 */
[----:B------:R-:W1:Y:S01]  /*c830*/  LDSM.16.MT88.4 R72, [R168+0x9400] ;  /* 0x00940000a848783b */ /* 0x000e620000004200 */
[----:B------:R-:W-:Y:S01]  /*c840*/  FFMA.FTZ R3, R206, UR11, -R135 ;  /* 0x0000000bce037c23 */ /* 0x000fe20008010887 */
[----:B------:R-:W-:Y:S01]  /*c850*/  MUFU.EX2 R199, R199 ;  /* 0x000000c700c77308 */ /* 0x000fe20000000800 */
[----:B------:R-:W-:Y:S01]  /*c860*/  FFMA.FTZ R201, R192, R203, R201 ;  /* 0x000000cbc0c97223 */ /* 0x000fe200000100c9 */
[----:B------:R-:W-:Y:S01]  /*c870*/  FFMA.FTZ R193, R193, R202, R200 ;  /* 0x000000cac1c17223 */ /* 0x000fe200000100c8 */
[----:B------:R-:W-:Y:S02]  /*c880*/  HMMA.16816.F32.BF16 R12, R48, R16, R12 ;  /* 0x00000010300c723c */ /* 0x000fe4000004180c */
[----:B------:R-:W-:Y:S01]  /*c890*/  FADD.FTZ R138, R138, R201 ;  /* 0x000000c98a8a7221 */ /* 0x000fe20000010000 */
[----:B------:R-:W-:-:S02]  /*c8a0*/  FADD.FTZ R193, R160, R193 ;  /* 0x000000c1a0c17221 */ /* 0x000fc40000010000 */
[----:B------:R-:W2:Y:S01]  /*c8b0*/  MUFU.EX2 R128, R128 ;  /* 0x0000008000807308 */ /* 0x000ea20000000800 */
[----:B------:R-:W-:Y:S01]  /*c8c0*/  HMMA.16816.F32.BF16 R20, R48, R24, R20 ;  /* 0x000000183014723c */ /* 0x000fe20000041814 */
[----:B------:R-:W-:Y:S01]  /*c8d0*/  FADD.FTZ R139, R139, R138 ;  /* 0x0000008a8b8b7221 */ /* 0x000fe20000010000 */
[----:B------:R-:W-:-:S03]  /*c8e0*/  FADD.FTZ R162, R162, R193 ;  /* 0x000000c1a2a27221 */ /* 0x000fc60000010000 */
[----:B------:R-:W-:Y:S01]  /*c8f0*/  FADD.FTZ R134, R134, R139 ;  /* 0x0000008b86867221 */ /* 0x000fe20000010000 */
        /* <DEDUP_REMOVED lines=15> */
[C---:B------:R-:W-:Y:S01]  /*c9f0*/  HMMA.16816.F32.BF16 R40, R48.reuse, R42, R76 ;  /* 0x0000002a3028723c */ /* 0x040fe2000004184c */
[----:B------:R-:W-:Y:S04]  /*ca00*/  LDSM.16.MT88.4 R76, [R168+0x9c00] ;  /* 0x009c0000a84c783b */ /* 0x000fe80000004200 */
[----:B------:R-:W4:Y:S01]  /*ca10*/  MUFU.EX2 R2, R2 ;  /* 0x0000000200027308 */ /* 0x000f220000000800 */
[C---:B------:R-:W-:Y:S06]  /*ca20*/  HMMA.16816.F32.BF16 R44, R48.reuse, R52, R44 ;  /* 0x00000034302c723c */ /* 0x040fec000004182c */
[----:B------:R-:W-:Y:S01]  /*ca30*/  HMMA.16816.F32.BF16 R48, R48, R54, R68 ;  /* 0x000000363030723c */ /* 0x000fe20000041844 */
[----:B------:R-:W5:Y:S01]  /*ca40*/  LDSM.16.MT88.4 R68, [R118+0x9400] ;  /* 0x009400007644783b */ /* 0x000f620000004200 */
[----:B--2---:R-:W-:Y:S01]  /*ca50*/  F2FP.BF16.F32.PACK_AB R52, R128, R199 ;  /* 0x000000c78034723e */ /* 0x004fe200000010ff */
[----:B------:R-:W-:Y:S01]  /*ca60*/  MUFU.EX2 R127, R127 ;  /* 0x0000007f007f7308 */ /* 0x000fe20000000800 */
[----:B---3--:R-:W-:Y:S01]  /*ca70*/  F2FP.BF16.F32.PACK_AB R53, R126, R129 ;  /* 0x000000817e35723e */ /* 0x008fe200000010ff */
[----:B------:R-:W-:-:S02]  /*ca80*/  FADD.FTZ R199, R199, R134 ;  /* 0x00000086c7c77221 */ /* 0x000fc40000010000 */
[----:B------:R-:W-:Y:S02]  /*ca90*/  F2FP.BF16.F32.PACK_AB R54, R3, R60 ;  /* 0x0000003c0336723e */ /* 0x000fe400000010ff */
[----:B------:R-:W-:Y:S01]  /*caa0*/  FADD.FTZ R199, R128, R199 ;  /* 0x000000c780c77221 */ /* 0x000fe20000010000 */
[----:B----4-:R-:W-:Y:S01]  /*cab0*/  F2FP.BF16.F32.PACK_AB R55, R2, R61 ;  /* 0x0000003d0237723e */ /* 0x010fe200000010ff */
[----:B------:R-:W2:Y:S02]  /*cac0*/  MUFU.EX2 R124, R124 ;  /* 0x0000007c007c7308 */ /* 0x000ea40000000800 */
[----:B------:R-:W-:-:S04]  /*cad0*/  FADD.FTZ R60, R60, R199 ;  /* 0x000000c73c3c7221 */ /* 0x000fc80000010000 */
[C---:B-1----:R-:W-:Y:S01]  /*cae0*/  HMMA.16816.F32.BF16 R4, R52.reuse, R72, R4 ;  /* 0x000000483404723c */ /* 0x042fe20000041804 */
[----:B------:R-:W-:Y:S01]  /*caf0*/  FADD.FTZ R60, R3, R60 ;  /* 0x0000003c033c7221 */ /* 0x000fe20000010000 */
[----:B------:R-:W-:Y:S04]  /*cb00*/  MUFU.EX2 R123, R123 ;  /* 0x0000007b007b7308 */ /* 0x000fe80000000800 */
[C---:B------:R-:W-:Y:S01]  /*cb10*/  HMMA.16816.F32.BF16 R8, R52.reuse, R74, R8 ;  /* 0x0000004a3408723c */ /* 0x040fe20000041808 */
[----:B------:R-:W1:Y:S03]  /*cb20*/  LDSM.16.MT88.4 R72, [R168+0xb400] ;  /* 0x00b40000a848783b */ /* 0x000e660000004200 */
        /* <DEDUP_REMOVED lines=27> */
[----:B------:R-:W-:Y:S01]  /*cce0*/  MUFU.EX2 R148, R148 ;  /* 0x0000009400947308 */ /* 0x000fe20000000800 */
[----:B------:R-:W-:Y:S01]  /*ccf0*/  HMMA.16816.F32.BF16 R48, R52, R70, R48 ;  /* 0x000000463430723c */ /* 0x000fe20000041830 */
[----:B------:R-:W4:Y:S06]  /*cd00*/  LDSM.16.MT88.4 R68, [R118+0x9800] ;  /* 0x009800007644783b */ /* 0x000f2c0000004200 */
[----:B------:R-:W-:Y:S01]  /*cd10*/  MUFU.EX2 R150, R150 ;  /* 0x0000009600967308 */ /* 0x000fe20000000800 */
[----:B--2---:R-:W-:Y:S01]  /*cd20*/  F2FP.BF16.F32.PACK_AB R52, R124, R127 ;  /* 0x0000007f7c34723e */ /* 0x004fe200000010ff */
[----:B------:R-:W-:Y:S01]  /*cd30*/  FADD.FTZ R127, R127, R60 ;  /* 0x0000003c7f7f7221 */ /* 0x000fe20000010000 */
[----:B---3--:R-:W-:-:S02]  /*cd40*/  F2FP.BF16.F32.PACK_AB R53, R122, R125 ;  /* 0x0000007d7a35723e */ /* 0x008fc400000010ff */
[----:B------:R-:W-:Y:S01]  /*cd50*/  F2FP.BF16.F32.PACK_AB R54, R120, R123 ;  /* 0x0000007b7836723e */ /* 0x000fe200000010ff */
[----:B------:R-:W-:Y:S01]  /*cd60*/  FADD.FTZ R124, R124, R127 ;  /* 0x0000007f7c7c7221 */ /* 0x000fe20000010000 */
[----:B-----5:R-:W-:-:S03]  /*cd70*/  F2FP.BF16.F32.PACK_AB R55, R116, R117 ;  /* 0x000000757437723e */ /* 0x020fc600000010ff */
[----:B------:R-:W-:-:S04]  /*cd80*/  FADD.FTZ R3, R123, R124 ;  /* 0x0000007c7b037221 */ /* 0x000fc80000010000 */
[----:B-1----:R-:W-:Y:S01]  /*cd90*/  HMMA.16816.F32.BF16 R4, R52, R72, R4 ;  /* 0x000000483404723c */ /* 0x002fe20000041804 */
[----:B------:R-:W-:-:S05]  /*cda0*/  FADD.FTZ R3, R120, R3 ;  /* 0x0000000378037221 */ /* 0x000fca0000010000 */
        /* <DEDUP_REMOVED lines=16> */
[----:B------:R-:W2:Y:S01]  /*ceb0*/  LDSM.16.MT88.4 R52, [R168+0xbc00] ;  /* 0x00bc0000a834783b */ /* 0x000ea20000004200 */
[----:B------:R-:W-:Y:S01]  /*cec0*/  F2FP.BF16.F32.PACK_AB R68, R167, R196 ;  /* 0x000000c4a744723e */ /* 0x000fe200000010ff */
[----:B------:R-:W-:Y:S01]  /*ced0*/  FADD.FTZ R196, R196, R3 ;  /* 0x00000003c4c47221 */ /* 0x000fe20000010000 */
[----:B------:R-:W-:-:S03]  /*cee0*/  F2FP.BF16.F32.PACK_AB R69, R165, R188 ;  /* 0x000000bca545723e */ /* 0x000fc600000010ff */
[----:B------:R-:W-:Y:S01]  /*cef0*/  F2FP.BF16.F32.PACK_AB R70, R163, R166 ;  /* 0x000000a6a346723e */ /* 0x000fe200000010ff */
[----:B------:R-:W-:Y:S01]  /*cf00*/  FADD.FTZ R167, R167, R196 ;  /* 0x000000c4a7a77221 */ /* 0x000fe20000010000 */
[----:B------:R-:W-:-:S03]  /*cf10*/  F2FP.BF16.F32.PACK_AB R71, R161, R164 ;  /* 0x000000a4a147723e */ /* 0x000fc600000010ff */
[----:B------:R-:W-:-:S04]  /*cf20*/  FADD.FTZ R166, R166, R167 ;  /* 0x000000a7a6a67221 */ /* 0x000fc80000010000 */
[----:B------:R-:W-:Y:S01]  /*cf30*/  HMMA.16816.F32.BF16 R112, R68, R76, R4 ;  /* 0x0000004c4470723c */ /* 0x000fe20000041804 */
[----:B------:R-:W3:Y:S01]  /*cf40*/  LDSM.16.MT88.4 R4, [R118+0xdc00] ;  /* 0x00dc00007604783b */ /* 0x000ee20000004200 */
[----:B------:R-:W-:-:S04]  /*cf50*/  FADD.FTZ R163, R163, R166 ;  /* 0x000000a6a3a37221 */ /* 0x000fc80000010000 */
[C---:B-1----:R-:W-:Y:S06]  /*cf60*/  HMMA.16816.F32.BF16 R12, R68.reuse, R72, R12 ;  /* 0x00000048440c723c */ /* 0x042fec000004180c */
[C---:B------:R-:W-:Y:S01]  /*cf70*/  HMMA.16816.F32.BF16 R16, R68.reuse, R74, R16 ;  /* 0x0000004a4410723c */ /* 0x040fe20000041810 */
[----:B------:R-:W1:Y:S05]  /*cf80*/  LDSM.16.MT88.4 R72, [R118+0xbc00] ;  /* 0x00bc00007648783b */ /* 0x000e6a0000004200 */
[C---:B------:R-:W-:Y:S01]  /*cf90*/  HMMA.16816.F32.BF16 R8, R68.reuse, R78, R8 ;  /* 0x0000004e4408723c */ /* 0x040fe20000041808 */
[----:B------:R-:W-:Y:S05]  /*cfa0*/  LDSM.16.MT88.4 R76, [R168+0xe000] ;  /* 0x00e00000a84c783b */ /* 0x000fea0000004200 */
[C---:B--2---:R-:W-:Y:S06]  /*cfb0*/  HMMA.16816.F32.BF16 R20, R68.reuse, R52, R20 ;  /* 0x000000344414723c */ /* 0x044fec0000041814 */
[C---:B------:R-:W-:Y:S01]  /*cfc0*/  HMMA.16816.F32.BF16 R24, R68.reuse, R54, R24 ;  /* 0x000000364418723c */ /* 0x040fe20000041818 */
[----:B------:R-:W2:Y:S05]  /*cfd0*/  LDSM.16.MT88.4 R52, [R168+0xdc00] ;  /* 0x00dc0000a834783b */ /* 0x000eaa0000004200 */
[C---:B---3--:R-:W-:Y:S06]  /*cfe0*/  HMMA.16816.F32.BF16 R44, R68.reuse, R4, R44 ;  /* 0x00000004442c723c */ /* 0x048fec000004182c */
[C---:B-1----:R-:W-:Y:S06]  /*cff0*/  HMMA.16816.F32.BF16 R28, R68.reuse, R72, R28 ;  /* 0x00000048441c723c */ /* 0x042fec000004181c */
[C---:B------:R-:W-:Y:S06]  /*d000*/  HMMA.16816.F32.BF16 R32, R68.reuse, R74, R32 ;  /* 0x0000004a4420723c */ /* 0x040fec0000041820 */
[C---:B--2---:R-:W-:Y:S06]  /*d010*/  HMMA.16816.F32.BF16 R36, R68.reuse, R52, R36 ;  /* 0x000000344424723c */ /* 0x044fec0000041824 */
        /* <DEDUP_REMOVED lines=14> */
[----:B-1----:R-:W-:Y:S01]  /*d100*/  F2FP.BF16.F32.PACK_AB R4, R55, R54 ;  /* 0x000000363704723e */ /* 0x002fe200000010ff */
[----:B------:R-:W-:-:S04]  /*d110*/  FADD.FTZ R54, R54, R163 ;  /* 0x000000a336367221 */ /* 0x000fc80000010000 */
[----:B------:R-:W-:Y:S02]  /*d120*/  FADD.FTZ R55, R55, R54 ;  /* 0x0000003637377221 */ /* 0x000fe40000010000 */
[----:B------:R-:W1:Y:S01]  /*d130*/  MUFU.EX2 R51, R51 ;  /* 0x0000003300337308 */ /* 0x000e620000000800 */
[----:B--2---:R-:W-:Y:S01]  /*d140*/  F2FP.BF16.F32.PACK_AB R6, R53, R52 ;  /* 0x000000343506723e */ /* 0x004fe200000010ff */
[----:B------:R-:W-:-:S04]  /*d150*/  FADD.FTZ R52, R52, R55 ;  /* 0x0000003734347221 */ /* 0x000fc80000010000 */
[----:B------:R-:W-:Y:S02]  /*d160*/  FADD.FTZ R53, R53, R52 ;  /* 0x0000003435357221 */ /* 0x000fe40000010000 */
[----:B------:R-:W-:Y:S08]  /*d170*/  MUFU.EX2 R48, R48 ;  /* 0x0000003000307308 */ /* 0x000ff00000000800 */
[----:B------:R-:W2:Y:S01]  /*d180*/  MUFU.EX2 R49, R49 ;  /* 0x0000003100317308 */ /* 0x000ea20000000800 */
[----:B-1----:R-:W-:-:S02]  /*d190*/  F2FP.BF16.F32.PACK_AB R5, R51, R50 ;  /* 0x000000323305723e */ /* 0x002fc400000010ff */
[----:B--2---:R-:W-:-:S07]  /*d1a0*/  F2FP.BF16.F32.PACK_AB R7, R49, R48 ;  /* 0x000000303107723e */ /* 0x004fce00000010ff */
[C---:B------:R-:W-:Y:S06]  /*d1b0*/  HMMA.16816.F32.BF16 R112, R4.reuse, R108, R112 ;  /* 0x0000006c0470723c */ /* 0x040fec0000041870 */
[C---:B------:R-:W-:Y:S01]  /*d1c0*/  HMMA.16816.F32.BF16 R108, R4.reuse, R110, R8 ;  /* 0x0000006e046c723c */ /* 0x040fe20000041808 */
[----:B------:R-:W1:Y:S05]  /*d1d0*/  LDSM.16.MT88.4 R8, [R118+0xe000] ;  /* 0x00e000007608783b */ /* 0x000e6a0000004200 */
[C---:B------:R-:W-:Y:S01]  /*d1e0*/  HMMA.16816.F32.BF16 R104, R4.reuse, R100, R12 ;  /* 0x000000640468723c */ /* 0x040fe2000004180c */
[----:B------:R-:W2:Y:S05]  /*d1f0*/  LDSM.16.MT88.4 R12, [R168+0xa400] ;  /* 0x00a40000a80c783b */ /* 0x000eaa0000004200 */
[C---:B------:R-:W-:Y:S01]  /*d200*/  HMMA.16816.F32.BF16 R100, R4.reuse, R102, R16 ;  /* 0x000000660464723c */ /* 0x040fe20000041810 */
[----:B------:R-:W3:Y:S05]  /*d210*/  LDSM.16.MT88.4 R16, [R118+0xc400] ;  /* 0x00c400007610783b */ /* 0x000eea0000004200 */
        /* <DEDUP_REMOVED lines=12> */
[----:B------:R-:W4:Y:S01]  /*d2e0*/  LDSM.16.MT88.4 R20, [R168+0xc400] ;  /* 0x00c40000a814783b */ /* 0x000f220000004200 */
[C---:B------:R-:W-:Y:S03]  /*d2f0*/  HMMA.16816.F32.BF16 R92, R4.reuse, R94, R24 ;  /* 0x0000005e045c723c */ /* 0x040fe60000041818 */
[----:B------:R-:W5:Y:S03]  /*d300*/  LDSM.16.MT88.4 R24, [R118+0xa400] ;  /* 0x00a400007618783b */ /* 0x000f660000004200 */
[----:B------:R-:W2:Y:S01]  /*d310*/  MUFU.EX2 R31, R31 ;  /* 0x0000001f001f7308 */ /* 0x000ea20000000800 */
[C---:B------:R-:W-:Y:S06]  /*d320*/  HMMA.16816.F32.BF16 R80, R4.reuse, R76, R36 ;  /* 0x0000004c0450723c */ /* 0x040fec0000041824 */
[C---:B------:R-:W-:Y:S01]  /*d330*/  HMMA.16816.F32.BF16 R76, R4.reuse, R78, R40 ;  /* 0x0000004e044c723c */ /* 0x040fe20000041828 */
[----:B------:R-:W-:Y:S01]  /*d340*/  MUFU.EX2 R28, R28 ;  /* 0x0000001c001c7308 */ /* 0x000fe20000000800 */
[--C-:B------:R-:W-:Y:S01]  /*d350*/  FFMA.FTZ R37, R130, UR11, -R135.reuse ;  /* 0x0000000b82257c23 */ /* 0x100fe20008010887 */
[--C-:B------:R-:W-:Y:S01]  /*d360*/  FFMA.FTZ R36, R140, UR11, -R135.reuse ;  /* 0x0000000b8c247c23 */ /* 0x100fe20008010887 */
[--C-:B------:R-:W-:Y:S01]  /*d370*/  FFMA.FTZ R38, R142, UR11, -R135.reuse ;  /* 0x0000000b8e267c23 */ /* 0x100fe20008010887 */
[--C-:B------:R-:W-:Y:S01]  /*d380*/  FFMA.FTZ R39, R145, UR11, -R135.reuse ;  /* 0x0000000b91277c23 */ /* 0x100fe20008010887 */
[C---:B-1----:R-:W-:Y:S01]  /*d390*/  HMMA.16816.F32.BF16 R72, R4.reuse, R8, R44 ;  /* 0x000000080448723c */ /* 0x042fe2000004182c */
[--C-:B------:R-:W-:Y:S01]  /*d3a0*/  FFMA.FTZ R40, R121, UR11, -R66.reuse ;  /* 0x0000000b79287c23 */ /* 0x100fe20008010842 */
[--C-:B------:R-:W-:Y:S01]  /*d3b0*/  FFMA.FTZ R43, R67, UR11, -R66.reuse ;  /* 0x0000000b432b7c23 */ /* 0x100fe20008010842 */
[----:B------:R-:W1:Y:S01]  /*d3c0*/  MUFU.EX2 R29, R29 ;  /* 0x0000001d001d7308 */ /* 0x000e620000000800 */
[--C-:B------:R-:W-:Y:S01]  /*d3d0*/  FFMA.FTZ R41, R63, UR11, -R66.reuse ;  /* 0x0000000b3f297c23 */ /* 0x100fe20008010842 */
[----:B------:R-:W-:Y:S01]  /*d3e0*/  FFMA.FTZ R42, R65, UR11, -R66 ;  /* 0x0000000b412a7c23 */ /* 0x000fe20008010842 */
[----:B------:R-:W-:Y:S01]  /*d3f0*/  HMMA.16816.F32.BF16 R68, R4, R10, R68 ;  /* 0x0000000a0444723c */ /* 0x000fe20000041844 */
[----:B------:R-:W-:Y:S01]  /*d400*/  LDSM.16.MT88.4 R8, [R118+0xe400] ;  /* 0x00e400007608783b */ /* 0x000fe20000004200 */
[----:B------:R-:W-:Y:S01]  /*d410*/  FFMA.FTZ R135, R136, UR11, -R135 ;  /* 0x0000000b88877c23 */ /* 0x000fe20008010887 */
[----:B------:R-:W-:-:S02]  /*d420*/  FADD.FTZ R44, R137, R162 ;  /* 0x000000a2892c7221 */ /* 0x000fc40000010000 */
[----:B------:R-:W-:Y:S02]  /*d430*/  MUFU.EX2 R32, R32 ;  /* 0x0000002000207308 */ /* 0x000fe40000000800 */
[----:B--2---:R-:W-:Y:S01]  /*d440*/  F2FP.BF16.F32.PACK_AB R4, R31, R30 ;  /* 0x0000001e1f04723e */ /* 0x004fe200000010ff */
[----:B------:R-:W-:Y:S01]  /*d450*/  FADD.FTZ R129, R129, R44 ;  /* 0x0000002c81817221 */ /* 0x000fe20000010000 */
[----:B------:R-:W-:-:S03]  /*d460*/  FADD.FTZ R30, R30, R53 ;  /* 0x000000351e1e7221 */ /* 0x000fc60000010000 */
[----:B------:R-:W-:Y:S01]  /*d470*/  FADD.FTZ R126, R126, R129 ;  /* 0x000000817e7e7221 */ /* 0x000fe20000010000 */
[----:B------:R-:W2:Y:S01]  /*d480*/  MUFU.EX2 R35, R35 ;  /* 0x0000002300237308 */ /* 0x000ea20000000800 */
[----:B-1----:R-:W-:Y:S01]  /*d490*/  F2FP.BF16.F32.PACK_AB R6, R29, R28 ;  /* 0x0000001c1d06723e */ /* 0x002fe200000010ff */
[----:B------:R-:W-:Y:S01]  /*d4a0*/  FADD.FTZ R31, R31, R30 ;  /* 0x0000001e1f1f7221 */ /* 0x000fe20000010000 */
[----:B------:R-:W-:-:S03]  /*d4b0*/  FADD.FTZ R61, R61, R126 ;  /* 0x0000007e3d3d7221 */ /* 0x000fc60000010000 */
[----:B------:R-:W-:Y:S01]  /*d4c0*/  FADD.FTZ R28, R28, R31 ;  /* 0x0000001f1c1c7221 */ /* 0x000fe20000010000 */
[----:B------:R-:W-:Y:S01]  /*d4d0*/  FADD.FTZ R2, R2, R61 ;  /* 0x0000003d02027221 */ /* 0x000fe20000010000 */
[----:B------:R-:W-:Y:S03]  /*d4e0*/  MUFU.EX2 R33, R33 ;  /* 0x0000002100217308 */ /* 0x000fe60000000800 */
[----:B------:R-:W-:-:S04]  /*d4f0*/  FADD.FTZ R125, R125, R2 ;  /* 0x000000027d7d7221 */ /* 0x000fc80000010000 */
[----:B------:R-:W-:Y:S01]  /*d500*/  FADD.FTZ R122, R122, R125 ;  /* 0x0000007d7a7a7221 */ /* 0x000fe20000010000 */
[----:B------:R-:W1:Y:S01]  /*d510*/  MUFU.EX2 R34, R34 ;  /* 0x0000002200227308 */ /* 0x000e620000000800 */
[----:B--2---:R-:W-:-:S07]  /*d520*/  F2FP.BF16.F32.PACK_AB R5, R35, R32 ;  /* 0x000000202305723e */ /* 0x004fce00000010ff */
[----:B------:R-:W-:Y:S08]  /*d530*/  MUFU.EX2 R37, R37 ;  /* 0x0000002500257308 */ /* 0x000ff00000000800 */
[----:B------:R-:W2:Y:S01]  /*d540*/  MUFU.EX2 R36, R36 ;  /* 0x0000002400247308 */ /* 0x000ea20000000800 */
[----:B-1----:R-:W-:-:S07]  /*d550*/  F2FP.BF16.F32.PACK_AB R7, R34, R33 ;  /* 0x000000212207723e */ /* 0x002fce00000010ff */
[C---:B------:R-:W-:Y:S01]  /*d560*/  HMMA.16816.F32.BF16 R112, R4.reuse, R12, R112 ;  /* 0x0000000c0470723c */ /* 0x040fe20000041870 */
[----:B------:R-:W-:Y:S05]  /*d570*/  MUFU.EX2 R38, R38 ;  /* 0x0000002600267308 */ /* 0x000fea0000000800 */
[C---:B------:R-:W-:Y:S01]  /*d580*/  HMMA.16816.F32.BF16 R108, R4.reuse, R14, R108 ;  /* 0x0000000e046c723c */ /* 0x040fe2000004186c */
[----:B------:R-:W1:Y:S02]  /*d590*/  LDSM.16.MT88.4 R12, [R168+0xe400] ;  /* 0x00e40000a80c783b */ /* 0x000e640000004200 */
        /* <DEDUP_REMOVED lines=8> */
[----:B------:R-:W3:Y:S02]  /*d620*/  LDSM.16.MT88.4 R20, [R168+0xc800] ;  /* 0x00c80000a814783b */ /* 0x000ee40000004200 */
[----:B------:R-:W-:Y:S03]  /*d630*/  MUFU.EX2 R41, R41 ;  /* 0x0000002900297308 */ /* 0x000fe60000000800 */
[C---:B-----5:R-:W-:Y:S05]  /*d640*/  HMMA.16816.F32.BF16 R104, R4.reuse, R24, R104 ;  /* 0x000000180468723c */ /* 0x060fea0000041868 */
[----:B------:R-:W5:Y:S01]  /*d650*/  MUFU.EX2 R42, R42 ;  /* 0x0000002a002a7308 */ /* 0x000f620000000800 */
[C---:B------:R-:W-:Y:S01]  /*d660*/  HMMA.16816.F32.BF16 R100, R4.reuse, R26, R100 ;  /* 0x0000001a0464723c */ /* 0x040fe20000041864 */
[----:B------:R-:W3:Y:S05]  /*d670*/  LDSM.16.MT88.4 R24, [R168+0xa800] ;  /* 0x00a80000a818783b */ /* 0x000eea0000004200 */
[C---:B-1----:R-:W-:Y:S01]  /*d680*/  HMMA.16816.F32.BF16 R80, R4.reuse, R12, R80 ;  /* 0x0000000c0450723c */ /* 0x042fe20000041850 */
[----:B------:R-:W-:Y:S05]  /*d690*/  MUFU.EX2 R135, R135 ;  /* 0x0000008700877308 */ /* 0x000fea0000000800 */
[C---:B------:R-:W-:Y:S01]  /*d6a0*/  HMMA.16816.F32.BF16 R76, R4.reuse, R14, R76 ;  /* 0x0000000e044c723c */ /* 0x040fe2000004184c */
[----:B------:R-:W1:Y:S05]  /*d6b0*/  LDSM.16.MT88.4 R12, [R118+0xc800] ;  /* 0x00c80000760c783b */ /* 0x000e6a0000004200 */
[C---:B------:R-:W-:Y:S06]  /*d6c0*/  HMMA.16816.F32.BF16 R72, R4.reuse, R8, R72 ;  /* 0x000000080448723c */ /* 0x040fec0000041848 */
[----:B------:R-:W-:Y:S01]  /*d6d0*/  HMMA.16816.F32.BF16 R68, R4, R10, R68 ;  /* 0x0000000a0444723c */ /* 0x000fe20000041844 */
[----:B------:R-:W1:Y:S06]  /*d6e0*/  LDSM.16.MT88.4 R8, [R168+0xe800] ;  /* 0x00e80000a808783b */ /* 0x000e6c0000004200 */
[----:B--2---:R-:W-:-:S02]  /*d6f0*/  F2FP.BF16.F32.PACK_AB R4, R36, R37 ;  /* 0x000000252404723e */ /* 0x004fc400000010ff */
[----:B----4-:R-:W-:Y:S02]  /*d700*/  F2FP.BF16.F32.PACK_AB R5, R43, R40 ;  /* 0x000000282b05723e */ /* 0x010fe400000010ff */
[----:B------:R-:W-:Y:S02]  /*d710*/  F2FP.BF16.F32.PACK_AB R6, R39, R38 ;  /* 0x000000262706723e */ /* 0x000fe400000010ff */
[----:B-----5:R-:W-:-:S07]  /*d720*/  F2FP.BF16.F32.PACK_AB R7, R42, R41 ;  /* 0x000000292a07723e */ /* 0x020fce00000010ff */
[C---:B---3--:R-:W-:Y:S06]  /*d730*/  HMMA.16816.F32.BF16 R104, R4.reuse, R16, R104 ;  /* 0x000000100468723c */ /* 0x048fec0000041868 */
[C---:B------:R-:W-:Y:S01]  /*d740*/  HMMA.16816.F32.BF16 R100, R4.reuse, R18, R100 ;  /* 0x000000120464723c */ /* 0x040fe20000041864 */
[----:B------:R-:W2:Y:S05]  /*d750*/  LDSM.16.MT88.4 R16, [R118+0xe800] ;  /* 0x00e800007610783b */ /* 0x000eaa0000004200 */
[C---:B------:R-:W-:Y:S06]  /*d760*/  HMMA.16816.F32.BF16 R96, R4.reuse, R20, R96 ;  /* 0x000000140460723c */ /* 0x040fec0000041860 */
[C---:B------:R-:W-:Y:S01]  /*d770*/  HMMA.16816.F32.BF16 R92, R4.reuse, R22, R92 ;  /* 0x00000016045c723c */ /* 0x040fe2000004185c */
[----:B------:R-:W3:Y:S05]  /*d780*/  LDSM.16.MT88.4 R20, [R168+0xac00] ;  /* 0x00ac0000a814783b */ /* 0x000eea0000004200 */
[C---:B------:R-:W-:Y:S01]  /*d790*/  HMMA.16816.F32.BF16 R112, R4.reuse, R24, R112 ;  /* 0x000000180470723c */ /* 0x040fe20000041870 */
[----:B------:R-:W-:Y:S05]  /*d7a0*/  MUFU.EX2 R24, R58 ;  /* 0x0000003a00187308 */ /* 0x000fea0000000800 */
[C---:B------:R-:W-:Y:S03]  /*d7b0*/  HMMA.16816.F32.BF16 R108, R4.reuse, R26, R108 ;  /* 0x0000001a046c723c */ /* 0x040fe6000004186c */
[----:B------:R-:W4:Y:S03]  /*d7c0*/  MUFU.EX2 R27, R59 ;  /* 0x0000003b001b7308 */ /* 0x000f260000000800 */
[C---:B-1----:R-:W-:Y:S05]  /*d7d0*/  HMMA.16816.F32.BF16 R88, R4.reuse, R12, R88 ;  /* 0x0000000c0458723c */ /* 0x042fea0000041858 */
[----:B------:R-:W-:Y:S01]  /*d7e0*/  MUFU.EX2 R25, R62 ;  /* 0x0000003e00197308 */ /* 0x000fe20000000800 */
[C---:B------:R-:W-:Y:S01]  /*d7f0*/  HMMA.16816.F32.BF16 R84, R4.reuse, R14, R84 ;  /* 0x0000000e0454723c */ /* 0x040fe20000041854 */
[----:B------:R-:W1:Y:S05]  /*d800*/  LDSM.16.MT88.4 R12, [R118+0xac00] ;  /* 0x00ac0000760c783b */ /* 0x000e6a0000004200 */
[C---:B------:R-:W-:Y:S01]  /*d810*/  HMMA.16816.F32.BF16 R80, R4.reuse, R8, R80 ;  /* 0x000000080450723c */ /* 0x040fe20000041850 */
[----:B------:R-:W5:Y:S05]  /*d820*/  MUFU.EX2 R26, R64 ;  /* 0x00000040001a7308 */ /* 0x000f6a0000000800 */
[C---:B------:R-:W-:Y:S01]  /*d830*/  HMMA.16816.F32.BF16 R76, R4.reuse, R10, R76 ;  /* 0x0000000a044c723c */ /* 0x040fe2000004184c */
[----:B------:R-:W1:Y:S05]  /*d840*/  LDSM.16.MT88.4 R8, [R168+0xcc00] ;  /* 0x00cc0000a808783b */ /* 0x000e6a0000004200 */
[C---:B--2---:R-:W-:Y:S06]  /*d850*/  HMMA.16816.F32.BF16 R72, R4.reuse, R16, R72 ;  /* 0x000000100448723c */ /* 0x044fec0000041848 */
[----:B------:R-:W-:Y:S01]  /*d860*/  HMMA.16816.F32.BF16 R68, R4, R18, R68 ;  /* 0x000000120444723c */ /* 0x000fe20000041844 */
[----:B------:R-:W2:Y:S06]  /*d870*/  LDSM.16.MT88.4 R16, [R118+0xcc00] ;  /* 0x00cc00007610783b */ /* 0x000eac0000004200 */
[----:B------:R-:W-:-:S02]  /*d880*/  F2FP.BF16.F32.PACK_AB R4, R148, R147 ;  /* 0x000000939404723e */ /* 0x000fc400000010ff */
[----:B----4-:R-:W-:Y:S02]  /*d890*/  F2FP.BF16.F32.PACK_AB R5, R27, R24 ;  /* 0x000000181b05723e */ /* 0x010fe400000010ff */
[----:B------:R-:W-:Y:S02]  /*d8a0*/  F2FP.BF16.F32.PACK_AB R6, R135, R150 ;  /* 0x000000968706723e */ /* 0x000fe400000010ff */
[----:B-----5:R-:W-:-:S07]  /*d8b0*/  F2FP.BF16.F32.PACK_AB R7, R26, R25 ;  /* 0x000000191a07723e */ /* 0x020fce00000010ff */
[C---:B---3--:R-:W-:Y:S06]  /*d8c0*/  HMMA.16816.F32.BF16 R112, R4.reuse, R20, R112 ;  /* 0x000000140470723c */ /* 0x048fec0000041870 */
        /* <DEDUP_REMOVED lines=10> */
[----:B------:R-:W3:Y:S02]  /*d970*/  LDSM.16.MT88.4 R8, [R118+0xec00] ;  /* 0x00ec00007608783b */ /* 0x000ee40000004200 */
        /* <DEDUP_REMOVED lines=8> */
[----:B------:R-:W-:-:S04]  /*da00*/  FADD.FTZ R2, R32, R49 ;  /* 0x0000003120027221 */ /* 0x000fc80000010000 */
[----:B------:R-:W-:Y:S01]  /*da10*/  FADD.FTZ R2, R35, R2 ;  /* 0x0000000223027221 */ /* 0x000fe20000010000 */
[----:B-1----:R-:W-:Y:S03]  /*da20*/  HMMA.16816.F32.BF16 R80, R4, R12, R80 ;  /* 0x0000000c0450723c */ /* 0x002fe60000041850 */
        /* <DEDUP_REMOVED lines=24> */
.L_x_2902:
        /* <DEDUP_REMOVED lines=9> */
.L_x_2914:
        /* <DEDUP_REMOVED lines=9> */
[----:B------:R-:W-:Y:S01]  /*dcd0*/  IMAD.MOV.U32 R8, RZ, RZ, RZ ;  /* 0x000000ffff087224 */ /* 0x000fe200078e00ff */
[----:B------:R-:W1:Y:S01]  /*dce0*/  LDC R6, c[0x0][0x380] ;  /* 0x0000e000ff067b82 */ /* 0x000e620000000800 */
[----:B------:R-:W-:Y:S04]  /*dcf0*/  SHF.L.U32 R5, R178, 0x7, RZ ;  /* 0x00000007b2057819 */ /* 0x000fe800000006ff */
[----:B------:R-:W-:Y:S01]  /*dd00*/  IABS R7, R5 ;  /* 0x0000000500077213 */ /* 0x000fe20000000000 */
[C---:B------:R-:W-:Y:S01]  /*dd10*/  VIADD R11, R5.reuse, 0x80 ;  /* 0x00000080050b7836 */ /* 0x040fe20000000000 */
        /* <DEDUP_REMOVED lines=56> */
.L_x_2911:
        /* <DEDUP_REMOVED lines=90> */
[----:B------:R-:W4:Y:S06]  /*e640*/  LDSM.16.M88.4 R124, [R170+0x3000] ;  /* 0x00300000aa7c783b */ /* 0x000f2c0000000200 */
        /* <DEDUP_REMOVED lines=22> */
[C---:B---3--:R-:W-:Y:S06]  /*e7b0*/  HMMA.16816.F32.BF16 R36, R120.reuse, R140, RZ ;  /* 0x0000008c7824723c */ /* 0x048fec00000418ff */
[C---:B------:R-:W-:Y:S06]  /*e7c0*/  HMMA.16816.F32.BF16 R40, R120.reuse, R142, RZ ;  /* 0x0000008e7828723c */ /* 0x040fec00000418ff */
[C---:B------:R-:W-:Y:S06]  /*e7d0*/  HMMA.16816.F32.BF16 R44, R120.reuse, R144, RZ ;  /* 0x00000090782c723c */ /* 0x040fec00000418ff */
[C---:B------:R-:W-:Y:S06]  /*e7e0*/  HMMA.16816.F32.BF16 R48, R120.reuse, R146, RZ ;  /* 0x000000927830723c */ /* 0x040fec00000418ff */
[C---:B----4-:R-:W-:Y:S06]  /*e7f0*/  HMMA.16816.F32.BF16 R52, R120.reuse, R148, RZ ;  /* 0x000000947834723c */ /* 0x050fec00000418ff */
[C---:B------:R-:W-:Y:S06]  /*e800*/  HMMA.16816.F32.BF16 R56, R120.reuse, R150, RZ ;  /* 0x000000967838723c */ /* 0x040fec00000418ff */
[C---:B------:R-:W-:Y:S06]  /*e810*/  HMMA.16816.F32.BF16 R60, R120.reuse, R152, RZ ;  /* 0x00000098783c723c */ /* 0x040fec00000418ff */
[----:B------:R-:W-:Y:S01]  /*e820*/  HMMA.16816.F32.BF16 R64, R120, R154, RZ ;  /* 0x0000009a7840723c */ /* 0x000fe200000418ff */
[----:B------:R-:W2:Y:S05]  /*e830*/  LDSM.16.M88.4 R120, [R119+0x3800] ;  /* 0x003800007778783b */ /* 0x000eaa0000000200 */
[C---:B-----5:R-:W-:Y:S06]  /*e840*/  HMMA.16816.F32.BF16 R4, R156.reuse, R160, R4 ;  /* 0x000000a09c04723c */ /* 0x060fec0000041804 */
[C---:B------:R-:W-:Y:S06]  /*e850*/  HMMA.16816.F32.BF16 R8, R156.reuse, R162, R8 ;  /* 0x000000a29c08723c */ /* 0x040fec0000041808 */
[C---:B-1----:R-:W-:Y:S06]  /*e860*/  HMMA.16816.F32.BF16 R12, R156.reuse, R164, R12 ;  /* 0x000000a49c0c723c */ /* 0x042fec000004180c */
[C---:B------:R-:W-:Y:S06]  /*e870*/  HMMA.16816.F32.BF16 R16, R156.reuse, R166, R16 ;  /* 0x000000a69c10723c */ /* 0x040fec0000041810 */
[C---:B--2---:R-:W-:Y:S06]  /*e880*/  HMMA.16816.F32.BF16 R20, R156.reuse, R120, R20 ;  /* 0x000000789c14723c */ /* 0x044fec0000041814 */
        /* <DEDUP_REMOVED lines=40> */
[----:B------:R-:W2:Y:S06]  /*eb10*/  LDSM.16.M88.4 R120, [R119+0x5400] ;  /* 0x005400007778783b */ /* 0x000eac0000000200 */
        /* <DEDUP_REMOVED lines=56> */
[----:B------:R-:W-:Y:S01]  /*eea0*/  FMUL.FTZ R207, R4, UR8 ;  /* 0x0000000804cf7c20 */ /* 0x000fe20008410000 */
[----:B------:R-:W-:Y:S01]  /*eeb0*/  FMUL.FTZ R209, R5, UR8 ;  /* 0x0000000805d17c20 */ /* 0x000fe20008410000 */
[----:B------:R-:W-:Y:S03]  /*eec0*/  FMUL.FTZ R211, R6, UR8 ;  /* 0x0000000806d37c20 */ /* 0x000fe60008410000 */
[----:B------:R-:W-:Y:S01]  /*eed0*/  FMUL.FTZ R213, R7, UR8 ;  /* 0x0000000807d57c20 */ /* 0x000fe20008410000 */
[----:B------:R-:W3:Y:S01]  /*eee0*/  MUFU.TANH R207, R207 ;  /* 0x000000cf00cf7308 */ /* 0x000ee20000002400 */
[----:B------:R-:W-:Y:S01]  /*eef0*/  FMUL.FTZ R215, R8, UR8 ;  /* 0x0000000808d77c20 */ /* 0x000fe20008410000 */
[----:B------:R-:W-:Y:S01]  /*ef00*/  FMUL.FTZ R217, R9, UR8 ;  /* 0x0000000809d97c20 */ /* 0x000fe20008410000 */
[----:B------:R-:W-:Y:S01]  /*ef10*/  FMUL.FTZ R219, R10, UR8 ;  /* 0x000000080adb7c20 */ /* 0x000fe20008410000 */
[----:B------:R-:W-:Y:S02]  /*ef20*/  FMUL.FTZ R223, R11, UR8 ;  /* 0x000000080bdf7c20 */ /* 0x000fe40008410000 */
        /* <DEDUP_REMOVED lines=8> */
[----:B------:R-:W-:Y:S04]  /*efb0*/  FMUL.FTZ R229, R19, UR8 ;  /* 0x0000000813e57c20 */ /* 0x000fe80008410000 */
[----:B------:R-:W3:Y:S01]  /*efc0*/  MUFU.TANH R211, R211 ;  /* 0x000000d300d37308 */ /* 0x000ee20000002400 */
[C---:B-1----:R-:W-:Y:S06]  /*efd0*/  HMMA.16816.F32.BF16 R20, R124.reuse, R128, R20 ;  /* 0x000000807c14723c */ /* 0x042fec0000041814 */
[C---:B------:R-:W-:Y:S03]  /*efe0*/  HMMA.16816.F32.BF16 R24, R124.reuse, R130, R24 ;  /* 0x000000827c18723c */ /* 0x040fe60000041818 */
[----:B------:R-:W1:Y:S01]  /*eff0*/  MUFU.TANH R213, R213 ;  /* 0x000000d500d57308 */ /* 0x000e620000002400 */
[----:B------:R-:W5:Y:S02]  /*f000*/  LDSM.16.M88.4 R128, [R119+0x8000] ;  /* 0x008000007780783b */ /* 0x000f640000000200 */
        /* <DEDUP_REMOVED lines=17> */
[----:B------:R-:W-:Y:S09]  /*f120*/  FMUL.FTZ R208, R32, UR8 ;  /* 0x0000000820d07c20 */ /* 0x000ff20008410000 */
[----:B------:R2:W1:Y:S01]  /*f130*/  MUFU.TANH R165, R194 ;  /* 0x000000c200a57308 */ /* 0x0004620000002400 */
[C---:B-----5:R-:W-:Y:S06]  /*f140*/  HMMA.16816.F32.BF16 R36, R124.reuse, R128, R36 ;  /* 0x000000807c24723c */ /* 0x060fec0000041824 */
[C---:B------:R-:W-:Y:S03]  /*f150*/  HMMA.16816.F32.BF16 R40, R124.reuse, R130, R40 ;  /* 0x000000827c28723c */ /* 0x040fe60000041828 */
[----:B------:R5:W1:Y:S01]  /*f160*/  MUFU.TANH R163, R204 ;  /* 0x000000cc00a37308 */ /* 0x000a620000002400 */
[----:B------:R-:W1:Y:S01]  /*f170*/  LDSM.16.M88.4 R128, [R119+0x8800] ;  /* 0x008800007780783b */ /* 0x000e620000000200 */
[----:B---3--:R-:W-:Y:S01]  /*f180*/  FMUL.FTZ R195, R30, UR8 ;  /* 0x000000081ec37c20 */ /* 0x008fe20008410000 */
[C---:B----4-:R-:W-:Y:S07]  /*f190*/  HMMA.16816.F32.BF16 R44, R124.reuse, R120, R44 ;  /* 0x000000787c2c723c */ /* 0x050fee000004182c */
[----:B------:R3:W4:Y:S01]  /*f1a0*/  MUFU.TANH R161, R206 ;  /* 0x000000ce00a17308 */ /* 0x0007220000002400 */
[----:B--2---:R-:W-:Y:S01]  /*f1b0*/  FMUL.FTZ R194, R31, UR8 ;  /* 0x000000081fc27c20 */ /* 0x004fe20008410000 */
[C---:B------:R-:W-:Y:S01]  /*f1c0*/  HMMA.16816.F32.BF16 R48, R124.reuse, R122, R48 ;  /* 0x0000007a7c30723c */ /* 0x040fe20000041830 */
[----:B------:R-:W2:Y:S01]  /*f1d0*/  LDSM.16.M88.4 R120, [R119+0x8c00] ;  /* 0x008c00007778783b */ /* 0x000ea20000000200 */
[----:B------:R-:W-:Y:S06]  /*f1e0*/  DEPBAR.LE SB0, 0x0 ;  /* 0x000080000000791a */ /* 0x000fec0000000000 */
[----:B------:R4:W1:Y:S01]  /*f1f0*/  MUFU.TANH R166, R195 ;  /* 0x000000c300a67308 */ /* 0x0008620000002400 */
[----:B------:R-:W-:Y:S02]  /*f200*/  BAR.SYNC.DEFER_BLOCKING 0x0 ;  /* 0x0000000000007b1d */ /* 0x000fe40000010000 */
[----:B-----5:R-:W-:Y:S01]  /*f210*/  FMUL.FTZ R204, R33, UR8 ;  /* 0x0000000821cc7c20 */ /* 0x020fe20008410000 */
[----:B------:R-:W-:Y:S01]  /*f220*/  FMUL.FTZ R210, R37, UR8 ;  /* 0x0000000825d27c20 */ /* 0x000fe20008410000 */
[----:B------:R-:W-:Y:S05]  /*f230*/  FMUL.FTZ R212, R36, UR8 ;  /* 0x0000000824d47c20 */ /* 0x000fea0008410000 */
[----:B------:R5:W1:Y:S01]  /*f240*/  MUFU.TANH R164, R194 ;  /* 0x000000c200a47308 */ /* 0x000a620000002400 */
[----:B---3--:R-:W-:Y:S09]  /*f250*/  FMUL.FTZ R206, R34, UR8 ;  /* 0x0000000822ce7c20 */ /* 0x008ff20008410000 */
[----:B------:R3:W2:Y:S01]  /*f260*/  MUFU.TANH R159, R208 ;  /* 0x000000d0009f7308 */ /* 0x0006a20000002400 */
[----:B----4-:R-:W-:Y:S09]  /*f270*/  FMUL.FTZ R195, R35, UR8 ;  /* 0x0000000823c37c20 */ /* 0x010ff20008410000 */
[----:B------:R4:W4:Y:S01]  /*f280*/  MUFU.TANH R157, R204 ;  /* 0x000000cc009d7308 */ /* 0x0009220000002400 */
[C---:B-1----:R-:W-:Y:S05]  /*f290*/  HMMA.16816.F32.BF16 R52, R124.reuse, R128, R52 ;  /* 0x000000807c34723c */ /* 0x042fea0000041834 */
[----:B-----5:R-:W-:Y:S01]  /*f2a0*/  FMUL.FTZ R194, R38, UR8 ;  /* 0x0000000826c27c20 */ /* 0x020fe20008410000 */
[C---:B------:R-:W-:Y:S03]  /*f2b0*/  HMMA.16816.F32.BF16 R56, R124.reuse, R130, R56 ;  /* 0x000000827c38723c */ /* 0x040fe60000041838 */
[----:B------:R1:W1:Y:S02]  /*f2c0*/  MUFU.TANH R162, R206 ;  /* 0x000000ce00a27308 */ /* 0x0002640000002400 */
[----:B---3--:R-:W-:Y:S01]  /*f2d0*/  FMUL.FTZ R208, R40, UR8 ;  /* 0x0000000828d07c20 */ /* 0x008fe20008410000 */
[C---:B--2---:R-:W-:Y:S07]  /*f2e0*/  HMMA.16816.F32.BF16 R60, R124.reuse, R120, R60 ;  /* 0x000000787c3c723c */ /* 0x044fee000004183c */
[----:B------:R2:W3:Y:S01]  /*f2f0*/  MUFU.TANH R160, R195 ;  /* 0x000000c300a07308 */ /* 0x0004e20000002400 */
[----:B----4-:R-:W-:Y:S01]  /*f300*/  FMUL.FTZ R204, R39, UR8 ;  /* 0x0000000827cc7c20 */ /* 0x010fe20008410000 */
[----:B------:R-:W-:Y:S08]  /*f310*/  HMMA.16816.F32.BF16 R64, R124, R122, R64 ;  /* 0x0000007a7c40723c */ /* 0x000ff00000041840 */
[----:B------:R4:W3:Y:S03]  /*f320*/  MUFU.TANH R151, R210 ;  /* 0x000000d200977308 */ /* 0x0008e60000002400 */
[----:B-1----:R-:W-:Y:S01]  /*f330*/  FMUL.FTZ R206, R41, UR8 ;  /* 0x0000000829ce7c20 */ /* 0x002fe20008410000 */
[----:B------:R-:W-:Y:S06]  /*f340*/  FMUL.FTZ R233, R57, UR8 ;  /* 0x0000000839e97c20 */ /* 0x000fec0008410000 */
[----:B------:R1:W1:Y:S01]  /*f350*/  MUFU.TANH R158, R194 ;  /* 0x000000c2009e7308 */ /* 0x0002620000002400 */
[----:B--2---:R-:W-:Y:S09]  /*f360*/  FMUL.FTZ R195, R42, UR8 ;  /* 0x000000082ac37c20 */ /* 0x004ff20008410000 */
[----:B------:R2:W2:Y:S01]  /*f370*/  MUFU.TANH R156, R204 ;  /* 0x000000cc009c7308 */ /* 0x0004a20000002400 */
[----:B----4-:R-:W-:Y:S01]  /*f380*/  FMUL.FTZ R210, R46, UR8 ;  /* 0x000000082ed27c20 */ /* 0x010fe20008410000 */
[----:B------:R-:W-:Y:S01]  /*f390*/  FMUL.FTZ R64, R64, UR8 ;  /* 0x0000000840407c20 */ /* 0x000fe20008410000 */
[----:B------:R-:W-:Y:S01]  /*f3a0*/  FMUL.FTZ R65, R65, UR8 ;  /* 0x0000000841417c20 */ /* 0x000fe20008410000 */
[----:B------:R-:W-:Y:S01]  /*f3b0*/  FMUL.FTZ R66, R66, UR8 ;  /* 0x0000000842427c20 */ /* 0x000fe20008410000 */
[----:B------:R-:W-:Y:S05]  /*f3c0*/  FMUL.FTZ R67, R67, UR8 ;  /* 0x0000000843437c20 */ /* 0x000fea0008410000 */
[----:B------:R4:W3:Y:S01]  /*f3d0*/  MUFU.TANH R149, R208 ;  /* 0x000000d000957308 */ /* 0x0008e20000002400 */
[----:B-1----:R-:W-:Y:S09]  /*f3e0*/  FMUL.FTZ R194, R43, UR8 ;  /* 0x000000082bc27c20 */ /* 0x002ff20008410000 */
[----:B------:R1:W1:Y:S01]  /*f3f0*/  MUFU.TANH R147, R206 ;  /* 0x000000ce00937308 */ /* 0x0002620000002400 */
[----:B--2---:R-:W-:Y:S09]  /*f400*/  FMUL.FTZ R204, R45, UR8 ;  /* 0x000000082dcc7c20 */ /* 0x004ff20008410000 */
[----:B------:R2:W2:Y:S01]  /*f410*/  MUFU.TANH R154, R195 ;  /* 0x000000c3009a7308 */ /* 0x0004a20000002400 */
[----:B----4-:R-:W-:Y:S09]  /*f420*/  FMUL.FTZ R208, R47, UR8 ;  /* 0x000000082fd07c20 */ /* 0x010ff20008410000 */
        /* <DEDUP_REMOVED lines=57> */
[----:B------:R1:W1:Y:S10]  /*f7c0*/  MUFU.TANH R53, R66 ;  /* 0x0000004200357308 */ /* 0x0002740000002400 */
[----:B------:R1:W1:Y:S01]  /*f7d0*/  MUFU.TANH R52, R67 ;  /* 0x0000004300347308 */ /* 0x0002620000002400 */
[----:B--234-:R-:W-:Y:S05]  /*f7e0*/  @!P0 BRA `(.L_x_2912) ;  /* 0x0000000800748947 */ /* 0x01cfea0003800000 */
[----:B------:R-:W-:Y:S04]  /*f7f0*/  ULEA UR6, -UR7, URZ, 0x7 ;  /* 0x0000003f07067291 */ /* 0x000fe8000f8e393f */
[----:B------:R-:W-:Y:S02]  /*f800*/  USHF.R.S32.HI UR5, URZ, 0x1f, UR6 ;  /* 0x0000001f3f057899 */ /* 0x000fe40008011406 */
[----:B------:R-:W-:Y:S04]  /*f810*/  MOV R8, UR6 ;  /* 0x0000000600087c02 */ /* 0x000fe80008000f00 */
[----:B------:R-:W-:Y:S01]  /*f820*/  MOV R3, UR5 ;  /* 0x0000000500037c02 */ /* 0x000fe20008000f00 */
[----:B------:R-:W-:Y:S06]  /*f830*/  @!P6 BRA `(.L_x_2913) ;  /* 0x0000000000f4e947 */ /* 0x000fec0003800000 */
[----:B------:R-:W-:Y:S01]  /*f840*/  IMAD.MOV.U32 R8, RZ, RZ, RZ ;  /* 0x000000ffff087224 */ /* 0x000fe200078e00ff */
[----:B------:R-:W2:Y:S01]  /*f850*/  LDC R4, c[0x0][0x380] ;  /* 0x0000e000ff047b82 */ /* 0x000ea20000000800 */
[----:B------:R-:W-:Y:S05]  /*f860*/  SHF.L.U32 R5, R178, 0x7, RZ ;  /* 0x00000007b2057819 */ /* 0x000fea00000006ff */
[----:B------:R-:W-:Y:S05]  /*f870*/  VIADD R11, R5, 0xffffff80 ;  /* 0xffffff80050b7836 */ /* 0x000fea0000000000 */
[----:B------:R-:W-:Y:S02]  /*f880*/  IABS R7, R11 ;  /* 0x0000000b00077213 */ /* 0x000fe40000000000 */
[-C--:B--2---:R-:W-:Y:S02]  /*f890*/  IABS R3, R4.reuse ;  /* 0x0000000400037213 */ /* 0x084fe40000000000 */
[----:B------:R-:W-:Y:S02]  /*f8a0*/  LOP3.LUT R11, R11, R4, RZ, 0x3c, !PT ;  /* 0x000000040b0b7212 */ /* 0x000fe400078e3cff */
[----:B------:R-:W2:Y:S10]  /*f8b0*/  I2F.RP R6, R3 ;  /* 0x0000000300067306 */ /* 0x000eb40000209400 */
[----:B--2---:R-:W2:Y:S02]  /*f8c0*/  MUFU.RCP R2, R6 ;  /* 0x0000000600027308 */ /* 0x004ea40000001000 */
[----:B--2---:R-:W-:Y:S08]  /*f8d0*/  VIADD R9, R2, 0xffffffe ;  /* 0x0ffffffe02097836 */ /* 0x004ff00000000000 */
[----:B------:R-:W2:Y:S02]  /*f8e0*/  F2I.FTZ.U32.TRUNC.NTZ R9, R9 ;  /* 0x0000000900097305 */ /* 0x000ea4000021f000 */
[--C-:B--2---:R-:W-:Y:S04]  /*f8f0*/  IMAD.MOV R2, RZ, RZ, -R9.reuse ;  /* 0x000000ffff027224 */ /* 0x104fe800078e0a09 */
        /* <DEDUP_REMOVED lines=30> */
[----:B------:R-:W2:Y:S01]  /*fae0*/  LDC R5, c[0x0][0x24c] ;  /* 0x00009300ff057b82 */ /* 0x000ea20000000800 */
[C---:B------:R-:W-:Y:S03]  /*faf0*/  LEA R10, P0, R9.reuse, R184, 0x2 ;  /* 0x000000b8090a7211 */ /* 0x040fe600078010ff */
[----:B------:R-:W3:Y:S01]  /*fb00*/  LDG.E R6, desc[UR12][R12.64] ;  /* 0x0000000c0c067981 */ /* 0x000ee2000c1e1900 */
[C---:B------:R-:W-:Y:S01]  /*fb10*/  LEA.HI.X.SX32 R11, R9.reuse, R185, 0x2, P0 ;  /* 0x000000b9090b7211 */ /* 0x040fe200000f16ff */
[----:B------:R-:W-:Y:S02]  /*fb20*/  IMAD.IADD R9, R9, 0x1, -R3 ;  /* 0x0000000109097824 */ /* 0x000fe400078e0a03 */
[----:B------:R-:W4:Y:S02]  /*fb30*/  LDC.64 R2, c[0x0][0x230] ;  /* 0x00008c00ff027b82 */ /* 0x000f240000000a00 */
[----:B------:R-:W-:Y:S01]  /*fb40*/  IMAD R8, R9, R4, -0x80 ;  /* 0xffffff8009087424 */ /* 0x000fe200078e0204 */
[----:B------:R-:W3:Y:S04]  /*fb50*/  LDG.E R7, desc[UR12][R10.64] ;  /* 0x0000000c0a077981 */ /* 0x000ee8000c1e1900 */
[----:B------:R-:W-:Y:S05]  /*fb60*/  SHF.R.S32.HI R4, RZ, 0x1f, R8 ;  /* 0x0000001fff047819 */ /* 0x000fea0000011408 */
[----:B------:R-:W-:Y:S04]  /*fb70*/  IMAD R4, R4, UR7, RZ ;  /* 0x0000000704047c24 */ /* 0x000fe8000f8e02ff */
[C---:B--2---:R-:W-:Y:S02]  /*fb80*/  IMAD R4, R8.reuse, R5, R4 ;  /* 0x0000000508047224 */ /* 0x044fe400078e0204 */
[----:B------:R-:W-:Y:S04]  /*fb90*/  IMAD.WIDE.U32 R8, R8, UR7, RZ ;  /* 0x0000000708087c25 */ /* 0x000fe8000f8e00ff */
[----:B------:R-:W-:Y:S01]  /*fba0*/  IMAD.IADD R9, R9, 0x1, R4 ;  /* 0x0000000109097824 */ /* 0x000fe200078e0204 */
[----:B---3--:R-:W-:Y:S04]  /*fbb0*/  IADD3 R6, -R7, R6, RZ ;  /* 0x0000000607067210 */ /* 0x008fe80007ffe1ff */
[----:B------:R-:W-:Y:S01]  /*fbc0*/  SHF.R.S32.HI R5, RZ, 0x1f, R6 ;  /* 0x0000001fff057819 */ /* 0x000fe20000011406 */
[CC--:B----4-:R-:W-:Y:S04]  /*fbd0*/  IMAD.WIDE.U32 R8, R6.reuse, R2.reuse, R8 ;  /* 0x0000000206087225 */ /* 0x0d0fe800078e0008 */
[----:B------:R-:W-:Y:S04]  /*fbe0*/  IMAD R5, R5, R2, RZ ;  /* 0x0000000205057224 */ /* 0x000fe800078e02ff */
[----:B------:R-:W-:Y:S05]  /*fbf0*/  IMAD R5, R6, R3, R5 ;  /* 0x0000000306057224 */ /* 0x000fea00078e0205 */
[----:B------:R-:W-:Y:S07]  /*fc00*/  IADD3 R3, R9, R5, RZ ;  /* 0x0000000509037210 */ /* 0x000fee0007ffe0ff */
.L_x_2913:
        /* <DEDUP_REMOVED lines=61> */
[C---:B---3--:R-:W-:Y:S03]  /*ffe0*/  @!P3 LEA R16, P1, R2.reuse, R190, 0x1 ;  /* 0x000000be0210b211 */ /* 0x048fe600078208ff */
        /* <DEDUP_REMOVED lines=29> */
.L_x_2912:
[----:B------:R-:W-:Y:S01]  /*101c0*/  LEA R2, R178, R187, 0x7 ;  /* 0x000000bbb2027211 */ /* 0x000fe200078e38ff */
[----:B--2---:R-:W-:Y:S03]  /*101d0*/  LDSM.16.MT88.4 R16, [R168+0x9000] ;  /* 0x00900000a810783b */ /* 0x004fe60000004200 */
        /* <DEDUP_REMOVED lines=10> */
[----:B------:R-:W-:Y:S01]  /*10280*/  I2FP.F32.S32 R6, R6 ;  /* 0x0000000600067245 */ /* 0x000fe20000201400 */
[----:B------:R-:W-:Y:S01]  /*10290*/  LDSM.16.MT88.4 R32, [R168+0xb000] ;  /* 0x00b00000a820783b */ /* 0x000fe20000004200 */
[----:B------:R-:W-:Y:S02]  /*102a0*/  I2FP.F32.S32 R4, R4 ;  /* 0x0000000400047245 */ /* 0x000fe40000201400 */
[----:B------:R-:W-:Y:S01]  /*102b0*/  IADD3 R3, R2, 0x28, RZ ;  /* 0x0000002802037810 */ /* 0x000fe20007ffe0ff */
[CC--:B------:R-:W-:Y:S01]  /*102c0*/  FFMA.FTZ R223, R0.reuse, R6.reuse, R223 ;  /* 0x0000000600df7223 */ /* 0x0c0fe200000100df */
[C---:B------:R-:W-:Y:S01]  /*102d0*/  FFMA.FTZ R217, R0.reuse, R6, R217 ;  /* 0x0000000600d97223 */ /* 0x040fe200000100d9 */
[CC--:B-1----:R-:W-:Y:S01]  /*102e0*/  FFMA.FTZ R66, R0.reuse, R4.reuse, R227 ;  /* 0x0000000400427223 */ /* 0x0c2fe200000100e3 */
[----:B------:R-:W-:Y:S01]  /*102f0*/  I2FP.F32.S32 R3, R3 ;  /* 0x0000000300037245 */ /* 0x000fe20000201400 */
[----:B------:R-:W-:Y:S01]  /*10300*/  FFMA.FTZ R65, R0, R4, R221 ;  /* 0x0000000400417223 */ /* 0x000fe200000100dd */
[C---:B------:R-:W-:Y:S01]  /*10310*/  IADD3 R6, R2.reuse, 0x18, RZ ;  /* 0x0000001802067810 */ /* 0x040fe20007ffe0ff */
[----:B------:R-:W-:Y:S01]  /*10320*/  LDSM.16.MT88.4 R40, [R118+0xb000] ;  /* 0x00b000007628783b */ /* 0x000fe20000004200 */
[----:B------:R-:W-:Y:S01]  /*10330*/  IADD3 R4, R2, 0x19, RZ ;  /* 0x0000001902047810 */ /* 0x000fe20007ffe0ff */
[-C--:B------:R-:W-:Y:S01]  /*10340*/  FFMA.FTZ R198, R0, R3.reuse, R198 ;  /* 0x0000000300c67223 */ /* 0x080fe200000100c6 */
[----:B------:R-:W-:Y:S01]  /*10350*/  IADD3 R7, R2, 0x21, RZ ;  /* 0x0000002102077810 */ /* 0x000fe20007ffe0ff */
[----:B------:R-:W-:Y:S01]  /*10360*/  FFMA.FTZ R167, R0, R3, R167 ;  /* 0x0000000300a77223 */ /* 0x000fe200000100a7 */
[----:B------:R-:W-:Y:S02]  /*10370*/  I2FP.F32.S32 R6, R6 ;  /* 0x0000000600067245 */ /* 0x000fe40000201400 */
[----:B------:R-:W-:Y:S01]  /*10380*/  I2FP.F32.S32 R4, R4 ;  /* 0x0000000400047245 */ /* 0x000fe20000201400 */
[----:B------:R-:W-:Y:S01]  /*10390*/  LDSM.16.MT88.4 R48, [R168+0xd000] ;  /* 0x00d00000a830783b */ /* 0x000fe20000004200 */
[----:B------:R-:W-:Y:S01]  /*103a0*/  IADD3 R8, R2, 0x8, RZ ;  /* 0x0000000802087810 */ /* 0x000fe20007ffe0ff */
[----:B------:R-:W-:Y:S01]  /*103b0*/  FFMA.FTZ R46, R0, R6, R231 ;  /* 0x00000006002e7223 */ /* 0x000fe200000100e7 */
[----:B------:R-:W-:Y:S01]  /*103c0*/  IADD3 R3, R2, 0x31, RZ ;  /* 0x0000003102037810 */ /* 0x000fe20007ffe0ff */
[C---:B------:R-:W-:Y:S01]  /*103d0*/  FFMA.FTZ R44, R0.reuse, R4, R229 ;  /* 0x00000004002c7223 */ /* 0x040fe200000100e5 */
[----:B------:R-:W-:Y:S01]  /*103e0*/  I2FP.F32.S32 R7, R7 ;  /* 0x0000000700077245 */ /* 0x000fe20000201400 */
[C---:B------:R-:W-:Y:S01]  /*103f0*/  FFMA.FTZ R203, R0.reuse, R6, R203 ;  /* 0x0000000600cb7223 */ /* 0x040fe200000100cb */
[----:B------:R-:W-:Y:S01]  /*10400*/  I2FP.F32.S32 R8, R8 ;  /* 0x0000000800087245 */ /* 0x000fe20000201400 */
[C---:B------:R-:W-:Y:S01]  /*10410*/  FFMA.FTZ R201, R0.reuse, R4, R201 ;  /* 0x0000000400c97223 */ /* 0x040fe200000100c9 */
[----:B------:R-:W-:Y:S01]  /*10420*/  I2FP.F32.S32 R3, R3 ;  /* 0x0000000300037245 */ /* 0x000fe20000201400 */
[-C--:B------:R-:W-:Y:S01]  /*10430*/  FFMA.FTZ R197, R0, R7.reuse, R197 ;  /* 0x0000000700c57223 */ /* 0x080fe200000100c5 */
[----:B------:R-:W-:Y:S01]  /*10440*/  IADD3 R4, R2, 0x40, RZ ;  /* 0x0000004002047810 */ /* 0x000fe20007ffe0ff */
[C---:B------:R-:W-:Y:S01]  /*10450*/  FFMA.FTZ R200, R0.reuse, R7, R200 ;  /* 0x0000000700c87223 */ /* 0x040fe200000100c8 */
[----:B------:R-:W-:Y:S01]  /*10460*/  FMNMX.FTZ R6, R211, R117, !PT ;  /* 0x00000075d3067209 */ /* 0x000fe20007810000 */
[----:B------:R-:W-:Y:S01]  /*10470*/  FFMA.FTZ R219, R0, R8, R219 ;  /* 0x0000000800db7223 */ /* 0x000fe200000100db */
[----:B------:R-:W-:Y:S01]  /*10480*/  IADD3 R7, R2, 0x38, RZ ;  /* 0x0000003802077810 */ /* 0x000fe20007ffe0ff */
[CC--:B------:R-:W-:Y:S01]  /*10490*/  FFMA.FTZ R164, R0.reuse, R3.reuse, R164 ;  /* 0x0000000300a47223 */ /* 0x0c0fe200000100a4 */
[C---:B------:R-:W-:Y:S01]  /*104a0*/  FFMA.FTZ R161, R0.reuse, R3, R161 ;  /* 0x0000000300a17223 */ /* 0x040fe200000100a1 */
[----:B------:R-:W-:Y:S01]  /*104b0*/  FMNMX.FTZ R6, R213, R6, !PT ;  /* 0x00000006d5067209 */ /* 0x000fe20007810000 */
[----:B------:R-:W-:Y:S01]  /*104c0*/  FFMA.FTZ R215, R0, R8, R215 ;  /* 0x0000000800d77223 */ /* 0x000fe200000100d7 */
[----:B------:R-:W-:Y:S01]  /*104d0*/  I2FP.F32.S32 R3, R4 ;  /* 0x0000000400037245 */ /* 0x000fe20000201400 */
[----:B------:R-:W-:Y:S01]  /*104e0*/  LDSM.16.MT88.4 R60, [R118+0xd000] ;  /* 0x00d00000763c783b */ /* 0x000fe20000004200 */
[----:B------:R-:W-:Y:S02]  /*104f0*/  FMNMX.FTZ R4, R207, R116, !PT ;  /* 0x00000074cf047209 */ /* 0x000fe40007810000 */
[----:B------:R-:W-:Y:S01]  /*10500*/  IADD3 R8, R2, 0x11, RZ ;  /* 0x0000001102087810 */ /* 0x000fe20007ffe0ff */
[C---:B------:R-:W-:Y:S01]  /*10510*/  FFMA.FTZ R158, R0.reuse, R3, R158 ;  /* 0x00000003009e7223 */ /* 0x040fe2000001009e */
[----:B------:R-:W-:Y:S01]  /*10520*/  I2FP.F32.S32 R7, R7 ;  /* 0x0000000700077245 */ /* 0x000fe20000201400 */
[C---:B------:R-:W-:Y:S01]  /*10530*/  FFMA.FTZ R153, R0.reuse, R3, R153 ;  /* 0x0000000300997223 */ /* 0x040fe20000010099 */
[----:B------:R-:W-:Y:S02]  /*10540*/  FMNMX.FTZ R6, R219, R6, !PT ;  /* 0x00000006db067209 */ /* 0x000fe40007810000 */
[----:B------:R-:W-:Y:S01]  /*10550*/  FMNMX.FTZ R4, R209, R4, !PT ;  /* 0x00000004d1047209 */ /* 0x000fe20007810000 */
[CC--:B------:R-:W-:Y:S01]  /*10560*/  FFMA.FTZ R162, R0.reuse, R7.reuse, R162 ;  /* 0x0000000700a27223 */ /* 0x0c0fe200000100a2 */
[----:B------:R-:W-:Y:S01]  /*10570*/  I2FP.F32.S32 R8, R8 ;  /* 0x0000000800087245 */ /* 0x000fe20000201400 */
[----:B------:R-:W-:Y:S01]  /*10580*/  FFMA.FTZ R159, R0, R7, R159 ;  /* 0x00000007009f7223 */ /* 0x000fe2000001009f */
[----:B------:R-:W-:Y:S02]  /*10590*/  FMNMX.FTZ R7, R223, R6, !PT ;  /* 0x00000006df077209 */ /* 0x000fe40007810000 */
[----:B------:R-:W-:Y:S01]  /*105a0*/  IADD3 R5, R2, 0x20, RZ ;  /* 0x0000002002057810 */ /* 0x000fe20007ffe0ff */
[C---:B------:R-:W-:Y:S01]  /*105b0*/  FFMA.FTZ R64, R0.reuse, R8, R225 ;  /* 0x0000000800407223 */ /* 0x040fe200000100e1 */
[----:B------:R-:W-:Y:S01]  /*105c0*/  FMNMX.FTZ R4, R215, R4, !PT ;  /* 0x00000004d7047209 */ /* 0x000fe20007810000 */
[----:B------:R-:W-:Y:S01]  /*105d0*/  FFMA.FTZ R205, R0, R8, R205 ;  /* 0x0000000800cd7223 */ /* 0x000fe200000100cd */
[----:B------:R-:W-:Y:S02]  /*105e0*/  FMNMX.FTZ R7, R66, R7, !PT ;  /* 0x0000000742077209 */ /* 0x000fe40007810000 */
        /* <DEDUP_REMOVED lines=60> */
[C---:B------:R-:W-:Y:S01]  /*109b0*/  FFMA.FTZ R134, R0.reuse, R5, R134 ;  /* 0x0000000500867223 */ /* 0x040fe20000010086 */
[----:B------:R-:W-:Y:S01]  /*109c0*/  I2FP.F32.S32 R9, R9 ;  /* 0x0000000900097245 */ /* 0x000fe20000201400 */
[----:B------:R-:W-:Y:S01]  /*109d0*/  FFMA.FTZ R133, R0, R5, R133 ;  /* 0x0000000500857223 */ /* 0x000fe20000010085 */
[----:B------:R-:W-:Y:S01]  /*109e0*/  FMNMX.FTZ R5, R154, R7, !PT ;  /* 0x000000079a057209 */ /* 0x000fe20007810000 */
[C---:B------:R-:W-:Y:S01]  /*109f0*/  FFMA.FTZ R147, R0.reuse, R3, R147 ;  /* 0x0000000300937223 */ /* 0x040fe20000010093 */
        /* <DEDUP_REMOVED lines=34> */
[----:B------:R-:W-:Y:S02]  /*10c20*/  I2FP.F32.S32 R3, R3 ;  /* 0x0000000300037245 */ /* 0x000fe40000201400 */
[----:B------:R-:W-:Y:S01]  /*10c30*/  FMNMX.FTZ R7, R132, R5, !PT ;  /* 0x0000000584077209 */ /* 0x000fe20007810000 */
[C---:B------:R-:W-:Y:S01]  /*10c40*/  FFMA.FTZ R128, R0.reuse, R127, R128 ;  /* 0x0000007f00807223 */ /* 0x040fe20000010080 */
[----:B------:R-:W-:Y:S01]  /*10c50*/  FMNMX.FTZ R4, R133, R4, !PT ;  /* 0x0000000485047209 */ /* 0x000fe20007810000 */
[-C--:B------:R-:W-:Y:S01]  /*10c60*/  FFMA.FTZ R124, R0, R3.reuse, R124 ;  /* 0x00000003007c7223 */ /* 0x080fe2000001007c */
[----:B------:R-:W-:Y:S01]  /*10c70*/  IADD3 R9, R2, 0x71, RZ ;  /* 0x0000007102097810 */ /* 0x000fe20007ffe0ff */
[----:B------:R-:W-:Y:S01]  /*10c80*/  FFMA.FTZ R125, R0, R3, R125 ;  /* 0x00000003007d7223 */ /* 0x000fe2000001007d */
[----:B------:R-:W-:Y:S01]  /*10c90*/  FMNMX.FTZ R7, R130, R7, !PT ;  /* 0x0000000782077209 */ /* 0x000fe20007810000 */
[----:B------:R-:W-:Y:S01]  /*10ca0*/  FFMA.FTZ R127, R0, R127, R233 ;  /* 0x0000007f007f7223 */ /* 0x000fe200000100e9 */
[----:B------:R-:W-:Y:S02]  /*10cb0*/  FMNMX.FTZ R4, R131, R4, !PT ;  /* 0x0000000483047209 */ /* 0x000fe40007810000 */
[----:B------:R-:W-:Y:S02]  /*10cc0*/  I2FP.F32.S32 R9, R9 ;  /* 0x0000000900097245 */ /* 0x000fe40000201400 */
[----:B------:R-:W-:Y:S02]  /*10cd0*/  IADD3 R3, R2, 0x78, RZ ;  /* 0x0000007802037810 */ /* 0x000fe40007ffe0ff */
[----:B------:R-:W-:Y:S01]  /*10ce0*/  FMNMX.FTZ R7, R128, R7, !PT ;  /* 0x0000000780077209 */ /* 0x000fe20007810000 */
[CC--:B------:R-:W-:Y:S01]  /*10cf0*/  FFMA.FTZ R122, R0.reuse, R9.reuse, R122 ;  /* 0x00000009007a7223 */ /* 0x0c0fe2000001007a */
[----:B------:R-:W-:Y:S01]  /*10d00*/  FMNMX.FTZ R4, R129, R4, !PT ;  /* 0x0000000481047209 */ /* 0x000fe20007810000 */
[----:B------:R-:W-:Y:S01]  /*10d10*/  FFMA.FTZ R123, R0, R9, R123 ;  /* 0x00000009007b7223 */ /* 0x000fe2000001007b */
        /* <DEDUP_REMOVED lines=9> */
[CC--:B------:R-:W-:Y:S01]  /*10db0*/  FFMA.FTZ R52, R0.reuse, R5.reuse, R52 ;  /* 0x0000000500347223 */ /* 0x0c0fe20000010034 */
[----:B------:R-:W-:Y:S01]  /*10dc0*/  FMNMX.FTZ R3, R53, R2, !PT ;  /* 0x0000000235037209 */ /* 0x000fe20007810000 */
[----:B------:R-:W-:Y:S01]  /*10dd0*/  FFMA.FTZ R120, R0, R5, R120 ;  /* 0x0000000500787223 */ /* 0x000fe20000010078 */
        /* <DEDUP_REMOVED lines=12> */
[C---:B------:R-:W-:Y:S01]  /*10ea0*/  FADD.FTZ R5, -R3.reuse, R116 ;  /* 0x0000007403057221 */ /* 0x040fe20000010100 */
[----:B------:R-:W-:Y:S01]  /*10eb0*/  FMUL.FTZ R116, R3, UR4 ;  /* 0x0000000403747c20 */ /* 0x000fe20008410000 */
[C---:B------:R-:W-:Y:S01]  /*10ec0*/  FSETP.NEU.FTZ.AND P0, PT, R2.reuse, -INF , PT ;  /* 0xff8000000200780b */ /* 0x040fe20003f1d000 */
[C---:B------:R-:W-:Y:S01]  /*10ed0*/  FADD.FTZ R4, -R2.reuse, R117 ;  /* 0x0000007502047221 */ /* 0x040fe20000010100 */
[----:B------:R-:W-:Y:S01]  /*10ee0*/  FMUL.FTZ R117, R2, UR4 ;  /* 0x0000000402757c20 */ /* 0x000fe20008410000 */
[----:B------:R-:W-:Y:S02]  /*10ef0*/  FMUL.FTZ R55, R5, UR4 ;  /* 0x0000000405377c20 */ /* 0x000fe40008410000 */
[----:B------:R-:W-:Y:S02]  /*10f00*/  FMUL.FTZ R54, R4, UR4 ;  /* 0x0000000404367c20 */ /* 0x000fe40008410000 */
[----:B------:R-:W-:Y:S02]  /*10f10*/  FSEL R117, R117, RZ, P0 ;  /* 0x000000ff75757208 */ /* 0x000fe40000000000 */
[----:B------:R-:W-:Y:S01]  /*10f20*/  FSETP.NEU.FTZ.AND P0, PT, R3, -INF , PT ;  /* 0xff8000000300780b */ /* 0x000fe20003f1d000 */
[----:B------:R-:W1:Y:S02]  /*10f30*/  MUFU.EX2 R55, R55 ;  /* 0x0000003700377308 */ /* 0x000e640000000800 */
        /* <DEDUP_REMOVED lines=43> */
[----:B-1----:R-:W-:Y:S01]  /*111f0*/  F2FP.BF16.F32.PACK_AB R57, R142, R155 ;  /* 0x0000009b8e39723e */ /* 0x002fe200000010ff */
[--C-:B------:R-:W-:Y:S01]  /*11200*/  FFMA.FTZ R83, R46, UR4, -R117.reuse ;  /* 0x000000042e537c23 */ /* 0x100fe20008010875 */
[--C-:B------:R-:W-:Y:S01]  /*11210*/  FFMA.FTZ R80, R44, UR4, -R117.reuse ;  /* 0x000000042c507c23 */ /* 0x100fe20008010875 */
[C---:B------:R-:W-:Y:S01]  /*11220*/  FMUL.FTZ R46, R54.reuse, R74 ;  /* 0x0000004a362e7220 */ /* 0x040fe20000410000 */
[----:B------:R-:W-:Y:S01]  /*11230*/  FMUL.FTZ R47, R54, R75 ;  /* 0x0000004b362f7220 */ /* 0x000fe20000410000 */
[C---:B------:R-:W-:Y:S01]  /*11240*/  FMUL.FTZ R44, R55.reuse, R72 ;  /* 0x00000048372c7220 */ /* 0x040fe20000410000 */
[----:B------:R-:W-:Y:S03]  /*11250*/  FMUL.FTZ R45, R55, R73 ;  /* 0x00000049372d7220 */ /* 0x000fe60000410000 */
[----:B------:R-:W-:Y:S01]  /*11260*/  MUFU.EX2 R150, R150 ;  /* 0x0000009600967308 */ /* 0x000fe20000000800 */
[--C-:B------:R-:W-:Y:S01]  /*11270*/  FFMA.FTZ R82, R64, UR4, -R117.reuse ;  /* 0x0000000440527c23 */ /* 0x100fe20008010875 */
[--C-:B------:R-:W-:Y:S01]  /*11280*/  FFMA.FTZ R89, R205, UR4, -R116.reuse ;  /* 0x00000004cd597c23 */ /* 0x100fe20008010874 */
[--C-:B------:R-:W-:Y:S01]  /*11290*/  FFMA.FTZ R81, R201, UR4, -R116.reuse ;  /* 0x00000004c9517c23 */ /* 0x100fe20008010874 */
[--C-:B------:R-:W-:Y:S01]  /*112a0*/  FFMA.FTZ R90, R165, UR4, -R116.reuse ;  /* 0x00000004a55a7c23 */ /* 0x100fe20008010874 */
[--C-:B------:R-:W-:Y:S01]  /*112b0*/  FFMA.FTZ R91, R202, UR4, -R117.reuse ;  /* 0x00000004ca5b7c23 */ /* 0x100fe20008010875 */
[--C-:B------:R-:W-:Y:S01]  /*112c0*/  FFMA.FTZ R88, R200, UR4, -R117.reuse ;  /* 0x00000004c8587c23 */ /* 0x100fe20008010875 */
[----:B------:R-:W-:Y:S03]  /*112d0*/  LDSM.16.MT88.4 R72, [R168+0xc400] ;  /* 0x00c40000a848783b */ /* 0x000fe60000004200 */
[----:B------:R-:W1:Y:S01]  /*112e0*/  MUFU.EX2 R138, R138 ;  /* 0x0000008a008a7308 */ /* 0x000e620000000800 */
[----:B--2---:R-:W-:Y:S01]  /*112f0*/  F2FP.BF16.F32.PACK_AB R59, R136, R143 ;  /* 0x0000008f883b723e */ /* 0x004fe200000010ff */
[--C-:B------:R-:W-:Y:S01]  /*11300*/  FFMA.FTZ R99, R164, UR4, -R117.reuse ;  /* 0x00000004a4637c23 */ /* 0x100fe20008010875 */
[--C-:B------:R-:W-:Y:S01]  /*11310*/  FFMA.FTZ R104, R163, UR4, -R116.reuse ;  /* 0x00000004a3687c23 */ /* 0x100fe20008010874 */
[----:B------:R-:W-:Y:S01]  /*11320*/  FFMA.FTZ R113, R158, UR4, -R117 ;  /* 0x000000049e717c23 */ /* 0x000fe20008010875 */
[--C-:B------:R-:W-:Y:S01]  /*11330*/  FFMA.FTZ R112, R153, UR4, -R116.reuse ;  /* 0x0000000499707c23 */ /* 0x100fe20008010874 */
[----:B------:R-:W-:Y:S01]  /*11340*/  FFMA.FTZ R155, R54, R193, R155 ;  /* 0x000000c1369b7223 */ /* 0x000fe2000001009b */
[----:B------:R-:W-:Y:S03]  /*11350*/  LDSM.16.MT88.4 R108, [R168+0xac00] ;  /* 0x00ac0000a86c783b */ /* 0x000fe60000004200 */
        /* <DEDUP_REMOVED lines=9> */
[----:B-1----:R-:W-:Y:S01]  /*113f0*/  F2FP.BF16.F32.PACK_AB R56, R138, R150 ;  /* 0x000000968a38723e */ /* 0x002fe200000010ff */
[--C-:B------:R-:W-:Y:S01]  /*11400*/  FFMA.FTZ R157, R152, UR4, -R117.reuse ;  /* 0x00000004989d7c23 */ /* 0x100fe20008010875 */
[--C-:B------:R-:W-:Y:S01]  /*11410*/  FFMA.FTZ R106, R154, UR4, -R117.reuse ;  /* 0x000000049a6a7c23 */ /* 0x100fe20008010875 */
[--C-:B------:R-:W-:Y:S01]  /*11420*/  FFMA.FTZ R151, R151, UR4, -R116.reuse ;  /* 0x0000000497977c23 */ /* 0x100fe20008010874 */
[--C-:B------:R-:W-:Y:S01]  /*11430*/  FFMA.FTZ R152, R149, UR4, -R116.reuse ;  /* 0x0000000495987c23 */ /* 0x100fe20008010874 */
[--C-:B------:R-:W-:Y:S01]  /*11440*/  FFMA.FTZ R149, R146, UR4, -R117.reuse ;  /* 0x0000000492957c23 */ /* 0x100fe20008010875 */
[----:B------:R-:W-:Y:S03]  /*11450*/  FFMA.FTZ R147, R147, UR4, -R116 ;  /* 0x0000000493937c23 */ /* 0x000fe60008010874 */
[----:B------:R-:W-:Y:S01]  /*11460*/  MUFU.EX2 R82, R82 ;  /* 0x0000005200527308 */ /* 0x000fe20000000800 */
[----:B------:R-:W-:Y:S01]  /*11470*/  FFMA.FTZ R150, R55, R192, R150 ;  /* 0x000000c037967223 */ /* 0x000fe20000010096 */
[--C-:B------:R-:W-:Y:S01]  /*11480*/  FFMA.FTZ R134, R134, UR4, -R117.reuse ;  /* 0x0000000486867c23 */ /* 0x100fe20008010875 */
[--C-:B------:R-:W-:Y:S01]  /*11490*/  FFMA.FTZ R130, R130, UR4, -R117.reuse ;  /* 0x0000000482827c23 */ /* 0x100fe20008010875 */
[----:B------:R-:W-:Y:S01]  /*114a0*/  FFMA.FTZ R131, R131, UR4, -R116 ;  /* 0x0000000483837c23 */ /* 0x000fe20008010874 */
[----:B------:R-:W-:Y:S01]  /*114b0*/  FADD.FTZ R150, R138, R150 ;  /* 0x000000968a967221 */ /* 0x000fe20000010000 */
[--C-:B------:R-:W-:Y:S01]  /*114c0*/  FFMA.FTZ R129, R129, UR4, -R116.reuse ;  /* 0x0000000481817c23 */ /* 0x100fe20008010874 */
[--C-:B------:R-:W-:Y:S03]  /*114d0*/  FFMA.FTZ R125, R125, UR4, -R116.reuse ;  /* 0x000000047d7d7c23 */ /* 0x100fe60008010874 */
[----:B------:R-:W-:Y:S01]  /*114e0*/  MUFU.EX2 R89, R89 ;  /* 0x0000005900597308 */ /* 0x000fe20000000800 */
[----:B--2---:R-:W-:Y:S02]  /*114f0*/  F2FP.BF16.F32.PACK_AB R58, R126, R137 ;  /* 0x000000897e3a723e */ /* 0x004fe400000010ff */
[----:B------:R-:W-:Y:S05]  /*11500*/  ISETP.GT.AND P0, PT, R178, R173, PT ;  /* 0x000000adb200720c */ /* 0x000fea0003f04270 */
[C---:B------:R-:W-:Y:S02]  /*11510*/  HMMA.16816.F32.BF16 R4, R56.reuse, R16, R4 ;  /* 0x000000103804723c */ /* 0x040fe40000041804 */
[----:B------:R-:W-:Y:S04]  /*11520*/  MUFU.EX2 R81, R81 ;  /* 0x0000005100517308 */ /* 0x000fe80000000800 */
[C---:B------:R-:W-:Y:S06]  /*11530*/  HMMA.16816.F32.BF16 R8, R56.reuse, R18, R8 ;  /* 0x000000123808723c */ /* 0x040fec0000041808 */
[----:B------:R-:W-:Y:S01]  /*11540*/  MUFU.EX2 R90, R90 ;  /* 0x0000005a005a7308 */ /* 0x000fe20000000800 */
[C---:B------:R-:W-:Y:S01]  /*11550*/  FMUL.FTZ R17, R55.reuse, R101 ;  /* 0x0000006537117220 */ /* 0x040fe20000410000 */
[C---:B------:R-:W-:Y:S03]  /*11560*/  HMMA.16816.F32.BF16 R12, R56.reuse, R24, R12 ;  /* 0x00000018380c723c */ /* 0x040fe6000004180c */
[C---:B------:R-:W-:Y:S01]  /*11570*/  FMUL.FTZ R18, R54.reuse, R102 ;  /* 0x0000006636127220 */ /* 0x040fe20000410000 */
[C---:B------:R-:W-:Y:S01]  /*11580*/  FMUL.FTZ R19, R54.reuse, R103 ;  /* 0x0000006736137220 */ /* 0x040fe20000410000 */
[C---:B------:R-:W-:Y:S03]  /*11590*/  FMUL.FTZ R16, R55.reuse, R100 ;  /* 0x0000006437107220 */ /* 0x040fe60000410000 */
[----:B------:R-:W-:Y:S03]  /*115a0*/  MUFU.EX2 R99, R99 ;  /* 0x0000006300637308 */ /* 0x000fe60000000800 */
[C---:B------:R-:W-:Y:S01]  /*115b0*/  FMUL.FTZ R24, R55.reuse, R92 ;  /* 0x0000005c37187220 */ /* 0x040fe20000410000 */
[----:B------:R-:W-:Y:S01]  /*115c0*/  FMUL.FTZ R25, R55, R93 ;  /* 0x0000005d37197220 */ /* 0x000fe20000410000 */
[--C-:B------:R-:W-:Y:S01]  /*115d0*/  FFMA.FTZ R92, R199, UR4, -R116.reuse ;  /* 0x00000004c75c7c23 */ /* 0x100fe20008010874 */
[C---:B------:R-:W-:Y:S04]  /*115e0*/  HMMA.16816.F32.BF16 R16, R56.reuse, R26, R16 ;  /* 0x0000001a3810723c */ /* 0x040fe80000041810 */
[----:B------:R-:W-:Y:S01]  /*115f0*/  MUFU.EX2 R104, R104 ;  /* 0x0000006800687308 */ /* 0x000fe20000000800 */
[--C-:B------:R-:W-:Y:S01]  /*11600*/  FFMA.FTZ R93, R167, UR4, -R116.reuse ;  /* 0x00000004a75d7c23 */ /* 0x100fe20008010874 */
[C---:B------:R-:W-:Y:S08]  /*11610*/  HMMA.16816.F32.BF16 R20, R56.reuse, R32, R20 ;  /* 0x000000203814723c */ /* 0x040ff00000041814 */
[----:B------:R-:W-:Y:S03]  /*11620*/  MUFU.EX2 R83, R83 ;  /* 0x0000005300537308 */ /* 0x000fe60000000800 */
[C---:B------:R-:W-:Y:S01]  /*11630*/  FMUL.FTZ R26, R54.reuse, R94 ;  /* 0x0000005e361a7220 */ /* 0x040fe20000410000 */
[----:B------:R-:W-:Y:S01]  /*11640*/  FMUL.FTZ R27, R54, R95 ;  /* 0x0000005f361b7220 */ /* 0x000fe20000410000 */
[----:B------:R-:W-:Y:S01]  /*11650*/  FMUL.FTZ R33, R55, R85 ;  /* 0x0000005537217220 */ /* 0x000fe20000410000 */
[--C-:B------:R-:W-:Y:S01]  /*11660*/  FFMA.FTZ R85, R66, UR4, -R117.reuse ;  /* 0x0000000442557c23 */ /* 0x100fe20008010875 */
[--C-:B------:R-:W-:Y:S03]  /*11670*/  FFMA.FTZ R95, R197, UR4, -R116.reuse ;  /* 0x00000004c55f7c23 */ /* 0x100fe60008010874 */
[----:B------:R-:W-:Y:S01]  /*11680*/  MUFU.EX2 R92, R92 ;  /* 0x0000005c005c7308 */ /* 0x000fe20000000800 */
[C---:B------:R-:W-:Y:S03]  /*11690*/  HMMA.16816.F32.BF16 R24, R56.reuse, R34, R24 ;  /* 0x000000223818723c */ /* 0x040fe60000041818 */
[C---:B------:R-:W-:Y:S01]  /*116a0*/  FMUL.FTZ R32, R55.reuse, R84 ;  /* 0x0000005437207220 */ /* 0x040fe20000410000 */
[--C-:B------:R-:W-:Y:S01]  /*116b0*/  FFMA.FTZ R94, R166, UR4, -R117.reuse ;  /* 0x00000004a65e7c23 */ /* 0x100fe20008010875 */
[--C-:B------:R-:W-:Y:S01]  /*116c0*/  FFMA.FTZ R84, R198, UR4, -R117.reuse ;  /* 0x00000004c6547c23 */ /* 0x100fe20008010875 */
[C---:B------:R-:W-:Y:S03]  /*116d0*/  HMMA.16816.F32.BF16 R28, R56.reuse, R40, R28 ;  /* 0x00000028381c723c */ /* 0x040fe6000004181c */
[----:B------:R-:W-:Y:S02]  /*116e0*/  MUFU.EX2 R85, R85 ;  /* 0x0000005500557308 */ /* 0x000fe40000000800 */
[C---:B------:R-:W-:Y:S01]  /*116f0*/  FMUL.FTZ R34, R54.reuse, R86 ;  /* 0x0000005636227220 */ /* 0x040fe20000410000 */
[----:B------:R-:W-:Y:S01]  /*11700*/  FMUL.FTZ R35, R54, R87 ;  /* 0x0000005736237220 */ /* 0x000fe20000410000 */
[C---:B------:R-:W-:Y:S01]  /*11710*/  FMUL.FTZ R41, R55.reuse, R77 ;  /* 0x0000004d37297220 */ /* 0x040fe20000410000 */
[----:B------:R-:W-:Y:S05]  /*11720*/  FMUL.FTZ R40, R55, R76 ;  /* 0x0000004c37287220 */ /* 0x000fea0000410000 */
[----:B------:R-:W-:Y:S01]  /*11730*/  MUFU.EX2 R95, R95 ;  /* 0x0000005f005f7308 */ /* 0x000fe20000000800 */
[--C-:B------:R-:W-:Y:S01]  /*11740*/  FFMA.FTZ R76, R65, UR4, -R116.reuse ;  /* 0x00000004414c7c23 */ /* 0x100fe20008010874 */
[----:B------:R-:W-:Y:S01]  /*11750*/  FFMA.FTZ R86, R203, UR4, -R116 ;  /* 0x00000004cb567c23 */ /* 0x000fe20008010874 */
[C---:B------:R-:W-:Y:S01]  /*11760*/  HMMA.16816.F32.BF16 R32, R56.reuse, R42, R32 ;  /* 0x0000002a3820723c */ /* 0x040fe20000041820 */
[----:B------:R-:W-:Y:S02]  /*11770*/  LDSM.16.MT88.4 R64, [R118+0x9400] ;  /* 0x009400007640783b */ /* 0x000fe40000004200 */
[--C-:B------:R-:W-:Y:S04]  /*11780*/  FFMA.FTZ R87, R196, UR4, -R117.reuse ;  /* 0x00000004c4577c23 */ /* 0x100fe80008010875 */
[----:B------:R-:W1:Y:S01]  /*11790*/  MUFU.EX2 R76, R76 ;  /* 0x0000004c004c7308 */ /* 0x000e620000000800 */
[C---:B------:R-:W-:Y:S03]  /*117a0*/  HMMA.16816.F32.BF16 R36, R56.reuse, R48, R36 ;  /* 0x000000303824723c */ /* 0x040fe60000041824 */
[C---:B------:R-:W-:Y:S01]  /*117b0*/  FMUL.FTZ R42, R54.reuse, R78 ;  /* 0x0000004e362a7220 */ /* 0x040fe20000410000 */
[----:B------:R-:W-:Y:S03]  /*117c0*/  FMUL.FTZ R43, R54, R79 ;  /* 0x0000004f362b7220 */ /* 0x000fe60000410000 */
[C---:B------:R-:W-:Y:S01]  /*117d0*/  FMUL.FTZ R48, R55.reuse, R68 ;  /* 0x0000004437307220 */ /* 0x040fe20000410000 */
[----:B------:R-:W-:Y:S01]  /*117e0*/  FMUL.FTZ R49, R55, R69 ;  /* 0x0000004537317220 */ /* 0x000fe20000410000 */
[----:B------:R-:W-:Y:S02]  /*117f0*/  MUFU.EX2 R94, R94 ;  /* 0x0000005e005e7308 */ /* 0x000fe40000000800 */
[----:B------:R-:W-:Y:S01]  /*11800*/  FADD.FTZ R55, R137, R150 ;  /* 0x0000009689377221 */ /* 0x000fe20000010000 */
[----:B------:R-:W-:Y:S01]  /*11810*/  FFMA.FTZ R137, R128, UR4, -R117 ;  /* 0x0000000480897c23 */ /* 0x000fe20008010875 */
[C---:B------:R-:W-:Y:S03]  /*11820*/  HMMA.16816.F32.BF16 R40, R56.reuse, R50, R40 ;  /* 0x000000323828723c */ /* 0x040fe60000041828 */
[----:B------:R-:W-:Y:S03]  /*11830*/  FADD.FTZ R55, R126, R55 ;  /* 0x000000377e377221 */ /* 0x000fe60000010000 */
[----:B------:R-:W2:Y:S01]  /*11840*/  MUFU.EX2 R86, R86 ;  /* 0x0000005600567308 */ /* 0x000ea20000000800 */
[--C-:B------:R-:W-:Y:S01]  /*11850*/  FFMA.FTZ R128, R133, UR4, -R116.reuse ;  /* 0x0000000485807c23 */ /* 0x100fe20008010874 */
[C---:B------:R-:W-:Y:S03]  /*11860*/  HMMA.16816.F32.BF16 R44, R56.reuse, R60, R44 ;  /* 0x0000003c382c723c */ /* 0x040fe6000004182c */
[C---:B------:R-:W-:Y:S01]  /*11870*/  FMUL.FTZ R50, R54.reuse, R70 ;  /* 0x0000004636327220 */ /* 0x040fe20000410000 */
[----:B------:R-:W-:Y:S01]  /*11880*/  FMUL.FTZ R51, R54, R71 ;  /* 0x0000004736337220 */ /* 0x000fe20000410000 */
[----:B-1----:R-:W-:Y:S01]  /*11890*/  FADD.FTZ R100, R76, R55 ;  /* 0x000000374c647221 */ /* 0x002fe20000010000 */
[----:B------:R-:W-:Y:S02]  /*118a0*/  LDSM.16.MT88.4 R68, [R168+0xc000] ;  /* 0x00c00000a844783b */ /* 0x000fe40000004200 */
[----:B------:R-:W-:Y:S03]  /*118b0*/  MUFU.EX2 R84, R84 ;  /* 0x0000005400547308 */ /* 0x000fe60000000800 */
[----:B------:R-:W-:Y:S01]  /*118c0*/  FADD.FTZ R54, R142, R155 ;  /* 0x0000009b8e367221 */ /* 0x000fe20000010000 */
[----:B------:R-:W-:Y:S01]  /*118d0*/  FFMA.FTZ R142, R135, UR4, -R116 ;  /* 0x00000004878e7c23 */ /* 0x000fe20008010874 */
[----:B------:R-:W-:Y:S01]  /*118e0*/  HMMA.16816.F32.BF16 R48, R56, R62, R48 ;  /* 0x0000003e3830723c */ /* 0x000fe20000041830 */
[----:B------:R-:W1:Y:S04]  /*118f0*/  LDSM.16.MT88.4 R60, [R168+0x9400] ;  /* 0x00940000a83c783b */ /* 0x000e680000004200 */
[----:B------:R-:W3:Y:S01]  /*11900*/  MUFU.EX2 R80, R80 ;  /* 0x0000005000507308 */ /* 0x000ee20000000800 */
[----:B------:R-:W-:Y:S01]  /*11910*/  FADD.FTZ R143, R143, R54 ;  /* 0x000000368f8f7221 */ /* 0x000fe20000010000 */
[----:B------:R-:W-:Y:S01]  /*11920*/  FFMA.FTZ R135, R132, UR4, -R117 ;  /* 0x0000000484877c23 */ /* 0x000fe20008010875 */
[C---:B------:R-:W-:Y:S03]  /*11930*/  F2FP.BF16.F32.PACK_AB R56, R89.reuse, R76 ;  /* 0x0000004c5938723e */ /* 0x040fe600000010ff */
[----:B------:R-:W-:Y:S01]  /*11940*/  FADD.FTZ R89, R89, R100 ;  /* 0x0000006459597221 */ /* 0x000fe20000010000 */
[----:B------:R-:W-:Y:S03]  /*11950*/  F2FP.BF16.F32.PACK_AB R57, R82, R85 ;  /* 0x000000555239723e */ /* 0x000fe600000010ff */
[----:B------:R-:W-:Y:S01]  /*11960*/  MUFU.EX2 R87, R87 ;  /* 0x0000005700577308 */ /* 0x000fe20000000800 */
[----:B--2---:R-:W-:Y:S01]  /*11970*/  F2FP.BF16.F32.PACK_AB R58, R81, R86 ;  /* 0x00000056513a723e */ /* 0x004fe200000010ff */
[----:B------:R-:W-:Y:S01]  /*11980*/  LDSM.16.MT88.4 R76, [R168+0xc800] ;  /* 0x00c80000a84c783b */ /* 0x000fe20000004200 */
[----:B------:R-:W-:Y:S01]  /*11990*/  FADD.FTZ R86, R86, R89 ;  /* 0x0000005956567221 */ /* 0x000fe20000010000 */
[----:B------:R-:W-:Y:S01]  /*119a0*/  FADD.FTZ R136, R136, R143 ;  /* 0x0000008f88887221 */ /* 0x000fe20000010000 */
[----:B------:R-:W-:Y:S01]  /*119b0*/  FFMA.FTZ R126, R127, UR4, -R116 ;  /* 0x000000047f7e7c23 */ /* 0x000fe20008010874 */
[----:B------:R-:W-:Y:S01]  /*119c0*/  FFMA.FTZ R127, R122, UR4, -R117 ;  /* 0x000000047a7f7c23 */ /* 0x000fe20008010875 */
[----:B------:R-:W-:Y:S03]  /*119d0*/  FADD.FTZ R81, R81, R86 ;  /* 0x0000005651517221 */ /* 0x000fe60000010000 */
[----:B------:R-:W-:Y:S01]  /*119e0*/  MUFU.EX2 R93, R93 ;  /* 0x0000005d005d7308 */ /* 0x000fe20000000800 */
[----:B---3--:R-:W-:Y:S01]  /*119f0*/  F2FP.BF16.F32.PACK_AB R59, R80, R83 ;  /* 0x00000053503b723e */ /* 0x008fe200000010ff */
[----:B------:R-:W-:Y:S01]  /*11a00*/  LDSM.16.MT88.4 R100, [R118+0xac00] ;  /* 0x00ac00007664783b */ /* 0x000fe20000004200 */
[----:B------:R-:W-:Y:S01]  /*11a10*/  FADD.FTZ R85, R85, R136 ;  /* 0x0000008855557221 */ /* 0x000fe20000010000 */
[----:B------:R-:W-:Y:S03]  /*11a20*/  FFMA.FTZ R132, R123, UR4, -R116 ;  /* 0x000000047b847c23 */ /* 0x000fe60008010874 */
[----:B------:R-:W-:Y:S03]  /*11a30*/  FADD.FTZ R54, R82, R85 ;  /* 0x0000005552367221 */ /* 0x000fe60000010000 */
[----:B------:R-:W-:Y:S01]  /*11a40*/  MUFU.EX2 R113, R113 ;  /* 0x0000007100717308 */ /* 0x000fe20000000800 */
[--C-:B------:R-:W-:Y:S01]  /*11a50*/  FFMA.FTZ R82, R124, UR4, -R117.reuse ;  /* 0x000000047c527c23 */ /* 0x100fe20008010875 */
[--C-:B------:R-:W-:Y:S01]  /*11a60*/  FFMA.FTZ R124, R53, UR4, -R117.reuse ;  /* 0x00000004357c7c23 */ /* 0x100fe20008010875 */
[----:B------:R-:W-:Y:S01]  /*11a70*/  FFMA.FTZ R117, R52, UR4, -R117 ;  /* 0x0000000434757c23 */ /* 0x000fe20008010875 */
[----:B------:R-:W-:Y:S06]  /*11a80*/  FADD.FTZ R83, R83, R54 ;  /* 0x0000003653537221 */ /* 0x000fec0000010000 */
[----:B------:R-:W-:Y:S01]  /*11a90*/  MUFU.EX2 R112, R112 ;  /* 0x0000007000707308 */ /* 0x000fe20000000800 */
[----:B------:R-:W-:Y:S01]  /*11aa0*/  FADD.FTZ R80, R80, R83 ;  /* 0x0000005350507221 */ /* 0x000fe20000010000 */
[C---:B-1----:R-:W-:Y:S08]  /*11ab0*/  HMMA.16816.F32.BF16 R4, R56.reuse, R60, R4 ;  /* 0x0000003c3804723c */ /* 0x042ff00000041804 */
[----:B------:R-:W-:Y:S01]  /*11ac0*/  MUFU.EX2 R148, R148 ;  /* 0x0000009400947308 */ /* 0x000fe20000000800 */
[C---:B------:R-:W-:Y:S01]  /*11ad0*/  HMMA.16816.F32.BF16 R8, R56.reuse, R62, R8 ;  /* 0x0000003e3808723c */ /* 0x040fe20000041808 */
[----:B------:R-:W1:Y:S08]  /*11ae0*/  LDSM.16.MT88.4 R60, [R168+0xb400] ;  /* 0x00b40000a83c783b */ /* 0x000e700000004200 */
[----:B------:R-:W-:Y:S01]  /*11af0*/  MUFU.EX2 R149, R149 ;  /* 0x0000009500957308 */ /* 0x000fe20000000800 */
[C---:B------:R-:W-:Y:S09]  /*11b00*/  HMMA.16816.F32.BF16 R12, R56.reuse, R64, R12 ;  /* 0x00000040380c723c */ /* 0x040ff2000004180c */
[----:B------:R-:W-:Y:S01]  /*11b10*/  MUFU.EX2 R153, R153 ;  /* 0x0000009900997308 */ /* 0x000fe20000000800 */
[C---:B------:R-:W-:Y:S01]  /*11b20*/  HMMA.16816.F32.BF16 R16, R56.reuse, R66, R16 ;  /* 0x000000423810723c */ /* 0x040fe20000041810 */
[----:B------:R-:W2:Y:S08]  /*11b30*/  LDSM.16.MT88.4 R64, [R118+0xb400] ;  /* 0x00b400007640783b */ /* 0x000eb00000004200 */
        /* <DEDUP_REMOVED lines=8> */
[C---:B--2---:R-:W-:Y:S06]  /*11bc0*/  HMMA.16816.F32.BF16 R28, R56.reuse, R64, R28 ;  /* 0x00000040381c723c */ /* 0x044fec000004181c */
[C---:B------:R-:W-:Y:S01]  /*11bd0*/  HMMA.16816.F32.BF16 R32, R56.reuse, R66, R32 ;  /* 0x000000423820723c */ /* 0x040fe20000041820 */
[----:B------:R-:W2:Y:S02]  /*11be0*/  LDSM.16.MT88.4 R64, [R118+0xd400] ;  /* 0x00d400007640783b */ /* 0x000ea40000004200 */
[----:B------:R-:W-:Y:S10]  /*11bf0*/  MUFU.EX2 R91, R91 ;  /* 0x0000005b005b7308 */ /* 0x000ff40000000800 */
[----:B------:R-:W3:Y:S10]  /*11c00*/  MUFU.EX2 R88, R88 ;  /* 0x0000005800587308 */ /* 0x000ef40000000800 */
[----:B------:R-:W-:Y:S10]  /*11c10*/  MUFU.EX2 R96, R96 ;  /* 0x0000006000607308 */ /* 0x000ff40000000800 */
[----:B------:R-:W-:Y:S01]  /*11c20*/  MUFU.EX2 R97, R97 ;  /* 0x0000006100617308 */ /* 0x000fe20000000800 */
[C---:B-1----:R-:W-:Y:S09]  /*11c30*/  HMMA.16816.F32.BF16 R36, R56.reuse, R60, R36 ;  /* 0x0000003c3824723c */ /* 0x042ff20000041824 */
[----:B------:R-:W-:Y:S01]  /*11c40*/  MUFU.EX2 R107, R107 ;  /* 0x0000006b006b7308 */ /* 0x000fe20000000800 */
[C---:B------:R-:W-:Y:S01]  /*11c50*/  HMMA.16816.F32.BF16 R40, R56.reuse, R62, R40 ;  /* 0x0000003e3828723c */ /* 0x040fe20000041828 */
[----:B------:R-:W1:Y:S05]  /*11c60*/  LDSM.16.MT88.4 R60, [R168+0x9800] ;  /* 0x00980000a83c783b */ /* 0x000e6a0000004200 */
[C---:B--2---:R-:W-:Y:S03]  /*11c70*/  HMMA.16816.F32.BF16 R44, R56.reuse, R64, R44 ;  /* 0x00000040382c723c */ /* 0x044fe6000004182c */
[----:B------:R-:W-:Y:S03]  /*11c80*/  MUFU.EX2 R105, R105 ;  /* 0x0000006900697308 */ /* 0x000fe60000000800 */
[----:B------:R-:W-:Y:S01]  /*11c90*/  HMMA.16816.F32.BF16 R48, R56, R66, R48 ;  /* 0x000000423830723c */ /* 0x000fe20000041830 */
[----:B------:R-:W2:Y:S06]  /*11ca0*/  LDSM.16.MT88.4 R64, [R118+0x9800] ;  /* 0x009800007640783b */ /* 0x000eac0000004200 */
[----:B------:R-:W-:Y:S01]  /*11cb0*/  MUFU.EX2 R98, R98 ;  /* 0x0000006200627308 */ /* 0x000fe20000000800 */
[C---:B------:R-:W-:Y:S03]  /*11cc0*/  F2FP.BF16.F32.PACK_AB R56, R95.reuse, R92 ;  /* 0x0000005c5f38723e */ /* 0x040fe600000010ff */
[----:B------:R-:W-:Y:S01]  /*11cd0*/  FADD.FTZ R92, R92, R81 ;  /* 0x000000515c5c7221 */ /* 0x000fe20000010000 */
[----:B---3--:R-:W-:Y:S03]  /*11ce0*/  F2FP.BF16.F32.PACK_AB R57, R88, R91 ;  /* 0x0000005b5839723e */ /* 0x008fe600000010ff */
[----:B------:R-:W-:Y:S01]  /*11cf0*/  FADD.FTZ R92, R95, R92 ;  /* 0x0000005c5f5c7221 */ /* 0x000fe20000010000 */
[----:B------:R-:W-:Y:S01]  /*11d00*/  F2FP.BF16.F32.PACK_AB R59, R87, R84 ;  /* 0x00000054573b723e */ /* 0x000fe200000010ff */
[----:B------:R-:W-:Y:S01]  /*11d10*/  MUFU.EX2 R156, R156 ;  /* 0x0000009c009c7308 */ /* 0x000fe20000000800 */
[C---:B------:R-:W-:Y:S01]  /*11d20*/  F2FP.BF16.F32.PACK_AB R58, R90.reuse, R93 ;  /* 0x0000005d5a3a723e */ /* 0x040fe200000010ff */
[----:B------:R-:W-:Y:S04]  /*11d30*/  FADD.FTZ R93, R93, R92 ;  /* 0x0000005c5d5d7221 */ /* 0x000fe80000010000 */
[----:B------:R-:W-:Y:S04]  /*11d40*/  FADD.FTZ R93, R90, R93 ;  /* 0x0000005d5a5d7221 */ /* 0x000fe80000010000 */
[----:B------:R-:W-:Y:S01]  /*11d50*/  MUFU.EX2 R106, R106 ;  /* 0x0000006a006a7308 */ /* 0x000fe20000000800 */
[C---:B-1----:R-:W-:Y:S09]  /*11d60*/  HMMA.16816.F32.BF16 R4, R56.reuse, R60, R4 ;  /* 0x0000003c3804723c */ /* 0x042ff20000041804 */
[----:B------:R-:W-:Y:S01]  /*11d70*/  MUFU.EX2 R157, R157 ;  /* 0x0000009d009d7308 */ /* 0x000fe20000000800 */
[C---:B------:R-:W-:Y:S01]  /*11d80*/  HMMA.16816.F32.BF16 R8, R56.reuse, R62, R8 ;  /* 0x0000003e3808723c */ /* 0x040fe20000041808 */
[----:B------:R-:W1:Y:S08]  /*11d90*/  LDSM.16.MT88.4 R60, [R168+0xb800] ;  /* 0x00b80000a83c783b */ /* 0x000e700000004200 */
[----:B------:R-:W-:Y:S01]  /*11da0*/  MUFU.EX2 R151, R151 ;  /* 0x0000009700977308 */ /* 0x000fe20000000800 */
[C---:B--2---:R-:W-:Y:S09]  /*11db0*/  HMMA.16816.F32.BF16 R12, R56.reuse, R64, R12 ;  /* 0x00000040380c723c */ /* 0x044ff2000004180c */
[----:B------:R-:W-:Y:S01]  /*11dc0*/  MUFU.EX2 R152, R152 ;  /* 0x0000009800987308 */ /* 0x000fe20000000800 */
[C---:B------:R-:W-:Y:S01]  /*11dd0*/  HMMA.16816.F32.BF16 R16, R56.reuse, R66, R16 ;  /* 0x000000423810723c */ /* 0x040fe20000041810 */
[----:B------:R-:W2:Y:S08]  /*11de0*/  LDSM.16.MT88.4 R64, [R118+0xb800] ;  /* 0x00b800007640783b */ /* 0x000eb00000004200 */
[----:B------:R-:W-:Y:S10]  /*11df0*/  MUFU.EX2 R147, R147 ;  /* 0x0000009300937308 */ /* 0x000ff40000000800 */
[----:B------:R-:W-:Y:S10]  /*11e00*/  MUFU.EX2 R134, R134 ;  /* 0x0000008600867308 */ /* 0x000ff40000000800 */
[----:B------:R-:W3:Y:S01]  /*11e10*/  MUFU.EX2 R135, R135 ;  /* 0x0000008700877308 */ /* 0x000ee20000000800 */
[C---:B-1----:R-:W-:Y:S09]  /*11e20*/  HMMA.16816.F32.BF16 R20, R56.reuse, R60, R20 ;  /* 0x0000003c3814723c */ /* 0x042ff20000041814 */
[----:B------:R-:W-:Y:S01]  /*11e30*/  MUFU.EX2 R130, R130 ;  /* 0x0000008200827308 */ /* 0x000fe20000000800 */
[C---:B------:R-:W-:Y:S01]  /*11e40*/  HMMA.16816.F32.BF16 R24, R56.reuse, R62, R24 ;  /* 0x0000003e3818723c */ /* 0x040fe20000041818 */
[----:B------:R-:W1:Y:S08]  /*11e50*/  LDSM.16.MT88.4 R60, [R168+0xd800] ;  /* 0x00d80000a83c783b */ /* 0x000e700000004200 */
[----:B------:R-:W4:Y:S02]  /*11e60*/  MUFU.EX2 R137, R137 ;  /* 0x0000008900897308 */ /* 0x000f240000000800 */
[----:B---3--:R-:W-:Y:S01]  /*11e70*/  F2FP.BF16.F32.PACK_AB R53, R135, R134 ;  /* 0x000000868735723e */ /* 0x008fe200000010ff */
[C---:B--2---:R-:W-:Y:S06]  /*11e80*/  HMMA.16816.F32.BF16 R28, R56.reuse, R64, R28 ;  /* 0x00000040381c723c */ /* 0x044fec000004181c */
[C---:B------:R-:W-:Y:S01]  /*11e90*/  HMMA.16816.F32.BF16 R32, R56.reuse, R66, R32 ;  /* 0x000000423820723c */ /* 0x040fe20000041820 */
[----:B------:R-:W2:Y:S01]  /*11ea0*/  LDSM.16.MT88.4 R64, [R118+0xd800] ;  /* 0x00d800007640783b */ /* 0x000ea20000004200 */
[----:B------:R-:W-:Y:S10]  /*11eb0*/  MUFU.EX2 R128, R128 ;  /* 0x0000008000807308 */ /* 0x000ff40000000800 */
[----:B------:R-:W3:Y:S01]  /*11ec0*/  MUFU.EX2 R131, R131 ;  /* 0x0000008300837308 */ /* 0x000ee20000000800 */
[----:B----4-:R-:W-:Y:S09]  /*11ed0*/  F2FP.BF16.F32.PACK_AB R55, R137, R130 ;  /* 0x000000828937723e */ /* 0x010ff200000010ff */
[----:B------:R-:W-:Y:S10]  /*11ee0*/  MUFU.EX2 R129, R129 ;  /* 0x0000008100817308 */ /* 0x000ff40000000800 */
[----:B------:R-:W4:Y:S01]  /*11ef0*/  MUFU.EX2 R126, R126 ;  /* 0x0000007e007e7308 */ /* 0x000f220000000800 */
[----:B---3--:R-:W-:Y:S01]  /*11f00*/  F2FP.BF16.F32.PACK_AB R52, R131, R128 ;  /* 0x000000808334723e */ /* 0x008fe200000010ff */
[C---:B-1----:R-:W-:Y:S08]  /*11f10*/  HMMA.16816.F32.BF16 R36, R56.reuse, R60, R36 ;  /* 0x0000003c3824723c */ /* 0x042ff00000041824 */
[----:B------:R-:W-:Y:S01]  /*11f20*/  MUFU.EX2 R122, R82 ;  /* 0x00000052007a7308 */ /* 0x000fe20000000800 */
[C---:B------:R-:W-:Y:S01]  /*11f30*/  HMMA.16816.F32.BF16 R40, R56.reuse, R62, R40 ;  /* 0x0000003e3828723c */ /* 0x040fe20000041828 */
[----:B------:R-:W1:Y:S05]  /*11f40*/  LDSM.16.MT88.4 R60, [R168+0x9c00] ;  /* 0x009c0000a83c783b */ /* 0x000e6a0000004200 */
[C---:B--2---:R-:W-:Y:S03]  /*11f50*/  HMMA.16816.F32.BF16 R44, R56.reuse, R64, R44 ;  /* 0x00000040382c723c */ /* 0x044fe6000004182c */
[----:B------:R-:W-:Y:S02]  /*11f60*/  MUFU.EX2 R127, R127 ;  /* 0x0000007f007f7308 */ /* 0x000fe40000000800 */
[----:B----4-:R-:W-:Y:S01]  /*11f70*/  F2FP.BF16.F32.PACK_AB R54, R126, R129 ;  /* 0x000000817e36723e */ /* 0x010fe200000010ff */
[----:B------:R-:W-:Y:S01]  /*11f80*/  HMMA.16816.F32.BF16 R48, R56, R66, R48 ;  /* 0x000000423830723c */ /* 0x000fe20000041830 */
[----:B------:R-:W2:Y:S06]  /*11f90*/  LDSM.16.MT88.4 R64, [R118+0x9c00] ;  /* 0x009c00007640783b */ /* 0x000eac0000004200 */
[----:B------:R-:W-:Y:S01]  /*11fa0*/  MUFU.EX2 R124, R124 ;  /* 0x0000007c007c7308 */ /* 0x000fe20000000800 */
[----:B------:R-:W-:Y:S03]  /*11fb0*/  F2FP.BF16.F32.PACK_AB R57, R99, R94 ;  /* 0x0000005e6339723e */ /* 0x000fe600000010ff */
[----:B------:R-:W-:Y:S06]  /*11fc0*/  F2FP.BF16.F32.PACK_AB R59, R97, R96 ;  /* 0x00000060613b723e */ /* 0x000fec00000010ff */
[----:B------:R-:W-:Y:S01]  /*11fd0*/  MUFU.EX2 R117, R117 ;  /* 0x0000007500757308 */ /* 0x000fe20000000800 */
[C---:B------:R-:W-:Y:S01]  /*11fe0*/  F2FP.BF16.F32.PACK_AB R56, R107.reuse, R104 ;  /* 0x000000686b38723e */ /* 0x040fe200000010ff */
[----:B------:R-:W-:Y:S01]  /*11ff0*/  FADD.FTZ R104, R104, R93 ;  /* 0x0000005d68687221 */ /* 0x000fe20000010000 */
[C---:B------:R-:W-:Y:S03]  /*12000*/  F2FP.BF16.F32.PACK_AB R58, R98.reuse, R105 ;  /* 0x00000069623a723e */ /* 0x040fe600000010ff */
[----:B------:R-:W-:Y:S04]  /*12010*/  FADD.FTZ R104, R107, R104 ;  /* 0x000000686b687221 */ /* 0x000fe80000010000 */
[----:B------:R-:W-:Y:S01]  /*12020*/  MUFU.EX2 R125, R125 ;  /* 0x0000007d007d7308 */ /* 0x000fe20000000800 */
[----:B------:R-:W-:Y:S04]  /*12030*/  FADD.FTZ R105, R105, R104 ;  /* 0x0000006869697221 */ /* 0x000fe80000010000 */
[----:B------:R-:W-:Y:S05]  /*12040*/  FADD.FTZ R105, R98, R105 ;  /* 0x0000006962697221 */ /* 0x000fea0000010000 */
[----:B------:R-:W3:Y:S01]  /*12050*/  MUFU.EX2 R132, R132 ;  /* 0x0000008400847308 */ /* 0x000ee20000000800 */
        /* <DEDUP_REMOVED lines=59> */
[C---:B--2---:R-:W-:Y:S06]  /*12410*/  HMMA.16816.F32.BF16 R44, R56.reuse, R64, R44 ;  /* 0x00000040382c723c */ /* 0x044fec000004182c */
[----:B------:R-:W-:Y:S01]  /*12420*/  HMMA.16816.F32.BF16 R48, R56, R66, R48 ;  /* 0x000000423830723c */ /* 0x000fe20000041830 */
[----:B------:R-:W2:Y:S05]  /*12430*/  LDSM.16.MT88.4 R56, [R168+0xe800] ;  /* 0x00e80000a838783b */ /* 0x000eaa0000004200 */
[C---:B-----5:R-:W-:Y:S03]  /*12440*/  HMMA.16816.F32.BF16 R4, R52.reuse, R72, R4 ;  /* 0x000000483404723c */ /* 0x060fe60000041804 */
[----:B------:R-:W5:Y:S03]  /*12450*/  LDSM.16.MT88.4 R64, [R118+0xe800] ;  /* 0x00e800007640783b */ /* 0x000f660000004200 */
[C---:B------:R-:W-:Y:S06]  /*12460*/  HMMA.16816.F32.BF16 R8, R52.reuse, R74, R8 ;  /* 0x0000004a3408723c */ /* 0x040fec0000041808 */
[C---:B----4-:R-:W-:Y:S06]  /*12470*/  HMMA.16816.F32.BF16 R12, R52.reuse, R68, R12 ;  /* 0x00000044340c723c */ /* 0x050fec000004180c */
[C---:B------:R-:W-:Y:S05]  /*12480*/  HMMA.16816.F32.BF16 R16, R52.reuse, R70, R16 ;  /* 0x000000463410723c */ /* 0x040fea0000041810 */
[----:B---3--:R-:W-:Y:S01]  /*12490*/  F2FP.BF16.F32.PACK_AB R68, R132, R125 ;  /* 0x0000007d8444723e */ /* 0x008fe200000010ff */
[C---:B------:R-:W-:Y:S05]  /*124a0*/  HMMA.16816.F32.BF16 R20, R52.reuse, R76, R20 ;  /* 0x0000004c3414723c */ /* 0x040fea0000041814 */
[----:B------:R-:W-:Y:S01]  /*124b0*/  F2FP.BF16.F32.PACK_AB R71, R117, R124 ;  /* 0x0000007c7547723e */ /* 0x000fe200000010ff */
[C---:B------:R-:W-:Y:S01]  /*124c0*/  HMMA.16816.F32.BF16 R24, R52.reuse, R78, R24 ;  /* 0x0000004e3418723c */ /* 0x040fe20000041818 */
[----:B------:R-:W-:Y:S04]  /*124d0*/  LDSM.16.MT88.4 R76, [R168+0xec00] ;  /* 0x00ec0000a84c783b */ /* 0x000fe80000004200 */
[----:B------:R-:W-:Y:S01]  /*124e0*/  FADD.FTZ R69, R91, R80 ;  /* 0x000000505b457221 */ /* 0x000fe20000010000 */
[C---:B-1----:R-:W-:Y:S05]  /*124f0*/  HMMA.16816.F32.BF16 R28, R52.reuse, R60, R28 ;  /* 0x0000003c341c723c */ /* 0x042fea000004181c */
[----:B------:R-:W-:Y:S01]  /*12500*/  FADD.FTZ R69, R88, R69 ;  /* 0x0000004558457221 */ /* 0x000fe20000010000 */
[C---:B------:R-:W-:Y:S05]  /*12510*/  HMMA.16816.F32.BF16 R32, R52.reuse, R62, R32 ;  /* 0x0000003e3420723c */ /* 0x040fea0000041820 */
[--C-:B------:R-:W-:Y:S01]  /*12520*/  FFMA.FTZ R60, R121, UR4, -R116.reuse ;  /* 0x00000004793c7c23 */ /* 0x100fe20008010874 */
[C---:B--2---:R-:W-:Y:S05]  /*12530*/  HMMA.16816.F32.BF16 R36, R52.reuse, R56, R36 ;  /* 0x000000383424723c */ /* 0x044fea0000041824 */
[----:B------:R-:W-:Y:S01]  /*12540*/  FFMA.FTZ R116, R120, UR4, -R116 ;  /* 0x0000000478747c23 */ /* 0x000fe20008010874 */
[C---:B------:R-:W-:Y:S01]  /*12550*/  HMMA.16816.F32.BF16 R40, R52.reuse, R58, R40 ;  /* 0x0000003a3428723c */ /* 0x040fe20000041828 */
[----:B------:R-:W-:Y:S04]  /*12560*/  MUFU.EX2 R60, R60 ;  /* 0x0000003c003c7308 */ /* 0x000fe80000000800 */
[----:B------:R-:W-:Y:S01]  /*12570*/  FADD.FTZ R84, R84, R69 ;  /* 0x0000004554547221 */ /* 0x000fe20000010000 */
[C---:B-----5:R-:W-:Y:S05]  /*12580*/  HMMA.16816.F32.BF16 R44, R52.reuse, R64, R44 ;  /* 0x00000040342c723c */ /* 0x060fea000004182c */
[----:B------:R-:W1:Y:S01]  /*12590*/  MUFU.EX2 R57, R116 ;  /* 0x0000007400397308 */ /* 0x000e620000000800 */
[----:B------:R-:W-:Y:S01]  /*125a0*/  FADD.FTZ R87, R87, R84 ;  /* 0x0000005457577221 */ /* 0x000fe20000010000 */
[----:B------:R-:W-:Y:S04]  /*125b0*/  HMMA.16816.F32.BF16 R48, R52, R66, R48 ;  /* 0x000000423430723c */ /* 0x000fe80000041830 */
[----:B------:R-:W-:Y:S01]  /*125c0*/  FADD.FTZ R62, R94, R87 ;  /* 0x000000575e3e7221 */ /* 0x000fe20000010000 */
[----:B------:R-:W-:Y:S01]  /*125d0*/  F2FP.BF16.F32.PACK_AB R69, R127, R122 ;  /* 0x0000007a7f45723e */ /* 0x000fe200000010ff */
[----:B------:R-:W2:Y:S01]  /*125e0*/  LDSM.16.MT88.4 R92, [R168+0xcc00] ;  /* 0x00cc0000a85c783b */ /* 0x000ea20000004200 */
[----:B------:R-:W-:Y:S01]  /*125f0*/  FADD.FTZ R52, R112, R105 ;  /* 0x0000006970347221 */ /* 0x000fe20000010000 */
[----:B------:R-:W-:Y:S03]  /*12600*/  FADD.FTZ R99, R99, R62 ;  /* 0x0000003e63637221 */ /* 0x000fe60000010000 */
[----:B------:R-:W-:Y:S01]  /*12610*/  FADD.FTZ R151, R151, R52 ;  /* 0x0000003497977221 */ /* 0x000fe20000010000 */
[----:B-1----:R-:W-:Y:S01]  /*12620*/  F2FP.BF16.F32.PACK_AB R70, R57, R60 ;  /* 0x0000003c3946723e */ /* 0x002fe200000010ff */
[----:B------:R-:W-:Y:S01]  /*12630*/  FADD.FTZ R56, R96, R99 ;  /* 0x0000006360387221 */ /* 0x000fe20000010000 */
[----:B------:R-:W1:Y:S01]  /*12640*/  LDSM.16.MT88.4 R84, [R118+0xcc00] ;  /* 0x00cc00007654783b */ /* 0x000e620000004200 */
[----:B------:R-:W-:Y:S01]  /*12650*/  FADD.FTZ R152, R152, R151 ;  /* 0x0000009798987221 */ /* 0x000fe20000010000 */
[----:B------:R-:W-:Y:S01]  /*12660*/  MOV R116, R3 ;  /* 0x0000000300747202 */ /* 0x000fe20000000f00 */
[----:B------:R-:W-:Y:S02]  /*12670*/  FADD.FTZ R56, R97, R56 ;  /* 0x0000003861387221 */ /* 0x000fe40000010000 */
[----:B------:R-:W-:Y:S02]  /*12680*/  FADD.FTZ R147, R147, R152 ;  /* 0x0000009893937221 */ /* 0x000fe40000010000 */
[----:B------:R-:W-:Y:S02]  /*12690*/  FADD.FTZ R53, R113, R56 ;  /* 0x0000003871357221 */ /* 0x000fe40000010000 */
[C---:B------:R-:W-:Y:S01]  /*126a0*/  HMMA.16816.F32.BF16 R112, R68.reuse, R108, R4 ;  /* 0x0000006c4470723c */ /* 0x040fe20000041804 */
[----:B------:R-:W3:Y:S04]  /*126b0*/  LDSM.16.MT88.4 R4, [R118+0xec00] ;  /* 0x00ec00007604783b */ /* 0x000ee80000004200 */
[----:B------:R-:W-:Y:S01]  /*126c0*/  FADD.FTZ R53, R156, R53 ;  /* 0x000000359c357221 */ /* 0x000fe20000010000 */
[C---:B------:R-:W-:Y:S05]  /*126d0*/  HMMA.16816.F32.BF16 R108, R68.reuse, R110, R8 ;  /* 0x0000006e446c723c */ /* 0x040fea0000041808 */
[----:B------:R-:W-:Y:S02]  /*126e0*/  FADD.FTZ R144, R144, R147 ;  /* 0x0000009390907221 */ /* 0x000fe40000010000 */
[----:B------:R-:W-:Y:S02]  /*126f0*/  FADD.FTZ R8, R106, R53 ;  /* 0x000000356a087221 */ /* 0x000fe40000010000 */
[C---:B------:R-:W-:Y:S03]  /*12700*/  HMMA.16816.F32.BF16 R104, R68.reuse, R100, R12 ;  /* 0x000000644468723c */ /* 0x040fe6000004180c */
        /* <DEDUP_REMOVED lines=32> */
[----:B------:R-:W-:Y:S01]  /*12910*/  MOV R117, R2 ;  /* 0x0000000200757202 */ /* 0x000fe20000000f00 */
[----:B------:R-:W-:Y:S01]  /*12920*/  FADD.FTZ R192, R57, R60 ;  /* 0x0000003c39c07221 */ /* 0x000fe20000010000 */
[----:B------:R-:W-:Y:S06]  /*12930*/  @P0 BRA `(.L_x_2914) ;  /* 0xffffffb000c00947 */ /* 0x000fec000383ffff */
.L_x_2910:
        /* <DEDUP_REMOVED lines=24> */
[----:B------:R-:W-:-:S02]  /*12ac0*/  SHF.R.S32.HI R15, RZ, 0x1f, R12 ;  /* 0x0000001fff0f7819 */ /* 0x000fc4000001140c */
[----:B------:R-:W-:Y:S01]  /*12ad0*/  LEA.HI R16, R10, R11, RZ, 0x1 ;  /* 0x0000000b0a107211 */ /* 0x000fe200078f08ff */
[----:B------:R-:W1:Y:S01]  /*12ae0*/  @P2 MUFU.RCP R6, R4 ;  /* 0x0000000400062308 */ /* 0x000e620000001000 */
[----:B------:R-:W-:Y:S02]  /*12af0*/  LEA.HI R15, R15, R12, RZ, 0x3 ;  /* 0x0000000c0f0f7211 */ /* 0x000fe400078f18ff */
[----:B------:R-:W-:Y:S02]  /*12b00*/  LEA.HI R14, R9, R0, RZ, 0x6 ;  /* 0x00000000090e7211 */ /* 0x000fe400078f30ff */
[----:B------:R-:W-:Y:S02]  /*12b10*/  LOP3.LUT R15, R15, 0xfffffff8, RZ, 0xc0, !PT ;  /* 0xfffffff80f0f7812 */ /* 0x000fe400078ec0ff */
[----:B------:R-:W-:Y:S01]  /*12b20*/  LOP3.LUT R16, R16, 0xfffffffe, RZ, 0xc0, !PT ;  /* 0xfffffffe10107812 */ /* 0x000fe200078ec0ff */
[----:B------:R-:W-:Y:S01]  /*12b30*/  @P2 MUFU.LG2 R4, R4 ;  /* 0x0000000400042308 */ /* 0x000fe20000000c00 */
[----:B------:R-:W-:-:S02]  /*12b40*/  SHF.L.U32 R14, R14, 0x2, RZ ;  /* 0x000000020e0e7819 */ /* 0x000fc400000006ff */
[----:B------:R-:W-:Y:S01]  /*12b50*/  IADD3 R15, R12, -R15, RZ ;  /* 0x8000000f0c0f7210 */ /* 0x000fe20007ffe0ff */
[----:B------:R-:W-:Y:S01]  /*12b60*/  IMAD.IADD R13, R11, 0x1, -R16 ;  /* 0x000000010b0d7824 */ /* 0x000fe200078e0a10 */
[----:B------:R-:W-:Y:S02]  /*12b70*/  LOP3.LUT R17, R10, 0xfffffff8, RZ, 0xc0, !PT ;  /* 0xfffffff80a117812 */ /* 0x000fe400078ec0ff */
[----:B------:R-:W-:Y:S02]  /*12b80*/  LOP3.LUT R14, R14, 0x3fffff00, RZ, 0xc0, !PT ;  /* 0x3fffff000e0e7812 */ /* 0x000fe400078ec0ff */
[----:B------:R-:W-:Y:S01]  /*12b90*/  LEA.HI R19, R15, R15, RZ, 0x1 ;  /* 0x0000000f0f137211 */ /* 0x000fe200078f08ff */
[C---:B-1----:R-:W-:Y:S01]  /*12ba0*/  FMUL.FTZ R115, R6.reuse, R115 ;  /* 0x0000007306737220 */ /* 0x042fe20000410000 */
[C---:B------:R-:W-:Y:S01]  /*12bb0*/  LEA.HI R12, R9.reuse, R0, RZ, 0x5 ;  /* 0x00000000090c7211 */ /* 0x040fe200078f28ff */
[C---:B------:R-:W-:Y:S01]  /*12bc0*/  FMUL.FTZ R114, R6.reuse, R114 ;  /* 0x0000007206727220 */ /* 0x040fe20000410000 */
[-C--:B------:R-:W-:Y:S01]  /*12bd0*/  LEA.HI R10, R9, R0.reuse, RZ, 0x4 ;  /* 0x00000000090a7211 */ /* 0x080fe200078f20ff */
[C---:B------:R-:W-:Y:S01]  /*12be0*/  FMUL.FTZ R111, R6.reuse, R111 ;  /* 0x0000006f066f7220 */ /* 0x040fe20000410000 */
[----:B------:R-:W-:Y:S01]  /*12bf0*/  IADD3 R9, -R17, R0, RZ ;  /* 0x0000000011097210 */ /* 0x000fe20007ffe1ff */
[C---:B------:R-:W-:Y:S01]  /*12c00*/  FMUL.FTZ R110, R6.reuse, R110 ;  /* 0x0000006e066e7220 */ /* 0x040fe20000410000 */
[----:B------:R-:W-:Y:S01]  /*12c10*/  FSETP.NE.FTZ.AND P3, PT, R5, RZ, PT ;  /* 0x000000ff0500720b */ /* 0x000fe20003f75000 */
[C---:B------:R-:W-:Y:S01]  /*12c20*/  FMUL.FTZ R107, R6.reuse, R107 ;  /* 0x0000006b066b7220 */ /* 0x040fe20000410000 */
[----:B------:R-:W-:Y:S01]  /*12c30*/  LEA R13, R13, R14, 0x5 ;  /* 0x0000000e0d0d7211 */ /* 0x000fe200078e28ff */
[C---:B------:R-:W-:Y:S01]  /*12c40*/  FMUL.FTZ R106, R6.reuse, R106 ;  /* 0x0000006a066a7220 */ /* 0x040fe20000410000 */
[----:B------:R-:W-:Y:S01]  /*12c50*/  LOP3.LUT R14, R19, 0x1fffffe, RZ, 0xc0, !PT ;  /* 0x01fffffe130e7812 */ /* 0x000fe200078ec0ff */
[C---:B------:R-:W-:Y:S01]  /*12c60*/  FMUL.FTZ R103, R6.reuse, R103 ;  /* 0x0000006706677220 */ /* 0x040fe20000410000 */
[----:B------:R-:W-:Y:S01]  /*12c70*/  SHF.R.S32.HI R10, RZ, 0x4, R10 ;  /* 0x00000004ff0a7819 */ /* 0x000fe2000001140a */
[----:B------:R-:W-:Y:S01]  /*12c80*/  FMUL.FTZ R102, R6, R102 ;  /* 0x0000006606667220 */ /* 0x000fe20000410000 */
[----:B------:R-:W-:Y:S01]  /*12c90*/  LOP3.LUT R21, R8, 0xfffffffc, RZ, 0xc0, !PT ;  /* 0xfffffffc08157812 */ /* 0x000fe200078ec0ff */
[C---:B------:R-:W-:Y:S01]  /*12ca0*/  FMUL.FTZ R99, R6.reuse, R99 ;  /* 0x0000006306637220 */ /* 0x040fe20000410000 */
[----:B------:R-:W-:Y:S01]  /*12cb0*/  LEA.HI R16, R9, R9, RZ, 0x1 ;  /* 0x0000000909107211 */ /* 0x000fe200078f08ff */
[----:B------:R-:W-:Y:S01]  /*12cc0*/  FMUL.FTZ R98, R6, R98 ;  /* 0x0000006206627220 */ /* 0x000fe20000410000 */
[----:B------:R-:W-:Y:S01]  /*12cd0*/  IADD3 R17, R15, -R14, RZ ;  /* 0x8000000e0f117210 */ /* 0x000fe20007ffe0ff */
[----:B------:R-:W-:Y:S01]  /*12ce0*/  IMAD.IADD R21, R0, 0x1, -R21 ;  /* 0x0000000100157824 */ /* 0x000fe200078e0a15 */
[----:B------:R-:W-:Y:S01]  /*12cf0*/  SHF.L.U32 R15, R10, 0x6, RZ ;  /* 0x000000060a0f7819 */ /* 0x000fe200000006ff */
[----:B------:R-:W1:Y:S01]  /*12d00*/  @P3 MUFU.RCP R7, R5 ;  /* 0x0000000500073308 */ /* 0x000e620000001000 */
[----:B------:R-:W-:Y:S01]  /*12d10*/  LOP3.LUT R10, R16, 0xfffffffe, RZ, 0xc0, !PT ;  /* 0xfffffffe100a7812 */ /* 0x000fe200078ec0ff */
[C---:B------:R-:W-:Y:S01]  /*12d20*/  FMUL.FTZ R95, R6.reuse, R95 ;  /* 0x0000005f065f7220 */ /* 0x040fe20000410000 */
[----:B------:R-:W-:Y:S01]  /*12d30*/  SHF.R.S32.HI R8, RZ, 0x5, R12 ;  /* 0x00000005ff087819 */ /* 0x000fe2000001140c */
[C---:B------:R-:W-:Y:S01]  /*12d40*/  FMUL.FTZ R94, R6.reuse, R94 ;  /* 0x0000005e065e7220 */ /* 0x040fe20000410000 */
[----:B------:R-:W-:Y:S01]  /*12d50*/  SHF.R.S32.HI R16, RZ, 0x1, R16 ;  /* 0x00000001ff107819 */ /* 0x000fe20000011410 */
[----:B------:R-:W-:Y:S01]  /*12d60*/  IMAD.IADD R10, R9, 0x1, -R10 ;  /* 0x00000001090a7824 */ /* 0x000fe200078e0a0a */
[----:B------:R-:W-:Y:S01]  /*12d70*/  SHF.R.S32.HI R19, RZ, 0x1, R19 ;  /* 0x00000001ff137819 */ /* 0x000fe20000011413 */
[----:B------:R-:W-:Y:S01]  /*12d80*/  FMUL.FTZ R91, R6, R91 ;  /* 0x0000005b065b7220 */ /* 0x000fe20000410000 */
[----:B------:R-:W-:Y:S01]  /*12d90*/  LEA R14, R8, R21, 0x8 ;  /* 0x00000015080e7211 */ /* 0x000fe200078e40ff */
[C---:B------:R-:W-:Y:S01]  /*12da0*/  FMUL.FTZ R90, R6.reuse, R90 ;  /* 0x0000005a065a7220 */ /* 0x040fe20000410000 */
[----:B------:R-:W-:Y:S01]  /*12db0*/  LOP3.LUT R15, R15, 0xc0, RZ, 0xc0, !PT ;  /* 0x000000c00f0f7812 */ /* 0x000fe200078ec0ff */
[----:B------:R-:W-:Y:S01]  /*12dc0*/  FMUL.FTZ R87, R6, R87 ;  /* 0x0000005706577220 */ /* 0x000fe20000410000 */
[----:B------:R-:W-:Y:S01]  /*12dd0*/  SHF.L.U32 R16, R16, 0x3, RZ ;  /* 0x0000000310107819 */ /* 0x000fe200000006ff */
[----:B------:R-:W-:Y:S01]  /*12de0*/  IMAD R14, R17, 0x10, R14 ;  /* 0x00000010110e7824 */ /* 0x000fe200078e020e */
[----:B------:R-:W-:Y:S01]  /*12df0*/  SHF.L.U32 R18, R19, 0x6, RZ ;  /* 0x0000000613127819 */ /* 0x000fe200000006ff */
[----:B------:R-:W-:Y:S01]  /*12e00*/  FMUL.FTZ R86, R6, R86 ;  /* 0x0000005606567220 */ /* 0x000fe20000410000 */
[----:B------:R-:W-:Y:S01]  /*12e10*/  LEA R10, R10, R13, 0x2 ;  /* 0x0000000d0a0a7211 */ /* 0x000fe200078e10ff */
[----:B-1----:R-:W-:Y:S01]  /*12e20*/  FMUL.FTZ R112, R7, R112 ;  /* 0x0000007007707220 */ /* 0x002fe20000410000 */
        /* <DEDUP_REMOVED lines=31> */
[----:B------:R-:W-:Y:S01]  /*13020*/  FMUL.FTZ R83, R6, R83 ;  /* 0x0000005306537220 */ /* 0x000fe20000410000 */
        /* <DEDUP_REMOVED lines=15> */
[----:B------:R-:W1:Y:S01]  /*13120*/  @P3 LDC R30, c[0x0][0x2e8] ;  /* 0x0000ba00ff1e3b82 */ /* 0x000e620000000800 */
[----:B------:R-:W-:Y:S01]  /*13130*/  IADD3 R13, R14, R7, RZ ;  /* 0x000000070e0d7210 */ /* 0x000fe20007ffe0ff */
[----:B------:R-:W-:Y:S01]  /*13140*/  STS.64 [R14+0x400], R114 ;  /* 0x000400720e007388 */ /* 0x000fe20000000a00 */
[----:B------:R-:W-:Y:S01]  /*13150*/  IADD3 R7, R7, R6, RZ ;  /* 0x0000000607077210 */ /* 0x000fe20007ffe0ff */
[----:B------:R-:W2:Y:S01]  /*13160*/  @P3 MUFU.LG2 R5, R5 ;  /* 0x0000000500053308 */ /* 0x000ea20000000c00 */
[----:B------:R-:W-:Y:S01]  /*13170*/  LEA R10, R10, UR4, 0x2 ;  /* 0x000000040a0a7c11 */ /* 0x000fe2000f8e10ff */
[----:B------:R-:W-:Y:S01]  /*13180*/  STS.64 [R6], R108 ;  /* 0x0000006c06007388 */ /* 0x000fe20000000a00 */
[----:B------:R-:W-:Y:S01]  /*13190*/  LOP3.LUT R31, R12, 0xffffffe0, RZ, 0xc0, !PT ;  /* 0xffffffe00c1f7812 */ /* 0x000fe200078ec0ff */
[----:B------:R-:W3:Y:S01]  /*131a0*/  S2UR UR4, SR_CTAID.Z ;  /* 0x00000000000479c3 */ /* 0x000ee20000002700 */
[----:B-----5:R-:W-:Y:S01]  /*131b0*/  SHF.L.U32 R12, R29, 0x6, RZ ;  /* 0x000000061d0c7819 */ /* 0x020fe200000006ff */
[----:B------:R-:W-:Y:S02]  /*131c0*/  STS.64 [R6+0x400], R110 ;  /* 0x0004006e06007388 */ /* 0x000fe40000000a00 */
[----:B------:R-:W-:-:S02]  /*131d0*/  IMAD.IADD R31, R0, 0x1, -R31 ;  /* 0x00000001001f7824 */ /* 0x000fc400078e0a1f */
[----:B------:R-:W-:Y:S01]  /*131e0*/  STS.64 [R13], R104 ;  /* 0x000000680d007388 */ /* 0x000fe20000000a00 */
[----:B------:R-:W-:Y:S02]  /*131f0*/  IMAD.MOV.U32 R0, RZ, RZ, -0x800000 ;  /* 0xff800000ff007424 */ /* 0x000fe400078e00ff */
[----:B------:R-:W-:Y:S01]  /*13200*/  LOP3.LUT P0, RZ, R31, 0x3, RZ, 0xc0, !PT ;  /* 0x000000031fff7812 */ /* 0x000fe2000780c0ff */
        /* <DEDUP_REMOVED lines=19> */
[----:B-----5:R-:W5:Y:S08]  /*13340*/  LDC.64 R14, c[0x0][0x2c0] ;  /* 0x0000b000ff0e7b82 */ /* 0x020f700000000a00 */
[----:B------:R-:W-:Y:S08]  /*13350*/  BAR.SYNC.DEFER_BLOCKING 0x0 ;  /* 0x0000000000007b1d */ /* 0x000ff00000010000 */
[----:B----4-:R-:W4:Y:S01]  /*13360*/  LDC R6, c[0x0][0x270] ;  /* 0x00009c00ff067b82 */ /* 0x010f220000000800 */
[----:B--2---:R-:W-:-:S04]  /*13370*/  SHF.R.S32.HI R13, RZ, 0x1f, R8 ;  /* 0x0000001fff0d7819 */ /* 0x004fc80000011408 */
[----:B------:R-:W-:-:S03]  /*13380*/  LEA.HI R13, R13, R8, RZ, 0x2 ;  /* 0x000000080d0d7211 */ /* 0x000fc600078f10ff */
[----:B---3--:R-:W2:Y:S01]  /*13390*/  @P2 LDC R7, c[0x0][0x2e8] ;  /* 0x0000ba00ff072b82 */ /* 0x008ea20000000800 */
[----:B------:R3:W1:Y:S01]  /*133a0*/  LDS.128 R24, [R10+0x1800] ;  /* 0x001800000a187984 */ /* 0x0006620000000c00 */
[----:B------:R-:W-:-:S03]  /*133b0*/  LOP3.LUT R13, R13, 0xffffffc, RZ, 0xc0, !PT ;  /* 0x0ffffffc0d0d7812 */ /* 0x000fc600078ec0ff */
[----:B------:R3:W2:Y:S01]  /*133c0*/  LDS.128 R20, [R10+0x3800] ;  /* 0x003800000a147984 */ /* 0x0006a20000000c00 */
[----:B------:R-:W-:Y:S02]  /*133d0*/  IADD3 R13, R8, -R13, RZ ;  /* 0x8000000d080d7210 */ /* 0x000fe40007ffe0ff */
[----:B------:R-:W-:Y:S01]  /*133e0*/  MOV R8, 0xff800000 ;  /* 0xff80000000087802 */ /* 0x000fe20000000f00 */
[----:B------:R3:W3:Y:S01]  /*133f0*/  LDS.128 R16, [R10+0x5800] ;  /* 0x005800000a107984 */ /* 0x0006e20000000c00 */
[----:B------:R-:W-:Y:S02]  /*13400*/  LEA R31, R13, R186, 0x4 ;  /* 0x000000ba0d1f7211 */ /* 0x000fe400078e20ff */
[----:B------:R-:W-:Y:S01]  /*13410*/  IADD3 R13, -R183, RZ, RZ ;  /* 0x000000ffb70d7210 */ /* 0x000fe20007ffe1ff */
[----:B-----5:R-:W-:Y:S02]  /*13420*/  IMAD R183, R28, R14, R183 ;  /* 0x0000000e1cb77224 */ /* 0x020fe400078e02b7 */
[----:B------:R-:W-:Y:S01]  /*13430*/  @P3 FMUL.FTZ R14, R5, 0.69314718246459960938 ;  /* 0x3f317218050e3820 */ /* 0x000fe20000410000 */
[----:B------:R-:W-:Y:S01]  /*13440*/  @P2 FMUL.FTZ R5, R4, 0.69314718246459960938 ;  /* 0x3f31721804052820 */ /* 0x000fe20000410000 */
[----:B------:R-:W-:Y:S01]  /*13450*/  SHF.L.U32 R4, R9, 0x2, RZ ;  /* 0x0000000209047819 */ /* 0x000fe200000006ff */
[----:B----4-:R-:W-:-:S02]  /*13460*/  IMAD R13, R6, R13, UR4 ;  /* 0x00000004060d7e24 */ /* 0x010fc4000f8e020d */
[----:B-1----:R-:W-:Y:S02]  /*13470*/  @P3 FFMA.FTZ R0, R3, R30, R14 ;  /* 0x0000001e03003223 */ /* 0x002fe4000001000e */
[----:B------:R-:W-:Y:S02]  /*13480*/  IMAD R13, R183, R6, R13 ;  /* 0x00000006b70d7224 */ /* 0x000fe400078e020d */
[----:B--2---:R-:W-:Y:S01]  /*13490*/  @P2 FFMA.FTZ R8, R2, R7, R5 ;  /* 0x0000000702082223 */ /* 0x004fe20000010005 */
[----:B------:R-:W-:Y:S01]  /*134a0*/  SHF.R.S32.HI R5, RZ, 0x1f, R4 ;  /* 0x0000001fff057819 */ /* 0x000fe20000011404 */
[----:B------:R-:W-:Y:S01]  /*134b0*/  IMAD R12, R13, R15, R12 ;  /* 0x0000000f0d0c7224 */ /* 0x000fe200078e020c */
[----:B---3--:R-:W-:Y:S06]  /*134c0*/  @P0 BRA `(.L_x_2916) ;  /* 0x00000000002c0947 */ /* 0x008fec0003800000 */
        /* <DEDUP_REMOVED lines=11> */
.L_x_2916:
[----:B------:R-:W-:Y:S05]  /*13580*/  BSYNC B0 ;  /* 0x0000000000007941 */ /* 0x000fea0003800000 */
.L_x_2915:
[----:B------:R-:W-:Y:S01]  /*13590*/  ULDC UR4, c[0x0][0x2dc] ;  /* 0x0000b70000047ab9 */ /* 0x000fe20000000800 */
[----:B------:R2:W3:Y:S01]  /*135a0*/  LDS.128 R32, [R10] ;  /* 0x000000000a207984 */ /* 0x0004e20000000c00 */
[----:B-1----:R-:W-:Y:S01]  /*135b0*/  IMAD R0, R12, UR4, RZ ;  /* 0x000000040c007c24 */ /* 0x002fe2000f8e02ff */
[C---:B------:R-:W-:Y:S01]  /*135c0*/  ISETP.GE.AND P1, PT, R11.reuse, R172, PT ;  /* 0x000000ac0b00720c */ /* 0x040fe20003f26270 */
[C---:B------:R-:W-:Y:S01]  /*135d0*/  IMAD.WIDE R2, R11.reuse, 0x60, R4 ;  /* 0x000000600b027825 */ /* 0x040fe200078e0204 */
[----:B------:R2:W1:Y:S01]  /*135e0*/  LDS.128 R28, [R10+0x2000] ;  /* 0x002000000a1c7984 */ /* 0x0004620000000c00 */
[----:B------:R-:W-:Y:S01]  /*135f0*/  ULDC.64 UR4, c[0x0][0x288] ;  /* 0x0000a20000047ab9 */ /* 0x000fe20000000a00 */
[----:B------:R-:W-:Y:S01]  /*13600*/  BSSY B0, `(.L_x_2917) ;  /* 0x0000017000007945 */ /* 0x000fe20003800000 */
[----:B------:R-:W-:Y:S01]  /*13610*/  VIADD R7, R11, 0x10 ;  /* 0x000000100b077836 */ /* 0x000fe20000000000 */
[----:B------:R2:W4:Y:S01]  /*13620*/  LDS.128 R12, [R10+0x4000] ;  /* 0x004000000a0c7984 */ /* 0x0005220000000c00 */
        /* <DEDUP_REMOVED lines=17> */
[----:B----4-:R1:W-:Y:S04]  /*13740*/  @!P0 STG.E.128 desc[UR12][R6.64+0x100], R12 ;  /* 0x0001000c06008986 */ /* 0x0103e8000c101d0c */
[----:B---3--:R1:W-:Y:S04]  /*13750*/  @!P2 STG.E.64 desc[UR12][R6.64], R32 ;  /* 0x000000200600a986 */ /* 0x0083e8000c101b0c */
[----:B------:R1:W-:Y:S02]  /*13760*/  @!P2 STG.E.64 desc[UR12][R6.64+0x8], R34 ;  /* 0x000008220600a986 */ /* 0x0003e4000c101b0c */
.L_x_2918:
[----:B------:R-:W-:Y:S05]  /*13770*/  BSYNC B0 ;  /* 0x0000000000007941 */ /* 0x000fea0003800000 */
.L_x_2917:
[----:B-1-3--:R1:W3:Y:S01]  /*13780*/  LDS.128 R32, [R10+0x800] ;  /* 0x000800000a207984 */ /* 0x00a2e20000000c00 */
[----:B------:R-:W-:Y:S03]  /*13790*/  BSSY B0, `(.L_x_2919) ;  /* 0x000000b000007945 */ /* 0x000fe60003800000 */
[----:B------:R1:W1:Y:S04]  /*137a0*/  LDS.128 R28, [R10+0x2800] ;  /* 0x002800000a1c7984 */ /* 0x0002680000000c00 */
[----:B----4-:R4:W1:Y:S01]  /*137b0*/  LDS.128 R12, [R10+0x4800] ;  /* 0x004800000a0c7984 */ /* 0x0108620000000c00 */
        /* <DEDUP_REMOVED lines=8> */
.L_x_2920:
[----:B------:R-:W-:Y:S05]  /*13840*/  BSYNC B0 ;  /* 0x0000000000007941 */ /* 0x000fea0003800000 */
.L_x_2919:
        /* <DEDUP_REMOVED lines=12> */
.L_x_2922:
[----:B------:R-:W-:Y:S05]  /*13910*/  BSYNC B0 ;  /* 0x0000000000007941 */ /* 0x000fea0003800000 */
.L_x_2921:
        /* <DEDUP_REMOVED lines=8> */
[----:B------:R-:W-:Y:S01]  /*139a0*/  STG.E.128 desc[UR12][R6.64+0x4900], R16 ;  /* 0x0049001006007986 */ /* 0x000fe2000c101d0c */
[----:B------:R-:W-:Y:S05]  /*139b0*/  EXIT ;  /* 0x000000000000794d */ /* 0x000fea0003800000 */
.L_x_2923:
        /* <DEDUP_REMOVED lines=12> */
.L_x_6467:


//--------------------- .text._ZN5flash24flash_fwd_splitkv_kernelI23Flash_fwd_kernel_traitsILi96ELi64ELi128ELi4ELb0ELb0EN7cutlass10bfloat16_tE19Flash_kernel_traitsILi96ELi64ELi128ELi4ES3_EELb1ELb0ELb0ELb0ELb1ELb0ELb1ELb1EEEvNS_16Flash_fwd_paramsE --------------------------
	.section	.text._ZN5flash24flash_fwd_splitkv_kernelI23Flash_fwd_kernel_traitsILi96ELi64ELi128ELi4ELb0ELb0EN7cutlass10bfloat16_tE19Flash_kernel_traitsILi96ELi64ELi128ELi4ES3_EELb1ELb0ELb0ELb0ELb1ELb0ELb1ELb1EEEvNS_16Flash_fwd_paramsE,"ax",@progbits
	.align	128
        .global         _ZN5flash24flash_fwd_splitkv_kernelI23Flash_fwd_kernel_traitsILi96ELi64ELi128ELi4ELb0ELb0EN7cutlass10bfloat16_tE19Flash_kernel_traitsILi96ELi64ELi128ELi4ES3_EELb1ELb0ELb0ELb0ELb1ELb0ELb1ELb1EEEvNS_16Flash_fwd_paramsE
        .type           _ZN5flash24flash_fwd_splitkv_kernelI23Flash_fwd_kernel_traitsILi96ELi64ELi128ELi4ELb0ELb0EN7cutlass10bfloat16_tE19Flash_kernel_traitsILi96ELi64ELi128ELi4ES3_EELb1ELb0ELb0ELb0ELb1ELb0ELb1ELb1EEEvNS_16Flash_fwd_paramsE,@function
        .size           _ZN5flash24flash_fwd_splitkv_kernelI23Flash_fwd_kernel_traitsILi96ELi64ELi128ELi4ELb0ELb0EN7cutlass10bfloat16_tE19Flash_kernel_traitsILi96ELi64ELi128ELi4ES3_EELb1ELb0ELb0ELb0ELb1ELb0ELb1ELb1EEEvNS_16Flash_fwd_paramsE,(.L_x_6468 - _ZN5flash24flash_fwd_splitkv_kernelI23Flash_fwd_kernel_traitsILi96ELi64ELi128ELi4ELb0ELb0EN7cutlass10bfloat16_tE19Flash_kernel_traitsILi96ELi64ELi128ELi4ES3_EELb1ELb0ELb0ELb0ELb1ELb0ELb1ELb1EEEvNS_16Flash_fwd_paramsE)
        .other          _ZN5flash24flash_fwd_splitkv_kernelI23Flash_fwd_kernel_traitsILi96ELi64ELi128ELi4ELb0ELb0EN7cutlass10bfloat16_tE19Flash_kernel_traitsILi96ELi64ELi128ELi4ES3_EELb1ELb0ELb0ELb0ELb1ELb0ELb1ELb1EEEvNS_16Flash_fwd_paramsE,@"STO_CUDA_ENTRY STV_DEFAULT"
_ZN5flash24flash_fwd_splitkv_kernelI23Flash_fwd_kernel_traitsILi96ELi64ELi128ELi4ELb0ELb0EN7cutlass10bfloat16_tE19Flash_kernel_traitsILi96ELi64ELi128ELi4ES3_EELb1ELb0ELb0ELb0ELb1ELb0ELb1ELb1EEEvNS_16Flash_fwd_paramsE:
.text._ZN5flash24flash_fwd_splitkv_kernelI23Flash_fwd_kernel_traitsILi96ELi64ELi128ELi4ELb0ELb0EN7cutlass10bfloat16_tE19Flash_kernel_traitsILi96ELi64ELi128ELi4ES3_EELb1ELb0ELb0ELb0ELb1ELb0ELb1ELb1EEEvNS_16Flash_fwd_paramsE:
[----:B------:R-:W-:Y:S08]  /*0000*/  LDC R1, c[0x0][0x28] ;  /* 0x00000a00ff017b82 */ /* 0x000ff00000000800 */
[----:B------:R-:W1:Y:S01]  /*0010*/  LDC R5, c[0x0][0x270] ;  /* 0x00009c00ff057b82 */ /* 0x000e620000000800 */
[----:B------:R-:W2:Y:S01]  /*0020*/  S2R R146, SR_CTAID.Z ;  /* 0x0000000000927919 */ /* 0x000ea20000002700 */
[----:B------:R-:W-:Y:S01]  /*0030*/  MOV R2, RZ ;  /* 0x000000ff00027202 */ /* 0x000fe20000000f00 */
[----:B------:R-:W-:Y:S01]  /*0040*/  ULDC.64 UR6, c[0x0][0x208] ;  /* 0x0000820000067ab9 */ /* 0x000fe20000000a00 */
[----:B------:R-:W-:Y:S01]  /*0050*/  MOV R25, 0xffffffff ;  /* 0xffffffff00197802 */ /* 0x000fe20000000f00 */
[----:B------:R-:W-:-:S03]  /*0060*/  ULDC.64 UR8, c[0x0][0x300] ;  /* 0x0000c00000087ab9 */ /* 0x000fc60000000a00 */
        /* <DEDUP_REMOVED lines=19> */
[----:B------:R-:W1:Y:S03]  /*01a0*/  LDC.64 R2, c[0x0][0x2f8] ;  /* 0x0000be00ff027b82 */ /* 0x000e660000000a00 */
[----:B------:R-:W-:-:S05]  /*01b0*/  ISETP.GE.U32.AND P2, PT, R0, R5, PT ;  /* 0x000000050000720c */ /* 0x000fca0003f46070 */
[----:B------:R-:W4:Y:S08]  /*01c0*/  LDC.U8 R0, c[0x0][0x3c2] ;  /* 0x0000f080ff007b82 */ /* 0x000f300000000000 */
[----:B------:R-:W-:Y:S01]  /*01d0*/  @P2 VIADD R153, R153, 0x1 ;  /* 0x0000000199992836 */ /* 0x000fe20000000000 */
[----:B------:R-:W-:-:S05]  /*01e0*/  @!P1 LOP3.LUT R153, RZ, R5, RZ, 0x33, !PT ;  /* 0x00000005ff999212 */ /* 0x000fca00078e33ff */
[C---:B--2---:R-:W-:Y:S02]  /*01f0*/  IMAD.WIDE R8, R153.reuse, 0x4, R6 ;  /* 0x0000000499087825 */ /* 0x044fe400078e0206 */
[----:B------:R-:W2:Y:S03]  /*0200*/  LDC.64 R6, c[0x0][0x2f8] ;  /* 0x0000be00ff067b82 */ /* 0x000ea60000000a00 */
[----:B------:R-:W2:Y:S04]  /*0210*/  @P0 LDG.E R25, desc[UR6][R8.64] ;  /* 0x0000000608190981 */ /* 0x000ea8000c1e1900 */
[----:B------:R-:W2:Y:S01]  /*0220*/  @P0 LDG.E R4, desc[UR6][R8.64+0x4] ;  /* 0x0000040608040981 */ /* 0x000ea2000c1e1900 */
[----:B----4-:R-:W-:Y:S01]  /*0230*/  ISETP.NE.AND P1, PT, R0, RZ, PT ;  /* 0x000000ff0000720c */ /* 0x010fe20003f25270 */
[----:B------:R-:W-:Y:S01]  /*0240*/  IMAD.MOV.U32 R13, RZ, RZ, -0x1 ;  /* 0xffffffffff0d7424 */ /* 0x000fe200078e00ff */
[----:B-1----:R-:W-:Y:S01]  /*0250*/  ISETP.EQ.U32.AND P2, PT, R2, RZ, PT ;  /* 0x000000ff0200720c */ /* 0x002fe20003f42070 */
[----:B---3--:R-:W-:Y:S01]  /*0260*/  IMAD.WIDE R148, R153, 0x4, R148 ;  /* 0x0000000499947825 */ /* 0x008fe200078e0294 */
[----:B------:R-:W-:-:S02]  /*0270*/  ISETP.NE.U32.AND P5, PT, RZ, UR8, PT ;  /* 0x00000008ff007c0c */ /* 0x000fc4000bfa5070 */
[----:B------:R-:W-:Y:S02]  /*0280*/  ISETP.EQ.OR.EX P2, PT, R3, RZ, !P1, P2 ;  /* 0x000000ff0300720c */ /* 0x000fe40004f42720 */
[----:B------:R-:W-:Y:S02]  /*0290*/  ISETP.NE.AND.EX P5, PT, RZ, UR9, PT, P5 ;  /* 0x00000009ff007c0c */ /* 0x000fe4000bfa5350 */
[----:B------:R-:W-:Y:S01]  /*02a0*/  MOV R12, RZ ;  /* 0x000000ff000c7202 */ /* 0x000fe20000000f00 */
[----:B--2---:R-:W-:-:S08]  /*02b0*/  IMAD.WIDE R6, R153, 0x4, R6 ;  /* 0x0000000499067825 */ /* 0x004fd000078e0206 */
[----:B------:R1:W5:Y:S04]  /*02c0*/  @!P2 LDG.E R13, desc[UR6][R6.64] ;  /* 0x00000006060da981 */ /* 0x000368000c1e1900 */
[----:B------:R1:W5:Y:S01]  /*02d0*/  @P5 LDG.E R12, desc[UR6][R148.64] ;  /* 0x00000006940c5981 */ /* 0x000362000c1e1900 */
[----:B------:R-:W2:Y:S01]  /*02e0*/  S2R R27, SR_CTAID.X ;  /* 0x00000000001b7919 */ /* 0x000ea20000002500 */
[----:B------:R-:W3:Y:S01]  /*02f0*/  S2R R0, SR_CTAID.Y ;  /* 0x0000000000007919 */ /* 0x000ee20000002600 */
[----:B------:R-:W4:Y:S01]  /*0300*/  S2R R63, SR_TID.X ;  /* 0x00000000003f7919 */ /* 0x000f220000002100 */
[----:B------:R-:W-:-:S06]  /*0310*/  @P0 IMAD.IADD R151, R4, 0x1, -R25 ;  /* 0x0000000104970824 */ /* 0x000fcc00078e0a19 */
[----:B------:R-:W1:Y:S01]  /*0320*/  @!P0 LDC R151, c[0x0][0x2c4] ;  /* 0x0000b100ff978b82 */ /* 0x000e620000000800 */
[----:B------:R-:W-:Y:S02]  /*0330*/  ISETP.NE.U32.AND P0, PT, R2, RZ, PT ;  /* 0x000000ff0200720c */ /* 0x000fe40003f05070 */
[----:B------:R-:W-:Y:S02]  /*0340*/  IADD3 R2, -R153, RZ, RZ ;  /* 0x000000ff99027210 */ /* 0x000fe40007ffe1ff */
[----:B------:R-:W-:-:S03]  /*0350*/  ISETP.NE.AND.EX P0, PT, R3, RZ, PT, P0 ;  /* 0x000000ff0300720c */ /* 0x000fc60003f05300 */
[----:B------:R-:W-:-:S10]  /*0360*/  IMAD R146, R5, R2, R146 ;  /* 0x0000000205927224 */ /* 0x000fd400078e0292 */
[----:B--234-:R-:W-:Y:S05]  /*0370*/  @!P0 BRA `(.L_x_2924) ;  /* 0x0000000000108947 */ /* 0x01cfea0003800000 */
[----:B------:R-:W2:Y:S02]  /*0380*/  @P1 LDG.E R2, desc[UR6][R6.64+0x4] ;  /* 0x0000040606021981 */ /* 0x000ea4000c1e1900 */
[----:B--2--5:R-:W-:-:S06]  /*0390*/  @P1 IADD3 R75, R2, -R13, RZ ;  /* 0x8000000d024b1210 */ /* 0x024fcc0007ffe0ff */
[----:B------:R3:W5:Y:S01]  /*03a0*/  @!P1 LDG.E R75, desc[UR6][R6.64] ;  /* 0x00000006064b9981 */ /* 0x000762000c1e1900 */
[----:B------:R-:W-:Y:S05]  /*03b0*/  BRA `(.L_x_2925) ;  /* 0x0000000000047947 */ /* 0x000fea0003800000 */
.L_x_2924:
[----:B------:R-:W2:Y:S02]  /*03c0*/  LDC R75, c[0x0][0x2c8] ;  /* 0x0000b200ff4b7b82 */ /* 0x000ea40000000800 */
.L_x_2925:
[----:B------:R-:W4:Y:S02]  /*03d0*/  LDC.64 R2, c[0x0][0x308] ;  /* 0x0000c200ff027b82 */ /* 0x000f240000000a00 */
[----:B----4-:R-:W-:-:S04]  /*03e0*/  ISETP.NE.U32.AND P3, PT, R2, RZ, PT ;  /* 0x000000ff0200720c */ /* 0x010fc80003f65070 */
[----:B------:R-:W-:-:S13]  /*03f0*/  ISETP.NE.AND.EX P3, PT, R3, RZ, PT, P3 ;  /* 0x000000ff0300720c */ /* 0x000fda0003f65330 */
[----:B------:R-:W4:Y:S02]  /*0400*/  @P3 LDC.64 R2, c[0x0][0x308] ;  /* 0x0000c200ff023b82 */ /* 0x000f240000000a00 */
[----:B----4-:R-:W-:-:S05]  /*0410*/  @P3 IMAD.WIDE R2, R153, 0x4, R2 ;  /* 0x0000000499023825 */ /* 0x010fca00078e0202 */
[----:B------:R4:W5:Y:S01]  /*0420*/  @P3 LDG.E R9, desc[UR6][R2.64] ;  /* 0x0000000602093981 */ /* 0x000962000c1e1900 */
[----:B------:R-:W-:-:S05]  /*0430*/  IMAD.SHL.U32 R66, R27, 0x40, RZ ;  /* 0x000000401b427824 */ /* 0x000fca00078e00ff */
[----:B-1----:R-:W-:-:S13]  /*0440*/  ISETP.GT.AND P0, PT, R151, R66, PT ;  /* 0x000000429700720c */ /* 0x002fda0003f04270 */
[----:B------:R-:W-:Y:S05]  /*0450*/  @!P0 EXIT ;  /* 0x000000000000894d */ /* 0x000fea0003800000 */
[----:B---3--:R-:W1:Y:S01]  /*0460*/  LDC R6, c[0x0][0x10] ;  /* 0x00000400ff067b82 */ /* 0x008e620000000800 */
[--C-:B--2--5:R-:W-:Y:S02]  /*0470*/  IMAD.IADD R75, R75, 0x1, -R12.reuse ;  /* 0x000000014b4b7824 */ /* 0x124fe400078e0a0c */
[----:B------:R-:W-:-:S05]  /*0480*/  @P3 IMAD.IADD R64, R9, 0x1, -R12 ;  /* 0x0000000109403824 */ /* 0x000fca00078e0a0c */
[----:B----4-:R-:W2:Y:S08]  /*0490*/  LDC R2, c[0x0][0x2c8] ;  /* 0x0000b200ff027b82 */ /* 0x010eb00000000800 */
[----:B------:R-:W3:Y:S01]  /*04a0*/  LDC R7, c[0x0][0x398] ;  /* 0x0000e600ff077b82 */ /* 0x000ee20000000800 */
[-C--:B-1----:R-:W-:Y:S02]  /*04b0*/  IABS R10, R6.reuse ;  /* 0x00000006000a7213 */ /* 0x082fe40000000000 */
[----:B------:R-:W-:-:S02]  /*04c0*/  IABS R11, R6 ;  /* 0x00000006000b7213 */ /* 0x000fc40000000000 */
[----:B------:R-:W1:Y:S03]  /*04d0*/  I2F.RP R4, R10 ;  /* 0x0000000a00047306 */ /* 0x000e660000209400 */
[----:B------:R-:W-:Y:S02]  /*04e0*/  IMAD.MOV R11, RZ, RZ, -R11 ;  /* 0x000000ffff0b7224 */ /* 0x000fe400078e0a0b */
[----:B--2---:R-:W-:-:S05]  /*04f0*/  VIADD R2, R2, 0x7f ;  /* 0x0000007f02027836 */ /* 0x004fca0000000000 */
[----:B------:R-:W-:-:S04]  /*0500*/  SHF.R.S32.HI R15, RZ, 0x1f, R2 ;  /* 0x0000001fff0f7819 */ /* 0x000fc80000011402 */
[----:B------:R-:W-:Y:S01]  /*0510*/  LEA.HI R15, R15, R2, RZ, 0x7 ;  /* 0x000000020f0f7211 */ /* 0x000fe200078f38ff */
[----:B-1----:R-:W1:Y:S03]  /*0520*/  MUFU.RCP R16, R4 ;  /* 0x0000000400107308 */ /* 0x002e660000001000 */
[----:B------:R-:W-:-:S05]  /*0530*/  LEA.HI.SX32 R15, R15, R6, 0x19 ;  /* 0x000000060f0f7211 */ /* 0x000fca00078fcaff */
        /* <DEDUP_REMOVED lines=11> */
[----:B------:R-:W1:Y:S02]  /*05f0*/  @!P3 LDC.64 R2, c[0x0][0x318] ;  /* 0x0000c600ff02bb82 */ /* 0x000e640000000a00 */
[----:B------:R-:W-:-:S05]  /*0600*/  IMAD R11, R8, R11, R4 ;  /* 0x0000000b080b7224 */ /* 0x000fca00078e0204 */
[----:B------:R-:W-:Y:S01]  /*0610*/  ISETP.GT.U32.AND P1, PT, R10, R11, PT ;  /* 0x0000000b0a00720c */ /* 0x000fe20003f24070 */
[----:B------:R-:W2:-:S12]  /*0620*/  @!P3 LDC R4, c[0x0][0x2cc] ;  /* 0x0000b300ff04bb82 */ /* 0x000e980000000800 */
[----:B------:R-:W-:Y:S02]  /*0630*/  @!P1 IMAD.IADD R11, R11, 0x1, -R10 ;  /* 0x000000010b0b9824 */ /* 0x000fe400078e0a0a */
[----:B------:R-:W-:Y:S01]  /*0640*/  @!P1 VIADD R8, R8, 0x1 ;  /* 0x0000000108089836 */ /* 0x000fe20000000000 */
[----:B------:R-:W-:Y:S02]  /*0650*/  ISETP.NE.AND P1, PT, R6, RZ, PT ;  /* 0x000000ff0600720c */ /* 0x000fe40003f25270 */
[----:B-1----:R-:W-:Y:S02]  /*0660*/  @!P3 ISETP.NE.U32.AND P2, PT, R2, RZ, PT ;  /* 0x000000ff0200b20c */ /* 0x002fe40003f45070 */
[----:B------:R-:W-:Y:S02]  /*0670*/  ISETP.GE.U32.AND P4, PT, R11, R10, PT ;  /* 0x0000000a0b00720c */ /* 0x000fe40003f86070 */
[----:B------:R-:W-:Y:S02]  /*0680*/  @!P3 ISETP.NE.AND.EX P2, PT, R3, RZ, PT, P2 ;  /* 0x000000ff0300b20c */ /* 0x000fe40003f45320 */
[----:B------:R-:W-:-:S02]  /*0690*/  IADD3 R2, -R151, 0xbf, R66 ;  /* 0x000000bf97027810 */ /* 0x000fc40007ffe142 */
[----:B--2---:R-:W-:-:S05]  /*06a0*/  @!P3 SEL R4, R4, RZ, P2 ;  /* 0x000000ff0404b207 */ /* 0x004fca0001000000 */
[----:B------:R-:W-:Y:S02]  /*06b0*/  @!P3 IMAD.IADD R64, R75, 0x1, R4 ;  /* 0x000000014b40b824 */ /* 0x000fe400078e0204 */
[----:B------:R-:W-:Y:S02]  /*06c0*/  @P4 VIADD R8, R8, 0x1 ;  /* 0x0000000108084836 */ /* 0x000fe40000000000 */
[----:B------:R-:W-:Y:S01]  /*06d0*/  VIADD R3, R64, 0x7f ;  /* 0x0000007f40037836 */ /* 0x000fe20000000000 */
[----:B---3--:R-:W-:Y:S01]  /*06e0*/  IADD3 R7, R2, R7, R64 ;  /* 0x0000000702077210 */ /* 0x008fe20007ffe040 */
[----:B------:R-:W-:Y:S01]  /*06f0*/  @!P0 IMAD.MOV R8, RZ, RZ, -R8 ;  /* 0x000000ffff088224 */ /* 0x000fe200078e0a08 */
[----:B------:R-:W-:Y:S02]  /*0700*/  @!P1 LOP3.LUT R8, RZ, R6, RZ, 0x33, !PT ;  /* 0x00000006ff089212 */ /* 0x000fe400078e33ff */
[----:B------:R-:W-:Y:S02]  /*0710*/  SHF.R.S32.HI R4, RZ, 0x1f, R3 ;  /* 0x0000001fff047819 */ /* 0x000fe40000011403 */
[----:B------:R-:W-:Y:S01]  /*0720*/  SHF.R.S32.HI R2, RZ, 0x1f, R7 ;  /* 0x0000001fff027819 */ /* 0x000fe20000011407 */
[----:B------:R-:W-:Y:S01]  /*0730*/  IMAD R150, R8, R0, RZ ;  /* 0x0000000008967224 */ /* 0x000fe200078e02ff */
[----:B------:R-:W-:-:S02]  /*0740*/  LEA.HI R4, R4, R3, RZ, 0x7 ;  /* 0x0000000304047211 */ /* 0x000fc400078f38ff */
[----:B------:R-:W-:Y:S02]  /*0750*/  LEA.HI R2, R2, R7, RZ, 0x7 ;  /* 0x0000000702027211 */ /* 0x000fe400078f38ff */
[----:B------:R-:W-:Y:S02]  /*0760*/  SHF.R.S32.HI R3, RZ, 0x7, R4 ;  /* 0x00000007ff037819 */ /* 0x000fe40000011404 */
[----:B------:R-:W-:Y:S02]  /*0770*/  SHF.R.S32.HI R2, RZ, 0x7, R2 ;  /* 0x00000007ff027819 */ /* 0x000fe40000011402 */
[----:B------:R-:W-:-:S04]  /*0780*/  VIADDMNMX R3, R150, R8, R3, PT ;  /* 0x0000000896037246 */ /* 0x000fc80003800103 */
[----:B------:R-:W-:-:S04]  /*0790*/  VIMNMX R55, R3, R2, PT ;  /* 0x0000000203377248 */ /* 0x000fc80003fe0100 */
[----:B------:R-:W-:-:S13]  /*07a0*/  ISETP.GE.AND P0, PT, R150, R55, PT ;  /* 0x000000379600720c */ /* 0x000fda0003f06270 */
[----:B------:R-:W-:Y:S05]  /*07b0*/  @!P0 BRA `(.L_x_2926) ;  /* 0x0000000000f08947 */ /* 0x000fea0003800000 */
[----:B------:R-:W1:Y:S01]  /*07c0*/  LDC.64 R2, c[0x0][0x2c0] ;  /* 0x0000b000ff027b82 */ /* 0x000e620000000a00 */
[----:B------:R-:W-:Y:S01]  /*07d0*/  SHF.R.S32.HI R6, RZ, 0x1f, R63 ;  /* 0x0000001fff067819 */ /* 0x000fe2000001143f */
[----:B------:R-:W-:Y:S01]  /*07e0*/  ULDC UR4, c[0x0][0x2dc] ;  /* 0x0000b70000047ab9 */ /* 0x000fe20000000800 */
        /* <DEDUP_REMOVED lines=9> */
[----:B------:R-:W-:Y:S01]  /*0880*/  SHF.R.S32.HI R3, RZ, 0x3, R6 ;  /* 0x00000003ff037819 */ /* 0x000fe20000011406 */
[----:B------:R-:W-:Y:S02]  /*0890*/  IMAD.IADD R66, R151, 0x1, -R66 ;  /* 0x0000000197427824 */ /* 0x000fe400078e0a42 */
        /* <DEDUP_REMOVED lines=46> */
.L_x_2926:
        /* <DEDUP_REMOVED lines=11> */
[----:B------:R-:W-:Y:S02]  /*0c30*/  ISETP.NE.AND.EX P0, PT, RZ, UR5, PT, P0 ;  /* 0x00000005ff007c0c */ /* 0x000fe4000bf05300 */
[----:B------:R-:W-:-:S11]  /*0c40*/  SHF.R.S32.HI R11, RZ, 0x1f, R153 ;  /* 0x0000001fff0b7819 */ /* 0x000fd60000011499 */
        /* <DEDUP_REMOVED lines=11> */
.L_x_2927:
[----:B------:R-:W-:Y:S05]  /*0d00*/  @!P2 BRA `(.L_x_2928) ;  /* 0x000000040040a947 */ /* 0x000fea0003800000 */
[----:B------:R-:W2:Y:S01]  /*0d10*/  LDC R13, c[0x0][0x380] ;  /* 0x0000e000ff0d7b82 */ /* 0x000ea20000000800 */
[----:B------:R-:W-:Y:S01]  /*0d20*/  LEA R0, R55, 0xffffff80, 0x7 ;  /* 0xffffff8037007811 */ /* 0x000fe200078e38ff */
[----:B------:R-:W-:Y:S01]  /*0d30*/  ULDC.64 UR4, c[0x0][0x230] ;  /* 0x00008c0000047ab9 */ /* 0x000fe20000000a00 */
[----:B------:R-:W-:-:S05]  /*0d40*/  MOV R8, RZ ;  /* 0x000000ff00087202 */ /* 0x000fca0000000f00 */
[----:B------:R-:W3:Y:S01]  /*0d50*/  LDC.64 R158, c[0x0][0x248] ;  /* 0x00009200ff9e7b82 */ /* 0x000ee20000000a00 */
        /* <DEDUP_REMOVED lines=25> */
[----:B------:R2:W4:Y:S01]  /*0ef0*/  LDG.E R6, desc[UR6][R6.64] ;  /* 0x0000000606067981 */ /* 0x000522000c1e1900 */
[----:B-1----:R-:W-:Y:S01]  /*0f00*/  IABS R4, R3 ;  /* 0x0000000300047213 */ /* 0x002fe20000000000 */
[----:B------:R-:W-:-:S03]  /*0f10*/  IMAD.MOV R21, RZ, RZ, -R21 ;  /* 0x000000ffff157224 */ /* 0x000fc600078e0a15 */
[----:B------:R-:W1:Y:S01]  /*0f20*/  I2F.RP R10, R4 ;  /* 0x00000004000a7306 */ /* 0x000e620000209400 */
[----:B------:R-:W-:-:S05]  /*0f30*/  IMAD R21, R13, R21, R0 ;  /* 0x000000150d157224 */ /* 0x000fca00078e0200 */
[----:B------:R-:W-:Y:S02]  /*0f40*/  SHF.R.S32.HI R17, RZ, 0x1f, R21 ;  /* 0x0000001fff117819 */ /* 0x000fe40000011415 */
[----:B-1---5:R-:W1:Y:S02]  /*0f50*/  MUFU.RCP R9, R10 ;  /* 0x0000000a00097308 */ /* 0x022e640000001000 */
[----:B-1----:R-:W-:-:S06]  /*0f60*/  IADD3 R9, R9, 0xffffffe, RZ ;  /* 0x0ffffffe09097810 */ /* 0x002fcc0007ffe0ff */
[----:B------:R-:W1:Y:S02]  /*0f70*/  F2I.FTZ.U32.TRUNC.NTZ R9, R9 ;  /* 0x0000000900097305 */ /* 0x000e64000021f000 */
[----:B-1----:R-:W-:-:S04]  /*0f80*/  IMAD.MOV R2, RZ, RZ, -R9 ;  /* 0x000000ffff027224 */ /* 0x002fc800078e0a09 */
[----:B------:R-:W-:Y:S01]  /*0f90*/  IMAD R5, R2, R4, RZ ;  /* 0x0000000402057224 */ /* 0x000fe200078e02ff */
[----:B------:R-:W-:-:S03]  /*0fa0*/  IABS R2, R146 ;  /* 0x0000009200027213 */ /* 0x000fc60000000000 */
[----:B------:R-:W-:-:S04]  /*0fb0*/  IMAD.HI.U32 R8, R9, R5, R8 ;  /* 0x0000000509087227 */ /* 0x000fc800078e0008 */
[----:B--2---:R-:W-:-:S04]  /*0fc0*/  IMAD.MOV.U32 R7, RZ, RZ, R2 ;  /* 0x000000ffff077224 */ /* 0x004fc800078e0002 */
        /* <DEDUP_REMOVED lines=15> */
[----:B----4-:R-:W-:Y:S01]  /*10c0*/  SHF.R.S32.HI R7, RZ, 0x1f, R6 ;  /* 0x0000001fff077819 */ /* 0x010fe20000011406 */
[----:B------:R-:W-:-:S04]  /*10d0*/  IMAD.WIDE.U32 R12, R6, UR4, RZ ;  /* 0x00000004060c7c25 */ /* 0x000fc8000f8e00ff */
[C---:B------:R-:W-:Y:S02]  /*10e0*/  IMAD R9, R7.reuse, UR4, RZ ;  /* 0x0000000407097c24 */ /* 0x040fe4000f8e02ff */
[----:B-1----:R-:W-:Y:S02]  /*10f0*/  IMAD R7, R7, R4, RZ ;  /* 0x0000000407077224 */ /* 0x002fe400078e02ff */
[C---:B------:R-:W-:Y:S01]  /*1100*/  IMAD R8, R6.reuse, UR5, R9 ;  /* 0x0000000506087c24 */ /* 0x040fe2000f8e0209 */
[----:B------:R-:W-:Y:S01]  /*1110*/  ULDC.64 UR4, c[0x0][0x260] ;  /* 0x0000980000047ab9 */ /* 0x000fe20000000a00 */
[----:B------:R-:W-:Y:S02]  /*1120*/  IMAD R5, R6, R5, R7 ;  /* 0x0000000506057224 */ /* 0x000fe400078e0207 */
[----:B------:R-:W-:Y:S01]  /*1130*/  IMAD R9, R3, UR4, RZ ;  /* 0x0000000403097c24 */ /* 0x000fe2000f8e02ff */
[----:B------:R-:W-:Y:S01]  /*1140*/  IADD3 R13, R13, R8, RZ ;  /* 0x000000080d0d7210 */ /* 0x000fe20007ffe0ff */
[----:B---3--:R-:W-:-:S02]  /*1150*/  IMAD R8, R17, R158, RZ ;  /* 0x0000009e11087224 */ /* 0x008fc400078e02ff */
[----:B------:R-:W-:-:S04]  /*1160*/  IMAD.WIDE.U32 R6, R6, R4, RZ ;  /* 0x0000000406067225 */ /* 0x000fc800078e00ff */
[C---:B------:R-:W-:Y:S01]  /*1170*/  IMAD R8, R21.reuse, R159, R8 ;  /* 0x0000009f15087224 */ /* 0x040fe200078e0208 */
[----:B------:R-:W-:Y:S01]  /*1180*/  MOV R10, R6 ;  /* 0x00000006000a7202 */ /* 0x000fe20000000f00 */
[----:B------:R-:W-:-:S04]  /*1190*/  IMAD.WIDE.U32 R12, R21, R158, R12 ;  /* 0x0000009e150c7225 */ /* 0x000fc800078e000c */
[----:B------:R-:W-:Y:S02]  /*11a0*/  IMAD.IADD R13, R13, 0x1, R8 ;  /* 0x000000010d0d7824 */ /* 0x000fe400078e0208 */
[C---:B------:R-:W-:Y:S02]  /*11b0*/  IMAD R9, R2.reuse, UR5, R9 ;  /* 0x0000000502097c24 */ /* 0x040fe4000f8e0209 */
[----:B------:R-:W-:-:S04]  /*11c0*/  IMAD.WIDE.U32 R12, R2, UR4, R12 ;  /* 0x00000004020c7c25 */ /* 0x000fc8000f8e000c */
[----:B------:R-:W-:Y:S01]  /*11d0*/  IMAD.IADD R23, R7, 0x1, R5 ;  /* 0x0000000107177824 */ /* 0x000fe200078e0205 */
[----:B------:R-:W-:Y:S02]  /*11e0*/  IADD3 R13, R13, R9, RZ ;  /* 0x000000090d0d7210 */ /* 0x000fe40007ffe0ff */
[----:B------:R-:W-:Y:S01]  /*11f0*/  MOV R8, R12 ;  /* 0x0000000c00087202 */ /* 0x000fe20000000f00 */
[----:B------:R-:W-:Y:S06]  /*1200*/  BRA `(.L_x_2929) ;  /* 0x0000000400487947 */ /* 0x000fec0003800000 */
.L_x_2928:
[----:B------:R-:W1:Y:S01]  /*1210*/  LDC R15, c[0x0][0x278] ;  /* 0x00009e00ff0f7b82 */ /* 0x000e620000000800 */
[----:B------:R-:W-:-:S13]  /*1220*/  ISETP.NE.AND P4, PT, R13, -0x1, PT ;  /* 0xffffffff0d00780c */ /* 0x000fda0003f85270 */
        /* <DEDUP_REMOVED lines=14> */
[----:B------:R-:W-:Y:S02]  /*1310*/  IMAD.HI.U32 R14, R5, R2, RZ ;  /* 0x00000002050e7227 */ /* 0x000fe400078e00ff */
[----:B------:R-:W3:Y:S02]  /*1320*/  LDC.64 R4, c[0x0][0x260] ;  /* 0x00009800ff047b82 */ /* 0x000ee40000000a00 */
[----:B------:R-:W-:-:S04]  /*1330*/  IMAD.MOV R0, RZ, RZ, -R14 ;  /* 0x000000ffff007224 */ /* 0x000fc800078e0a0e */
[----:B------:R-:W-:-:S05]  /*1340*/  IMAD R0, R3, R0, R2 ;  /* 0x0000000003007224 */ /* 0x000fca00078e0202 */
[----:B------:R-:W-:-:S13]  /*1350*/  ISETP.GT.U32.AND P0, PT, R3, R0, PT ;  /* 0x000000000300720c */ /* 0x000fda0003f04070 */
[-C--:B------:R-:W-:Y:S02]  /*1360*/  @!P0 IADD3 R0, R0, -R3.reuse, RZ ;  /* 0x8000000300008210 */ /* 0x080fe40007ffe0ff */
[----:B------:R-:W-:Y:S02]  /*1370*/  @!P0 IADD3 R14, R14, 0x1, RZ ;  /* 0x000000010e0e8810 */ /* 0x000fe40007ffe0ff */
[----:B------:R-:W-:Y:S01]  /*1380*/  ISETP.GE.U32.AND P3, PT, R0, R3, PT ;  /* 0x000000030000720c */ /* 0x000fe20003f66070 */
[----:B--2---:R-:W-:Y:S01]  /*1390*/  @P4 IMAD R3, R18, R159, RZ ;  /* 0x0000009f12034224 */ /* 0x004fe200078e02ff */
[----:B------:R-:W-:Y:S01]  /*13a0*/  LOP3.LUT R0, R146, R15, RZ, 0x3c, !PT ;  /* 0x0000000f92007212 */ /* 0x000fe200078e3cff */
[----:B------:R-:W-:Y:S01]  /*13b0*/  @P4 IMAD.WIDE.U32 R18, R18, R158, RZ ;  /* 0x0000009e12124225 */ /* 0x000fe200078e00ff */
[----:B------:R-:W-:Y:S02]  /*13c0*/  ISETP.NE.AND P0, PT, R15, RZ, PT ;  /* 0x000000ff0f00720c */ /* 0x000fe40003f05270 */
[----:B------:R-:W-:-:S02]  /*13d0*/  ISETP.GE.AND P1, PT, R0, RZ, PT ;  /* 0x000000ff0000720c */ /* 0x000fc40003f26270 */
[----:B------:R-:W-:Y:S02]  /*13e0*/  LEA R0, R55, 0xffffff80, 0x7 ;  /* 0xffffff8037007811 */ /* 0x000fe400078e38ff */
[----:B------:R-:W-:Y:S02]  /*13f0*/  @P4 IADD3 R3, R19, R3, RZ ;  /* 0x0000000313034210 */ /* 0x000fe40007ffe0ff */
[----:B------:R-:W-:Y:S01]  /*1400*/  SHF.R.S32.HI R17, RZ, 0x1f, R0 ;  /* 0x0000001fff117819 */ /* 0x000fe20000011400 */
[----:B------:R-:W-:Y:S01]  /*1410*/  @P3 VIADD R14, R14, 0x1 ;  /* 0x000000010e0e3836 */ /* 0x000fe20000000000 */
[----:B------:R-:W-:-:S05]  /*1420*/  @P4 MOV R8, R18 ;  /* 0x0000001200084202 */ /* 0x000fca0000000f00 */
[----:B------:R-:W-:Y:S01]  /*1430*/  @!P1 IMAD.MOV R14, RZ, RZ, -R14 ;  /* 0x000000ffff0e9224 */ /* 0x000fe200078e0a0e */
[----:B-1-3--:R-:W-:Y:S06]  /*1440*/  @P4 BRA `(.L_x_2930) ;  /* 0x0000000000344947 */ /* 0x00afec0003800000 */
        /* <DEDUP_REMOVED lines=13> */
.L_x_2930:
        /* <DEDUP_REMOVED lines=8> */
[----:B------:R-:W-:Y:S01]  /*15a0*/  @P4 IMAD.WIDE.U32 R20, R13, R6, RZ ;  /* 0x000000060d144225 */ /* 0x000fe200078e00ff */
[----:B------:R-:W-:-:S03]  /*15b0*/  IADD3 R19, R19, R2, RZ ;  /* 0x0000000213137210 */ /* 0x000fc60007ffe0ff */
[----:B------:R-:W-:Y:S01]  /*15c0*/  IMAD R2, R3, R4, RZ ;  /* 0x0000000403027224 */ /* 0x000fe200078e02ff */
[----:B------:R-:W-:Y:S01]  /*15d0*/  @P4 MOV R10, R20 ;  /* 0x00000014000a4202 */ /* 0x000fe20000000f00 */
[----:B------:R-:W-:-:S04]  /*15e0*/  IMAD.WIDE.U32 R18, R14, R4, R18 ;  /* 0x000000040e127225 */ /* 0x000fc800078e0012 */
[----:B------:R-:W-:Y:S01]  /*15f0*/  IMAD R2, R14, R5, R2 ;  /* 0x000000050e027224 */ /* 0x000fe200078e0202 */
[----:B------:R-:W-:Y:S01]  /*1600*/  MOV R8, R18 ;  /* 0x0000001200087202 */ /* 0x000fe20000000f00 */
[----:B------:R-:W-:Y:S01]  /*1610*/  @P4 IMAD R23, R13, R7, R21 ;  /* 0x000000070d174224 */ /* 0x000fe200078e0215 */
[----:B------:R-:W-:Y:S02]  /*1620*/  MOV R21, R0 ;  /* 0x0000000000157202 */ /* 0x000fe40000000f00 */
[----:B------:R-:W-:Y:S02]  /*1630*/  IADD3 R13, R19, R2, RZ ;  /* 0x00000002130d7210 */ /* 0x000fe40007ffe0ff */
[----:B------:R-:W-:Y:S01]  /*1640*/  MOV R2, R14 ;  /* 0x0000000e00027202 */ /* 0x000fe20000000f00 */
        /* <DEDUP_REMOVED lines=14> */
.L_x_2929:
[----:B-----5:R1:W5:Y:S01]  /*1730*/  @P5 LDG.E R9, desc[UR6][R148.64] ;  /* 0x0000000694095981 */ /* 0x020362000c1e1900 */
[----:B------:R-:W-:Y:S01]  /*1740*/  ISETP.NE.AND P0, PT, R25, -0x1, PT ;  /* 0xffffffff1900780c */ /* 0x000fe20003f05270 */
[----:B------:R-:W2:Y:S01]  /*1750*/  LDC.64 R4, c[0x0][0x240] ;  /* 0x00009000ff047b82 */ /* 0x000ea20000000a00 */
[----:B------:R-:W-:Y:S01]  /*1760*/  SHF.R.S32.HI R12, RZ, 0x1f, R63 ;  /* 0x0000001fff0c7819 */ /* 0x000fe2000001143f */
[----:B------:R-:W-:Y:S01]  /*1770*/  ULDC.64 UR4, c[0x0][0x268] ;  /* 0x00009a0000047ab9 */ /* 0x000fe20000000a00 */
[----:B------:R-:W-:Y:S01]  /*1780*/  IMAD.MOV.U32 R51, RZ, RZ, 0x10 ;  /* 0x00000010ff337424 */ /* 0x000fe200078e00ff */
[C---:B------:R-:W-:Y:S01]  /*1790*/  SHF.L.U64.HI R61, R158.reuse, 0x5, R159 ;  /* 0x000000059e3d7819 */ /* 0x040fe2000001029f */
[----:B------:R-:W-:Y:S01]  /*17a0*/  IMAD.SHL.U32 R62, R158, 0x20, RZ ;  /* 0x000000209e3e7824 */ /* 0x000fe200078e00ff */
[CC--:B------:R-:W-:Y:S02]  /*17b0*/  LEA.HI R20, R12.reuse, R63.reuse, RZ, 0x3 ;  /* 0x0000003f0c147211 */ /* 0x0c0fe400078f18ff */
[----:B------:R-:W-:Y:S01]  /*17c0*/  LEA.HI R29, R12, R63, RZ, 0x2 ;  /* 0x0000003f0c1d7211 */ /* 0x000fe200078f10ff */
[----:B------:R-:W3:Y:S01]  /*17d0*/  LDC.64 R156, c[0x0][0x250] ;  /* 0x00009400ff9c7b82 */ /* 0x000ee20000000a00 */
[----:B------:R-:W-:-:S02]  /*17e0*/  SHF.R.S32.HI R31, RZ, 0x3, R20 ;  /* 0x00000003ff1f7819 */ /* 0x000fc40000011414 */
[----:B------:R-:W-:Y:S02]  /*17f0*/  SHF.R.S32.HI R144, RZ, 0x2, R29 ;  /* 0x00000002ff907819 */ /* 0x000fe4000001141d */
[----:B------:R-:W-:Y:S02]  /*1800*/  LEA.HI R18, R20, R31, RZ, 0x1 ;  /* 0x0000001f14127211 */ /* 0x000fe400078f08ff */
[C---:B------:R-:W-:Y:S01]  /*1810*/  LOP3.LUT R16, R29.reuse, 0xfffffffc, RZ, 0xc0, !PT ;  /* 0xfffffffc1d107812 */ /* 0x040fe200078ec0ff */
[----:B------:R-:W4:Y:S01]  /*1820*/  @!P0 LDC.64 R6, c[0x0][0x228] ;  /* 0x00008a00ff068b82 */ /* 0x000f220000000a00 */
[----:B------:R-:W-:Y:S02]  /*1830*/  LOP3.LUT R18, R18, 0xfffffffe, RZ, 0xc0, !PT ;  /* 0xfffffffe12127812 */ /* 0x000fe400078ec0ff */
[----:B------:R-:W-:Y:S02]  /*1840*/  LEA.HI R29, R29, R144, RZ, 0x1 ;  /* 0x000000901d1d7211 */ /* 0x000fe400078f08ff */
[-C--:B------:R-:W-:Y:S01]  /*1850*/  LEA.HI R72, R12, R63.reuse, RZ, 0x4 ;  /* 0x0000003f0c487211 */ /* 0x080fe200078f20ff */
[----:B------:R-:W-:Y:S01]  /*1860*/  IMAD.IADD R71, R31, 0x1, -R18 ;  /* 0x000000011f477824 */ /* 0x000fe200078e0a12 */
[----:B------:R-:W-:Y:S01]  /*1870*/  LOP3.LUT R20, R20, 0xfffffff8, RZ, 0xc0, !PT ;  /* 0xfffffff814147812 */ /* 0x000fe200078ec0ff */
[----:B--2---:R-:W-:Y:S01]  /*1880*/  @P0 IMAD.WIDE.U32 R14, R25, R4, RZ ;  /* 0x00000004190e0225 */ /* 0x004fe200078e00ff */
[----:B------:R-:W-:Y:S01]  /*1890*/  LEA.HI R19, R12, R63, RZ, 0x5 ;  /* 0x0000003f0c137211 */ /* 0x000fe200078f28ff */
[----:B------:R-:W2:Y:S01]  /*18a0*/  LDC R82, c[0x0][0x2e0] ;  /* 0x0000b800ff527b82 */ /* 0x000ea20000000800 */
[----:B------:R-:W-:Y:S01]  /*18b0*/  LOP3.LUT R29, R29, 0x7fffffe, RZ, 0xc0, !PT ;  /* 0x07fffffe1d1d7812 */ /* 0x000fe200078ec0ff */
[----:B------:R-:W-:Y:S01]  /*18c0*/  @P0 IMAD R25, R25, R5, R15 ;  /* 0x0000000519190224 */ /* 0x000fe200078e020f */
[----:B------:R-:W-:Y:S01]  /*18d0*/  LOP3.LUT R72, R72, 0xfffffff0, RZ, 0xc0, !PT ;  /* 0xfffffff048487812 */ /* 0x000fe200078ec0ff */
[----:B------:R-:W-:Y:S01]  /*18e0*/  IMAD.SHL.U32 R31, R31, 0x40, RZ ;  /* 0x000000401f1f7824 */ /* 0x000fe200078e00ff */
[----:B------:R-:W-:Y:S01]  /*18f0*/  SHF.R.S32.HI R19, RZ, 0x5, R19 ;  /* 0x00000005ff137819 */ /* 0x000fe20000011413 */
[C---:B------:R-:W-:Y:S01]  /*1900*/  IMAD.IADD R15, R63.reuse, 0x1, -R16 ;  /* 0x000000013f0f7824 */ /* 0x040fe200078e0a10 */
[----:B------:R-:W-:Y:S01]  /*1910*/  SHF.R.S32.HI R145, RZ, 0x1f, R144 ;  /* 0x0000001fff917819 */ /* 0x000fe20000011490 */
[----:B------:R-:W-:Y:S01]  /*1920*/  IMAD.IADD R69, R63, 0x1, -R20 ;  /* 0x000000013f457824 */ /* 0x000fe200078e0a14 */
[----:B------:R-:W-:Y:S01]  /*1930*/  LOP3.LUT R31, R31, 0xc0, RZ, 0xc0, !PT ;  /* 0x000000c01f1f7812 */ /* 0x000fe200078ec0ff */
[----:B------:R-:W-:Y:S01]  /*1940*/  IMAD.SHL.U32 R18, R15, 0x8, RZ ;  /* 0x000000080f127824 */ /* 0x000fe200078e00ff */
[----:B---3--:R-:W-:Y:S01]  /*1950*/  SHF.L.U64.HI R68, R156, 0x5, R157 ;  /* 0x000000059c447819 */ /* 0x008fe2000001029d */
[----:B------:R-:W-:Y:S01]  /*1960*/  IMAD.IADD R20, R144, 0x1, -R29 ;  /* 0x0000000190147824 */ /* 0x000fe200078e0a1d */
[----:B------:R-:W-:Y:S01]  /*1970*/  LEA.HI R65, R69, R69, RZ, 0x1 ;  /* 0x0000004545417211 */ /* 0x000fe200078f08ff */
[-C--:B----4-:R-:W-:Y:S01]  /*1980*/  @!P0 IMAD R16, R11, R6.reuse, RZ ;  /* 0x000000060b108224 */ /* 0x090fe200078e02ff */
[----:B------:R-:W-:Y:S01]  /*1990*/  LOP3.LUT R29, R31, 0x18, R18, 0xf8, !PT ;  /* 0x000000181f1d7812 */ /* 0x000fe200078ef812 */
[----:B------:R-:W-:Y:S01]  /*19a0*/  @!P0 IMAD.WIDE.U32 R32, R153, R6, RZ ;  /* 0x0000000699208225 */ /* 0x000fe200078e00ff */
[----:B------:R-:W-:-:S03]  /*19b0*/  SHF.R.U32.HI R6, RZ, 0x3, R31 ;  /* 0x00000003ff067819 */ /* 0x000fc6000001161f */
[----:B------:R-:W-:Y:S01]  /*19c0*/  @!P0 IMAD R7, R153, R7, R16 ;  /* 0x0000000799078224 */ /* 0x000fe200078e0210 */
[----:B------:R-:W-:Y:S01]  /*19d0*/  LOP3.LUT R29, R29, R6, RZ, 0x3c, !PT ;  /* 0x000000061d1d7212 */ /* 0x000fe200078e3cff */
[----:B------:R-:W-:Y:S01]  /*19e0*/  @!P0 IMAD.MOV.U32 R14, RZ, RZ, R32 ;  /* 0x000000ffff0e8224 */ /* 0x000fe200078e0020 */
[----:B------:R-:W-:Y:S01]  /*19f0*/  LOP3.LUT R6, R65, 0xfffffffe, RZ, 0xc0, !PT ;  /* 0xfffffffe41067812 */ /* 0x000fe200078ec0ff */
[----:B------:R-:W-:Y:S01]  /*1a00*/  IMAD.IADD R72, R63, 0x1, -R72 ;  /* 0x000000013f487824 */ /* 0x000fe200078e0a48 */
[----:B--2---:R-:W-:Y:S01]  /*1a10*/  LEA.HI R82, R82, R82, RZ, 0x1 ;  /* 0x0000005252527211 */ /* 0x004fe200078f08ff */
[----:B------:R-:W-:Y:S01]  /*1a20*/  IMAD R20, R19, 0x8, R20 ;  /* 0x0000000813147824 */ /* 0x000fe200078e0214 */
[----:B------:R-:W-:Y:S01]  /*1a30*/  SHF.R.S32.HI R19, RZ, 0x1f, R18 ;  /* 0x0000001fff137819 */ /* 0x000fe20000011412 */
[----:B------:R-:W-:Y:S01]  /*1a40*/  @!P0 IMAD.IADD R25, R33, 0x1, R7 ;  /* 0x0000000121198824 */ /* 0x000fe200078e0207 */
[----:B------:R-:W-:Y:S01]  /*1a50*/  IADD3 R24, P0, R18, R14, RZ ;  /* 0x0000000e12187210 */ /* 0x000fe20007f1e0ff */
[----:B------:R-:W-:Y:S01]  /*1a60*/  IMAD.WIDE R26, R27, 0x40, R144 ;  /* 0x000000401b1a7825 */ /* 0x000fe200078e0290 */
[----:B------:R-:W-:-:S02]  /*1a70*/  LEA.HI R73, R72, R72, RZ, 0x1 ;  /* 0x0000004848497211 */ /* 0x000fc400078f08ff */
[----:B------:R-:W-:Y:S01]  /*1a80*/  IADD3.X R25, R19, R25, RZ, P0, !PT ;  /* 0x0000001913197210 */ /* 0x000fe200007fe4ff */
[----:B------:R-:W-:Y:S01]  /*1a90*/  IMAD.IADD R69, R69, 0x1, -R6 ;  /* 0x0000000145457824 */ /* 0x000fe200078e0a06 */
[--C-:B------:R-:W-:Y:S01]  /*1aa0*/  SHF.R.S32.HI R70, RZ, 0x1, R73.reuse ;  /* 0x00000001ff467819 */ /* 0x100fe20000011449 */
[----:B------:R-:W-:Y:S01]  /*1ab0*/  IMAD R6, R27, R4, RZ ;  /* 0x000000041b067224 */ /* 0x000fe200078e02ff */
[----:B------:R-:W-:Y:S01]  /*1ac0*/  SHF.R.S32.HI R7, RZ, 0x1f, R73 ;  /* 0x0000001fff077819 */ /* 0x000fe20000011449 */
[----:B------:R-:W-:Y:S01]  /*1ad0*/  IMAD R27, R3, UR4, RZ ;  /* 0x00000004031b7c24 */ /* 0x000fe2000f8e02ff */
[----:B------:R-:W-:Y:S01]  /*1ae0*/  IADD3 R22, P0, R18, R10, RZ ;  /* 0x0000000a12167210 */ /* 0x000fe20007f1e0ff */
[----:B------:R-:W-:Y:S01]  /*1af0*/  IMAD.WIDE.U32 R24, R26, R4, R24 ;  /* 0x000000041a187225 */ /* 0x000fe200078e0018 */
[----:B------:R-:W-:Y:S02]  /*1b00*/  LEA.HI R7, R7, R70, RZ, 0x2 ;  /* 0x0000004607077211 */ /* 0x000fe400078f10ff */
[----:B------:R-:W-:Y:S01]  /*1b10*/  SHF.R.S32.HI R4, RZ, 0x1f, R146 ;  /* 0x0000001fff047819 */ /* 0x000fe20000011492 */
[----:B------:R-:W-:Y:S01]  /*1b20*/  IMAD.X R23, R19, 0x1, R23, P0 ;  /* 0x0000000113177824 */ /* 0x000fe200000e0617 */
[----:B------:R-:W-:Y:S01]  /*1b30*/  IADD3 R162, P0, R144, R21, RZ ;  /* 0x0000001590a27210 */ /* 0x000fe20007f1e0ff */
[----:B------:R-:W-:Y:S01]  /*1b40*/  IMAD.U32 R141, R20, 0x20, R29 ;  /* 0x00000020148d7824 */ /* 0x000fe200078e001d */
[----:B------:R-:W-:Y:S01]  /*1b50*/  LOP3.LUT R7, R7, 0xfffffffc, RZ, 0xc0, !PT ;  /* 0xfffffffc07077812 */ /* 0x000fe200078ec0ff */
[C---:B------:R-:W-:Y:S01]  /*1b60*/  IMAD R20, R2.reuse, UR5, R27 ;  /* 0x0000000502147c24 */ /* 0x040fe2000f8e021b */
[----:B------:R-:W-:Y:S01]  /*1b70*/  SHF.R.S32.HI R79, RZ, 0x1, R82 ;  /* 0x00000001ff4f7819 */ /* 0x000fe20000011452 */
[----:B------:R-:W-:Y:S01]  /*1b80*/  IMAD.WIDE.U32 R22, R2, UR4, R22 ;  /* 0x0000000402167c25 */ /* 0x000fe2000f8e0016 */
[----:B------:R-:W-:Y:S01]  /*1b90*/  ULDC.64 UR4, c[0x0][0x258] ;  /* 0x0000960000047ab9 */ /* 0x000fe20000000a00 */
[----:B------:R-:W-:-:S02]  /*1ba0*/  IADD3 R70, R70, -R7, RZ ;  /* 0x8000000746467210 */ /* 0x000fc40007ffe0ff */
[----:B------:R-:W-:Y:S01]  /*1bb0*/  IMAD R5, R26, R5, R6 ;  /* 0x000000051a057224 */ /* 0x000fe200078e0206 */
[----:B------:R-:W-:Y:S01]  /*1bc0*/  SHF.R.S32.HI R65, RZ, 0x1, R65 ;  /* 0x00000001ff417819 */ /* 0x000fe20000011441 */
[----:B------:R-:W-:Y:S01]  /*1bd0*/  IMAD.X R17, R145, 0x1, R17, P0 ;  /* 0x0000000191117824 */ /* 0x000fe200000e0611 */
[----:B------:R-:W-:Y:S01]  /*1be0*/  IADD3 R164, P0, R18, R8, RZ ;  /* 0x0000000812a47210 */ /* 0x000fe20007f1e0ff */
[----:B------:R-:W-:Y:S01]  /*1bf0*/  IMAD R7, R4, UR4, RZ ;  /* 0x0000000404077c24 */ /* 0x000fe2000f8e02ff */
[----:B------:R-:W-:Y:S01]  /*1c00*/  SHF.R.S32.HI R4, RZ, 0x1f, R75 ;  /* 0x0000001fff047819 */ /* 0x000fe2000001144b */
[----:B------:R-:W-:Y:S01]  /*1c10*/  IMAD.IADD R25, R25, 0x1, R5 ;  /* 0x0000000119197824 */ /* 0x000fe200078e0205 */
[----:B------:R-:W-:Y:S01]  /*1c20*/  IADD3.X R165, R19, R13, RZ, P0, !PT ;  /* 0x0000000d13a57210 */ /* 0x000fe200007fe4ff */
[----:B------:R-:W-:Y:S01]  /*1c30*/  IMAD R5, R17, R156, RZ ;  /* 0x0000009c11057224 */ /* 0x000fe200078e02ff */
[----:B------:R-:W-:Y:S01]  /*1c40*/  LEA.HI R17, R4, R75, RZ, 0x7 ;  /* 0x0000004b04117211 */ /* 0x000fe200078f38ff */
[----:B------:R-:W-:Y:S01]  /*1c50*/  IMAD.SHL.U32 R15, R15, 0x4, RZ ;  /* 0x000000040f0f7824 */ /* 0x000fe200078e00ff */
[----:B------:R-:W-:Y:S01]  /*1c60*/  LOP3.LUT P1, RZ, R70, 0x2, RZ, 0xc0, !PT ;  /* 0x0000000246ff7812 */ /* 0x000fe2000782c0ff */
[----:B------:R-:W-:Y:S01]  /*1c70*/  IMAD.IADD R21, R23, 0x1, R20 ;  /* 0x0000000117157824 */ /* 0x000fe200078e0214 */
[----:B------:R-:W-:Y:S01]  /*1c80*/  SHF.R.S32.HI R17, RZ, 0x7, R17 ;  /* 0x00000007ff117819 */ /* 0x000fe20000011411 */
[----:B------:R-:W-:Y:S01]  /*1c90*/  IMAD R80, R144, R79, R15 ;  /* 0x0000004f90507224 */ /* 0x000fe200078e020f */
[----:B------:R-:W-:Y:S01]  /*1ca0*/  SEL R51, R51, 0xfffffff0, !P1 ;  /* 0xfffffff033337807 */ /* 0x000fe20004800000 */
[----:B------:R-:W-:Y:S01]  /*1cb0*/  IMAD.MOV.U32 R20, RZ, RZ, R22 ;  /* 0x000000ffff147224 */ /* 0x000fe200078e0016 */
[----:B------:R-:W-:Y:S01]  /*1cc0*/  VIMNMX R88, R150, R17, !PT ;  /* 0x0000001196587248 */ /* 0x000fe20007fe0100 */
[----:B------:R-:W-:Y:S01]  /*1cd0*/  IMAD R4, R145, R158, RZ ;  /* 0x0000009e91047224 */ /* 0x000fe200078e02ff */
[----:B------:R-:W-:Y:S01]  /*1ce0*/  SHF.R.S32.HI R77, RZ, 0x1f, R80 ;  /* 0x0000001fff4d7819 */ /* 0x000fe20000011450 */
[----:B------:R-:W-:Y:S01]  /*1cf0*/  IMAD R7, R146, UR5, R7 ;  /* 0x0000000592077c24 */ /* 0x000fe2000f8e0207 */
[----:B------:R-:W-:Y:S01]  /*1d00*/  ISETP.GT.AND P0, PT, R55, R88, PT ;  /* 0x000000583700720c */ /* 0x000fe20003f04270 */
[----:B------:R-:W-:-:S02]  /*1d10*/  IMAD R5, R162, R157, R5 ;  /* 0x0000009da2057224 */ /* 0x000fc400078e0205 */
[----:B------:R-:W-:Y:S02]  /*1d20*/  IMAD.IADD R78, R15, 0x1, R80 ;  /* 0x000000010f4e7824 */ /* 0x000fe400078e0250 */
[----:B------:R-:W-:-:S03]  /*1d30*/  IMAD.WIDE.U32 R146, R146, UR4, R24 ;  /* 0x0000000492927c25 */ /* 0x000fc6000f8e0018 */
[----:B------:R-:W-:Y:S01]  /*1d40*/  SHF.R.S32.HI R76, RZ, 0x1f, R78 ;  /* 0x0000001fff4c7819 */ /* 0x000fe2000001144e */
[----:B------:R-:W-:-:S04]  /*1d50*/  IMAD.WIDE.U32 R162, R162, R156, R20 ;  /* 0x0000009ca2a27225 */ /* 0x000fc800078e0014 */
[C---:B------:R-:W-:Y:S02]  /*1d60*/  IMAD R13, R144.reuse, R159, R4 ;  /* 0x0000009f900d7224 */ /* 0x040fe400078e0204 */
[----:B------:R-:W-:-:S04]  /*1d70*/  IMAD.WIDE.U32 R164, R144, R158, R164 ;  /* 0x0000009e90a47225 */ /* 0x000fc800078e00a4 */
[----:B------:R-:W-:Y:S02]  /*1d80*/  IMAD.SHL.U32 R67, R156, 0x20, RZ ;  /* 0x000000209c437824 */ /* 0x000fe400078e00ff */
[----:B------:R-:W-:Y:S02]  /*1d90*/  IMAD.SHL.U32 R81, R79, 0x20, RZ ;  /* 0x000000204f517824 */ /* 0x000fe400078e00ff */
[----:B------:R-:W-:Y:S02]  /*1da0*/  IMAD.IADD R60, R165, 0x1, R13 ;  /* 0x00000001a53c7824 */ /* 0x000fe400078e020d */
[----:B------:R-:W-:Y:S02]  /*1db0*/  IMAD.IADD R74, R147, 0x1, R7 ;  /* 0x00000001934a7824 */ /* 0x000fe400078e0207 */
[----:B------:R-:W-:Y:S02]  /*1dc0*/  IMAD.IADD R54, R163, 0x1, R5 ;  /* 0x00000001a3367824 */ /* 0x000fe400078e0205 */
[----:B------:R-:W-:Y:S01]  /*1dd0*/  @!P5 IMAD.MOV.U32 R9, RZ, RZ, RZ ;  /* 0x000000ffff09d224 */ /* 0x000fe200078e00ff */
[----:B-1----:R-:W-:Y:S06]  /*1de0*/  @!P0 BRA `(.L_x_2931) ;  /* 0x0000008000408947 */ /* 0x002fec0003800000 */
[----:B------:R-:W1:Y:S01]  /*1df0*/  LDC.64 R92, c[0x0][0x338] ;  /* 0x0000ce00ff5c7b82 */ /* 0x000e620000000a00 */
[----:B------:R-:W-:Y:S01]  /*1e00*/  ULDC.64 UR10, c[0x0][0x330] ;  /* 0x0000cc00000a7ab9 */ /* 0x000fe20000000a00 */
[----:B------:R-:W-:Y:S01]  /*1e10*/  SHF.R.S32.HI R5, RZ, 0x1f, R0 ;  /* 0x0000001fff057819 */ /* 0x000fe20000011400 */
[C---:B------:R-:W-:Y:S01]  /*1e20*/  IMAD R6, R11.reuse, UR10, RZ ;  /* 0x0000000a0b067c24 */ /* 0x040fe2000f8e02ff */
[--C-:B------:R-:W-:Y:S01]  /*1e30*/  SHF.R.S32.HI R8, RZ, 0x1f, R75.reuse ;  /* 0x0000001fff087819 */ /* 0x100fe2000001144b */
[----:B------:R-:W-:Y:S01]  /*1e40*/  ULDC.64 UR4, c[0x0][0x328] ;  /* 0x0000ca0000047ab9 */ /* 0x000fe20000000a00 */
[----:B------:R-:W-:Y:S01]  /*1e50*/  IADD3 R7, P1, P0, R0, R144, -R75 ;  /* 0x0000009000077210 */ /* 0x000fe2000783e84b */
[----:B------:R-:W-:Y:S01]  /*1e60*/  IMAD R4, R11, UR4, RZ ;  /* 0x000000040b047c24 */ /* 0x000fe2000f8e02ff */
[----:B-----5:R-:W-:Y:S01]  /*1e70*/  IADD3 R0, R9, R0, RZ ;  /* 0x0000000009007210 */ /* 0x020fe20007ffe0ff */
[----:B------:R-:W-:Y:S01]  /*1e80*/  IMAD.WIDE.U32 R12, R153, UR10, R18 ;  /* 0x0000000a990c7c25 */ /* 0x000fe2000f8e0012 */
[----:B------:R-:W-:Y:S01]  /*1e90*/  IADD3.X R5, R5, R145, ~R8, P1, P0 ;  /* 0x0000009105057210 */ /* 0x000fe20000fe0c08 */
[----:B------:R-:W-:Y:S01]  /*1ea0*/  ULDC.64 UR12, c[0x0][0x350] ;  /* 0x0000d400000c7ab9 */ /* 0x000fe20000000a00 */
[----:B------:R-:W2:Y:S01]  /*1eb0*/  LDC R87, c[0x0][0x340] ;  /* 0x0000d000ff577b82 */ /* 0x000ea20000000800 */
[C---:B------:R-:W-:Y:S01]  /*1ec0*/  IMAD R6, R153.reuse, UR11, R6 ;  /* 0x0000000b99067c24 */ /* 0x040fe2000f8e0206 */
[----:B------:R-:W-:Y:S01]  /*1ed0*/  ULDC.64 UR10, c[0x0][0x348] ;  /* 0x0000d200000a7ab9 */ /* 0x000fe20000000a00 */
[----:B------:R-:W-:Y:S01]  /*1ee0*/  IMAD.WIDE.U32 R10, R153, UR4, R18 ;  /* 0x00000004990a7c25 */ /* 0x000fe2000f8e0012 */
[----:B------:R-:W-:Y:S01]  /*1ef0*/  SHF.L.U32 R86, R79, 0x6, RZ ;  /* 0x000000064f567819 */ /* 0x000fe200000006ff */
[----:B------:R-:W-:Y:S01]  /*1f00*/  ULDC.U8 UR22, c[0x0][0x3c3] ;  /* 0x0000f0c000167ab9 */ /* 0x000fe20000000000 */
[----:B------:R-:W-:Y:S01]  /*1f10*/  IADD3 R137, R144, 0x40, RZ ;  /* 0x0000004090897810 */ /* 0x000fe20007ffe0ff */
        /* <DEDUP_REMOVED lines=10> */
[C---:B------:R-:W-:Y:S01]  /*1fc0*/  IMAD R6, R7.reuse, UR5, R6 ;  /* 0x0000000507067c24 */ /* 0x040fe2000f8e0206 */
[C---:B------:R-:W-:Y:S01]  /*1fd0*/  SHF.L.U64.HI R89, R92.reuse, 0x5, R93 ;  /* 0x000000055c597819 */ /* 0x040fe2000001025d */
[C---:B------:R-:W-:Y:S01]  /*1fe0*/  IMAD.WIDE.U32 R12, R7.reuse, UR4, R12 ;  /* 0x00000004070c7c25 */ /* 0x040fe2000f8e000c */
[----:B------:R-:W-:Y:S01]  /*1ff0*/  SHF.L.U64.HI R91, R92, 0x6, R93 ;  /* 0x000000065c5b7819 */ /* 0x000fe2000001025d */
[----:B------:R-:W-:Y:S01]  /*2000*/  USHF.L.U64.HI UR23, UR20, 0x1, UR15 ;  /* 0x0000000114177899 */ /* 0x000fe2000801020f */
[----:B------:R-:W-:Y:S01]  /*2010*/  SHF.R.S32.HI R132, RZ, 0x1f, R81 ;  /* 0x0000001fff847819 */ /* 0x000fe20000011451 */
[C---:B------:R-:W-:Y:S01]  /*2020*/  IMAD R4, R7.reuse, R93, R4 ;  /* 0x0000005d07047224 */ /* 0x040fe200078e0204 */
[----:B------:R-:W-:Y:S01]  /*2030*/  SHF.R.S32.HI R85, RZ, 0x1f, R86 ;  /* 0x0000001fff557819 */ /* 0x000fe20000011456 */
[----:B------:R-:W-:Y:S01]  /*2040*/  IMAD.WIDE.U32 R10, R7, R92, R10 ;  /* 0x0000005c070a7225 */ /* 0x000fe200078e000a */
[----:B------:R-:W-:Y:S01]  /*2050*/  USHF.L.U32 UR25, UR14, 0x1, URZ ;  /* 0x000000010e197899 */ /* 0x000fe2000800063f */
[----:B------:R-:W-:-:S02]  /*2060*/  ULDC UR21, c[0x0][0x2e0] ;  /* 0x0000b80000157ab9 */ /* 0x000fc40000000800 */
[----:B------:R-:W-:Y:S01]  /*2070*/  IMAD.IADD R13, R13, 0x1, R6 ;  /* 0x000000010d0d7824 */ /* 0x000fe200078e0206 */
[----:B------:R-:W-:Y:S01]  /*2080*/  ULDC.64 UR16, c[0x0][0x250] ;  /* 0x0000940000107ab9 */ /* 0x000fe20000000a00 */
[----:B------:R-:W-:Y:S01]  /*2090*/  IMAD.SHL.U32 R110, R157, 0x40, RZ ;  /* 0x000000409d6e7824 */ /* 0x000fe200078e00ff */
[----:B------:R-:W-:Y:S01]  /*20a0*/  USHF.L.U32 UR20, UR20, 0x1, URZ ;  /* 0x0000000114147899 */ /* 0x000fe2000800063f */
[----:B------:R-:W-:-:S04]  /*20b0*/  IMAD.WIDE.U32 R6, R156, 0x40, RZ ;  /* 0x000000409c067825 */ /* 0x000fc800078e00ff */
[----:B------:R-:W-:Y:S01]  /*20c0*/  IMAD R119, R3, UR12, RZ ;  /* 0x0000000c03777c24 */ /* 0x000fe2000f8e02ff */
[----:B------:R-:W-:Y:S01]  /*20d0*/  IADD3 R110, R7, R110, RZ ;  /* 0x0000006e076e7210 */ /* 0x000fe20007ffe0ff */
[----:B------:R-:W-:Y:S02]  /*20e0*/  IMAD R121, R3, UR10, RZ ;  /* 0x0000000a03797c24 */ /* 0x000fe4000f8e02ff */
[----:B------:R-:W-:Y:S01]  /*20f0*/  IMAD.IADD R9, R11, 0x1, R4 ;  /* 0x000000010b097824 */ /* 0x000fe200078e0204 */
[----:B------:R-:W-:Y:S01]  /*2100*/  SHF.L.U64.HI R110, R6, 0x1, R110 ;  /* 0x00000001066e7819 */ /* 0x000fe2000001026e */
[----:B------:R-:W-:Y:S02]  /*2110*/  IMAD.MOV.U32 R8, RZ, RZ, R10 ;  /* 0x000000ffff087224 */ /* 0x000fe400078e000a */
[----:B------:R-:W-:Y:S02]  /*2120*/  IMAD R7, R79, R0, RZ ;  /* 0x000000004f077224 */ /* 0x000fe400078e02ff */
[----:B------:R-:W-:-:S02]  /*2130*/  IMAD R119, R2, UR13, R119 ;  /* 0x0000000d02777c24 */ /* 0x000fc4000f8e0277 */
[C---:B------:R-:W-:Y:S01]  /*2140*/  IMAD.WIDE.U32 R4, R2.reuse, UR12, R12 ;  /* 0x0000000c02047c25 */ /* 0x040fe2000f8e000c */
[----:B------:R-:W-:Y:S01]  /*2150*/  ULDC.64 UR12, c[0x0][0x320] ;  /* 0x0000c800000c7ab9 */ /* 0x000fe20000000a00 */
[----:B------:R-:W-:Y:S02]  /*2160*/  SHF.R.S32.HI R53, RZ, 0x1f, R7 ;  /* 0x0000001fff357819 */ /* 0x000fe40000011407 */
[----:B------:R-:W-:Y:S01]  /*2170*/  IMAD R121, R2, UR11, R121 ;  /* 0x0000000b02797c24 */ /* 0x000fe2000f8e0279 */
[-C--:B------:R-:W-:Y:S01]  /*2180*/  IADD3 R124, P3, R78, R7.reuse, RZ ;  /* 0x000000074e7c7210 */ /* 0x080fe20007f7e0ff */
[----:B------:R-:W-:Y:S01]  /*2190*/  IMAD.WIDE.U32 R2, R2, UR10, R8 ;  /* 0x0000000a02027c25 */ /* 0x000fe2000f8e0008 */
[----:B------:R-:W-:Y:S01]  /*21a0*/  ULDC.64 UR10, c[0x0][0x318] ;  /* 0x0000c600000a7ab9 */ /* 0x000fe20000000a00 */
[----:B------:R-:W-:Y:S01]  /*21b0*/  LEA R118, P1, R4, UR12, 0x1 ;  /* 0x0000000c04767c11 */ /* 0x000fe2000f8208ff */
[----:B------:R-:W-:Y:S01]  /*21c0*/  UIMAD UR12, UR5, 0xc0, URZ ;  /* 0x000000c0050c78a4 */ /* 0x000fe2000f8e023f */
[----:B------:R-:W-:Y:S01]  /*21d0*/  IMAD.IADD R119, R5, 0x1, R119 ;  /* 0x0000000105777824 */ /* 0x000fe200078e0277 */
[----:B------:R-:W-:Y:S01]  /*21e0*/  LEA R120, P0, R2, UR10, 0x1 ;  /* 0x0000000a02787c11 */ /* 0x000fe2000f8008ff */
[----:B------:R-:W-:Y:S01]  /*21f0*/  IMAD.IADD R121, R3, 0x1, R121 ;  /* 0x0000000103797824 */ /* 0x000fe200078e0279 */
[----:B------:R-:W-:Y:S01]  /*2200*/  IADD3 R52, P4, R80, R7, RZ ;  /* 0x0000000750347210 */ /* 0x000fe20007f9e0ff */
[----:B------:R-:W-:Y:S01]  /*2210*/  IMAD.X R125, R76, 0x1, R53, P3 ;  /* 0x000000014c7d7824 */ /* 0x000fe200018e0635 */
[----:B------:R-:W-:Y:S01]  /*2220*/  LEA.HI.X R119, R4, UR13, R119, 0x1, P1 ;  /* 0x0000000d04777c11 */ /* 0x000fe200088f0c77 */
[----:B------:R-:W-:Y:S01]  /*2230*/  USHF.L.U64.HI UR13, UR4, 0x6, UR5 ;  /* 0x00000006040d7899 */ /* 0x000fe20008010205 */
[----:B------:R-:W-:Y:S01]  /*2240*/  LEA.HI.X R121, R2, UR11, R121, 0x1, P0 ;  /* 0x0000000b02797c11 */ /* 0x000fe200080f0c79 */
[----:B------:R-:W-:Y:S01]  /*2250*/  ULDC.64 UR10, c[0x0][0x218] ;  /* 0x00008600000a7ab9 */ /* 0x000fe20000000a00 */
[----:B------:R-:W-:Y:S01]  /*2260*/  ULDC.64 UR4, c[0x0][0x220] ;  /* 0x0000880000047ab9 */ /* 0x000fe20000000a00 */
[----:B------:R-:W-:Y:S01]  /*2270*/  LEA R114, P1, R164, UR10, 0x1 ;  /* 0x0000000aa4727c11 */ /* 0x000fe2000f8208ff */
[----:B------:R-:W-:Y:S01]  /*2280*/  IMAD.X R53, R77, 0x1, R53, P4 ;  /* 0x000000014d357824 */ /* 0x000fe200020e0635 */
[----:B------:R-:W-:Y:S01]  /*2290*/  LEA R116, P0, R162, UR4, 0x1 ;  /* 0x00000004a2747c11 */ /* 0x000fe2000f8008ff */
[----:B------:R-:W-:Y:S01]  /*22a0*/  IMAD.SHL.U32 R90, R92, 0x20, RZ ;  /* 0x000000205c5a7824 */ /* 0x000fe200078e00ff */
[C---:B------:R-:W-:Y:S01]  /*22b0*/  SHF.L.U64.HI R125, R124.reuse, 0x1, R125 ;  /* 0x000000017c7d7819 */ /* 0x040fe2000001027d */
[----:B------:R-:W-:Y:S01]  /*22c0*/  IMAD.SHL.U32 R124, R124, 0x2, RZ ;  /* 0x000000027c7c7824 */ /* 0x000fe200078e00ff */
[----:B------:R-:W-:Y:S01]  /*22d0*/  LEA.HI.X R113, R164, UR11, R60, 0x1, P1 ;  /* 0x0000000ba4717c11 */ /* 0x000fe200088f0c3c */
[----:B------:R-:W-:Y:S01]  /*22e0*/  ULDC.64 UR10, c[0x0][0x360] ;  /* 0x0000d800000a7ab9 */ /* 0x000fe20000000a00 */
[----:B------:R-:W-:Y:S01]  /*22f0*/  LEA.HI.X R117, R162, UR5, R54, 0x1, P0 ;  /* 0x00000005a2757c11 */ /* 0x000fe200080f0c36 */
[----:B------:R-:W-:Y:S01]  /*2300*/  ULDC.64 UR4, c[0x0][0x358] ;  /* 0x0000d60000047ab9 */ /* 0x000fe20000000a00 */
[C---:B------:R-:W-:Y:S01]  /*2310*/  IADD3 R122, P4, R124.reuse, UR10, RZ ;  /* 0x0000000a7c7a7c10 */ /* 0x040fe2000ff9e0ff */
[C---:B------:R-:W-:Y:S01]  /*2320*/  VIADD R142, R81.reuse, 0x20 ;  /* 0x00000020518e7836 */ /* 0x040fe20000000000 */
[----:B------:R-:W-:Y:S01]  /*2330*/  IADD3 R124, P3, R124, UR4, RZ ;  /* 0x000000047c7c7c10 */ /* 0x000fe2000ff7e0ff */
[----:B------:R-:W-:Y:S01]  /*2340*/  VIADD R140, R81, 0x40 ;  /* 0x00000040518c7836 */ /* 0x000fe20000000000 */
[C---:B------:R-:W-:Y:S01]  /*2350*/  SHF.L.U64.HI R53, R52.reuse, 0x1, R53 ;  /* 0x0000000134357819 */ /* 0x040fe20000010235 */
[----:B------:R-:W-:Y:S01]  /*2360*/  IMAD R5, R157, 0xc0, RZ ;  /* 0x000000c09d057824 */ /* 0x000fe200078e02ff */
[----:B------:R-:W-:Y:S01]  /*2370*/  SHF.L.U32 R52, R52, 0x1, RZ ;  /* 0x0000000134347819 */ /* 0x000fe200000006ff */
[----:B------:R-:W-:Y:S01]  /*2380*/  IMAD.IADD R136, R81, 0x1, R140 ;  /* 0x0000000151887824 */ /* 0x000fe200078e028c */
[----:B------:R-:W-:Y:S01]  /*2390*/  IADD3.X R123, R125, UR11, RZ, P4, !PT ;  /* 0x0000000b7d7b7c10 */ /* 0x000fe2000a7fe4ff */
[----:B------:R-:W-:Y:S01]  /*23a0*/  IMAD R84, R79, 0x60, RZ ;  /* 0x000000604f547824 */ /* 0x000fe200078e02ff */
[----:B------:R-:W-:Y:S01]  /*23b0*/  IADD3.X R125, R125, UR5, RZ, P3, !PT ;  /* 0x000000057d7d7c10 */ /* 0x000fe20009ffe4ff */
[----:B------:R-:W-:Y:S01]  /*23c0*/  IMAD.WIDE.U32 R156, R156, 0xc0, RZ ;  /* 0x000000c09c9c7825 */ /* 0x000fe200078e00ff */
[----:B------:R-:W-:Y:S01]  /*23d0*/  IADD3 R101, P3, R62, R62, RZ ;  /* 0x0000003e3e657210 */ /* 0x000fe20007f7e0ff */
[----:B------:R-:W-:Y:S01]  /*23e0*/  USHF.L.U64.HI UR24, UR14, 0x1, UR13 ;  /* 0x000000010e187899 */ /* 0x000fe2000801020d */
[----:B------:R-:W-:Y:S01]  /*23f0*/  IADD3 R20, P1, R52, UR10, RZ ;  /* 0x0000000a34147c10 */ /* 0x000fe2000ff3e0ff */
[----:B------:R-:W-:Y:S01]  /*2400*/  IMAD.SHL.U32 R111, R6, 0x2, RZ ;  /* 0x00000002066f7824 */ /* 0x000fe200078e00ff */
[----:B------:R-:W-:Y:S01]  /*2410*/  IADD3 R52, P0, R52, UR4, RZ ;  /* 0x0000000434347c10 */ /* 0x000fe2000ff1e0ff */
[----:B------:R-:W-:Y:S01]  /*2420*/  IMAD.X R100, R61, 0x1, R61, P3 ;  /* 0x000000013d647824 */ /* 0x000fe200018e063d */
[----:B------:R-:W-:Y:S01]  /*2430*/  IADD3.X R21, R53, UR11, RZ, P1, !PT ;  /* 0x0000000b35157c10 */ /* 0x000fe20008ffe4ff */
[----:B------:R-:W-:Y:S01]  /*2440*/  IMAD.SHL.U32 R92, R92, 0x40, RZ ;  /* 0x000000405c5c7824 */ /* 0x000fe200078e00ff */
[----:B------:R-:W-:Y:S01]  /*2450*/  IADD3 R97, P1, R101, 0x20, RZ ;  /* 0x0000002065617810 */ /* 0x000fe20007f3e0ff */
[C---:B------:R-:W-:Y:S01]  /*2460*/  VIADD R139, R144.reuse, 0x20 ;  /* 0x00000020908b7836 */ /* 0x040fe20000000000 */
[----:B------:R-:W-:Y:S01]  /*2470*/  IADD3.X R53, R53, UR5, RZ, P0, !PT ;  /* 0x0000000535357c10 */ /* 0x000fe200087fe4ff */
[----:B------:R-:W-:Y:S01]  /*2480*/  VIADD R135, R144, 0x60 ;  /* 0x0000006090877836 */ /* 0x000fe20000000000 */
[----:B------:R-:W-:Y:S01]  /*2490*/  IADD3 R101, P0, R101, 0x40, RZ ;  /* 0x0000004065657810 */ /* 0x000fe20007f1e0ff */
[C---:B------:R-:W-:Y:S01]  /*24a0*/  VIADD R15, R18.reuse, 0x20 ;  /* 0x00000020120f7836 */ /* 0x040fe20000000000 */
[----:B------:R-:W-:Y:S01]  /*24b0*/  IADD3.X R96, RZ, R100, RZ, P1, !PT ;  /* 0x00000064ff607210 */ /* 0x000fe20000ffe4ff */
[----:B------:R-:W-:Y:S01]  /*24c0*/  VIADD R14, R18, 0x40 ;  /* 0x00000040120e7836 */ /* 0x000fe20000000000 */
[----:B------:R-:W-:Y:S01]  /*24d0*/  IADD3 R105, P3, R62, R97, RZ ;  /* 0x000000613e697210 */ /* 0x000fe20007f7e0ff */
[----:B------:R-:W-:Y:S01]  /*24e0*/  IMAD.X R100, RZ, RZ, R100, P0 ;  /* 0x000000ffff647224 */ /* 0x000fe200000e0664 */
[----:B------:R-:W-:Y:S01]  /*24f0*/  IADD3 R99, P1, R90, R90, RZ ;  /* 0x0000005a5a637210 */ /* 0x000fe20007f3e0ff */
[----:B------:R-:W-:Y:S01]  /*2500*/  IMAD.MOV.U32 R13, RZ, RZ, R55 ;  /* 0x000000ffff0d7224 */ /* 0x000fe200078e0037 */
[----:B------:R-:W-:Y:S01]  /*2510*/  IADD3 R138, R81, R142, RZ ;  /* 0x0000008e518a7210 */ /* 0x000fe20007ffe0ff */
[----:B------:R-:W-:Y:S01]  /*2520*/  IMAD.X R104, R61, 0x1, R96, P3 ;  /* 0x000000013d687824 */ /* 0x000fe200018e0660 */
[----:B------:R-:W-:Y:S01]  /*2530*/  IADD3 R109, P0, R62, R101, RZ ;  /* 0x000000653e6d7210 */ /* 0x000fe20007f1e0ff */
[----:B------:R-:W-:Y:S01]  /*2540*/  IMAD.X R98, R89, 0x1, R89, P1 ;  /* 0x0000000159627824 */ /* 0x000fe200008e0659 */
[----:B------:R-:W-:Y:S01]  /*2550*/  IADD3 R95, P4, R99, 0x20, RZ ;  /* 0x00000020635f7810 */ /* 0x000fe20007f9e0ff */
[----:B------:R-:W-:Y:S01]  /*2560*/  IMAD.IADD R134, R81, 0x1, R138 ;  /* 0x0000000151867824 */ /* 0x000fe200078e028a */
[----:B------:R-:W-:Y:S01]  /*2570*/  IADD3 R99, P3, R99, 0x40, RZ ;  /* 0x0000004063637810 */ /* 0x000fe20007f7e0ff */
[----:B------:R-:W-:Y:S01]  /*2580*/  IMAD.IADD R112, R157, 0x1, R5 ;  /* 0x000000019d707824 */ /* 0x000fe200078e0205 */
[----:B------:R-:W-:Y:S01]  /*2590*/  SHF.L.U32 R3, R159, 0x6, RZ ;  /* 0x000000069f037819 */ /* 0x000fe200000006ff */
[----:B------:R-:W-:Y:S01]  /*25a0*/  IMAD.WIDE.U32 R158, R158, 0x40, RZ ;  /* 0x000000409e9e7825 */ /* 0x000fe200078e00ff */
[----:B------:R-:W-:Y:S01]  /*25b0*/  IADD3.X R108, R61, R100, RZ, P0, !PT ;  /* 0x000000643d6c7210 */ /* 0x000fe200007fe4ff */
[----:B------:R-:W-:Y:S01]  /*25c0*/  UIADD3 UR27, UR19, UR12, URZ ;  /* 0x0000000c131b7290 */ /* 0x000fe2000fffe03f */
[----:B------:R-:W-:Y:S01]  /*25d0*/  IADD3 R107, P0, R99, R90, RZ ;  /* 0x0000005a636b7210 */ /* 0x000fe20007f1e0ff */
[--C-:B------:R-:W-:Y:S01]  /*25e0*/  IMAD.X R94, RZ, RZ, R98.reuse, P4 ;  /* 0x000000ffff5e7224 */ /* 0x100fe200020e0662 */
[----:B------:R-:W-:Y:S01]  /*25f0*/  IADD3 R133, R81, R136, RZ ;  /* 0x0000008851857210 */ /* 0x000fe20007ffe0ff */
[----:B------:R-:W-:Y:S01]  /*2600*/  IMAD.X R98, RZ, RZ, R98, P3 ;  /* 0x000000ffff627224 */ /* 0x000fe200018e0662 */
[----:B------:R-:W-:Y:S01]  /*2610*/  IADD3 R103, P1, R95, R90, RZ ;  /* 0x0000005a5f677210 */ /* 0x000fe20007f3e0ff */
[----:B--2---:R-:W-:Y:S01]  /*2620*/  IMAD.U32 R87, R87, -0x80, RZ ;  /* 0xffffff8057577824 */ /* 0x004fe200078e00ff */
[----:B------:R-:W-:Y:S01]  /*2630*/  IADD3 R93, R159, R3, RZ ;  /* 0x000000039f5d7210 */ /* 0x000fe20007ffe0ff */
[----:B------:R-:W-:Y:S01]  /*2640*/  IMAD.X R106, R98, 0x1, R89, P0 ;  /* 0x00000001626a7824 */ /* 0x000fe200000e0659 */
[----:B------:R-:W-:Y:S01]  /*2650*/  SHF.R.S32.HI R131, RZ, 0x1f, R142 ;  /* 0x0000001fff837819 */ /* 0x000fe2000001148e */
[----:B------:R-:W-:Y:S01]  /*2660*/  ULDC UR4, c[0x0][0x2e0] ;  /* 0x0000b80000047ab9 */ /* 0x000fe20000000800 */
[----:B------:R-:W-:Y:S01]  /*2670*/  SHF.R.S32.HI R83, RZ, 0x1f, R84 ;  /* 0x0000001fff537819 */ /* 0x000fe20000011454 */
[----:B------:R-:W-:Y:S01]  /*2680*/  ULDC UR5, c[0x0][0x2e0] ;  /* 0x0000b80000057ab9 */ /* 0x000fe20000000800 */
[----:B------:R-:W-:Y:S01]  /*2690*/  SHF.R.S32.HI R130, RZ, 0x1f, R140 ;  /* 0x0000001fff827819 */ /* 0x000fe2000001148c */
[----:B------:R-:W-:Y:S01]  /*26a0*/  ULDC.64 UR10, c[0x0][0x248] ;  /* 0x00009200000a7ab9 */ /* 0x000fe20000000a00 */
[----:B------:R-:W-:Y:S01]  /*26b0*/  SHF.R.S32.HI R129, RZ, 0x1f, R138 ;  /* 0x0000001fff817819 */ /* 0x000fe2000001148a */
[----:B------:R-:W-:Y:S01]  /*26c0*/  ULDC.64 UR12, c[0x0][0x230] ;  /* 0x00008c00000c7ab9 */ /* 0x000fe20000000a00 */
[----:B------:R-:W-:Y:S01]  /*26d0*/  SHF.R.S32.HI R128, RZ, 0x1f, R136 ;  /* 0x0000001fff807819 */ /* 0x000fe20000011488 */
[----:B------:R-:W-:Y:S01]  /*26e0*/  ULDC.64 UR14, c[0x0][0x238] ;  /* 0x00008e00000e7ab9 */ /* 0x000fe20000000a00 */
[----:B------:R-:W-:-:S02]  /*26f0*/  SHF.R.S32.HI R127, RZ, 0x1f, R134 ;  /* 0x0000001fff7f7819 */ /* 0x000fc40000011486 */
[----:B------:R-:W-:Y:S02]  /*2700*/  SHF.R.S32.HI R126, RZ, 0x1f, R133 ;  /* 0x0000001fff7e7819 */ /* 0x000fe40000011485 */
[----:B------:R-:W-:-:S07]  /*2710*/  IADD3.X R102, R94, R89, RZ, P1, !PT ;  /* 0x000000595e667210 */ /* 0x000fce0000ffe4ff */
.L_x_2977:
[----:B------:R-:W-:Y:S01]  /*2720*/  IMAD.SHL.U32 R17, R13, 0x80, RZ ;  /* 0x000000800d117824 */ /* 0x000fe200078e00ff */
[----:B------:R-:W-:Y:S03]  /*2730*/  ISETP.NE.AND P1, PT, RZ, UR4, PT ;  /* 0x00000004ff007c0c */ /* 0x000fe6000bf25270 */
[----:B------:R-:W-:Y:S04]  /*2740*/  VIADD R16, R17, 0xffffff80 ;  /* 0xffffff8011107836 */ /* 0x000fe80000000000 */
[--C-:B------:R-:W-:Y:S02]  /*2750*/  IMAD.IADD R2, R64, 0x1, -R16.reuse ;  /* 0x0000000140027824 */ /* 0x100fe400078e0a10 */
[----:B------:R-:W-:Y:S03]  /*2760*/  IMAD.IADD R0, R75, 0x1, -R16 ;  /* 0x000000014b007824 */ /* 0x000fe600078e0a10 */
[CC--:B------:R-:W-:Y:S02]  /*2770*/  ISETP.GE.AND P6, PT, R144.reuse, R2.reuse, PT ;  /* 0x000000029000720c */ /* 0x0c0fe40003fc6270 */
[C---:B------:R-:W-:Y:S02]  /*2780*/  ISETP.GE.AND P5, PT, R139.reuse, R2, PT ;  /* 0x000000028b00720c */ /* 0x040fe40003fa6270 */
[-C--:B------:R-:W-:Y:S02]  /*2790*/  ISETP.GE.AND P6, PT, R144, R0.reuse, !P6 ;  /* 0x000000009000720c */ /* 0x080fe400077c6270 */
[----:B------:R-:W-:Y:S02]  /*27a0*/  ISETP.GE.AND P5, PT, R139, R0, !P5 ;  /* 0x000000008b00720c */ /* 0x000fe40006fa6270 */
[-C--:B------:R-:W-:Y:S02]  /*27b0*/  ISETP.GE.AND P4, PT, R137, R2.reuse, PT ;  /* 0x000000028900720c */ /* 0x080fe40003f86270 */
[----:B------:R-:W-:Y:S02]  /*27c0*/  ISETP.GE.AND P3, PT, R135, R2, PT ;  /* 0x000000028700720c */ /* 0x000fe40003f66270 */
[-C--:B------:R-:W-:Y:S02]  /*27d0*/  ISETP.GE.AND P4, PT, R137, R0.reuse, !P4 ;  /* 0x000000008900720c */ /* 0x080fe40006786270 */
[----:B------:R-:W-:Y:S03]  /*27e0*/  ISETP.GE.AND P3, PT, R135, R0, !P3 ;  /* 0x000000008700720c */ /* 0x000fe60005f66270 */
[----:B--2-4-:R-:W2:Y:S02]  /*27f0*/  @P6 LDG.E.128 R24, desc[UR6][R118.64] ;  /* 0x0000000676186981 */ /* 0x014ea4000c1e1d00 */
        /* <DEDUP_REMOVED lines=9> */
[----:B------:R-:W-:Y:S01]  /*2890*/  @P3 IADD3.X R3, R119, UR27, RZ, P0, !PT ;  /* 0x0000001b77033c10 */ /* 0x000fe200087fe4ff */
[----:B--2---:R-:W-:Y:S04]  /*28a0*/  @P6 STG.E.128 desc[UR6][R116.64], R24 ;  /* 0x0000001874006986 */ /* 0x004fe8000c101d06 */
[----:B------:R-:W2:Y:S04]  /*28b0*/  @P6 LDG.E.128 R4, desc[UR6][R118.64+0x40] ;  /* 0x0000400676046981 */ /* 0x000ea8000c1e1d00 */
[----:B--2---:R1:W-:Y:S04]  /*28c0*/  @P6 STG.E.128 desc[UR6][R116.64+0x40], R4 ;  /* 0x0000400474006986 */ /* 0x0043e8000c101d06 */
[----:B------:R-:W2:Y:S04]  /*28d0*/  @P6 LDG.E.128 R8, desc[UR6][R118.64+0x80] ;  /* 0x0000800676086981 */ /* 0x000ea8000c1e1d00 */
[----:B--2---:R2:W-:Y:S04]  /*28e0*/  @P6 STG.E.128 desc[UR6][R116.64+0x80], R8 ;  /* 0x0000800874006986 */ /* 0x0045e8000c101d06 */
[----:B------:R-:W3:Y:S04]  /*28f0*/  @P5 LDG.E.128 R28, desc[UR6][R22.64] ;  /* 0x00000006161c5981 */ /* 0x000ee8000c1e1d00 */
[----:B---3--:R-:W-:Y:S04]  /*2900*/  @P5 STG.E.128 desc[UR6][R32.64], R28 ;  /* 0x0000001c20005986 */ /* 0x008fe8000c101d06 */
[----:B-1----:R-:W3:Y:S04]  /*2910*/  @P5 LDG.E.128 R4, desc[UR6][R22.64+0x40] ;  /* 0x0000400616045981 */ /* 0x002ee8000c1e1d00 */
[----:B---3--:R1:W-:Y:S04]  /*2920*/  @P5 STG.E.128 desc[UR6][R32.64+0x40], R4 ;  /* 0x0000400420005986 */ /* 0x0083e8000c101d06 */
[----:B------:R3:W4:Y:S02]  /*2930*/  @P5 LDG.E.128 R24, desc[UR6][R22.64+0x80] ;  /* 0x0000800616185981 */ /* 0x000724000c1e1d00 */
[----:B---3--:R-:W-:Y:S05]  /*2940*/  @P3 IADD3 R22, P0, R116, R156, RZ ;  /* 0x0000009c74163210 */ /* 0x008fea0007f1e0ff */
[----:B------:R-:W-:Y:S01]  /*2950*/  @P3 IMAD.X R23, R117, 0x1, R112, P0 ;  /* 0x0000000175173824 */ /* 0x000fe200000e0670 */
[C---:B------:R-:W-:Y:S04]  /*2960*/  LEA R118, P0, R87.reuse, R118, 0x1 ;  /* 0x0000007657767211 */ /* 0x040fe800078008ff */
[----:B------:R-:W-:Y:S01]  /*2970*/  LEA.HI.X.SX32 R119, R87, R119, 0x1, P0 ;  /* 0x0000007757777211 */ /* 0x000fe200000f0eff */
[----:B----4-:R3:W-:Y:S04]  /*2980*/  @P5 STG.E.128 desc[UR6][R32.64+0x80], R24 ;  /* 0x0000801820005986 */ /* 0x0107e8000c101d06 */
        /* <DEDUP_REMOVED lines=160> */
.L_x_2935:
[----:B------:R-:W-:Y:S05]  /*3390*/  BSYNC B0 ;  /* 0x0000000000007941 */ /* 0x000fea0003800000 */
.L_x_2934:
[----:B------:R-:W-:Y:S04]  /*33a0*/  BSSY B0, `(.L_x_2936) ;  /* 0x0000093000007945 */ /* 0x000fe80003800000 */
[----:B------:R-:W-:Y:S05]  /*33b0*/  @!P5 BRA `(.L_x_2937) ;  /* 0x000000080044d947 */ /* 0x000fea0003800000 */
[C---:B-1----:R-:W-:Y:S02]  /*33c0*/  SHF.L.U32 R115, R81.reuse, 0x1, RZ ;  /* 0x0000000151737819 */ /* 0x042fe400000006ff */
        /* <DEDUP_REMOVED lines=144> */
.L_x_2937:
[----:B------:R-:W-:Y:S05]  /*3cd0*/  BSYNC B0 ;  /* 0x0000000000007941 */ /* 0x000fea0003800000 */
.L_x_2936:
        /* <DEDUP_REMOVED lines=155> */
.L_x_2939:
[----:B------:R-:W-:Y:S05]  /*4690*/  BSYNC B0 ;  /* 0x0000000000007941 */ /* 0x000fea0003800000 */
.L_x_2938:
        /* <DEDUP_REMOVED lines=55> */
[----:B------:R-:W-:Y:S01]  /*4a10*/  @!P0 F2FP.BF16.F32.PACK_AB R40, R2, R143 ;  /* 0x0000008f0228823e */ /* 0x000fe200000010ff */
[----:B------:R-:W-:Y:S03]  /*4a20*/  IMAD.WIDE.U32 R166, R56, 0xc0, R114 ;  /* 0x000000c038a67825 */ /* 0x000fe600078e0072 */
        /* <DEDUP_REMOVED lines=9> */
[----:B------:R-:W-:Y:S01]  /*4ac0*/  LEA.HI.X R161, R105, R113, R104, 0x1, P4 ;  /* 0x0000007169a17211 */ /* 0x000fe200020f0c68 */
        /* <DEDUP_REMOVED lines=93> */
.L_x_2941:
[----:B------:R-:W-:Y:S05]  /*50a0*/  BSYNC B0 ;  /* 0x0000000000007941 */ /* 0x000fea0003800000 */
.L_x_2940:
[----:B-1----:R-:W-:Y:S01]  /*50b0*/  MOV R20, R47 ;  /* 0x0000002f00147202 */ /* 0x002fe20000000f00 */
[----:B------:R-:W-:Y:S01]  /*50c0*/  IMAD.MOV.U32 R52, RZ, RZ, R49 ;  /* 0x000000ffff347224 */ /* 0x000fe200078e0031 */
[----:B------:R-:W-:Y:S01]  /*50d0*/  MOV R21, R46 ;  /* 0x0000002e00157202 */ /* 0x000fe20000000f00 */
[----:B------:R-:W-:Y:S01]  /*50e0*/  IMAD.MOV.U32 R53, RZ, RZ, R48 ;  /* 0x000000ffff357224 */ /* 0x000fe200078e0030 */
[----:B------:R-:W-:Y:S01]  /*50f0*/  UMOV UR4, UR21 ;  /* 0x0000001500047c82 */ /* 0x000fe20008000000 */
[----:B------:R-:W-:Y:S05]  /*5100*/  BRA `(.L_x_2942) ;  /* 0x0000004400fc7947 */ /* 0x000fea0003800000 */
.L_x_2933:
        /* <DEDUP_REMOVED lines=10> */
[C---:B----45:R-:W-:Y:S01]  /*51b0*/  SHF.L.U32 R37, R40.reuse, 0x10, RZ ;  /* 0x0000001028257819 */ /* 0x070fe200000006ff */
[----:B------:R-:W-:Y:S01]  /*51c0*/  ULEA.HI UR26, UR4, UR4, URZ, 0x1 ;  /* 0x00000004041a7291 */ /* 0x000fe2000f8f083f */
[----:B------:R-:W-:Y:S01]  /*51d0*/  LOP3.LUT R39, R40, 0xffff0000, RZ, 0xc0, !PT ;  /* 0xffff000028277812 */ /* 0x000fe200078ec0ff */
        /* <DEDUP_REMOVED lines=75> */
.L_x_2946:
[----:B------:R-:W-:Y:S05]  /*5690*/  BSYNC B0 ;  /* 0x0000000000007941 */ /* 0x000fea0003800000 */
.L_x_2945:
[----:B-----5:R2:W-:Y:S01]  /*56a0*/  STG.E.128 desc[UR6][R114.64], R40 ;  /* 0x0000002872007986 */ /* 0x0205e2000c101d06 */
[----:B------:R-:W-:Y:S03]  /*56b0*/  BSSY B0, `(.L_x_2947) ;  /* 0x0000051000007945 */ /* 0x000fe60003800000 */
[----:B------:R2:W5:Y:S01]  /*56c0*/  LDG.E.128 R44, desc[UR6][R120.64+0x40] ;  /* 0x00004006782c7981 */ /* 0x000562000c1e1d00 */
[----:B------:R-:W-:Y:S05]  /*56d0*/  @P1 BRA `(.L_x_2948) ;  /* 0x0000000400381947 */ /* 0x000fea0003800000 */
[C---:B----45:R-:W-:Y:S01]  /*56e0*/  SHF.L.U32 R37, R44.reuse, 0x10, RZ ;  /* 0x000000102c257819 */ /* 0x070fe200000006ff */
[----:B------:R-:W-:Y:S01]  /*56f0*/  ULEA.HI UR26, UR4, UR4, URZ, 0x1 ;  /* 0x00000004041a7291 */ /* 0x000fe2000f8f083f */
[----:B------:R-:W-:Y:S01]  /*5700*/  LOP3.LUT R39, R44, 0xffff0000, RZ, 0xc0, !PT ;  /* 0xffff00002c277812 */ /* 0x000fe200078ec0ff */
        /* <DEDUP_REMOVED lines=75> */
.L_x_2948:
[----:B------:R-:W-:Y:S05]  /*5bc0*/  BSYNC B0 ;  /* 0x0000000000007941 */ /* 0x000fea0003800000 */
.L_x_2947:
[----:B-----5:R3:W-:Y:S01]  /*5bd0*/  STG.E.128 desc[UR6][R114.64+0x40], R44 ;  /* 0x0000402c72007986 */ /* 0x0207e2000c101d06 */
[----:B------:R-:W-:Y:S01]  /*5be0*/  ISETP.GE.AND P0, PT, R14, UR4, PT ;  /* 0x000000040e007c0c */ /* 0x000fe2000bf06270 */
[----:B------:R-:W-:Y:S01]  /*5bf0*/  BSSY B0, `(.L_x_2949) ;  /* 0x0000053000007945 */ /* 0x000fe20003800000 */
[----:B------:R-:W-:Y:S01]  /*5c00*/  IADD3 R166, P1, R120, 0x80, RZ ;  /* 0x0000008078a67810 */ /* 0x000fe20007f3e0ff */
[----:B--2---:R3:W5:Y:S04]  /*5c10*/  LDG.E.128 R40, desc[UR6][R120.64+0x80] ;  /* 0x0000800678287981 */ /* 0x004768000c1e1d00 */
[----:B------:R-:W-:Y:S06]  /*5c20*/  IMAD.X R167, RZ, RZ, R121, P1 ;  /* 0x000000ffffa77224 */ /* 0x000fec00008e0679 */
[----:B------:R-:W-:Y:S05]  /*5c30*/  @P0 BRA `(.L_x_2950) ;  /* 0x0000000400380947 */ /* 0x000fea0003800000 */
[C---:B----45:R-:W-:Y:S01]  /*5c40*/  SHF.L.U32 R37, R40.reuse, 0x10, RZ ;  /* 0x0000001028257819 */ /* 0x070fe200000006ff */
[----:B------:R-:W-:Y:S01]  /*5c50*/  ULEA.HI UR26, UR4, UR4, URZ, 0x1 ;  /* 0x00000004041a7291 */ /* 0x000fe2000f8f083f */
[----:B------:R-:W-:Y:S01]  /*5c60*/  LOP3.LUT R39, R40, 0xffff0000, RZ, 0xc0, !PT ;  /* 0xffff000028277812 */ /* 0x000fe200078ec0ff */
        /* <DEDUP_REMOVED lines=75> */
.L_x_2950:
[----:B------:R-:W-:Y:S05]  /*6120*/  BSYNC B0 ;  /* 0x0000000000007941 */ /* 0x000fea0003800000 */
.L_x_2949:
[----:B-----5:R2:W-:Y:S02]  /*6130*/  STG.E.128 desc[UR6][R114.64+0x80], R40 ;  /* 0x0000802872007986 */ /* 0x0205e4000c101d06 */
.L_x_2944:
[----:B------:R-:W-:Y:S05]  /*6140*/  BSYNC B1 ;  /* 0x0000000000017941 */ /* 0x000fea0003800000 */
.L_x_2943:
        /* <DEDUP_REMOVED lines=13> */
[----:B-----5:R-:W-:Y:S01]  /*6220*/  LOP3.LUT R39, R40, 0xffff0000, RZ, 0xc0, !PT ;  /* 0xffff000028277812 */ /* 0x020fe200078ec0ff */
[----:B------:R-:W-:Y:S01]  /*6230*/  ULEA.HI UR26, UR4, UR4, URZ, 0x1 ;  /* 0x00000004041a7291 */ /* 0x000fe2000f8f083f */
[C---:B---3--:R-:W-:Y:S01]  /*6240*/  SHF.L.U32 R44, R42.reuse, 0x10, RZ ;  /* 0x000000102a2c7819 */ /* 0x048fe200000006ff */
[----:B------:R-:W-:Y:S01]  /*6250*/  IMAD.MOV.U32 R152, RZ, RZ, RZ ;  /* 0x000000ffff987224 */ /* 0x000fe200078e00ff */
[----:B------:R-:W-:Y:S01]  /*6260*/  LOP3.LUT R45, R42, 0xffff0000, RZ, 0xc0, !PT ;  /* 0xffff00002a2d7812 */ /* 0x000fe200078ec0ff */
[----:B------:R-:W-:Y:S01]  /*6270*/  USHF.R.S32.HI UR26, URZ, 0x1, UR26 ;  /* 0x000000013f1a7899 */ /* 0x000fe2000801141a */
[----:B------:R-:W-:Y:S01]  /*6280*/  LOP3.LUT R49, R43, 0xffff0000, RZ, 0xc0, !PT ;  /* 0xffff00002b317812 */ /* 0x000fe200078ec0ff */
[----:B----4-:R-:W-:Y:S02]  /*6290*/  IMAD.U32 R37, R40, 0x10000, RZ ;  /* 0x0001000028257824 */ /* 0x010fe400078e00ff */
        /* <DEDUP_REMOVED lines=74> */
.L_x_2954:
[----:B------:R-:W-:Y:S05]  /*6740*/  BSYNC B0 ;  /* 0x0000000000007941 */ /* 0x000fea0003800000 */
.L_x_2953:
[----:B-----5:R1:W-:Y:S01]  /*6750*/  STG.E.128 desc[UR6][R160.64], R40 ;  /* 0x00000028a0007986 */ /* 0x0203e2000c101d06 */
[----:B------:R-:W-:Y:S03]  /*6760*/  BSSY B0, `(.L_x_2955) ;  /* 0x0000055000007945 */ /* 0x000fe60003800000 */
[----:B---3--:R1:W5:Y:S01]  /*6770*/  LDG.E.128 R44, desc[UR6][R166.64+0x40] ;  /* 0x00004006a62c7981 */ /* 0x008362000c1e1d00 */
[----:B------:R-:W-:Y:S05]  /*6780*/  @P0 BRA `(.L_x_2956) ;  /* 0x0000000400480947 */ /* 0x000fea0003800000 */
[C---:B-----5:R-:W-:Y:S01]  /*6790*/  LOP3.LUT R39, R44.reuse, 0xffff0000, RZ, 0xc0, !PT ;  /* 0xffff00002c277812 */ /* 0x060fe200078ec0ff */
[----:B------:R-:W-:Y:S01]  /*67a0*/  ULEA.HI UR26, UR4, UR4, URZ, 0x1 ;  /* 0x00000004041a7291 */ /* 0x000fe2000f8f083f */
[----:B-1----:R-:W-:Y:S01]  /*67b0*/  LOP3.LUT R41, R45, 0xffff0000, RZ, 0xc0, !PT ;  /* 0xffff00002d297812 */ /* 0x002fe200078ec0ff */
[----:B------:R-:W-:Y:S01]  /*67c0*/  IMAD.MOV.U32 R152, RZ, RZ, RZ ;  /* 0x000000ffff987224 */ /* 0x000fe200078e00ff */
[----:B------:R-:W-:Y:S01]  /*67d0*/  LOP3.LUT R49, R47, 0xffff0000, RZ, 0xc0, !PT ;  /* 0xffff00002f317812 */ /* 0x000fe200078ec0ff */
[----:B------:R-:W-:Y:S01]  /*67e0*/  USHF.R.S32.HI UR26, URZ, 0x1, UR26 ;  /* 0x000000013f1a7899 */ /* 0x000fe2000801141a */
[----:B----4-:R-:W-:Y:S01]  /*67f0*/  IMAD.U32 R37, R44, 0x10000, RZ ;  /* 0x000100002c257824 */ /* 0x010fe200078e00ff */
        /* <DEDUP_REMOVED lines=75> */
.L_x_2956:
[----:B------:R-:W-:Y:S05]  /*6cb0*/  BSYNC B0 ;  /* 0x0000000000007941 */ /* 0x000fea0003800000 */
.L_x_2955:
[----:B-----5:R3:W-:Y:S01]  /*6cc0*/  STG.E.128 desc[UR6][R160.64+0x40], R44 ;  /* 0x0000402ca0007986 */ /* 0x0207e2000c101d06 */
[----:B------:R-:W-:Y:S01]  /*6cd0*/  ISETP.GE.AND P0, PT, R14, UR4, PT ;  /* 0x000000040e007c0c */ /* 0x000fe2000bf06270 */
[----:B------:R-:W-:Y:S01]  /*6ce0*/  BSSY B0, `(.L_x_2957) ;  /* 0x0000057000007945 */ /* 0x000fe20003800000 */
[----:B------:R-:W-:Y:S01]  /*6cf0*/  IADD3 R172, P1, R166, 0x80, RZ ;  /* 0x00000080a6ac7810 */ /* 0x000fe20007f3e0ff */
[----:B-1----:R3:W5:Y:S04]  /*6d00*/  LDG.E.128 R40, desc[UR6][R166.64+0x80] ;  /* 0x00008006a6287981 */ /* 0x002768000c1e1d00 */
[----:B------:R-:W-:Y:S06]  /*6d10*/  IMAD.X R173, RZ, RZ, R167, P1 ;  /* 0x000000ffffad7224 */ /* 0x000fec00008e06a7 */
[----:B------:R-:W-:Y:S05]  /*6d20*/  @P0 BRA `(.L_x_2958) ;  /* 0x0000000400480947 */ /* 0x000fea0003800000 */
[----:B-----5:R-:W-:Y:S01]  /*6d30*/  LOP3.LUT R39, R40, 0xffff0000, RZ, 0xc0, !PT ;  /* 0xffff000028277812 */ /* 0x020fe200078ec0ff */
[----:B------:R-:W-:Y:S01]  /*6d40*/  ULEA.HI UR26, UR4, UR4, URZ, 0x1 ;  /* 0x00000004041a7291 */ /* 0x000fe2000f8f083f */
[C---:B---3--:R-:W-:Y:S01]  /*6d50*/  SHF.L.U32 R44, R42.reuse, 0x10, RZ ;  /* 0x000000102a2c7819 */ /* 0x048fe200000006ff */
[----:B--2---:R-:W-:Y:S01]  /*6d60*/  IMAD.MOV.U32 R167, RZ, RZ, RZ ;  /* 0x000000ffffa77224 */ /* 0x004fe200078e00ff */
        /* <DEDUP_REMOVED lines=11> */
[C---:B------:R-:W-:Y:S04]  /*6e20*/  IADD3 R143, P0, R140.reuse, R167, RZ ;  /* 0x000000a78c8f7210 */ /* 0x040fe80007f1e0ff */
        /* <DEDUP_REMOVED lines=66> */
.L_x_2958:
[----:B------:R-:W-:Y:S05]  /*7250*/  BSYNC B0 ;  /* 0x0000000000007941 */ /* 0x000fea0003800000 */
.L_x_2957:
[----:B-----5:R1:W-:Y:S02]  /*7260*/  STG.E.128 desc[UR6][R160.64+0x80], R40 ;  /* 0x00008028a0007986 */ /* 0x0203e4000c101d06 */
.L_x_2952:
[----:B------:R-:W-:Y:S05]  /*7270*/  BSYNC B1 ;  /* 0x0000000000017941 */ /* 0x000fea0003800000 */
.L_x_2951:
[----:B------:R-:W-:Y:S04]  /*7280*/  BSSY B1, `(.L_x_2959) ;  /* 0x0000116000017945 */ /* 0x000fe80003800000 */
[----:B------:R-:W-:Y:S05]  /*7290*/  @!P4 BRA `(.L_x_2960) ;  /* 0x000000100050c947 */ /* 0x000fea0003800000 */
[----:B-1-3--:R-:W-:Y:S01]  /*72a0*/  LEA R160, P1, R92, R120, 0x1 ;  /* 0x000000785ca07211 */ /* 0x00afe200078208ff */
[----:B------:R-:W-:Y:S01]  /*72b0*/  BSSY B0, `(.L_x_2961) ;  /* 0x0000059000007945 */ /* 0x000fe20003800000 */
[----:B------:R-:W-:Y:S02]  /*72c0*/  ISETP.GE.AND P0, PT, R18, UR4, PT ;  /* 0x0000000412007c0c */ /* 0x000fe4000bf06270 */
[----:B------:R-:W-:Y:S02]  /*72d0*/  LEA.HI.X R161, R92, R121, R91, 0x1, P1 ;  /* 0x000000795ca17211 */ /* 0x000fe400008f0c5b */
[----:B------:R-:W-:Y:S02]  /*72e0*/  LEA R174, P4, R158, R114, 0x1 ;  /* 0x000000729eae7211 */ /* 0x000fe400078808ff */
[----:B--2---:R-:W-:Y:S01]  /*72f0*/  LEA R166, P5, R95, R120, 0x1 ;  /* 0x000000785fa67211 */ /* 0x004fe200078a08ff */
[----:B------:R1:W5:Y:S06]  /*7300*/  LDG.E.128 R40, desc[UR6][R160.64] ;  /* 0x00000006a0287981 */ /* 0x00036c000c1e1d00 */
[----:B------:R-:W-:Y:S06]  /*7310*/  @P0 BRA `(.L_x_2962) ;  /* 0x0000000400480947 */ /* 0x000fec0003800000 */
[----:B-----5:R-:W-:Y:S01]  /*7320*/  LOP3.LUT R39, R40, 0xffff0000, RZ, 0xc0, !PT ;  /* 0xffff000028277812 */ /* 0x020fe200078ec0ff */
[----:B------:R-:W-:Y:S01]  /*7330*/  ULEA.HI UR26, UR4, UR4, URZ, 0x1 ;  /* 0x00000004041a7291 */ /* 0x000fe2000f8f083f */
[C---:B------:R-:W-:Y:S01]  /*7340*/  SHF.L.U32 R44, R42.reuse, 0x10, RZ ;  /* 0x000000102a2c7819 */ /* 0x040fe200000006ff */
        /* <DEDUP_REMOVED lines=79> */
.L_x_2962:
[----:B------:R-:W-:Y:S05]  /*7840*/  BSYNC B0 ;  /* 0x0000000000007941 */ /* 0x000fea0003800000 */
.L_x_2961:
[----:B------:R-:W-:Y:S01]  /*7850*/  LEA.HI.X R175, R158, R113, R93, 0x1, P4 ;  /* 0x000000719eaf7211 */ /* 0x000fe200020f0c5d */
[----:B------:R-:W-:Y:S01]  /*7860*/  BSSY B0, `(.L_x_2963) ;  /* 0x000005c000007945 */ /* 0x000fe20003800000 */
[----:B------:R-:W-:Y:S02]  /*7870*/  LEA.HI.X R167, R95, R121, R94, 0x1, P5 ;  /* 0x000000795fa77211 */ /* 0x000fe400028f0c5e */
[----:B------:R-:W-:Y:S01]  /*7880*/  ISETP.GE.AND P4, PT, R15, UR4, PT ;  /* 0x000000040f007c0c */ /* 0x000fe2000bf86270 */
[----:B-----5:R2:W-:Y:S01]  /*7890*/  STG.E.128 desc[UR6][R174.64], R40 ;  /* 0x00000028ae007986 */ /* 0x0205e2000c101d06 */
[----:B------:R-:W-:Y:S02]  /*78a0*/  LEA R172, P1, R97, R114, 0x1 ;  /* 0x0000007261ac7211 */ /* 0x000fe400078208ff */
[----:B-1----:R-:W-:Y:S01]  /*78b0*/  LEA R160, P0, R99, R120, 0x1 ;  /* 0x0000007863a07211 */ /* 0x002fe200078008ff */
[----:B------:R2:W5:Y:S01]  /*78c0*/  LDG.E.128 R44, desc[UR6][R166.64] ;  /* 0x00000006a62c7981 */ /* 0x000562000c1e1d00 */
[----:B------:R-:W-:Y:S02]  /*78d0*/  LEA.HI.X R173, R97, R113, R96, 0x1, P1 ;  /* 0x0000007161ad7211 */ /* 0x000fe400008f0c60 */
[----:B------:R-:W-:Y:S05]  /*78e0*/  LEA.HI.X R161, R99, R121, R98, 0x1, P0 ;  /* 0x0000007963a17211 */ /* 0x000fea00000f0c62 */
[----:B------:R-:W-:Y:S05]  /*78f0*/  @P4 BRA `(.L_x_2964) ;  /* 0x0000000400484947 */ /* 0x000fea0003800000 */
[C---:B-----5:R-:W-:Y:S01]  /*7900*/  LOP3.LUT R39, R44.reuse, 0xffff0000, RZ, 0xc0, !PT ;  /* 0xffff00002c277812 */ /* 0x060fe200078ec0ff */
[----:B------:R-:W-:Y:S01]  /*7910*/  ULEA.HI UR26, UR4, UR4, URZ, 0x1 ;  /* 0x00000004041a7291 */ /* 0x000fe2000f8f083f */
[----:B--2---:R-:W-:Y:S01]  /*7920*/  LOP3.LUT R41, R45, 0xffff0000, RZ, 0xc0, !PT ;  /* 0xffff00002d297812 */ /* 0x004fe200078ec0ff */
        /* <DEDUP_REMOVED lines=79> */
.L_x_2964:
[----:B------:R-:W-:Y:S05]  /*7e20*/  BSYNC B0 ;  /* 0x0000000000007941 */ /* 0x000fea0003800000 */
.L_x_2963:
[----:B-----5:R1:W-:Y:S01]  /*7e30*/  STG.E.128 desc[UR6][R172.64], R44 ;  /* 0x0000002cac007986 */ /* 0x0203e2000c101d06 */
[----:B------:R-:W-:Y:S01]  /*7e40*/  ISETP.GE.AND P1, PT, R14, UR4, PT ;  /* 0x000000040e007c0c */ /* 0x000fe2000bf26270 */
[----:B------:R-:W-:Y:S01]  /*7e50*/  BSSY B0, `(.L_x_2965) ;  /* 0x0000057000007945 */ /* 0x000fe20003800000 */
[C---:B--2---:R-:W-:Y:S01]  /*7e60*/  LEA R166, P0, R101.reuse, R114, 0x1 ;  /* 0x0000007265a67211 */ /* 0x044fe200078008ff */
[----:B------:R1:W5:Y:S03]  /*7e70*/  LDG.E.128 R40, desc[UR6][R160.64] ;  /* 0x00000006a0287981 */ /* 0x000366000c1e1d00 */
[----:B------:R-:W-:Y:S07]  /*7e80*/  LEA.HI.X R167, R101, R113, R100, 0x1, P0 ;  /* 0x0000007165a77211 */ /* 0x000fee00000f0c64 */
[----:B------:R-:W-:Y:S05]  /*7e90*/  @P1 BRA `(.L_x_2966) ;  /* 0x0000000400481947 */ /* 0x000fea0003800000 */
[----:B-----5:R-:W-:Y:S01]  /*7ea0*/  LOP3.LUT R39, R40, 0xffff0000, RZ, 0xc0, !PT ;  /* 0xffff000028277812 */ /* 0x020fe200078ec0ff */
[----:B------:R-:W-:Y:S01]  /*7eb0*/  ULEA.HI UR26, UR4, UR4, URZ, 0x1 ;  /* 0x00000004041a7291 */ /* 0x000fe2000f8f083f */
[C---:B-1----:R-:W-:Y:S01]  /*7ec0*/  SHF.L.U32 R44, R42.reuse, 0x10, RZ ;  /* 0x000000102a2c7819 */ /* 0x042fe200000006ff */
        /* <DEDUP_REMOVED lines=79> */
.L_x_2966:
[----:B------:R-:W-:Y:S05]  /*83c0*/  BSYNC B0 ;  /* 0x0000000000007941 */ /* 0x000fea0003800000 */
.L_x_2965:
[----:B-----5:R2:W-:Y:S02]  /*83d0*/  STG.E.128 desc[UR6][R166.64], R40 ;  /* 0x00000028a6007986 */ /* 0x0205e4000c101d06 */
.L_x_2960:
[----:B------:R-:W-:Y:S05]  /*83e0*/  BSYNC B1 ;  /* 0x0000000000017941 */ /* 0x000fea0003800000 */
.L_x_2959:
        /* <DEDUP_REMOVED lines=97> */
.L_x_2970:
[----:B------:R-:W-:Y:S05]  /*8a00*/  BSYNC B0 ;  /* 0x0000000000007941 */ /* 0x000fea0003800000 */
.L_x_2969:
        /* <DEDUP_REMOVED lines=94> */
.L_x_2972:
[----:B------:R-:W-:Y:S05]  /*8ff0*/  BSYNC B0 ;  /* 0x0000000000007941 */ /* 0x000fea0003800000 */
.L_x_2971:
        /* <DEDUP_REMOVED lines=22> */
[----:B--2---:R-:W-:Y:S04]  /*9160*/  IADD3 R7, P0, R133, R0, RZ ;  /* 0x0000000085077210 */ /* 0x004fe80007f1e0ff */
[----:B------:R-:W-:Y:S02]  /*9170*/  LEA.HI.X.SX32 R0, R0, R126, 0x1, P0 ;  /* 0x0000007e00007211 */ /* 0x000fe400000f0eff */
[C---:B-1----:R-:W-:Y:S04]  /*9180*/  LEA R44, P0, R7.reuse, R122, 0x1 ;  /* 0x0000007a072c7211 */ /* 0x042fe800078008ff */
        /* <DEDUP_REMOVED lines=65> */
.L_x_2974:
[----:B------:R-:W-:Y:S05]  /*95a0*/  BSYNC B0 ;  /* 0x0000000000007941 */ /* 0x000fea0003800000 */
.L_x_2973:
[----:B-----5:R3:W-:Y:S02]  /*95b0*/  STG.E.128 desc[UR6][R58.64], R8 ;  /* 0x000000083a007986 */ /* 0x0207e4000c101d06 */
.L_x_2968:
[----:B------:R-:W-:Y:S05]  /*95c0*/  BSYNC B1 ;  /* 0x0000000000017941 */ /* 0x000fea0003800000 */
.L_x_2967:
        /* <DEDUP_REMOVED lines=8> */
.L_x_2932:
        /* <DEDUP_REMOVED lines=43> */
.L_x_2942:
        /* <DEDUP_REMOVED lines=82> */
.L_x_2975:
        /* <DEDUP_REMOVED lines=9> */
.L_x_2976:
[----:B------:R-:W-:Y:S04]  /*9eb0*/  IADD3 R13, R13, -0x1, RZ ;  /* 0xffffffff0d0d7810 */ /* 0x000fe80007ffe0ff */
[----:B------:R-:W-:Y:S11]  /*9ec0*/  ISETP.GT.AND P0, PT, R13, R88, PT ;  /* 0x000000580d00720c */ /* 0x000ff60003f04270 */
[----:B------:R-:W-:Y:S02]  /*9ed0*/  @!UPT UIADD3 URZ, URZ, URZ, URZ ;  /* 0x0000003f3f3ff290 */ /* 0x000fe4000fffe03f */
[----:B------:R-:W-:Y:S05]  /*9ee0*/  @P0 BRA `(.L_x_2977) ;  /* 0xffffff88000c0947 */ /* 0x000fea000383ffff */
.L_x_2931:
        /* <DEDUP_REMOVED lines=17> */
[C---:B------:R-:W-:Y:S01]  /*a000*/  IADD3 R2, P0, R146.reuse, UR10, RZ ;  /* 0x0000000a92027c10 */ /* 0x040fe2000ff1e0ff */
[----:B------:R-:W-:Y:S01]  /*a010*/  ULDC.U8 UR10, c[0x0][0x3c3] ;  /* 0x0000f0c0000a7ab9 */ /* 0x000fe20000000000 */
[----:B------:R-:W-:Y:S01]  /*a020*/  LEA R32, P1, R146, UR8, 0x1 ;  /* 0x0000000892207c11 */ /* 0x000fe2000f8208ff */
[----:B------:R-:W-:Y:S01]  /*a030*/  IMAD.IADD R3, R151, 0x1, -R66 ;  /* 0x0000000197037824 */ /* 0x000fe200078e0a42 */
[----:B--2-4-:R-:W-:Y:S02]  /*a040*/  IADD3.X R7, R74, UR11, RZ, P0, !PT ;  /* 0x0000000b4a077c10 */ /* 0x014fe400087fe4ff */
[----:B------:R-:W-:Y:S02]  /*a050*/  ISETP.NE.AND P0, PT, RZ, UR10, PT ;  /* 0x0000000aff007c0c */ /* 0x000fe4000bf05270 */
[----:B------:R-:W-:Y:S02]  /*a060*/  LEA R16, P3, R2, UR8, 0x1 ;  /* 0x0000000802107c11 */ /* 0x000fe4000f8608ff */
[----:B------:R-:W-:-:S02]  /*a070*/  LEA.HI.X R33, R146, UR9, R74, 0x1, P1 ;  /* 0x0000000992217c11 */ /* 0x000fc400088f0c4a */
[----:B------:R-:W-:Y:S02]  /*a080*/  ISETP.GE.AND P1, PT, R144, R3, PT ;  /* 0x000000039000720c */ /* 0x000fe40003f26270 */
[----:B------:R-:W-:Y:S02]  /*a090*/  LEA.HI.X R17, R2, UR9, R7, 0x1, P3 ;  /* 0x0000000902117c11 */ /* 0x000fe400098f0c07 */
[----:B------:R-:W-:Y:S02]  /*a0a0*/  ISETP.GT.AND P1, PT, R63, -0x4, !P1 ;  /* 0xfffffffc3f00780c */ /* 0x000fe40004f24270 */
[----:B---3--:R-:W-:-:S05]  /*a0b0*/  IADD3 R0, R0, R75, R66 ;  /* 0x0000004b00007210 */ /* 0x008fca0007ffe042 */
[----:B------:R-:W-:-:S05]  /*a0c0*/  IMAD R5, R79, R0, RZ ;  /* 0x000000004f057224 */ /* 0x000fca00078e02ff */
[-C--:B------:R-:W-:Y:S02]  /*a0d0*/  IADD3 R24, P5, R80, R5.reuse, RZ ;  /* 0x0000000550187210 */ /* 0x080fe40007fbe0ff */
[----:B------:R-:W-:Y:S02]  /*a0e0*/  IADD3 R0, P4, R78, R5, RZ ;  /* 0x000000054e007210 */ /* 0x000fe40007f9e0ff */
[----:B------:R-:W-:-:S05]  /*a0f0*/  SHF.R.S32.HI R5, RZ, 0x1f, R5 ;  /* 0x0000001fff057819 */ /* 0x000fca0000011405 */
[--C-:B------:R-:W-:Y:S02]  /*a100*/  IMAD.X R77, R77, 0x1, R5.reuse, P5 ;  /* 0x000000014d4d7824 */ /* 0x100fe400028e0605 */
[----:B------:R-:W-:Y:S01]  /*a110*/  IMAD.X R2, R76, 0x1, R5, P4 ;  /* 0x000000014c027824 */ /* 0x000fe200020e0605 */
[----:B------:R-:W-:Y:S06]  /*a120*/  @!P0 BRA `(.L_x_2980) ;  /* 0x0000001000a88947 */ /* 0x000fec0003800000 */
[----:B------:R-:W-:Y:S04]  /*a130*/  BSSY B1, `(.L_x_2981) ;  /* 0x0000092000017945 */ /* 0x000fe80003800000 */
[----:B------:R-:W-:Y:S05]  /*a140*/  @!P1 BRA `(.L_x_2982) ;  /* 0x0000000800409947 */ /* 0x000fea0003800000 */
[----:B------:R1:W5:Y:S04]  /*a150*/  LDG.E.128 R12, desc[UR6][R32.64+0x40] ;  /* 0x00004006200c7981 */ /* 0x000368000c1e1d00 */
[----:B-----5:R1:W5:Y:S04]  /*a160*/  LDG.E.128 R8, desc[UR6][R32.64+0x80] ;  /* 0x0000800620087981 */ /* 0x020368000c1e1d00 */
        /* <DEDUP_REMOVED lines=14> */
[C---:B-----5:R-:W-:Y:S01]  /*a250*/  SHF.L.U32 R2, R21.reuse, 0x10, RZ ;  /* 0x0000001015027819 */ /* 0x060fe200000006ff */
[----:B------:R-:W-:Y:S01]  /*a260*/  IMAD.U32 R26, R22, 0x10000, RZ ;  /* 0x00010000161a7824 */ /* 0x000fe200078e00ff */
[----:B------:R-:W-:Y:S02]  /*a270*/  LOP3.LUT R0, R21, 0xffff0000, RZ, 0xc0, !PT ;  /* 0xffff000015007812 */ /* 0x000fe400078ec0ff */
[C---:B------:R-:W-:Y:S02]  /*a280*/  SHF.L.U32 R21, R20.reuse, 0x10, RZ ;  /* 0x0000001014157819 */ /* 0x040fe400000006ff */
[----:B------:R-:W-:-:S02]  /*a290*/  LOP3.LUT R27, R20, 0xffff0000, RZ, 0xc0, !PT ;  /* 0xffff0000141b7812 */ /* 0x000fc400078ec0ff */
[C---:B------:R-:W-:Y:S02]  /*a2a0*/  SHF.L.U32 R25, R23.reuse, 0x10, RZ ;  /* 0x0000001017197819 */ /* 0x040fe400000006ff */
[----:B------:R-:W-:Y:S02]  /*a2b0*/  LOP3.LUT R20, R23, 0xffff0000, RZ, 0xc0, !PT ;  /* 0xffff000017147812 */ /* 0x000fe400078ec0ff */
[----:B------:R-:W-:Y:S02]  /*a2c0*/  LOP3.LUT R30, R22, 0xffff0000, RZ, 0xc0, !PT ;  /* 0xffff0000161e7812 */ /* 0x000fe400078ec0ff */
[----:B--2---:R-:W-:Y:S02]  /*a2d0*/  LOP3.LUT R23, R4, 0xffff0000, RZ, 0xc0, !PT ;  /* 0xffff000004177812 */ /* 0x004fe400078ec0ff */
[C---:B------:R-:W-:Y:S02]  /*a2e0*/  LOP3.LUT R22, R5.reuse, 0xffff0000, RZ, 0xc0, !PT ;  /* 0xffff000005167812 */ /* 0x040fe400078ec0ff */
[----:B---3--:R-:W-:Y:S01]  /*a2f0*/  LOP3.LUT R31, R6, 0xffff0000, RZ, 0xc0, !PT ;  /* 0xffff0000061f7812 */ /* 0x008fe200078ec0ff */
[-C--:B------:R-:W-:Y:S01]  /*a300*/  FMUL.FTZ R29, R0, R23.reuse ;  /* 0x00000017001d7220 */ /* 0x080fe20000410000 */
[----:B------:R-:W-:Y:S01]  /*a310*/  FMUL.FTZ R23, R2, R23 ;  /* 0x0000001702177220 */ /* 0x000fe20000410000 */
[----:B------:R-:W-:Y:S01]  /*a320*/  SHF.L.U32 R5, R5, 0x10, RZ ;  /* 0x0000001005057819 */ /* 0x000fe200000006ff */
[-C--:B-1----:R-:W-:Y:S01]  /*a330*/  FMUL.FTZ R32, R20, R22.reuse ;  /* 0x0000001614207220 */ /* 0x082fe20000410000 */
[----:B------:R-:W-:Y:S01]  /*a340*/  SHF.L.U32 R4, R4, 0x10, RZ ;  /* 0x0000001004047819 */ /* 0x000fe200000006ff */
[----:B------:R-:W-:Y:S01]  /*a350*/  FMUL.FTZ R33, R25, R22 ;  /* 0x0000001619217220 */ /* 0x000fe20000410000 */
[C---:B------:R-:W-:Y:S01]  /*a360*/  LOP3.LUT R28, R7.reuse, 0xffff0000, RZ, 0xc0, !PT ;  /* 0xffff0000071c7812 */ /* 0x040fe200078ec0ff */
[-C--:B------:R-:W-:Y:S01]  /*a370*/  FFMA.FTZ R0, R0, R31.reuse, R23 ;  /* 0x0000001f00007223 */ /* 0x080fe20000010017 */
[----:B------:R-:W-:Y:S01]  /*a380*/  FFMA.FTZ R29, R2, R31, -R29 ;  /* 0x0000001f021d7223 */ /* 0x000fe2000001081d */
[----:B------:R-:W-:Y:S01]  /*a390*/  SHF.L.U32 R7, R7, 0x10, RZ ;  /* 0x0000001007077819 */ /* 0x000fe200000006ff */
[-C--:B------:R-:W-:Y:S01]  /*a3a0*/  FMUL.FTZ R23, R30, R5.reuse ;  /* 0x000000051e177220 */ /* 0x080fe20000410000 */
[----:B------:R-:W-:Y:S01]  /*a3b0*/  FMUL.FTZ R2, R27, R4 ;  /* 0x000000041b027220 */ /* 0x000fe20000410000 */
[----:B------:R-:W-:Y:S01]  /*a3c0*/  FMUL.FTZ R5, R26, R5 ;  /* 0x000000051a057220 */ /* 0x000fe20000410000 */
[-C--:B------:R-:W-:Y:S01]  /*a3d0*/  FFMA.FTZ R32, R25, R28.reuse, -R32 ;  /* 0x0000001c19207223 */ /* 0x080fe20000010820 */
[----:B------:R-:W-:Y:S01]  /*a3e0*/  FFMA.FTZ R33, R20, R28, R33 ;  /* 0x0000001c14217223 */ /* 0x000fe20000010021 */
[----:B------:R-:W-:-:S02]  /*a3f0*/  IMAD.U32 R6, R6, 0x10000, RZ ;  /* 0x0001000006067824 */ /* 0x000fc400078e00ff */
[C---:B------:R-:W-:Y:S01]  /*a400*/  FMUL.FTZ R4, R21.reuse, R4 ;  /* 0x0000000415047220 */ /* 0x040fe20000410000 */
[-C--:B------:R-:W-:Y:S01]  /*a410*/  FFMA.FTZ R23, R26, R7.reuse, -R23 ;  /* 0x000000071a177223 */ /* 0x080fe20000010817 */
[----:B------:R-:W-:Y:S01]  /*a420*/  FFMA.FTZ R30, R30, R7, R5 ;  /* 0x000000071e1e7223 */ /* 0x000fe20000010005 */
[-C--:B------:R-:W-:Y:S01]  /*a430*/  FFMA.FTZ R2, R21, R6.reuse, -R2 ;  /* 0x0000000615027223 */ /* 0x080fe20000010802 */
[----:B------:R-:W-:Y:S01]  /*a440*/  FFMA.FTZ R27, R27, R6, R4 ;  /* 0x000000061b1b7223 */ /* 0x000fe20000010004 */
[----:B------:R-:W-:Y:S02]  /*a450*/  F2FP.BF16.F32.PACK_AB R32, R33, R32 ;  /* 0x000000202120723e */ /* 0x000fe400000010ff */
[----:B------:R-:W-:Y:S02]  /*a460*/  F2FP.BF16.F32.PACK_AB R22, R30, R23 ;  /* 0x000000171e16723e */ /* 0x000fe400000010ff */
[----:B------:R-:W-:Y:S02]  /*a470*/  F2FP.BF16.F32.PACK_AB R21, R0, R29 ;  /* 0x0000001d0015723e */ /* 0x000fe400000010ff */
[----:B------:R-:W-:-:S02]  /*a480*/  F2FP.BF16.F32.PACK_AB R20, R27, R2 ;  /* 0x000000021b14723e */ /* 0x000fc400000010ff */
[----:B------:R-:W-:Y:S02]  /*a490*/  MOV R23, R32 ;  /* 0x0000002000177202 */ /* 0x000fe40000000f00 */
.L_x_2984:
[----:B------:R-:W-:Y:S05]  /*a4a0*/  BSYNC B0 ;  /* 0x0000000000007941 */ /* 0x000fea0003800000 */
.L_x_2983:
[----:B-----5:R2:W-:Y:S01]  /*a4b0*/  STS.64 [R152], R20 ;  /* 0x0000001498007388 */ /* 0x0205e20000000a00 */
[----:B------:R-:W-:Y:S01]  /*a4c0*/  IADD3 R0, R18, 0x20, RZ ;  /* 0x0000002012007810 */ /* 0x000fe20007ffe0ff */
[----:B------:R-:W-:Y:S02]  /*a4d0*/  BSSY B0, `(.L_x_2985) ;  /* 0x000002a000007945 */ /* 0x000fe40003800000 */
[----:B------:R2:W-:Y:S01]  /*a4e0*/  STS.64 [R152+0x8], R22 ;  /* 0x0000081698007388 */ /* 0x0005e20000000a00 */
[----:B------:R-:W-:-:S13]  /*a4f0*/  ISETP.GE.AND P0, PT, R0, UR5, PT ;  /* 0x0000000500007c0c */ /* 0x000fda000bf06270 */
[----:B------:R-:W-:Y:S05]  /*a500*/  @P0 BRA `(.L_x_2986) ;  /* 0x0000000000980947 */ /* 0x000fea0003800000 */
[----:B------:R-:W3:Y:S04]  /*a510*/  LDG.E.64 R4, desc[UR6][R36.64+0x20] ;  /* 0x0000200624047981 */ /* 0x000ee8000c1e1b00 */
[----:B------:R-:W4:Y:S01]  /*a520*/  LDG.E.64 R6, desc[UR6][R34.64+0x20] ;  /* 0x0000200622067981 */ /* 0x000f22000c1e1b00 */
[C---:B------:R-:W-:Y:S01]  /*a530*/  SHF.L.U32 R2, R13.reuse, 0x10, RZ ;  /* 0x000000100d027819 */ /* 0x040fe200000006ff */
[----:B--2---:R-:W-:Y:S01]  /*a540*/  IMAD.U32 R21, R14, 0x10000, RZ ;  /* 0x000100000e157824 */ /* 0x004fe200078e00ff */
[----:B------:R-:W-:Y:S02]  /*a550*/  LOP3.LUT R0, R13, 0xffff0000, RZ, 0xc0, !PT ;  /* 0xffff00000d007812 */ /* 0x000fe400078ec0ff */
[C---:B------:R-:W-:Y:S02]  /*a560*/  SHF.L.U32 R13, R12.reuse, 0x10, RZ ;  /* 0x000000100c0d7819 */ /* 0x040fe400000006ff */
[----:B------:R-:W-:-:S02]  /*a570*/  LOP3.LUT R22, R12, 0xffff0000, RZ, 0xc0, !PT ;  /* 0xffff00000c167812 */ /* 0x000fc400078ec0ff */
        /* <DEDUP_REMOVED lines=31> */
.L_x_2986:
[----:B------:R-:W-:Y:S05]  /*a770*/  BSYNC B0 ;  /* 0x0000000000007941 */ /* 0x000fea0003800000 */
.L_x_2985:
[----:B------:R3:W-:Y:S01]  /*a780*/  STS.128 [R152+0x1000], R12 ;  /* 0x0010000c98007388 */ /* 0x0007e20000000c00 */
[----:B------:R-:W-:Y:S01]  /*a790*/  IADD3 R0, R18, 0x40, RZ ;  /* 0x0000004012007810 */ /* 0x000fe20007ffe0ff */
[----:B------:R-:W-:Y:S03]  /*a7a0*/  BSSY B0, `(.L_x_2987) ;  /* 0x0000029000007945 */ /* 0x000fe60003800000 */
[----:B------:R-:W-:-:S13]  /*a7b0*/  ISETP.GE.AND P0, PT, R0, UR5, PT ;  /* 0x0000000500007c0c */ /* 0x000fda000bf06270 */
[----:B------:R-:W-:Y:S05]  /*a7c0*/  @P0 BRA `(.L_x_2988) ;  /* 0x0000000000980947 */ /* 0x000fea0003800000 */
[----:B------:R-:W4:Y:S04]  /*a7d0*/  LDG.E.64 R4, desc[UR6][R36.64+0x40] ;  /* 0x0000400624047981 */ /* 0x000f28000c1e1b00 */
[----:B------:R-:W5:Y:S01]  /*a7e0*/  LDG.E.64 R6, desc[UR6][R34.64+0x40] ;  /* 0x0000400622067981 */ /* 0x000f62000c1e1b00 */
        /* <DEDUP_REMOVED lines=9> */
[C---:B--2---:R-:W-:Y:S01]  /*a880*/  LOP3.LUT R21, R5.reuse, 0xffff0000, RZ, 0xc0, !PT ;  /* 0xffff000005157812 */ /* 0x044fe200078ec0ff */
[----:B------:R-:W-:Y:S01]  /*a890*/  IMAD.U32 R5, R5, 0x10000, RZ ;  /* 0x0001000005057824 */ /* 0x000fe200078e00ff */
[----:B-----5:R-:W-:Y:S01]  /*a8a0*/  LOP3.LUT R25, R6, 0xffff0000, RZ, 0xc0, !PT ;  /* 0xffff000006197812 */ /* 0x020fe200078ec0ff */
        /* <DEDUP_REMOVED lines=24> */
.L_x_2988:
[----:B------:R-:W-:Y:S05]  /*aa30*/  BSYNC B0 ;  /* 0x0000000000007941 */ /* 0x000fea0003800000 */
.L_x_2987:
[----:B------:R4:W-:Y:S02]  /*aa40*/  STS.128 [R152+0x2000], R8 ;  /* 0x0020000898007388 */ /* 0x0009e40000000c00 */
.L_x_2982:
[----:B------:R-:W-:Y:S05]  /*aa50*/  BSYNC B1 ;  /* 0x0000000000017941 */ /* 0x000fea0003800000 */
.L_x_2981:
[----:B-1----:R-:W-:-:S05]  /*aa60*/  VIADD R32, R144, 0x20 ;  /* 0x0000002090207836 */ /* 0x002fca0000000000 */
[----:B------:R-:W-:-:S04]  /*aa70*/  ISETP.GE.AND P0, PT, R32, R3, PT ;  /* 0x000000032000720c */ /* 0x000fc80003f06270 */
[----:B------:R-:W-:-:S13]  /*aa80*/  ISETP.LT.OR P0, PT, R63, -0x83, P0 ;  /* 0xffffff7d3f00780c */ /* 0x000fda0000701670 */
[----:B------:R-:W-:Y:S05]  /*aa90*/  @P0 BRA `(.L_x_2989) ;  /* 0x0000002c00780947 */ /* 0x000fea0003800000 */
[----:B---3--:R1:W5:Y:S04]  /*aaa0*/  LDG.E.128 R12, desc[UR6][R16.64+0x40] ;  /* 0x00004006100c7981 */ /* 0x008368000c1e1d00 */
[----:B----45:R1:W5:Y:S04]  /*aab0*/  LDG.E.128 R8, desc[UR6][R16.64+0x80] ;  /* 0x0000800610087981 */ /* 0x030368000c1e1d00 */
[----:B--2---:R1:W5:Y:S01]  /*aac0*/  LDG.E.128 R20, desc[UR6][R16.64] ;  /* 0x0000000610147981 */ /* 0x004362000c1e1d00 */
[C---:B------:R-:W-:Y:S01]  /*aad0*/  IADD3 R0, P0, R81.reuse, R24, RZ ;  /* 0x0000001851007210 */ /* 0x040fe20007f1e0ff */
[----:B------:R-:W-:Y:S01]  /*aae0*/  ULDC.64 UR10, c[0x0][0x358] ;  /* 0x0000d600000a7ab9 */ /* 0x000fe20000000a00 */
[----:B------:R-:W-:Y:S01]  /*aaf0*/  ULDC.64 UR8, c[0x0][0x360] ;  /* 0x0000d80000087ab9 */ /* 0x000fe20000000a00 */
[----:B------:R-:W-:Y:S01]  /*ab00*/  BSSY B0, `(.L_x_2990) ;  /* 0x0000030000007945 */ /* 0x000fe20003800000 */
[----:B------:R-:W-:Y:S01]  /*ab10*/  LEA.HI.X.SX32 R77, R81, R77, 0x1, P0 ;  /* 0x0000004d514d7211 */ /* 0x000fe200000f0eff */
[----:B------:R-:W-:Y:S01]  /*ab20*/  IMAD.SHL.U32 R36, R0, 0x2, RZ ;  /* 0x0000000200247824 */ /* 0x000fe200078e00ff */
        /* <DEDUP_REMOVED lines=8> */
[----:B------:R-:W3:Y:S01]  /*abb0*/  LDG.E.64 R4, desc[UR6][R34.64] ;  /* 0x0000000622047981 */ /* 0x000ee2000c1e1b00 */
[C---:B-----5:R-:W-:Y:S02]  /*abc0*/  SHF.L.U32 R6, R21.reuse, 0x10, RZ ;  /* 0x0000001015067819 */ /* 0x060fe400000006ff */
[----:B------:R-:W-:Y:S01]  /*abd0*/  LOP3.LUT R0, R21, 0xffff0000, RZ, 0xc0, !PT ;  /* 0xffff000015007812 */ /* 0x000fe200078ec0ff */
[----:B------:R-:W-:Y:S01]  /*abe0*/  IMAD.U32 R21, R22, 0x10000, RZ ;  /* 0x0001000016157824 */ /* 0x000fe200078e00ff */
[C---:B------:R-:W-:Y:S02]  /*abf0*/  SHF.L.U32 R7, R20.reuse, 0x10, RZ ;  /* 0x0000001014077819 */ /* 0x040fe400000006ff */
[----:B------:R-:W-:-:S02]  /*ac00*/  LOP3.LUT R24, R20, 0xffff0000, RZ, 0xc0, !PT ;  /* 0xffff000014187812 */ /* 0x000fc400078ec0ff */
[C---:B-1----:R-:W-:Y:S02]  /*ac10*/  LOP3.LUT R16, R23.reuse, 0xffff0000, RZ, 0xc0, !PT ;  /* 0xffff000017107812 */ /* 0x042fe400078ec0ff */
[----:B------:R-:W-:Y:S02]  /*ac20*/  SHF.L.U32 R20, R23, 0x10, RZ ;  /* 0x0000001017147819 */ /* 0x000fe400000006ff */
[----:B------:R-:W-:Y:S02]  /*ac30*/  LOP3.LUT R22, R22, 0xffff0000, RZ, 0xc0, !PT ;  /* 0xffff000016167812 */ /* 0x000fe400078ec0ff */
[----:B--2---:R-:W-:Y:S02]  /*ac40*/  LOP3.LUT R17, R2, 0xffff0000, RZ, 0xc0, !PT ;  /* 0xffff000002117812 */ /* 0x004fe400078ec0ff */
[C---:B------:R-:W-:Y:S01]  /*ac50*/  LOP3.LUT R25, R3.reuse, 0xffff0000, RZ, 0xc0, !PT ;  /* 0xffff000003197812 */ /* 0x040fe200078ec0ff */
[----:B------:R-:W-:Y:S01]  /*ac60*/  IMAD.U32 R3, R3, 0x10000, RZ ;  /* 0x0001000003037824 */ /* 0x000fe200078e00ff */
[----:B---3--:R-:W-:Y:S01]  /*ac70*/  LOP3.LUT R29, R4, 0xffff0000, RZ, 0xc0, !PT ;  /* 0xffff0000041d7812 */ /* 0x008fe200078ec0ff */
        /* <DEDUP_REMOVED lines=14> */
[----:B------:R-:W-:Y:S01]  /*ad60*/  FFMA.FTZ R0, R0, R29, R31 ;  /* 0x0000001d00007223 */ /* 0x000fe2000001001f */
[----:B------:R-:W-:Y:S01]  /*ad70*/  FFMA.FTZ R17, R20, R27, -R17 ;  /* 0x0000001b14117223 */ /* 0x000fe20000010811 */
        /* <DEDUP_REMOVED lines=8> */
.L_x_2991:
[----:B------:R-:W-:Y:S05]  /*ae00*/  BSYNC B0 ;  /* 0x0000000000007941 */ /* 0x000fea0003800000 */
.L_x_2990:
[----:B-----5:R2:W-:Y:S01]  /*ae10*/  STS.128 [R152+0x800], R20 ;  /* 0x0008001498007388 */ /* 0x0205e20000000c00 */
[----:B------:R-:W-:Y:S01]  /*ae20*/  IADD3 R0, R18, 0x20, RZ ;  /* 0x0000002012007810 */ /* 0x000fe20007ffe0ff */
[----:B------:R-:W-:Y:S03]  /*ae30*/  BSSY B0, `(.L_x_2992) ;  /* 0x000002a000007945 */ /* 0x000fe60003800000 */
[----:B------:R-:W-:-:S13]  /*ae40*/  ISETP.GE.AND P0, PT, R0, UR5, PT ;  /* 0x0000000500007c0c */ /* 0x000fda000bf06270 */
[----:B------:R-:W-:Y:S05]  /*ae50*/  @P0 BRA `(.L_x_2993) ;  /* 0x00000000009c0947 */ /* 0x000fea0003800000 */
[----:B------:R-:W3:Y:S04]  /*ae60*/  LDG.E.64 R2, desc[UR6][R36.64+0x20] ;  /* 0x0000200624027981 */ /* 0x000ee8000c1e1b00 */
[----:B------:R-:W4:Y:S01]  /*ae70*/  LDG.E.64 R4, desc[UR6][R34.64+0x20] ;  /* 0x0000200622047981 */ /* 0x000f22000c1e1b00 */
[C---:B------:R-:W-:Y:S02]  /*ae80*/  SHF.L.U32 R6, R13.reuse, 0x10, RZ ;  /* 0x000000100d067819 */ /* 0x040fe400000006ff */
[----:B------:R-:W-:Y:S02]  /*ae90*/  LOP3.LUT R0, R13, 0xffff0000, RZ, 0xc0, !PT ;  /* 0xffff00000d007812 */ /* 0x000fe400078ec0ff */
[C---:B------:R-:W-:Y:S02]  /*aea0*/  SHF.L.U32 R7, R12.reuse, 0x10, RZ ;  /* 0x000000100c077819 */ /* 0x040fe400000006ff */
[----:B-1----:R-:W-:-:S02]  /*aeb0*/  LOP3.LUT R17, R12, 0xffff0000, RZ, 0xc0, !PT ;  /* 0xffff00000c117812 */ /* 0x002fc400078ec0ff */
[C---:B------:R-:W-:Y:S02]  /*aec0*/  LOP3.LUT R12, R15.reuse, 0xffff0000, RZ, 0xc0, !PT ;  /* 0xffff00000f0c7812 */ /* 0x040fe400078ec0ff */
[----:B------:R-:W-:Y:S01]  /*aed0*/  SHF.L.U32 R16, R15, 0x10, RZ ;  /* 0x000000100f107819 */ /* 0x000fe200000006ff */
[C---:B------:R-:W-:Y:S01]  /*aee0*/  IMAD.U32 R15, R14.reuse, 0x10000, RZ ;  /* 0x000100000e0f7824 */ /* 0x040fe200078e00ff */
[----:B------:R-:W-:Y:S02]  /*aef0*/  LOP3.LUT R14, R14, 0xffff0000, RZ, 0xc0, !PT ;  /* 0xffff00000e0e7812 */ /* 0x000fe400078ec0ff */
[----:B---3--:R-:W-:Y:S02]  /*af00*/  LOP3.LUT R13, R2, 0xffff0000, RZ, 0xc0, !PT ;  /* 0xffff0000020d7812 */ /* 0x008fe400078ec0ff */
[----:B--2---:R-:W-:Y:S02]  /*af10*/  LOP3.LUT R23, R3, 0xffff0000, RZ, 0xc0, !PT ;  /* 0xffff000003177812 */ /* 0x004fe400078ec0ff */
[----:B----4-:R-:W-:Y:S01]  /*af20*/  LOP3.LUT R27, R4, 0xffff0000, RZ, 0xc0, !PT ;  /* 0xffff0000041b7812 */ /* 0x010fe200078ec0ff */
        /* <DEDUP_REMOVED lines=26> */
.L_x_2993:
[----:B------:R-:W-:Y:S05]  /*b0d0*/  BSYNC B0 ;  /* 0x0000000000007941 */ /* 0x000fea0003800000 */
.L_x_2992:
[----:B------:R3:W-:Y:S01]  /*b0e0*/  STS.128 [R152+0x1800], R12 ;  /* 0x0018000c98007388 */ /* 0x0007e20000000c00 */
[----:B------:R-:W-:Y:S01]  /*b0f0*/  IADD3 R18, R18, 0x40, RZ ;  /* 0x0000004012127810 */ /* 0x000fe20007ffe0ff */
[----:B------:R-:W-:Y:S03]  /*b100*/  BSSY B0, `(.L_x_2994) ;  /* 0x000002a000007945 */ /* 0x000fe60003800000 */
[----:B------:R-:W-:-:S13]  /*b110*/  ISETP.GE.AND P0, PT, R18, UR5, PT ;  /* 0x0000000512007c0c */ /* 0x000fda000bf06270 */
[----:B------:R-:W-:Y:S05]  /*b120*/  @P0 BRA `(.L_x_2995) ;  /* 0x00000000009c0947 */ /* 0x000fea0003800000 */
[----:B------:R-:W4:Y:S04]  /*b130*/  LDG.E.64 R2, desc[UR6][R36.64+0x40] ;  /* 0x0000400624027981 */ /* 0x000f28000c1e1b00 */
[----:B------:R-:W2:Y:S01]  /*b140*/  LDG.E.64 R4, desc[UR6][R34.64+0x40] ;  /* 0x0000400622047981 */ /* 0x000ea2000c1e1b00 */
[C---:B------:R-:W-:Y:S02]  /*b150*/  SHF.L.U32 R6, R9.reuse, 0x10, RZ ;  /* 0x0000001009067819 */ /* 0x040fe400000006ff */
[----:B------:R-:W-:Y:S02]  /*b160*/  LOP3.LUT R0, R9, 0xffff0000, RZ, 0xc0, !PT ;  /* 0xffff000009007812 */ /* 0x000fe400078ec0ff */
[C---:B------:R-:W-:Y:S02]  /*b170*/  SHF.L.U32 R7, R8.reuse, 0x10, RZ ;  /* 0x0000001008077819 */ /* 0x040fe400000006ff */
[----:B---3--:R-:W-:-:S02]  /*b180*/  LOP3.LUT R13, R8, 0xffff0000, RZ, 0xc0, !PT ;  /* 0xffff0000080d7812 */ /* 0x008fc400078ec0ff */
[C---:B------:R-:W-:Y:S02]  /*b190*/  LOP3.LUT R8, R11.reuse, 0xffff0000, RZ, 0xc0, !PT ;  /* 0xffff00000b087812 */ /* 0x040fe400078ec0ff */
[----:B------:R-:W-:Y:S01]  /*b1a0*/  SHF.L.U32 R12, R11, 0x10, RZ ;  /* 0x000000100b0c7819 */ /* 0x000fe200000006ff */
[C---:B------:R-:W-:Y:S01]  /*b1b0*/  IMAD.U32 R11, R10.reuse, 0x10000, RZ ;  /* 0x000100000a0b7824 */ /* 0x040fe200078e00ff */
[----:B------:R-:W-:Y:S02]  /*b1c0*/  LOP3.LUT R10, R10, 0xffff0000, RZ, 0xc0, !PT ;  /* 0xffff00000a0a7812 */ /* 0x000fe400078ec0ff */
[----:B----4-:R-:W-:Y:S02]  /*b1d0*/  LOP3.LUT R9, R2, 0xffff0000, RZ, 0xc0, !PT ;  /* 0xffff000002097812 */ /* 0x010fe400078ec0ff */
[----:B-1----:R-:W-:Y:S02]  /*b1e0*/  LOP3.LUT R17, R3, 0xffff0000, RZ, 0xc0, !PT ;  /* 0xffff000003117812 */ /* 0x002fe400078ec0ff */
[----:B--2---:R-:W-:Y:S01]  /*b1f0*/  LOP3.LUT R21, R4, 0xffff0000, RZ, 0xc0, !PT ;  /* 0xffff000004157812 */ /* 0x004fe200078ec0ff */
        /* <DEDUP_REMOVED lines=26> */
.L_x_2995:
[----:B------:R-:W-:Y:S05]  /*b3a0*/  BSYNC B0 ;  /* 0x0000000000007941 */ /* 0x000fea0003800000 */
.L_x_2994:
[----:B------:R4:W-:Y:S01]  /*b3b0*/  STS.128 [R152+0x2800], R8 ;  /* 0x0028000898007388 */ /* 0x0009e20000000c00 */
[----:B------:R-:W-:Y:S05]  /*b3c0*/  BRA `(.L_x_2989) ;  /* 0x00000024002c7947 */ /* 0x000fea0003800000 */
.L_x_2980:
[----:B------:R-:W-:Y:S04]  /*b3d0*/  BSSY B1, `(.L_x_2996) ;  /* 0x0000116000017945 */ /* 0x000fe80003800000 */
[----:B------:R-:W-:Y:S05]  /*b3e0*/  @!P1 BRA `(.L_x_2997) ;  /* 0x0000001000509947 */ /* 0x000fea0003800000 */
[----:B------:R1:W5:Y:S04]  /*b3f0*/  LDG.E.128 R12, desc[UR6][R32.64+0x40] ;  /* 0x00004006200c7981 */ /* 0x000368000c1e1d00 */
[----:B-----5:R1:W5:Y:S04]  /*b400*/  LDG.E.128 R8, desc[UR6][R32.64+0x80] ;  /* 0x0000800620087981 */ /* 0x020368000c1e1d00 */
        /* <DEDUP_REMOVED lines=9> */
[--C-:B------:R-:W-:Y:S02]  /*b4a0*/  @P0 SHF.R.S32.HI R6, RZ, 0x1, R82.reuse ;  /* 0x00000001ff060819 */ /* 0x100fe40000011452 */
[----:B------:R-:W-:Y:S02]  /*b4b0*/  @P0 IADD3 R5, -R4, RZ, RZ ;  /* 0x000000ff04050210 */ /* 0x000fe40007ffe1ff */
[----:B------:R-:W-:Y:S01]  /*b4c0*/  @P0 SHF.R.S32.HI R24, RZ, 0x1, R82 ;  /* 0x00000001ff180819 */ /* 0x000fe20000011452 */
[----:B------:R-:W-:Y:S01]  /*b4d0*/  @P0 IMAD.MOV R7, RZ, RZ, -R6 ;  /* 0x000000ffff070224 */ /* 0x000fe200078e0a06 */
[----:B------:R-:W-:Y:S01]  /*b4e0*/  IADD3 R21, P1, R5, R0, RZ ;  /* 0x0000000005157210 */ /* 0x000fe20007f3e0ff */
[----:B------:R-:W-:Y:S02]  /*b4f0*/  IMAD.MOV.U32 R25, RZ, RZ, RZ ;  /* 0x000000ffff197224 */ /* 0x000fe400078e00ff */
[----:B------:R-:W-:Y:S01]  /*b500*/  IMAD.WIDE R6, R7, 0x2, R32 ;  /* 0x0000000207067825 */ /* 0x000fe200078e0220 */
[----:B------:R-:W-:-:S02]  /*b510*/  LEA.HI.X.SX32 R20, R5, R2, 0x1, P1 ;  /* 0x0000000205147211 */ /* 0x000fc400008f0eff */
[C---:B------:R-:W-:Y:S02]  /*b520*/  LEA R22, P1, R21.reuse, UR8, 0x1 ;  /* 0x0000000815167c11 */ /* 0x040fe4000f8208ff */
[----:B------:R-:W-:Y:S01]  /*b530*/  @P0 IADD3 R25, -R24, RZ, RZ ;  /* 0x000000ff18190210 */ /* 0x000fe20007ffe1ff */
[----:B------:R-:W2:Y:S01]  /*b540*/  LDG.E.128 R4, desc[UR6][R6.64] ;  /* 0x0000000606047981 */ /* 0x000ea2000c1e1d00 */
[----:B------:R-:W-:Y:S01]  /*b550*/  LEA.HI.X R23, R21, UR9, R20, 0x1, P1 ;  /* 0x0000000915177c11 */ /* 0x000fe200088f0c14 */
[----:B------:R-:W-:Y:S01]  /*b560*/  ULDC.64 UR8, c[0x0][0x358] ;  /* 0x0000d60000087ab9 */ /* 0x000fe20000000a00 */
[----:B------:R-:W-:-:S04]  /*b570*/  IADD3 R24, P1, R25, R0, RZ ;  /* 0x0000000019187210 */ /* 0x000fc80007f3e0ff */
[----:B------:R-:W3:Y:S01]  /*b580*/  LDG.E.128 R20, desc[UR6][R22.64] ;  /* 0x0000000616147981 */ /* 0x000ee2000c1e1d00 */
        /* <DEDUP_REMOVED lines=9> */
[----:B------:R-:W-:Y:S02]  /*b620*/  LOP3.LUT R29, R31, 0xffff0000, RZ, 0xc0, !PT ;  /* 0xffff00001f1d7812 */ /* 0x000fe400078ec0ff */
[C---:B------:R-:W-:Y:S02]  /*b630*/  SHF.L.U32 R36, R30.reuse, 0x10, RZ ;  /* 0x000000101e247819 */ /* 0x040fe400000006ff */
[----:B------:R-:W-:Y:S01]  /*b640*/  LOP3.LUT R30, R30, 0xffff0000, RZ, 0xc0, !PT ;  /* 0xffff00001e1e7812 */ /* 0x000fe200078ec0ff */
[C---:B--2---:R-:W-:Y:S01]  /*b650*/  IMAD.U32 R38, R4.reuse, 0x10000, RZ ;  /* 0x0001000004267824 */ /* 0x044fe200078e00ff */
[----:B------:R-:W-:Y:S01]  /*b660*/  LOP3.LUT R31, R4, 0xffff0000, RZ, 0xc0, !PT ;  /* 0xffff0000041f7812 */ /* 0x000fe200078ec0ff */
[----:B------:R-:W-:Y:S01]  /*b670*/  IMAD.U32 R40, R6, 0x10000, RZ ;  /* 0x0001000006287824 */ /* 0x000fe200078e00ff */
[----:B------:R-:W-:-:S02]  /*b680*/  SHF.L.U32 R4, R5, 0x10, RZ ;  /* 0x0000001005047819 */ /* 0x000fc400000006ff */
[----:B------:R-:W-:Y:S01]  /*b690*/  LOP3.LUT R41, R5, 0xffff0000, RZ, 0xc0, !PT ;  /* 0xffff000005297812 */ /* 0x000fe200078ec0ff */
[C---:B------:R-:W-:Y:S01]  /*b6a0*/  IMAD.U32 R5, R7.reuse, 0x10000, RZ ;  /* 0x0001000007057824 */ /* 0x040fe200078e00ff */
[----:B------:R-:W-:Y:S01]  /*b6b0*/  LOP3.LUT R42, R7, 0xffff0000, RZ, 0xc0, !PT ;  /* 0xffff0000072a7812 */ /* 0x000fe200078ec0ff */
[C---:B---3--:R-:W-:Y:S01]  /*b6c0*/  IMAD.U32 R7, R21.reuse, 0x10000, RZ ;  /* 0x0001000015077824 */ /* 0x048fe200078e00ff */
[----:B------:R-:W-:Y:S02]  /*b6d0*/  LOP3.LUT R44, R21, 0xffff0000, RZ, 0xc0, !PT ;  /* 0xffff0000152c7812 */ /* 0x000fe400078ec0ff */
        /* <DEDUP_REMOVED lines=14> */
[----:B----4-:R-:W-:-:S02]  /*b7c0*/  IMAD.U32 R5, R25, 0x10000, RZ ;  /* 0x0001000019057824 */ /* 0x010fc400078e00ff */
[----:B------:R-:W-:Y:S01]  /*b7d0*/  FMUL.FTZ R4, R4, R7 ;  /* 0x0000000704047220 */ /* 0x000fe20000410000 */
[----:B------:R-:W-:Y:S01]  /*b7e0*/  FMUL.FTZ R21, R6, R21 ;  /* 0x0000001506157220 */ /* 0x000fe20000410000 */
[----:B------:R-:W-:Y:S01]  /*b7f0*/  LOP3.LUT R25, R25, 0xffff0000, RZ, 0xc0, !PT ;  /* 0xffff000019197812 */ /* 0x000fe200078ec0ff */
[----:B------:R-:W-:Y:S01]  /*b800*/  @!P0 FADD.FTZ R43, -R43, -RZ ;  /* 0x800000ff2b2b8221 */ /* 0x000fe20000010100 */
[----:B------:R-:W-:Y:S01]  /*b810*/  FMUL.FTZ R41, R41, R44 ;  /* 0x0000002c29297220 */ /* 0x000fe20000410000 */
[----:B------:R-:W-:Y:S01]  /*b820*/  @!P0 FADD.FTZ R45, -R45, -RZ ;  /* 0x800000ff2d2d8221 */ /* 0x000fe20000010100 */
[----:B------:R-:W-:Y:S01]  /*b830*/  FMUL.FTZ R42, R42, R23 ;  /* 0x000000172a2a7220 */ /* 0x000fe20000410000 */
[C---:B------:R-:W-:Y:S01]  /*b840*/  SHF.L.U32 R7, R24.reuse, 0x10, RZ ;  /* 0x0000001018077819 */ /* 0x040fe200000006ff */
[----:B------:R-:W-:Y:S01]  /*b850*/  FMUL.FTZ R31, R31, R20 ;  /* 0x000000141f1f7220 */ /* 0x000fe20000410000 */
[----:B------:R-:W-:Y:S01]  /*b860*/  LOP3.LUT R6, R24, 0xffff0000, RZ, 0xc0, !PT ;  /* 0xffff000018067812 */ /* 0x000fe200078ec0ff */
[C---:B------:R-:W-:Y:S01]  /*b870*/  IMAD.U32 R20, R27.reuse, 0x10000, RZ ;  /* 0x000100001b147824 */ /* 0x040fe200078e00ff */
[----:B------:R-:W-:Y:S01]  /*b880*/  SHF.L.U32 R24, R26, 0x10, RZ ;  /* 0x000000101a187819 */ /* 0x000fe200000006ff */
[----:B------:R-:W-:Y:S01]  /*b890*/  FMUL.FTZ R38, R38, R43 ;  /* 0x0000002b26267220 */ /* 0x000fe20000410000 */
[----:B------:R-:W-:Y:S01]  /*b8a0*/  LOP3.LUT R23, R26, 0xffff0000, RZ, 0xc0, !PT ;  /* 0xffff00001a177812 */ /* 0x000fe200078ec0ff */
        /* <DEDUP_REMOVED lines=15> */
.L_x_2999:
[----:B------:R-:W-:Y:S05]  /*b9a0*/  BSYNC B0 ;  /* 0x0000000000007941 */ /* 0x000fea0003800000 */
.L_x_2998:
[----:B-----5:R2:W-:Y:S01]  /*b9b0*/  STS.64 [R152], R28 ;  /* 0x0000001c98007388 */ /* 0x0205e20000000a00 */
[----:B------:R-:W-:Y:S01]  /*b9c0*/  IADD3 R4, R18, 0x20, RZ ;  /* 0x0000002012047810 */ /* 0x000fe20007ffe0ff */
[----:B------:R-:W-:Y:S02]  /*b9d0*/  BSSY B0, `(.L_x_3000) ;  /* 0x0000059000007945 */ /* 0x000fe40003800000 */
[----:B------:R2:W-:Y:S01]  /*b9e0*/  STS.64 [R152+0x8], R30 ;  /* 0x0000081e98007388 */ /* 0x0005e20000000a00 */
[----:B------:R-:W-:-:S13]  /*b9f0*/  ISETP.GE.AND P0, PT, R4, UR5, PT ;  /* 0x0000000504007c0c */ /* 0x000fda000bf06270 */
        /* <DEDUP_REMOVED lines=16> */
[----:B------:R-:W3:Y:S01]  /*bb00*/  LDG.E.128 R4, desc[UR6][R6.64+0x40] ;  /* 0x0000400606047981 */ /* 0x000ee2000c1e1d00 */
[----:B------:R-:W-:Y:S01]  /*bb10*/  LEA.HI.X R23, R21, UR9, R20, 0x1, P1 ;  /* 0x0000000915177c11 */ /* 0x000fe200088f0c14 */
[----:B------:R-:W-:Y:S01]  /*bb20*/  ULDC.64 UR8, c[0x0][0x358] ;  /* 0x0000d60000087ab9 */ /* 0x000fe20000000a00 */
[----:B------:R-:W-:-:S04]  /*bb30*/  IADD3 R24, P1, R25, R0, RZ ;  /* 0x0000000019187210 */ /* 0x000fc80007f3e0ff */
[----:B------:R-:W4:Y:S01]  /*bb40*/  LDG.E.128 R20, desc[UR6][R22.64+0x40] ;  /* 0x0000400616147981 */ /* 0x000f22000c1e1d00 */
[----:B------:R-:W-:Y:S02]  /*bb50*/  LEA.HI.X.SX32 R25, R25, R2, 0x1, P1 ;  /* 0x0000000219197211 */ /* 0x000fe400008f0eff */
[----:B------:R-:W-:-:S04]  /*bb60*/  LEA R26, P1, R24, UR8, 0x1 ;  /* 0x00000008181a7c11 */ /* 0x000fc8000f8208ff */
[----:B------:R-:W-:-:S06]  /*bb70*/  LEA.HI.X R27, R24, UR9, R25, 0x1, P1 ;  /* 0x00000009181b7c11 */ /* 0x000fcc00088f0c19 */
[----:B------:R-:W5:Y:S01]  /*bb80*/  LDG.E.128 R24, desc[UR6][R26.64+0x40] ;  /* 0x000040061a187981 */ /* 0x000f62000c1e1d00 */
[C---:B--2---:R-:W-:Y:S01]  /*bb90*/  IMAD.U32 R29, R12.reuse, 0x10000, RZ ;  /* 0x000100000c1d7824 */ /* 0x044fe200078e00ff */
[----:B------:R-:W-:Y:S01]  /*bba0*/  LOP3.LUT R28, R12, 0xffff0000, RZ, 0xc0, !PT ;  /* 0xffff00000c1c7812 */ /* 0x000fe200078ec0ff */
[C---:B------:R-:W-:Y:S01]  /*bbb0*/  IMAD.U32 R31, R13.reuse, 0x10000, RZ ;  /* 0x000100000d1f7824 */ /* 0x040fe200078e00ff */
[----:B------:R-:W-:Y:S01]  /*bbc0*/  LOP3.LUT R12, R13, 0xffff0000, RZ, 0xc0, !PT ;  /* 0xffff00000d0c7812 */ /* 0x000fe200078ec0ff */
[C---:B------:R-:W-:Y:S01]  /*bbd0*/  IMAD.U32 R35, R15.reuse, 0x10000, RZ ;  /* 0x000100000f237824 */ /* 0x040fe200078e00ff */
[----:B------:R-:W-:Y:S02]  /*bbe0*/  LOP3.LUT R13, R15, 0xffff0000, RZ, 0xc0, !PT ;  /* 0xffff00000f0d7812 */ /* 0x000fe400078ec0ff */
[C---:B------:R-:W-:Y:S02]  /*bbf0*/  SHF.L.U32 R30, R14.reuse, 0x10, RZ ;  /* 0x000000100e1e7819 */ /* 0x040fe400000006ff */
[----:B------:R-:W-:Y:S01]  /*bc00*/  LOP3.LUT R14, R14, 0xffff0000, RZ, 0xc0, !PT ;  /* 0xffff00000e0e7812 */ /* 0x000fe200078ec0ff */
[C---:B---3--:R-:W-:Y:S01]  /*bc10*/  IMAD.U32 R34, R4.reuse, 0x10000, RZ ;  /* 0x0001000004227824 */ /* 0x048fe200078e00ff */
[----:B------:R-:W-:Y:S01]  /*bc20*/  LOP3.LUT R15, R4, 0xffff0000, RZ, 0xc0, !PT ;  /* 0xffff0000040f7812 */ /* 0x000fe200078ec0ff */
[----:B------:R-:W-:Y:S01]  /*bc30*/  IMAD.U32 R36, R6, 0x10000, RZ ;  /* 0x0001000006247824 */ /* 0x000fe200078e00ff */
[----:B------:R-:W-:-:S02]  /*bc40*/  SHF.L.U32 R4, R5, 0x10, RZ ;  /* 0x0000001005047819 */ /* 0x000fc400000006ff */
[----:B------:R-:W-:Y:S01]  /*bc50*/  LOP3.LUT R37, R5, 0xffff0000, RZ, 0xc0, !PT ;  /* 0xffff000005257812 */ /* 0x000fe200078ec0ff */
[C---:B------:R-:W-:Y:S01]  /*bc60*/  IMAD.U32 R5, R7.reuse, 0x10000, RZ ;  /* 0x0001000007057824 */ /* 0x040fe200078e00ff */
[----:B------:R-:W-:Y:S01]  /*bc70*/  LOP3.LUT R38, R7, 0xffff0000, RZ, 0xc0, !PT ;  /* 0xffff000007267812 */ /* 0x000fe200078ec0ff */
[C---:B----4-:R-:W-:Y:S01]  /*bc80*/  IMAD.U32 R7, R21.reuse, 0x10000, RZ ;  /* 0x0001000015077824 */ /* 0x050fe200078e00ff */
        /* <DEDUP_REMOVED lines=15> */
[----:B-----5:R-:W-:-:S02]  /*bd80*/  IMAD.U32 R5, R25, 0x10000, RZ ;  /* 0x0001000019057824 */ /* 0x020fc400078e00ff */
        /* <DEDUP_REMOVED lines=29> */
.L_x_3001:
[----:B------:R-:W-:Y:S05]  /*bf60*/  BSYNC B0 ;  /* 0x0000000000007941 */ /* 0x000fea0003800000 */
.L_x_3000:
        /* <DEDUP_REMOVED lines=14> */
[----:B---3--:R-:W-:Y:S01]  /*c050*/  IADD3 R12, P1, R5, R0, RZ ;  /* 0x00000000050c7210 */ /* 0x008fe20007f3e0ff */
[----:B------:R-:W-:Y:S02]  /*c060*/  IMAD.MOV.U32 R21, RZ, RZ, RZ ;  /* 0x000000ffff157224 */ /* 0x000fe400078e00ff */
[----:B------:R-:W-:Y:S01]  /*c070*/  IMAD.WIDE R6, R7, 0x2, R32 ;  /* 0x0000000207067825 */ /* 0x000fe200078e0220 */
[----:B------:R-:W-:-:S02]  /*c080*/  LEA.HI.X.SX32 R13, R5, R2, 0x1, P1 ;  /* 0x00000002050d7211 */ /* 0x000fc400008f0eff */
[----:B------:R-:W-:Y:S02]  /*c090*/  LEA R14, P1, R12, UR8, 0x1 ;  /* 0x000000080c0e7c11 */ /* 0x000fe4000f8208ff */
        /* <DEDUP_REMOVED lines=14> */
[C---:B--2---:R-:W-:Y:S01]  /*c180*/  IMAD.U32 R29, R11.reuse, 0x10000, RZ ;  /* 0x000100000b1d7824 */ /* 0x044fe200078e00ff */
        /* <DEDUP_REMOVED lines=9> */
[----:B-1----:R-:W-:Y:S01]  /*c220*/  LOP3.LUT R32, R7, 0xffff0000, RZ, 0xc0, !PT ;  /* 0xffff000007207812 */ /* 0x002fe200078ec0ff */
        /* <DEDUP_REMOVED lines=46> */
.L_x_3003:
[----:B------:R-:W-:Y:S05]  /*c510*/  BSYNC B0 ;  /* 0x0000000000007941 */ /* 0x000fea0003800000 */
.L_x_3002:
[----:B------:R4:W-:Y:S02]  /*c520*/  STS.128 [R152+0x2000], R8 ;  /* 0x0020000898007388 */ /* 0x0009e40000000c00 */
.L_x_2997:
[----:B------:R-:W-:Y:S05]  /*c530*/  BSYNC B1 ;  /* 0x0000000000017941 */ /* 0x000fea0003800000 */
.L_x_2996:
[----:B-1----:R-:W-:-:S05]  /*c540*/  VIADD R32, R144, 0x20 ;  /* 0x0000002090207836 */ /* 0x002fca0000000000 */
[----:B------:R-:W-:-:S04]  /*c550*/  ISETP.GE.AND P0, PT, R32, R3, PT ;  /* 0x000000032000720c */ /* 0x000fc80003f06270 */
[----:B------:R-:W-:-:S13]  /*c560*/  ISETP.LT.OR P0, PT, R63, -0x83, P0 ;  /* 0xffffff7d3f00780c */ /* 0x000fda0000701670 */
[----:B------:R-:W-:Y:S05]  /*c570*/  @P0 BRA `(.L_x_2989) ;  /* 0x0000001000c00947 */ /* 0x000fea0003800000 */
[----:B---3--:R1:W5:Y:S04]  /*c580*/  LDG.E.128 R12, desc[UR6][R16.64+0x40] ;  /* 0x00004006100c7981 */ /* 0x008368000c1e1d00 */
[----:B----45:R1:W5:Y:S04]  /*c590*/  LDG.E.128 R8, desc[UR6][R16.64+0x80] ;  /* 0x0000800610087981 */ /* 0x030368000c1e1d00 */
        /* <DEDUP_REMOVED lines=9> */
[--C-:B------:R-:W-:Y:S02]  /*c630*/  @P0 SHF.R.S32.HI R3, RZ, 0x1, R82.reuse ;  /* 0x00000001ff030819 */ /* 0x100fe40000011452 */
[----:B------:R-:W-:-:S03]  /*c640*/  @P0 SHF.R.S32.HI R4, RZ, 0x1, R82 ;  /* 0x00000001ff040819 */ /* 0x000fc60000011452 */
[----:B------:R-:W-:Y:S01]  /*c650*/  @P0 IMAD.MOV R5, RZ, RZ, -R3 ;  /* 0x000000ffff050224 */ /* 0x000fe200078e0a03 */
[----:B------:R-:W-:Y:S01]  /*c660*/  MOV R3, R79 ;  /* 0x0000004f00037202 */ /* 0x000fe20000000f00 */
[----:B------:R-:W-:-:S03]  /*c670*/  @P0 IMAD.MOV R3, RZ, RZ, -R4 ;  /* 0x000000ffff030224 */ /* 0x000fc600078e0a04 */
[----:B------:R-:W-:-:S04]  /*c680*/  IADD3 R6, P1, R5, R25, RZ ;  /* 0x0000001905067210 */ /* 0x000fc80007f3e0ff */
[----:B------:R-:W-:Y:S02]  /*c690*/  LEA.HI.X.SX32 R5, R5, R24, 0x1, P1 ;  /* 0x0000001805057211 */ /* 0x000fe400008f0eff */
[----:B------:R-:W-:-:S04]  /*c6a0*/  LEA R20, P1, R6, UR8, 0x1 ;  /* 0x0000000806147c11 */ /* 0x000fc8000f8208ff */
[----:B------:R-:W-:Y:S01]  /*c6b0*/  LEA.HI.X R21, R6, UR9, R5, 0x1, P1 ;  /* 0x0000000906157c11 */ /* 0x000fe200088f0c05 */
[----:B------:R-:W-:Y:S01]  /*c6c0*/  IMAD.WIDE R4, R3, 0x2, R16 ;  /* 0x0000000203047825 */ /* 0x000fe200078e0210 */
[----:B------:R-:W-:Y:S01]  /*c6d0*/  @P0 SHF.R.S32.HI R3, RZ, 0x1, R82 ;  /* 0x00000001ff030819 */ /* 0x000fe20000011452 */
[----:B------:R-:W-:Y:S02]  /*c6e0*/  ULDC.64 UR8, c[0x0][0x358] ;  /* 0x0000d60000087ab9 */ /* 0x000fe40000000a00 */
[----:B------:R-:W-:Y:S01]  /*c6f0*/  IMAD.MOV.U32 R26, RZ, RZ, RZ ;  /* 0x000000ffff1a7224 */ /* 0x000fe200078e00ff */
[----:B------:R-:W-:Y:S01]  /*c700*/  @P0 IADD3 R26, -R3, RZ, RZ ;  /* 0x000000ff031a0210 */ /* 0x000fe20007ffe1ff */
[----:B------:R-:W2:Y:S03]  /*c710*/  LDG.E.128 R20, desc[UR6][R20.64] ;  /* 0x0000000614147981 */ /* 0x000ea6000c1e1d00 */
[C---:B------:R-:W-:Y:S01]  /*c720*/  IADD3 R25, P1, R26.reuse, R25, RZ ;  /* 0x000000191a197210 */ /* 0x040fe20007f3e0ff */
[----:B------:R-:W3:Y:S03]  /*c730*/  LDG.E.128 R4, desc[UR6][R4.64] ;  /* 0x0000000604047981 */ /* 0x000ee6000c1e1d00 */
[----:B------:R-:W-:-:S02]  /*c740*/  LEA.HI.X.SX32 R24, R26, R24, 0x1, P1 ;  /* 0x000000181a187211 */ /* 0x000fc400008f0eff */
[----:B------:R-:W-:-:S04]  /*c750*/  LEA R26, P1, R25, UR8, 0x1 ;  /* 0x00000008191a7c11 */ /* 0x000fc8000f8208ff */
[----:B------:R-:W-:-:S06]  /*c760*/  LEA.HI.X R27, R25, UR9, R24, 0x1, P1 ;  /* 0x00000009191b7c11 */ /* 0x000fcc00088f0c18 */
[----:B------:R-:W4:Y:S01]  /*c770*/  LDG.E.128 R24, desc[UR6][R26.64] ;  /* 0x000000061a187981 */ /* 0x000f22000c1e1d00 */
        /* <DEDUP_REMOVED lines=11> */
[----:B------:R-:W-:Y:S01]  /*c830*/  SHF.L.U32 R20, R21, 0x10, RZ ;  /* 0x0000001015147819 */ /* 0x000fe200000006ff */
[----:B---3--:R-:W-:Y:S01]  /*c840*/  IMAD.U32 R41, R5, 0x10000, RZ ;  /* 0x0001000005297824 */ /* 0x008fe200078e00ff */
[----:B------:R-:W-:Y:S01]  /*c850*/  LOP3.LUT R39, R21, 0xffff0000, RZ, 0xc0, !PT ;  /* 0xffff000015277812 */ /* 0x000fe200078ec0ff */
[C---:B------:R-:W-:Y:S01]  /*c860*/  IMAD.U32 R21, R23.reuse, 0x10000, RZ ;  /* 0x0001000017157824 */ /* 0x040fe200078e00ff */
        /* <DEDUP_REMOVED lines=16> */
[----:B----4-:R-:W-:-:S02]  /*c970*/  IMAD.U32 R4, R25, 0x10000, RZ ;  /* 0x0001000019047824 */ /* 0x010fc400078e00ff */
[----:B------:R-:W-:Y:S01]  /*c980*/  FMUL.FTZ R6, R6, R21 ;  /* 0x0000001506067220 */ /* 0x000fe20000410000 */
[----:B------:R-:W-:Y:S01]  /*c990*/  LOP3.LUT R25, R25, 0xffff0000, RZ, 0xc0, !PT ;  /* 0xffff000019197812 */ /* 0x000fe200078ec0ff */
[----:B------:R-:W-:Y:S01]  /*c9a0*/  @!P0 FADD.FTZ R36, -R36, -RZ ;  /* 0x800000ff24248221 */ /* 0x000fe20000010100 */
[----:B------:R-:W-:Y:S01]  /*c9b0*/  FMUL.FTZ R20, R41, R20 ;  /* 0x0000001429147220 */ /* 0x000fe20000410000 */
[----:B------:R-:W-:Y:S01]  /*c9c0*/  FMUL.FTZ R40, R40, R39 ;  /* 0x0000002728287220 */ /* 0x000fe20000410000 */
[----:B------:R-:W-:Y:S01]  /*c9d0*/  @!P0 FADD.FTZ R38, -R38, -RZ ;  /* 0x800000ff26268221 */ /* 0x000fe20000010100 */
[----:B------:R-:W-:Y:S01]  /*c9e0*/  FMUL.FTZ R42, R42, R23 ;  /* 0x000000172a2a7220 */ /* 0x000fe20000410000 */
[C---:B------:R-:W-:Y:S01]  /*c9f0*/  IMAD.U32 R21, R24.reuse, 0x10000, RZ ;  /* 0x0001000018157824 */ /* 0x040fe200078e00ff */
[----:B------:R-:W-:Y:S01]  /*ca00*/  LOP3.LUT R7, R24, 0xffff0000, RZ, 0xc0, !PT ;  /* 0xffff000018077812 */ /* 0x000fe200078ec0ff */
[----:B------:R-:W-:Y:S01]  /*ca10*/  FMUL.FTZ R5, R5, R22 ;  /* 0x0000001605057220 */ /* 0x000fe20000410000 */
[C---:B------:R-:W-:Y:S01]  /*ca20*/  SHF.L.U32 R24, R26.reuse, 0x10, RZ ;  /* 0x000000101a187819 */ /* 0x040fe200000006ff */
[----:B------:R-:W-:Y:S01]  /*ca30*/  IMAD.U32 R22, R27, 0x10000, RZ ;  /* 0x000100001b167824 */ /* 0x000fe200078e00ff */
[----:B------:R-:W-:Y:S01]  /*ca40*/  LOP3.LUT R23, R26, 0xffff0000, RZ, 0xc0, !PT ;  /* 0xffff00001a177812 */ /* 0x000fe200078ec0ff */
        /* <DEDUP_REMOVED lines=16> */
.L_x_3005:
[----:B------:R-:W-:Y:S05]  /*cb50*/  BSYNC B0 ;  /* 0x0000000000007941 */ /* 0x000fea0003800000 */
.L_x_3004:
        /* <DEDUP_REMOVED lines=10> */
[----:B------:R-:W-:Y:S01]  /*cc00*/  LEA.HI.X.SX32 R24, R3, R2, 0x1, P1 ;  /* 0x0000000203187211 */ /* 0x000fe200008f0eff */
[----:B------:R-:W-:Y:S02]  /*cc10*/  IMAD.MOV.U32 R3, RZ, RZ, R79 ;  /* 0x000000ffff037224 */ /* 0x000fe400078e004f */
[----:B------:R-:W-:-:S04]  /*cc20*/  @P0 SHF.R.S32.HI R4, RZ, 0x1, R82 ;  /* 0x00000001ff040819 */ /* 0x000fc80000011452 */
[----:B------:R-:W-:Y:S01]  /*cc30*/  @P0 IADD3 R5, -R4, RZ, RZ ;  /* 0x000000ff04050210 */ /* 0x000fe20007ffe1ff */
[----:B------:R-:W-:-:S03]  /*cc40*/  @P0 IMAD.MOV R3, RZ, RZ, -R4 ;  /* 0x000000ffff030224 */ /* 0x000fc600078e0a04 */
[----:B------:R-:W-:-:S04]  /*cc50*/  IADD3 R6, P1, R5, R25, RZ ;  /* 0x0000001905067210 */ /* 0x000fc80007f3e0ff */
[----:B------:R-:W-:Y:S02]  /*cc60*/  LEA.HI.X.SX32 R5, R5, R24, 0x1, P1 ;  /* 0x0000001805057211 */ /* 0x000fe400008f0eff */
[----:B------:R-:W-:-:S04]  /*cc70*/  LEA R20, P1, R6, UR8, 0x1 ;  /* 0x0000000806147c11 */ /* 0x000fc8000f8208ff */
[----:B------:R-:W-:Y:S01]  /*cc80*/  LEA.HI.X R21, R6, UR9, R5, 0x1, P1 ;  /* 0x0000000906157c11 */ /* 0x000fe200088f0c05 */
[----:B------:R-:W-:Y:S01]  /*cc90*/  IMAD.WIDE R4, R3, 0x2, R16 ;  /* 0x0000000203047825 */ /* 0x000fe200078e0210 */
[----:B------:R-:W-:Y:S01]  /*cca0*/  @P0 SHF.R.S32.HI R3, RZ, 0x1, R82 ;  /* 0x00000001ff030819 */ /* 0x000fe20000011452 */
[----:B------:R-:W-:Y:S01]  /*ccb0*/  ULDC.64 UR8, c[0x0][0x358] ;  /* 0x0000d60000087ab9 */ /* 0x000fe20000000a00 */
[----:B------:R-:W-:Y:S02]  /*ccc0*/  MOV R26, RZ ;  /* 0x000000ff001a7202 */ /* 0x000fe40000000f00 */
[----:B------:R-:W3:Y:S01]  /*ccd0*/  LDG.E.128 R20, desc[UR6][R20.64] ;  /* 0x0000000614147981 */ /* 0x000ee2000c1e1d00 */
[----:B------:R-:W-:-:S03]  /*cce0*/  @P0 IMAD.MOV R26, RZ, RZ, -R3 ;  /* 0x000000ffff1a0224 */ /* 0x000fc600078e0a03 */
[----:B------:R-:W4:Y:S02]  /*ccf0*/  LDG.E.128 R4, desc[UR6][R4.64+0x40] ;  /* 0x0000400604047981 */ /* 0x000f24000c1e1d00 */
[----:B------:R-:W-:-:S04]  /*cd00*/  IADD3 R25, P1, R26, R25, RZ ;  /* 0x000000191a197210 */ /* 0x000fc80007f3e0ff */
[----:B------:R-:W-:Y:S02]  /*cd10*/  LEA.HI.X.SX32 R24, R26, R24, 0x1, P1 ;  /* 0x000000181a187211 */ /* 0x000fe400008f0eff */
[----:B------:R-:W-:-:S04]  /*cd20*/  LEA R26, P1, R25, UR8, 0x1 ;  /* 0x00000008191a7c11 */ /* 0x000fc8000f8208ff */
[----:B------:R-:W-:-:S06]  /*cd30*/  LEA.HI.X R27, R25, UR9, R24, 0x1, P1 ;  /* 0x00000009191b7c11 */ /* 0x000fcc00088f0c18 */
[----:B------:R-:W5:Y:S01]  /*cd40*/  LDG.E.128 R24, desc[UR6][R26.64] ;  /* 0x000000061a187981 */ /* 0x000f62000c1e1d00 */
[----:B------:R-:W-:Y:S01]  /*cd50*/  LOP3.LUT R3, R13, 0xffff0000, RZ, 0xc0, !PT ;  /* 0xffff00000d037812 */ /* 0x000fe200078ec0ff */
[----:B------:R-:W-:Y:S01]  /*cd60*/  IMAD.U32 R33, R15, 0x10000, RZ ;  /* 0x000100000f217824 */ /* 0x000fe200078e00ff */
[----:B--2---:R-:W-:Y:S01]  /*cd70*/  SHF.L.U32 R30, R13, 0x10, RZ ;  /* 0x000000100d1e7819 */ /* 0x004fe200000006ff */
[----:B------:R-:W-:Y:S01]  /*cd80*/  IMAD.U32 R28, R12, 0x10000, RZ ;  /* 0x000100000c1c7824 */ /* 0x000fe200078e00ff */
[----:B------:R-:W-:Y:S01]  /*cd90*/  LOP3.LUT R13, R15, 0xffff0000, RZ, 0xc0, !PT ;  /* 0xffff00000f0d7812 */ /* 0x000fe200078ec0ff */
[----:B------:R-:W-:Y:S01]  /*cda0*/  IMAD.U32 R29, R14, 0x10000, RZ ;  /* 0x000100000e1d7824 */ /* 0x000fe200078e00ff */
[----:B------:R-:W-:Y:S02]  /*cdb0*/  LOP3.LUT R12, R12, 0xffff0000, RZ, 0xc0, !PT ;  /* 0xffff00000c0c7812 */ /* 0x000fe400078ec0ff */
[----:B------:R-:W-:Y:S02]  /*cdc0*/  LOP3.LUT R14, R14, 0xffff0000, RZ, 0xc0, !PT ;  /* 0xffff00000e0e7812 */ /* 0x000fe400078ec0ff */
[C---:B---3--:R-:W-:Y:S01]  /*cdd0*/  SHF.L.U32 R31, R20.reuse, 0x10, RZ ;  /* 0x00000010141f7819 */ /* 0x048fe200000006ff */
[C---:B------:R-:W-:Y:S01]  /*cde0*/  IMAD.U32 R15, R21.reuse, 0x10000, RZ ;  /* 0x00010000150f7824 */ /* 0x040fe200078e00ff */
[----:B------:R-:W-:Y:S01]  /*cdf0*/  LOP3.LUT R20, R20, 0xffff0000, RZ, 0xc0, !PT ;  /* 0xffff000014147812 */ /* 0x000fe200078ec0ff */
[----:B------:R-:W-:Y:S01]  /*ce00*/  IMAD.U32 R34, R22, 0x10000, RZ ;  /* 0x0001000016227824 */ /* 0x000fe200078e00ff */
[----:B------:R-:W-:Y:S01]  /*ce10*/  LOP3.LUT R35, R21, 0xffff0000, RZ, 0xc0, !PT ;  /* 0xffff000015237812 */ /* 0x000fe200078ec0ff */
[----:B----4-:R-:W-:Y:S01]  /*ce20*/  IMAD.U32 R36, R4, 0x10000, RZ ;  /* 0x0001000004247824 */ /* 0x010fe200078e00ff */
[----:B------:R-:W-:Y:S01]  /*ce30*/  SHF.L.U32 R21, R23, 0x10, RZ ;  /* 0x0000001017157819 */ /* 0x000fe200000006ff */
[----:B------:R-:W-:Y:S01]  /*ce40*/  @!P0 FADD.FTZ R20, -R20, -RZ ;  /* 0x800000ff14148221 */ /* 0x000fe20000010100 */
[----:B------:R-:W-:Y:S01]  /*ce50*/  LOP3.LUT R22, R22, 0xffff0000, RZ, 0xc0, !PT ;  /* 0xffff000016167812 */ /* 0x000fe200078ec0ff */
[----:B------:R-:W-:Y:S01]  /*ce60*/  @!P0 FADD.FTZ R15, -R15, -RZ ;  /* 0x800000ff0f0f8221 */ /* 0x000fe20000010100 */
[----:B------:R-:W-:Y:S01]  /*ce70*/  LOP3.LUT R23, R23, 0xffff0000, RZ, 0xc0, !PT ;  /* 0xffff000017177812 */ /* 0x000fe200078ec0ff */
[----:B------:R-:W-:Y:S01]  /*ce80*/  @!P0 FADD.FTZ R35, -R35, -RZ ;  /* 0x800000ff23238221 */ /* 0x000fe20000010100 */
[----:B------:R-:W-:Y:S01]  /*ce90*/  LOP3.LUT R37, R4, 0xffff0000, RZ, 0xc0, !PT ;  /* 0xffff000004257812 */ /* 0x000fe200078ec0ff */
[C---:B------:R-:W-:Y:S01]  /*cea0*/  IMAD.U32 R4, R5.reuse, 0x10000, RZ ;  /* 0x0001000005047824 */ /* 0x040fe200078e00ff */
[----:B------:R-:W-:Y:S01]  /*ceb0*/  LOP3.LUT R38, R5, 0xffff0000, RZ, 0xc0, !PT ;  /* 0xffff000005267812 */ /* 0x000fe200078ec0ff */
[----:B------:R-:W-:Y:S01]  /*cec0*/  @!P0 FADD.FTZ R22, -R22, -RZ ;  /* 0x800000ff16168221 */ /* 0x000fe20000010100 */
[C---:B------:R-:W-:Y:S01]  /*ced0*/  LOP3.LUT R5, R6.reuse, 0xffff0000, RZ, 0xc0, !PT ;  /* 0xffff000006057812 */ /* 0x040fe200078ec0ff */
[----:B------:R-:W-:Y:S01]  /*cee0*/  @!P0 FADD.FTZ R23, -R23, -RZ ;  /* 0x800000ff17178221 */ /* 0x000fe20000010100 */
[----:B------:R-:W-:Y:S01]  /*cef0*/  LOP3.LUT R40, R7, 0xffff0000, RZ, 0xc0, !PT ;  /* 0xffff000007287812 */ /* 0x000fe200078ec0ff */
[----:B------:R-:W-:Y:S01]  /*cf00*/  FMUL.FTZ R37, R37, R20 ;  /* 0x0000001425257220 */ /* 0x000fe20000410000 */
[----:B------:R-:W-:Y:S01]  /*cf10*/  SHF.L.U32 R39, R6, 0x10, RZ ;  /* 0x0000001006277819 */ /* 0x000fe200000006ff */
[----:B------:R-:W-:-:S02]  /*cf20*/  IMAD.U32 R6, R7, 0x10000, RZ ;  /* 0x0001000007067824 */ /* 0x000fc400078e00ff */
[----:B------:R-:W-:Y:S01]  /*cf30*/  @!P0 FADD.FTZ R21, -R21, -RZ ;  /* 0x800000ff15158221 */ /* 0x000fe20000010100 */
[----:B-----5:R-:W-:Y:S01]  /*cf40*/  SHF.L.U32 R20, R24, 0x10, RZ ;  /* 0x0000001018147819 */ /* 0x020fe200000006ff */
[----:B------:R-:W-:Y:S01]  /*cf50*/  FMUL.FTZ R15, R4, R15 ;  /* 0x0000000f040f7220 */ /* 0x000fe20000410000 */
[----:B------:R-:W-:Y:S01]  /*cf60*/  LOP3.LUT R7, R24, 0xffff0000, RZ, 0xc0, !PT ;  /* 0xffff000018077812 */ /* 0x000fe200078ec0ff */
[----:B------:R-:W-:Y:S01]  /*cf70*/  @!P0 FADD.FTZ R31, -R31, -RZ ;  /* 0x800000ff1f1f8221 */ /* 0x000fe20000010100 */
[----:B------:R-:W-:Y:S01]  /*cf80*/  LOP3.LUT R24, R25, 0xffff0000, RZ, 0xc0, !PT ;  /* 0xffff000019187812 */ /* 0x000fe200078ec0ff */
[----:B------:R-:W-:Y:S01]  /*cf90*/  FMUL.FTZ R38, R38, R35 ;  /* 0x0000002326267220 */ /* 0x000fe20000410000 */
[----:B------:R-:W-:Y:S01]  /*cfa0*/  @!P0 FADD.FTZ R34, -R34, -RZ ;  /* 0x800000ff22228221 */ /* 0x000fe20000010100 */
[----:B------:R-:W-:Y:S01]  /*cfb0*/  FMUL.FTZ R5, R5, R22 ;  /* 0x0000001605057220 */ /* 0x000fe20000410000 */
[----:B------:R-:W-:Y:S01]  /*cfc0*/  FMUL.FTZ R40, R40, R23 ;  /* 0x0000001728287220 */ /* 0x000fe20000410000 */
[----:B------:R-:W-:Y:S01]  /*cfd0*/  IMAD.U32 R4, R25, 0x10000, RZ ;  /* 0x0001000019047824 */ /* 0x000fe200078e00ff */
[----:B------:R-:W-:Y:S01]  /*cfe0*/  SHF.L.U32 R23, R26, 0x10, RZ ;  /* 0x000000101a177819 */ /* 0x000fe200000006ff */
[----:B------:R-:W-:Y:S01]  /*cff0*/  FMUL.FTZ R6, R6, R21 ;  /* 0x0000001506067220 */ /* 0x000fe20000410000 */
[----:B------:R-:W-:Y:S01]  /*d000*/  LOP3.LUT R22, R26, 0xffff0000, RZ, 0xc0, !PT ;  /* 0xffff00001a167812 */ /* 0x000fe200078ec0ff */
[C---:B------:R-:W-:Y:S01]  /*d010*/  IMAD.U32 R21, R27.reuse, 0x10000, RZ ;  /* 0x000100001b157824 */ /* 0x040fe200078e00ff */
[----:B------:R-:W-:Y:S01]  /*d020*/  LOP3.LUT R26, R27, 0xffff0000, RZ, 0xc0, !PT ;  /* 0xffff00001b1a7812 */ /* 0x000fe200078ec0ff */
[----:B------:R-:W-:Y:S01]  /*d030*/  FMUL.FTZ R31, R36, R31 ;  /* 0x0000001f241f7220 */ /* 0x000fe20000410000 */
        /* <DEDUP_REMOVED lines=14> */
.L_x_3007:
[----:B------:R-:W-:Y:S05]  /*d120*/  BSYNC B0 ;  /* 0x0000000000007941 */ /* 0x000fea0003800000 */
.L_x_3006:
        /* <DEDUP_REMOVED lines=23> */
[----:B------:R-:W-:Y:S01]  /*d2a0*/  @P0 IADD3 R3, -R82, RZ, RZ ;  /* 0x000000ff52030210 */ /* 0x000fe20007ffe1ff */
[----:B------:R-:W-:-:S03]  /*d2b0*/  ULDC.64 UR8, c[0x0][0x358] ;  /* 0x0000d60000087ab9 */ /* 0x000fc60000000a00 */
[C---:B------:R-:W-:Y:S01]  /*d2c0*/  IADD3 R0, P1, R3.reuse, R0, RZ ;  /* 0x0000000003007210 */ /* 0x040fe20007f3e0ff */
[----:B------:R-:W4:Y:S03]  /*d2d0*/  LDG.E.128 R12, desc[UR6][R14.64] ;  /* 0x000000060e0c7981 */ /* 0x000f26000c1e1d00 */
[----:B------:R-:W-:Y:S02]  /*d2e0*/  LEA.HI.X.SX32 R3, R3, R2, 0x1, P1 ;  /* 0x0000000203037211 */ /* 0x000fe400008f0eff */
[----:B-1----:R-:W-:-:S04]  /*d2f0*/  LEA R16, P1, R0, UR8, 0x1 ;  /* 0x0000000800107c11 */ /* 0x002fc8000f8208ff */
        /* <DEDUP_REMOVED lines=17> */
[----:B----4-:R-:W-:Y:S01]  /*d410*/  IMAD.U32 R7, R13, 0x10000, RZ ;  /* 0x000100000d077824 */ /* 0x010fe200078e00ff */
[----:B------:R-:W-:Y:S01]  /*d420*/  SHF.L.U32 R26, R12, 0x10, RZ ;  /* 0x000000100c1a7819 */ /* 0x000fe200000006ff */
[----:B--2---:R-:W-:Y:S01]  /*d430*/  IMAD.U32 R28, R14, 0x10000, RZ ;  /* 0x000100000e1c7824 */ /* 0x004fe200078e00ff */
        /* <DEDUP_REMOVED lines=12> */
[----:B------:R-:W-:Y:S01]  /*d500*/  FMUL.FTZ R26, R11, R26 ;  /* 0x0000001a0b1a7220 */ /* 0x000fe20000410000 */
[----:B------:R-:W-:Y:S01]  /*d510*/  FMUL.FTZ R25, R10, R25 ;  /* 0x000000190a197220 */ /* 0x000fe20000410000 */
[----:B------:R-:W-:Y:S01]  /*d520*/  @!P0 FADD.FTZ R12, -R12, -RZ ;  /* 0x800000ff0c0c8221 */ /* 0x000fe20000010100 */
[----:B------:R-:W-:Y:S01]  /*d530*/  FMUL.FTZ R4, R4, R7 ;  /* 0x0000000704047220 */ /* 0x000fe20000410000 */
[C---:B-----5:R-:W-:Y:S01]  /*d540*/  IMAD.U32 R11, R16.reuse, 0x10000, RZ ;  /* 0x00010000100b7824 */ /* 0x060fe200078e00ff */
[----:B------:R-:W-:Y:S01]  /*d550*/  LOP3.LUT R10, R16, 0xffff0000, RZ, 0xc0, !PT ;  /* 0xffff0000100a7812 */ /* 0x000fe200078ec0ff */
[----:B------:R-:W-:Y:S01]  /*d560*/  @!P0 FADD.FTZ R28, -R28, -RZ ;  /* 0x800000ff1c1c8221 */ /* 0x000fe20000010100 */
[C---:B------:R-:W-:Y:S01]  /*d570*/  SHF.L.U32 R7, R17.reuse, 0x10, RZ ;  /* 0x0000001011077819 */ /* 0x040fe200000006ff */
[----:B------:R-:W-:Y:S01]  /*d580*/  FMUL.FTZ R29, R24, R29 ;  /* 0x0000001d181d7220 */ /* 0x000fe20000410000 */
[----:B------:R-:W-:Y:S01]  /*d590*/  LOP3.LUT R16, R17, 0xffff0000, RZ, 0xc0, !PT ;  /* 0xffff000011107812 */ /* 0x000fe200078ec0ff */
[----:B------:R-:W-:Y:S01]  /*d5a0*/  FMUL.FTZ R6, R6, R13 ;  /* 0x0000000d06067220 */ /* 0x000fe20000410000 */
[----:B------:R-:W-:Y:S01]  /*d5b0*/  FMUL.FTZ R27, R27, R14 ;  /* 0x0000000e1b1b7220 */ /* 0x000fe20000410000 */
[----:B------:R-:W-:Y:S01]  /*d5c0*/  FMUL.FTZ R5, R5, R12 ;  /* 0x0000000c05057220 */ /* 0x000fe20000410000 */
[C---:B------:R-:W-:Y:S01]  /*d5d0*/  IMAD.U32 R14, R18.reuse, 0x10000, RZ ;  /* 0x00010000120e7824 */ /* 0x040fe200078e00ff */
[----:B------:R-:W-:Y:S01]  /*d5e0*/  LOP3.LUT R13, R18, 0xffff0000, RZ, 0xc0, !PT ;  /* 0xffff0000120d7812 */ /* 0x000fe200078ec0ff */
[----:B------:R-:W-:Y:S01]  /*d5f0*/  FMUL.FTZ R23, R23, R28 ;  /* 0x0000001c17177220 */ /* 0x000fe20000410000 */
[----:B------:R-:W-:Y:S01]  /*d600*/  SHF.L.U32 R12, R19, 0x10, RZ ;  /* 0x00000010130c7819 */ /* 0x000fe200000006ff */
[----:B------:R-:W-:Y:S01]  /*d610*/  FFMA.FTZ R3, R3, R11, R26 ;  /* 0x0000000b03037223 */ /* 0x000fe2000001001a */
        /* <DEDUP_REMOVED lines=14> */
.L_x_3009:
[----:B------:R-:W-:Y:S05]  /*d700*/  BSYNC B0 ;  /* 0x0000000000007941 */ /* 0x000fea0003800000 */
.L_x_3008:
[----:B------:R4:W-:Y:S01]  /*d710*/  STS.128 [R152+0x2800], R8 ;  /* 0x0028000898007388 */ /* 0x0009e20000000c00 */
[----:B------:R-:W-:Y:S05]  /*d720*/  BRA `(.L_x_2989) ;  /* 0x0000000000547947 */ /* 0x000fea0003800000 */
.L_x_2979:
        /* <DEDUP_REMOVED lines=21> */
.L_x_2989:
[----:B------:R-:W-:Y:S05]  /*d880*/  BSYNC B2 ;  /* 0x0000000000027941 */ /* 0x000fea0003800000 */
.L_x_2978:
[----:B------:R-:W-:Y:S01]  /*d890*/  VIADD R161, R55, 0xffffffff ;  /* 0xffffffff37a17836 */ /* 0x000fe20000000000 */
[----:B------:R-:W-:Y:S01]  /*d8a0*/  ULDC.64 UR12, c[0x0][0x218] ;  /* 0x00008600000c7ab9 */ /* 0x000fe20000000a00 */
[----:B-1----:R-:W-:Y:S01]  /*d8b0*/  VIADD R3, R144, 0x40 ;  /* 0x0000004090037836 */ /* 0x002fe20000000000 */
[----:B------:R-:W-:Y:S01]  /*d8c0*/  LEA R156, P3, R164, UR12, 0x1 ;  /* 0x0000000ca49c7c11 */ /* 0x000fe2000f8608ff */
[----:B------:R-:W-:Y:S01]  /*d8d0*/  IMAD.SHL.U32 R49, R161, 0x80, RZ ;  /* 0x00000080a1317824 */ /* 0x000fe200078e00ff */
[----:B------:R-:W-:Y:S01]  /*d8e0*/  LOP3.LUT R73, R73, 0x7fffffe, RZ, 0xc0, !PT ;  /* 0x07fffffe49497812 */ /* 0x000fe200078ec0ff */
[----:B------:R-:W-:Y:S01]  /*d8f0*/  VIADD R0, R144, 0x60 ;  /* 0x0000006090007836 */ /* 0x000fe20000000000 */
[----:B------:R-:W-:Y:S01]  /*d900*/  LEA.HI.X R157, R164, UR13, R60, 0x1, P3 ;  /* 0x0000000da49d7c11 */ /* 0x000fe200098f0c3c */
[----:B----45:R-:W-:Y:S01]  /*d910*/  IMAD.IADD R9, R64, 0x1, -R49 ;  /* 0x0000000140097824 */ /* 0x030fe200078e0a31 */
[----:B------:R-:W-:Y:S01]  /*d920*/  SHF.R.S32.HI R11, RZ, 0x1f, R72 ;  /* 0x0000001fff0b7819 */ /* 0x000fe20000011448 */
[----:B------:R-:W-:Y:S01]  /*d930*/  IMAD.IADD R2, R72, 0x1, -R73 ;  /* 0x0000000148027824 */ /* 0x000fe200078e0a49 */
[----:B------:R-:W-:Y:S01]  /*d940*/  SHF.R.S32.HI R50, RZ, 0x1f, R63 ;  /* 0x0000001fff327819 */ /* 0x000fe2000001143f */
[----:B------:R-:W-:Y:S01]  /*d950*/  IMAD.SHL.U32 R148, R71, 0x8, RZ ;  /* 0x0000000847947824 */ /* 0x000fe200078e00ff */
[-C--:B------:R-:W-:Y:S01]  /*d960*/  ISETP.GE.AND P0, PT, R3, R9.reuse, PT ;  /* 0x000000090300720c */ /* 0x080fe20003f06270 */
[----:B------:R-:W-:Y:S01]  /*d970*/  ULDC.64 UR10, c[0x0][0x220] ;  /* 0x00008800000a7ab9 */ /* 0x000fe20000000a00 */
[-C--:B------:R-:W-:Y:S01]  /*d980*/  ISETP.GE.AND P6, PT, R0, R9.reuse, PT ;  /* 0x000000090000720c */ /* 0x080fe20003fc6270 */
[----:B------:R-:W-:Y:S01]  /*d990*/  ULDC UR5, c[0x0][0x398] ;  /* 0x0000e60000057ab9 */ /* 0x000fe20000000800 */
[----:B------:R-:W-:-:S02]  /*d9a0*/  ISETP.GE.AND P1, PT, R32, R9, PT ;  /* 0x000000092000720c */ /* 0x000fc40003f26270 */
[----:B------:R-:W-:Y:S02]  /*d9b0*/  ISETP.GE.AND P5, PT, R144, R9, PT ;  /* 0x000000099000720c */ /* 0x000fe40003fa6270 */
[----:B------:R-:W-:Y:S02]  /*d9c0*/  LEA.HI R72, R11, R72, RZ, 0x3 ;  /* 0x000000480b487211 */ /* 0x000fe400078f18ff */
[----:B------:R-:W-:Y:S02]  /*d9d0*/  LEA.HI R8, R50, R63, RZ, 0x4 ;  /* 0x0000003f32087211 */ /* 0x000fe400078f20ff */
[----:B------:R-:W-:Y:S01]  /*d9e0*/  ISETP.GE.AND P4, PT, R32, R9, PT ;  /* 0x000000092000720c */ /* 0x000fe20003f86270 */
[----:B------:R-:W1:Y:S01]  /*d9f0*/  @!P0 LDC.64 R6, c[0x0][0x248] ;  /* 0x00009200ff068b82 */ /* 0x000e620000000a00 */
[----:B------:R-:W-:Y:S01]  /*da00*/  SHF.R.S32.HI R8, RZ, 0x4, R8 ;  /* 0x00000004ff087819 */ /* 0x000fe20000011408 */
[----:B------:R-:W-:Y:S01]  /*da10*/  IMAD.SHL.U32 R53, R72, 0x20, RZ ;  /* 0x0000002048357824 */ /* 0x000fe200078e00ff */
[----:B------:R-:W-:-:S02]  /*da20*/  LEA.HI R50, R50, R63, RZ, 0x5 ;  /* 0x0000003f32327211 */ /* 0x000fc400078f28ff */
[C---:B---3--:R-:W-:Y:S01]  /*da30*/  @!P1 LEA R14, P3, R62.reuse, R156, 0x1 ;  /* 0x0000009c3e0e9211 */ /* 0x048fe200078608ff */
[----:B------:R-:W-:Y:S01]  /*da40*/  @!PT LDS RZ, [RZ] ;  /* 0x00000000fffff984 */ /* 0x000fe20000000800 */
[----:B------:R-:W-:Y:S01]  /*da50*/  @!PT LDS RZ, [RZ] ;  /* 0x00000000fffff984 */ /* 0x000fe20000000800 */
[----:B------:R-:W-:Y:S01]  /*da60*/  @!PT LDS RZ, [RZ] ;  /* 0x00000000fffff984 */ /* 0x000fe20000000800 */
[----:B------:R-:W-:Y:S01]  /*da70*/  @!P5 LDGSTS.E.BYPASS.LTC128B.128 [R152+0x3000], desc[UR6][R156.64] ;  /* 0x030000009c98dfae */ /* 0x000fe2000b901d46 */
[----:B------:R-:W-:Y:S01]  /*da80*/  SHF.R.S32.HI R48, RZ, 0x5, R50 ;  /* 0x00000005ff307819 */ /* 0x000fe20000011432 */
[----:B------:R-:W3:Y:S01]  /*da90*/  @!P6 LDC.64 R4, c[0x0][0x248] ;  /* 0x00009200ff04eb82 */ /* 0x000ee20000000a00 */
[----:B------:R-:W-:Y:S01]  /*daa0*/  @!P1 LEA.HI.X R15, R62, R157, R61, 0x1, P3 ;  /* 0x0000009d3e0f9211 */ /* 0x000fe200018f0c3d */
[----:B------:R-:W-:Y:S01]  /*dab0*/  @!P5 LDGSTS.E.BYPASS.LTC128B.128 [R152+0x5000], desc[UR6][R156.64+0x40] ;  /* 0x050000409c98dfae */ /* 0x000fe2000b901d46 */
[-C--:B------:R-:W-:Y:S02]  /*dac0*/  ISETP.GE.AND P3, PT, R3, R9.reuse, PT ;  /* 0x000000090300720c */ /* 0x080fe40003f66270 */
[----:B------:R-:W-:Y:S01]  /*dad0*/  LEA.HI R3, R8, R8, RZ, 0x1 ;  /* 0x0000000808037211 */ /* 0x000fe200078f08ff */
[----:B------:R-:W-:Y:S01]  /*dae0*/  @!P5 LDGSTS.E.BYPASS.LTC128B.128 [R152+0x7000], desc[UR6][R156.64+0x80] ;  /* 0x070000809c98dfae */ /* 0x000fe2000b901d46 */
[----:B------:R-:W-:-:S02]  /*daf0*/  ISETP.GE.AND P5, PT, R144, R9, PT ;  /* 0x000000099000720c */ /* 0x000fc40003fa6270 */
[----:B------:R-:W-:Y:S01]  /*db00*/  LOP3.LUT R3, R3, 0xfffffffe, RZ, 0xc0, !PT ;  /* 0xfffffffe03037812 */ /* 0x000fe200078ec0ff */
[----:B------:R-:W-:Y:S01]  /*db10*/  @!P1 LDGSTS.E.BYPASS.LTC128B.128 [R152+0x3800], desc[UR6][R14.64] ;  /* 0x038000000e989fae */ /* 0x000fe2000b901d46 */
[----:B------:R-:W-:Y:S02]  /*db20*/  LOP3.LUT R53, R53, 0xffffff00, RZ, 0xc0, !PT ;  /* 0xffffff0035357812 */ /* 0x000fe400078ec0ff */
[----:B------:R-:W-:Y:S01]  /*db30*/  LOP3.LUT R50, R50, 0xffffffe0, RZ, 0xc0, !PT ;  /* 0xffffffe032327812 */ /* 0x000fe200078ec0ff */
[----:B------:R-:W-:Y:S04]  /*db40*/  @!P1 LDGSTS.E.BYPASS.LTC128B.128 [R152+0x5800], desc[UR6][R14.64+0x40] ;  /* 0x058000400e989fae */ /* 0x000fe8000b901d46 */
[----:B------:R-:W-:Y:S01]  /*db50*/  @!P1 LDGSTS.E.BYPASS.LTC128B.128 [R152+0x7800], desc[UR6][R14.64+0x80] ;  /* 0x078000800e989fae */ /* 0x000fe2000b901d46 */
[----:B-1----:R-:W-:Y:S01]  /*db60*/  @!P0 LEA R10, P1, R6, R156, 0x7 ;  /* 0x0000009c060a8211 */ /* 0x002fe200078238ff */
[----:B------:R-:W-:-:S03]  /*db70*/  IMAD.IADD R50, R63, 0x1, -R50 ;  /* 0x000000013f327824 */ /* 0x000fc600078e0a32 */
[----:B------:R-:W-:Y:S01]  /*db80*/  @!P0 LEA.HI.X R11, R6, R157, R7, 0x7, P1 ;  /* 0x0000009d060b8211 */ /* 0x000fe200008f3c07 */
[----:B---3--:R-:W-:Y:S01]  /*db90*/  @!P6 IMAD.WIDE.U32 R12, R4, 0xc0, R156 ;  /* 0x000000c0040ce825 */ /* 0x008fe200078e009c */
[----:B------:R-:W-:-:S03]  /*dba0*/  ISETP.GE.AND P1, PT, R0, R9, PT ;  /* 0x000000090000720c */ /* 0x000fc60003f26270 */
[----:B------:R-:W-:Y:S01]  /*dbb0*/  @!P6 IMAD R5, R5, 0xc0, RZ ;  /* 0x000000c00505e824 */ /* 0x000fe200078e02ff */
[----:B------:R-:W-:Y:S01]  /*dbc0*/  @!P0 LDGSTS.E.BYPASS.LTC128B.128 [R152+0x4000], desc[UR6][R10.64] ;  /* 0x040000000a988fae */ /* 0x000fe2000b901d46 */
[----:B------:R-:W-:Y:S02]  /*dbd0*/  IMAD.IADD R0, R8, 0x1, -R3 ;  /* 0x0000000108007824 */ /* 0x000fe400078e0a03 */
[----:B------:R-:W-:Y:S01]  /*dbe0*/  @!P6 IMAD.IADD R13, R5, 0x1, R13 ;  /* 0x00000001050de824 */ /* 0x000fe200078e020d */
[----:B------:R-:W-:Y:S01]  /*dbf0*/  @!P0 LDGSTS.E.BYPASS.LTC128B.128 [R152+0x6000], desc[UR6][R10.64+0x40] ;  /* 0x060000400a988fae */ /* 0x000fe2000b901d46 */
[----:B------:R-:W-:Y:S01]  /*dc00*/  IMAD.SHL.U32 R3, R65, 0x40, RZ ;  /* 0x0000004041037824 */ /* 0x000fe200078e00ff */
[----:B------:R-:W1:Y:S01]  /*dc10*/  @!P3 LDC.64 R4, c[0x0][0x250] ;  /* 0x00009400ff04bb82 */ /* 0x000e620000000a00 */
[----:B------:R-:W-:Y:S01]  /*dc20*/  IMAD.SHL.U32 R6, R70, 0x40, RZ ;  /* 0x0000004046067824 */ /* 0x000fe200078e00ff */
[----:B------:R1:W-:Y:S01]  /*dc30*/  @!P0 LDGSTS.E.BYPASS.LTC128B.128 [R152+0x8000], desc[UR6][R10.64+0x80] ;  /* 0x080000800a988fae */ /* 0x0003e2000b901d46 */
[----:B------:R-:W-:Y:S01]  /*dc40*/  IMAD R69, R0, 0x8, R69 ;  /* 0x0000000800457824 */ /* 0x000fe200078e0245 */
[----:B------:R-:W-:-:S02]  /*dc50*/  LOP3.LUT R3, R3, 0xc0, RZ, 0xc0, !PT ;  /* 0x000000c003037812 */ /* 0x000fc400078ec0ff */
[----:B------:R-:W-:Y:S01]  /*dc60*/  @!P6 LDGSTS.E.BYPASS.LTC128B.128 [R152+0x4800], desc[UR6][R12.64] ;  /* 0x048000000c98efae */ /* 0x000fe2000b901d46 */
[----:B------:R-:W-:Y:S02]  /*dc70*/  LOP3.LUT R6, R6, 0xc0, RZ, 0xc0, !PT ;  /* 0x000000c006067812 */ /* 0x000fe400078ec0ff */
[----:B------:R-:W-:Y:S01]  /*dc80*/  LOP3.LUT R148, R3, 0x8, R148, 0xf8, !PT ;  /* 0x0000000803947812 */ /* 0x000fe200078ef894 */
[----:B------:R-:W-:Y:S01]  /*dc90*/  @!P6 LDGSTS.E.BYPASS.LTC128B.128 [R152+0x6800], desc[UR6][R12.64+0x40] ;  /* 0x068000400c98efae */ /* 0x000fe2000b901d46 */
[----:B------:R-:W-:Y:S02]  /*dca0*/  SHF.R.U32.HI R3, RZ, 0x3, R3 ;  /* 0x00000003ff037819 */ /* 0x000fe40000011603 */
[----:B------:R-:W-:Y:S01]  /*dcb0*/  LEA R158, P0, R162, UR10, 0x1 ;  /* 0x0000000aa29e7c11 */ /* 0x000fe2000f8008ff */
[----:B------:R3:W-:Y:S01]  /*dcc0*/  @!P6 LDGSTS.E.BYPASS.LTC128B.128 [R152+0x8800], desc[UR6][R12.64+0x80] ;  /* 0x088000800c98efae */ /* 0x0007e2000b901d46 */
[----:B------:R-:W-:Y:S01]  /*dcd0*/  LOP3.LUT R148, R148, R3, RZ, 0x3c, !PT ;  /* 0x0000000394947212 */ /* 0x000fe200078e3cff */
[----:B------:R-:W-:Y:S01]  /*dce0*/  IMAD.SHL.U32 R3, R0, 0x8, RZ ;  /* 0x0000000800037824 */ /* 0x000fe200078e00ff */
[----:B------:R-:W-:Y:S01]  /*dcf0*/  LEA.HI.X R159, R162, UR11, R54, 0x1, P0 ;  /* 0x0000000ba29f7c11 */ /* 0x000fe200080f0c36 */
[----:B------:R-:W0:Y:S01]  /*dd00*/  LDGDEPBAR ;  /* 0x00000000000079af */ /* 0x000e220000000000 */
[----:B------:R-:W-:Y:S01]  /*dd10*/  @!P4 LEA R8, P0, R67, R158, 0x1 ;  /* 0x0000009e4308c211 */ /* 0x000fe200078008ff */
[----:B------:R-:W-:Y:S01]  /*dd20*/  IMAD.U32 R148, R69, 0x20, R148 ;  /* 0x0000002045947824 */ /* 0x000fe200078e0094 */
[----:B------:R-:W-:-:S02]  /*dd30*/  LOP3.LUT R0, R6, 0x8, R3, 0xf8, !PT ;  /* 0x0000000806007812 */ /* 0x000fc400078ef803 */
[----:B------:R-:W-:Y:S02]  /*dd40*/  SHF.R.U32.HI R3, RZ, 0x3, R6 ;  /* 0x00000003ff037819 */ /* 0x000fe40000011606 */
[----:B------:R-:W4:Y:S01]  /*dd50*/  @!P1 LDC.64 R6, c[0x0][0x250] ;  /* 0x00009400ff069b82 */ /* 0x000f220000000a00 */
[----:B------:R-:W-:Y:S02]  /*dd60*/  @!P4 LEA.HI.X R9, R67, R159, R68, 0x1, P0 ;  /* 0x0000009f4309c211 */ /* 0x000fe400000f0c44 */
[----:B------:R-:W-:Y:S01]  /*dd70*/  LOP3.LUT R0, R0, R3, RZ, 0x3c, !PT ;  /* 0x0000000300007212 */ /* 0x000fe200078e3cff */
[--C-:B------:R-:W-:Y:S01]  /*dd80*/  IMAD R3, R48, 0x200, R53.reuse ;  /* 0x0000020030037824 */ /* 0x100fe200078e0235 */
[----:B-1----:R-:W-:Y:S01]  /*dd90*/  @!P3 LEA R10, P0, R4, R158, 0x7 ;  /* 0x0000009e040ab211 */ /* 0x002fe200078038ff */
[----:B------:R-:W-:Y:S01]  /*dda0*/  IMAD R53, R2, 0x20, R53 ;  /* 0x0000002002357824 */ /* 0x000fe200078e0235 */
[----:B------:R-:W-:Y:S01]  /*ddb0*/  LEA R148, R148, UR4, 0x1 ;  /* 0x0000000494947c11 */ /* 0x000fe2000f8e08ff */
[----:B------:R-:W-:Y:S01]  /*ddc0*/  IMAD R3, R2, 0x20, R3 ;  /* 0x0000002002037824 */ /* 0x000fe200078e0203 */
[----:B------:R-:W-:Y:S01]  /*ddd0*/  @!P3 LEA.HI.X R11, R4, R159, R5, 0x7, P0 ;  /* 0x0000009f040bb211 */ /* 0x000fe200000f3c05 */
[----:B------:R-:W-:Y:S01]  /*dde0*/  @!P1 IMAD.MOV.U32 R4, RZ, RZ, R158 ;  /* 0x000000ffff049224 */ /* 0x000fe200078e009e */
[----:B------:R-:W-:Y:S01]  /*ddf0*/  LOP3.LUT P0, RZ, R65, 0x2, RZ, 0xc0, !PT ;  /* 0x0000000241ff7812 */ /* 0x000fe2000780c0ff */
[----:B------:R-:W-:-:S02]  /*de00*/  @!P1 IMAD.MOV.U32 R5, RZ, RZ, R159 ;  /* 0x000000ffff059224 */ /* 0x000fc400078e009f */
[----:B------:R-:W-:Y:S02]  /*de10*/  IMAD.IADD R149, R0, 0x1, R3 ;  /* 0x0000000100957824 */ /* 0x000fe400078e0203 */
[----:B---3--:R-:W-:Y:S01]  /*de20*/  @!P5 IMAD.MOV.U32 R12, RZ, RZ, R158 ;  /* 0x000000ffff0cd224 */ /* 0x008fe200078e009e */
[----:B------:R-:W-:-:S04]  /*de30*/  DEPBAR.LE SB0, 0x0 ;  /* 0x000080000000791a */ /* 0x000fc80000000000 */
[----:B------:R-:W-:Y:S01]  /*de40*/  BAR.SYNC.DEFER_BLOCKING 0x0 ;  /* 0x0000000000007b1d */ /* 0x000fe20000010000 */
[----:B------:R-:W-:Y:S01]  /*de50*/  @!P5 IMAD.MOV.U32 R13, RZ, RZ, R159 ;  /* 0x000000ffff0dd224 */ /* 0x000fe200078e009f */
[----:B------:R-:W-:Y:S01]  /*de60*/  LEA R149, R149, UR4, 0x1 ;  /* 0x0000000495957c11 */ /* 0x000fe2000f8e08ff */
[----:B----4-:R-:W-:-:S04]  /*de70*/  @!P1 IMAD.WIDE.U32 R4, R6, 0xc0, R4 ;  /* 0x000000c006049825 */ /* 0x010fc800078e0004 */
[----:B------:R-:W-:Y:S02]  /*de80*/  @!P1 IMAD R7, R7, 0xc0, RZ ;  /* 0x000000c007079824 */ /* 0x000fe400078e02ff */
[----:B------:R-:W-:Y:S02]  /*de90*/  IMAD.MOV.U32 R3, RZ, RZ, 0x20 ;  /* 0x00000020ff037424 */ /* 0x000fe400078e00ff */
[----:B------:R-:W-:Y:S02]  /*dea0*/  @!P1 IMAD.IADD R5, R7, 0x1, R5 ;  /* 0x0000000107059824 */ /* 0x000fe400078e0205 */
[----:B------:R-:W-:Y:S01]  /*deb0*/  IMAD R147, R51, 0x2, R149 ;  /* 0x0000000233937824 */ /* 0x000fe200078e0295 */
[----:B------:R-:W-:-:S05]  /*dec0*/  SEL R3, R3, 0xffffffe0, !P0 ;  /* 0xffffffe003037807 */ /* 0x000fca0004000000 */
[----:B------:R-:W-:Y:S01]  /*ded0*/  IMAD.IADD R145, R148, 0x1, R3 ;  /* 0x0000000194917824 */ /* 0x000fe200078e0203 */
[----:B------:R-:W-:Y:S01]  /*dee0*/  SHF.R.S32.HI R3, RZ, 0x1f, R50 ;  /* 0x0000001fff037819 */ /* 0x000fe20000011432 */
[----:B------:R-:W-:Y:S03]  /*def0*/  @P5 STS [R152+0x9000], RZ ;  /* 0x009000ff98005388 */ /* 0x000fe60000000800 */
[----:B------:R-:W-:Y:S01]  /*df00*/  LEA.HI R160, R3, R50, RZ, 0x2 ;  /* 0x0000003203a07211 */ /* 0x000fe200078f10ff */
[----:B------:R-:W-:Y:S01]  /*df10*/  IMAD R3, R48, 0x10, R66 ;  /* 0x0000001030037824 */ /* 0x000fe200078e0242 */
[----:B------:R-:W-:Y:S02]  /*df20*/  @P5 STS [R152+0x9004], RZ ;  /* 0x009004ff98005388 */ /* 0x000fe40000000800 */
[----:B------:R-:W-:Y:S02]  /*df30*/  SHF.R.S32.HI R160, RZ, 0x2, R160 ;  /* 0x00000002ffa07819 */ /* 0x000fe400000114a0 */
[----:B------:R-:W-:Y:S02]  /*df40*/  @P5 STS.64 [R152+0x9008], RZ ;  /* 0x009008ff98005388 */ /* 0x000fe40000000a00 */
[----:B------:R-:W-:-:S02]  /*df50*/  IADD3 R3, R3, 0x1, R160 ;  /* 0x0000000103037810 */ /* 0x000fc40007ffe0a0 */
        /* <DEDUP_REMOVED lines=35> */
[----:B------:R-:W-:Y:S04]  /*e190*/  LDSM.16.M88.4 R72, [R149] ;  /* 0x000000009548783b */ /* 0x000fe80000000200 */
[----:B------:R-:W4:Y:S04]  /*e1a0*/  LDSM.16.M88.4 R40, [R148+0x3000] ;  /* 0x003000009428783b */ /* 0x000f280000000200 */
[----:B------:R-:W2:Y:S04]  /*e1b0*/  LDSM.16.M88.4 R32, [R148+0x3400] ;  /* 0x003400009420783b */ /* 0x000ea80000000200 */
[----:B-1----:R-:W1:Y:S04]  /*e1c0*/  LDSM.16.M88.4 R12, [R148+0x3800] ;  /* 0x00380000940c783b */ /* 0x002e680000000200 */
[----:B------:R-:W1:Y:S04]  /*e1d0*/  LDSM.16.M88.4 R104, [R148+0x3c00] ;  /* 0x003c00009468783b */ /* 0x000e680000000200 */
[----:B------:R-:W1:Y:S04]  /*e1e0*/  LDSM.16.M88.4 R96, [R148+0x4000] ;  /* 0x004000009460783b */ /* 0x000e680000000200 */
[----:B------:R-:W1:Y:S04]  /*e1f0*/  LDSM.16.M88.4 R88, [R148+0x4400] ;  /* 0x004400009458783b */ /* 0x000e680000000200 */
[----:B------:R-:W1:Y:S04]  /*e200*/  LDSM.16.M88.4 R80, [R148+0x4800] ;  /* 0x004800009450783b */ /* 0x000e680000000200 */
[----:B------:R-:W1:Y:S04]  /*e210*/  LDSM.16.M88.4 R16, [R148+0x4c00] ;  /* 0x004c00009410783b */ /* 0x000e680000000200 */
[----:B------:R-:W-:Y:S04]  /*e220*/  LDSM.16.M88.4 R116, [R147] ;  /* 0x000000009374783b */ /* 0x000fe80000000200 */
[----:B------:R-:W1:Y:S04]  /*e230*/  LDSM.16.M88.4 R56, [R145+0x3000] ;  /* 0x003000009138783b */ /* 0x000e680000000200 */
[----:B------:R-:W1:Y:S01]  /*e240*/  LDSM.16.M88.4 R24, [R145+0x3400] ;  /* 0x003400009118783b */ /* 0x000e620000000200 */
[C---:B----4-:R-:W-:Y:S03]  /*e250*/  HMMA.16816.F32.BF16 R44, R72.reuse, R40, RZ ;  /* 0x00000028482c723c */ /* 0x050fe600000418ff */
[----:B---3--:R-:W3:Y:S03]  /*e260*/  LDSM.16.M88.4 R4, [R145+0x4000] ;  /* 0x004000009104783b */ /* 0x008ee60000000200 */
[C---:B--2---:R-:W-:Y:S01]  /*e270*/  HMMA.16816.F32.BF16 R36, R72.reuse, R32, RZ ;  /* 0x000000204824723c */ /* 0x044fe200000418ff */
[----:B------:R-:W2:Y:S04]  /*e280*/  LDSM.16.M88.4 R20, [R145+0x3800] ;  /* 0x003800009114783b */ /* 0x000ea80000000200 */
[----:B------:R-:W4:Y:S01]  /*e290*/  LDSM.16.M88.4 R68, [R145+0x4400] ;  /* 0x004400009144783b */ /* 0x000f220000000200 */
        /* <DEDUP_REMOVED lines=38> */
[----:B------:R-:W-:Y:S01]  /*e500*/  HMMA.16816.F32.BF16 R80, R116, R18, R80 ;  /* 0x000000127450723c */ /* 0x000fe20000041850 */
[----:B------:R-:W1:Y:S05]  /*e510*/  LDSM.16.M88.4 R16, [R148+0x6800] ;  /* 0x006800009410783b */ /* 0x000e6a0000000200 */
[C---:B------:R-:W-:Y:S06]  /*e520*/  HMMA.16816.F32.BF16 R44, R56.reuse, R24, R44 ;  /* 0x00000018382c723c */ /* 0x040fec000004182c */
[----:B------:R-:W-:Y:S01]  /*e530*/  HMMA.16816.F32.BF16 R40, R56, R26, R40 ;  /* 0x0000001a3828723c */ /* 0x000fe20000041828 */
[----:B------:R-:W1:Y:S05]  /*e540*/  LDSM.16.M88.4 R24, [R145+0x5000] ;  /* 0x005000009118783b */ /* 0x000e6a0000000200 */
[C---:B------:R-:W-:Y:S06]  /*e550*/  HMMA.16816.F32.BF16 R8, R116.reuse, R108, R8 ;  /* 0x0000006c7408723c */ /* 0x040fec0000041808 */
[----:B------:R-:W-:Y:S01]  /*e560*/  HMMA.16816.F32.BF16 R104, R116, R110, R104 ;  /* 0x0000006e7468723c */ /* 0x000fe20000041868 */
[----:B------:R-:W1:Y:S05]  /*e570*/  LDSM.16.M88.4 R108, [R148+0x6000] ;  /* 0x00600000946c783b */ /* 0x000e6a0000000200 */
[C---:B---3--:R-:W-:Y:S06]  /*e580*/  HMMA.16816.F32.BF16 R28, R56.reuse, R4, R28 ;  /* 0x00000004381c723c */ /* 0x048fec000004181c */
[C---:B------:R-:W-:Y:S01]  /*e590*/  HMMA.16816.F32.BF16 R12, R56.reuse, R6, R12 ;  /* 0x00000006380c723c */ /* 0x040fe2000004180c */
[----:B------:R-:W3:Y:S05]  /*e5a0*/  LDSM.16.M88.4 R4, [R145+0x5800] ;  /* 0x005800009104783b */ /* 0x000eea0000000200 */
[C---:B--2---:R-:W-:Y:S06]  /*e5b0*/  HMMA.16816.F32.BF16 R36, R56.reuse, R20, R36 ;  /* 0x000000143824723c */ /* 0x044fec0000041824 */
[----:B------:R-:W-:Y:S01]  /*e5c0*/  HMMA.16816.F32.BF16 R32, R56, R22, R32 ;  /* 0x000000163820723c */ /* 0x000fe20000041820 */
[----:B------:R-:W2:Y:S05]  /*e5d0*/  LDSM.16.M88.4 R20, [R145+0x5400] ;  /* 0x005400009114783b */ /* 0x000eaa0000000200 */
[C---:B------:R-:W-:Y:S06]  /*e5e0*/  HMMA.16816.F32.BF16 R76, R116.reuse, R120, R76 ;  /* 0x00000078744c723c */ /* 0x040fec000004184c */
[----:B------:R-:W-:Y:S01]  /*e5f0*/  HMMA.16816.F32.BF16 R72, R116, R122, R72 ;  /* 0x0000007a7448723c */ /* 0x000fe20000041848 */
[----:B------:R-:W-:Y:S04]  /*e600*/  LDSM.16.M88.4 R120, [R145+0x6000] ;  /* 0x006000009178783b */ /* 0x000fe80000000200 */
[----:B------:R-:W-:Y:S01]  /*e610*/  LDSM.16.M88.4 R116, [R145+0x6400] ;  /* 0x006400009174783b */ /* 0x000fe20000000200 */
[C---:B----4-:R-:W-:Y:S06]  /*e620*/  HMMA.16816.F32.BF16 R92, R56.reuse, R68, R92 ;  /* 0x00000044385c723c */ /* 0x050fec000004185c */
[C---:B------:R-:W-:Y:S01]  /*e630*/  HMMA.16816.F32.BF16 R88, R56.reuse, R70, R88 ;  /* 0x000000463858723c */ /* 0x040fe20000041858 */
[----:B------:R-:W-:Y:S05]  /*e640*/  LDSM.16.M88.4 R68, [R148+0x7000] ;  /* 0x007000009444783b */ /* 0x000fea0000000200 */
[C---:B-1----:R-:W-:Y:S06]  /*e650*/  HMMA.16816.F32.BF16 R84, R56.reuse, R16, R84 ;  /* 0x000000103854723c */ /* 0x042fec0000041854 */
[----:B------:R-:W-:Y:S01]  /*e660*/  HMMA.16816.F32.BF16 R80, R56, R18, R80 ;  /* 0x000000123850723c */ /* 0x000fe20000041850 */
[----:B------:R-:W1:Y:S05]  /*e670*/  LDSM.16.M88.4 R16, [R149+0x2000] ;  /* 0x002000009510783b */ /* 0x000e6a0000000200 */
[----:B------:R-:W-:Y:S06]  /*e680*/  HMMA.16816.F32.BF16 R44, R124, R24, R44 ;  /* 0x000000187c2c723c */ /* 0x000fec000004182c */
        /* <DEDUP_REMOVED lines=9> */
[C---:B------:R-:W-:Y:S01]  /*e720*/  HMMA.16816.F32.BF16 R40, R124.reuse, R26, R40 ;  /* 0x0000001a7c28723c */ /* 0x040fe20000041828 */
[----:B------:R-:W-:Y:S05]  /*e730*/  LDSM.16.M88.4 R24, [R145+0x7000] ;  /* 0x007000009118783b */ /* 0x000fea0000000200 */
[C---:B---3--:R-:W-:Y:S06]  /*e740*/  HMMA.16816.F32.BF16 R28, R124.reuse, R4, R28 ;  /* 0x000000047c1c723c */ /* 0x048fec000004181c */
[C---:B------:R-:W-:Y:S01]  /*e750*/  HMMA.16816.F32.BF16 R12, R124.reuse, R6, R12 ;  /* 0x000000067c0c723c */ /* 0x040fe2000004180c */
[----:B------:R-:W3:Y:S05]  /*e760*/  LDSM.16.M88.4 R4, [R147+0x2000] ;  /* 0x002000009304783b */ /* 0x000eea0000000200 */
[C---:B--2---:R-:W-:Y:S06]  /*e770*/  HMMA.16816.F32.BF16 R36, R124.reuse, R20, R36 ;  /* 0x000000147c24723c */ /* 0x044fec0000041824 */
[----:B------:R-:W-:Y:S01]  /*e780*/  HMMA.16816.F32.BF16 R32, R124, R22, R32 ;  /* 0x000000167c20723c */ /* 0x000fe20000041820 */
[----:B------:R-:W2:Y:S05]  /*e790*/  LDSM.16.M88.4 R20, [R148+0x7800] ;  /* 0x007800009414783b */ /* 0x000eaa0000000200 */
[C---:B-1----:R-:W-:Y:S06]  /*e7a0*/  HMMA.16816.F32.BF16 R44, R16.reuse, R68, R44 ;  /* 0x00000044102c723c */ /* 0x042fec000004182c */
[C---:B------:R-:W-:Y:S01]  /*e7b0*/  HMMA.16816.F32.BF16 R68, R16.reuse, R70, R40 ;  /* 0x000000461044723c */ /* 0x040fe20000041828 */
[----:B------:R-:W1:Y:S05]  /*e7c0*/  LDSM.16.M88.4 R40, [R145+0x7400] ;  /* 0x007400009128783b */ /* 0x000e6a0000000200 */
[C---:B----4-:R-:W-:Y:S06]  /*e7d0*/  HMMA.16816.F32.BF16 R36, R16.reuse, R56, R36 ;  /* 0x000000381024723c */ /* 0x050fec0000041824 */
[----:B------:R-:W-:Y:S01]  /*e7e0*/  HMMA.16816.F32.BF16 R32, R16, R58, R32 ;  /* 0x0000003a1020723c */ /* 0x000fe20000041820 */
[----:B------:R-:W4:Y:S05]  /*e7f0*/  LDSM.16.M88.4 R56, [R148+0x7c00] ;  /* 0x007c00009438783b */ /* 0x000f2a0000000200 */
[C---:B------:R-:W-:Y:S06]  /*e800*/  HMMA.16816.F32.BF16 R76, R124.reuse, R108, R76 ;  /* 0x0000006c7c4c723c */ /* 0x040fec000004184c */
[----:B------:R-:W-:Y:S01]  /*e810*/  HMMA.16816.F32.BF16 R72, R124, R110, R72 ;  /* 0x0000006e7c48723c */ /* 0x000fe20000041848 */
[----:B------:R-:W4:Y:S05]  /*e820*/  LDSM.16.M88.4 R108, [R145+0x7800] ;  /* 0x00780000916c783b */ /* 0x000f2a0000000200 */
[----:B---3--:R-:W-:Y:S06]  /*e830*/  HMMA.16816.F32.BF16 R44, R4, R24, R44 ;  /* 0x00000018042c723c */ /* 0x008fec000004182c */
[----:B--2---:R-:W-:Y:S01]  /*e840*/  HMMA.16816.F32.BF16 R28, R16, R20, R28 ;  /* 0x00000014101c723c */ /* 0x004fe2000004181c */
[----:B------:R-:W-:-:S05]  /*e850*/  IMAD.SHL.U32 R24, R63, 0x2, RZ ;  /* 0x000000023f187824 */ /* 0x000fca00078e00ff */
[----:B------:R-:W-:Y:S01]  /*e860*/  LOP3.LUT R24, R24, 0x6, RZ, 0xc0, !PT ;  /* 0x0000000618187812 */ /* 0x000fe200078ec0ff */
[----:B------:R-:W-:Y:S01]  /*e870*/  HMMA.16816.F32.BF16 R8, R124, R128, R8 ;  /* 0x000000807c08723c */ /* 0x000fe20000041808 */
[----:B------:R-:W-:-:S03]  /*e880*/  IADD3 R20, R64, R3, -R151 ;  /* 0x0000000340147210 */ /* 0x000fc60007ffe897 */
[----:B------:R-:W-:Y:S02]  /*e890*/  IMAD.IADD R3, R49, 0x1, R24 ;  /* 0x0000000131037824 */ /* 0x000fe400078e0218 */
[----:B------:R-:W-:Y:S01]  /*e8a0*/  VIADD R141, R20, UR5 ;  /* 0x00000005148d7c36 */ /* 0x000fe20008000000 */
[----:B------:R-:W-:Y:S01]  /*e8b0*/  HMMA.16816.F32.BF16 R12, R16, R22, R12 ;  /* 0x00000016100c723c */ /* 0x000fe2000004180c */
[C---:B------:R-:W-:Y:S02]  /*e8c0*/  VIADD R20, R3.reuse, 0x1 ;  /* 0x0000000103147836 */ /* 0x040fe40000000000 */
[----:B------:R-:W-:Y:S01]  /*e8d0*/  VIADD R2, R3, 0x8 ;  /* 0x0000000803027836 */ /* 0x000fe20000000000 */
[C---:B------:R-:W-:Y:S02]  /*e8e0*/  VIMNMX R140, R141.reuse, R64, PT ;  /* 0x000000408d8c7248 */ /* 0x040fe40003fe0100 */
[----:B------:R-:W-:Y:S01]  /*e8f0*/  VIADDMNMX R141, R141, 0x8, R64, PT ;  /* 0x000000088d8d7846 */ /* 0x000fe20003800140 */
[----:B------:R-:W-:Y:S01]  /*e900*/  HMMA.16816.F32.BF16 R68, R4, R26, R68 ;  /* 0x0000001a0444723c */ /* 0x000fe20000041844 */
[C---:B------:R-:W-:Y:S01]  /*e910*/  ISETP.GE.AND P4, PT, R20.reuse, R140, PT ;  /* 0x0000008c1400720c */ /* 0x040fe20003f86270 */
[----:B------:R-:W-:Y:S01]  /*e920*/  LDSM.16.M88.4 R24, [R148+0x8000] ;  /* 0x008000009418783b */ /* 0x000fe20000000200 */
[----:B------:R-:W-:-:S02]  /*e930*/  ISETP.GE.AND P5, PT, R20, R141, PT ;  /* 0x0000008d1400720c */ /* 0x000fc40003fa6270 */
[C---:B------:R-:W-:Y:S01]  /*e940*/  ISETP.GE.AND P1, PT, R2.reuse, R140, PT ;  /* 0x0000008c0200720c */ /* 0x040fe20003f26270 */
[----:B------:R-:W2:Y:S01]  /*e950*/  LDSM.16.M88.4 R20, [R145+0x7c00] ;  /* 0x007c00009114783b */ /* 0x000ea20000000200 */
[----:B------:R-:W-:Y:S01]  /*e960*/  HMMA.16816.F32.BF16 R104, R124, R130, R104 ;  /* 0x000000827c68723c */ /* 0x000fe20000041868 */
[----:B------:R-:W-:Y:S01]  /*e970*/  ISETP.GE.AND P6, PT, R2, R141, PT ;  /* 0x0000008d0200720c */ /* 0x000fe20003fc6270 */
[----:B------:R-:W-:-:S04]  /*e980*/  VIADD R2, R3, 0x10 ;  /* 0x0000001003027836 */ /* 0x000fc80000000000 */
[C---:B-1----:R-:W-:Y:S06]  /*e990*/  HMMA.16816.F32.BF16 R36, R4.reuse, R40, R36 ;  /* 0x000000280424723c */ /* 0x042fec0000041824 */
[----:B------:R-:W-:Y:S01]  /*e9a0*/  HMMA.16816.F32.BF16 R32, R4, R42, R32 ;  /* 0x0000002a0420723c */ /* 0x000fe20000041820 */
[----:B------:R-:W-:-:S04]  /*e9b0*/  VIADD R40, R3, 0x9 ;  /* 0x0000000903287836 */ /* 0x000fc80000000000 */
[----:B------:R-:W-:Y:S01]  /*e9c0*/  FSEL R67, R68, -INF , !P1 ;  /* 0xff80000044437808 */ /* 0x000fe20004800000 */
[----:B----4-:R-:W-:Y:S01]  /*e9d0*/  HMMA.16816.F32.BF16 R8, R16, R56, R8 ;  /* 0x000000381008723c */ /* 0x010fe20000041808 */
[C---:B------:R-:W-:Y:S02]  /*e9e0*/  ISETP.GE.AND P3, PT, R40.reuse, R140, PT ;  /* 0x0000008c2800720c */ /* 0x040fe40003f66270 */
[-C--:B------:R-:W-:Y:S01]  /*e9f0*/  ISETP.GE.AND P0, PT, R40, R141.reuse, PT ;  /* 0x0000008d2800720c */ /* 0x080fe20003f06270 */
[----:B------:R-:W-:Y:S01]  /*ea00*/  VIADD R40, R3, 0x11 ;  /* 0x0000001103287836 */ /* 0x000fe20000000000 */
[-C--:B------:R-:W-:Y:S01]  /*ea10*/  ISETP.GE.AND P1, PT, R2, R141.reuse, PT ;  /* 0x0000008d0200720c */ /* 0x080fe20003f26270 */
[----:B------:R-:W-:Y:S01]  /*ea20*/  HMMA.16816.F32.BF16 R28, R4, R108, R28 ;  /* 0x0000006c041c723c */ /* 0x000fe2000004181c */
[----:B------:R-:W-:Y:S02]  /*ea30*/  FSEL R69, R69, -INF , !P3 ;  /* 0xff80000045457808 */ /* 0x000fe40005800000 */
[----:B------:R-:W-:-:S03]  /*ea40*/  ISETP.GE.AND P3, PT, R40, R141, PT ;  /* 0x0000008d2800720c */ /* 0x000fc60003f66270 */
[----:B------:R-:W-:Y:S01]  /*ea50*/  HMMA.16816.F32.BF16 R80, R124, R114, R80 ;  /* 0x000000727c50723c */ /* 0x000fe20000041850 */
[----:B------:R-:W-:Y:S02]  /*ea60*/  FSEL R166, R38, -INF , !P1 ;  /* 0xff80000026a67808 */ /* 0x000fe40004800000 */
[----:B------:R-:W-:-:S03]  /*ea70*/  FSEL R38, R39, -INF , !P3 ;  /* 0xff80000027267808 */ /* 0x000fc60005800000 */
[----:B------:R-:W-:Y:S01]  /*ea80*/  HMMA.16816.F32.BF16 R12, R4, R110, R12 ;  /* 0x0000006e040c723c */ /* 0x000fe2000004180c */
[----:B------:R-:W-:Y:S02]  /*ea90*/  FSEL R115, R45, -INF , !P4 ;  /* 0xff8000002d737808 */ /* 0x000fe40006000000 */
[-C--:B------:R-:W-:Y:S01]  /*eaa0*/  ISETP.GE.AND P4, PT, R2, R140.reuse, PT ;  /* 0x0000008c0200720c */ /* 0x080fe20003f86270 */
[----:B------:R-:W-:Y:S01]  /*eab0*/  VIADD R2, R3, 0x18 ;  /* 0x0000001803027836 */ /* 0x000fe20000000000 */
[----:B------:R-:W-:Y:S01]  /*eac0*/  FSEL R114, R71, -INF , !P0 ;  /* 0xff80000047727808 */ /* 0x000fe20004000000 */
[----:B------:R-:W-:Y:S03]  /*ead0*/  HMMA.16816.F32.BF16 R84, R124, R112, R84 ;  /* 0x000000707c54723c */ /* 0x000fe60000041854 */
[----:B------:R-:W-:-:S03]  /*eae0*/  ISETP.GE.AND P0, PT, R2, R140, PT ;  /* 0x0000008c0200720c */ /* 0x000fc60003f06270 */
[----:B------:R-:W-:Y:S01]  /*eaf0*/  HMMA.16816.F32.BF16 R104, R16, R58, R104 ;  /* 0x0000003a1068723c */ /* 0x000fe20000041868 */
[----:B------:R-:W-:Y:S01]  /*eb00*/  FSEL R112, R70, -INF , !P6 ;  /* 0xff80000046707808 */ /* 0x000fe20007000000 */
[----:B------:R-:W-:Y:S01]  /*eb10*/  LDSM.16.M88.4 R56, [R145+0x8000] ;  /* 0x008000009138783b */ /* 0x000fe20000000200 */
[-C--:B------:R-:W-:Y:S02]  /*eb20*/  ISETP.GE.AND P6, PT, R40, R140.reuse, PT ;  /* 0x0000008c2800720c */ /* 0x080fe40003fc6270 */
[----:B------:R-:W-:Y:S01]  /*eb30*/  FSEL R113, R36, -INF , !P4 ;  /* 0xff80000024717808 */ /* 0x000fe20006000000 */
[C---:B------:R-:W-:Y:S01]  /*eb40*/  HMMA.16816.F32.BF16 R100, R124.reuse, R120, R100 ;  /* 0x000000787c64723c */ /* 0x040fe20000041864 */
[----:B------:R-:W-:Y:S01]  /*eb50*/  ISETP.GE.AND P4, PT, R2, R141, PT ;  /* 0x0000008d0200720c */ /* 0x000fe20003f86270 */
[----:B------:R-:W1:Y:S01]  /*eb60*/  LDSM.16.M88.4 R40, [R148+0x8400] ;  /* 0x008400009428783b */ /* 0x000e620000000200 */
[----:B------:R-:W-:Y:S01]  /*eb70*/  VIADD R36, R3, 0x19 ;  /* 0x0000001903247836 */ /* 0x000fe20000000000 */
[----:B------:R-:W-:Y:S01]  /*eb80*/  FSEL R109, R37, -INF , !P6 ;  /* 0xff800000256d7808 */ /* 0x000fe20007000000 */
[C---:B------:R-:W-:Y:S01]  /*eb90*/  VIADD R2, R3.reuse, 0x20 ;  /* 0x0000002003027836 */ /* 0x040fe20000000000 */
[----:B------:R-:W-:Y:S01]  /*eba0*/  HMMA.16816.F32.BF16 R96, R124, R122, R96 ;  /* 0x0000007a7c60723c */ /* 0x000fe20000041860 */
[----:B------:R-:W-:Y:S01]  /*ebb0*/  FSEL R37, R32, -INF , !P0 ;  /* 0xff80000020257808 */ /* 0x000fe20004000000 */
[----:B------:R-:W-:Y:S01]  /*ebc0*/  VIADD R32, R3, 0x21 ;  /* 0x0000002103207836 */ /* 0x000fe20000000000 */
[----:B------:R-:W-:-:S02]  /*ebd0*/  ISETP.GE.AND P1, PT, R36, R140, PT ;  /* 0x0000008c2400720c */ /* 0x000fc40003f26270 */
[CC--:B------:R-:W-:Y:S01]  /*ebe0*/  ISETP.GE.AND P3, PT, R2.reuse, R140.reuse, PT ;  /* 0x0000008c0200720c */ /* 0x0c0fe20003f66270 */
[----:B--2---:R-:W-:Y:S01]  /*ebf0*/  HMMA.16816.F32.BF16 R8, R4, R20, R8 ;  /* 0x000000140408723c */ /* 0x004fe20000041808 */
[-C--:B------:R-:W-:Y:S01]  /*ec00*/  ISETP.GE.AND P0, PT, R2, R141.reuse, PT ;  /* 0x0000008d0200720c */ /* 0x080fe20003f06270 */
[----:B------:R-:W-:Y:S01]  /*ec10*/  VIADD R2, R3, 0x28 ;  /* 0x0000002803027836 */ /* 0x000fe20000000000 */
[----:B------:R-:W-:Y:S02]  /*ec20*/  ISETP.GE.AND P6, PT, R36, R141, PT ;  /* 0x0000008d2400720c */ /* 0x000fe40003fc6270 */
[----:B------:R-:W-:Y:S01]  /*ec30*/  FSEL R108, R34, -INF , !P4 ;  /* 0xff800000226c7808 */ /* 0x000fe20006000000 */
[----:B------:R-:W-:Y:S01]  /*ec40*/  HMMA.16816.F32.BF16 R92, R124, R116, R92 ;  /* 0x000000747c5c723c */ /* 0x000fe2000004185c */
[----:B------:R-:W-:Y:S01]  /*ec50*/  FSEL R39, R33, -INF , !P1 ;  /* 0xff80000021277808 */ /* 0x000fe20004800000 */
[----:B------:R-:W-:Y:S01]  /*ec60*/  VIADD R20, R3, 0x29 ;  /* 0x0000002903147836 */ /* 0x000fe20000000000 */
[----:B------:R-:W-:-:S02]  /*ec70*/  ISETP.GE.AND P4, PT, R32, R140, PT ;  /* 0x0000008c2000720c */ /* 0x000fc40003f86270 */
[----:B------:R-:W-:Y:S01]  /*ec80*/  ISETP.GE.AND P1, PT, R32, R141, PT ;  /* 0x0000008d2000720c */ /* 0x000fe20003f26270 */
[----:B------:R-:W-:Y:S01]  /*ec90*/  HMMA.16816.F32.BF16 R88, R124, R118, R88 ;  /* 0x000000767c58723c */ /* 0x000fe20000041858 */
[----:B------:R-:W-:Y:S02]  /*eca0*/  FSEL R110, R35, -INF , !P6 ;  /* 0xff800000236e7808 */ /* 0x000fe40007000000 */
[----:B------:R-:W-:Y:S01]  /*ecb0*/  ISETP.GE.AND P6, PT, R2, R140, PT ;  /* 0x0000008c0200720c */ /* 0x000fe20003fc6270 */
[----:B------:R-:W2:Y:S01]  /*ecc0*/  LDSM.16.M88.4 R32, [R148+0x8800] ;  /* 0x008800009420783b */ /* 0x000ea20000000200 */
[----:B------:R-:W-:Y:S01]  /*ecd0*/  FSEL R116, R30, -INF , !P0 ;  /* 0xff8000001e747808 */ /* 0x000fe20004000000 */
[----:B------:R-:W-:Y:S01]  /*ece0*/  HMMA.16816.F32.BF16 R104, R4, R22, R104 ;  /* 0x000000160468723c */ /* 0x000fe20000041868 */
[----:B------:R-:W-:Y:S02]  /*ecf0*/  FSEL R30, R31, -INF , !P1 ;  /* 0xff8000001f1e7808 */ /* 0x000fe40004800000 */
[----:B------:R-:W-:-:S02]  /*ed00*/  FSEL R137, R28, -INF , !P3 ;  /* 0xff8000001c897808 */ /* 0x000fc40005800000 */
[----:B------:R-:W-:Y:S01]  /*ed10*/  FSEL R31, R12, -INF , !P6 ;  /* 0xff8000000c1f7808 */ /* 0x000fe20007000000 */
[C---:B------:R-:W-:Y:S01]  /*ed20*/  VIADD R12, R3.reuse, 0x31 ;  /* 0x00000031030c7836 */ /* 0x040fe20000000000 */
[-C--:B------:R-:W-:Y:S01]  /*ed30*/  ISETP.GE.AND P3, PT, R2, R141.reuse, PT ;  /* 0x0000008d0200720c */ /* 0x080fe20003f66270 */
[C---:B------:R-:W-:Y:S01]  /*ed40*/  HMMA.16816.F32.BF16 R100, R16.reuse, R24, R100 ;  /* 0x000000181064723c */ /* 0x040fe20000041864 */
[C---:B------:R-:W-:Y:S01]  /*ed50*/  ISETP.GE.AND P0, PT, R20.reuse, R140, PT ;  /* 0x0000008c1400720c */ /* 0x040fe20003f06270 */
[----:B------:R-:W-:Y:S01]  /*ed60*/  VIADD R2, R3, 0x30 ;  /* 0x0000003003027836 */ /* 0x000fe20000000000 */
[----:B------:R-:W-:Y:S02]  /*ed70*/  FSEL R29, R29, -INF , !P4 ;  /* 0xff8000001d1d7808 */ /* 0x000fe40006000000 */
[----:B------:R-:W-:Y:S01]  /*ed80*/  ISETP.GE.AND P4, PT, R20, R141, PT ;  /* 0x0000008d1400720c */ /* 0x000fe20003f86270 */
[----:B------:R-:W-:Y:S01]  /*ed90*/  HMMA.16816.F32.BF16 R96, R16, R26, R96 ;  /* 0x0000001a1060723c */ /* 0x000fe20000041860 */
[----:B------:R-:W-:Y:S01]  /*eda0*/  FSEL R118, R14, -INF , !P3 ;  /* 0xff8000000e767808 */ /* 0x000fe20005800000 */
[----:B------:R-:W-:Y:S01]  /*edb0*/  LDSM.16.M88.4 R24, [R145+0x8400] ;  /* 0x008400009118783b */ /* 0x000fe20000000200 */
[----:B------:R-:W-:-:S02]  /*edc0*/  FSEL R139, R13, -INF , !P0 ;  /* 0xff8000000d8b7808 */ /* 0x000fc40004000000 */
[CC--:B------:R-:W-:Y:S01]  /*edd0*/  ISETP.GE.AND P3, PT, R12.reuse, R140.reuse, PT ;  /* 0x0000008c0c00720c */ /* 0x0c0fe20003f66270 */
[----:B------:R-:W-:Y:S01]  /*ede0*/  LDSM.16.M88.4 R20, [R145+0x8800] ;  /* 0x008800009114783b */ /* 0x000fe20000000200 */
[-C--:B------:R-:W-:Y:S01]  /*edf0*/  ISETP.GE.AND P0, PT, R12, R141.reuse, PT ;  /* 0x0000008d0c00720c */ /* 0x080fe20003f06270 */
[----:B-1----:R-:W-:Y:S01]  /*ee00*/  HMMA.16816.F32.BF16 R92, R16, R40, R92 ;  /* 0x00000028105c723c */ /* 0x002fe2000004185c */
[----:B------:R-:W-:Y:S02]  /*ee10*/  FSEL R142, R15, -INF , !P4 ;  /* 0xff8000000f8e7808 */ /* 0x000fe40006000000 */
[----:B------:R-:W1:Y:S01]  /*ee20*/  LDSM.16.M88.4 R12, [R148+0x8c00] ;  /* 0x008c0000940c783b */ /* 0x000e620000000200 */
[C---:B------:R-:W-:Y:S02]  /*ee30*/  ISETP.GE.AND P1, PT, R2.reuse, R140, PT ;  /* 0x0000008c0200720c */ /* 0x040fe40003f26270 */
[----:B------:R-:W-:Y:S01]  /*ee40*/  ISETP.GE.AND P6, PT, R2, R141, PT ;  /* 0x0000008d0200720c */ /* 0x000fe20003fc6270 */
[C---:B------:R-:W-:Y:S01]  /*ee50*/  VIADD R2, R3.reuse, 0x38 ;  /* 0x0000003803027836 */ /* 0x040fe20000000000 */
[----:B------:R-:W-:Y:S01]  /*ee60*/  FSEL R117, R8, -INF , !P1 ;  /* 0xff80000008757808 */ /* 0x000fe20004800000 */
[----:B------:R-:W-:Y:S01]  /*ee70*/  VIADD R8, R3, 0x39 ;  /* 0x0000003903087836 */ /* 0x000fe20000000000 */
[----:B------:R-:W-:Y:S01]  /*ee80*/  FSEL R122, R10, -INF , !P6 ;  /* 0xff8000000a7a7808 */ /* 0x000fe20007000000 */
[----:B------:R-:W-:Y:S01]  /*ee90*/  HMMA.16816.F32.BF16 R100, R4, R56, R100 ;  /* 0x000000380464723c */ /* 0x000fe20000041864 */
[----:B------:R-:W-:-:S02]  /*eea0*/  FSEL R119, R9, -INF , !P3 ;  /* 0xff80000009777808 */ /* 0x000fc40005800000 */
[CC--:B------:R-:W-:Y:S02]  /*eeb0*/  ISETP.GE.AND P6, PT, R8.reuse, R140.reuse, PT ;  /* 0x0000008c0800720c */ /* 0x0c0fe40003fc6270 */
[-C--:B------:R-:W-:Y:S01]  /*eec0*/  ISETP.GE.AND P3, PT, R8, R141.reuse, PT ;  /* 0x0000008d0800720c */ /* 0x080fe20003f66270 */
[----:B------:R-:W-:Y:S01]  /*eed0*/  VIADD R8, R3, 0x41 ;  /* 0x0000004103087836 */ /* 0x000fe20000000000 */
[----:B------:R-:W-:Y:S01]  /*eee0*/  ISETP.GE.AND P1, PT, R2, R141, PT ;  /* 0x0000008d0200720c */ /* 0x000fe20003f26270 */
[C---:B------:R-:W-:Y:S01]  /*eef0*/  HMMA.16816.F32.BF16 R88, R16.reuse, R42, R88 ;  /* 0x0000002a1058723c */ /* 0x040fe20000041858 */
[----:B------:R-:W-:Y:S02]  /*ef00*/  FSEL R135, R105, -INF , !P6 ;  /* 0xff80000069877808 */ /* 0x000fe40007000000 */
[----:B------:R-:W-:Y:S02]  /*ef10*/  FSEL R128, R106, -INF , !P1 ;  /* 0xff8000006a807808 */ /* 0x000fe40004800000 */
[----:B------:R-:W-:Y:S01]  /*ef20*/  FSEL R120, R11, -INF , !P0 ;  /* 0xff8000000b787808 */ /* 0x000fe20004000000 */
[----:B--2---:R-:W-:Y:S01]  /*ef30*/  HMMA.16816.F32.BF16 R84, R16, R32, R84 ;  /* 0x000000201054723c */ /* 0x004fe20000041854 */
[----:B------:R-:W-:-:S02]  /*ef40*/  ISETP.GE.AND P1, PT, R8, R140, PT ;  /* 0x0000008c0800720c */ /* 0x000fc40003f26270 */
[----:B------:R-:W-:Y:S02]  /*ef50*/  ISETP.GE.AND P6, PT, R8, R141, PT ;  /* 0x0000008d0800720c */ /* 0x000fe40003fc6270 */
[----:B------:R-:W2:Y:S01]  /*ef60*/  LDSM.16.M88.4 R8, [R145+0x8c00] ;  /* 0x008c00009108783b */ /* 0x000ea20000000200 */
[----:B------:R-:W-:Y:S01]  /*ef70*/  HMMA.16816.F32.BF16 R96, R4, R58, R96 ;  /* 0x0000003a0460723c */ /* 0x000fe20000041860 */
[----:B------:R-:W-:Y:S01]  /*ef80*/  ISETP.GE.AND P4, PT, R2, R140, PT ;  /* 0x0000008c0200720c */ /* 0x000fe20003f86270 */
[----:B------:R-:W-:Y:S01]  /*ef90*/  VIADD R2, R3, 0x40 ;  /* 0x0000004003027836 */ /* 0x000fe20000000000 */
[----:B------:R-:W-:Y:S01]  /*efa0*/  FSEL R130, R107, -INF , !P3 ;  /* 0xff8000006b827808 */ /* 0x000fe20005800000 */
[----:B------:R-:W-:-:S04]  /*efb0*/  DEPBAR.LE SB0, 0x0 ;  /* 0x000080000000791a */ /* 0x000fc80000000000 */
[C---:B------:R-:W-:Y:S01]  /*efc0*/  HMMA.16816.F32.BF16 R80, R16.reuse, R34, R80 ;  /* 0x000000221050723c */ /* 0x040fe20000041850 */
[----:B------:R-:W-:Y:S02]  /*efd0*/  FSEL R121, R104, -INF , !P4 ;  /* 0xff80000068797808 */ /* 0x000fe40006000000 */
[C---:B------:R-:W-:Y:S02]  /*efe0*/  ISETP.GE.AND P0, PT, R2.reuse, R140, PT ;  /* 0x0000008c0200720c */ /* 0x040fe40003f06270 */
[----:B------:R-:W-:Y:S01]  /*eff0*/  ISETP.GE.AND P4, PT, R2, R141, PT ;  /* 0x0000008d0200720c */ /* 0x000fe20003f86270 */
[----:B-1----:R-:W-:Y:S01]  /*f000*/  HMMA.16816.F32.BF16 R76, R16, R12, R76 ;  /* 0x0000000c104c723c */ /* 0x002fe2000004184c */
[----:B------:R-:W-:Y:S01]  /*f010*/  VIADD R2, R3, 0x48 ;  /* 0x0000004803027836 */ /* 0x000fe20000000000 */
[----:B------:R-:W-:Y:S02]  /*f020*/  FSEL R127, R100, -INF , !P0 ;  /* 0xff800000647f7808 */ /* 0x000fe40004000000 */
[----:B------:R-:W-:-:S02]  /*f030*/  FSEL R134, R102, -INF , !P4 ;  /* 0xff80000066867808 */ /* 0x000fc40006000000 */
[C---:B------:R-:W-:Y:S01]  /*f040*/  HMMA.16816.F32.BF16 R92, R4.reuse, R24, R92 ;  /* 0x00000018045c723c */ /* 0x040fe2000004185c */
[CC--:B------:R-:W-:Y:S01]  /*f050*/  ISETP.GE.AND P3, PT, R2.reuse, R140.reuse, PT ;  /* 0x0000008c0200720c */ /* 0x0c0fe20003f66270 */
[C---:B------:R-:W-:Y:S01]  /*f060*/  VIADD R12, R3.reuse, 0x59 ;  /* 0x00000059030c7836 */ /* 0x040fe20000000000 */
[-C--:B------:R-:W-:Y:S01]  /*f070*/  ISETP.GE.AND P0, PT, R2, R141.reuse, PT ;  /* 0x0000008d0200720c */ /* 0x080fe20003f06270 */
[----:B------:R-:W-:Y:S01]  /*f080*/  VIADD R2, R3, 0x49 ;  /* 0x0000004903027836 */ /* 0x000fe20000000000 */
[----:B------:R-:W-:Y:S01]  /*f090*/  FSEL R129, R101, -INF , !P1 ;  /* 0xff80000065817808 */ /* 0x000fe20004800000 */
[C---:B------:R-:W-:Y:S01]  /*f0a0*/  HMMA.16816.F32.BF16 R88, R4.reuse, R26, R88 ;  /* 0x0000001a0458723c */ /* 0x040fe20000041858 */
[----:B------:R-:W-:Y:S01]  /*f0b0*/  FSEL R132, R103, -INF , !P6 ;  /* 0xff80000067847808 */ /* 0x000fe20007000000 */
[C---:B------:R-:W-:Y:S01]  /*f0c0*/  VIADD R24, R3.reuse, 0x51 ;  /* 0x0000005103187836 */ /* 0x040fe20000000000 */
[C---:B------:R-:W-:Y:S02]  /*f0d0*/  ISETP.GE.AND P4, PT, R2.reuse, R140, PT ;  /* 0x0000008c0200720c */ /* 0x040fe40003f86270 */
[----:B------:R-:W-:Y:S01]  /*f0e0*/  ISETP.GE.AND P1, PT, R2, R141, PT ;  /* 0x0000008d0200720c */ /* 0x000fe20003f26270 */
[----:B------:R-:W-:Y:S01]  /*f0f0*/  HMMA.16816.F32.BF16 R84, R4, R20, R84 ;  /* 0x000000140454723c */ /* 0x000fe20000041854 */
[----:B------:R-:W-:Y:S01]  /*f100*/  VIADD R2, R3, 0x50 ;  /* 0x0000005003027836 */ /* 0x000fe20000000000 */
[----:B------:R-:W-:-:S02]  /*f110*/  FSEL R131, R96, -INF , !P3 ;  /* 0xff80000060837808 */ /* 0x000fc40005800000 */
[----:B------:R-:W-:Y:S02]  /*f120*/  FSEL R136, R99, -INF , !P1 ;  /* 0xff80000063887808 */ /* 0x000fe40004800000 */
[----:B------:R-:W-:Y:S01]  /*f130*/  HMMA.16816.F32.BF16 R80, R4, R22, R80 ;  /* 0x000000160450723c */ /* 0x000fe20000041850 */
[----:B------:R-:W-:Y:S01]  /*f140*/  BAR.SYNC.DEFER_BLOCKING 0x0 ;  /* 0x0000000000007b1d */ /* 0x000fe20000010000 */
[C---:B------:R-:W-:Y:S02]  /*f150*/  ISETP.GE.AND P6, PT, R2.reuse, R140, PT ;  /* 0x0000008c0200720c */ /* 0x040fe40003fc6270 */
[----:B------:R-:W-:Y:S01]  /*f160*/  ISETP.GE.AND P3, PT, R2, R141, PT ;  /* 0x0000008d0200720c */ /* 0x000fe20003f66270 */
[----:B------:R-:W-:Y:S01]  /*f170*/  VIADD R2, R3, 0x58 ;  /* 0x0000005803027836 */ /* 0x000fe20000000000 */
[----:B------:R-:W-:Y:S01]  /*f180*/  HMMA.16816.F32.BF16 R72, R16, R14, R72 ;  /* 0x0000000e1048723c */ /* 0x000fe20000041848 */
[----:B------:R-:W-:Y:S02]  /*f190*/  FSEL R21, R92, -INF , !P6 ;  /* 0xff8000005c157808 */ /* 0x000fe40007000000 */
[----:B------:R-:W-:-:S02]  /*f1a0*/  FSEL R133, R97, -INF , !P4 ;  /* 0xff80000061857808 */ /* 0x000fc40006000000 */
[CC--:B------:R-:W-:Y:S01]  /*f1b0*/  ISETP.GE.AND P1, PT, R2.reuse, R140.reuse, PT ;  /* 0x0000008c0200720c */ /* 0x0c0fe20003f26270 */
[----:B--2---:R-:W-:Y:S01]  /*f1c0*/  HMMA.16816.F32.BF16 R76, R4, R8, R76 ;  /* 0x00000008044c723c */ /* 0x004fe2000004184c */
[-C--:B------:R-:W-:Y:S01]  /*f1d0*/  ISETP.GE.AND P6, PT, R2, R141.reuse, PT ;  /* 0x0000008d0200720c */ /* 0x080fe20003fc6270 */
[C---:B------:R-:W-:Y:S01]  /*f1e0*/  VIADD R2, R3.reuse, 0x60 ;  /* 0x0000006003027836 */ /* 0x040fe20000000000 */
[----:B------:R-:W-:Y:S02]  /*f1f0*/  FSEL R138, R98, -INF , !P0 ;  /* 0xff800000628a7808 */ /* 0x000fe40004000000 */
[C---:B------:R-:W-:Y:S02]  /*f200*/  ISETP.GE.AND P4, PT, R24.reuse, R141, PT ;  /* 0x0000008d1800720c */ /* 0x040fe40003f86270 */
[----:B------:R-:W-:Y:S01]  /*f210*/  ISETP.GE.AND P0, PT, R24, R140, PT ;  /* 0x0000008c1800720c */ /* 0x000fe20003f06270 */
[----:B------:R-:W-:Y:S01]  /*f220*/  VIADD R8, R3, 0x69 ;  /* 0x0000006903087836 */ /* 0x000fe20000000000 */
[----:B------:R-:W-:-:S02]  /*f230*/  FSEL R124, R95, -INF , !P4 ;  /* 0xff8000005f7c7808 */ /* 0x000fc40006000000 */
[----:B------:R-:W-:Y:S02]  /*f240*/  FSEL R123, R88, -INF , !P1 ;  /* 0xff800000587b7808 */ /* 0x000fe40004800000 */
[----:B------:R-:W-:Y:S02]  /*f250*/  FSEL R125, R93, -INF , !P0 ;  /* 0xff8000005d7d7808 */ /* 0x000fe40004000000 */
[C---:B------:R-:W-:Y:S02]  /*f260*/  ISETP.GE.AND P4, PT, R2.reuse, R140, PT ;  /* 0x0000008c0200720c */ /* 0x040fe40003f86270 */
[-C--:B------:R-:W-:Y:S01]  /*f270*/  ISETP.GE.AND P1, PT, R2, R141.reuse, PT ;  /* 0x0000008d0200720c */ /* 0x080fe20003f26270 */
[----:B------:R-:W-:Y:S01]  /*f280*/  VIADD R2, R3, 0x68 ;  /* 0x0000006803027836 */ /* 0x000fe20000000000 */
[----:B------:R-:W-:Y:S01]  /*f290*/  ISETP.GE.AND P0, PT, R12, R141, PT ;  /* 0x0000008d0c00720c */ /* 0x000fe20003f06270 */
[----:B------:R-:W-:Y:S01]  /*f2a0*/  HMMA.16816.F32.BF16 R72, R4, R10, R72 ;  /* 0x0000000a0448723c */ /* 0x000fe20000041848 */
[----:B------:R-:W-:-:S02]  /*f2b0*/  FSEL R59, R84, -INF , !P4 ;  /* 0xff800000543b7808 */ /* 0x000fc40006000000 */
[----:B------:R-:W-:Y:S02]  /*f2c0*/  FSEL R20, R91, -INF , !P0 ;  /* 0xff8000005b147808 */ /* 0x000fe40004000000 */
[CC--:B------:R-:W-:Y:S02]  /*f2d0*/  ISETP.GE.AND P0, PT, R2.reuse, R140.reuse, PT ;  /* 0x0000008c0200720c */ /* 0x0c0fe40003f06270 */
[----:B------:R-:W-:Y:S01]  /*f2e0*/  ISETP.GE.AND P4, PT, R2, R141, PT ;  /* 0x0000008d0200720c */ /* 0x000fe20003f86270 */
[C---:B------:R-:W-:Y:S01]  /*f2f0*/  VIADD R2, R3.reuse, 0x70 ;  /* 0x0000007003027836 */ /* 0x040fe20000000000 */
[----:B------:R-:W-:Y:S01]  /*f300*/  FSEL R126, R94, -INF , !P3 ;  /* 0xff8000005e7e7808 */ /* 0x000fe20005800000 */
[C---:B------:R-:W-:Y:S01]  /*f310*/  VIADD R4, R3.reuse, 0x78 ;  /* 0x0000007803047836 */ /* 0x040fe20000000000 */
[----:B------:R-:W-:Y:S01]  /*f320*/  ISETP.GE.AND P3, PT, R12, R140, PT ;  /* 0x0000008c0c00720c */ /* 0x000fe20003f66270 */
[----:B------:R-:W-:Y:S01]  /*f330*/  VIADD R12, R3, 0x61 ;  /* 0x00000061030c7836 */ /* 0x000fe20000000000 */
        /* <DEDUP_REMOVED lines=8> */
[-C--:B------:R-:W-:Y:S02]  /*f3c0*/  ISETP.GE.AND P6, PT, R12, R140.reuse, PT ;  /* 0x0000008c0c00720c */ /* 0x080fe40003fc6270 */
[----:B------:R-:W-:Y:S02]  /*f3d0*/  FSEL R26, R86, -INF , !P1 ;  /* 0xff800000561a7808 */ /* 0x000fe40004800000 */
[-C--:B------:R-:W-:Y:S01]  /*f3e0*/  ISETP.GE.AND P3, PT, R2, R140.reuse, PT ;  /* 0x0000008c0200720c */ /* 0x080fe20003f66270 */
[----:B------:R-:W-:Y:S01]  /*f3f0*/  VIADD R2, R3, 0x71 ;  /* 0x0000007103027836 */ /* 0x000fe20000000000 */
[----:B------:R-:W-:Y:S02]  /*f400*/  FSEL R5, R44, -INF , !P0 ;  /* 0xff8000002c057808 */ /* 0x000fe40004000000 */
[----:B------:R-:W-:-:S02]  /*f410*/  ISETP.GE.AND P1, PT, R8, R140, PT ;  /* 0x0000008c0800720c */ /* 0x000fc40003f26270 */
[----:B------:R-:W-:Y:S02]  /*f420*/  ISETP.GT.AND P0, PT, R161, R150, PT ;  /* 0x00000096a100720c */ /* 0x000fe40003f04270 */
        /* <DEDUP_REMOVED lines=12> */
[-C--:B------:R-:W-:Y:S01]  /*f4f0*/  ISETP.GE.AND P4, PT, R3, R141.reuse, PT ;  /* 0x0000008d0300720c */ /* 0x080fe20003f86270 */
[----:B------:R-:W-:Y:S01]  /*f500*/  IMAD.IADD R3, R0, 0x1, R53 ;  /* 0x0000000100037824 */ /* 0x000fe200078e0235 */
[----:B------:R-:W-:Y:S02]  /*f510*/  FSEL R45, R79, -INF , !P1 ;  /* 0xff8000004f2d7808 */ /* 0x000fe40004800000 */
        /* <DEDUP_REMOVED lines=8> */
[----:B------:R-:W-:Y:S06]  /*f5a0*/  @!P0 BRA `(.L_x_3010) ;  /* 0x0000000400a08947 */ /* 0x000fec0003800000 */
[----:B------:R-:W-:Y:S05]  /*f5b0*/  @!P2 BRA `(.L_x_3011) ;  /* 0x0000000000f0a947 */ /* 0x000fea0003800000 */
[----:B------:R-:W1:Y:S01]  /*f5c0*/  LDC R2, c[0x0][0x380] ;  /* 0x0000e000ff027b82 */ /* 0x000e620000000800 */
[C---:B------:R-:W-:Y:S01]  /*f5d0*/  VIADD R13, R49.reuse, 0xffffff80 ;  /* 0xffffff80310d7836 */ /* 0x040fe20000000000 */
[----:B------:R-:W-:Y:S01]  /*f5e0*/  IABS R10, R49 ;  /* 0x00000031000a7213 */ /* 0x000fe20000000000 */
[----:B------:R-:W-:Y:S01]  /*f5f0*/  ULDC.64 UR14, c[0x0][0x248] ;  /* 0x00009200000e7ab9 */ /* 0x000fe20000000a00 */
[----:B------:R-:W-:Y:S02]  /*f600*/  ULDC.64 UR8, c[0x0][0x230] ;  /* 0x00008c0000087ab9 */ /* 0x000fe40000000a00 */
[----:B------:R-:W-:Y:S02]  /*f610*/  IABS R8, R13 ;  /* 0x0000000d00087213 */ /* 0x000fe40000000000 */
[-C--:B-1----:R-:W-:Y:S02]  /*f620*/  IABS R0, R2.reuse ;  /* 0x0000000200007213 */ /* 0x082fe40000000000 */
[----:B------:R-:W-:-:S02]  /*f630*/  LOP3.LUT R49, R49, R2, RZ, 0x3c, !PT ;  /* 0x0000000231317212 */ /* 0x000fc400078e3cff */
        /* <DEDUP_REMOVED lines=52> */
.L_x_3011:
[----:B------:R-:W-:Y:S02]  /*f980*/  ULDC UR14, c[0x0][0x248] ;  /* 0x00009200000e7ab9 */ /* 0x000fe40000000800 */
[----:B------:R-:W-:-:S06]  /*f990*/  USHF.L.U32 UR5, UR14, 0x7, URZ ;  /* 0x000000070e057899 */ /* 0x000fcc000800063f */
[----:B------:R-:W-:-:S04]  /*f9a0*/  IADD3 R9, RZ, -UR5, RZ ;  /* 0x80000005ff097c10 */ /* 0x000fc8000fffe0ff */
[----:B------:R-:W-:-:S07]  /*f9b0*/  SHF.R.S32.HI R7, RZ, 0x1f, R9 ;  /* 0x0000001fff077819 */ /* 0x000fce0000011409 */
.L_x_3012:
        /* <DEDUP_REMOVED lines=10> */
[----:B------:R-:W-:Y:S01]  /*fa60*/  @!PT LDS RZ, [RZ] ;  /* 0x00000000fffff984 */ /* 0x000fe20000000800 */
[----:B------:R-:W-:Y:S01]  /*fa70*/  @!PT LDS RZ, [RZ] ;  /* 0x00000000fffff984 */ /* 0x000fe20000000800 */
[----:B------:R-:W-:Y:S01]  /*fa80*/  @!PT LDS RZ, [RZ] ;  /* 0x00000000fffff984 */ /* 0x000fe20000000800 */
[----:B------:R1:W-:Y:S01]  /*fa90*/  LDGSTS.E.BYPASS.LTC128B.128 [R152+0x3000], desc[UR6][R156.64] ;  /* 0x030000009c987fae */ /* 0x0003e2000b901d46 */
[----:B------:R-:W-:-:S02]  /*faa0*/  LEA R8, P1, R62, UR12, 0x1 ;  /* 0x0000000c3e087c11 */ /* 0x000fc4000f8208ff */
[----:B------:R-:W-:Y:S02]  /*fab0*/  LEA.HI.X R11, R164, UR13, R7, 0x1, P3 ;  /* 0x0000000da40b7c11 */ /* 0x000fe400098f0c07 */
[----:B------:R-:W-:Y:S02]  /*fac0*/  IADD3 R12, P3, R156, UR8, RZ ;  /* 0x000000089c0c7c10 */ /* 0x000fe4000ff7e0ff */
[----:B------:R-:W-:Y:S01]  /*fad0*/  LEA.HI.X R9, R62, UR13, R61, 0x1, P1 ;  /* 0x0000000d3e097c11 */ /* 0x000fe200088f0c3d */
[----:B------:R1:W-:Y:S01]  /*fae0*/  LDGSTS.E.BYPASS.LTC128B.128 [R152+0x5000], desc[UR6][R10.64+0x40] ;  /* 0x050000400a987fae */ /* 0x0003e2000b901d46 */
[----:B------:R-:W-:Y:S02]  /*faf0*/  IADD3.X R13, R157, UR5, RZ, P3, !PT ;  /* 0x000000059d0d7c10 */ /* 0x000fe40009ffe4ff */
[----:B------:R-:W-:Y:S01]  /*fb00*/  IADD3 R16, P3, R12, UR8, RZ ;  /* 0x000000080c107c10 */ /* 0x000fe2000ff7e0ff */
[----:B------:R1:W-:Y:S01]  /*fb10*/  LDGSTS.E.BYPASS.LTC128B.128 [R152+0x7000], desc[UR6][R10.64+0x80] ;  /* 0x070000800a987fae */ /* 0x0003e2000b901d46 */
[----:B------:R-:W-:-:S02]  /*fb20*/  IADD3 R14, P1, R8, UR8, RZ ;  /* 0x00000008080e7c10 */ /* 0x000fc4000ff3e0ff */
[----:B------:R-:W-:Y:S01]  /*fb30*/  IADD3.X R17, R13, UR5, RZ, P3, !PT ;  /* 0x000000050d117c10 */ /* 0x000fe20009ffe4ff */
[----:B------:R1:W-:Y:S01]  /*fb40*/  LDGSTS.E.BYPASS.LTC128B.128 [R152+0x3800], desc[UR6][R12.64] ;  /* 0x038000000c987fae */ /* 0x0003e2000b901d46 */
[----:B------:R-:W-:Y:S02]  /*fb50*/  IADD3.X R15, R9, UR5, RZ, P1, !PT ;  /* 0x00000005090f7c10 */ /* 0x000fe40008ffe4ff */
[----:B------:R-:W-:Y:S01]  /*fb60*/  IADD3 R18, P3, R16, UR8, RZ ;  /* 0x0000000810127c10 */ /* 0x000fe2000ff7e0ff */
[----:B------:R1:W-:Y:S01]  /*fb70*/  LDGSTS.E.BYPASS.LTC128B.128 [R152+0x5800], desc[UR6][R8.64+0x40] ;  /* 0x0580004008987fae */ /* 0x0003e2000b901d46 */
[----:B------:R-:W-:Y:S02]  /*fb80*/  IADD3 R32, P1, R14, UR8, RZ ;  /* 0x000000080e207c10 */ /* 0x000fe4000ff3e0ff */
[----:B------:R-:W-:Y:S01]  /*fb90*/  IADD3.X R19, R17, UR5, RZ, P3, !PT ;  /* 0x0000000511137c10 */ /* 0x000fe20009ffe4ff */
        /* <DEDUP_REMOVED lines=8> */
[----:B------:R-:W0:Y:S02]  /*fc20*/  LDGDEPBAR ;  /* 0x00000000000079af */ /* 0x000e240000000000 */
.L_x_3010:
        /* <DEDUP_REMOVED lines=47> */
[----:B-1----:R-:W-:Y:S02]  /*ff20*/  FMNMX.FTZ R9, R59, R0, !PT ;  /* 0x000000003b097209 */ /* 0x002fe40007810000 */
        /* <DEDUP_REMOVED lines=31> */
[C---:B------:R-:W-:Y:S01]  /*10120*/  FSETP.NEU.FTZ.AND P1, PT, R2.reuse, -INF , PT ;  /* 0xff8000000200780b */ /* 0x040fe20003f3d000 */
[----:B------:R-:W-:Y:S01]  /*10130*/  FMUL.FTZ R62, R2, UR8 ;  /* 0x00000008023e7c20 */ /* 0x000fe20008410000 */
[----:B--2---:R-:W-:-:S04]  /*10140*/  FMNMX.FTZ R0, R7, R0, !PT ;  /* 0x0000000007007209 */ /* 0x004fc80007810000 */
[----:B------:R-:W-:Y:S01]  /*10150*/  FSEL R62, R62, RZ, P1 ;  /* 0x000000ff3e3e7208 */ /* 0x000fe20000800000 */
[C---:B------:R-:W-:Y:S01]  /*10160*/  FMUL.FTZ R49, R0.reuse, UR8 ;  /* 0x0000000800317c20 */ /* 0x040fe20008410000 */
[----:B------:R-:W-:-:S03]  /*10170*/  FSETP.NEU.FTZ.AND P1, PT, R0, -INF , PT ;  /* 0xff8000000000780b */ /* 0x000fc60003f3d000 */
[--C-:B------:R-:W-:Y:S01]  /*10180*/  FFMA.FTZ R44, R69, UR8, -R62.reuse ;  /* 0x00000008452c7c23 */ /* 0x100fe2000801083e */
        /* <DEDUP_REMOVED lines=62> */
[--C-:B------:R-:W-:Y:S01]  /*10570*/  FFMA.FTZ R59, R59, UR8, -R62.reuse ;  /* 0x000000083b3b7c23 */ /* 0x100fe2000801083e */
[----:B------:R-:W-:Y:S01]  /*10580*/  FFMA.FTZ R58, R58, UR8, -R62 ;  /* 0x000000083a3a7c23 */ /* 0x000fe2000801083e */
[--C-:B------:R-:W-:Y:S01]  /*10590*/  FFMA.FTZ R65, R26, UR8, -R49.reuse ;  /* 0x000000081a417c23 */ /* 0x100fe20008010831 */
[----:B------:R-:W4:Y:S01]  /*105a0*/  MUFU.EX2 R41, R41 ;  /* 0x0000002900297308 */ /* 0x000f220000000800 */
[----:B---3--:R-:W-:Y:S01]  /*105b0*/  F2FP.BF16.F32.PACK_AB R101, R66, R67 ;  /* 0x000000434265723e */ /* 0x008fe200000010ff */
[--C-:B------:R-:W-:Y:S01]  /*105c0*/  FFMA.FTZ R52, R52, UR8, -R49.reuse ;  /* 0x0000000834347c23 */ /* 0x100fe20008010831 */
[----:B------:R-:W-:Y:S01]  /*105d0*/  FADD.FTZ R67, R67, R66 ;  /* 0x0000004243437221 */ /* 0x000fe20000010000 */
[--C-:B------:R-:W-:Y:S01]  /*105e0*/  FFMA.FTZ R143, R27, UR8, -R62.reuse ;  /* 0x000000081b8f7c23 */ /* 0x100fe2000801083e */
[--C-:B------:R-:W-:Y:S01]  /*105f0*/  FFMA.FTZ R139, R25, UR8, -R62.reuse ;  /* 0x00000008198b7c23 */ /* 0x100fe2000801083e */
[--C-:B------:R-:W-:Y:S01]  /*10600*/  FFMA.FTZ R165, R63, UR8, -R62.reuse ;  /* 0x000000083fa57c23 */ /* 0x100fe2000801083e */
[--C-:B------:R-:W-:Y:S01]  /*10610*/  FFMA.FTZ R47, R47, UR8, -R49.reuse ;  /* 0x000000082f2f7c23 */ /* 0x100fe20008010831 */
[----:B------:R-:W-:Y:S01]  /*10620*/  MUFU.EX2 R43, R43 ;  /* 0x0000002b002b7308 */ /* 0x000fe20000000800 */
[----:B------:R-:W-:Y:S01]  /*10630*/  FFMA.FTZ R164, R46, UR8, -R49 ;  /* 0x000000082ea47c23 */ /* 0x000fe20008010831 */
[----:B------:R-:W-:-:S06]  /*10640*/  FFMA.FTZ R64, R64, UR8, -R62 ;  /* 0x0000000840407c23 */ /* 0x000fcc000801083e */
[----:B------:R-:W3:Y:S01]  /*10650*/  MUFU.EX2 R42, R42 ;  /* 0x0000002a002a7308 */ /* 0x000ee20000000800 */
[----:B----4-:R-:W-:Y:S01]  /*10660*/  F2FP.BF16.F32.PACK_AB R103, R41, R56 ;  /* 0x000000382967723e */ /* 0x010fe200000010ff */
[----:B------:R-:W-:-:S04]  /*10670*/  FADD.FTZ R56, R56, R67 ;  /* 0x0000004338387221 */ /* 0x000fc80000010000 */
[----:B------:R-:W-:Y:S02]  /*10680*/  FADD.FTZ R41, R41, R56 ;  /* 0x0000003829297221 */ /* 0x000fe40000010000 */
[C---:B-1----:R-:W-:Y:S01]  /*10690*/  HMMA.16816.F32.BF16 R112, R100.reuse, R68, RZ ;  /* 0x000000446470723c */ /* 0x042fe200000418ff */
[----:B------:R-:W-:Y:S05]  /*106a0*/  MUFU.EX2 R37, R37 ;  /* 0x0000002500257308 */ /* 0x000fea0000000800 */
[C---:B------:R-:W-:Y:S03]  /*106b0*/  HMMA.16816.F32.BF16 R68, R100.reuse, R70, RZ ;  /* 0x000000466444723c */ /* 0x040fe600000418ff */
[----:B------:R-:W-:Y:S03]  /*106c0*/  MUFU.EX2 R36, R36 ;  /* 0x0000002400247308 */ /* 0x000fe60000000800 */
[C---:B------:R-:W-:Y:S05]  /*106d0*/  HMMA.16816.F32.BF16 R72, R100.reuse, R76, RZ ;  /* 0x0000004c6448723c */ /* 0x040fea00000418ff */
[----:B------:R-:W-:Y:S01]  /*106e0*/  MUFU.EX2 R40, R40 ;  /* 0x0000002800287308 */ /* 0x000fe20000000800 */
[C---:B------:R-:W-:Y:S06]  /*106f0*/  HMMA.16816.F32.BF16 R80, R100.reuse, R84, RZ ;  /* 0x000000546450723c */ /* 0x040fec00000418ff */
[C---:B------:R-:W-:Y:S01]  /*10700*/  HMMA.16816.F32.BF16 R88, R100.reuse, R92, RZ ;  /* 0x0000005c6458723c */ /* 0x040fe200000418ff */
        /* <DEDUP_REMOVED lines=13> */
[----:B---3--:R-:W-:-:S02]  /*107e0*/  F2FP.BF16.F32.PACK_AB R4, R42, R43 ;  /* 0x0000002b2a04723e */ /* 0x008fc400000010ff */
[----:B-1----:R-:W-:Y:S01]  /*107f0*/  F2FP.BF16.F32.PACK_AB R5, R39, R40 ;  /* 0x000000282705723e */ /* 0x002fe200000010ff */
[----:B------:R-:W-:-:S03]  /*10800*/  FADD.FTZ R40, R40, R41 ;  /* 0x0000002928287221 */ /* 0x000fc60000010000 */
[----:B------:R-:W-:Y:S01]  /*10810*/  F2FP.BF16.F32.PACK_AB R6, R36, R37 ;  /* 0x000000252406723e */ /* 0x000fe200000010ff */
[----:B------:R-:W-:Y:S01]  /*10820*/  MUFU.EX2 R28, R28 ;  /* 0x0000001c001c7308 */ /* 0x000fe20000000800 */
[----:B----4-:R-:W-:Y:S01]  /*10830*/  F2FP.BF16.F32.PACK_AB R7, R35, R38 ;  /* 0x000000262307723e */ /* 0x010fe200000010ff */
[----:B------:R-:W-:-:S04]  /*10840*/  FADD.FTZ R39, R39, R40 ;  /* 0x0000002827277221 */ /* 0x000fc80000010000 */
[----:B------:R-:W-:Y:S02]  /*10850*/  FADD.FTZ R38, R38, R39 ;  /* 0x0000002726267221 */ /* 0x000fe40000010000 */
        /* <DEDUP_REMOVED lines=13> */
[----:B------:R-:W-:Y:S02]  /*10930*/  LDSM.16.MT88.4 R16, [R146+0xb800] ;  /* 0x00b800009210783b */ /* 0x000fe40000004200 */
        /* <DEDUP_REMOVED lines=11> */
[----:B------:R-:W3:Y:S08]  /*109f0*/  MUFU.EX2 R122, R122 ;  /* 0x0000007a007a7308 */ /* 0x000ef00000000800 */
[----:B------:R-:W-:Y:S08]  /*10a00*/  MUFU.EX2 R121, R121 ;  /* 0x0000007900797308 */ /* 0x000ff00000000800 */
[----:B------:R-:W3:Y:S01]  /*10a10*/  MUFU.EX2 R120, R120 ;  /* 0x0000007800787308 */ /* 0x000ee20000000800 */
[C---:B-1----:R-:W-:Y:S07]  /*10a20*/  HMMA.16816.F32.BF16 R104, R4.reuse, R8, R104 ;  /* 0x000000080468723c */ /* 0x042fee0000041868 */
[----:B------:R-:W-:Y:S01]  /*10a30*/  MUFU.EX2 R130, R130 ;  /* 0x0000008200827308 */ /* 0x000fe20000000800 */
[----:B------:R-:W-:Y:S01]  /*10a40*/  HMMA.16816.F32.BF16 R100, R4, R10, R100 ;  /* 0x0000000a0464723c */ /* 0x000fe20000041864 */
[----:B------:R-:W1:Y:S06]  /*10a50*/  LDSM.16.MT88.4 R8, [R146+0x9800] ;  /* 0x009800009208783b */ /* 0x000e6c0000004200 */
[----:B-----5:R-:W-:Y:S01]  /*10a60*/  F2FP.BF16.F32.PACK_AB R4, R32, R33 ;  /* 0x000000212004723e */ /* 0x020fe200000010ff */
[----:B------:R-:W5:Y:S01]  /*10a70*/  MUFU.EX2 R129, R129 ;  /* 0x0000008100817308 */ /* 0x000f620000000800 */
[----:B--2---:R-:W-:Y:S01]  /*10a80*/  F2FP.BF16.F32.PACK_AB R5, R29, R34 ;  /* 0x000000221d05723e */ /* 0x004fe200000010ff */
[----:B------:R-:W-:Y:S01]  /*10a90*/  FADD.FTZ R34, R34, R35 ;  /* 0x0000002322227221 */ /* 0x000fe20000010000 */
[----:B------:R-:W-:-:S02]  /*10aa0*/  F2FP.BF16.F32.PACK_AB R6, R28, R31 ;  /* 0x0000001f1c06723e */ /* 0x000fc400000010ff */
[----:B----4-:R-:W-:Y:S01]  /*10ab0*/  F2FP.BF16.F32.PACK_AB R7, R3, R30 ;  /* 0x0000001e0307723e */ /* 0x010fe200000010ff */
[----:B------:R-:W-:Y:S02]  /*10ac0*/  FADD.FTZ R29, R29, R34 ;  /* 0x000000221d1d7221 */ /* 0x000fe40000010000 */
[----:B------:R-:W-:Y:S02]  /*10ad0*/  MUFU.EX2 R128, R128 ;  /* 0x0000008000807308 */ /* 0x000fe40000000800 */
[----:B------:R-:W-:Y:S02]  /*10ae0*/  FADD.FTZ R30, R30, R29 ;  /* 0x0000001d1e1e7221 */ /* 0x000fe40000010000 */
[C---:B---3--:R-:W-:Y:S02]  /*10af0*/  HMMA.16816.F32.BF16 R72, R4.reuse, R12, R72 ;  /* 0x0000000c0448723c */ /* 0x048fe40000041848 */
[----:B------:R-:W-:Y:S02]  /*10b00*/  FADD.FTZ R30, R3, R30 ;  /* 0x0000001e031e7221 */ /* 0x000fe40000010000 */
[----:B------:R-:W-:Y:S02]  /*10b10*/  MUFU.EX2 R127, R127 ;  /* 0x0000007f007f7308 */ /* 0x000fe40000000800 */
[C---:B------:R-:W-:Y:S01]  /*10b20*/  HMMA.16816.F32.BF16 R76, R4.reuse, R14, R76 ;  /* 0x0000000e044c723c */ /* 0x040fe2000004184c */
[----:B------:R-:W2:Y:S05]  /*10b30*/  LDSM.16.MT88.4 R12, [R146+0xd800] ;  /* 0x00d80000920c783b */ /* 0x000eaa0000004200 */
[C---:B------:R-:W-:Y:S01]  /*10b40*/  HMMA.16816.F32.BF16 R80, R4.reuse, R16, R80 ;  /* 0x000000100450723c */ /* 0x040fe20000041850 */
[----:B------:R-:W-:Y:S05]  /*10b50*/  MUFU.EX2 R131, R131 ;  /* 0x0000008300837308 */ /* 0x000fea0000000800 */
[C---:B------:R-:W-:Y:S01]  /*10b60*/  HMMA.16816.F32.BF16 R84, R4.reuse, R18, R84 ;  /* 0x000000120454723c */ /* 0x040fe20000041854 */
[----:B------:R-:W-:Y:S02]  /*10b70*/  LDSM.16.MT88.4 R16, [R146+0xbc00] ;  /* 0x00bc00009210783b */ /* 0x000fe40000004200 */
[----:B------:R-:W3:Y:S03]  /*10b80*/  MUFU.EX2 R134, R134 ;  /* 0x0000008600867308 */ /* 0x000ee60000000800 */
        /* <DEDUP_REMOVED lines=8> */
[----:B------:R-:W-:Y:S01]  /*10c10*/  LDSM.16.MT88.4 R12, [R144+0x9c00] ;  /* 0x009c0000900c783b */ /* 0x000fe20000004200 */
[----:B------:R-:W2:Y:S08]  /*10c20*/  MUFU.EX2 R125, R125 ;  /* 0x0000007d007d7308 */ /* 0x000eb00000000800 */
[----:B------:R-:W-:Y:S01]  /*10c30*/  MUFU.EX2 R136, R136 ;  /* 0x0000008800887308 */ /* 0x000fe20000000800 */
[C---:B-1----:R-:W-:Y:S07]  /*10c40*/  HMMA.16816.F32.BF16 R88, R4.reuse, R8, R88 ;  /* 0x000000080458723c */ /* 0x042fee0000041858 */
[----:B------:R-:W-:Y:S01]  /*10c50*/  MUFU.EX2 R123, R123 ;  /* 0x0000007b007b7308 */ /* 0x000fe20000000800 */
[C---:B------:R-:W-:Y:S01]  /*10c60*/  HMMA.16816.F32.BF16 R92, R4.reuse, R10, R92 ;  /* 0x0000000a045c723c */ /* 0x040fe2000004185c */
[----:B------:R-:W1:Y:S06]  /*10c70*/  LDSM.16.MT88.4 R8, [R144+0xd800] ;  /* 0x00d800009008783b */ /* 0x000e6c0000004200 */
[----:B------:R-:W-:Y:S08]  /*10c80*/  MUFU.EX2 R126, R126 ;  /* 0x0000007e007e7308 */ /* 0x000ff00000000800 */
[----:B------:R-:W2:Y:S08]  /*10c90*/  MUFU.EX2 R135, R135 ;  /* 0x0000008700877308 */ /* 0x000eb00000000800 */
[----:B------:R-:W-:Y:S08]  /*10ca0*/  MUFU.EX2 R137, R137 ;  /* 0x0000008900897308 */ /* 0x000ff00000000800 */
[----:B------:R-:W2:Y:S08]  /*10cb0*/  MUFU.EX2 R124, R124 ;  /* 0x0000007c007c7308 */ /* 0x000eb00000000800 */
[----:B------:R-:W-:Y:S01]  /*10cc0*/  MUFU.EX2 R59, R59 ;  /* 0x0000003b003b7308 */ /* 0x000fe20000000800 */
[C---:B-1----:R-:W-:Y:S07]  /*10cd0*/  HMMA.16816.F32.BF16 R104, R4.reuse, R8, R104 ;  /* 0x000000080468723c */ /* 0x042fee0000041868 */
[----:B------:R-:W1:Y:S01]  /*10ce0*/  MUFU.EX2 R58, R58 ;  /* 0x0000003a003a7308 */ /* 0x000e620000000800 */
[----:B------:R-:W-:Y:S01]  /*10cf0*/  HMMA.16816.F32.BF16 R100, R4, R10, R100 ;  /* 0x0000000a0464723c */ /* 0x000fe20000041864 */
[----:B------:R-:W5:Y:S06]  /*10d00*/  LDSM.16.MT88.4 R8, [R146+0x9c00] ;  /* 0x009c00009208783b */ /* 0x000f6c0000004200 */
[----:B------:R-:W-:Y:S01]  /*10d10*/  MUFU.EX2 R142, R142 ;  /* 0x0000008e008e7308 */ /* 0x000fe20000000800 */
[----:B------:R-:W-:-:S02]  /*10d20*/  F2FP.BF16.F32.PACK_AB R4, R117, R118 ;  /* 0x000000767504723e */ /* 0x000fc400000010ff */
[----:B------:R-:W-:Y:S01]  /*10d30*/  F2FP.BF16.F32.PACK_AB R5, R122, R119 ;  /* 0x000000777a05723e */ /* 0x000fe200000010ff */
[----:B------:R-:W-:Y:S01]  /*10d40*/  FADD.FTZ R119, R119, R30 ;  /* 0x0000001e77777221 */ /* 0x000fe20000010000 */
[----:B------:R-:W-:-:S03]  /*10d50*/  F2FP.BF16.F32.PACK_AB R6, R51, R116 ;  /* 0x000000743306723e */ /* 0x000fc600000010ff */
[----:B------:R-:W-:Y:S01]  /*10d60*/  MUFU.EX2 R57, R57 ;  /* 0x0000003900397308 */ /* 0x000fe20000000800 */
[----:B------:R-:W-:Y:S01]  /*10d70*/  F2FP.BF16.F32.PACK_AB R7, R120, R121 ;  /* 0x000000797807723e */ /* 0x000fe200000010ff */
[----:B------:R-:W-:-:S04]  /*10d80*/  FADD.FTZ R122, R122, R119 ;  /* 0x000000777a7a7221 */ /* 0x000fc80000010000 */
[----:B------:R-:W-:Y:S02]  /*10d90*/  FADD.FTZ R121, R121, R122 ;  /* 0x0000007a79797221 */ /* 0x000fe40000010000 */
[----:B------:R-:W-:Y:S01]  /*10da0*/  HMMA.16816.F32.BF16 R72, R4, R12, R72 ;  /* 0x0000000c0448723c */ /* 0x000fe20000041848 */
[----:B------:R-:W-:Y:S01]  /*10db0*/  MUFU.EX2 R65, R65 ;  /* 0x0000004100417308 */ /* 0x000fe20000000800 */
[----:B------:R-:W-:-:S04]  /*10dc0*/  FADD.FTZ R120, R120, R121 ;  /* 0x0000007978787221 */ /* 0x000fc80000010000 */
[C---:B------:R-:W-:Y:S01]  /*10dd0*/  HMMA.16816.F32.BF16 R76, R4.reuse, R14, R76 ;  /* 0x0000000e044c723c */ /* 0x040fe2000004184c */
[----:B------:R-:W3:Y:S02]  /*10de0*/  LDSM.16.MT88.4 R12, [R146+0xdc00] ;  /* 0x00dc0000920c783b */ /* 0x000ee40000004200 */
[----:B------:R-:W-:Y:S03]  /*10df0*/  MUFU.EX2 R52, R52 ;  /* 0x0000003400347308 */ /* 0x000fe60000000800 */
        /* <DEDUP_REMOVED lines=9> */
[C---:B---3--:R-:W-:Y:S06]  /*10e90*/  HMMA.16816.F32.BF16 R108, R4.reuse, R12, R108 ;  /* 0x0000000c046c723c */ /* 0x048fec000004186c */
[C---:B------:R-:W-:Y:S01]  /*10ea0*/  HMMA.16816.F32.BF16 R96, R4.reuse, R14, R96 ;  /* 0x0000000e0460723c */ /* 0x040fe20000041860 */
[----:B------:R-:W-:Y:S05]  /*10eb0*/  LDSM.16.MT88.4 R12, [R144+0xa000] ;  /* 0x00a00000900c783b */ /* 0x000fea0000004200 */
[C---:B-----5:R-:W-:Y:S06]  /*10ec0*/  HMMA.16816.F32.BF16 R88, R4.reuse, R8, R88 ;  /* 0x000000080458723c */ /* 0x060fec0000041858 */
[C---:B------:R-:W-:Y:S01]  /*10ed0*/  HMMA.16816.F32.BF16 R92, R4.reuse, R10, R92 ;  /* 0x0000000a045c723c */ /* 0x040fe2000004185c */
[----:B------:R-:W3:Y:S05]  /*10ee0*/  LDSM.16.MT88.4 R8, [R144+0xdc00] ;  /* 0x00dc00009008783b */ /* 0x000eea0000004200 */
[C---:B---3--:R-:W-:Y:S06]  /*10ef0*/  HMMA.16816.F32.BF16 R104, R4.reuse, R8, R104 ;  /* 0x000000080468723c */ /* 0x048fec0000041868 */
[----:B------:R-:W-:Y:S01]  /*10f00*/  HMMA.16816.F32.BF16 R100, R4, R10, R100 ;  /* 0x0000000a0464723c */ /* 0x000fe20000041864 */
[----:B------:R-:W3:Y:S06]  /*10f10*/  LDSM.16.MT88.4 R8, [R146+0xa000] ;  /* 0x00a000009208783b */ /* 0x000eec0000004200 */
[----:B------:R-:W-:-:S02]  /*10f20*/  F2FP.BF16.F32.PACK_AB R4, R129, R130 ;  /* 0x000000828104723e */ /* 0x000fc400000010ff */
[----:B------:R-:W-:Y:S01]  /*10f30*/  F2FP.BF16.F32.PACK_AB R5, R134, R131 ;  /* 0x000000838605723e */ /* 0x000fe200000010ff */
[----:B------:R-:W-:Y:S01]  /*10f40*/  FADD.FTZ R131, R131, R120 ;  /* 0x0000007883837221 */ /* 0x000fe20000010000 */
[----:B------:R-:W-:Y:S02]  /*10f50*/  F2FP.BF16.F32.PACK_AB R6, R127, R128 ;  /* 0x000000807f06723e */ /* 0x000fe400000010ff */
[----:B----4-:R-:W-:Y:S01]  /*10f60*/  F2FP.BF16.F32.PACK_AB R7, R132, R133 ;  /* 0x000000858407723e */ /* 0x010fe200000010ff */
[----:B------:R-:W-:-:S04]  /*10f70*/  FADD.FTZ R134, R134, R131 ;  /* 0x0000008386867221 */ /* 0x000fc80000010000 */
[----:B------:R-:W-:Y:S02]  /*10f80*/  FADD.FTZ R133, R133, R134 ;  /* 0x0000008685857221 */ /* 0x000fe40000010000 */
[----:B------:R-:W-:Y:S02]  /*10f90*/  HMMA.16816.F32.BF16 R72, R4, R12, R72 ;  /* 0x0000000c0448723c */ /* 0x000fe40000041848 */
[----:B------:R-:W-:-:S04]  /*10fa0*/  FADD.FTZ R133, R132, R133 ;  /* 0x0000008584857221 */ /* 0x000fc80000010000 */
[C---:B------:R-:W-:Y:S01]  /*10fb0*/  HMMA.16816.F32.BF16 R76, R4.reuse, R14, R76 ;  /* 0x0000000e044c723c */ /* 0x040fe2000004184c */
[----:B------:R-:W4:Y:S05]  /*10fc0*/  LDSM.16.MT88.4 R12, [R146+0xe000] ;  /* 0x00e00000920c783b */ /* 0x000f2a0000004200 */
[C---:B------:R-:W-:Y:S06]  /*10fd0*/  HMMA.16816.F32.BF16 R80, R4.reuse, R16, R80 ;  /* 0x000000100450723c */ /* 0x040fec0000041850 */
[C---:B------:R-:W-:Y:S01]  /*10fe0*/  HMMA.16816.F32.BF16 R84, R4.reuse, R18, R84 ;  /* 0x000000120454723c */ /* 0x040fe20000041854 */
[----:B------:R-:W-:Y:S05]  /*10ff0*/  LDSM.16.MT88.4 R16, [R146+0xc400] ;  /* 0x00c400009210783b */ /* 0x000fea0000004200 */
[C---:B---3--:R-:W-:Y:S06]  /*11000*/  HMMA.16816.F32.BF16 R112, R4.reuse, R8, R112 ;  /* 0x000000080470723c */ /* 0x048fec0000041870 */
[C---:B------:R-:W-:Y:S01]  /*11010*/  HMMA.16816.F32.BF16 R68, R4.reuse, R10, R68 ;  /* 0x0000000a0444723c */ /* 0x040fe20000041844 */
[----:B------:R-:W3:Y:S05]  /*11020*/  LDSM.16.MT88.4 R8, [R144+0xc000] ;  /* 0x00c000009008783b */ /* 0x000eea0000004200 */
[C---:B----4-:R-:W-:Y:S06]  /*11030*/  HMMA.16816.F32.BF16 R108, R4.reuse, R12, R108 ;  /* 0x0000000c046c723c */ /* 0x050fec000004186c */
[C---:B------:R-:W-:Y:S01]  /*11040*/  HMMA.16816.F32.BF16 R96, R4.reuse, R14, R96 ;  /* 0x0000000e0460723c */ /* 0x040fe20000041860 */
[----:B------:R-:W-:Y:S05]  /*11050*/  LDSM.16.MT88.4 R12, [R146+0xe400] ;  /* 0x00e40000920c783b */ /* 0x000fea0000004200 */
[C---:B---3--:R-:W-:Y:S06]  /*11060*/  HMMA.16816.F32.BF16 R88, R4.reuse, R8, R88 ;  /* 0x000000080458723c */ /* 0x048fec0000041858 */
[C---:B------:R-:W-:Y:S01]  /*11070*/  HMMA.16816.F32.BF16 R92, R4.reuse, R10, R92 ;  /* 0x0000000a045c723c */ /* 0x040fe2000004185c */
[----:B------:R-:W3:Y:S05]  /*11080*/  LDSM.16.MT88.4 R8, [R144+0xe000] ;  /* 0x00e000009008783b */ /* 0x000eea0000004200 */
[C---:B---3--:R-:W-:Y:S06]  /*11090*/  HMMA.16816.F32.BF16 R104, R4.reuse, R8, R104 ;  /* 0x000000080468723c */ /* 0x048fec0000041868 */
[----:B------:R-:W-:Y:S01]  /*110a0*/  HMMA.16816.F32.BF16 R100, R4, R10, R100 ;  /* 0x0000000a0464723c */ /* 0x000fe20000041864 */
[----:B------:R-:W3:Y:S06]  /*110b0*/  LDSM.16.MT88.4 R8, [R146+0xa400] ;  /* 0x00a400009208783b */ /* 0x000eec0000004200 */
[----:B--2---:R-:W-:-:S02]  /*110c0*/  F2FP.BF16.F32.PACK_AB R4, R125, R138 ;  /* 0x0000008a7d04723e */ /* 0x004fc400000010ff */
[----:B------:R-:W-:Y:S01]  /*110d0*/  F2FP.BF16.F32.PACK_AB R5, R135, R126 ;  /* 0x0000007e8705723e */ /* 0x000fe200000010ff */
[----:B------:R-:W-:Y:S01]  /*110e0*/  FADD.FTZ R126, R126, R133 ;  /* 0x000000857e7e7221 */ /* 0x000fe20000010000 */
[----:B------:R-:W-:Y:S02]  /*110f0*/  F2FP.BF16.F32.PACK_AB R6, R123, R136 ;  /* 0x000000887b06723e */ /* 0x000fe400000010ff */
[----:B------:R-:W-:Y:S01]  /*11100*/  F2FP.BF16.F32.PACK_AB R7, R124, R137 ;  /* 0x000000897c07723e */ /* 0x000fe200000010ff */
[----:B------:R-:W-:-:S04]  /*11110*/  FADD.FTZ R126, R135, R126 ;  /* 0x0000007e877e7221 */ /* 0x000fc80000010000 */
[----:B------:R-:W-:Y:S02]  /*11120*/  FADD.FTZ R137, R137, R126 ;  /* 0x0000007e89897221 */ /* 0x000fe40000010000 */
[----:B------:R-:W-:Y:S02]  /*11130*/  HMMA.16816.F32.BF16 R108, R4, R12, R108 ;  /* 0x0000000c046c723c */ /* 0x000fe4000004186c */
[----:B------:R-:W-:-:S04]  /*11140*/  FADD.FTZ R124, R124, R137 ;  /* 0x000000897c7c7221 */ /* 0x000fc80000010000 */
[C---:B------:R-:W-:Y:S01]  /*11150*/  HMMA.16816.F32.BF16 R80, R4.reuse, R16, R80 ;  /* 0x000000100450723c */ /* 0x040fe20000041850 */
[----:B------:R-:W-:Y:S01]  /*11160*/  FADD.FTZ R12, R61, R60 ;  /* 0x0000003c3d0c7221 */ /* 0x000fe20000010000 */
[--C-:B------:R-:W-:Y:S01]  /*11170*/  FFMA.FTZ R60, R24, UR8, -R49.reuse ;  /* 0x00000008183c7c23 */ /* 0x100fe20008010831 */
[--C-:B------:R-:W-:Y:S01]  /*11180*/  FFMA.FTZ R61, R50, UR8, -R49.reuse ;  /* 0x00000008323d7c23 */ /* 0x100fe20008010831 */
[--C-:B------:R-:W-:Y:S01]  /*11190*/  FFMA.FTZ R50, R48, UR8, -R49.reuse ;  /* 0x0000000830327c23 */ /* 0x100fe20008010831 */
[----:B------:R-:W-:Y:S01]  /*111a0*/  FADD.FTZ R53, R53, R12 ;  /* 0x0000000c35357221 */ /* 0x000fe20000010000 */
[C---:B------:R-:W-:Y:S01]  /*111b0*/  HMMA.16816.F32.BF16 R84, R4.reuse, R18, R84 ;  /* 0x000000120454723c */ /* 0x040fe20000041854 */
[----:B------:R-:W-:Y:S01]  /*111c0*/  LDSM.16.MT88.4 R16, [R144+0xc800] ;  /* 0x00c800009010783b */ /* 0x000fe20000004200 */
[----:B------:R-:W-:Y:S01]  /*111d0*/  FFMA.FTZ R48, R45, UR8, -R49 ;  /* 0x000000082d307c23 */ /* 0x000fe20008010831 */
[----:B------:R-:W2:Y:S01]  /*111e0*/  MUFU.EX2 R60, R60 ;  /* 0x0000003c003c7308 */ /* 0x000ea20000000800 */
[----:B------:R-:W-:Y:S01]  /*111f0*/  FADD.FTZ R44, R44, R53 ;  /* 0x000000352c2c7221 */ /* 0x000fe20000010000 */
[----:B------:R-:W-:Y:S01]  /*11200*/  LDSM.16.MT88.4 R24, [R146+0xa800] ;  /* 0x00a800009218783b */ /* 0x000fe20000004200 */
[C---:B------:R-:W-:Y:S02]  /*11210*/  HMMA.16816.F32.BF16 R96, R4.reuse, R14, R96 ;  /* 0x0000000e0460723c */ /* 0x040fe40000041860 */
[----:B------:R-:W-:Y:S01]  /*11220*/  FADD.FTZ R43, R43, R44 ;  /* 0x0000002c2b2b7221 */ /* 0x000fe20000010000 */
[----:B------:R-:W-:Y:S02]  /*11230*/  LDSM.16.MT88.4 R12, [R146+0xe800] ;  /* 0x00e80000920c783b */ /* 0x000fe40000004200 */
[----:B------:R-:W4:Y:S01]  /*11240*/  MUFU.EX2 R45, R61 ;  /* 0x0000003d002d7308 */ /* 0x000f220000000800 */
[----:B---3--:R-:W-:Y:S01]  /*11250*/  HMMA.16816.F32.BF16 R112, R4, R8, R112 ;  /* 0x000000080470723c */ /* 0x008fe20000041870 */
[----:B------:R-:W-:-:S04]  /*11260*/  FADD.FTZ R42, R42, R43 ;  /* 0x0000002b2a2a7221 */ /* 0x000fc80000010000 */
[----:B------:R-:W-:Y:S01]  /*11270*/  FADD.FTZ R37, R37, R42 ;  /* 0x0000002a25257221 */ /* 0x000fe20000010000 */
[----:B------:R-:W-:Y:S01]  /*11280*/  HMMA.16816.F32.BF16 R68, R4, R10, R68 ;  /* 0x0000000a0444723c */ /* 0x000fe20000041844 */
[----:B------:R-:W3:Y:S01]  /*11290*/  LDSM.16.MT88.4 R8, [R144+0xc400] ;  /* 0x00c400009008783b */ /* 0x000ee20000004200 */
[----:B------:R-:W-:Y:S01]  /*112a0*/  MUFU.EX2 R46, R48 ;  /* 0x00000030002e7308 */ /* 0x000fe20000000800 */
[----:B------:R-:W-:-:S03]  /*112b0*/  FADD.FTZ R36, R36, R37 ;  /* 0x0000002524247221 */ /* 0x000fc60000010000 */
[----:B------:R-:W-:Y:S01]  /*112c0*/  HMMA.16816.F32.BF16 R72, R4, R20, R72 ;  /* 0x000000140448723c */ /* 0x000fe20000041848 */
[----:B------:R-:W-:-:S04]  /*112d0*/  FADD.FTZ R33, R33, R36 ;  /* 0x0000002421217221 */ /* 0x000fc80000010000 */
[----:B------:R-:W-:Y:S01]  /*112e0*/  FADD.FTZ R32, R32, R33 ;  /* 0x0000002120207221 */ /* 0x000fe20000010000 */
[----:B------:R-:W-:Y:S01]  /*112f0*/  HMMA.16816.F32.BF16 R76, R4, R22, R76 ;  /* 0x00000016044c723c */ /* 0x000fe2000004184c */
[----:B------:R-:W-:Y:S02]  /*11300*/  LDSM.16.MT88.4 R20, [R144+0xa800] ;  /* 0x00a800009014783b */ /* 0x000fe40000004200 */
[----:B------:R-:W-:-:S04]  /*11310*/  FADD.FTZ R31, R31, R32 ;  /* 0x000000201f1f7221 */ /* 0x000fc80000010000 */
[----:B------:R-:W-:-:S04]  /*11320*/  FADD.FTZ R31, R28, R31 ;  /* 0x0000001f1c1f7221 */ /* 0x000fc80000010000 */
[----:B------:R-:W-:-:S04]  /*11330*/  FADD.FTZ R118, R118, R31 ;  /* 0x0000001f76767221 */ /* 0x000fc80000010000 */
[----:B------:R-:W-:-:S04]  /*11340*/  FADD.FTZ R117, R117, R118 ;  /* 0x0000007675757221 */ /* 0x000fc80000010000 */
[----:B------:R-:W-:-:S04]  /*11350*/  FADD.FTZ R116, R116, R117 ;  /* 0x0000007574747221 */ /* 0x000fc80000010000 */
[----:B------:R-:W-:-:S04]  /*11360*/  FADD.FTZ R51, R51, R116 ;  /* 0x0000007433337221 */ /* 0x000fc80000010000 */
[----:B------:R-:W-:Y:S01]  /*11370*/  FADD.FTZ R130, R130, R51 ;  /* 0x0000003382827221 */ /* 0x000fe20000010000 */
[----:B---3--:R-:W-:Y:S03]  /*11380*/  HMMA.16816.F32.BF16 R88, R4, R8, R88 ;  /* 0x000000080458723c */ /* 0x008fe60000041858 */
[----:B------:R-:W-:-:S03]  /*11390*/  FADD.FTZ R129, R129, R130 ;  /* 0x0000008281817221 */ /* 0x000fc60000010000 */
[----:B------:R-:W-:Y:S01]  /*113a0*/  HMMA.16816.F32.BF16 R92, R4, R10, R92 ;  /* 0x0000000a045c723c */ /* 0x000fe2000004185c */
[----:B------:R-:W3:Y:S01]  /*113b0*/  LDSM.16.MT88.4 R8, [R144+0xe400] ;  /* 0x00e400009008783b */ /* 0x000ee20000004200 */
[----:B------:R-:W-:-:S04]  /*113c0*/  FADD.FTZ R128, R128, R129 ;  /* 0x0000008180807221 */ /* 0x000fc80000010000 */
[----:B------:R-:W-:-:S04]  /*113d0*/  FADD.FTZ R127, R127, R128 ;  /* 0x000000807f7f7221 */ /* 0x000fc80000010000 */
[----:B------:R-:W-:-:S04]  /*113e0*/  FADD.FTZ R138, R138, R127 ;  /* 0x0000007f8a8a7221 */ /* 0x000fc80000010000 */
[----:B------:R-:W-:-:S04]  /*113f0*/  FADD.FTZ R125, R125, R138 ;  /* 0x0000008a7d7d7221 */ /* 0x000fc80000010000 */
[----:B------:R-:W-:-:S04]  /*11400*/  FADD.FTZ R136, R136, R125 ;  /* 0x0000007d88887221 */ /* 0x000fc80000010000 */
[----:B------:R-:W-:Y:S01]  /*11410*/  FADD.FTZ R136, R123, R136 ;  /* 0x000000887b887221 */ /* 0x000fe20000010000 */
[C---:B---3--:R-:W-:Y:S06]  /*11420*/  HMMA.16816.F32.BF16 R104, R4.reuse, R8, R104 ;  /* 0x000000080468723c */ /* 0x048fec0000041868 */
[----:B------:R-:W-:Y:S01]  /*11430*/  HMMA.16816.F32.BF16 R100, R4, R10, R100 ;  /* 0x0000000a0464723c */ /* 0x000fe20000041864 */
[----:B------:R-:W3:Y:S06]  /*11440*/  LDSM.16.MT88.4 R8, [R146+0xc800] ;  /* 0x00c800009208783b */ /* 0x000eec0000004200 */
[----:B-1----:R-:W-:Y:S01]  /*11450*/  F2FP.BF16.F32.PACK_AB R4, R58, R59 ;  /* 0x0000003b3a04723e */ /* 0x002fe200000010ff */
[----:B------:R-:W-:Y:S01]  /*11460*/  FADD.FTZ R59, R59, R136 ;  /* 0x000000883b3b7221 */ /* 0x000fe20000010000 */
[----:B--2---:R-:W-:Y:S01]  /*11470*/  F2FP.BF16.F32.PACK_AB R5, R60, R65 ;  /* 0x000000413c05723e */ /* 0x004fe200000010ff */
[----:B------:R-:W-:Y:S01]  /*11480*/  FADD.FTZ R65, R65, R124 ;  /* 0x0000007c41417221 */ /* 0x000fe20000010000 */
[----:B------:R-:W-:Y:S01]  /*11490*/  F2FP.BF16.F32.PACK_AB R6, R57, R142 ;  /* 0x0000008e3906723e */ /* 0x000fe200000010ff */
[----:B------:R-:W-:Y:S01]  /*114a0*/  FADD.FTZ R59, R58, R59 ;  /* 0x0000003b3a3b7221 */ /* 0x000fe20000010000 */
[----:B----4-:R-:W-:Y:S01]  /*114b0*/  F2FP.BF16.F32.PACK_AB R7, R45, R52 ;  /* 0x000000342d07723e */ /* 0x010fe200000010ff */
[----:B------:R-:W-:-:S02]  /*114c0*/  FADD.FTZ R65, R60, R65 ;  /* 0x000000413c417221 */ /* 0x000fc40000010000 */
[----:B------:R-:W-:Y:S02]  /*114d0*/  FADD.FTZ R142, R142, R59 ;  /* 0x0000003b8e8e7221 */ /* 0x000fe40000010000 */
[----:B------:R-:W-:Y:S02]  /*114e0*/  FADD.FTZ R52, R52, R65 ;  /* 0x0000004134347221 */ /* 0x000fe40000010000 */
[----:B------:R-:W-:Y:S01]  /*114f0*/  HMMA.16816.F32.BF16 R88, R4, R16, R88 ;  /* 0x000000100458723c */ /* 0x000fe20000041858 */
[----:B------:R-:W-:Y:S01]  /*11500*/  FADD.FTZ R57, R57, R142 ;  /* 0x0000008e39397221 */ /* 0x000fe20000010000 */
[----:B------:R-:W-:-:S04]  /*11510*/  FADD.FTZ R52, R45, R52 ;  /* 0x000000342d347221 */ /* 0x000fc80000010000 */
[C---:B------:R-:W-:Y:S01]  /*11520*/  HMMA.16816.F32.BF16 R92, R4.reuse, R18, R92 ;  /* 0x00000012045c723c */ /* 0x040fe2000004185c */
[----:B------:R-:W-:Y:S05]  /*11530*/  LDSM.16.MT88.4 R16, [R144+0xac00] ;  /* 0x00ac00009010783b */ /* 0x000fea0000004200 */
[C---:B------:R-:W-:Y:S06]  /*11540*/  HMMA.16816.F32.BF16 R108, R4.reuse, R12, R108 ;  /* 0x0000000c046c723c */ /* 0x040fec000004186c */
[C---:B------:R-:W-:Y:S01]  /*11550*/  HMMA.16816.F32.BF16 R96, R4.reuse, R14, R96 ;  /* 0x0000000e0460723c */ /* 0x040fe20000041860 */
[----:B------:R-:W-:Y:S05]  /*11560*/  LDSM.16.MT88.4 R12, [R146+0xcc00] ;  /* 0x00cc0000920c783b */ /* 0x000fea0000004200 */
[C---:B---3--:R-:W-:Y:S06]  /*11570*/  HMMA.16816.F32.BF16 R80, R4.reuse, R8, R80 ;  /* 0x000000080450723c */ /* 0x048fec0000041850 */
[C---:B------:R-:W-:Y:S01]  /*11580*/  HMMA.16816.F32.BF16 R84, R4.reuse, R10, R84 ;  /* 0x0000000a0454723c */ /* 0x040fe20000041854 */
[----:B------:R-:W1:Y:S05]  /*11590*/  LDSM.16.MT88.4 R8, [R144+0xe800] ;  /* 0x00e800009008783b */ /* 0x000e6a0000004200 */
[C---:B------:R-:W-:Y:S01]  /*115a0*/  HMMA.16816.F32.BF16 R112, R4.reuse, R24, R112 ;  /* 0x000000180470723c */ /* 0x040fe20000041870 */
[----:B------:R-:W-:Y:S05]  /*115b0*/  MUFU.EX2 R24, R143 ;  /* 0x0000008f00187308 */ /* 0x000fea0000000800 */
[C---:B------:R-:W-:Y:S03]  /*115c0*/  HMMA.16816.F32.BF16 R68, R4.reuse, R26, R68 ;  /* 0x0000001a0444723c */ /* 0x040fe60000041844 */
[----:B------:R-:W2:Y:S03]  /*115d0*/  MUFU.EX2 R25, R139 ;  /* 0x0000008b00197308 */ /* 0x000ea60000000800 */
[C---:B------:R-:W-:Y:S05]  /*115e0*/  HMMA.16816.F32.BF16 R72, R4.reuse, R20, R72 ;  /* 0x000000140448723c */ /* 0x040fea0000041848 */
[----:B------:R-:W-:Y:S01]  /*115f0*/  MUFU.EX2 R26, R64 ;  /* 0x00000040001a7308 */ /* 0x000fe20000000800 */
[C---:B------:R-:W-:Y:S01]  /*11600*/  HMMA.16816.F32.BF16 R76, R4.reuse, R22, R76 ;  /* 0x00000016044c723c */ /* 0x040fe2000004184c */
[----:B------:R-:W3:Y:S06]  /*11610*/  LDSM.16.MT88.4 R20, [R146+0xac00] ;  /* 0x00ac00009214783b */ /* 0x000eec0000004200 */
[----:B------:R-:W4:Y:S01]  /*11620*/  MUFU.EX2 R27, R50 ;  /* 0x00000032001b7308 */ /* 0x000f220000000800 */
[C---:B-1----:R-:W-:Y:S06]  /*11630*/  HMMA.16816.F32.BF16 R104, R4.reuse, R8, R104 ;  /* 0x000000080468723c */ /* 0x042fec0000041868 */
[----:B------:R-:W-:Y:S01]  /*11640*/  HMMA.16816.F32.BF16 R100, R4, R10, R100 ;  /* 0x0000000a0464723c */ /* 0x000fe20000041864 */
[----:B------:R-:W1:Y:S06]  /*11650*/  LDSM.16.MT88.4 R8, [R144+0xcc00] ;  /* 0x00cc00009008783b */ /* 0x000e6c0000004200 */
[----:B--2---:R-:W-:Y:S01]  /*11660*/  F2FP.BF16.F32.PACK_AB R4, R25, R24 ;  /* 0x000000181904723e */ /* 0x004fe200000010ff */
[----:B------:R-:W-:Y:S01]  /*11670*/  FADD.FTZ R24, R24, R57 ;  /* 0x0000003918187221 */ /* 0x000fe20000010000 */
[----:B----4-:R-:W-:Y:S01]  /*11680*/  F2FP.BF16.F32.PACK_AB R5, R46, R27 ;  /* 0x0000001b2e05723e */ /* 0x010fe200000010ff */
[----:B------:R-:W-:Y:S01]  /*11690*/  FADD.FTZ R27, R27, R52 ;  /* 0x000000341b1b7221 */ /* 0x000fe20000010000 */
[----:B------:R-:W-:Y:S01]  /*116a0*/  F2FP.BF16.F32.PACK_AB R6, R165, R26 ;  /* 0x0000001aa506723e */ /* 0x000fe200000010ff */
[----:B------:R-:W-:Y:S01]  /*116b0*/  FADD.FTZ R25, R25, R24 ;  /* 0x0000001819197221 */ /* 0x000fe20000010000 */
[----:B------:R-:W-:Y:S01]  /*116c0*/  F2FP.BF16.F32.PACK_AB R7, R164, R47 ;  /* 0x0000002fa407723e */ /* 0x000fe200000010ff */
[----:B------:R-:W-:-:S02]  /*116d0*/  FADD.FTZ R46, R46, R27 ;  /* 0x0000001b2e2e7221 */ /* 0x000fc40000010000 */
        /* <DEDUP_REMOVED lines=86> */
.L_x_3014:
[----:B------:R-:W1:Y:S02]  /*11c40*/  LDC R3, c[0x0][0x250] ;  /* 0x00009400ff037b82 */ /* 0x000e640000000800 */
[----:B-1----:R-:W-:-:S05]  /*11c50*/  IMAD.SHL.U32 R8, R3, 0x80, RZ ;  /* 0x0000008003087824 */ /* 0x002fca00078e00ff */
[----:B------:R-:W-:-:S04]  /*11c60*/  IADD3 R8, -R8, RZ, RZ ;  /* 0x000000ff08087210 */ /* 0x000fc80007ffe1ff */
[----:B------:R-:W-:-:S07]  /*11c70*/  SHF.R.S32.HI R5, RZ, 0x1f, R8 ;  /* 0x0000001fff057819 */ /* 0x000fce0000011408 */
.L_x_3015:
        /* <DEDUP_REMOVED lines=33> */
[----:B------:R-:W-:-:S03]  /*11e90*/  IMAD.X R25, R19, 0x1, R4, P0 ;  /* 0x0000000113197824 */ /* 0x000fc600000e0604 */
        /* <DEDUP_REMOVED lines=144> */
[----:B------:R-:W-:-:S05]  /*127a0*/  LOP3.LUT R128, R3, 0x6, RZ, 0xc0, !PT ;  /* 0x0000000603807812 */ /* 0x000fca00078ec0ff */
[----:B--2---:R-:W-:Y:S01]  /*127b0*/  HMMA.16816.F32.BF16 R56, R124, R120, R56 ;  /* 0x000000787c38723c */ /* 0x004fe20000041838 */
[----:B------:R-:W-:-:S04]  /*127c0*/  IMAD R128, R161, 0x80, R128 ;  /* 0x00000080a1807824 */ /* 0x000fc800078e0280 */
[C---:B------:R-:W-:Y:S01]  /*127d0*/  VIADD R3, R128.reuse, 0x8 ;  /* 0x0000000880037836 */ /* 0x040fe20000000000 */
[----:B------:R-:W-:Y:S01]  /*127e0*/  HMMA.16816.F32.BF16 R52, R124, R122, R52 ;  /* 0x0000007a7c34723c */ /* 0x000fe20000041834 */
[----:B------:R-:W-:-:S03]  /*127f0*/  VIADD R120, R128, 0x1 ;  /* 0x0000000180787836 */ /* 0x000fc60000000000 */
[CC--:B------:R-:W-:Y:S02]  /*12800*/  ISETP.GE.AND P1, PT, R3.reuse, R140.reuse, PT ;  /* 0x0000008c0300720c */ /* 0x0c0fe40003f26270 */
[-C--:B------:R-:W-:Y:S01]  /*12810*/  ISETP.GE.AND P0, PT, R3, R141.reuse, PT ;  /* 0x0000008d0300720c */ /* 0x080fe20003f06270 */
[----:B------:R-:W-:Y:S01]  /*12820*/  VIADD R3, R128, 0x10 ;  /* 0x0000001080037836 */ /* 0x000fe20000000000 */
[-C--:B------:R-:W-:Y:S01]  /*12830*/  ISETP.GE.AND P5, PT, R120, R140.reuse, PT ;  /* 0x0000008c7800720c */ /* 0x080fe20003fa6270 */
[C---:B---3--:R-:W-:Y:S01]  /*12840*/  HMMA.16816.F32.BF16 R40, R124.reuse, R132, R40 ;  /* 0x000000847c28723c */ /* 0x048fe20000041828 */
[----:B------:R-:W-:Y:S01]  /*12850*/  FSEL R129, R60, -INF , !P1 ;  /* 0xff8000003c817808 */ /* 0x000fe20004800000 */
[C---:B------:R-:W-:Y:S01]  /*12860*/  VIADD R60, R128.reuse, 0x19 ;  /* 0x00000019803c7836 */ /* 0x040fe20000000000 */
[----:B------:R-:W-:Y:S02]  /*12870*/  FSEL R131, R65, -INF , !P5 ;  /* 0xff80000041837808 */ /* 0x000fe40006800000 */
[C---:B------:R-:W-:Y:S01]  /*12880*/  ISETP.GE.AND P5, PT, R3.reuse, R140, PT ;  /* 0x0000008c0300720c */ /* 0x040fe20003fa6270 */
[----:B------:R-:W-:Y:S01]  /*12890*/  HMMA.16816.F32.BF16 R36, R124, R134, R36 ;  /* 0x000000867c24723c */ /* 0x000fe20000041824 */
[----:B------:R-:W-:Y:S01]  /*128a0*/  ISETP.GE.AND P1, PT, R3, R141, PT ;  /* 0x0000008d0300720c */ /* 0x000fe20003f26270 */
[----:B------:R-:W-:Y:S01]  /*128b0*/  VIADD R3, R128, 0x18 ;  /* 0x0000001880037836 */ /* 0x000fe20000000000 */
[----:B------:R-:W-:-:S02]  /*128c0*/  FSEL R194, R62, -INF , !P0 ;  /* 0xff8000003ec27808 */ /* 0x000fc40004000000 */
[----:B------:R-:W-:Y:S01]  /*128d0*/  FSEL R58, R58, -INF , !P1 ;  /* 0xff8000003a3a7808 */ /* 0x000fe20004800000 */
[C---:B----4-:R-:W-:Y:S01]  /*128e0*/  HMMA.16816.F32.BF16 R32, R124.reuse, R116, R32 ;  /* 0x000000747c20723c */ /* 0x050fe20000041820 */
[----:B------:R-:W-:Y:S02]  /*128f0*/  ISETP.GE.AND P1, PT, R60, R140, PT ;  /* 0x0000008c3c00720c */ /* 0x000fe40003f26270 */
[----:B------:R-:W-:Y:S02]  /*12900*/  ISETP.GE.AND P4, PT, R120, R141, PT ;  /* 0x0000008d7800720c */ /* 0x000fe40003f86270 */
[----:B------:R-:W1:Y:S01]  /*12910*/  LDSM.16.M88.4 R120, [R145+0x8400] ;  /* 0x008400009178783b */ /* 0x000e620000000200 */
[----:B------:R-:W-:Y:S01]  /*12920*/  HMMA.16816.F32.BF16 R28, R124, R118, R28 ;  /* 0x000000767c1c723c */ /* 0x000fe2000004181c */
[----:B------:R-:W-:-:S05]  /*12930*/  VIADD R116, R128, 0x9 ;  /* 0x0000000980747836 */ /* 0x000fca0000000000 */
[C---:B------:R-:W-:Y:S02]  /*12940*/  ISETP.GE.AND P6, PT, R116.reuse, R140, PT ;  /* 0x0000008c7400720c */ /* 0x040fe40003fc6270 */
[-C--:B------:R-:W-:Y:S01]  /*12950*/  ISETP.GE.AND P3, PT, R116, R141.reuse, PT ;  /* 0x0000008d7400720c */ /* 0x080fe20003f66270 */
[----:B------:R-:W-:Y:S01]  /*12960*/  VIADD R116, R128, 0x11 ;  /* 0x0000001180747836 */ /* 0x000fe20000000000 */
[----:B------:R-:W-:Y:S02]  /*12970*/  FSEL R65, R61, -INF , !P6 ;  /* 0xff8000003d417808 */ /* 0x000fe40007000000 */
[----:B------:R-:W-:Y:S02]  /*12980*/  FSEL R192, R63, -INF , !P3 ;  /* 0xff8000003fc07808 */ /* 0x000fe40005800000 */
[----:B------:R-:W-:Y:S02]  /*12990*/  FSEL R61, R56, -INF , !P5 ;  /* 0xff800000383d7808 */ /* 0x000fe40006800000 */
[----:B------:R-:W-:-:S02]  /*129a0*/  ISETP.GE.AND P6, PT, R116, R141, PT ;  /* 0x0000008d7400720c */ /* 0x000fc40003fc6270 */
[CC--:B------:R-:W-:Y:S02]  /*129b0*/  ISETP.GE.AND P3, PT, R3.reuse, R140.reuse, PT ;  /* 0x0000008c0300720c */ /* 0x0c0fe40003f66270 */
[-C--:B------:R-:W-:Y:S01]  /*129c0*/  ISETP.GE.AND P5, PT, R3, R141.reuse, PT ;  /* 0x0000008d0300720c */ /* 0x080fe20003fa6270 */
[----:B------:R-:W-:Y:S01]  /*129d0*/  VIADD R3, R128, 0x20 ;  /* 0x0000002080037836 */ /* 0x000fe20000000000 */
[----:B------:R-:W-:Y:S02]  /*129e0*/  ISETP.GE.AND P0, PT, R116, R140, PT ;  /* 0x0000008c7400720c */ /* 0x000fe40003f06270 */
[----:B------:R-:W-:Y:S02]  /*129f0*/  FSEL R56, R59, -INF , !P6 ;  /* 0xff8000003b387808 */ /* 0x000fe40007000000 */
[----:B------:R-:W-:Y:S02]  /*12a00*/  FSEL R63, R57, -INF , !P0 ;  /* 0xff800000393f7808 */ /* 0x000fe40004000000 */
[----:B------:R-:W-:Y:S01]  /*12a10*/  FSEL R59, R52, -INF , !P3 ;  /* 0xff800000343b7808 */ /* 0x000fe20005800000 */
[----:B------:R-:W-:Y:S01]  /*12a20*/  VIADD R52, R128, 0x28 ;  /* 0x0000002880347836 */ /* 0x000fe20000000000 */
[----:B------:R-:W-:-:S02]  /*12a30*/  ISETP.GE.AND P0, PT, R60, R141, PT ;  /* 0x0000008d3c00720c */ /* 0x000fc40003f06270 */
[-C--:B------:R-:W-:Y:S02]  /*12a40*/  ISETP.GE.AND P6, PT, R3, R140.reuse, PT ;  /* 0x0000008c0300720c */ /* 0x080fe40003fc6270 */
[----:B------:R-:W-:Y:S02]  /*12a50*/  FSEL R62, R55, -INF , !P0 ;  /* 0xff800000373e7808 */ /* 0x000fe40004000000 */
[----:B------:R-:W-:Y:S01]  /*12a60*/  FSEL R191, R48, -INF , !P6 ;  /* 0xff80000030bf7808 */ /* 0x000fe20007000000 */
[----:B------:R-:W-:Y:S01]  /*12a70*/  VIADD R48, R128, 0x29 ;  /* 0x0000002980307836 */ /* 0x000fe20000000000 */
[----:B------:R-:W-:Y:S01]  /*12a80*/  FSEL R60, R54, -INF , !P5 ;  /* 0xff800000363c7808 */ /* 0x000fe20006800000 */
[----:B-1----:R-:W-:Y:S01]  /*12a90*/  HMMA.16816.F32.BF16 R24, R124, R120, R24 ;  /* 0x000000787c18723c */ /* 0x002fe20000041818 */
[----:B------:R-:W-:Y:S02]  /*12aa0*/  FSEL R57, R53, -INF , !P1 ;  /* 0xff80000035397808 */ /* 0x000fe40004800000 */
[----:B------:R-:W-:-:S02]  /*12ab0*/  ISETP.GE.AND P0, PT, R52, R140, PT ;  /* 0x0000008c3400720c */ /* 0x000fc40003f06270 */
[-C--:B------:R-:W-:Y:S01]  /*12ac0*/  ISETP.GE.AND P6, PT, R52, R141.reuse, PT ;  /* 0x0000008d3400720c */ /* 0x080fe20003fc6270 */
[----:B------:R-:W-:Y:S01]  /*12ad0*/  HMMA.16816.F32.BF16 R20, R124, R122, R20 ;  /* 0x0000007a7c14723c */ /* 0x000fe20000041814 */
[----:B------:R-:W1:Y:S01]  /*12ae0*/  LDSM.16.M88.4 R52, [R145+0x8800] ;  /* 0x008800009134783b */ /* 0x000e620000000200 */
[-C--:B------:R-:W-:Y:S01]  /*12af0*/  ISETP.GE.AND P3, PT, R3, R141.reuse, PT ;  /* 0x0000008d0300720c */ /* 0x080fe20003f66270 */
[----:B------:R-:W-:Y:S01]  /*12b00*/  VIADD R3, R128, 0x21 ;  /* 0x0000002180037836 */ /* 0x000fe20000000000 */
[----:B------:R-:W-:Y:S01]  /*12b10*/  FSEL R197, R44, -INF , !P0 ;  /* 0xff8000002cc57808 */ /* 0x000fe20004000000 */
[----:B------:R-:W-:Y:S01]  /*12b20*/  VIADD R44, R128, 0x39 ;  /* 0x00000039802c7836 */ /* 0x000fe20000000000 */
[----:B------:R-:W-:Y:S02]  /*12b30*/  FSEL R190, R50, -INF , !P3 ;  /* 0xff80000032be7808 */ /* 0x000fe40005800000 */
[C---:B------:R-:W-:Y:S02]  /*12b40*/  ISETP.GE.AND P5, PT, R3.reuse, R140, PT ;  /* 0x0000008c0300720c */ /* 0x040fe40003fa6270 */
[----:B------:R-:W-:Y:S01]  /*12b50*/  ISETP.GE.AND P1, PT, R3, R141, PT ;  /* 0x0000008d0300720c */ /* 0x000fe20003f26270 */
[----:B------:R-:W-:Y:S01]  /*12b60*/  VIADD R3, R128, 0x30 ;  /* 0x0000003080037836 */ /* 0x000fe20000000000 */
[----:B------:R-:W-:-:S02]  /*12b70*/  FSEL R195, R49, -INF , !P5 ;  /* 0xff80000031c37808 */ /* 0x000fc40006800000 */
[----:B------:R-:W-:Y:S02]  /*12b80*/  FSEL R188, R51, -INF , !P1 ;  /* 0xff80000033bc7808 */ /* 0x000fe40004800000 */
[CC--:B------:R-:W-:Y:S02]  /*12b90*/  ISETP.GE.AND P1, PT, R3.reuse, R140.reuse, PT ;  /* 0x0000008c0300720c */ /* 0x0c0fe40003f26270 */
[-C--:B------:R-:W-:Y:S01]  /*12ba0*/  ISETP.GE.AND P0, PT, R3, R141.reuse, PT ;  /* 0x0000008d0300720c */ /* 0x080fe20003f06270 */
[----:B------:R-:W-:Y:S01]  /*12bb0*/  VIADD R3, R128, 0x38 ;  /* 0x0000003880037836 */ /* 0x000fe20000000000 */
        /* <DEDUP_REMOVED lines=9> */
[----:B------:R-:W-:Y:S02]  /*12c50*/  ISETP.GE.AND P3, PT, R48, R141, PT ;  /* 0x0000008d3000720c */ /* 0x000fe40003f66270 */
[----:B------:R-:W-:-:S02]  /*12c60*/  FSEL R184, R46, -INF , !P6 ;  /* 0xff8000002eb87808 */ /* 0x000fc40007000000 */
[----:B------:R-:W-:Y:S02]  /*12c70*/  ISETP.GE.AND P6, PT, R48, R140, PT ;  /* 0x0000008c3000720c */ /* 0x000fe40003fc6270 */
[----:B------:R-:W-:Y:S01]  /*12c80*/  FSEL R178, R43, -INF , !P3 ;  /* 0xff8000002bb27808 */ /* 0x000fe20005800000 */
[----:B-1----:R-:W-:Y:S01]  /*12c90*/  HMMA.16816.F32.BF16 R116, R124, R52, R16 ;  /* 0x000000347c74723c */ /* 0x002fe20000041810 */
[----:B------:R-:W1:Y:S01]  /*12ca0*/  LDSM.16.M88.4 R16, [R145+0x8c00] ;  /* 0x008c00009110783b */ /* 0x000e620000000200 */
[----:B------:R-:W-:Y:S01]  /*12cb0*/  FSEL R187, R36, -INF , !P5 ;  /* 0xff80000024bb7808 */ /* 0x000fe20006800000 */
[----:B------:R-:W-:Y:S01]  /*12cc0*/  VIADD R36, R128, 0x48 ;  /* 0x0000004880247836 */ /* 0x000fe20000000000 */
[----:B------:R-:W-:Y:S01]  /*12cd0*/  FSEL R182, R42, -INF , !P0 ;  /* 0xff8000002ab67808 */ /* 0x000fe20004000000 */
[----:B------:R-:W-:-:S04]  /*12ce0*/  DEPBAR.LE SB0, 0x0 ;  /* 0x000080000000791a */ /* 0x000fc80000000000 */
[CC--:B------:R-:W-:Y:S01]  /*12cf0*/  ISETP.GE.AND P3, PT, R3.reuse, R140.reuse, PT ;  /* 0x0000008c0300720c */ /* 0x0c0fe20003f66270 */
[----:B------:R-:W-:Y:S01]  /*12d00*/  HMMA.16816.F32.BF16 R12, R124, R54, R12 ;  /* 0x000000367c0c723c */ /* 0x000fe2000004180c */
[----:B------:R-:W-:Y:S01]  /*12d10*/  BAR.SYNC.DEFER_BLOCKING 0x0 ;  /* 0x0000000000007b1d */ /* 0x000fe20000010000 */
[-C--:B------:R-:W-:Y:S01]  /*12d20*/  ISETP.GE.AND P5, PT, R3, R141.reuse, PT ;  /* 0x0000008d0300720c */ /* 0x080fe20003fa6270 */
[----:B------:R-:W-:Y:S01]  /*12d30*/  VIADD R3, R128, 0x41 ;  /* 0x0000004180037836 */ /* 0x000fe20000000000 */
[C---:B------:R-:W-:Y:S02]  /*12d40*/  ISETP.GE.AND P0, PT, R44.reuse, R140, PT ;  /* 0x0000008c2c00720c */ /* 0x040fe40003f06270 */
[----:B------:R-:W-:Y:S02]  /*12d50*/  FSEL R185, R41, -INF , !P6 ;  /* 0xff80000029b97808 */ /* 0x000fe40007000000 */
[----:B------:R-:W-:Y:S02]  /*12d60*/  ISETP.GE.AND P6, PT, R44, R141, PT ;  /* 0x0000008d2c00720c */ /* 0x000fe40003fc6270 */
[----:B------:R-:W-:-:S02]  /*12d70*/  FSEL R180, R38, -INF , !P1 ;  /* 0xff80000026b47808 */ /* 0x000fc40004800000 */
[----:B------:R-:W-:Y:S02]  /*12d80*/  FSEL R189, R37, -INF , !P0 ;  /* 0xff80000025bd7808 */ /* 0x000fe40004000000 */
[CC--:B------:R-:W-:Y:S02]  /*12d90*/  ISETP.GE.AND P1, PT, R3.reuse, R140.reuse, PT ;  /* 0x0000008c0300720c */ /* 0x0c0fe40003f26270 */
[----:B------:R-:W-:Y:S01]  /*12da0*/  ISETP.GE.AND P0, PT, R3, R141, PT ;  /* 0x0000008d0300720c */ /* 0x000fe20003f06270 */
[----:B------:R-:W-:Y:S01]  /*12db0*/  VIADD R3, R128, 0x50 ;  /* 0x0000005080037836 */ /* 0x000fe20000000000 */
[----:B------:R-:W-:Y:S02]  /*12dc0*/  FSEL R176, R39, -INF , !P6 ;  /* 0xff80000027b07808 */ /* 0x000fe40007000000 */
[----:B------:R-:W-:Y:S02]  /*12dd0*/  ISETP.GE.AND P6, PT, R36, R140, PT ;  /* 0x0000008c2400720c */ /* 0x000fe40003fc6270 */
[----:B------:R-:W-:Y:S01]  /*12de0*/  FSEL R175, R32, -INF , !P3 ;  /* 0xff80000020af7808 */ /* 0x000fe20005800000 */
[----:B------:R-:W-:Y:S01]  /*12df0*/  VIADD R32, R128, 0x49 ;  /* 0x0000004980207836 */ /* 0x000fe20000000000 */
[----:B------:R-:W-:-:S02]  /*12e00*/  FSEL R172, R35, -INF , !P0 ;  /* 0xff80000023ac7808 */ /* 0x000fc40004000000 */
[----:B------:R-:W-:Y:S01]  /*12e10*/  FSEL R179, R28, -INF , !P6 ;  /* 0xff8000001cb37808 */ /* 0x000fe20007000000 */
[C---:B------:R-:W-:Y:S01]  /*12e20*/  VIADD R28, R128.reuse, 0x59 ;  /* 0x00000059801c7836 */ /* 0x040fe20000000000 */
[----:B------:R-:W-:Y:S02]  /*12e30*/  FSEL R177, R33, -INF , !P1 ;  /* 0xff80000021b17808 */ /* 0x000fe40004800000 */
[CC--:B------:R-:W-:Y:S01]  /*12e40*/  ISETP.GE.AND P0, PT, R3.reuse, R140.reuse, PT ;  /* 0x0000008c0300720c */ /* 0x0c0fe20003f06270 */
[C---:B-1----:R-:W-:Y:S01]  /*12e50*/  HMMA.16816.F32.BF16 R8, R124.reuse, R16, R8 ;  /* 0x000000107c08723c */ /* 0x042fe20000041808 */
[-C--:B------:R-:W-:Y:S01]  /*12e60*/  ISETP.GE.AND P6, PT, R3, R141.reuse, PT ;  /* 0x0000008d0300720c */ /* 0x080fe20003fc6270 */
[----:B------:R-:W-:Y:S01]  /*12e70*/  VIADD R3, R128, 0x58 ;  /* 0x0000005880037836 */ /* 0x000fe20000000000 */
[----:B------:R-:W-:Y:S02]  /*12e80*/  FSEL R174, R34, -INF , !P5 ;  /* 0xff80000022ae7808 */ /* 0x000fe40006800000 */
[CC--:B------:R-:W-:Y:S01]  /*12e90*/  ISETP.GE.AND P1, PT, R32.reuse, R141.reuse, PT ;  /* 0x0000008d2000720c */ /* 0x0c0fe20003f26270 */
[----:B------:R-:W-:Y:S01]  /*12ea0*/  HMMA.16816.F32.BF16 R4, R124, R18, R4 ;  /* 0x000000127c04723c */ /* 0x000fe20000041804 */
[-C--:B------:R-:W-:Y:S01]  /*12eb0*/  ISETP.GE.AND P5, PT, R32, R140.reuse, PT ;  /* 0x0000008c2000720c */ /* 0x080fe20003fa6270 */
[C---:B------:R-:W-:Y:S01]  /*12ec0*/  VIADD R32, R128.reuse, 0x51 ;  /* 0x0000005180207836 */ /* 0x040fe20000000000 */
[----:B------:R-:W-:Y:S01]  /*12ed0*/  FSEL R168, R31, -INF , !P1 ;  /* 0xff8000001fa87808 */ /* 0x000fe20004800000 */
[----:B------:R-:W-:Y:S01]  /*12ee0*/  VIADD R17, R128, 0x69 ;  /* 0x0000006980117836 */ /* 0x000fe20000000000 */
[----:B------:R-:W-:Y:S01]  /*12ef0*/  FSEL R167, R24, -INF , !P0 ;  /* 0xff80000018a77808 */ /* 0x000fe20004000000 */
[C---:B------:R-:W-:Y:S01]  /*12f00*/  VIADD R24, R128.reuse, 0x61 ;  /* 0x0000006180187836 */ /* 0x040fe20000000000 */
[C---:B------:R-:W-:Y:S01]  /*12f10*/  ISETP.GE.AND P1, PT, R3.reuse, R140, PT ;  /* 0x0000008c0300720c */ /* 0x040fe20003f26270 */
[C---:B------:R-:W-:Y:S01]  /*12f20*/  VIADD R16, R128.reuse, 0x70 ;  /* 0x0000007080107836 */ /* 0x040fe20000000000 */
[----:B------:R-:W-:Y:S01]  /*12f30*/  ISETP.GE.AND P0, PT, R3, R141, PT ;  /* 0x0000008d0300720c */ /* 0x000fe20003f06270 */
[----:B------:R-:W-:Y:S01]  /*12f40*/  VIADD R3, R128, 0x60 ;  /* 0x0000006080037836 */ /* 0x000fe20000000000 */
[----:B------:R-:W-:-:S02]  /*12f50*/  FSEL R181, R29, -INF , !P5 ;  /* 0xff8000001db57808 */ /* 0x000fc40006800000 */
[-C--:B------:R-:W-:Y:S02]  /*12f60*/  ISETP.GE.AND P5, PT, R32, R141.reuse, PT ;  /* 0x0000008d2000720c */ /* 0x080fe40003fa6270 */
[----:B------:R-:W-:Y:S01]  /*12f70*/  FSEL R173, R20, -INF , !P1 ;  /* 0xff80000014ad7808 */ /* 0x000fe20004800000 */
[----:B------:R-:W-:Y:S01]  /*12f80*/  VIADD R20, R128, 0x68 ;  /* 0x0000006880147836 */ /* 0x000fe20000000000 */
[----:B------:R-:W-:Y:S02]  /*12f90*/  FSEL R142, R22, -INF , !P0 ;  /* 0xff800000168e7808 */ /* 0x000fe40004000000 */
[----:B------:R-:W-:Y:S02]  /*12fa0*/  FSEL R162, R27, -INF , !P5 ;  /* 0xff8000001ba27808 */ /* 0x000fe40006800000 */
[----:B------:R-:W-:Y:S02]  /*12fb0*/  ISETP.GE.AND P1, PT, R3, R141, PT ;  /* 0x0000008d0300720c */ /* 0x000fe40003f26270 */
[----:B------:R-:W-:-:S02]  /*12fc0*/  ISETP.GE.AND P0, PT, R24, R140, PT ;  /* 0x0000008c1800720c */ /* 0x000fc40003f06270 */
[----:B------:R-:W-:Y:S02]  /*12fd0*/  ISETP.GE.AND P3, PT, R36, R141, PT ;  /* 0x0000008d2400720c */ /* 0x000fe40003f66270 */
[----:B------:R-:W-:Y:S02]  /*12fe0*/  ISETP.GE.AND P5, PT, R3, R140, PT ;  /* 0x0000008c0300720c */ /* 0x000fe40003fa6270 */
[----:B------:R-:W-:Y:S02]  /*12ff0*/  FSEL R118, R118, -INF , !P1 ;  /* 0xff80000076767808 */ /* 0x000fe40004800000 */
[----:B------:R-:W-:Y:S02]  /*13000*/  FSEL R163, R117, -INF , !P0 ;  /* 0xff80000075a37808 */ /* 0x000fe40004000000 */
[----:B------:R-:W-:Y:S02]  /*13010*/  FSEL R170, R30, -INF , !P3 ;  /* 0xff8000001eaa7808 */ /* 0x000fe40005800000 */
[----:B------:R-:W-:-:S02]  /*13020*/  FSEL R3, R116, -INF , !P5 ;  /* 0xff80000074037808 */ /* 0x000fc40006800000 */
[CC--:B------:R-:W-:Y:S02]  /*13030*/  ISETP.GE.AND P1, PT, R17.reuse, R140.reuse, PT ;  /* 0x0000008c1100720c */ /* 0x0c0fe40003f26270 */
[-C--:B------:R-:W-:Y:S01]  /*13040*/  ISETP.GE.AND P0, PT, R17, R141.reuse, PT ;  /* 0x0000008d1100720c */ /* 0x080fe20003f06270 */
[----:B------:R-:W-:Y:S01]  /*13050*/  VIADD R17, R128, 0x71 ;  /* 0x0000007180117836 */ /* 0x000fe20000000000 */
[----:B------:R-:W-:Y:S02]  /*13060*/  ISETP.GE.AND P3, PT, R32, R140, PT ;  /* 0x0000008c2000720c */ /* 0x000fe40003f66270 */
[----:B------:R-:W-:Y:S02]  /*13070*/  ISETP.GE.AND P5, PT, R20, R141, PT ;  /* 0x0000008d1400720c */ /* 0x000fe40003fa6270 */
[----:B------:R-:W-:Y:S02]  /*13080*/  FSEL R166, R26, -INF , !P6 ;  /* 0xff8000001aa67808 */ /* 0x000fe40007000000 */
[----:B------:R-:W-:-:S02]  /*13090*/  FSEL R171, R25, -INF , !P3 ;  /* 0xff80000019ab7808 */ /* 0x000fc40005800000 */
[----:B------:R-:W-:Y:S02]  /*130a0*/  FSEL R116, R14, -INF , !P5 ;  /* 0xff8000000e747808 */ /* 0x000fe40006800000 */
[CC--:B------:R-:W-:Y:S02]  /*130b0*/  ISETP.GE.AND P6, PT, R28.reuse, R140.reuse, PT ;  /* 0x0000008c1c00720c */ /* 0x0c0fe40003fc6270 */
[----:B------:R-:W-:Y:S02]  /*130c0*/  ISETP.GE.AND P3, PT, R28, R141, PT ;  /* 0x0000008d1c00720c */ /* 0x000fe40003f66270 */
[-C--:B------:R-:W-:Y:S02]  /*130d0*/  ISETP.GE.AND P5, PT, R17, R140.reuse, PT ;  /* 0x0000008c1100720c */ /* 0x080fe40003fa6270 */
[----:B------:R-:W-:Y:S02]  /*130e0*/  FSEL R120, R15, -INF , !P0 ;  /* 0xff8000000f787808 */ /* 0x000fe40004000000 */
[----:B------:R-:W-:-:S02]  /*130f0*/  ISETP.GE.AND P0, PT, R128, R140, PT ;  /* 0x0000008c8000720c */ /* 0x000fc40003f06270 */
[----:B------:R-:W-:Y:S02]  /*13100*/  FSEL R169, R21, -INF , !P6 ;  /* 0xff80000015a97808 */ /* 0x000fe40007000000 */
[----:B------:R-:W-:Y:S02]  /*13110*/  FSEL R138, R23, -INF , !P3 ;  /* 0xff800000178a7808 */ /* 0x000fe40005800000 */
[----:B------:R-:W-:Y:S02]  /*13120*/  FSEL R122, R9, -INF , !P5 ;  /* 0xff800000097a7808 */ /* 0x000fe40006800000 */
[----:B------:R-:W-:Y:S02]  /*13130*/  ISETP.GE.AND P6, PT, R24, R141, PT ;  /* 0x0000008d1800720c */ /* 0x000fe40003fc6270 */
[----:B------:R-:W-:Y:S02]  /*13140*/  ISETP.GE.AND P3, PT, R20, R140, PT ;  /* 0x0000008c1400720c */ /* 0x000fe40003f66270 */
[----:B------:R-:W-:-:S02]  /*13150*/  FSEL R9, R64, -INF , !P0 ;  /* 0xff80000040097808 */ /* 0x000fc40004000000 */
[----:B------:R-:W-:Y:S02]  /*13160*/  ISETP.GT.AND P0, PT, R161, R150, PT ;  /* 0x00000096a100720c */ /* 0x000fe40003f04270 */
[----:B------:R-:W-:Y:S02]  /*13170*/  FSEL R117, R119, -INF , !P6 ;  /* 0xff80000077757808 */ /* 0x000fe40007000000 */
[----:B------:R-:W-:Y:S02]  /*13180*/  FSEL R143, R12, -INF , !P3 ;  /* 0xff8000000c8f7808 */ /* 0x000fe40005800000 */
[----:B------:R-:W-:Y:S01]  /*13190*/  FSEL R119, R13, -INF , !P1 ;  /* 0xff8000000d777808 */ /* 0x000fe20004800000 */
[C---:B------:R-:W-:Y:S01]  /*131a0*/  VIADD R13, R128.reuse, 0x78 ;  /* 0x00000078800d7836 */ /* 0x040fe20000000000 */
[----:B------:R-:W-:Y:S02]  /*131b0*/  FSEL R12, R67, -INF , !P4 ;  /* 0xff800000430c7808 */ /* 0x000fe40006000000 */
[C---:B------:R-:W-:Y:S01]  /*131c0*/  ISETP.GE.AND P4, PT, R128.reuse, R141, PT ;  /* 0x0000008d8000720c */ /* 0x040fe20003f86270 */
[----:B------:R-:W-:Y:S01]  /*131d0*/  VIADD R128, R128, 0x79 ;  /* 0x0000007980807836 */ /* 0x000fe20000000000 */
[----:B------:R-:W-:-:S02]  /*131e0*/  ISETP.GE.AND P6, PT, R16, R140, PT ;  /* 0x0000008c1000720c */ /* 0x000fc40003fc6270 */
[-C--:B------:R-:W-:Y:S02]  /*131f0*/  ISETP.GE.AND P3, PT, R16, R141.reuse, PT ;  /* 0x0000008d1000720c */ /* 0x080fe40003f66270 */
[----:B------:R-:W-:Y:S02]  /*13200*/  ISETP.GE.AND P1, PT, R17, R141, PT ;  /* 0x0000008d1100720c */ /* 0x000fe40003f26270 */
        /* <DEDUP_REMOVED lines=15> */
[----:B------:R-:W-:Y:S01]  /*13300*/  IMAD.SHL.U32 R6, R161, 0x80, RZ ;  /* 0x00000080a1067824 */ /* 0x000fe200078e00ff */
[----:B------:R-:W-:Y:S01]  /*13310*/  ULDC.64 UR10, c[0x0][0x248] ;  /* 0x00009200000a7ab9 */ /* 0x000fe20000000a00 */
[----:B------:R-:W-:-:S03]  /*13320*/  ULDC.64 UR4, c[0x0][0x230] ;  /* 0x00008c0000047ab9 */ /* 0x000fc60000000a00 */
[C---:B------:R-:W-:Y:S02]  /*13330*/  IADD3 R14, R6.reuse, -0x80, RZ ;  /* 0xffffff80060e7810 */ /* 0x040fe40007ffe0ff */
[----:B------:R-:W-:Y:S02]  /*13340*/  IABS R10, R6 ;  /* 0x00000006000a7213 */ /* 0x000fe40000000000 */
[----:B------:R-:W-:Y:S02]  /*13350*/  IABS R8, R14 ;  /* 0x0000000e00087213 */ /* 0x000fe40000000000 */
[-C--:B-1----:R-:W-:Y:S02]  /*13360*/  IABS R4, R5.reuse ;  /* 0x0000000500047213 */ /* 0x082fe40000000000 */
[-C--:B------:R-:W-:Y:S02]  /*13370*/  LOP3.LUT R6, R6, R5.reuse, RZ, 0x3c, !PT ;  /* 0x0000000506067212 */ /* 0x080fe400078e3cff */
[----:B------:R-:W1:Y:S01]  /*13380*/  I2F.RP R7, R4 ;  /* 0x0000000400077306 */ /* 0x000e620000209400 */
[----:B------:R-:W-:-:S02]  /*13390*/  LOP3.LUT R14, R14, R5, RZ, 0x3c, !PT ;  /* 0x000000050e0e7212 */ /* 0x000fc400078e3cff */
[----:B------:R-:W-:-:S05]  /*133a0*/  ISETP.GE.AND P4, PT, R6, RZ, PT ;  /* 0x000000ff0600720c */ /* 0x000fca0003f86270 */
        /* <DEDUP_REMOVED lines=48> */
.L_x_3017:
[----:B------:R-:W-:Y:S02]  /*136b0*/  ULDC UR10, c[0x0][0x248] ;  /* 0x00009200000a7ab9 */ /* 0x000fe40000000800 */
[----:B------:R-:W-:-:S06]  /*136c0*/  USHF.L.U32 UR4, UR10, 0x7, URZ ;  /* 0x000000070a047899 */ /* 0x000fcc000800063f */
[----:B------:R-:W-:-:S04]  /*136d0*/  IADD3 R6, RZ, -UR4, RZ ;  /* 0x80000004ff067c10 */ /* 0x000fc8000fffe0ff */
[----:B------:R-:W-:-:S07]  /*136e0*/  SHF.R.S32.HI R4, RZ, 0x1f, R6 ;  /* 0x0000001fff047819 */ /* 0x000fce0000011406 */
.L_x_3018:
[----:B------:R-:W-:Y:S01]  /*136f0*/  USHF.L.U32 UR4, UR10, 0x6, URZ ;  /* 0x000000060a047899 */ /* 0x000fe2000800063f */
[C---:B------:R-:W-:Y:S01]  /*13700*/  LEA R156, P1, R6.reuse, R156, 0x1 ;  /* 0x0000009c069c7211 */ /* 0x040fe200078208ff */
[----:B------:R-:W-:Y:S02]  /*13710*/  ULDC UR5, c[0x0][0x24c] ;  /* 0x0000930000057ab9 */ /* 0x000fe40000000800 */
[----:B------:R-:W-:Y:S01]  /*13720*/  USHF.L.U64.HI UR5, UR10, 0x6, UR5 ;  /* 0x000000060a057899 */ /* 0x000fe20008010205 */
        /* <DEDUP_REMOVED lines=23> */
.L_x_3016:
        /* <DEDUP_REMOVED lines=83> */
[--C-:B------:R-:W-:Y:S01]  /*13dd0*/  FFMA.FTZ R140, R9, UR8, -R134.reuse ;  /* 0x00000008098c7c23 */ /* 0x100fe20008010886 */
[----:B--2---:R-:W-:Y:S01]  /*13de0*/  FMNMX.FTZ R136, R5, R136, !PT ;  /* 0x0000008805887209 */ /* 0x004fe20007810000 */
[--C-:B------:R-:W-:Y:S01]  /*13df0*/  FFMA.FTZ R130, R65, UR8, -R134.reuse ;  /* 0x0000000841827c23 */ /* 0x100fe20008010886 */
[----:B------:R-:W-:Y:S01]  /*13e00*/  FMUL.FTZ R141, R141, UR8 ;  /* 0x000000088d8d7c20 */ /* 0x000fe20008410000 */
[----:B------:R-:W-:Y:S01]  /*13e10*/  MUFU.EX2 R132, R132 ;  /* 0x0000008400847308 */ /* 0x000fe20000000800 */
[C---:B------:R-:W-:Y:S01]  /*13e20*/  FSETP.NEU.FTZ.AND P1, PT, R136.reuse, -INF , PT ;  /* 0xff8000008800780b */ /* 0x040fe20003f3d000 */
[C---:B------:R-:W-:Y:S01]  /*13e30*/  FMUL.FTZ R133, R136.reuse, UR8 ;  /* 0x0000000888857c20 */ /* 0x040fe20008410000 */
[----:B------:R-:W1:Y:S01]  /*13e40*/  LDSM.16.MT88.4 R8, [R146+0x9000] ;  /* 0x009000009208783b */ /* 0x000e620000004200 */
[--C-:B------:R-:W-:Y:S01]  /*13e50*/  FFMA.FTZ R167, R167, UR8, -R134.reuse ;  /* 0x00000008a7a77c23 */ /* 0x100fe20008010886 */
[----:B------:R-:W-:Y:S01]  /*13e60*/  FSEL R5, R136, RZ, P1 ;  /* 0x000000ff88057208 */ /* 0x000fe20000800000 */
[----:B------:R-:W-:Y:S01]  /*13e70*/  FFMA.FTZ R169, R169, UR8, -R134 ;  /* 0x00000008a9a97c23 */ /* 0x000fe20008010886 */
[----:B------:R-:W-:Y:S01]  /*13e80*/  FSEL R133, R133, RZ, P1 ;  /* 0x000000ff85857208 */ /* 0x000fe20000800000 */
[----:B------:R-:W2:Y:S02]  /*13e90*/  MUFU.EX2 R140, R140 ;  /* 0x0000008c008c7308 */ /* 0x000ea40000000800 */
[----:B------:R-:W-:-:S02]  /*13ea0*/  FADD.FTZ R0, R0, -R5 ;  /* 0x8000000500007221 */ /* 0x000fc40000010000 */
[--C-:B------:R-:W-:Y:S01]  /*13eb0*/  FFMA.FTZ R131, R66, UR8, -R133.reuse ;  /* 0x0000000842837c23 */ /* 0x100fe20008010885 */
[--C-:B------:R-:W-:Y:S01]  /*13ec0*/  FFMA.FTZ R129, R12, UR8, -R133.reuse ;  /* 0x000000080c817c23 */ /* 0x100fe20008010885 */
[----:B------:R-:W-:Y:S01]  /*13ed0*/  FMUL.FTZ R0, R0, UR8 ;  /* 0x0000000800007c20 */ /* 0x000fe20008410000 */
        /* <DEDUP_REMOVED lines=8> */
[----:B------:R-:W-:-:S02]  /*13f60*/  FFMA.FTZ R116, R116, UR8, -R133 ;  /* 0x0000000874747c23 */ /* 0x000fc40008010885 */
[----:B------:R-:W4:Y:S01]  /*13f70*/  MUFU.EX2 R130, R130 ;  /* 0x0000008200827308 */ /* 0x000f220000000800 */
[----:B--2---:R-:W-:-:S07]  /*13f80*/  F2FP.BF16.F32.PACK_AB R4, R132, R140 ;  /* 0x0000008c8404723e */ /* 0x004fce00000010ff */
[----:B------:R-:W-:Y:S08]  /*13f90*/  MUFU.EX2 R131, R131 ;  /* 0x0000008300837308 */ /* 0x000ff00000000800 */
[----:B------:R-:W2:Y:S01]  /*13fa0*/  MUFU.EX2 R129, R129 ;  /* 0x0000008100817308 */ /* 0x000ea20000000800 */
[----:B----4-:R-:W-:-:S07]  /*13fb0*/  F2FP.BF16.F32.PACK_AB R6, R130, R135 ;  /* 0x000000878206723e */ /* 0x010fce00000010ff */
[----:B------:R-:W-:Y:S08]  /*13fc0*/  MUFU.EX2 R2, R194 ;  /* 0x000000c200027308 */ /* 0x000ff00000000800 */
[----:B------:R-:W4:Y:S01]  /*13fd0*/  MUFU.EX2 R141, R141 ;  /* 0x0000008d008d7308 */ /* 0x000f220000000800 */
[----:B--2---:R-:W-:-:S07]  /*13fe0*/  F2FP.BF16.F32.PACK_AB R5, R129, R131 ;  /* 0x000000838105723e */ /* 0x004fce00000010ff */
        /* <DEDUP_REMOVED lines=10> */
[-C--:B--2---:R-:W-:Y:S01]  /*14090*/  FMUL.FTZ R18, R74, R0.reuse ;  /* 0x000000004a127220 */ /* 0x084fe20000410000 */
[-C--:B------:R-:W-:Y:S01]  /*140a0*/  FMUL.FTZ R19, R75, R0.reuse ;  /* 0x000000004b137220 */ /* 0x080fe20000410000 */
[-C--:B------:R-:W-:Y:S01]  /*140b0*/  FMUL.FTZ R78, R78, R0.reuse ;  /* 0x000000004e4e7220 */ /* 0x080fe20000410000 */
[-C--:B------:R-:W-:Y:S01]  /*140c0*/  FMUL.FTZ R79, R79, R0.reuse ;  /* 0x000000004f4f7220 */ /* 0x080fe20000410000 */
[--C-:B------:R-:W-:Y:S01]  /*140d0*/  FFMA.FTZ R75, R59, UR8, -R134.reuse ;  /* 0x000000083b4b7c23 */ /* 0x100fe20008010886 */
[--C-:B------:R-:W-:Y:S01]  /*140e0*/  FFMA.FTZ R74, R57, UR8, -R134.reuse ;  /* 0x00000008394a7c23 */ /* 0x100fe20008010886 */
[-C--:B------:R-:W-:Y:S01]  /*140f0*/  FMUL.FTZ R30, R82, R0.reuse ;  /* 0x00000000521e7220 */ /* 0x080fe20000410000 */
[----:B------:R-:W-:Y:S01]  /*14100*/  FMUL.FTZ R31, R83, R0 ;  /* 0x00000000531f7220 */ /* 0x000fe20000410000 */
[----:B-----5:R-:W-:Y:S01]  /*14110*/  F2FP.BF16.F32.PACK_AB R7, R139, R2 ;  /* 0x000000028b07723e */ /* 0x020fe200000010ff */
[-C--:B------:R-:W-:Y:S01]  /*14120*/  FMUL.FTZ R86, R86, R0.reuse ;  /* 0x0000000056567220 */ /* 0x080fe20000410000 */
[-C--:B------:R-:W-:Y:S01]  /*14130*/  FMUL.FTZ R87, R87, R0.reuse ;  /* 0x0000000057577220 */ /* 0x080fe20000410000 */
[--C-:B------:R-:W-:Y:S01]  /*14140*/  FFMA.FTZ R73, R61, UR8, -R134.reuse ;  /* 0x000000083d497c23 */ /* 0x100fe20008010886 */
[--C-:B------:R-:W-:Y:S01]  /*14150*/  FFMA.FTZ R72, R63, UR8, -R134.reuse ;  /* 0x000000083f487c23 */ /* 0x100fe20008010886 */
[----:B------:R-:W-:Y:S01]  /*14160*/  MUFU.EX2 R75, R75 ;  /* 0x0000004b004b7308 */ /* 0x000fe20000000800 */
[-C--:B------:R-:W-:Y:S01]  /*14170*/  FMUL.FTZ R12, R112, R141.reuse ;  /* 0x0000008d700c7220 */ /* 0x080fe20000410000 */
[C---:B------:R-:W-:Y:S01]  /*14180*/  HMMA.16816.F32.BF16 R16, R4.reuse, R20, R16 ;  /* 0x000000140410723c */ /* 0x040fe20000041810 */
[-C--:B------:R-:W-:Y:S01]  /*14190*/  FMUL.FTZ R13, R113, R141.reuse ;  /* 0x0000008d710d7220 */ /* 0x080fe20000410000 */
[-C--:B------:R-:W-:Y:S01]  /*141a0*/  FMUL.FTZ R14, R114, R0.reuse ;  /* 0x00000000720e7220 */ /* 0x080fe20000410000 */
[-C--:B------:R-:W-:Y:S01]  /*141b0*/  FMUL.FTZ R15, R115, R0.reuse ;  /* 0x00000000730f7220 */ /* 0x080fe20000410000 */
[-C--:B------:R-:W-:Y:S01]  /*141c0*/  FMUL.FTZ R36, R88, R141.reuse ;  /* 0x0000008d58247220 */ /* 0x080fe20000410000 */
[-C--:B------:R-:W-:Y:S01]  /*141d0*/  FMUL.FTZ R37, R89, R141.reuse ;  /* 0x0000008d59257220 */ /* 0x080fe20000410000 */
[C---:B------:R-:W-:Y:S01]  /*141e0*/  HMMA.16816.F32.BF16 R20, R4.reuse, R22, R76 ;  /* 0x000000160414723c */ /* 0x040fe2000004184c */
[----:B------:R-:W-:Y:S01]  /*141f0*/  MUFU.EX2 R73, R73 ;  /* 0x0000004900497308 */ /* 0x000fe20000000800 */
[-C--:B------:R-:W-:Y:S01]  /*14200*/  FMUL.FTZ R38, R90, R0.reuse ;  /* 0x000000005a267220 */ /* 0x080fe20000410000 */
[-C--:B------:R-:W-:Y:S01]  /*14210*/  FMUL.FTZ R39, R91, R0.reuse ;  /* 0x000000005b277220 */ /* 0x080fe20000410000 */
[-C--:B------:R-:W-:Y:S01]  /*14220*/  FMUL.FTZ R44, R108, R141.reuse ;  /* 0x0000008d6c2c7220 */ /* 0x080fe20000410000 */
[-C--:B------:R-:W-:Y:S01]  /*14230*/  FMUL.FTZ R45, R109, R141.reuse ;  /* 0x0000008d6d2d7220 */ /* 0x080fe20000410000 */
[C---:B------:R-:W-:Y:S01]  /*14240*/  HMMA.16816.F32.BF16 R28, R4.reuse, R24, R28 ;  /* 0x00000018041c723c */ /* 0x040fe2000004181c */
[--C-:B------:R-:W-:Y:S01]  /*14250*/  FFMA.FTZ R78, R58, UR8, -R133.reuse ;  /* 0x000000083a4e7c23 */ /* 0x100fe20008010885 */
[--C-:B------:R-:W-:Y:S01]  /*14260*/  FFMA.FTZ R79, R56, UR8, -R133.reuse ;  /* 0x00000008384f7c23 */ /* 0x100fe20008010885 */
[--C-:B------:R-:W-:Y:S01]  /*14270*/  FFMA.FTZ R77, R60, UR8, -R133.reuse ;  /* 0x000000083c4d7c23 */ /* 0x100fe20008010885 */
[----:B------:R-:W2:Y:S01]  /*14280*/  LDSM.16.MT88.4 R56, [R146+0xb400] ;  /* 0x00b400009238783b */ /* 0x000ea20000004200 */
[--C-:B------:R-:W-:Y:S01]  /*14290*/  FFMA.FTZ R76, R62, UR8, -R133.reuse ;  /* 0x000000083e4c7c23 */ /* 0x100fe20008010885 */
[C---:B------:R-:W-:Y:S01]  /*142a0*/  HMMA.16816.F32.BF16 R24, R4.reuse, R26, R84 ;  /* 0x0000001a0418723c */ /* 0x040fe20000041854 */
[----:B------:R-:W4:Y:S01]  /*142b0*/  MUFU.EX2 R72, R72 ;  /* 0x0000004800487308 */ /* 0x000f220000000800 */
        /* <DEDUP_REMOVED lines=21> */
[----:B------:R-:W-:Y:S01]  /*14410*/  FMUL.FTZ R101, R101, R141 ;  /* 0x0000008d65657220 */ /* 0x000fe20000410000 */
[-C--:B------:R-:W-:Y:S01]  /*14420*/  FMUL.FTZ R102, R102, R0.reuse ;  /* 0x0000000066667220 */ /* 0x080fe20000410000 */
[----:B------:R-:W3:Y:S01]  /*14430*/  MUFU.EX2 R79, R79 ;  /* 0x0000004f004f7308 */ /* 0x000ee20000000800 */
[----:B------:R-:W-:Y:S01]  /*14440*/  FMUL.FTZ R103, R103, R0 ;  /* 0x0000000067677220 */ /* 0x000fe20000410000 */
[----:B----4-:R-:W-:Y:S01]  /*14450*/  F2FP.BF16.F32.PACK_AB R60, R72, R73 ;  /* 0x00000049483c723e */ /* 0x010fe200000010ff */
[C---:B-1----:R-:W-:Y:S01]  /*14460*/  HMMA.16816.F32.BF16 R12, R4.reuse, R8, R12 ;  /* 0x00000008040c723c */ /* 0x042fe2000004180c */
[----:B-----5:R-:W-:Y:S01]  /*14470*/  F2FP.BF16.F32.PACK_AB R62, R74, R75 ;  /* 0x0000004b4a3e723e */ /* 0x020fe200000010ff */
        /* <DEDUP_REMOVED lines=8> */
[--C-:B------:R-:W-:Y:S01]  /*14500*/  FFMA.FTZ R86, R184, UR8, -R133.reuse ;  /* 0x00000008b8567c23 */ /* 0x100fe20008010885 */
[--C-:B------:R-:W-:Y:S01]  /*14510*/  FFMA.FTZ R85, R186, UR8, -R133.reuse ;  /* 0x00000008ba557c23 */ /* 0x100fe20008010885 */
[C---:B------:R-:W-:Y:S01]  /*14520*/  HMMA.16816.F32.BF16 R44, R4.reuse, R40, R44 ;  /* 0x00000028042c723c */ /* 0x040fe2000004182c */
[----:B------:R-:W1:Y:S01]  /*14530*/  MUFU.EX2 R76, R76 ;  /* 0x0000004c004c7308 */ /* 0x000e620000000800 */
[----:B---3--:R-:W-:Y:S01]  /*14540*/  F2FP.BF16.F32.PACK_AB R61, R79, R78 ;  /* 0x0000004e4f3d723e */ /* 0x008fe200000010ff */
[--C-:B------:R-:W-:Y:S01]  /*14550*/  FFMA.FTZ R91, R183, UR8, -R134.reuse ;  /* 0x00000008b75b7c23 */ /* 0x100fe20008010886 */
[--C-:B------:R-:W-:Y:S01]  /*14560*/  FFMA.FTZ R90, R185, UR8, -R134.reuse ;  /* 0x00000008b95a7c23 */ /* 0x100fe20008010886 */
[--C-:B------:R-:W-:Y:S01]  /*14570*/  FFMA.FTZ R89, R187, UR8, -R134.reuse ;  /* 0x00000008bb597c23 */ /* 0x100fe20008010886 */
[C---:B------:R-:W-:Y:S01]  /*14580*/  HMMA.16816.F32.BF16 R8, R4.reuse, R10, R68 ;  /* 0x0000000a0408723c */ /* 0x040fe20000041844 */
[----:B------:R-:W3:Y:S01]  /*14590*/  LDSM.16.MT88.4 R68, [R146+0x9400] ;  /* 0x009400009244783b */ /* 0x000ee20000004200 */
        /* <DEDUP_REMOVED lines=9> */
[----:B------:R-:W4:Y:S01]  /*14630*/  MUFU.EX2 R81, R81 ;  /* 0x0000005100517308 */ /* 0x000f220000000800 */
[----:B-1----:R-:W-:Y:S01]  /*14640*/  F2FP.BF16.F32.PACK_AB R63, R76, R77 ;  /* 0x0000004d4c3f723e */ /* 0x002fe200000010ff */
[C---:B------:R-:W-:Y:S01]  /*14650*/  HMMA.16816.F32.BF16 R40, R4.reuse, R42, R96 ;  /* 0x0000002a0428723c */ /* 0x040fe20000041860 */
[--C-:B------:R-:W-:Y:S01]  /*14660*/  FFMA.FTZ R92, R182, UR8, -R133.reuse ;  /* 0x00000008b65c7c23 */ /* 0x100fe20008010885 */
[--C-:B------:R-:W-:Y:S01]  /*14670*/  FFMA.FTZ R93, R178, UR8, -R133.reuse ;  /* 0x00000008b25d7c23 */ /* 0x100fe20008010885 */
[--C-:B------:R-:W-:Y:S01]  /*14680*/  FFMA.FTZ R94, R180, UR8, -R133.reuse ;  /* 0x00000008b45e7c23 */ /* 0x100fe20008010885 */
[--C-:B------:R-:W-:Y:S01]  /*14690*/  FFMA.FTZ R95, R176, UR8, -R133.reuse ;  /* 0x00000008b05f7c23 */ /* 0x100fe20008010885 */
[--C-:B------:R-:W-:Y:S01]  /*146a0*/  FFMA.FTZ R110, R170, UR8, -R133.reuse ;  /* 0x00000008aa6e7c23 */ /* 0x100fe20008010885 */
[C---:B------:R-:W-:Y:S01]  /*146b0*/  HMMA.16816.F32.BF16 R48, R4.reuse, R52, R48 ;  /* 0x000000340430723c */ /* 0x040fe20000041830 */
[----:B------:R-:W-:Y:S01]  /*146c0*/  MUFU.EX2 R80, R80 ;  /* 0x0000005000507308 */ /* 0x000fe20000000800 */
[--C-:B------:R-:W-:Y:S01]  /*146d0*/  FFMA.FTZ R111, R168, UR8, -R133.reuse ;  /* 0x00000008a86f7c23 */ /* 0x100fe20008010885 */
[--C-:B------:R-:W-:Y:S01]  /*146e0*/  FFMA.FTZ R168, R171, UR8, -R134.reuse ;  /* 0x00000008aba87c23 */ /* 0x100fe20008010886 */
[----:B------:R-:W-:Y:S01]  /*146f0*/  FFMA.FTZ R170, R173, UR8, -R134 ;  /* 0x00000008adaa7c23 */ /* 0x000fe20008010886 */
[--C-:B------:R-:W-:Y:S01]  /*14700*/  FFMA.FTZ R173, R162, UR8, -R133.reuse ;  /* 0x00000008a2ad7c23 */ /* 0x100fe20008010885 */
[----:B------:R-:W-:Y:S01]  /*14710*/  HMMA.16816.F32.BF16 R4, R4, R54, R100 ;  /* 0x000000360404723c */ /* 0x000fe20000041864 */
[----:B------:R-:W1:Y:S01]  /*14720*/  LDSM.16.MT88.4 R52, [R144+0xb400] ;  /* 0x00b400009034783b */ /* 0x000e620000004200 */
[--C-:B------:R-:W-:Y:S01]  /*14730*/  FFMA.FTZ R171, R138, UR8, -R133.reuse ;  /* 0x000000088aab7c23 */ /* 0x100fe20008010885 */
[----:B------:R-:W-:Y:S01]  /*14740*/  MUFU.EX2 R83, R83 ;  /* 0x0000005300537308 */ /* 0x000fe20000000800 */
[----:B------:R-:W-:Y:S01]  /*14750*/  FFMA.FTZ R165, R165, R141, R140 ;  /* 0x0000008da5a57223 */ /* 0x000fe2000001008c */
        /* <DEDUP_REMOVED lines=8> */
[----:B------:R-:W5:Y:S01]  /*147e0*/  LDSM.16.MT88.4 R64, [R144+0xd400] ;  /* 0x00d400009040783b */ /* 0x000f620000004200 */
[--C-:B------:R-:W-:Y:S01]  /*147f0*/  FFMA.FTZ R97, R123, UR8, -R134.reuse ;  /* 0x000000087b617c23 */ /* 0x100fe20008010886 */
[--C-:B------:R-:W-:Y:S01]  /*14800*/  FFMA.FTZ R96, R122, UR8, -R134.reuse ;  /* 0x000000087a607c23 */ /* 0x100fe20008010886 */
[--C-:B------:R-:W-:Y:S01]  /*14810*/  FFMA.FTZ R120, R128, UR8, -R134.reuse ;  /* 0x0000000880787c23 */ /* 0x100fe20008010886 */
[----:B------:R-:W-:Y:S01]  /*14820*/  FFMA.FTZ R134, R127, UR8, -R134 ;  /* 0x000000087f867c23 */ /* 0x000fe20008010886 */
[C---:B--2---:R-:W-:Y:S01]  /*14830*/  HMMA.16816.F32.BF16 R28, R60.reuse, R56, R28 ;  /* 0x000000383c1c723c */ /* 0x044fe2000004181c */
[----:B------:R-:W2:Y:S01]  /*14840*/  MUFU.EX2 R87, R87 ;  /* 0x0000005700577308 */ /* 0x000ea20000000800 */
[--C-:B------:R-:W-:Y:S01]  /*14850*/  FFMA.FTZ R122, R124, UR8, -R133.reuse ;  /* 0x000000087c7a7c23 */ /* 0x100fe20008010885 */
[--C-:B------:R-:W-:Y:S01]  /*14860*/  FFMA.FTZ R123, R121, UR8, -R133.reuse ;  /* 0x00000008797b7c23 */ /* 0x100fe20008010885 */
[--C-:B------:R-:W-:Y:S01]  /*14870*/  FFMA.FTZ R124, R126, UR8, -R133.reuse ;  /* 0x000000087e7c7c23 */ /* 0x100fe20008010885 */
[----:B------:R-:W-:Y:S01]  /*14880*/  FFMA.FTZ R127, R125, UR8, -R133 ;  /* 0x000000087d7f7c23 */ /* 0x000fe20008010885 */
[----:B------:R-:W-:Y:S01]  /*14890*/  HMMA.16816.F32.BF16 R24, R60, R58, R24 ;  /* 0x0000003a3c18723c */ /* 0x000fe20000041818 */
[----:B------:R-:W2:Y:S01]  /*148a0*/  LDSM.16.MT88.4 R56, [R146+0xd400] ;  /* 0x00d400009238783b */ /* 0x000ea20000004200 */
[----:B------:R-:W-:Y:S01]  /*148b0*/  FFMA.FTZ R164, R164, R0, R131 ;  /* 0x00000000a4a47223 */ /* 0x000fe20000010083 */
[----:B------:R-:W-:Y:S01]  /*148c0*/  MUFU.EX2 R86, R86 ;  /* 0x0000005600567308 */ /* 0x000fe20000000800 */
[----:B------:R-:W-:-:S02]  /*148d0*/  FADD.FTZ R132, R132, R165 ;  /* 0x000000a584847221 */ /* 0x000fc40000010000 */
[----:B---3--:R-:W-:Y:S01]  /*148e0*/  HMMA.16816.F32.BF16 R12, R60, R68, R12 ;  /* 0x000000443c0c723c */ /* 0x008fe2000004180c */
[----:B------:R-:W-:Y:S01]  /*148f0*/  FADD.FTZ R129, R129, R164 ;  /* 0x000000a481817221 */ /* 0x000fe20000010000 */
[----:B------:R-:W-:-:S03]  /*14900*/  FADD.FTZ R135, R135, R132 ;  /* 0x0000008487877221 */ /* 0x000fc60000010000 */
[----:B------:R-:W3:Y:S01]  /*14910*/  MUFU.EX2 R85, R85 ;  /* 0x0000005500557308 */ /* 0x000ee20000000800 */
[----:B------:R-:W-:Y:S01]  /*14920*/  HMMA.16816.F32.BF16 R8, R60, R70, R8 ;  /* 0x000000463c08723c */ /* 0x000fe20000041808 */
[----:B------:R-:W3:Y:S01]  /*14930*/  LDSM.16.MT88.4 R68, [R146+0x9800] ;  /* 0x009800009244783b */ /* 0x000ee20000004200 */
[----:B------:R-:W-:Y:S01]  /*14940*/  FADD.FTZ R2, R2, R129 ;  /* 0x0000008102027221 */ /* 0x000fe20000010000 */
[----:B------:R-:W-:-:S03]  /*14950*/  FADD.FTZ R130, R130, R135 ;  /* 0x0000008782827221 */ /* 0x000fc60000010000 */
[----:B-1----:R-:W-:Y:S01]  /*14960*/  HMMA.16816.F32.BF16 R36, R60, R52, R36 ;  /* 0x000000343c24723c */ /* 0x002fe20000041824 */
[----:B------:R-:W-:Y:S01]  /*14970*/  MUFU.EX2 R91, R91 ;  /* 0x0000005b005b7308 */ /* 0x000fe20000000800 */
[----:B------:R-:W-:Y:S01]  /*14980*/  FADD.FTZ R139, R139, R2 ;  /* 0x000000028b8b7221 */ /* 0x000fe20000010000 */
[----:B------:R-:W-:-:S03]  /*14990*/  FADD.FTZ R73, R73, R130 ;  /* 0x0000008249497221 */ /* 0x000fc60000010000 */
[C---:B------:R-:W-:Y:S01]  /*149a0*/  HMMA.16816.F32.BF16 R32, R60.reuse, R54, R32 ;  /* 0x000000363c20723c */ /* 0x040fe20000041820 */
[----:B------:R-:W1:Y:S01]  /*149b0*/  LDSM.16.MT88.4 R52, [R144+0xb800] ;  /* 0x00b800009034783b */ /* 0x000e620000004200 */
[----:B------:R-:W-:Y:S01]  /*149c0*/  FADD.FTZ R78, R78, R139 ;  /* 0x0000008b4e4e7221 */ /* 0x000fe20000010000 */
[----:B------:R-:W3:Y:S01]  /*149d0*/  MUFU.EX2 R90, R90 ;  /* 0x0000005a005a7308 */ /* 0x000ee20000000800 */
[----:B------:R-:W-:Y:S02]  /*149e0*/  FADD.FTZ R72, R72, R73 ;  /* 0x0000004948487221 */ /* 0x000fe40000010000 */
[----:B-----5:R-:W-:Y:S01]  /*149f0*/  HMMA.16816.F32.BF16 R48, R60, R64, R48 ;  /* 0x000000403c30723c */ /* 0x020fe20000041830 */
[----:B------:R-:W-:Y:S01]  /*14a00*/  FADD.FTZ R78, R79, R78 ;  /* 0x0000004e4f4e7221 */ /* 0x000fe20000010000 */
[----:B------:R-:W-:-:S03]  /*14a10*/  FADD.FTZ R75, R75, R72 ;  /* 0x000000484b4b7221 */ /* 0x000fc60000010000 */
[----:B------:R-:W-:Y:S01]  /*14a20*/  MUFU.EX2 R89, R89 ;  /* 0x0000005900597308 */ /* 0x000fe20000000800 */
[----:B------:R-:W-:Y:S01]  /*14a30*/  HMMA.16816.F32.BF16 R4, R60, R66, R4 ;  /* 0x000000423c04723c */ /* 0x000fe20000041804 */
[----:B----4-:R-:W-:Y:S01]  /*14a40*/  F2FP.BF16.F32.PACK_AB R64, R81, R82 ;  /* 0x000000525140723e */ /* 0x010fe200000010ff */
[----:B------:R-:W-:Y:S01]  /*14a50*/  FADD.FTZ R75, R74, R75 ;  /* 0x0000004b4a4b7221 */ /* 0x000fe20000010000 */
[----:B--2---:R-:W-:-:S03]  /*14a60*/  F2FP.BF16.F32.PACK_AB R65, R87, R84 ;  /* 0x000000545741723e */ /* 0x004fc600000010ff */
[C---:B------:R-:W-:Y:S01]  /*14a70*/  HMMA.16816.F32.BF16 R44, R60.reuse, R56, R44 ;  /* 0x000000383c2c723c */ /* 0x040fe2000004182c */
[----:B------:R-:W-:Y:S01]  /*14a80*/  F2FP.BF16.F32.PACK_AB R66, R83, R80 ;  /* 0x000000505342723e */ /* 0x000fe200000010ff */
[----:B------:R-:W2:Y:S01]  /*14a90*/  MUFU.EX2 R88, R88 ;  /* 0x0000005800587308 */ /* 0x000ea20000000800 */
[----:B---3--:R-:W-:Y:S01]  /*14aa0*/  F2FP.BF16.F32.PACK_AB R67, R85, R86 ;  /* 0x000000565543723e */ /* 0x008fe200000010ff */
[----:B------:R-:W-:Y:S02]  /*14ab0*/  FADD.FTZ R82, R82, R75 ;  /* 0x0000004b52527221 */ /* 0x000fe40000010000 */
[----:B------:R-:W-:Y:S01]  /*14ac0*/  HMMA.16816.F32.BF16 R40, R60, R58, R40 ;  /* 0x0000003a3c28723c */ /* 0x000fe20000041828 */
[----:B------:R-:W3:Y:S01]  /*14ad0*/  LDSM.16.MT88.4 R60, [R144+0x9800] ;  /* 0x00980000903c783b */ /* 0x000ee20000004200 */
[----:B------:R-:W-:Y:S02]  /*14ae0*/  FADD.FTZ R81, R81, R82 ;  /* 0x0000005251517221 */ /* 0x000fe40000010000 */
[----:B------:R-:W-:Y:S01]  /*14af0*/  MUFU.EX2 R92, R92 ;  /* 0x0000005c005c7308 */ /* 0x000fe20000000800 */
[----:B------:R-:W4:Y:S01]  /*14b00*/  LDSM.16.MT88.4 R56, [R146+0xb800] ;  /* 0x00b800009238783b */ /* 0x000f220000004200 */
[----:B------:R-:W-:Y:S01]  /*14b10*/  HMMA.16816.F32.BF16 R12, R64, R68, R12 ;  /* 0x00000044400c723c */ /* 0x000fe2000004180c */
[----:B------:R-:W-:-:S04]  /*14b20*/  FADD.FTZ R2, R80, R81 ;  /* 0x0000005150027221 */ /* 0x000fc80000010000 */
[----:B------:R-:W-:Y:S01]  /*14b30*/  FADD.FTZ R2, R83, R2 ;  /* 0x0000000253027221 */ /* 0x000fe20000010000 */
[----:B------:R-:W-:Y:S01]  /*14b40*/  HMMA.16816.F32.BF16 R8, R64, R70, R8 ;  /* 0x000000464008723c */ /* 0x000fe20000041808 */
[----:B------:R-:W5:Y:S01]  /*14b50*/  MUFU.EX2 R93, R93 ;  /* 0x0000005d005d7308 */ /* 0x000f620000000800 */
[----:B------:R-:W-:Y:S01]  /*14b60*/  F2FP.BF16.F32.PACK_AB R68, R90, R91 ;  /* 0x0000005b5a44723e */ /* 0x000fe200000010ff */
[----:B------:R-:W-:-:S03]  /*14b70*/  FADD.FTZ R91, R91, R2 ;  /* 0x000000025b5b7221 */ /* 0x000fc60000010000 */
[C---:B-1----:R-:W-:Y:S01]  /*14b80*/  HMMA.16816.F32.BF16 R36, R64.reuse, R52, R36 ;  /* 0x000000344024723c */ /* 0x042fe20000041824 */
[----:B--2---:R-:W-:Y:S01]  /*14b90*/  F2FP.BF16.F32.PACK_AB R70, R88, R89 ;  /* 0x000000595846723e */ /* 0x004fe200000010ff */
[----:B------:R-:W-:Y:S01]  /*14ba0*/  FADD.FTZ R90, R90, R91 ;  /* 0x0000005b5a5a7221 */ /* 0x000fe20000010000 */
[----:B------:R-:W-:Y:S03]  /*14bb0*/  MUFU.EX2 R94, R94 ;  /* 0x0000005e005e7308 */ /* 0x000fe60000000800 */
[----:B------:R-:W-:Y:S01]  /*14bc0*/  HMMA.16816.F32.BF16 R32, R64, R54, R32 ;  /* 0x000000364020723c */ /* 0x000fe20000041820 */
[----:B------:R-:W1:Y:S04]  /*14bd0*/  LDSM.16.MT88.4 R52, [R146+0x9c00] ;  /* 0x009c00009234783b */ /* 0x000e680000004200 */
[----:B------:R-:W2:Y:S01]  /*14be0*/  MUFU.EX2 R95, R95 ;  /* 0x0000005f005f7308 */ /* 0x000ea20000000800 */
[----:B-----5:R-:W-:-:S07]  /*14bf0*/  F2FP.BF16.F32.PACK_AB R69, R93, R92 ;  /* 0x0000005c5d45723e */ /* 0x020fce00000010ff */
[----:B------:R-:W-:Y:S01]  /*14c00*/  MUFU.EX2 R106, R106 ;  /* 0x0000006a006a7308 */ /* 0x000fe20000000800 */
[C---:B---3--:R-:W-:Y:S07]  /*14c10*/  HMMA.16816.F32.BF16 R16, R64.reuse, R60, R16 ;  /* 0x0000003c4010723c */ /* 0x048fee0000041810 */
[----:B------:R-:W3:Y:S01]  /*14c20*/  MUFU.EX2 R107, R107 ;  /* 0x0000006b006b7308 */ /* 0x000ee20000000800 */
[----:B--2---:R-:W-:Y:S01]  /*14c30*/  F2FP.BF16.F32.PACK_AB R71, R95, R94 ;  /* 0x0000005e5f47723e */ /* 0x004fe200000010ff */
[C---:B------:R-:W-:Y:S01]  /*14c40*/  HMMA.16816.F32.BF16 R20, R64.reuse, R62, R20 ;  /* 0x0000003e4014723c */ /* 0x040fe20000041814 */
[----:B------:R-:W2:Y:S05]  /*14c50*/  LDSM.16.MT88.4 R60, [R144+0xd800] ;  /* 0x00d80000903c783b */ /* 0x000eaa0000004200 */
[C---:B----4-:R-:W-:Y:S01]  /*14c60*/  HMMA.16816.F32.BF16 R28, R64.reuse, R56, R28 ;  /* 0x00000038401c723c */ /* 0x050fe2000004181c */
[----:B------:R-:W-:Y:S05]  /*14c70*/  MUFU.EX2 R104, R104 ;  /* 0x0000006800687308 */ /* 0x000fea0000000800 */
[----:B------:R-:W-:Y:S01]  /*14c80*/  HMMA.16816.F32.BF16 R24, R64, R58, R24 ;  /* 0x0000003a4018723c */ /* 0x000fe20000041818 */
[----:B------:R-:W4:Y:S02]  /*14c90*/  LDSM.16.MT88.4 R56, [R146+0xd800] ;  /* 0x00d800009238783b */ /* 0x000f240000004200 */
[----:B------:R-:W-:Y:S03]  /*14ca0*/  MUFU.EX2 R105, R105 ;  /* 0x0000006900697308 */ /* 0x000fe60000000800 */
[C---:B-1----:R-:W-:Y:S05]  /*14cb0*/  HMMA.16816.F32.BF16 R12, R68.reuse, R52, R12 ;  /* 0x00000034440c723c */ /* 0x042fea000004180c */
[----:B------:R-:W-:Y:S01]  /*14cc0*/  MUFU.EX2 R108, R108 ;  /* 0x0000006c006c7308 */ /* 0x000fe20000000800 */
[----:B------:R-:W-:Y:S01]  /*14cd0*/  HMMA.16816.F32.BF16 R8, R68, R54, R8 ;  /* 0x000000364408723c */ /* 0x000fe20000041808 */
[----:B------:R-:W1:Y:S06]  /*14ce0*/  LDSM.16.MT88.4 R52, [R146+0xdc00] ;  /* 0x00dc00009234783b */ /* 0x000e6c0000004200 */
[----:B------:R-:W5:Y:S08]  /*14cf0*/  MUFU.EX2 R109, R109 ;  /* 0x0000006d006d7308 */ /* 0x000f700000000800 */
[----:B------:R-:W-:Y:S01]  /*14d00*/  MUFU.EX2 R110, R110 ;  /* 0x0000006e006e7308 */ /* 0x000fe20000000800 */
[C---:B--2---:R-:W-:Y:S06]  /*14d10*/  HMMA.16816.F32.BF16 R48, R64.reuse, R60, R48 ;  /* 0x0000003c4030723c */ /* 0x044fec0000041830 */
[C---:B------:R-:W-:Y:S01]  /*14d20*/  HMMA.16816.F32.BF16 R4, R64.reuse, R62, R4 ;  /* 0x0000003e4004723c */ /* 0x040fe20000041804 */
[----:B------:R-:W2:Y:S01]  /*14d30*/  LDSM.16.MT88.4 R60, [R146+0xbc00] ;  /* 0x00bc0000923c783b */ /* 0x000ea20000004200 */
[----:B------:R-:W5:Y:S04]  /*14d40*/  MUFU.EX2 R111, R111 ;  /* 0x0000006f006f7308 */ /* 0x000f680000000800 */
[C---:B----4-:R-:W-:Y:S04]  /*14d50*/  HMMA.16816.F32.BF16 R44, R64.reuse, R56, R44 ;  /* 0x00000038402c723c */ /* 0x050fe8000004182c */
[----:B------:R-:W-:Y:S02]  /*14d60*/  MUFU.EX2 R167, R167 ;  /* 0x000000a700a77308 */ /* 0x000fe40000000800 */
[----:B------:R-:W-:Y:S01]  /*14d70*/  HMMA.16816.F32.BF16 R40, R64, R58, R40 ;  /* 0x0000003a4028723c */ /* 0x000fe20000041828 */
[----:B------:R-:W4:Y:S04]  /*14d80*/  LDSM.16.MT88.4 R56, [R144+0xbc00] ;  /* 0x00bc00009038783b */ /* 0x000f280000004200 */
[----:B------:R-:W3:Y:S01]  /*14d90*/  LDSM.16.MT88.4 R64, [R144+0x9c00] ;  /* 0x009c00009040783b */ /* 0x000ee20000004200 */
[----:B------:R-:W-:Y:S08]  /*14da0*/  MUFU.EX2 R168, R168 ;  /* 0x000000a800a87308 */ /* 0x000ff00000000800 */
[----:B------:R-:W-:Y:S04]  /*14db0*/  MUFU.EX2 R170, R170 ;  /* 0x000000aa00aa7308 */ /* 0x000fe80000000800 */
[C---:B-1----:R-:W-:Y:S04]  /*14dc0*/  HMMA.16816.F32.BF16 R44, R68.reuse, R52, R44 ;  /* 0x00000034442c723c */ /* 0x042fe8000004182c */
[----:B------:R-:W-:Y:S02]  /*14dd0*/  MUFU.EX2 R169, R169 ;  /* 0x000000a900a97308 */ /* 0x000fe40000000800 */
        /* <DEDUP_REMOVED lines=12> */
[----:B------:R-:W-:Y:S05]  /*14ea0*/  MUFU.EX2 R171, R171 ;  /* 0x000000ab00ab7308 */ /* 0x000fea0000000800 */
[C---:B------:R-:W-:Y:S01]  /*14eb0*/  HMMA.16816.F32.BF16 R20, R68.reuse, R66, R20 ;  /* 0x000000424414723c */ /* 0x040fe20000041814 */
[----:B------:R-:W3:Y:S02]  /*14ec0*/  LDSM.16.MT88.4 R64, [R146+0xa000] ;  /* 0x00a000009240783b */ /* 0x000ee40000004200 */
[----:B------:R-:W-:Y:S08]  /*14ed0*/  MUFU.EX2 R138, R138 ;  /* 0x0000008a008a7308 */ /* 0x000ff00000000800 */
[----:B------:R-:W-:Y:S01]  /*14ee0*/  MUFU.EX2 R141, R141 ;  /* 0x0000008d008d7308 */ /* 0x000fe20000000800 */
[C---:B-1----:R-:W-:Y:S07]  /*14ef0*/  HMMA.16816.F32.BF16 R48, R68.reuse, R60, R48 ;  /* 0x0000003c4430723c */ /* 0x042fee0000041830 */
[----:B------:R-:W-:Y:S01]  /*14f00*/  MUFU.EX2 R3, R3 ;  /* 0x0000000300037308 */ /* 0x000fe20000000800 */
[----:B------:R-:W-:Y:S01]  /*14f10*/  HMMA.16816.F32.BF16 R4, R68, R62, R4 ;  /* 0x0000003e4404723c */ /* 0x000fe20000041804 */
[----:B------:R-:W-:Y:S01]  /*14f20*/  F2FP.BF16.F32.PACK_AB R60, R107, R106 ;  /* 0x0000006a6b3c723e */ /* 0x000fe200000010ff */
[----:B------:R-:W-:Y:S01]  /*14f30*/  LDSM.16.MT88.4 R68, [R146+0xa400] ;  /* 0x00a400009244783b */ /* 0x000fe20000004200 */
[----:B-----5:R-:W-:-:S04]  /*14f40*/  F2FP.BF16.F32.PACK_AB R61, R109, R108 ;  /* 0x0000006c6d3d723e */ /* 0x020fc800000010ff */
[----:B------:R-:W-:Y:S01]  /*14f50*/  MUFU.EX2 R140, R140 ;  /* 0x0000008c008c7308 */ /* 0x000fe20000000800 */
[----:B------:R-:W-:Y:S02]  /*14f60*/  F2FP.BF16.F32.PACK_AB R62, R105, R104 ;  /* 0x00000068693e723e */ /* 0x000fe400000010ff */
[----:B------:R-:W-:-:S05]  /*14f70*/  F2FP.BF16.F32.PACK_AB R63, R111, R110 ;  /* 0x0000006e6f3f723e */ /* 0x000fca00000010ff */
[----:B------:R-:W-:Y:S02]  /*14f80*/  MUFU.EX2 R118, R118 ;  /* 0x0000007600767308 */ /* 0x000fe40000000800 */
[C---:B--2---:R-:W-:Y:S06]  /*14f90*/  HMMA.16816.F32.BF16 R16, R60.reuse, R56, R16 ;  /* 0x000000383c10723c */ /* 0x044fec0000041810 */
[----:B------:R-:W-:Y:S01]  /*14fa0*/  MUFU.EX2 R117, R117 ;  /* 0x0000007500757308 */ /* 0x000fe20000000800 */
[C---:B------:R-:W-:Y:S01]  /*14fb0*/  HMMA.16816.F32.BF16 R20, R60.reuse, R58, R20 ;  /* 0x0000003a3c14723c */ /* 0x040fe20000041814 */
[----:B------:R-:W1:Y:S05]  /*14fc0*/  LDSM.16.MT88.4 R56, [R144+0xc000] ;  /* 0x00c000009038783b */ /* 0x000e6a0000004200 */
        /* <DEDUP_REMOVED lines=8> */
[----:B------:R-:W3:Y:S06]  /*15050*/  LDSM.16.MT88.4 R64, [R146+0xe000] ;  /* 0x00e000009240783b */ /* 0x000eec0000004200 */
[----:B------:R-:W4:Y:S08]  /*15060*/  MUFU.EX2 R0, R96 ;  /* 0x0000006000007308 */ /* 0x000f300000000800 */
[----:B------:R-:W-:Y:S01]  /*15070*/  MUFU.EX2 R120, R120 ;  /* 0x0000007800787308 */ /* 0x000fe20000000800 */
[C---:B-1----:R-:W-:Y:S06]  /*15080*/  HMMA.16816.F32.BF16 R36, R60.reuse, R56, R36 ;  /* 0x000000383c24723c */ /* 0x042fec0000041824 */
[----:B------:R-:W-:Y:S01]  /*15090*/  HMMA.16816.F32.BF16 R32, R60, R58, R32 ;  /* 0x0000003a3c20723c */ /* 0x000fe20000041820 */
[----:B------:R-:W1:Y:S01]  /*150a0*/  LDSM.16.MT88.4 R56, [R144+0xa400] ;  /* 0x00a400009038783b */ /* 0x000e620000004200 */
[----:B------:R-:W5:Y:S01]  /*150b0*/  MUFU.EX2 R125, R134 ;  /* 0x00000086007d7308 */ /* 0x000f620000000800 */
[----:B----4-:R-:W-:-:S02]  /*150c0*/  F2FP.BF16.F32.PACK_AB R100, R0, R121 ;  /* 0x000000790064723e */ /* 0x010fc400000010ff */
[----:B------:R-:W-:Y:S01]  /*150d0*/  LDSM.16.MT88.4 R96, [R146+0xec00] ;  /* 0x00ec00009260783b */ /* 0x000fe20000004200 */
[C---:B--2---:R-:W-:Y:S04]  /*150e0*/  HMMA.16816.F32.BF16 R48, R60.reuse, R52, R48 ;  /* 0x000000343c30723c */ /* 0x044fe80000041830 */
[----:B------:R-:W-:Y:S02]  /*150f0*/  MUFU.EX2 R123, R123 ;  /* 0x0000007b007b7308 */ /* 0x000fe40000000800 */
[C---:B------:R-:W-:Y:S01]  /*15100*/  HMMA.16816.F32.BF16 R4, R60.reuse, R54, R4 ;  /* 0x000000363c04723c */ /* 0x040fe20000041804 */
[----:B------:R-:W2:Y:S05]  /*15110*/  LDSM.16.MT88.4 R52, [R146+0xc400] ;  /* 0x00c400009234783b */ /* 0x000eaa0000004200 */
[----:B---3--:R-:W-:Y:S01]  /*15120*/  HMMA.16816.F32.BF16 R44, R60, R64, R44 ;  /* 0x000000403c2c723c */ /* 0x008fe2000004182c */
[----:B------:R-:W3:Y:S01]  /*15130*/  MUFU.EX2 R122, R122 ;  /* 0x0000007a007a7308 */ /* 0x000ee20000000800 */
[----:B-----5:R-:W-:-:S04]  /*15140*/  F2FP.BF16.F32.PACK_AB R102, R125, R120 ;  /* 0x000000787d66723e */ /* 0x020fc800000010ff */
[----:B------:R-:W-:Y:S01]  /*15150*/  HMMA.16816.F32.BF16 R40, R60, R66, R40 ;  /* 0x000000423c28723c */ /* 0x000fe20000041828 */
[----:B------:R-:W4:Y:S01]  /*15160*/  LDSM.16.MT88.4 R60, [R144+0xc400] ;  /* 0x00c40000903c783b */ /* 0x000f220000004200 */
[----:B------:R-:W-:Y:S01]  /*15170*/  F2FP.BF16.F32.PACK_AB R64, R168, R167 ;  /* 0x000000a7a840723e */ /* 0x000fe200000010ff */
[----:B------:R-:W-:Y:S01]  /*15180*/  MUFU.EX2 R124, R124 ;  /* 0x0000007c007c7308 */ /* 0x000fe20000000800 */
[----:B------:R-:W-:-:S03]  /*15190*/  F2FP.BF16.F32.PACK_AB R65, R173, R166 ;  /* 0x000000a6ad41723e */ /* 0x000fc600000010ff */
[----:B------:R-:W-:Y:S02]  /*151a0*/  F2FP.BF16.F32.PACK_AB R66, R169, R170 ;  /* 0x000000aaa942723e */ /* 0x000fe400000010ff */
[----:B------:R-:W-:Y:S02]  /*151b0*/  F2FP.BF16.F32.PACK_AB R67, R171, R142 ;  /* 0x0000008eab43723e */ /* 0x000fe400000010ff */
[----:B------:R-:W5:Y:S01]  /*151c0*/  MUFU.EX2 R127, R127 ;  /* 0x0000007f007f7308 */ /* 0x000f620000000800 */
[----:B---3--:R-:W-:-:S04]  /*151d0*/  F2FP.BF16.F32.PACK_AB R101, R122, R123 ;  /* 0x0000007b7a65723e */ /* 0x008fc800000010ff */
[C---:B------:R-:W-:Y:S06]  /*151e0*/  HMMA.16816.F32.BF16 R12, R64.reuse, R68, R12 ;  /* 0x00000044400c723c */ /* 0x040fec000004180c */
[----:B-1----:R-:W-:Y:S01]  /*151f0*/  HMMA.16816.F32.BF16 R16, R64, R56, R16 ;  /* 0x000000384010723c */ /* 0x002fe20000041810 */
[----:B------:R-:W-:Y:S02]  /*15200*/  F2FP.BF16.F32.PACK_AB R68, R141, R138 ;  /* 0x0000008a8d44723e */ /* 0x000fe400000010ff */
[----:B------:R-:W-:-:S03]  /*15210*/  F2FP.BF16.F32.PACK_AB R69, R117, R118 ;  /* 0x000000767545723e */ /* 0x000fc600000010ff */
[----:B------:R-:W-:Y:S01]  /*15220*/  HMMA.16816.F32.BF16 R20, R64, R58, R20 ;  /* 0x0000003a4014723c */ /* 0x000fe20000041814 */
[----:B------:R-:W1:Y:S01]  /*15230*/  LDSM.16.MT88.4 R56, [R146+0xe400] ;  /* 0x00e400009238783b */ /* 0x000e620000004200 */
[----:B-----5:R-:W-:-:S04]  /*15240*/  F2FP.BF16.F32.PACK_AB R103, R127, R124 ;  /* 0x0000007c7f67723e */ /* 0x020fc800000010ff */
[C---:B--2---:R-:W-:Y:S06]  /*15250*/  HMMA.16816.F32.BF16 R28, R64.reuse, R52, R28 ;  /* 0x00000034401c723c */ /* 0x044fec000004181c */
[C---:B------:R-:W-:Y:S01]  /*15260*/  HMMA.16816.F32.BF16 R24, R64.reuse, R54, R24 ;  /* 0x000000364018723c */ /* 0x040fe20000041818 */
[----:B------:R-:W2:Y:S05]  /*15270*/  LDSM.16.MT88.4 R52, [R144+0xe400] ;  /* 0x00e400009034783b */ /* 0x000eaa0000004200 */
[C---:B----4-:R-:W-:Y:S06]  /*15280*/  HMMA.16816.F32.BF16 R36, R64.reuse, R60, R36 ;  /* 0x0000003c4024723c */ /* 0x050fec0000041824 */
[C---:B------:R-:W-:Y:S01]  /*15290*/  HMMA.16816.F32.BF16 R32, R64.reuse, R62, R32 ;  /* 0x0000003e4020723c */ /* 0x040fe20000041820 */
[----:B------:R-:W3:Y:S05]  /*152a0*/  LDSM.16.MT88.4 R60, [R146+0xc800] ;  /* 0x00c80000923c783b */ /* 0x000eea0000004200 */
[----:B------:R-:W-:Y:S07]  /*152b0*/  HMMA.16816.F32.BF16 R8, R64, R70, R8 ;  /* 0x000000464008723c */ /* 0x000fee0000041808 */
[----:B------:R-:W-:-:S02]  /*152c0*/  F2FP.BF16.F32.PACK_AB R70, R140, R3 ;  /* 0x000000038c46723e */ /* 0x000fc400000010ff */
[----:B------:R-:W-:Y:S01]  /*152d0*/  F2FP.BF16.F32.PACK_AB R71, R119, R116 ;  /* 0x000000747747723e */ /* 0x000fe200000010ff */
[C---:B-1----:R-:W-:Y:S06]  /*152e0*/  HMMA.16816.F32.BF16 R44, R64.reuse, R56, R44 ;  /* 0x00000038402c723c */ /* 0x042fec000004182c */
[C---:B------:R-:W-:Y:S01]  /*152f0*/  HMMA.16816.F32.BF16 R40, R64.reuse, R58, R40 ;  /* 0x0000003a4028723c */ /* 0x040fe20000041828 */
[----:B------:R-:W1:Y:S05]  /*15300*/  LDSM.16.MT88.4 R56, [R146+0xa800] ;  /* 0x00a800009238783b */ /* 0x000e6a0000004200 */
[C---:B--2---:R-:W-:Y:S06]  /*15310*/  HMMA.16816.F32.BF16 R48, R64.reuse, R52, R48 ;  /* 0x000000344030723c */ /* 0x044fec0000041830 */
[----:B------:R-:W-:Y:S01]  /*15320*/  HMMA.16816.F32.BF16 R4, R64, R54, R4 ;  /* 0x000000364004723c */ /* 0x000fe20000041804 */
[----:B------:R-:W2:Y:S04]  /*15330*/  LDSM.16.MT88.4 R52, [R144+0xa800] ;  /* 0x00a800009034783b */ /* 0x000ea80000004200 */
[----:B------:R-:W4:Y:S01]  /*15340*/  LDSM.16.MT88.4 R64, [R144+0xc800] ;  /* 0x00c800009040783b */ /* 0x000f220000004200 */
        /* <DEDUP_REMOVED lines=11> */
[----:B------:R-:W4:Y:S05]  /*15400*/  LDSM.16.MT88.4 R64, [R144+0xac00] ;  /* 0x00ac00009040783b */ /* 0x000f2a0000004200 */
[----:B---3--:R-:W-:Y:S07]  /*15410*/  HMMA.16816.F32.BF16 R112, R100, R60, R12 ;  /* 0x0000003c6470723c */ /* 0x008fee000004180c */
[----:B------:R-:W-:-:S04]  /*15420*/  FADD.FTZ R13, R77, R78 ;  /* 0x0000004e4d0d7221 */ /* 0x000fc80000010000 */
[----:B------:R-:W-:Y:S01]  /*15430*/  FADD.FTZ R13, R76, R13 ;  /* 0x0000000d4c0d7221 */ /* 0x000fe20000010000 */
[C---:B-1----:R-:W-:Y:S03]  /*15440*/  HMMA.16816.F32.BF16 R44, R68.reuse, R56, R44 ;  /* 0x00000038442c723c */ /* 0x042fe6000004182c */
[----:B------:R-:W-:Y:S02]  /*15450*/  FADD.FTZ R84, R84, R13 ;  /* 0x0000000d54547221 */ /* 0x000fe40000010000 */
[----:B------:R-:W-:Y:S01]  /*15460*/  LDSM.16.MT88.4 R12, [R144+0xec00] ;  /* 0x00ec0000900c783b */ /* 0x000fe20000004200 */
[C---:B------:R-:W-:Y:S01]  /*15470*/  HMMA.16816.F32.BF16 R40, R68.reuse, R58, R40 ;  /* 0x0000003a4428723c */ /* 0x040fe20000041828 */
[----:B------:R-:W-:Y:S02]  /*15480*/  FADD.FTZ R87, R87, R84 ;  /* 0x0000005457577221 */ /* 0x000fe40000010000 */
[----:B------:R-:W1:Y:S02]  /*15490*/  LDSM.16.MT88.4 R56, [R146+0xcc00] ;  /* 0x00cc00009238783b */ /* 0x000e640000004200 */
[----:B------:R-:W-:Y:S01]  /*154a0*/  FADD.FTZ R86, R86, R87 ;  /* 0x0000005756567221 */ /* 0x000fe20000010000 */
[----:B--2---:R-:W-:Y:S03]  /*154b0*/  HMMA.16816.F32.BF16 R48, R68, R52, R48 ;  /* 0x000000344430723c */ /* 0x004fe60000041830 */
[----:B------:R-:W-:-:S03]  /*154c0*/  FADD.FTZ R85, R85, R86 ;  /* 0x0000005655557221 */ /* 0x000fc60000010000 */
[----:B------:R-:W-:Y:S01]  /*154d0*/  HMMA.16816.F32.BF16 R4, R68, R54, R4 ;  /* 0x000000364404723c */ /* 0x000fe20000041804 */
[----:B------:R-:W-:-:S04]  /*154e0*/  FADD.FTZ R92, R92, R85 ;  /* 0x000000555c5c7221 */ /* 0x000fc80000010000 */
        /* <DEDUP_REMOVED lines=14> */
[----:B------:R-:W-:Y:S01]  /*155d0*/  FADD.FTZ R107, R107, R106 ;  /* 0x0000006a6b6b7221 */ /* 0x000fe20000010000 */
[C---:B-1----:R-:W-:Y:S01]  /*155e0*/  HMMA.16816.F32.BF16 R80, R100.reuse, R56, R28 ;  /* 0x000000386450723c */ /* 0x042fe2000004181c */
[----:B------:R-:W-:Y:S02]  /*155f0*/  FADD.FTZ R166, R166, R111 ;  /* 0x0000006fa6a67221 */ /* 0x000fe40000010000 */
[----:B------:R-:W-:Y:S02]  /*15600*/  FADD.FTZ R2, R104, R107 ;  /* 0x0000006b68027221 */ /* 0x000fe40000010000 */
[----:B------:R-:W-:Y:S01]  /*15610*/  FADD.FTZ R173, R173, R166 ;  /* 0x000000a6adad7221 */ /* 0x000fe20000010000 */
[----:B------:R-:W-:Y:S01]  /*15620*/  HMMA.16816.F32.BF16 R108, R100, R96, R44 ;  /* 0x00000060646c723c */ /* 0x000fe2000004182c */
[----:B------:R-:W-:-:S02]  /*15630*/  FADD.FTZ R2, R105, R2 ;  /* 0x0000000269027221 */ /* 0x000fc40000010000 */
        /* <DEDUP_REMOVED lines=9> */
[----:B------:R-:W-:Y:S03]  /*156d0*/  HMMA.16816.F32.BF16 R96, R100, R98, R40 ;  /* 0x000000626460723c */ /* 0x000fe60000041828 */
[----:B------:R-:W-:-:S03]  /*156e0*/  FADD.FTZ R170, R170, R9 ;  /* 0x00000009aaaa7221 */ /* 0x000fc60000010000 */
[----:B------:R-:W-:Y:S01]  /*156f0*/  HMMA.16816.F32.BF16 R104, R100, R12, R48 ;  /* 0x0000000c6468723c */ /* 0x000fe20000041830 */
[----:B------:R-:W-:-:S04]  /*15700*/  FADD.FTZ R169, R169, R170 ;  /* 0x000000aaa9a97221 */ /* 0x000fc80000010000 */
[----:B------:R-:W-:Y:S01]  /*15710*/  FADD.FTZ R2, R138, R169 ;  /* 0x000000a98a027221 */ /* 0x000fe20000010000 */
[----:B------:R-:W-:Y:S03]  /*15720*/  HMMA.16816.F32.BF16 R100, R100, R14, R4 ;  /* 0x0000000e6464723c */ /* 0x000fe60000041804 */
[----:B------:R-:W-:-:S04]  /*15730*/  FADD.FTZ R2, R141, R2 ;  /* 0x000000028d027221 */ /* 0x000fc80000010000 */
        /* <DEDUP_REMOVED lines=13> */
[----:B------:R-:W-:-:S07]  /*15810*/  FADD.FTZ R164, R127, R124 ;  /* 0x0000007c7fa47221 */ /* 0x000fce0000010000 */
.L_x_3013:
        /* <DEDUP_REMOVED lines=16> */
.L_x_3023:
        /* <DEDUP_REMOVED lines=67> */
.L_x_3020:
        /* <DEDUP_REMOVED lines=15> */
[----:B------:R-:W-:Y:S01]  /*15e40*/  ISETP.GT.AND P0, PT, R161, R150, PT ;  /* 0x00000096a100720c */ /* 0x000fe20003f04270 */
        /* <DEDUP_REMOVED lines=230> */
.L_x_3022:
        /* <DEDUP_REMOVED lines=24> */
.L_x_3021:
        /* <DEDUP_REMOVED lines=133> */
[C---:B------:R-:W-:Y:S01]  /*17680*/  FMUL.FTZ R94, R3.reuse, R94 ;  /* 0x0000005e035e7220 */ /* 0x040fe20000410000 */
[----:B------:R-:W-:Y:S01]  /*17690*/  FMUL.FTZ R95, R3, R95 ;  /* 0x0000005f035f7220 */ /* 0x000fe20000410000 */
[--C-:B------:R-:W-:Y:S01]  /*176a0*/  FFMA.FTZ R139, R12, UR4, -R136.reuse ;  /* 0x000000040c8b7c23 */ /* 0x100fe20008010888 */
[--C-:B------:R-:W-:Y:S01]  /*176b0*/  FFMA.FTZ R140, R14, UR4, -R119.reuse ;  /* 0x000000040e8c7c23 */ /* 0x100fe20008010877 */
[----:B------:R-:W-:Y:S03]  /*176c0*/  FMUL.FTZ R12, R116, R108 ;  /* 0x0000006c740c7220 */ /* 0x000fe60000410000 */
[----:B------:R-:W2:Y:S01]  /*176d0*/  MUFU.EX2 R5, R5 ;  /* 0x0000000500057308 */ /* 0x000ea20000000800 */
[----:B---3--:R-:W-:Y:S01]  /*176e0*/  F2FP.BF16.F32.PACK_AB R113, R7, R166 ;  /* 0x000000a60771723e */ /* 0x008fe200000010ff */
[----:B------:R-:W-:Y:S01]  /*176f0*/  FMUL.FTZ R14, R3, R110 ;  /* 0x0000006e030e7220 */ /* 0x000fe20000410000 */
[--C-:B------:R-:W-:Y:S01]  /*17700*/  FFMA.FTZ R141, R18, UR4, -R119.reuse ;  /* 0x00000004128d7c23 */ /* 0x100fe20008010877 */
[--C-:B------:R-:W-:Y:S01]  /*17710*/  FFMA.FTZ R142, R19, UR4, -R119.reuse ;  /* 0x00000004138e7c23 */ /* 0x100fe20008010877 */
        /* <DEDUP_REMOVED lines=11> */
[----:B------:R-:W3:Y:S01]  /*177d0*/  MUFU.EX2 R6, R6 ;  /* 0x0000000600067308 */ /* 0x000ee20000000800 */
[----:B--2---:R-:W-:Y:S01]  /*177e0*/  F2FP.BF16.F32.PACK_AB R114, R5, R118 ;  /* 0x000000760572723e */ /* 0x004fe200000010ff */
[--C-:B------:R-:W-:Y:S01]  /*177f0*/  FFMA.FTZ R167, R44, UR4, -R136.reuse ;  /* 0x000000042ca77c23 */ /* 0x100fe20008010888 */
[--C-:B------:R-:W-:Y:S01]  /*17800*/  FFMA.FTZ R168, R45, UR4, -R136.reuse ;  /* 0x000000042da87c23 */ /* 0x100fe20008010888 */
[--C-:B------:R-:W-:Y:S01]  /*17810*/  FFMA.FTZ R169, R46, UR4, -R119.reuse ;  /* 0x000000042ea97c23 */ /* 0x100fe20008010877 */
[--C-:B------:R-:W-:Y:S01]  /*17820*/  FFMA.FTZ R170, R47, UR4, -R119.reuse ;  /* 0x000000042faa7c23 */ /* 0x100fe20008010877 */
[--C-:B------:R-:W-:Y:S01]  /*17830*/  FFMA.FTZ R171, R48, UR4, -R136.reuse ;  /* 0x0000000430ab7c23 */ /* 0x100fe20008010888 */
[----:B------:R-:W-:Y:S03]  /*17840*/  LDSM.16.MT88.4 R44, [R146+0xcc00] ;  /* 0x00cc0000922c783b */ /* 0x000fe60000004200 */
[----:B------:R-:W-:Y:S01]  /*17850*/  MUFU.EX2 R139, R139 ;  /* 0x0000008b008b7308 */ /* 0x000fe20000000800 */
[----:B------:R-:W-:Y:S01]  /*17860*/  FFMA.FTZ R172, R49, UR4, -R136 ;  /* 0x0000000431ac7c23 */ /* 0x000fe20008010888 */
[--C-:B------:R-:W-:Y:S01]  /*17870*/  FFMA.FTZ R173, R50, UR4, -R119.reuse ;  /* 0x0000000432ad7c23 */ /* 0x100fe20008010877 */
[----:B------:R-:W-:Y:S01]  /*17880*/  FFMA.FTZ R174, R51, UR4, -R119 ;  /* 0x0000000433ae7c23 */ /* 0x000fe20008010877 */
[----:B------:R-:W-:Y:S01]  /*17890*/  FFMA.FTZ R166, R3, R164, R166 ;  /* 0x000000a403a67223 */ /* 0x000fe200000100a6 */
[----:B------:R-:W-:Y:S01]  /*178a0*/  FFMA.FTZ R143, R116, R165, R143 ;  /* 0x000000a5748f7223 */ /* 0x000fe2000001008f */
[----:B------:R-:W-:Y:S01]  /*178b0*/  ISETP.GT.AND P0, PT, R161, R150, PT ;  /* 0x00000096a100720c */ /* 0x000fe20003f04270 */
[----:B------:R-:W-:Y:S03]  /*178c0*/  LDSM.16.MT88.4 R48, [R146+0xec00] ;  /* 0x00ec00009230783b */ /* 0x000fe60000004200 */
[----:B------:R-:W-:Y:S01]  /*178d0*/  MUFU.EX2 R140, R140 ;  /* 0x0000008c008c7308 */ /* 0x000fe20000000800 */
[----:B---3--:R-:W-:Y:S01]  /*178e0*/  F2FP.BF16.F32.PACK_AB R115, R6, R137 ;  /* 0x000000890673723e */ /* 0x008fe200000010ff */
[----:B------:R-:W-:Y:S01]  /*178f0*/  FADD.FTZ R166, R7, R166 ;  /* 0x000000a607a67221 */ /* 0x000fe20000010000 */
[--C-:B------:R-:W-:Y:S01]  /*17900*/  FFMA.FTZ R7, R60, UR4, -R136.reuse ;  /* 0x000000043c077c23 */ /* 0x100fe20008010888 */
[----:B------:R-:W-:Y:S01]  /*17910*/  FFMA.FTZ R60, R61, UR4, -R136 ;  /* 0x000000043d3c7c23 */ /* 0x000fe20008010888 */
[----:B------:R-:W-:Y:S01]  /*17920*/  FFMA.FTZ R61, R66, UR4, -R119 ;  /* 0x00000004423d7c23 */ /* 0x000fe20008010877 */
[----:B------:R-:W-:Y:S01]  /*17930*/  FADD.FTZ R137, R137, R166 ;  /* 0x000000a689897221 */ /* 0x000fe20000010000 */
[----:B------:R-:W-:Y:S01]  /*17940*/  FADD.FTZ R143, R138, R143 ;  /* 0x0000008f8a8f7221 */ /* 0x000fe20000010000 */
[C---:B------:R-:W-:Y:S02]  /*17950*/  HMMA.16816.F32.BF16 R8, R112.reuse, R120, R8 ;  /* 0x000000787008723c */ /* 0x040fe40000041808 */
[----:B------:R-:W-:Y:S03]  /*17960*/  MUFU.EX2 R141, R141 ;  /* 0x0000008d008d7308 */ /* 0x000fe60000000800 */
[----:B------:R-:W-:Y:S01]  /*17970*/  FADD.FTZ R137, R6, R137 ;  /* 0x0000008906897221 */ /* 0x000fe20000010000 */
[C---:B------:R-:W-:Y:S01]  /*17980*/  HMMA.16816.F32.BF16 R68, R112.reuse, R122, R68 ;  /* 0x0000007a7044723c */ /* 0x040fe20000041844 */
[----:B------:R-:W2:Y:S05]  /*17990*/  LDSM.16.MT88.4 R120, [R146+0xd000] ;  /* 0x00d000009278783b */ /* 0x000eaa0000004200 */
[----:B------:R-:W3:Y:S01]  /*179a0*/  MUFU.EX2 R142, R142 ;  /* 0x0000008e008e7308 */ /* 0x000ee20000000800 */
[----:B------:R-:W-:Y:S01]  /*179b0*/  FFMA.FTZ R6, R63, UR4, -R119 ;  /* 0x000000043f067c23 */ /* 0x000fe20008010877 */
[C---:B-1----:R-:W-:Y:S08]  /*179c0*/  HMMA.16816.F32.BF16 R72, R112.reuse, R124, R72 ;  /* 0x0000007c7048723c */ /* 0x042ff00000041848 */
[----:B------:R-:W-:Y:S01]  /*179d0*/  MUFU.EX2 R167, R167 ;  /* 0x000000a700a77308 */ /* 0x000fe20000000800 */
[C---:B------:R-:W-:Y:S01]  /*179e0*/  HMMA.16816.F32.BF16 R76, R112.reuse, R126, R76 ;  /* 0x0000007e704c723c */ /* 0x040fe2000004184c */
[----:B------:R-:W1:Y:S02]  /*179f0*/  LDSM.16.MT88.4 R124, [R144+0xd000] ;  /* 0x00d00000907c783b */ /* 0x000e640000004200 */
[----:B------:R-:W-:Y:S03]  /*17a00*/  FADD.FTZ R118, R118, R143 ;  /* 0x0000008f76767221 */ /* 0x000fe60000010000 */
[C---:B------:R-:W-:Y:S03]  /*17a10*/  HMMA.16816.F32.BF16 R80, R112.reuse, R128, R80 ;  /* 0x000000807050723c */ /* 0x040fe60000041850 */
[----:B------:R-:W-:Y:S02]  /*17a20*/  MUFU.EX2 R168, R168 ;  /* 0x000000a800a87308 */ /* 0x000fe40000000800 */
[----:B---3--:R-:W-:Y:S01]  /*17a30*/  F2FP.BF16.F32.PACK_AB R107, R142, R141 ;  /* 0x0000008d8e6b723e */ /* 0x008fe200000010ff */
[C---:B------:R-:W-:Y:S01]  /*17a40*/  HMMA.16816.F32.BF16 R84, R112.reuse, R130, R84 ;  /* 0x000000827054723c */ /* 0x040fe20000041854 */
[----:B------:R-:W-:Y:S06]  /*17a50*/  LDSM.16.MT88.4 R128, [R144+0x9400] ;  /* 0x009400009080783b */ /* 0x000fec0000004200 */
[----:B------:R-:W-:Y:S01]  /*17a60*/  MUFU.EX2 R169, R169 ;  /* 0x000000a900a97308 */ /* 0x000fe20000000800 */
[----:B------:R-:W-:Y:S01]  /*17a70*/  FADD.FTZ R118, R5, R118 ;  /* 0x0000007605767221 */ /* 0x000fe20000010000 */
[C---:B------:R-:W-:Y:S08]  /*17a80*/  HMMA.16816.F32.BF16 R88, R112.reuse, R132, R88 ;  /* 0x000000847058723c */ /* 0x040ff00000041858 */
[----:B------:R3:W4:Y:S01]  /*17a90*/  MUFU.EX2 R132, R13 ;  /* 0x0000000d00847308 */ /* 0x0007220000000800 */
[C---:B------:R-:W-:Y:S03]  /*17aa0*/  HMMA.16816.F32.BF16 R92, R112.reuse, R134, R92 ;  /* 0x00000086705c723c */ /* 0x040fe6000004185c */
[--C-:B------:R-:W-:Y:S01]  /*17ab0*/  FFMA.FTZ R133, R15, UR4, -R119.reuse ;  /* 0x000000040f857c23 */ /* 0x100fe20008010877 */
[----:B------:R-:W-:Y:S03]  /*17ac0*/  FMUL.FTZ R15, R3, R111 ;  /* 0x0000006f030f7220 */ /* 0x000fe60000410000 */
[--C-:B------:R-:W-:Y:S01]  /*17ad0*/  FFMA.FTZ R134, R16, UR4, -R136.reuse ;  /* 0x0000000410867c23 */ /* 0x100fe20008010888 */
[--C-:B------:R-:W-:Y:S01]  /*17ae0*/  FFMA.FTZ R135, R17, UR4, -R136.reuse ;  /* 0x0000000411877c23 */ /* 0x100fe20008010888 */
[----:B------:R-:W-:Y:S02]  /*17af0*/  MUFU.EX2 R170, R170 ;  /* 0x000000aa00aa7308 */ /* 0x000fe40000000800 */
[C---:B------:R-:W-:Y:S01]  /*17b00*/  FMUL.FTZ R16, R116.reuse, R104 ;  /* 0x0000006874107220 */ /* 0x040fe20000410000 */
[----:B------:R-:W-:Y:S01]  /*17b10*/  FMUL.FTZ R17, R116, R105 ;  /* 0x0000006974117220 */ /* 0x000fe20000410000 */
[--C-:B------:R-:W-:Y:S01]  /*17b20*/  FFMA.FTZ R3, R52, UR4, -R136.reuse ;  /* 0x0000000434037c23 */ /* 0x100fe20008010888 */
[--C-:B------:R-:W-:Y:S01]  /*17b30*/  FFMA.FTZ R52, R53, UR4, -R136.reuse ;  /* 0x0000000435347c23 */ /* 0x100fe20008010888 */
[--C-:B------:R-:W-:Y:S01]  /*17b40*/  FFMA.FTZ R53, R54, UR4, -R119.reuse ;  /* 0x0000000436357c23 */ /* 0x100fe20008010877 */
[----:B---3--:R-:W-:Y:S01]  /*17b50*/  FMUL.FTZ R13, R116, R109 ;  /* 0x0000006d740d7220 */ /* 0x008fe20000410000 */
[----:B----4-:R-:W-:Y:S01]  /*17b60*/  F2FP.BF16.F32.PACK_AB R104, R132, R139 ;  /* 0x0000008b8468723e */ /* 0x010fe200000010ff */
[----:B------:R-:W3:Y:S01]  /*17b70*/  LDSM.16.MT88.4 R108, [R146+0x9400] ;  /* 0x00940000926c783b */ /* 0x000ee20000004200 */
[----:B------:R-:W4:Y:S01]  /*17b80*/  MUFU.EX2 R133, R133 ;  /* 0x0000008500857308 */ /* 0x000f220000000800 */
[--C-:B------:R-:W-:Y:S01]  /*17b90*/  FFMA.FTZ R54, R55, UR4, -R119.reuse ;  /* 0x0000000437367c23 */ /* 0x100fe20008010877 */
[--C-:B------:R-:W-:Y:S01]  /*17ba0*/  FFMA.FTZ R55, R56, UR4, -R136.reuse ;  /* 0x0000000438377c23 */ /* 0x100fe20008010888 */
[--C-:B------:R-:W-:Y:S01]  /*17bb0*/  FFMA.FTZ R56, R57, UR4, -R136.reuse ;  /* 0x0000000439387c23 */ /* 0x100fe20008010888 */
[C---:B--2---:R-:W-:Y:S03]  /*17bc0*/  HMMA.16816.F32.BF16 R12, R112.reuse, R120, R12 ;  /* 0x00000078700c723c */ /* 0x044fe6000004180c */
[--C-:B------:R-:W-:Y:S03]  /*17bd0*/  FFMA.FTZ R57, R58, UR4, -R119.reuse ;  /* 0x000000043a397c23 */ /* 0x100fe60008010877 */
[----:B------:R-:W-:Y:S01]  /*17be0*/  MUFU.EX2 R134, R134 ;  /* 0x0000008600867308 */ /* 0x000fe20000000800 */
[--C-:B------:R-:W-:Y:S01]  /*17bf0*/  FFMA.FTZ R58, R59, UR4, -R119.reuse ;  /* 0x000000043b3a7c23 */ /* 0x100fe20008010877 */
[C---:B------:R-:W-:Y:S01]  /*17c00*/  HMMA.16816.F32.BF16 R96, R112.reuse, R122, R96 ;  /* 0x0000007a7060723c */ /* 0x040fe20000041860 */
[----:B------:R-:W2:Y:S02]  /*17c10*/  LDSM.16.MT88.4 R120, [R146+0xb400] ;  /* 0x00b400009278783b */ /* 0x000ea40000004200 */
[--C-:B------:R-:W-:Y:S03]  /*17c20*/  FFMA.FTZ R59, R64, UR4, -R136.reuse ;  /* 0x00000004403b7c23 */ /* 0x100fe60008010888 */
[C---:B-1----:R-:W-:Y:S02]  /*17c30*/  HMMA.16816.F32.BF16 R16, R112.reuse, R124, R16 ;  /* 0x0000007c7010723c */ /* 0x042fe40000041810 */
[----:B------:R-:W1:Y:S03]  /*17c40*/  MUFU.EX2 R135, R135 ;  /* 0x0000008700877308 */ /* 0x000e660000000800 */
[----:B----4-:R-:W-:Y:S01]  /*17c50*/  F2FP.BF16.F32.PACK_AB R105, R133, R140 ;  /* 0x0000008c8569723e */ /* 0x010fe200000010ff */
[----:B------:R-:W-:Y:S01]  /*17c60*/  HMMA.16816.F32.BF16 R100, R112, R126, R100 ;  /* 0x0000007e7064723c */ /* 0x000fe20000041864 */
[----:B------:R-:W4:Y:S05]  /*17c70*/  LDSM.16.MT88.4 R112, [R144+0xb400] ;  /* 0x00b400009070783b */ /* 0x000f2a0000004200 */
[----:B------:R-:W-:Y:S01]  /*17c80*/  MUFU.EX2 R171, R171 ;  /* 0x000000ab00ab7308 */ /* 0x000fe20000000800 */
[--C-:B------:R-:W-:Y:S01]  /*17c90*/  FFMA.FTZ R124, R20, UR4, -R136.reuse ;  /* 0x00000004147c7c23 */ /* 0x100fe20008010888 */
[--C-:B------:R-:W-:Y:S03]  /*17ca0*/  FFMA.FTZ R125, R21, UR4, -R136.reuse ;  /* 0x00000004157d7c23 */ /* 0x100fe60008010888 */
[--C-:B------:R-:W-:Y:S01]  /*17cb0*/  FFMA.FTZ R126, R22, UR4, -R119.reuse ;  /* 0x00000004167e7c23 */ /* 0x100fe20008010877 */
[----:B------:R-:W-:Y:S04]  /*17cc0*/  FFMA.FTZ R127, R24, UR4, -R136 ;  /* 0x00000004187f7c23 */ /* 0x000fe80008010888 */
[----:B------:R-:W-:Y:S01]  /*17cd0*/  MUFU.EX2 R124, R124 ;  /* 0x0000007c007c7308 */ /* 0x000fe20000000800 */
[----:B-1----:R-:W-:Y:S01]  /*17ce0*/  F2FP.BF16.F32.PACK_AB R106, R135, R134 ;  /* 0x00000086876a723e */ /* 0x002fe200000010ff */
[----:B------:R-:W-:Y:S01]  /*17cf0*/  FFMA.FTZ R5, R62, UR4, -R119 ;  /* 0x000000043e057c23 */ /* 0x000fe20008010877 */
[----:B------:R-:W-:Y:S01]  /*17d00*/  FADD.FTZ R139, R139, R118 ;  /* 0x000000768b8b7221 */ /* 0x000fe20000010000 */
[----:B------:R-:W-:Y:S01]  /*17d10*/  FADD.FTZ R140, R140, R137 ;  /* 0x000000898c8c7221 */ /* 0x000fe20000010000 */
[----:B------:R-:W-:Y:S02]  /*17d20*/  MOV R117, R2 ;  /* 0x0000000200757202 */ /* 0x000fe40000000f00 */
[----:B------:R-:W-:Y:S01]  /*17d30*/  FADD.FTZ R139, R132, R139 ;  /* 0x0000008b848b7221 */ /* 0x000fe20000010000 */
[C---:B---3--:R-:W-:Y:S02]  /*17d40*/  HMMA.16816.F32.BF16 R8, R104.reuse, R108, R8 ;  /* 0x0000006c6808723c */ /* 0x048fe40000041808 */
[----:B------:R-:W1:Y:S03]  /*17d50*/  MUFU.EX2 R125, R125 ;  /* 0x0000007d007d7308 */ /* 0x000e660000000800 */
[----:B------:R-:W-:Y:S01]  /*17d60*/  FADD.FTZ R134, R134, R139 ;  /* 0x0000008b86867221 */ /* 0x000fe20000010000 */
[C---:B------:R-:W-:Y:S01]  /*17d70*/  HMMA.16816.F32.BF16 R68, R104.reuse, R110, R68 ;  /* 0x0000006e6844723c */ /* 0x040fe20000041844 */
[----:B------:R-:W3:Y:S05]  /*17d80*/  LDSM.16.MT88.4 R108, [R146+0xd400] ;  /* 0x00d40000926c783b */ /* 0x000eea0000004200 */
[----:B------:R-:W-:Y:S01]  /*17d90*/  MUFU.EX2 R126, R126 ;  /* 0x0000007e007e7308 */ /* 0x000fe20000000800 */
[----:B------:R-:W-:Y:S01]  /*17da0*/  FADD.FTZ R135, R135, R134 ;  /* 0x0000008687877221 */ /* 0x000fe20000010000 */
[C---:B------:R-:W-:Y:S08]  /*17db0*/  HMMA.16816.F32.BF16 R72, R104.reuse, R128, R72 ;  /* 0x000000806848723c */ /* 0x040ff00000041848 */
[----:B------:R-:W-:Y:S01]  /*17dc0*/  MUFU.EX2 R127, R127 ;  /* 0x0000007f007f7308 */ /* 0x000fe20000000800 */
[C---:B------:R-:W-:Y:S03]  /*17dd0*/  HMMA.16816.F32.BF16 R76, R104.reuse, R130, R76 ;  /* 0x00000082684c723c */ /* 0x040fe6000004184c */
[--C-:B------:R-:W-:Y:S03]  /*17de0*/  FFMA.FTZ R129, R23, UR4, -R119.reuse ;  /* 0x0000000417817c23 */ /* 0x100fe60008010877 */
[C---:B--2---:R-:W-:Y:S01]  /*17df0*/  HMMA.16816.F32.BF16 R80, R104.reuse, R120, R80 ;  /* 0x000000786850723c */ /* 0x044fe20000041850 */
[----:B------:R-:W2:Y:S02]  /*17e00*/  LDSM.16.MT88.4 R20, [R144+0xd400] ;  /* 0x00d400009014783b */ /* 0x000ea40000004200 */
[----:B------:R-:W-:Y:S02]  /*17e10*/  MUFU.EX2 R172, R172 ;  /* 0x000000ac00ac7308 */ /* 0x000fe40000000800 */
[----:B------:R-:W-:Y:S01]  /*17e20*/  FFMA.FTZ R128, R25, UR4, -R136 ;  /* 0x0000000419807c23 */ /* 0x000fe20008010888 */
[C---:B------:R-:W-:Y:S03]  /*17e30*/  HMMA.16816.F32.BF16 R84, R104.reuse, R122, R84 ;  /* 0x0000007a6854723c */ /* 0x040fe60000041854 */
[----:B------:R-:W5:Y:S04]  /*17e40*/  LDSM.16.MT88.4 R120, [R146+0x9800] ;  /* 0x009800009278783b */ /* 0x000f680000004200 */
[----:B------:R-:W1:Y:S01]  /*17e50*/  MUFU.EX2 R129, R129 ;  /* 0x0000008100817308 */ /* 0x000e620000000800 */
[--C-:B------:R-:W-:Y:S01]  /*17e60*/  FFMA.FTZ R131, R26, UR4, -R119.reuse ;  /* 0x000000041a837c23 */ /* 0x100fe20008010877 */
[C---:B----4-:R-:W-:Y:S03]  /*17e70*/  HMMA.16816.F32.BF16 R88, R104.reuse, R112, R88 ;  /* 0x000000706858723c */ /* 0x050fe60000041858 */
[----:B------:R-:W-:Y:S03]  /*17e80*/  FFMA.FTZ R130, R27, UR4, -R119 ;  /* 0x000000041b827c23 */ /* 0x000fe60008010877 */
[C---:B------:R-:W-:Y:S01]  /*17e90*/  HMMA.16816.F32.BF16 R92, R104.reuse, R114, R92 ;  /* 0x00000072685c723c */ /* 0x040fe2000004185c */
[----:B------:R-:W4:Y:S01]  /*17ea0*/  LDSM.16.MT88.4 R112, [R144+0x9800] ;  /* 0x009800009070783b */ /* 0x000f220000004200 */
[----:B------:R-:W1:Y:S03]  /*17eb0*/  MUFU.EX2 R128, R128 ;  /* 0x0000008000807308 */ /* 0x000e660000000800 */
[----:B------:R-:W-:Y:S01]  /*17ec0*/  FADD.FTZ R140, R133, R140 ;  /* 0x0000008c858c7221 */ /* 0x000fe20000010000 */
[C---:B---3--:R-:W-:Y:S03]  /*17ed0*/  HMMA.16816.F32.BF16 R12, R104.reuse, R108, R12 ;  /* 0x0000006c680c723c */ /* 0x048fe6000004180c */
[----:B------:R-:W3:Y:S03]  /*17ee0*/  LDSM.16.MT88.4 R24, [R146+0xb800] ;  /* 0x00b800009218783b */ /* 0x000ee60000004200 */
[----:B------:R-:W-:Y:S01]  /*17ef0*/  MUFU.EX2 R131, R131 ;  /* 0x0000008300837308 */ /* 0x000fe20000000800 */
[----:B------:R-:W-:Y:S01]  /*17f00*/  FADD.FTZ R141, R141, R140 ;  /* 0x0000008c8d8d7221 */ /* 0x000fe20000010000 */
[C---:B------:R-:W-:Y:S03]  /*17f10*/  HMMA.16816.F32.BF16 R96, R104.reuse, R110, R96 ;  /* 0x0000006e6860723c */ /* 0x040fe60000041860 */
[----:B------:R-:W-:Y:S05]  /*17f20*/  LDSM.16.MT88.4 R108, [R146+0xd800] ;  /* 0x00d80000926c783b */ /* 0x000fea0000004200 */
[----:B------:R-:W5:Y:S03]  /*17f30*/  MUFU.EX2 R130, R130 ;  /* 0x0000008200827308 */ /* 0x000f660000000800 */
[----:B------:R-:W-:Y:S01]  /*17f40*/  FADD.FTZ R141, R142, R141 ;  /* 0x0000008d8e8d7221 */ /* 0x000fe20000010000 */
[C---:B--2---:R-:W-:Y:S06]  /*17f50*/  HMMA.16816.F32.BF16 R16, R104.reuse, R20, R16 ;  /* 0x000000146810723c */ /* 0x044fec0000041810 */
[----:B------:R-:W-:Y:S01]  /*17f60*/  MUFU.EX2 R173, R173 ;  /* 0x000000ad00ad7308 */ /* 0x000fe20000000800 */
[----:B------:R-:W-:Y:S01]  /*17f70*/  HMMA.16816.F32.BF16 R100, R104, R22, R100 ;  /* 0x000000166864723c */ /* 0x000fe20000041864 */
[----:B------:R-:W2:Y:S03]  /*17f80*/  LDSM.16.MT88.4 R104, [R144+0xb800] ;  /* 0x00b800009068783b */ /* 0x000ea60000004200 */
[----:B-1----:R-:W-:Y:S05]  /*17f90*/  F2FP.BF16.F32.PACK_AB R20, R125, R124 ;  /* 0x0000007c7d14723e */ /* 0x002fea00000010ff */
[----:B------:R-:W-:Y:S02]  /*17fa0*/  MUFU.EX2 R174, R174 ;  /* 0x000000ae00ae7308 */ /* 0x000fe40000000800 */
[----:B------:R-:W-:Y:S01]  /*17fb0*/  F2FP.BF16.F32.PACK_AB R21, R129, R126 ;  /* 0x0000007e8115723e */ /* 0x000fe200000010ff */
[----:B------:R-:W-:Y:S01]  /*17fc0*/  FADD.FTZ R124, R124, R135 ;  /* 0x000000877c7c7221 */ /* 0x000fe20000010000 */
[----:B------:R-:W-:Y:S03]  /*17fd0*/  F2FP.BF16.F32.PACK_AB R22, R128, R127 ;  /* 0x0000007f8016723e */ /* 0x000fe600000010ff */
[----:B------:R-:W-:Y:S01]  /*17fe0*/  FADD.FTZ R124, R125, R124 ;  /* 0x0000007c7d7c7221 */ /* 0x000fe20000010000 */
[----:B-----5:R-:W-:Y:S02]  /*17ff0*/  F2FP.BF16.F32.PACK_AB R23, R130, R131 ;  /* 0x000000838217723e */ /* 0x020fe400000010ff */
[----:B------:R-:W-:Y:S01]  /*18000*/  MUFU.EX2 R3, R3 ;  /* 0x0000000300037308 */ /* 0x000fe20000000800 */
[----:B------:R-:W-:Y:S01]  /*18010*/  FADD.FTZ R126, R126, R141 ;  /* 0x0000008d7e7e7221 */ /* 0x000fe20000010000 */
[----:B------:R-:W-:Y:S03]  /*18020*/  FADD.FTZ R127, R127, R124 ;  /* 0x0000007c7f7f7221 */ /* 0x000fe60000010000 */
[----:B------:R-:W-:Y:S01]  /*18030*/  FADD.FTZ R126, R129, R126 ;  /* 0x0000007e817e7221 */ /* 0x000fe20000010000 */
[C---:B------:R-:W-:Y:S04]  /*18040*/  HMMA.16816.F32.BF16 R8, R20.reuse, R120, R8 ;  /* 0x000000781408723c */ /* 0x040fe80000041808 */
[----:B------:R-:W-:Y:S01]  /*18050*/  MUFU.EX2 R52, R52 ;  /* 0x0000003400347308 */ /* 0x000fe20000000800 */
[----:B------:R-:W-:Y:S01]  /*18060*/  FADD.FTZ R128, R128, R127 ;  /* 0x0000007f80807221 */ /* 0x000fe20000010000 */
[C---:B------:R-:W-:Y:S08]  /*18070*/  HMMA.16816.F32.BF16 R68, R20.reuse, R122, R68 ;  /* 0x0000007a1444723c */ /* 0x040ff00000041844 */
[----:B------:R-:W-:Y:S03]  /*18080*/  MUFU.EX2 R53, R53 ;  /* 0x0000003500357308 */ /* 0x000fe60000000800 */
[--C-:B------:R-:W-:Y:S01]  /*18090*/  FFMA.FTZ R121, R28, UR4, -R136.reuse ;  /* 0x000000041c797c23 */ /* 0x100fe20008010888 */
[C---:B----4-:R-:W-:Y:S03]  /*180a0*/  HMMA.16816.F32.BF16 R72, R20.reuse, R112, R72 ;  /* 0x000000701448723c */ /* 0x050fe60000041848 */
[--C-:B------:R-:W-:Y:S03]  /*180b0*/  FFMA.FTZ R120, R33, UR4, -R136.reuse ;  /* 0x0000000421787c23 */ /* 0x100fe60008010888 */
[C---:B------:R-:W-:Y:S01]  /*180c0*/  HMMA.16816.F32.BF16 R76, R20.reuse, R114, R76 ;  /* 0x00000072144c723c */ /* 0x040fe2000004184c */
[----:B------:R-:W-:Y:S04]  /*180d0*/  MUFU.EX2 R121, R121 ;  /* 0x0000007900797308 */ /* 0x000fe80000000800 */
[--C-:B------:R-:W-:Y:S01]  /*180e0*/  FFMA.FTZ R112, R29, UR4, -R136.reuse ;  /* 0x000000041d707c23 */ /* 0x100fe20008010888 */
[C---:B---3--:R-:W-:Y:S05]  /*180f0*/  HMMA.16816.F32.BF16 R80, R20.reuse, R24, R80 ;  /* 0x000000181450723c */ /* 0x048fea0000041850 */
[----:B------:R-:W-:Y:S01]  /*18100*/  MUFU.EX2 R120, R120 ;  /* 0x0000007800787308 */ /* 0x000fe20000000800 */
[--C-:B------:R-:W-:Y:S01]  /*18110*/  FFMA.FTZ R114, R30, UR4, -R119.reuse ;  /* 0x000000041e727c23 */ /* 0x100fe20008010877 */
[C---:B------:R-:W-:Y:S01]  /*18120*/  HMMA.16816.F32.BF16 R84, R20.reuse, R26, R84 ;  /* 0x0000001a1454723c */ /* 0x040fe20000041854 */
[----:B------:R-:W-:Y:S03]  /*18130*/  LDSM.16.MT88.4 R24, [R146+0x9c00] ;  /* 0x009c00009218783b */ /* 0x000fe60000004200 */
[--C-:B------:R-:W-:Y:S02]  /*18140*/  FFMA.FTZ R113, R31, UR4, -R119.reuse ;  /* 0x000000041f717c23 */ /* 0x100fe40008010877 */
[C---:B--2---:R-:W-:Y:S02]  /*18150*/  HMMA.16816.F32.BF16 R88, R20.reuse, R104, R88 ;  /* 0x000000681458723c */ /* 0x044fe40000041858 */
[----:B------:R-:W1:Y:S01]  /*18160*/  MUFU.EX2 R112, R112 ;  /* 0x0000007000707308 */ /* 0x000e620000000800 */
[----:B------:R-:W2:Y:S02]  /*18170*/  LDSM.16.MT88.4 R28, [R144+0xd800] ;  /* 0x00d80000901c783b */ /* 0x000ea40000004200 */
[--C-:B------:R-:W-:Y:S01]  /*18180*/  FFMA.FTZ R115, R32, UR4, -R136.reuse ;  /* 0x0000000420737c23 */ /* 0x100fe20008010888 */
[C---:B------:R-:W-:Y:S06]  /*18190*/  HMMA.16816.F32.BF16 R92, R20.reuse, R106, R92 ;  /* 0x0000006a145c723c */ /* 0x040fec000004185c */
[----:B------:R-:W-:Y:S01]  /*181a0*/  MUFU.EX2 R113, R113 ;  /* 0x0000007100717308 */ /* 0x000fe20000000800 */
[----:B------:R-:W3:Y:S01]  /*181b0*/  LDSM.16.MT88.4 R104, [R144+0x9c00] ;  /* 0x009c00009068783b */ /* 0x000ee20000004200 */
[C---:B------:R-:W-:Y:S03]  /*181c0*/  HMMA.16816.F32.BF16 R12, R20.reuse, R108, R12 ;  /* 0x0000006c140c723c */ /* 0x040fe6000004180c */
[--C-:B------:R-:W-:Y:S03]  /*181d0*/  FFMA.FTZ R123, R34, UR4, -R119.reuse ;  /* 0x00000004227b7c23 */ /* 0x100fe60008010877 */
[C---:B------:R-:W-:Y:S02]  /*181e0*/  HMMA.16816.F32.BF16 R96, R20.reuse, R110, R96 ;  /* 0x0000006e1460723c */ /* 0x040fe40000041860 */
[----:B------:R-:W4:Y:S03]  /*181f0*/  MUFU.EX2 R114, R114 ;  /* 0x0000007200727308 */ /* 0x000f260000000800 */
[--C-:B------:R-:W-:Y:S01]  /*18200*/  FFMA.FTZ R122, R35, UR4, -R119.reuse ;  /* 0x00000004237a7c23 */ /* 0x100fe20008010877 */
[--C-:B------:R-:W-:Y:S01]  /*18210*/  FFMA.FTZ R109, R36, UR4, -R136.reuse ;  /* 0x00000004246d7c23 */ /* 0x100fe20008010888 */
[----:B------:R-:W5:Y:S01]  /*18220*/  LDSM.16.MT88.4 R32, [R146+0xbc00] ;  /* 0x00bc00009220783b */ /* 0x000f620000004200 */
[----:B------:R-:W-:Y:S04]  /*18230*/  FFMA.FTZ R110, R41, UR4, -R136 ;  /* 0x00000004296e7c23 */ /* 0x000fe80008010888 */
[----:B------:R1:W-:Y:S01]  /*18240*/  MUFU.EX2 R108, R122 ;  /* 0x0000007a006c7308 */ /* 0x0003e20000000800 */
[----:B------:R-:W-:Y:S01]  /*18250*/  FFMA.FTZ R111, R42, UR4, -R119 ;  /* 0x000000042a6f7c23 */ /* 0x000fe20008010877 */
[----:B------:R-:W-:Y:S04]  /*18260*/  FADD.FTZ R131, R131, R126 ;  /* 0x0000007e83837221 */ /* 0x000fe80000010000 */
[----:B------:R-:W-:Y:S04]  /*18270*/  FADD.FTZ R131, R130, R131 ;  /* 0x0000008382837221 */ /* 0x000fe80000010000 */
[----:B------:R-:W3:Y:S01]  /*18280*/  MUFU.EX2 R115, R115 ;  /* 0x0000007300737308 */ /* 0x000ee20000000800 */
[C---:B--2---:R-:W-:Y:S09]  /*18290*/  HMMA.16816.F32.BF16 R16, R20.reuse, R28, R16 ;  /* 0x0000001c1410723c */ /* 0x044ff20000041810 */
[----:B------:R-:W2:Y:S02]  /*182a0*/  MUFU.EX2 R123, R123 ;  /* 0x0000007b007b7308 */ /* 0x000ea40000000800 */
[----:B-1----:R-:W-:Y:S01]  /*182b0*/  FFMA.FTZ R122, R43, UR4, -R119 ;  /* 0x000000042b7a7c23 */ /* 0x002fe20008010877 */
[----:B------:R-:W-:Y:S01]  /*182c0*/  HMMA.16816.F32.BF16 R100, R20, R30, R100 ;  /* 0x0000001e1464723c */ /* 0x000fe20000041864 */
[----:B------:R-:W1:Y:S06]  /*182d0*/  LDSM.16.MT88.4 R28, [R144+0xbc00] ;  /* 0x00bc0000901c783b */ /* 0x000e6c0000004200 */
[----:B------:R-:W-:Y:S01]  /*182e0*/  MUFU.EX2 R109, R109 ;  /* 0x0000006d006d7308 */ /* 0x000fe20000000800 */
[C---:B------:R-:W-:Y:S03]  /*182f0*/  F2FP.BF16.F32.PACK_AB R20, R112.reuse, R121 ;  /* 0x000000797014723e */ /* 0x040fe600000010ff */
[----:B------:R-:W-:Y:S01]  /*18300*/  FADD.FTZ R121, R121, R128 ;  /* 0x0000008079797221 */ /* 0x000fe20000010000 */
[----:B----4-:R-:W-:Y:S03]  /*18310*/  F2FP.BF16.F32.PACK_AB R21, R113, R114 ;  /* 0x000000727115723e */ /* 0x010fe600000010ff */
[----:B------:R-:W-:Y:S01]  /*18320*/  FADD.FTZ R112, R112, R121 ;  /* 0x0000007970707221 */ /* 0x000fe20000010000 */
[----:B---3--:R-:W-:Y:S01]  /*18330*/  F2FP.BF16.F32.PACK_AB R22, R120, R115 ;  /* 0x000000737816723e */ /* 0x008fe200000010ff */
[----:B------:R-:W-:Y:S01]  /*18340*/  MUFU.EX2 R110, R110 ;  /* 0x0000006e006e7308 */ /* 0x000fe20000000800 */
[----:B--2---:R-:W-:Y:S01]  /*18350*/  F2FP.BF16.F32.PACK_AB R23, R108, R123 ;  /* 0x0000007b6c17723e */ /* 0x004fe200000010ff */
[----:B------:R-:W-:Y:S01]  /*18360*/  FADD.FTZ R115, R115, R112 ;  /* 0x0000007073737221 */ /* 0x000fe20000010000 */
[----:B------:R-:W-:Y:S03]  /*18370*/  FADD.FTZ R114, R114, R131 ;  /* 0x0000008372727221 */ /* 0x000fe60000010000 */
[----:B------:R-:W-:Y:S01]  /*18380*/  FADD.FTZ R120, R120, R115 ;  /* 0x0000007378787221 */ /* 0x000fe20000010000 */
[----:B------:R-:W-:Y:S01]  /*18390*/  FADD.FTZ R114, R113, R114 ;  /* 0x0000007271727221 */ /* 0x000fe20000010000 */
[C---:B------:R-:W-:Y:S02]  /*183a0*/  HMMA.16816.F32.BF16 R8, R20.reuse, R24, R8 ;  /* 0x000000181408723c */ /* 0x040fe40000041808 */
[----:B------:R-:W-:Y:S01]  /*183b0*/  MUFU.EX2 R111, R111 ;  /* 0x0000006f006f7308 */ /* 0x000fe20000000800 */
[----:B------:R-:W-:Y:S03]  /*183c0*/  FADD.FTZ R123, R123, R114 ;  /* 0x000000727b7b7221 */ /* 0x000fe60000010000 */
[C---:B------:R-:W-:Y:S01]  /*183d0*/  HMMA.16816.F32.BF16 R68, R20.reuse, R26, R68 ;  /* 0x0000001a1444723c */ /* 0x040fe20000041844 */
[----:B------:R-:W2:Y:S05]  /*183e0*/  LDSM.16.MT88.4 R24, [R146+0xdc00] ;  /* 0x00dc00009218783b */ /* 0x000eaa0000004200 */
[----:B------:R-:W-:Y:S01]  /*183f0*/  MUFU.EX2 R122, R122 ;  /* 0x0000007a007a7308 */ /* 0x000fe20000000800 */
[----:B------:R-:W-:Y:S01]  /*18400*/  FADD.FTZ R123, R108, R123 ;  /* 0x0000007b6c7b7221 */ /* 0x000fe20000010000 */
[C---:B------:R-:W-:Y:S08]  /*18410*/  HMMA.16816.F32.BF16 R72, R20.reuse, R104, R72 ;  /* 0x000000681448723c */ /* 0x040ff00000041848 */
[----:B------:R-:W-:Y:S01]  /*18420*/  MUFU.EX2 R54, R54 ;  /* 0x0000003600367308 */ /* 0x000fe20000000800 */
[C---:B------:R-:W-:Y:S03]  /*18430*/  HMMA.16816.F32.BF16 R76, R20.reuse, R106, R76 ;  /* 0x0000006a144c723c */ /* 0x040fe6000004184c */
[--C-:B------:R-:W-:Y:S03]  /*18440*/  FFMA.FTZ R104, R37, UR4, -R136.reuse ;  /* 0x0000000425687c23 */ /* 0x100fe60008010888 */
[C---:B-----5:R-:W-:Y:S03]  /*18450*/  HMMA.16816.F32.BF16 R80, R20.reuse, R32, R80 ;  /* 0x000000201450723c */ /* 0x060fe60000041850 */
[----:B------:R-:W-:Y:S02]  /*18460*/  MUFU.EX2 R55, R55 ;  /* 0x0000003700377308 */ /* 0x000fe40000000800 */
[--C-:B------:R-:W-:Y:S01]  /*18470*/  FFMA.FTZ R106, R38, UR4, -R119.reuse ;  /* 0x00000004266a7c23 */ /* 0x100fe20008010877 */
[C---:B------:R-:W-:Y:S01]  /*18480*/  HMMA.16816.F32.BF16 R84, R20.reuse, R34, R84 ;  /* 0x000000221454723c */ /* 0x040fe20000041854 */
[----:B------:R-:W-:Y:S06]  /*18490*/  LDSM.16.MT88.4 R32, [R146+0xa000] ;  /* 0x00a000009220783b */ /* 0x000fec0000004200 */
[----:B------:R-:W3:Y:S01]  /*184a0*/  MUFU.EX2 R104, R104 ;  /* 0x0000006800687308 */ /* 0x000ee20000000800 */
[--C-:B------:R-:W-:Y:S01]  /*184b0*/  FFMA.FTZ R105, R39, UR4, -R119.reuse ;  /* 0x0000000427697c23 */ /* 0x100fe20008010877 */
[C---:B-1----:R-:W-:Y:S01]  /*184c0*/  HMMA.16816.F32.BF16 R88, R20.reuse, R28, R88 ;  /* 0x0000001c1458723c */ /* 0x042fe20000041858 */
[----:B------:R-:W1:Y:S02]  /*184d0*/  LDSM.16.MT88.4 R36, [R144+0xdc00] ;  /* 0x00dc00009024783b */ /* 0x000e640000004200 */
[--C-:B------:R-:W-:Y:S03]  /*184e0*/  FFMA.FTZ R107, R40, UR4, -R136.reuse ;  /* 0x00000004286b7c23 */ /* 0x100fe60008010888 */
[C---:B------:R-:W-:Y:S02]  /*184f0*/  HMMA.16816.F32.BF16 R92, R20.reuse, R30, R92 ;  /* 0x0000001e145c723c */ /* 0x040fe4000004185c */
[----:B------:R-:W-:Y:S01]  /*18500*/  MUFU.EX2 R106, R106 ;  /* 0x0000006a006a7308 */ /* 0x000fe20000000800 */
[----:B------:R-:W4:Y:S03]  /*18510*/  LDSM.16.MT88.4 R28, [R144+0xa000] ;  /* 0x00a00000901c783b */ /* 0x000f260000004200 */
[C---:B--2---:R-:W-:Y:S06]  /*18520*/  HMMA.16816.F32.BF16 R12, R20.reuse, R24, R12 ;  /* 0x00000018140c723c */ /* 0x044fec000004180c */
[----:B------:R-:W2:Y:S01]  /*18530*/  MUFU.EX2 R105, R105 ;  /* 0x0000006900697308 */ /* 0x000ea20000000800 */
[----:B------:R-:W-:Y:S01]  /*18540*/  FFMA.FTZ R136, R65, UR4, -R136 ;  /* 0x0000000441887c23 */ /* 0x000fe20008010888 */
[C---:B------:R-:W-:Y:S01]  /*18550*/  HMMA.16816.F32.BF16 R96, R20.reuse, R26, R96 ;  /* 0x0000001a1460723c */ /* 0x040fe20000041860 */
[----:B------:R-:W5:Y:S07]  /*18560*/  LDSM.16.MT88.4 R24, [R146+0xc000] ;  /* 0x00c000009218783b */ /* 0x000f6e0000004200 */
[----:B------:R-:W2:Y:S03]  /*18570*/  MUFU.EX2 R107, R107 ;  /* 0x0000006b006b7308 */ /* 0x000ea60000000800 */
[----:B------:R-:W-:Y:S01]  /*18580*/  FFMA.FTZ R119, R67, UR4, -R119 ;  /* 0x0000000443777c23 */ /* 0x000fe20008010877 */
[----:B------:R-:W-:Y:S06]  /*18590*/  LDSM.16.MT88.4 R40, [R146+0xac00] ;  /* 0x00ac00009228783b */ /* 0x000fec0000004200 */
[----:B------:R-:W5:Y:S10]  /*185a0*/  MUFU.EX2 R56, R56 ;  /* 0x0000003800387308 */ /* 0x000f740000000800 */
[----:B------:R-:W-:Y:S01]  /*185b0*/  MUFU.EX2 R57, R57 ;  /* 0x0000003900397308 */ /* 0x000fe20000000800 */
[C---:B-1----:R-:W-:Y:S09]  /*185c0*/  HMMA.16816.F32.BF16 R16, R20.reuse, R36, R16 ;  /* 0x000000241410723c */ /* 0x042ff20000041810 */
[----:B------:R-:W1:Y:S01]  /*185d0*/  MUFU.EX2 R58, R58 ;  /* 0x0000003a003a7308 */ /* 0x000e620000000800 */
[----:B------:R-:W-:Y:S01]  /*185e0*/  HMMA.16816.F32.BF16 R100, R20, R38, R100 ;  /* 0x000000261464723c */ /* 0x000fe20000041864 */
[----:B------:R-:W1:Y:S08]  /*185f0*/  LDSM.16.MT88.4 R36, [R144+0xc000] ;  /* 0x00c000009024783b */ /* 0x000e700000004200 */
[----:B------:R-:W-:Y:S02]  /*18600*/  MUFU.EX2 R7, R7 ;  /* 0x0000000700077308 */ /* 0x000fe40000000800 */
[----:B---3--:R-:W-:Y:S01]  /*18610*/  F2FP.BF16.F32.PACK_AB R20, R104, R109 ;  /* 0x0000006d6814723e */ /* 0x008fe200000010ff */
[----:B------:R-:W-:Y:S01]  /*18620*/  FADD.FTZ R109, R109, R120 ;  /* 0x000000786d6d7221 */ /* 0x000fe20000010000 */
[C---:B--2---:R-:W-:Y:S01]  /*18630*/  F2FP.BF16.F32.PACK_AB R21, R105.reuse, R106 ;  /* 0x0000006a6915723e */ /* 0x044fe200000010ff */
[----:B------:R-:W-:Y:S01]  /*18640*/  FADD.FTZ R106, R106, R123 ;  /* 0x0000007b6a6a7221 */ /* 0x000fe20000010000 */
[----:B------:R-:W-:Y:S04]  /*18650*/  F2FP.BF16.F32.PACK_AB R22, R110, R107 ;  /* 0x0000006b6e16723e */ /* 0x000fe800000010ff */
[----:B------:R-:W2:Y:S01]  /*18660*/  MUFU.EX2 R60, R60 ;  /* 0x0000003c003c7308 */ /* 0x000ea20000000800 */
[----:B------:R-:W-:Y:S01]  /*18670*/  F2FP.BF16.F32.PACK_AB R23, R122, R111 ;  /* 0x0000006f7a17723e */ /* 0x000fe200000010ff */
[----:B------:R-:W-:Y:S01]  /*18680*/  FADD.FTZ R104, R104, R109 ;  /* 0x0000006d68687221 */ /* 0x000fe20000010000 */
[----:B------:R-:W-:Y:S03]  /*18690*/  FADD.FTZ R106, R105, R106 ;  /* 0x0000006a696a7221 */ /* 0x000fe60000010000 */
[----:B------:R-:W-:Y:S01]  /*186a0*/  FADD.FTZ R107, R107, R104 ;  /* 0x000000686b6b7221 */ /* 0x000fe20000010000 */
[----:B------:R-:W-:Y:S01]  /*186b0*/  FADD.FTZ R111, R111, R106 ;  /* 0x0000006a6f6f7221 */ /* 0x000fe20000010000 */
[C---:B------:R-:W-:Y:S02]  /*186c0*/  HMMA.16816.F32.BF16 R8, R20.reuse, R32, R8 ;  /* 0x000000201408723c */ /* 0x040fe40000041808 */
[----:B------:R-:W-:Y:S01]  /*186d0*/  MUFU.EX2 R5, R5 ;  /* 0x0000000500057308 */ /* 0x000fe20000000800 */
[----:B------:R-:W-:Y:S01]  /*186e0*/  FADD.FTZ R110, R110, R107 ;  /* 0x0000006b6e6e7221 */ /* 0x000fe20000010000 */
[----:B------:R-:W-:Y:S02]  /*186f0*/  FADD.FTZ R122, R122, R111 ;  /* 0x0000006f7a7a7221 */ /* 0x000fe40000010000 */
[C---:B------:R-:W-:Y:S01]  /*18700*/  HMMA.16816.F32.BF16 R68, R20.reuse, R34, R68 ;  /* 0x000000221444723c */ /* 0x040fe20000041844 */
[----:B------:R-:W3:Y:S05]  /*18710*/  LDSM.16.MT88.4 R32, [R146+0xe000] ;  /* 0x00e000009220783b */ /* 0x000eea0000004200 */
[----:B------:R-:W2:Y:S01]  /*18720*/  MUFU.EX2 R6, R6 ;  /* 0x0000000600067308 */ /* 0x000ea20000000800 */
[C---:B----4-:R-:W-:Y:S09]  /*18730*/  HMMA.16816.F32.BF16 R72, R20.reuse, R28, R72 ;  /* 0x0000001c1448723c */ /* 0x050ff20000041848 */
[----:B------:R-:W-:Y:S01]  /*18740*/  MUFU.EX2 R59, R59 ;  /* 0x0000003b003b7308 */ /* 0x000fe20000000800 */
[C---:B------:R-:W-:Y:S01]  /*18750*/  HMMA.16816.F32.BF16 R76, R20.reuse, R30, R76 ;  /* 0x0000001e144c723c */ /* 0x040fe2000004184c */
[----:B------:R-:W4:Y:S05]  /*18760*/  LDSM.16.MT88.4 R28, [R144+0xe000] ;  /* 0x00e00000901c783b */ /* 0x000f2a0000004200 */
[C---:B-----5:R-:W-:Y:S03]  /*18770*/  HMMA.16816.F32.BF16 R80, R20.reuse, R24, R80 ;  /* 0x000000181450723c */ /* 0x060fe60000041850 */
[----:B------:R-:W5:Y:S03]  /*18780*/  MUFU.EX2 R136, R136 ;  /* 0x0000008800887308 */ /* 0x000f660000000800 */
[C---:B------:R-:W-:Y:S01]  /*18790*/  HMMA.16816.F32.BF16 R84, R20.reuse, R26, R84 ;  /* 0x0000001a1454723c */ /* 0x040fe20000041854 */
[----:B------:R-:W2:Y:S06]  /*187a0*/  LDSM.16.MT88.4 R24, [R146+0xa400] ;  /* 0x00a400009218783b */ /* 0x000eac0000004200 */
[----:B------:R-:W-:Y:S01]  /*187b0*/  MUFU.EX2 R61, R61 ;  /* 0x0000003d003d7308 */ /* 0x000fe20000000800 */
[C---:B-1----:R-:W-:Y:S09]  /*187c0*/  HMMA.16816.F32.BF16 R88, R20.reuse, R36, R88 ;  /* 0x000000241458723c */ /* 0x042ff20000041858 */
[----:B------:R-:W1:Y:S01]  /*187d0*/  MUFU.EX2 R164, R119 ;  /* 0x0000007700a47308 */ /* 0x000e620000000800 */
[C---:B------:R-:W-:Y:S01]  /*187e0*/  HMMA.16816.F32.BF16 R92, R20.reuse, R38, R92 ;  /* 0x00000026145c723c */ /* 0x040fe2000004185c */
[----:B------:R-:W5:Y:S05]  /*187f0*/  LDSM.16.MT88.4 R36, [R144+0xa400] ;  /* 0x00a400009024783b */ /* 0x000f6a0000004200 */
[C---:B---3--:R-:W-:Y:S06]  /*18800*/  HMMA.16816.F32.BF16 R12, R20.reuse, R32, R12 ;  /* 0x00000020140c723c */ /* 0x048fec000004180c */
[C---:B------:R-:W-:Y:S01]  /*18810*/  HMMA.16816.F32.BF16 R96, R20.reuse, R34, R96 ;  /* 0x000000221460723c */ /* 0x040fe20000041860 */
[----:B------:R-:W3:Y:S05]  /*18820*/  LDSM.16.MT88.4 R32, [R146+0xc400] ;  /* 0x00c400009220783b */ /* 0x000eea0000004200 */
[C---:B----4-:R-:W-:Y:S06]  /*18830*/  HMMA.16816.F32.BF16 R16, R20.reuse, R28, R16 ;  /* 0x0000001c1410723c */ /* 0x050fec0000041810 */
[----:B------:R-:W-:Y:S01]  /*18840*/  HMMA.16816.F32.BF16 R100, R20, R30, R100 ;  /* 0x0000001e1464723c */ /* 0x000fe20000041864 */
[----:B------:R-:W4:Y:S06]  /*18850*/  LDSM.16.MT88.4 R28, [R144+0xc400] ;  /* 0x00c40000901c783b */ /* 0x000f2c0000004200 */
[----:B------:R-:W-:Y:S01]  /*18860*/  F2FP.BF16.F32.PACK_AB R20, R168, R167 ;  /* 0x000000a7a814723e */ /* 0x000fe200000010ff */
[----:B------:R-:W-:Y:S03]  /*18870*/  FADD.FTZ R167, R167, R110 ;  /* 0x0000006ea7a77221 */ /* 0x000fe60000010000 */
[----:B------:R-:W-:Y:S01]  /*18880*/  F2FP.BF16.F32.PACK_AB R21, R170, R169 ;  /* 0x000000a9aa15723e */ /* 0x000fe200000010ff */
[----:B------:R-:W-:Y:S01]  /*18890*/  FADD.FTZ R169, R169, R122 ;  /* 0x0000007aa9a97221 */ /* 0x000fe20000010000 */
[----:B------:R-:W-:Y:S01]  /*188a0*/  F2FP.BF16.F32.PACK_AB R22, R172, R171 ;  /* 0x000000abac16723e */ /* 0x000fe200000010ff */
[----:B------:R-:W-:Y:S01]  /*188b0*/  FADD.FTZ R168, R168, R167 ;  /* 0x000000a7a8a87221 */ /* 0x000fe20000010000 */
[----:B------:R-:W-:Y:S01]  /*188c0*/  F2FP.BF16.F32.PACK_AB R23, R174, R173 ;  /* 0x000000adae17723e */ /* 0x000fe200000010ff */
[----:B------:R-:W-:Y:S02]  /*188d0*/  FADD.FTZ R170, R170, R169 ;  /* 0x000000a9aaaa7221 */ /* 0x000fe40000010000 */
[----:B------:R-:W-:Y:S02]  /*188e0*/  FADD.FTZ R171, R171, R168 ;  /* 0x000000a8abab7221 */ /* 0x000fe40000010000 */
[----:B------:R-:W-:Y:S02]  /*188f0*/  FADD.FTZ R173, R173, R170 ;  /* 0x000000aaadad7221 */ /* 0x000fe40000010000 */
[C---:B--2---:R-:W-:Y:S03]  /*18900*/  HMMA.16816.F32.BF16 R8, R20.reuse, R24, R8 ;  /* 0x000000181408723c */ /* 0x044fe60000041808 */
[----:B------:R-:W-:Y:S01]  /*18910*/  FADD.FTZ R172, R172, R171 ;  /* 0x000000abacac7221 */ /* 0x000fe20000010000 */
[----:B------:R-:W-:Y:S02]  /*18920*/  FADD.FTZ R174, R174, R173 ;  /* 0x000000adaeae7221 */ /* 0x000fe40000010000 */
[C---:B------:R-:W-:Y:S01]  /*18930*/  HMMA.16816.F32.BF16 R68, R20.reuse, R26, R68 ;  /* 0x0000001a1444723c */ /* 0x040fe20000041844 */
[----:B------:R-:W2:Y:S05]  /*18940*/  LDSM.16.MT88.4 R24, [R146+0xe400] ;  /* 0x00e400009218783b */ /* 0x000eaa0000004200 */
[C---:B-----5:R-:W-:Y:S06]  /*18950*/  HMMA.16816.F32.BF16 R72, R20.reuse, R36, R72 ;  /* 0x000000241448723c */ /* 0x060fec0000041848 */
[C---:B------:R-:W-:Y:S01]  /*18960*/  HMMA.16816.F32.BF16 R76, R20.reuse, R38, R76 ;  /* 0x00000026144c723c */ /* 0x040fe2000004184c */
[----:B------:R-:W5:Y:S05]  /*18970*/  LDSM.16.MT88.4 R36, [R144+0xe400] ;  /* 0x00e400009024783b */ /* 0x000f6a0000004200 */
[C---:B---3--:R-:W-:Y:S06]  /*18980*/  HMMA.16816.F32.BF16 R80, R20.reuse, R32, R80 ;  /* 0x000000201450723c */ /* 0x048fec0000041850 */
[C---:B------:R-:W-:Y:S01]  /*18990*/  HMMA.16816.F32.BF16 R84, R20.reuse, R34, R84 ;  /* 0x000000221454723c */ /* 0x040fe20000041854 */
[----:B------:R-:W3:Y:S05]  /*189a0*/  LDSM.16.MT88.4 R32, [R146+0xa800] ;  /* 0x00a800009220783b */ /* 0x000eea0000004200 */
[C---:B----4-:R-:W-:Y:S06]  /*189b0*/  HMMA.16816.F32.BF16 R88, R20.reuse, R28, R88 ;  /* 0x0000001c1458723c */ /* 0x050fec0000041858 */
[C---:B------:R-:W-:Y:S01]  /*189c0*/  HMMA.16816.F32.BF16 R92, R20.reuse, R30, R92 ;  /* 0x0000001e145c723c */ /* 0x040fe2000004185c */
[----:B------:R-:W4:Y:S05]  /*189d0*/  LDSM.16.MT88.4 R28, [R144+0xa800] ;  /* 0x00a80000901c783b */ /* 0x000f2a0000004200 */
[C---:B--2---:R-:W-:Y:S06]  /*189e0*/  HMMA.16816.F32.BF16 R12, R20.reuse, R24, R12 ;  /* 0x00000018140c723c */ /* 0x044fec000004180c */
[C---:B------:R-:W-:Y:S01]  /*189f0*/  HMMA.16816.F32.BF16 R96, R20.reuse, R26, R96 ;  /* 0x0000001a1460723c */ /* 0x040fe20000041860 */
[----:B------:R-:W2:Y:S05]  /*18a00*/  LDSM.16.MT88.4 R24, [R146+0xc800] ;  /* 0x00c800009218783b */ /* 0x000eaa0000004200 */
[C---:B-----5:R-:W-:Y:S06]  /*18a10*/  HMMA.16816.F32.BF16 R16, R20.reuse, R36, R16 ;  /* 0x000000241410723c */ /* 0x060fec0000041810 */
[----:B------:R-:W-:Y:S01]  /*18a20*/  HMMA.16816.F32.BF16 R100, R20, R38, R100 ;  /* 0x000000261464723c */ /* 0x000fe20000041864 */
[----:B------:R-:W5:Y:S06]  /*18a30*/  LDSM.16.MT88.4 R36, [R144+0xc800] ;  /* 0x00c800009024783b */ /* 0x000f6c0000004200 */
[----:B------:R-:W-:Y:S01]  /*18a40*/  F2FP.BF16.F32.PACK_AB R20, R52, R3 ;  /* 0x000000033414723e */ /* 0x000fe200000010ff */
[----:B------:R-:W-:Y:S03]  /*18a50*/  FADD.FTZ R3, R3, R172 ;  /* 0x000000ac03037221 */ /* 0x000fe60000010000 */
[----:B------:R-:W-:Y:S01]  /*18a60*/  F2FP.BF16.F32.PACK_AB R21, R54, R53 ;  /* 0x000000353615723e */ /* 0x000fe200000010ff */
[----:B------:R-:W-:Y:S01]  /*18a70*/  FADD.FTZ R53, R53, R174 ;  /* 0x000000ae35357221 */ /* 0x000fe20000010000 */
[----:B------:R-:W-:Y:S01]  /*18a80*/  F2FP.BF16.F32.PACK_AB R22, R56, R55 ;  /* 0x000000373816723e */ /* 0x000fe200000010ff */
[----:B------:R-:W-:Y:S01]  /*18a90*/  FADD.FTZ R52, R52, R3 ;  /* 0x0000000334347221 */ /* 0x000fe20000010000 */
[----:B------:R-:W-:Y:S01]  /*18aa0*/  F2FP.BF16.F32.PACK_AB R23, R58, R57 ;  /* 0x000000393a17723e */ /* 0x000fe200000010ff */
[----:B------:R-:W-:Y:S01]  /*18ab0*/  FADD.FTZ R54, R54, R53 ;  /* 0x0000003536367221 */ /* 0x000fe20000010000 */
[----:B------:R-:W-:Y:S01]  /*18ac0*/  MOV R3, R0 ;  /* 0x0000000000037202 */ /* 0x000fe20000000f00 */
[----:B------:R-:W-:Y:S02]  /*18ad0*/  FADD.FTZ R55, R55, R52 ;  /* 0x0000003437377221 */ /* 0x000fe40000010000 */
[----:B------:R-:W-:Y:S02]  /*18ae0*/  FADD.FTZ R57, R57, R54 ;  /* 0x0000003639397221 */ /* 0x000fe40000010000 */
[C---:B---3--:R-:W-:Y:S03]  /*18af0*/  HMMA.16816.F32.BF16 R8, R20.reuse, R32, R8 ;  /* 0x000000201408723c */ /* 0x048fe60000041808 */
[----:B------:R-:W-:Y:S01]  /*18b00*/  FADD.FTZ R56, R56, R55 ;  /* 0x0000003738387221 */ /* 0x000fe20000010000 */
[----:B------:R-:W-:Y:S02]  /*18b10*/  FADD.FTZ R58, R58, R57 ;  /* 0x000000393a3a7221 */ /* 0x000fe40000010000 */
[C---:B------:R-:W-:Y:S01]  /*18b20*/  HMMA.16816.F32.BF16 R68, R20.reuse, R34, R68 ;  /* 0x000000221444723c */ /* 0x040fe20000041844 */
[----:B------:R-:W3:Y:S05]  /*18b30*/  LDSM.16.MT88.4 R32, [R146+0xe800] ;  /* 0x00e800009220783b */ /* 0x000eea0000004200 */
[C---:B----4-:R-:W-:Y:S06]  /*18b40*/  HMMA.16816.F32.BF16 R72, R20.reuse, R28, R72 ;  /* 0x0000001c1448723c */ /* 0x050fec0000041848 */
[C---:B------:R-:W-:Y:S01]  /*18b50*/  HMMA.16816.F32.BF16 R76, R20.reuse, R30, R76 ;  /* 0x0000001e144c723c */ /* 0x040fe2000004184c */
[----:B------:R-:W4:Y:S05]  /*18b60*/  LDSM.16.MT88.4 R28, [R144+0xe800] ;  /* 0x00e80000901c783b */ /* 0x000f2a0000004200 */
[C---:B--2---:R-:W-:Y:S06]  /*18b70*/  HMMA.16816.F32.BF16 R80, R20.reuse, R24, R80 ;  /* 0x000000181450723c */ /* 0x044fec0000041850 */
[C---:B------:R-:W-:Y:S05]  /*18b80*/  HMMA.16816.F32.BF16 R84, R20.reuse, R26, R84 ;  /* 0x0000001a1454723c */ /* 0x040fea0000041854 */
[----:B------:R-:W-:Y:S01]  /*18b90*/  F2FP.BF16.F32.PACK_AB R24, R60, R7 ;  /* 0x000000073c18723e */ /* 0x000fe200000010ff */
[C---:B-----5:R-:W-:Y:S05]  /*18ba0*/  HMMA.16816.F32.BF16 R88, R20.reuse, R36, R88 ;  /* 0x000000241458723c */ /* 0x060fea0000041858 */
[----:B------:R-:W-:Y:S01]  /*18bb0*/  F2FP.BF16.F32.PACK_AB R25, R6, R5 ;  /* 0x000000050619723e */ /* 0x000fe200000010ff */
[C---:B------:R-:W-:Y:S01]  /*18bc0*/  HMMA.16816.F32.BF16 R92, R20.reuse, R38, R92 ;  /* 0x00000026145c723c */ /* 0x040fe2000004185c */
[----:B------:R-:W2:Y:S04]  /*18bd0*/  LDSM.16.MT88.4 R36, [R144+0xac00] ;  /* 0x00ac00009024783b */ /* 0x000ea80000004200 */
[----:B------:R-:W-:Y:S01]  /*18be0*/  F2FP.BF16.F32.PACK_AB R26, R136, R59 ;  /* 0x0000003b881a723e */ /* 0x000fe200000010ff */
[C---:B---3--:R-:W-:Y:S05]  /*18bf0*/  HMMA.16816.F32.BF16 R12, R20.reuse, R32, R12 ;  /* 0x00000020140c723c */ /* 0x048fea000004180c */
[----:B-1----:R-:W-:Y:S01]  /*18c00*/  F2FP.BF16.F32.PACK_AB R27, R164, R61 ;  /* 0x0000003da41b723e */ /* 0x002fe200000010ff */
[C---:B------:R-:W-:Y:S01]  /*18c10*/  HMMA.16816.F32.BF16 R96, R20.reuse, R34, R96 ;  /* 0x000000221460723c */ /* 0x040fe20000041860 */
[----:B------:R-:W1:Y:S04]  /*18c20*/  LDSM.16.MT88.4 R32, [R144+0xcc00] ;  /* 0x00cc00009020783b */ /* 0x000e680000004200 */
[----:B------:R-:W-:Y:S01]  /*18c30*/  FADD.FTZ R7, R7, R56 ;  /* 0x0000003807077221 */ /* 0x000fe20000010000 */
[C---:B----4-:R-:W-:Y:S05]  /*18c40*/  HMMA.16816.F32.BF16 R16, R20.reuse, R28, R16 ;  /* 0x0000001c1410723c */ /* 0x050fea0000041810 */
[----:B------:R-:W-:Y:S01]  /*18c50*/  FADD.FTZ R5, R5, R58 ;  /* 0x0000003a05057221 */ /* 0x000fe20000010000 */
[----:B------:R-:W-:Y:S05]  /*18c60*/  HMMA.16816.F32.BF16 R100, R20, R30, R100 ;  /* 0x0000001e1464723c */ /* 0x000fea0000041864 */
[----:B------:R-:W-:Y:S01]  /*18c70*/  FADD.FTZ R60, R60, R7 ;  /* 0x000000073c3c7221 */ /* 0x000fe20000010000 */
[C---:B------:R-:W-:Y:S01]  /*18c80*/  HMMA.16816.F32.BF16 R112, R24.reuse, R40, R8 ;  /* 0x000000281870723c */ /* 0x040fe20000041808 */
[----:B------:R-:W3:Y:S04]  /*18c90*/  LDSM.16.MT88.4 R8, [R144+0xec00] ;  /* 0x00ec00009008783b */ /* 0x000ee80000004200 */
        /* <DEDUP_REMOVED lines=9> */
[C---:B------:R-:W-:Y:S06]  /*18d30*/  HMMA.16816.F32.BF16 R84, R24.reuse, R46, R84 ;  /* 0x0000002e1854723c */ /* 0x040fec0000041854 */
[C---:B-1----:R-:W-:Y:S06]  /*18d40*/  HMMA.16816.F32.BF16 R88, R24.reuse, R32, R88 ;  /* 0x000000201858723c */ /* 0x042fec0000041858 */
[C---:B------:R-:W-:Y:S06]  /*18d50*/  HMMA.16816.F32.BF16 R92, R24.reuse, R34, R92 ;  /* 0x00000022185c723c */ /* 0x040fec000004185c */
[C---:B------:R-:W-:Y:S06]  /*18d60*/  HMMA.16816.F32.BF16 R108, R24.reuse, R48, R12 ;  /* 0x00000030186c723c */ /* 0x040fec000004180c */
[C---:B------:R-:W-:Y:S06]  /*18d70*/  HMMA.16816.F32.BF16 R96, R24.reuse, R50, R96 ;  /* 0x000000321860723c */ /* 0x040fec0000041860 */
[C---:B---3--:R-:W-:Y:S06]  /*18d80*/  HMMA.16816.F32.BF16 R104, R24.reuse, R8, R16 ;  /* 0x000000081868723c */ /* 0x048fec0000041810 */
[----:B------:R-:W-:Y:S01]  /*18d90*/  HMMA.16816.F32.BF16 R100, R24, R10, R100 ;  /* 0x0000000a1864723c */ /* 0x000fe20000041864 */
[----:B------:R-:W-:Y:S11]  /*18da0*/  @!UPT UIADD3 URZ, URZ, URZ, URZ ;  /* 0x0000003f3f3ff290 */ /* 0x000ff6000fffe03f */
[----:B------:R-:W-:Y:S01]  /*18db0*/  @!UPT UIADD3 URZ, URZ, URZ, URZ ;  /* 0x0000003f3f3ff290 */ /* 0x000fe2000fffe03f */
[----:B------:R-:W-:Y:S11]  /*18dc0*/  @P0 BRA `(.L_x_3023) ;  /* 0xffffffc800d40947 */ /* 0x000ff6000383ffff */
.L_x_3019:
        /* <DEDUP_REMOVED lines=17> */
[----:B---3--:R-:W-:Y:S01]  /*18ee0*/  FADD.FTZ R5, R8, R5 ;  /* 0x0000000508057221 */ /* 0x008fe20000010000 */
[----:B----4-:R-:W-:Y:S01]  /*18ef0*/  SHF.R.S32.HI R8, RZ, 0x1f, R3 ;  /* 0x0000001fff087819 */ /* 0x010fe20000011403 */
[----:B-----5:R-:W-:-:S03]  /*18f00*/  FADD.FTZ R4, R9, R4 ;  /* 0x0000000409047221 */ /* 0x020fc60000010000 */
[CC--:B------:R-:W-:Y:S02]  /*18f10*/  LEA.HI R12, R8.reuse, R3.reuse, RZ, 0x3 ;  /* 0x00000003080c7211 */ /* 0x0c0fe400078f18ff */
[----:B------:R-:W-:Y:S02]  /*18f20*/  LEA.HI R10, R8, R3, RZ, 0x2 ;  /* 0x00000003080a7211 */ /* 0x000fe400078f10ff */
[----:B------:R-:W-:Y:S02]  /*18f30*/  SHF.R.S32.HI R9, RZ, 0x3, R12 ;  /* 0x00000003ff097819 */ /* 0x000fe4000001140c */
[----:B------:R-:W-:Y:S02]  /*18f40*/  SHF.R.S32.HI R11, RZ, 0x2, R10 ;  /* 0x00000002ff0b7819 */ /* 0x000fe4000001140a */
[----:B------:R-:W-:Y:S02]  /*18f50*/  LEA.HI R18, R12, R9, RZ, 0x1 ;  /* 0x000000090c127211 */ /* 0x000fe400078f08ff */
[----:B------:R-:W-:-:S02]  /*18f60*/  LEA.HI R14, R8, R3, RZ, 0x6 ;  /* 0x00000003080e7211 */ /* 0x000fc400078f30ff */
[----:B------:R-:W-:Y:S02]  /*18f70*/  SHF.R.S32.HI R16, RZ, 0x1f, R11 ;  /* 0x0000001fff107819 */ /* 0x000fe4000001140b */
[----:B------:R-:W-:Y:S02]  /*18f80*/  LOP3.LUT R18, R18, 0xfffffffe, RZ, 0xc0, !PT ;  /* 0xfffffffe12127812 */ /* 0x000fe400078ec0ff */
[----:B------:R-:W-:Y:S02]  /*18f90*/  SHF.L.U32 R14, R14, 0x2, RZ ;  /* 0x000000020e0e7819 */ /* 0x000fe400000006ff */
[----:B------:R-:W-:Y:S01]  /*18fa0*/  LEA.HI R16, R16, R11, RZ, 0x3 ;  /* 0x0000000b10107211 */ /* 0x000fe200078f18ff */
[----:B------:R-:W-:Y:S01]  /*18fb0*/  IMAD.IADD R13, R9, 0x1, -R18 ;  /* 0x00000001090d7824 */ /* 0x000fe200078e0a12 */
[----:B------:R-:W-:Y:S02]  /*18fc0*/  LOP3.LUT R14, R14, 0x3fffff00, RZ, 0xc0, !PT ;  /* 0x3fffff000e0e7812 */ /* 0x000fe400078ec0ff */
[----:B------:R-:W-:-:S02]  /*18fd0*/  LOP3.LUT R16, R16, 0xfffffff8, RZ, 0xc0, !PT ;  /* 0xfffffff810107812 */ /* 0x000fc400078ec0ff */
[----:B------:R-:W-:Y:S02]  /*18fe0*/  LOP3.LUT R12, R12, 0xfffffff8, RZ, 0xc0, !PT ;  /* 0xfffffff80c0c7812 */ /* 0x000fe400078ec0ff */
[----:B------:R-:W-:Y:S02]  /*18ff0*/  LEA R13, R13, R14, 0x5 ;  /* 0x0000000e0d0d7211 */ /* 0x000fe400078e28ff */
[----:B------:R-:W-:Y:S02]  /*19000*/  LOP3.LUT R14, R10, 0xfffffffc, RZ, 0xc0, !PT ;  /* 0xfffffffc0a0e7812 */ /* 0x000fe400078ec0ff */
[----:B------:R-:W-:Y:S02]  /*19010*/  IADD3 R17, R11, -R16, RZ ;  /* 0x800000100b117210 */ /* 0x000fe40007ffe0ff */
[----:B------:R-:W-:Y:S01]  /*19020*/  IADD3 R10, -R12, R3, RZ ;  /* 0x000000030c0a7210 */ /* 0x000fe20007ffe1ff */
[----:B------:R-:W-:Y:S01]  /*19030*/  IMAD.IADD R23, R3, 0x1, -R14 ;  /* 0x0000000103177824 */ /* 0x000fe200078e0a0e */
[----:B------:R-:W-:-:S02]  /*19040*/  FSETP.NE.FTZ.AND P3, PT, R5, RZ, PT ;  /* 0x000000ff0500720b */ /* 0x000fc40003f75000 */
[----:B------:R-:W-:Y:S02]  /*19050*/  LEA.HI R15, R8, R3, RZ, 0x4 ;  /* 0x00000003080f7211 */ /* 0x000fe400078f20ff */
[----:B------:R-:W-:Y:S02]  /*19060*/  LEA.HI R19, R17, R17, RZ, 0x1 ;  /* 0x0000001111137211 */ /* 0x000fe400078f08ff */
[----:B------:R-:W-:Y:S02]  /*19070*/  LEA.HI R16, R10, R10, RZ, 0x1 ;  /* 0x0000000a0a107211 */ /* 0x000fe400078f08ff */
[----:B------:R-:W-:Y:S02]  /*19080*/  FSETP.NE.FTZ.AND P2, PT, R4, RZ, PT ;  /* 0x000000ff0400720b */ /* 0x000fe40003f55000 */
[----:B------:R-:W-:Y:S02]  /*19090*/  LEA.HI R11, R8, R3, RZ, 0x5 ;  /* 0x00000003080b7211 */ /* 0x000fe400078f28ff */
[----:B------:R-:W-:Y:S01]  /*190a0*/  SHF.R.S32.HI R15, RZ, 0x4, R15 ;  /* 0x00000004ff0f7819 */ /* 0x000fe2000001140f */
[----:B------:R-:W3:Y:S01]  /*190b0*/  @P3 MUFU.RCP R7, R5 ;  /* 0x0000000500073308 */ /* 0x000ee20000001000 */
[----:B------:R-:W-:Y:S01]  /*190c0*/  LOP3.LUT R12, R19, 0x1fffffe, RZ, 0xc0, !PT ;  /* 0x01fffffe130c7812 */ /* 0x000fe200078ec0ff */
[----:B------:R-:W4:Y:S01]  /*190d0*/  @P3 LDC R53, c[0x0][0x2e8] ;  /* 0x0000ba00ff353b82 */ /* 0x000f220000000800 */
[----:B------:R-:W-:-:S02]  /*190e0*/  LOP3.LUT R21, R16, 0xfffffffe, RZ, 0xc0, !PT ;  /* 0xfffffffe10157812 */ /* 0x000fc400078ec0ff */
[----:B------:R-:W-:Y:S02]  /*190f0*/  SHF.R.S32.HI R8, RZ, 0x5, R11 ;  /* 0x00000005ff087819 */ /* 0x000fe4000001140b */
[----:B------:R-:W-:Y:S01]  /*19100*/  SHF.L.U32 R15, R15, 0x6, RZ ;  /* 0x000000060f0f7819 */ /* 0x000fe200000006ff */
[----:B------:R-:W5:Y:S01]  /*19110*/  @P2 MUFU.RCP R6, R4 ;  /* 0x0000000400062308 */ /* 0x000f620000001000 */
[----:B------:R-:W-:Y:S02]  /*19120*/  SHF.R.S32.HI R16, RZ, 0x1, R16 ;  /* 0x00000001ff107819 */ /* 0x000fe40000011410 */
[----:B------:R-:W-:Y:S01]  /*19130*/  IADD3 R17, R17, -R12, RZ ;  /* 0x8000000c11117210 */ /* 0x000fe20007ffe0ff */
[----:B------:R-:W-:Y:S01]  /*19140*/  IMAD.IADD R12, R10, 0x1, -R21 ;  /* 0x000000010a0c7824 */ /* 0x000fe200078e0a15 */
[----:B------:R-:W-:Y:S02]  /*19150*/  SHF.R.S32.HI R19, RZ, 0x1, R19 ;  /* 0x00000001ff137819 */ /* 0x000fe40000011413 */
[----:B------:R-:W-:Y:S01]  /*19160*/  LEA R14, R8, R23, 0x8 ;  /* 0x00000017080e7211 */ /* 0x000fe200078e40ff */
[----:B------:R-:W2:Y:S01]  /*19170*/  @P3 MUFU.LG2 R5, R5 ;  /* 0x0000000500053308 */ /* 0x000ea20000000c00 */
[----:B------:R-:W-:Y:S01]  /*19180*/  LOP3.LUT R15, R15, 0xc0, RZ, 0xc0, !PT ;  /* 0x000000c00f0f7812 */ /* 0x000fe200078ec0ff */
[----:B---3--:R-:W-:Y:S01]  /*19190*/  FMUL.FTZ R112, R7, R112 ;  /* 0x0000007007707220 */ /* 0x008fe20000410000 */
        /* <DEDUP_REMOVED lines=67> */
[----:B------:R-:W-:-:S02]  /*195d0*/  IADD3 R15, R14, R7, RZ ;  /* 0x000000070e0f7210 */ /* 0x000fc40007ffe0ff */
[----:B------:R-:W-:Y:S01]  /*195e0*/  IADD3 R7, R7, R6, RZ ;  /* 0x0000000607077210 */ /* 0x000fe20007ffe0ff */
[----:B------:R-:W-:Y:S01]  /*195f0*/  STS.64 [R6], R68 ;  /* 0x0000004406007388 */ /* 0x000fe20000000a00 */
[----:B------:R-:W-:Y:S02]  /*19600*/  LOP3.LUT R13, R13, R18, RZ, 0x3c, !PT ;  /* 0x000000120d0d7212 */ /* 0x000fe400078e3cff */
[----:B------:R-:W-:Y:S01]  /*19610*/  LOP3.LUT R56, R11, 0xffffffe0, RZ, 0xc0, !PT ;  /* 0xffffffe00b387812 */ /* 0x000fe200078ec0ff */
[----:B------:R-:W-:Y:S02]  /*19620*/  STS.64 [R6+0x400], R70 ;  /* 0x0004004606007388 */ /* 0x000fe40000000a00 */
[----:B------:R-:W-:Y:S02]  /*19630*/  IMAD.IADD R12, R12, 0x1, R13 ;  /* 0x000000010c0c7824 */ /* 0x000fe400078e020d */
[----:B------:R-:W-:Y:S01]  /*19640*/  STS.64 [R15], R72 ;  /* 0x000000480f007388 */ /* 0x000fe20000000a00 */
[----:B------:R-:W-:Y:S01]  /*19650*/  IMAD.IADD R56, R3, 0x1, -R56 ;  /* 0x0000000103387824 */ /* 0x000fe200078e0a38 */
[----:B------:R-:W-:-:S02]  /*19660*/  MOV R3, 0xff800000 ;  /* 0xff80000000037802 */ /* 0x000fc40000000f00 */
[----:B------:R-:W-:Y:S01]  /*19670*/  STS.64 [R15+0x400], R74 ;  /* 0x0004004a0f007388 */ /* 0x000fe20000000a00 */
[----:B------:R-:W-:Y:S02]  /*19680*/  LEA R55, R12, UR5, 0x2 ;  /* 0x000000050c377c11 */ /* 0x000fe4000f8e10ff */
[----:B------:R-:W5:Y:S01]  /*19690*/  LDC.64 R12, c[0x0][0x2c0] ;  /* 0x0000b000ff0c7b82 */ /* 0x000f620000000a00 */
[----:B------:R-:W-:Y:S01]  /*196a0*/  STS.64 [R7], R76 ;  /* 0x0000004c07007388 */ /* 0x000fe20000000a00 */
[----:B------:R-:W-:-:S03]  /*196b0*/  LOP3.LUT P0, RZ, R56, 0x3, RZ, 0xc0, !PT ;  /* 0x0000000338ff7812 */ /* 0x000fc6000780c0ff */
        /* <DEDUP_REMOVED lines=16> */
[----:B------:R4:W-:Y:S01]  /*197c0*/  STS.64 [R7+0x4400], R102 ;  /* 0x0044006607007388 */ /* 0x0009e20000000a00 */
[----:B------:R-:W-:Y:S08]  /*197d0*/  BAR.SYNC.DEFER_BLOCKING 0x0 ;  /* 0x0000000000007b1d */ /* 0x000ff00000010000 */
[----:B-1----:R-:W1:Y:S01]  /*197e0*/  LDC R6, c[0x0][0x270] ;  /* 0x00009c00ff067b82 */ /* 0x002e620000000800 */
[----:B--2---:R-:W-:-:S04]  /*197f0*/  SHF.R.S32.HI R15, RZ, 0x1f, R8 ;  /* 0x0000001fff0f7819 */ /* 0x004fc80000011408 */
[----:B------:R-:W-:Y:S01]  /*19800*/  LEA.HI R14, R15, R8, RZ, 0x2 ;  /* 0x000000080f0e7211 */ /* 0x000fe200078f10ff */
[----:B------:R-:W-:Y:S01]  /*19810*/  @P3 FMUL.FTZ R15, R5, 0.69314718246459960938 ;  /* 0x3f317218050f3820 */ /* 0x000fe20000410000 */
[----:B------:R-:W-:Y:S01]  /*19820*/  IADD3 R5, -R153, RZ, RZ ;  /* 0x000000ff99057210 */ /* 0x000fe20007ffe1ff */
[----:B-----5:R-:W-:Y:S01]  /*19830*/  IMAD R153, R52, R12, R153 ;  /* 0x0000000c34997224 */ /* 0x020fe200078e0299 */
[----:B----4-:R-:W2:Y:S01]  /*19840*/  @P2 LDC R7, c[0x0][0x2e8] ;  /* 0x0000ba00ff072b82 */ /* 0x010ea20000000800 */
[----:B------:R4:W2:Y:S01]  /*19850*/  LDS.128 R48, [R55] ;  /* 0x0000000037307984 */ /* 0x0008a20000000c00 */
[----:B------:R-:W-:Y:S01]  /*19860*/  LOP3.LUT R11, R14, 0xffffffc, RZ, 0xc0, !PT ;  /* 0x0ffffffc0e0b7812 */ /* 0x000fe200078ec0ff */
[----:B------:R-:W-:Y:S01]  /*19870*/  @P3 FFMA.FTZ R3, R2, R53, R15 ;  /* 0x0000003502033223 */ /* 0x000fe2000001000f */
[----:B---3--:R-:W-:Y:S01]  /*19880*/  @P2 FMUL.FTZ R15, R4, 0.69314718246459960938 ;  /* 0x3f317218040f2820 */ /* 0x008fe20000410000 */
[----:B------:R4:W3:Y:S01]  /*19890*/  LDS.128 R44, [R55+0x800] ;  /* 0x00080000372c7984 */ /* 0x0008e20000000c00 */
[----:B------:R-:W-:Y:S01]  /*198a0*/  IADD3 R11, R8, -R11, RZ ;  /* 0x8000000b080b7210 */ /* 0x000fe20007ffe0ff */
[----:B-1----:R-:W-:-:S02]  /*198b0*/  IMAD R5, R6, R5, UR4 ;  /* 0x0000000406057e24 */ /* 0x002fc4000f8e0205 */
[----:B------:R4:W1:Y:S01]  /*198c0*/  LDS.128 R40, [R55+0x1000] ;  /* 0x0010000037287984 */ /* 0x0008620000000c00 */
[----:B------:R-:W-:Y:S01]  /*198d0*/  SHF.L.U32 R2, R54, 0x6, RZ ;  /* 0x0000000636027819 */ /* 0x000fe200000006ff */
[----:B------:R-:W-:Y:S01]  /*198e0*/  IMAD R11, R11, 0x10, R160 ;  /* 0x000000100b0b7824 */ /* 0x000fe200078e02a0 */
[----:B------:R-:W-:Y:S01]  /*198f0*/  SHF.L.U32 R14, R10, 0x2, RZ ;  /* 0x000000020a0e7819 */ /* 0x000fe200000006ff */
[----:B------:R4:W1:Y:S01]  /*19900*/  LDS.128 R36, [R55+0x2000] ;  /* 0x0020000037247984 */ /* 0x0008620000000c00 */
[----:B------:R-:W-:Y:S01]  /*19910*/  IMAD R5, R153, R6, R5 ;  /* 0x0000000699057224 */ /* 0x000fe200078e0205 */
[----:B------:R-:W-:Y:S02]  /*19920*/  MOV R8, 0xff800000 ;  /* 0xff80000000087802 */ /* 0x000fe40000000f00 */
[----:B------:R4:W1:Y:S01]  /*19930*/  LDS.128 R32, [R55+0x2800] ;  /* 0x0028000037207984 */ /* 0x0008620000000c00 */
[----:B------:R-:W-:-:S03]  /*19940*/  IMAD R2, R5, R13, R2 ;  /* 0x0000000d05027224 */ /* 0x000fc600078e0202 */
[----:B------:R4:W1:Y:S01]  /*19950*/  LDS.128 R28, [R55+0x3000] ;  /* 0x00300000371c7984 */ /* 0x0008620000000c00 */
[----:B--2---:R-:W-:-:S03]  /*19960*/  @P2 FFMA.FTZ R8, R0, R7, R15 ;  /* 0x0000000700082223 */ /* 0x004fc6000001000f */
[----:B------:R4:W2:Y:S01]  /*19970*/  LDS.128 R24, [R55+0x4000] ;  /* 0x0040000037187984 */ /* 0x0008a20000000c00 */
[----:B------:R-:W-:Y:S01]  /*19980*/  IMAD R0, R54, -0x40, R151 ;  /* 0xffffffc036007824 */ /* 0x000fe200078e0297 */
[----:B------:R-:W-:Y:S02]  /*19990*/  SHF.R.S32.HI R15, RZ, 0x1f, R14 ;  /* 0x0000001fff0f7819 */ /* 0x000fe4000001140e */
[----:B------:R4:W1:Y:S04]  /*199a0*/  LDS.128 R20, [R55+0x4800] ;  /* 0x0048000037147984 */ /* 0x0008680000000c00 */
[----:B------:R4:W1:Y:S01]  /*199b0*/  LDS.128 R16, [R55+0x5000] ;  /* 0x0050000037107984 */ /* 0x0008620000000c00 */
[----:B---3--:R-:W-:Y:S05]  /*199c0*/  @P0 BRA `(.L_x_3025) ;  /* 0x0000000000300947 */ /* 0x008fea0003800000 */
        /* <DEDUP_REMOVED lines=12> */
.L_x_3025:
[----:B------:R-:W-:Y:S05]  /*19a90*/  BSYNC B0 ;  /* 0x0000000000007941 */ /* 0x000fea0003800000 */
.L_x_3024:
[C---:B------:R-:W-:Y:S01]  /*19aa0*/  IMAD.WIDE R10, R9.reuse, 0x60, R14 ;  /* 0x00000060090a7825 */ /* 0x040fe200078e020e */
[----:B---3--:R3:W2:Y:S01]  /*19ab0*/  LDS.128 R4, [R55+0x3800] ;  /* 0x0038000037047984 */ /* 0x0086a20000000c00 */
[----:B------:R-:W-:Y:S01]  /*19ac0*/  ULDC UR4, c[0x0][0x2dc] ;  /* 0x0000b70000047ab9 */ /* 0x000fe20000000800 */
[C---:B------:R-:W-:Y:S01]  /*19ad0*/  ISETP.GE.AND P3, PT, R9.reuse, R0, PT ;  /* 0x000000000900720c */ /* 0x040fe20003f66270 */
[----:B------:R-:W-:Y:S01]  /*19ae0*/  IMAD R2, R2, UR4, RZ ;  /* 0x0000000402027c24 */ /* 0x000fe2000f8e02ff */
[----:B------:R3:W2:Y:S01]  /*19af0*/  LDS.128 R12, [R55+0x1800] ;  /* 0x00180000370c7984 */ /* 0x0006a20000000c00 */
[----:B------:R-:W-:Y:S01]  /*19b00*/  VIADD R3, R9, 0x10 ;  /* 0x0000001009037836 */ /* 0x000fe20000000000 */
[----:B------:R-:W-:Y:S02]  /*19b10*/  ULDC.64 UR4, c[0x0][0x288] ;  /* 0x0000a20000047ab9 */ /* 0x000fe40000000a00 */
[----:B------:R3:W2:Y:S01]  /*19b20*/  LDS.128 R56, [R55+0x5800] ;  /* 0x0058000037387984 */ /* 0x0006a20000000c00 */
[----:B------:R-:W-:-:S02]  /*19b30*/  IADD3 R8, P0, R2, R10, RZ ;  /* 0x0000000a02087210 */ /* 0x000fc40007f1e0ff */
        /* <DEDUP_REMOVED lines=11> */
[----:B-1----:R3:W-:Y:S04]  /*19bf0*/  @!P1 STG.E.128 desc[UR6][R2.64+0x3000], R40 ;  /* 0x0030002802009986 */ /* 0x0027e8000c101d06 */
[----:B------:R3:W-:Y:S04]  /*19c00*/  @!P3 STG.E.128 desc[UR6][R2.64+0x80], R36 ;  /* 0x000080240200b986 */ /* 0x0007e8000c101d06 */
[----:B------:R3:W-:Y:S04]  /*19c10*/  @!P2 STG.E.128 desc[UR6][R2.64+0x1880], R32 ;  /* 0x001880200200a986 */ /* 0x0007e8000c101d06 */
[----:B------:R3:W-:Y:S04]  /*19c20*/  @!P1 STG.E.128 desc[UR6][R2.64+0x3080], R28 ;  /* 0x0030801c02009986 */ /* 0x0007e8000c101d06 */
[----:B--2---:R3:W-:Y:S04]  /*19c30*/  @!P3 STG.E.128 desc[UR6][R2.64+0x100], R24 ;  /* 0x000100180200b986 */ /* 0x0047e8000c101d06 */
[----:B------:R3:W-:Y:S04]  /*19c40*/  @!P2 STG.E.128 desc[UR6][R2.64+0x1900], R20 ;  /* 0x001900140200a986 */ /* 0x0007e8000c101d06 */
[----:B------:R3:W-:Y:S01]  /*19c50*/  @!P1 STG.E.128 desc[UR6][R2.64+0x3100], R16 ;  /* 0x0031001002009986 */ /* 0x0007e2000c101d06 */
[----:B------:R-:W-:Y:S05]  /*19c60*/  @P0 EXIT ;  /* 0x000000000000094d */ /* 0x000fea0003800000 */
[----:B------:R-:W-:Y:S04]  /*19c70*/  STG.E.128 desc[UR6][R2.64+0x4800], R12 ;  /* 0x0048000c02007986 */ /* 0x000fe8000c101d06 */
[----:B------:R-:W-:Y:S04]  /*19c80*/  STG.E.128 desc[UR6][R2.64+0x4880], R4 ;  /* 0x0048800402007986 */ /* 0x000fe8000c101d06 */
[----:B------:R-:W-:Y:S01]  /*19c90*/  STG.E.128 desc[UR6][R2.64+0x4900], R56 ;  /* 0x0049003802007986 */ /* 0x000fe2000c101d06 */
[----:B------:R-:W-:Y:S05]  /*19ca0*/  EXIT ;  /* 0x000000000000794d */ /* 0x000fea0003800000 */
.L_x_3026:
        /* <DEDUP_REMOVED lines=13> */
.L_x_6468:


//--------------------- .text._ZN5flash24flash_fwd_splitkv_kernelI23Flash_fwd_kernel_traitsILi96ELi64ELi128ELi4ELb0ELb0EN7cutlass10bfloat16_tE19Flash_kernel_traitsILi96ELi64ELi128ELi4ES3_EELb1ELb0ELb0ELb0ELb1ELb1ELb1ELb1EEEvNS_16Flash_fwd_paramsE --------------------------
	.section	.text._ZN5flash24flash_fwd_splitkv_kernelI23Flash_fwd_kernel_traitsILi96ELi64ELi128ELi4ELb0ELb0EN7cutlass10bfloat16_tE19Flash_kernel_traitsILi96ELi64ELi128ELi4ES3_EELb1ELb0ELb0ELb0ELb1ELb1ELb1ELb1EEEvNS_16Flash_fwd_paramsE,"ax",@progbits
	.align	128
        .global         _ZN5flash24flash_fwd_splitkv_kernelI23Flash_fwd_kernel_traitsILi96ELi64ELi128ELi4ELb0ELb0EN7cutlass10bfloat16_tE19Flash_kernel_traitsILi96ELi64ELi128ELi4ES3_EELb1ELb0ELb0ELb0ELb1ELb1ELb1ELb1EEEvNS_16Flash_fwd_paramsE
        .type           _ZN5flash24flash_fwd_splitkv_kernelI23Flash_fwd_kernel_traitsILi96ELi64ELi128ELi4ELb0ELb0EN7cutlass10bfloat16_tE19Flash_kernel_traitsILi96ELi64ELi128ELi4ES3_EELb1ELb0ELb0ELb0ELb1ELb1ELb1ELb1EEEvNS_16Flash_fwd_paramsE,@function
        .size           _ZN5flash24flash_fwd_splitkv_kernelI23Flash_fwd_kernel_traitsILi96ELi64ELi128ELi4ELb0ELb0EN7cutlass10bfloat16_tE19Flash_kernel_traitsILi96ELi64ELi128ELi4ES3_EELb1ELb0ELb0ELb0ELb1ELb1ELb1ELb1EEEvNS_16Flash_fwd_paramsE,(.L_x_6469 - _ZN5flash24flash_fwd_splitkv_kernelI23Flash_fwd_kernel_traitsILi96ELi64ELi128ELi4ELb0ELb0EN7cutlass10bfloat16_tE19Flash_kernel_traitsILi96ELi64ELi128ELi4ES3_EELb1ELb0ELb0ELb0ELb1ELb1ELb1ELb1EEEvNS_16Flash_fwd_paramsE)
        .other          _ZN5flash24flash_fwd_splitkv_kernelI23Flash_fwd_kernel_traitsILi96ELi64ELi128ELi4ELb0ELb0EN7cutlass10bfloat16_tE19Flash_kernel_traitsILi96ELi64ELi128ELi4ES3_EELb1ELb0ELb0ELb0ELb1ELb1ELb1ELb1EEEvNS_16Flash_fwd_paramsE,@"STO_CUDA_ENTRY STV_DEFAULT"
_ZN5flash24flash_fwd_splitkv_kernelI23Flash_fwd_kernel_traitsILi96ELi64ELi128ELi4ELb0ELb0EN7cutlass10bfloat16_tE19Flash_kernel_traitsILi96ELi64ELi128ELi4ES3_EELb1ELb0ELb0ELb0ELb1ELb1ELb1ELb1EEEvNS_16Flash_fwd_paramsE:
.text._ZN5flash24flash_fwd_splitkv_kernelI23Flash_fwd_kernel_traitsILi96ELi64ELi128ELi4ELb0ELb0EN7cutlass10bfloat16_tE19Flash_kernel_traitsILi96ELi64ELi128ELi4ES3_EELb1ELb0ELb0ELb0ELb1ELb1ELb1ELb1EEEvNS_16Flash_fwd_paramsE:
        /* <DEDUP_REMOVED lines=60> */
.L_x_3027:
[----:B------:R-:W2:Y:S02]  /*03c0*/  LDC R75, c[0x0][0x2c8] ;  /* 0x0000b200ff4b7b82 */ /* 0x000ea40000000800 */
.L_x_3028:
        /* <DEDUP_REMOVED lines=123> */
.L_x_3029:
        /* <DEDUP_REMOVED lines=24> */
.L_x_3030:
        /* <DEDUP_REMOVED lines=81> */
.L_x_3031:
        /* <DEDUP_REMOVED lines=49> */
.L_x_3033:
        /* <DEDUP_REMOVED lines=33> */
.L_x_3032:
        /* <DEDUP_REMOVED lines=255> */
.L_x_3080:
        /* <DEDUP_REMOVED lines=199> */
.L_x_3038:
[----:B------:R-:W-:Y:S05]  /*3390*/  BSYNC B0 ;  /* 0x0000000000007941 */ /* 0x000fea0003800000 */
.L_x_3037:
        /* <DEDUP_REMOVED lines=147> */
.L_x_3040:
[----:B------:R-:W-:Y:S05]  /*3cd0*/  BSYNC B0 ;  /* 0x0000000000007941 */ /* 0x000fea0003800000 */
.L_x_3039:
        /* <DEDUP_REMOVED lines=155> */
.L_x_3042:
[----:B------:R-:W-:Y:S05]  /*4690*/  BSYNC B0 ;  /* 0x0000000000007941 */ /* 0x000fea0003800000 */
.L_x_3041:
        /* <DEDUP_REMOVED lines=160> */
.L_x_3044:
[----:B------:R-:W-:Y:S05]  /*50a0*/  BSYNC B0 ;  /* 0x0000000000007941 */ /* 0x000fea0003800000 */
.L_x_3043:
[----:B-1----:R-:W-:Y:S01]  /*50b0*/  MOV R20, R47 ;  /* 0x0000002f00147202 */ /* 0x002fe20000000f00 */
[----:B------:R-:W-:Y:S01]  /*50c0*/  IMAD.MOV.U32 R52, RZ, RZ, R49 ;  /* 0x000000ffff347224 */ /* 0x000fe200078e0031 */
[----:B------:R-:W-:Y:S01]  /*50d0*/  MOV R21, R46 ;  /* 0x0000002e00157202 */ /* 0x000fe20000000f00 */
[----:B------:R-:W-:Y:S01]  /*50e0*/  IMAD.MOV.U32 R53, RZ, RZ, R48 ;  /* 0x000000ffff357224 */ /* 0x000fe200078e0030 */
[----:B------:R-:W-:Y:S01]  /*50f0*/  UMOV UR4, UR21 ;  /* 0x0000001500047c82 */ /* 0x000fe20008000000 */
[----:B------:R-:W-:Y:S05]  /*5100*/  BRA `(.L_x_3045) ;  /* 0x0000004400fc7947 */ /* 0x000fea0003800000 */
.L_x_3036:
        /* <DEDUP_REMOVED lines=88> */
.L_x_3049:
[----:B------:R-:W-:Y:S05]  /*5690*/  BSYNC B0 ;  /* 0x0000000000007941 */ /* 0x000fea0003800000 */
.L_x_3048:
        /* <DEDUP_REMOVED lines=82> */
.L_x_3051:
[----:B------:R-:W-:Y:S05]  /*5bc0*/  BSYNC B0 ;  /* 0x0000000000007941 */ /* 0x000fea0003800000 */
.L_x_3050:
        /* <DEDUP_REMOVED lines=85> */
.L_x_3053:
[----:B------:R-:W-:Y:S05]  /*6120*/  BSYNC B0 ;  /* 0x0000000000007941 */ /* 0x000fea0003800000 */
.L_x_3052:
[----:B-----5:R2:W-:Y:S02]  /*6130*/  STG.E.128 desc[UR6][R114.64+0x80], R40 ;  /* 0x0000802872007986 */ /* 0x0205e4000c101d06 */
.L_x_3047:
[----:B------:R-:W-:Y:S05]  /*6140*/  BSYNC B1 ;  /* 0x0000000000017941 */ /* 0x000fea0003800000 */
.L_x_3046:
        /* <DEDUP_REMOVED lines=95> */
.L_x_3057:
[----:B------:R-:W-:Y:S05]  /*6740*/  BSYNC B0 ;  /* 0x0000000000007941 */ /* 0x000fea0003800000 */
.L_x_3056:
        /* <DEDUP_REMOVED lines=86> */
.L_x_3059:
[----:B------:R-:W-:Y:S05]  /*6cb0*/  BSYNC B0 ;  /* 0x0000000000007941 */ /* 0x000fea0003800000 */
.L_x_3058:
        /* <DEDUP_REMOVED lines=89> */
.L_x_3061:
[----:B------:R-:W-:Y:S05]  /*7250*/  BSYNC B0 ;  /* 0x0000000000007941 */ /* 0x000fea0003800000 */
.L_x_3060:
[----:B-----5:R1:W-:Y:S02]  /*7260*/  STG.E.128 desc[UR6][R164.64+0x80], R40 ;  /* 0x00008028a4007986 */ /* 0x0203e4000c101d06 */
.L_x_3055:
[----:B------:R-:W-:Y:S05]  /*7270*/  BSYNC B1 ;  /* 0x0000000000017941 */ /* 0x000fea0003800000 */
.L_x_3054:
[----:B------:R-:W-:Y:S04]  /*7280*/  BSSY B1, `(.L_x_3062) ;  /* 0x0000116000017945 */ /* 0x000fe80003800000 */
[----:B------:R-:W-:Y:S05]  /*7290*/  @!P4 BRA `(.L_x_3063) ;  /* 0x000000100050c947 */ /* 0x000fea0003800000 */
[----:B------:R-:W-:Y:S01]  /*72a0*/  LEA R168, P1, R92, R120, 0x1 ;  /* 0x000000785ca87211 */ /* 0x000fe200078208ff */
[----:B------:R-:W-:Y:S01]  /*72b0*/  BSSY B0, `(.L_x_3064) ;  /* 0x0000059000007945 */ /* 0x000fe20003800000 */
[----:B------:R-:W-:Y:S02]  /*72c0*/  ISETP.GE.AND P0, PT, R18, UR4, PT ;  /* 0x0000000412007c0c */ /* 0x000fe4000bf06270 */
[----:B------:R-:W-:Y:S02]  /*72d0*/  LEA.HI.X R169, R92, R121, R91, 0x1, P1 ;  /* 0x000000795ca97211 */ /* 0x000fe400008f0c5b */
[----:B------:R-:W-:Y:S02]  /*72e0*/  LEA R174, P4, R158, R114, 0x1 ;  /* 0x000000729eae7211 */ /* 0x000fe400078808ff */
[----:B------:R-:W-:Y:S01]  /*72f0*/  LEA R170, P5, R95, R120, 0x1 ;  /* 0x000000785faa7211 */ /* 0x000fe200078a08ff */
[----:B-12---:R1:W5:Y:S06]  /*7300*/  LDG.E.128 R40, desc[UR6][R168.64] ;  /* 0x00000006a8287981 */ /* 0x00636c000c1e1d00 */
[----:B------:R-:W-:Y:S06]  /*7310*/  @P0 BRA `(.L_x_3065) ;  /* 0x0000000400480947 */ /* 0x000fec0003800000 */
        /* <DEDUP_REMOVED lines=82> */
.L_x_3065:
[----:B------:R-:W-:Y:S05]  /*7840*/  BSYNC B0 ;  /* 0x0000000000007941 */ /* 0x000fea0003800000 */
.L_x_3064:
[----:B------:R-:W-:Y:S01]  /*7850*/  LEA.HI.X R175, R158, R113, R93, 0x1, P4 ;  /* 0x000000719eaf7211 */ /* 0x000fe200020f0c5d */
[----:B------:R-:W-:Y:S01]  /*7860*/  BSSY B0, `(.L_x_3066) ;  /* 0x000005c000007945 */ /* 0x000fe20003800000 */
[----:B------:R-:W-:Y:S02]  /*7870*/  LEA.HI.X R171, R95, R121, R94, 0x1, P5 ;  /* 0x000000795fab7211 */ /* 0x000fe400028f0c5e */
[----:B------:R-:W-:Y:S01]  /*7880*/  ISETP.GE.AND P4, PT, R15, UR4, PT ;  /* 0x000000040f007c0c */ /* 0x000fe2000bf86270 */
[----:B-----5:R2:W-:Y:S01]  /*7890*/  STG.E.128 desc[UR6][R174.64], R40 ;  /* 0x00000028ae007986 */ /* 0x0205e2000c101d06 */
[----:B------:R-:W-:Y:S02]  /*78a0*/  LEA R172, P1, R97, R114, 0x1 ;  /* 0x0000007261ac7211 */ /* 0x000fe400078208ff */
[----:B-1----:R-:W-:Y:S01]  /*78b0*/  LEA R168, P0, R99, R120, 0x1 ;  /* 0x0000007863a87211 */ /* 0x002fe200078008ff */
[----:B---3--:R2:W5:Y:S01]  /*78c0*/  LDG.E.128 R44, desc[UR6][R170.64] ;  /* 0x00000006aa2c7981 */ /* 0x008562000c1e1d00 */
        /* <DEDUP_REMOVED lines=85> */
.L_x_3067:
[----:B------:R-:W-:Y:S05]  /*7e20*/  BSYNC B0 ;  /* 0x0000000000007941 */ /* 0x000fea0003800000 */
.L_x_3066:
        /* <DEDUP_REMOVED lines=89> */
.L_x_3069:
[----:B------:R-:W-:Y:S05]  /*83c0*/  BSYNC B0 ;  /* 0x0000000000007941 */ /* 0x000fea0003800000 */
.L_x_3068:
[----:B-----5:R2:W-:Y:S02]  /*83d0*/  STG.E.128 desc[UR6][R170.64], R40 ;  /* 0x00000028aa007986 */ /* 0x0205e4000c101d06 */
.L_x_3063:
[----:B------:R-:W-:Y:S05]  /*83e0*/  BSYNC B1 ;  /* 0x0000000000017941 */ /* 0x000fea0003800000 */
.L_x_3062:
        /* <DEDUP_REMOVED lines=97> */
.L_x_3073:
[----:B------:R-:W-:Y:S05]  /*8a00*/  BSYNC B0 ;  /* 0x0000000000007941 */ /* 0x000fea0003800000 */
.L_x_3072:
        /* <DEDUP_REMOVED lines=94> */
.L_x_3075:
[----:B------:R-:W-:Y:S05]  /*8ff0*/  BSYNC B0 ;  /* 0x0000000000007941 */ /* 0x000fea0003800000 */
.L_x_3074:
        /* <DEDUP_REMOVED lines=90> */
.L_x_3077:
[----:B------:R-:W-:Y:S05]  /*95a0*/  BSYNC B0 ;  /* 0x0000000000007941 */ /* 0x000fea0003800000 */
.L_x_3076:
[----:B-----5:R3:W-:Y:S02]  /*95b0*/  STG.E.128 desc[UR6][R58.64], R8 ;  /* 0x000000083a007986 */ /* 0x0207e4000c101d06 */
.L_x_3071:
[----:B------:R-:W-:Y:S05]  /*95c0*/  BSYNC B1 ;  /* 0x0000000000017941 */ /* 0x000fea0003800000 */
.L_x_3070:
        /* <DEDUP_REMOVED lines=8> */
.L_x_3035:
        /* <DEDUP_REMOVED lines=43> */
.L_x_3045:
        /* <DEDUP_REMOVED lines=82> */
.L_x_3078:
        /* <DEDUP_REMOVED lines=9> */
.L_x_3079:
[----:B------:R-:W-:Y:S04]  /*9eb0*/  IADD3 R13, R13, -0x1, RZ ;  /* 0xffffffff0d0d7810 */ /* 0x000fe80007ffe0ff */
[----:B------:R-:W-:Y:S11]  /*9ec0*/  ISETP.GT.AND P0, PT, R13, R88, PT ;  /* 0x000000580d00720c */ /* 0x000ff60003f04270 */
[----:B------:R-:W-:Y:S02]  /*9ed0*/  @!UPT UIADD3 URZ, URZ, URZ, URZ ;  /* 0x0000003f3f3ff290 */ /* 0x000fe4000fffe03f */
[----:B------:R-:W-:Y:S05]  /*9ee0*/  @P0 BRA `(.L_x_3080) ;  /* 0xffffff88000c0947 */ /* 0x000fea000383ffff */
.L_x_3034:
        /* <DEDUP_REMOVED lines=91> */
.L_x_3087:
[----:B------:R-:W-:Y:S05]  /*a4a0*/  BSYNC B0 ;  /* 0x0000000000007941 */ /* 0x000fea0003800000 */
.L_x_3086:
        /* <DEDUP_REMOVED lines=44> */
.L_x_3089:
[----:B------:R-:W-:Y:S05]  /*a770*/  BSYNC B0 ;  /* 0x0000000000007941 */ /* 0x000fea0003800000 */
.L_x_3088:
        /* <DEDUP_REMOVED lines=43> */
.L_x_3091:
[----:B------:R-:W-:Y:S05]  /*aa30*/  BSYNC B0 ;  /* 0x0000000000007941 */ /* 0x000fea0003800000 */
.L_x_3090:
[----:B------:R4:W-:Y:S02]  /*aa40*/  STS.128 [R150+0x2000], R8 ;  /* 0x0020000896007388 */ /* 0x0009e40000000c00 */
.L_x_3085:
[----:B------:R-:W-:Y:S05]  /*aa50*/  BSYNC B1 ;  /* 0x0000000000017941 */ /* 0x000fea0003800000 */
.L_x_3084:
        /* <DEDUP_REMOVED lines=58> */
.L_x_3094:
[----:B------:R-:W-:Y:S05]  /*ae00*/  BSYNC B0 ;  /* 0x0000000000007941 */ /* 0x000fea0003800000 */
.L_x_3093:
        /* <DEDUP_REMOVED lines=44> */
.L_x_3096:
[----:B------:R-:W-:Y:S05]  /*b0d0*/  BSYNC B0 ;  /* 0x0000000000007941 */ /* 0x000fea0003800000 */
.L_x_3095:
        /* <DEDUP_REMOVED lines=44> */
.L_x_3098:
[----:B------:R-:W-:Y:S05]  /*b3a0*/  BSYNC B0 ;  /* 0x0000000000007941 */ /* 0x000fea0003800000 */
.L_x_3097:
[----:B------:R4:W-:Y:S01]  /*b3b0*/  STS.128 [R150+0x2800], R8 ;  /* 0x0028000896007388 */ /* 0x0009e20000000c00 */
[----:B------:R-:W-:Y:S05]  /*b3c0*/  BRA `(.L_x_3092) ;  /* 0x00000024002c7947 */ /* 0x000fea0003800000 */
.L_x_3083:
        /* <DEDUP_REMOVED lines=93> */
.L_x_3102:
[----:B------:R-:W-:Y:S05]  /*b9a0*/  BSYNC B0 ;  /* 0x0000000000007941 */ /* 0x000fea0003800000 */
.L_x_3101:
        /* <DEDUP_REMOVED lines=91> */
.L_x_3104:
[----:B------:R-:W-:Y:S05]  /*bf60*/  BSYNC B0 ;  /* 0x0000000000007941 */ /* 0x000fea0003800000 */
.L_x_3103:
        /* <DEDUP_REMOVED lines=90> */
.L_x_3106:
[----:B------:R-:W-:Y:S05]  /*c510*/  BSYNC B0 ;  /* 0x0000000000007941 */ /* 0x000fea0003800000 */
.L_x_3105:
[----:B------:R4:W-:Y:S02]  /*c520*/  STS.128 [R150+0x2000], R8 ;  /* 0x0020000896007388 */ /* 0x0009e40000000c00 */
.L_x_3100:
[----:B------:R-:W-:Y:S05]  /*c530*/  BSYNC B1 ;  /* 0x0000000000017941 */ /* 0x000fea0003800000 */
.L_x_3099:
        /* <DEDUP_REMOVED lines=97> */
.L_x_3108:
[----:B------:R-:W-:Y:S05]  /*cb50*/  BSYNC B0 ;  /* 0x0000000000007941 */ /* 0x000fea0003800000 */
.L_x_3107:
        /* <DEDUP_REMOVED lines=92> */
.L_x_3110:
[----:B------:R-:W-:Y:S05]  /*d120*/  BSYNC B0 ;  /* 0x0000000000007941 */ /* 0x000fea0003800000 */
.L_x_3109:
        /* <DEDUP_REMOVED lines=93> */
.L_x_3112:
[----:B------:R-:W-:Y:S05]  /*d700*/  BSYNC B0 ;  /* 0x0000000000007941 */ /* 0x000fea0003800000 */
.L_x_3111:
[----:B------:R4:W-:Y:S01]  /*d710*/  STS.128 [R150+0x2800], R8 ;  /* 0x0028000896007388 */ /* 0x0009e20000000c00 */
[----:B------:R-:W-:Y:S05]  /*d720*/  BRA `(.L_x_3092) ;  /* 0x0000000000547947 */ /* 0x000fea0003800000 */
.L_x_3082:
        /* <DEDUP_REMOVED lines=21> */
.L_x_3092:
[----:B------:R-:W-:Y:S05]  /*d880*/  BSYNC B2 ;  /* 0x0000000000027941 */ /* 0x000fea0003800000 */
.L_x_3081:
        /* <DEDUP_REMOVED lines=16> */
[----:B------:R-:W-:Y:S01]  /*d990*/  ULDC.64 UR16, c[0x0][0x398] ;  /* 0x0000e60000107ab9 */ /* 0x000fe20000000a00 */
        /* <DEDUP_REMOVED lines=62> */
[----:B------:R-:W-:Y:S01]  /*dd80*/  IMAD R3, R48, 0x200, R49 ;  /* 0x0000020030037824 */ /* 0x000fe200078e0231 */
[----:B-1----:R-:W-:Y:S02]  /*dd90*/  @!P3 LEA R10, P0, R4, R156, 0x7 ;  /* 0x0000009c040ab211 */ /* 0x002fe400078038ff */
        /* <DEDUP_REMOVED lines=27> */
[----:B------:R-:W-:Y:S02]  /*df50*/  @P5 STS.128 [R150+0xb000], RZ ;  /* 0x00b000ff96005388 */ /* 0x000fe40000000c00 */
[----:B------:R-:W-:Y:S02]  /*df60*/  IADD3 R3, R64, R3, -R149 ;  /* 0x0000000340037210 */ /* 0x000fe40007ffe895 */
[----:B------:R-:W-:Y:S03]  /*df70*/  @P5 STS.128 [R150+0xd000], RZ ;  /* 0x00d000ff96005388 */ /* 0x000fe60000000c00 */
[----:B------:R-:W-:Y:S01]  /*df80*/  VIADD R117, R3, UR16 ;  /* 0x0000001003757c36 */ /* 0x000fe20008000000 */
[----:B------:R-:W-:Y:S01]  /*df90*/  @!PT LDS RZ, [RZ] ;  /* 0x00000000fffff984 */ /* 0x000fe20000000800 */
[----:B------:R-:W-:Y:S01]  /*dfa0*/  @!PT LDS RZ, [RZ] ;  /* 0x00000000fffff984 */ /* 0x000fe20000000800 */
[----:B------:R-:W-:Y:S01]  /*dfb0*/  @!PT LDS RZ, [RZ] ;  /* 0x00000000fffff984 */ /* 0x000fe20000000800 */
[----:B------:R-:W-:Y:S04]  /*dfc0*/  @!P5 LDGSTS.E.BYPASS.LTC128B.128 [R150+0x9000], desc[UR6][R12.64] ;  /* 0x090000000c96dfae */ /* 0x000fe8000b901d46 */
[C---:B------:R-:W-:Y:S01]  /*dfd0*/  VIMNMX R3, R117.reuse, R64, PT ;  /* 0x0000004075037248 */ /* 0x040fe20003fe0100 */
[----:B------:R-:W-:Y:S01]  /*dfe0*/  @!P5 LDGSTS.E.BYPASS.LTC128B.128 [R150+0xb000], desc[UR6][R12.64+0x40] ;  /* 0x0b0000400c96dfae */ /* 0x000fe2000b901d46 */
[----:B------:R-:W-:-:S03]  /*dff0*/  VIADDMNMX R117, R117, 0x8, R64, PT ;  /* 0x0000000875757846 */ /* 0x000fc60003800140 */
        /* <DEDUP_REMOVED lines=30> */
[----:B------:R-:W-:Y:S04]  /*e1e0*/  LDSM.16.M88.4 R132, [R145] ;  /* 0x000000009184783b */ /* 0x000fe80000000200 */
[----:B------:R-:W-:Y:S04]  /*e1f0*/  LDSM.16.M88.4 R120, [R118+0x3000] ;  /* 0x003000007678783b */ /* 0x000fe80000000200 */
[----:B------:R-:W3:Y:S04]  /*e200*/  LDSM.16.M88.4 R76, [R146+0x3400] ;  /* 0x00340000924c783b */ /* 0x000ee80000000200 */
[----:B------:R-:W3:Y:S04]  /*e210*/  LDSM.16.M88.4 R68, [R146+0x3800] ;  /* 0x003800009244783b */ /* 0x000ee80000000200 */
[----:B------:R-:W-:Y:S04]  /*e220*/  LDSM.16.M88.4 R16, [R147+0x1000] ;  /* 0x001000009310783b */ /* 0x000fe80000000200 */
[----:B--2---:R-:W2:Y:S04]  /*e230*/  LDSM.16.M88.4 R20, [R146+0x5000] ;  /* 0x005000009214783b */ /* 0x004ea80000000200 */
[----:B------:R-:W2:Y:S04]  /*e240*/  LDSM.16.M88.4 R44, [R146+0x3c00] ;  /* 0x003c0000922c783b */ /* 0x000ea80000000200 */
[----:B------:R-:W2:Y:S04]  /*e250*/  LDSM.16.M88.4 R32, [R118+0x3400] ;  /* 0x003400007620783b */ /* 0x000ea80000000200 */
[----:B-1----:R-:W1:Y:S01]  /*e260*/  LDSM.16.M88.4 R8, [R118+0x3800] ;  /* 0x003800007608783b */ /* 0x002e620000000200 */
[C---:B----4-:R-:W-:Y:S03]  /*e270*/  HMMA.16816.F32.BF16 R28, R84.reuse, R24, RZ ;  /* 0x00000018541c723c */ /* 0x050fe600000418ff */
[----:B------:R-:W-:Y:S04]  /*e280*/  LDSM.16.M88.4 R12, [R145+0x1000] ;  /* 0x00100000910c783b */ /* 0x000fe80000000200 */
[----:B------:R-:W4:Y:S01]  /*e290*/  LDSM.16.M88.4 R80, [R118+0x5000] ;  /* 0x005000007650783b */ /* 0x000f220000000200 */
[C---:B------:R-:W-:Y:S03]  /*e2a0*/  HMMA.16816.F32.BF16 R24, R84.reuse, R26, RZ ;  /* 0x0000001a5418723c */ /* 0x040fe600000418ff */
[----:B---3--:R-:W3:Y:S03]  /*e2b0*/  LDSM.16.M88.4 R4, [R118+0x3c00] ;  /* 0x003c00007604783b */ /* 0x008ee60000000200 */
[C---:B------:R-:W-:Y:S01]  /*e2c0*/  HMMA.16816.F32.BF16 R36, R84.reuse, R76, RZ ;  /* 0x0000004c5424723c */ /* 0x040fe200000418ff */
[----:B------:R-:W3:Y:S04]  /*e2d0*/  LDSM.16.M88.4 R108, [R146+0x4000] ;  /* 0x00400000926c783b */ /* 0x000ee80000000200 */
[----:B------:R-:W-:Y:S01]  /*e2e0*/  LDSM.16.M88.4 R100, [R146+0x4400] ;  /* 0x004400009264783b */ /* 0x000fe20000000200 */
[----:B------:R-:W-:Y:S03]  /*e2f0*/  HMMA.16816.F32.BF16 R72, R84, R68, RZ ;  /* 0x000000445448723c */ /* 0x000fe600000418ff */
[----:B------:R-:W-:Y:S03]  /*e300*/  LDSM.16.M88.4 R92, [R146+0x4800] ;  /* 0x00480000925c783b */ /* 0x000fe60000000200 */
[----:B------:R-:W-:Y:S01]  /*e310*/  HMMA.16816.F32.BF16 R28, R132, R120, R28 ;  /* 0x00000078841c723c */ /* 0x000fe2000004181c */
[----:B------:R-:W-:Y:S04]  /*e320*/  LDSM.16.M88.4 R40, [R146+0x4c00] ;  /* 0x004c00009228783b */ /* 0x000fe80000000200 */
[----:B------:R-:W-:Y:S01]  /*e330*/  LDSM.16.M88.4 R140, [R146+0x5400] ;  /* 0x00540000928c783b */ /* 0x000fe20000000200 */
[C---:B------:R-:W-:Y:S03]  /*e340*/  HMMA.16816.F32.BF16 R76, R84.reuse, R78, RZ ;  /* 0x0000004e544c723c */ /* 0x040fe600000418ff */
[----:B------:R-:W-:Y:S03]  /*e350*/  LDSM.16.M88.4 R128, [R118+0x4000] ;  /* 0x004000007680783b */ /* 0x000fe60000000200 */
[----:B------:R-:W-:Y:S01]  /*e360*/  HMMA.16816.F32.BF16 R68, R84, R70, RZ ;  /* 0x000000465444723c */ /* 0x000fe200000418ff */
[----:B------:R-:W-:Y:S04]  /*e370*/  LDSM.16.M88.4 R124, [R118+0x4400] ;  /* 0x00440000767c783b */ /* 0x000fe80000000200 */
[----:B------:R-:W0:Y:S01]  /*e380*/  LDGDEPBAR ;  /* 0x00000000000079af */ /* 0x000e220000000000 */
[----:B------:R-:W-:Y:S03]  /*e390*/  HMMA.16816.F32.BF16 R24, R132, R122, R24 ;  /* 0x0000007a8418723c */ /* 0x000fe60000041818 */
[----:B------:R-:W-:Y:S03]  /*e3a0*/  LDSM.16.M88.4 R120, [R118+0x4800] ;  /* 0x004800007678783b */ /* 0x000fe60000000200 */
[----:B--2---:R-:W-:Y:S06]  /*e3b0*/  HMMA.16816.F32.BF16 R28, R16, R20, R28 ;  /* 0x00000014101c723c */ /* 0x004fec000004181c */
[C---:B------:R-:W-:Y:S06]  /*e3c0*/  HMMA.16816.F32.BF16 R56, R84.reuse, R44, RZ ;  /* 0x0000002c5438723c */ /* 0x040fec00000418ff */
[----:B------:R-:W-:Y:S06]  /*e3d0*/  HMMA.16816.F32.BF16 R44, R84, R46, RZ ;  /* 0x0000002e542c723c */ /* 0x000fec00000418ff */
[C---:B------:R-:W-:Y:S06]  /*e3e0*/  HMMA.16816.F32.BF16 R36, R132.reuse, R32, R36 ;  /* 0x000000208424723c */ /* 0x040fec0000041824 */
[C---:B------:R-:W-:Y:S01]  /*e3f0*/  HMMA.16816.F32.BF16 R76, R132.reuse, R34, R76 ;  /* 0x00000022844c723c */ /* 0x040fe2000004184c */
[----:B------:R-:W-:Y:S05]  /*e400*/  LDSM.16.M88.4 R32, [R146+0x7000] ;  /* 0x007000009220783b */ /* 0x000fea0000000200 */
[C---:B-1----:R-:W-:Y:S06]  /*e410*/  HMMA.16816.F32.BF16 R72, R132.reuse, R8, R72 ;  /* 0x000000088448723c */ /* 0x042fec0000041848 */
[----:B------:R-:W-:Y:S01]  /*e420*/  HMMA.16816.F32.BF16 R68, R132, R10, R68 ;  /* 0x0000000a8444723c */ /* 0x000fe20000041844 */
[----:B------:R-:W1:Y:S05]  /*e430*/  LDSM.16.M88.4 R8, [R147+0x2000] ;  /* 0x002000009308783b */ /* 0x000e6a0000000200 */
[----:B------:R-:W-:Y:S01]  /*e440*/  HMMA.16816.F32.BF16 R24, R16, R22, R24 ;  /* 0x000000161018723c */ /* 0x000fe20000041818 */
[----:B------:R-:W-:Y:S05]  /*e450*/  LDSM.16.M88.4 R20, [R118+0x7000] ;  /* 0x007000007614783b */ /* 0x000fea0000000200 */
[----:B----4-:R-:W-:Y:S06]  /*e460*/  HMMA.16816.F32.BF16 R28, R12, R80, R28 ;  /* 0x000000500c1c723c */ /* 0x010fec000004181c */
[C---:B---3--:R-:W-:Y:S06]  /*e470*/  HMMA.16816.F32.BF16 R56, R132.reuse, R4, R56 ;  /* 0x000000048438723c */ /* 0x048fec0000041838 */
[----:B------:R-:W-:Y:S01]  /*e480*/  HMMA.16816.F32.BF16 R44, R132, R6, R44 ;  /* 0x00000006842c723c */ /* 0x000fe2000004182c */
[----:B------:R-:W2:Y:S05]  /*e490*/  LDSM.16.M88.4 R4, [R145+0x2000] ;  /* 0x002000009104783b */ /* 0x000eaa0000000200 */
[----:B------:R-:W-:Y:S01]  /*e4a0*/  HMMA.16816.F32.BF16 R24, R12, R82, R24 ;  /* 0x000000520c18723c */ /* 0x000fe20000041818 */
[----:B------:R-:W-:Y:S05]  /*e4b0*/  LDSM.16.M88.4 R80, [R146+0x5800] ;  /* 0x005800009250783b */ /* 0x000fea0000000200 */
[C---:B------:R-:W-:Y:S06]  /*e4c0*/  HMMA.16816.F32.BF16 R112, R84.reuse, R108, RZ ;  /* 0x0000006c5470723c */ /* 0x040fec00000418ff */
[----:B------:R-:W-:Y:S06]  /*e4d0*/  HMMA.16816.F32.BF16 R108, R84, R110, RZ ;  /* 0x0000006e546c723c */ /* 0x000fec00000418ff */
[----:B-1----:R-:W-:Y:S06]  /*e4e0*/  HMMA.16816.F32.BF16 R28, R8, R32, R28 ;  /* 0x00000020081c723c */ /* 0x002fec000004181c */
        /* <DEDUP_REMOVED lines=8> */
[----:B------:R-:W-:Y:S05]  /*e570*/  LDSM.16.M88.4 R32, [R118+0x5800] ;  /* 0x005800007620783b */ /* 0x000fea0000000200 */
[----:B------:R-:W-:Y:S06]  /*e580*/  HMMA.16816.F32.BF16 R36, R16, R140, R36 ;  /* 0x0000008c1024723c */ /* 0x000fec0000041824 */
[C---:B------:R-:W-:Y:S01]  /*e590*/  HMMA.16816.F32.BF16 R136, R132.reuse, R128, R112 ;  /* 0x000000808488723c */ /* 0x040fe20000041870 */
[----:B------:R-:W-:Y:S05]  /*e5a0*/  LDSM.16.M88.4 R112, [R146+0x7400] ;  /* 0x007400009270783b */ /* 0x000fea0000000200 */
[----:B------:R-:W-:Y:S01]  /*e5b0*/  HMMA.16816.F32.BF16 R108, R132, R130, R108 ;  /* 0x00000082846c723c */ /* 0x000fe2000004186c */
[----:B------:R-:W3:Y:S05]  /*e5c0*/  LDSM.16.M88.4 R128, [R146+0x5c00] ;  /* 0x005c00009280783b */ /* 0x000eea0000000200 */
[C---:B--2---:R-:W-:Y:S06]  /*e5d0*/  HMMA.16816.F32.BF16 R28, R4.reuse, R20, R28 ;  /* 0x00000014041c723c */ /* 0x044fec000004181c */
[----:B------:R-:W-:Y:S01]  /*e5e0*/  HMMA.16816.F32.BF16 R24, R4, R22, R24 ;  /* 0x000000160418723c */ /* 0x000fe20000041818 */
[----:B------:R-:W-:Y:S05]  /*e5f0*/  LDSM.16.M88.4 R20, [R146+0x7800] ;  /* 0x007800009214783b */ /* 0x000fea0000000200 */
[----:B-1----:R-:W-:Y:S06]  /*e600*/  HMMA.16816.F32.BF16 R36, R12, R40, R36 ;  /* 0x000000280c24723c */ /* 0x002fec0000041824 */
[C---:B------:R-:W-:Y:S06]  /*e610*/  HMMA.16816.F32.BF16 R72, R16.reuse, R80, R72 ;  /* 0x000000501048723c */ /* 0x040fec0000041848 */
[----:B------:R-:W-:Y:S01]  /*e620*/  HMMA.16816.F32.BF16 R68, R16, R82, R68 ;  /* 0x000000521044723c */ /* 0x000fe20000041844 */
[----:B------:R-:W-:Y:S01]  /*e630*/  FMUL.FTZ R67, R28, UR17 ;  /* 0x000000111c437c20 */ /* 0x000fe20008410000 */
[----:B------:R-:W-:Y:S01]  /*e640*/  FMUL.FTZ R52, R29, UR17 ;  /* 0x000000111d347c20 */ /* 0x000fe20008410000 */
[----:B------:R-:W-:-:S03]  /*e650*/  FMUL.FTZ R80, R30, UR17 ;  /* 0x000000111e507c20 */ /* 0x000fc60008410000 */
[----:B------:R-:W-:Y:S01]  /*e660*/  FMUL.FTZ R24, R24, UR17 ;  /* 0x0000001118187c20 */ /* 0x000fe20008410000 */
[----:B------:R-:W-:Y:S01]  /*e670*/  FMUL.FTZ R82, R31, UR17 ;  /* 0x000000111f527c20 */ /* 0x000fe20008410000 */
[----:B------:R-:W-:Y:S01]  /*e680*/  FMUL.FTZ R65, R25, UR17 ;  /* 0x0000001119417c20 */ /* 0x000fe20008410000 */
[----:B------:R-:W1:Y:S01]  /*e690*/  LDSM.16.M88.4 R28, [R118+0x5c00] ;  /* 0x005c0000761c783b */ /* 0x000e620000000200 */
[----:B------:R2:W-:Y:S01]  /*e6a0*/  MUFU.TANH R81, R24 ;  /* 0x0000001800517308 */ /* 0x0005e20000002400 */
[----:B---3--:R-:W-:Y:S01]  /*e6b0*/  HMMA.16816.F32.BF16 R56, R16, R128, R56 ;  /* 0x000000801038723c */ /* 0x008fe20000041838 */
[----:B------:R-:W-:-:S05]  /*e6c0*/  FMUL.FTZ R83, R27, UR17 ;  /* 0x000000111b537c20 */ /* 0x000fca0008410000 */
[----:B------:R-:W-:Y:S01]  /*e6d0*/  HMMA.16816.F32.BF16 R44, R16, R130, R44 ;  /* 0x00000082102c723c */ /* 0x000fe2000004182c */
[----:B------:R-:W3:Y:S05]  /*e6e0*/  MUFU.TANH R65, R65 ;  /* 0x0000004100417308 */ /* 0x000eea0000002400 */
[----:B------:R-:W-:Y:S03]  /*e6f0*/  HMMA.16816.F32.BF16 R36, R8, R112, R36 ;  /* 0x000000700824723c */ /* 0x000fe60000041824 */
[----:B------:R-:W4:Y:S03]  /*e700*/  MUFU.TANH R83, R83 ;  /* 0x0000005300537308 */ /* 0x000f260000002400 */
[----:B------:R-:W-:Y:S01]  /*e710*/  HMMA.16816.F32.BF16 R72, R12, R32, R72 ;  /* 0x000000200c48723c */ /* 0x000fe20000041848 */
[----:B------:R-:W-:-:S02]  /*e720*/  FMUL.FTZ R112, R26, UR17 ;  /* 0x000000111a707c20 */ /* 0x000fc40008410000 */
[----:B--2---:R-:W-:Y:S02]  /*e730*/  LDSM.16.M88.4 R24, [R146+0x7c00] ;  /* 0x007c00009218783b */ /* 0x004fe40000000200 */
[----:B------:R-:W2:Y:S01]  /*e740*/  MUFU.TANH R52, R52 ;  /* 0x0000003400347308 */ /* 0x000ea20000002400 */
[----:B------:R-:W-:Y:S01]  /*e750*/  HMMA.16816.F32.BF16 R68, R12, R34, R68 ;  /* 0x000000220c44723c */ /* 0x000fe20000041844 */
[----:B------:R-:W3:Y:S05]  /*e760*/  LDSM.16.M88.4 R32, [R146+0x6000] ;  /* 0x006000009220783b */ /* 0x000eea0000000200 */
[C---:B------:R-:W-:Y:S01]  /*e770*/  HMMA.16816.F32.BF16 R104, R132.reuse, R124, R104 ;  /* 0x0000007c8468723c */ /* 0x040fe20000041868 */
[----:B------:R-:W2:Y:S05]  /*e780*/  MUFU.TANH R82, R82 ;  /* 0x0000005200527308 */ /* 0x000eaa0000002400 */
[----:B------:R-:W-:Y:S01]  /*e790*/  HMMA.16816.F32.BF16 R100, R132, R126, R100 ;  /* 0x0000007e8464723c */ /* 0x000fe20000041864 */
[----:B------:R-:W4:Y:S02]  /*e7a0*/  LDSM.16.M88.4 R124, [R118+0x7400] ;  /* 0x00740000767c783b */ /* 0x000f240000000200 */
[----:B------:R-:W-:Y:S03]  /*e7b0*/  MUFU.TANH R112, R112 ;  /* 0x0000007000707308 */ /* 0x000fe60000002400 */
[C---:B-1----:R-:W-:Y:S05]  /*e7c0*/  HMMA.16816.F32.BF16 R56, R12.reuse, R28, R56 ;  /* 0x0000001c0c38723c */ /* 0x042fea0000041838 */
[----:B------:R-:W-:Y:S01]  /*e7d0*/  MUFU.TANH R67, R67 ;  /* 0x0000004300437308 */ /* 0x000fe20000002400 */
[----:B------:R-:W-:Y:S01]  /*e7e0*/  HMMA.16816.F32.BF16 R44, R12, R30, R44 ;  /* 0x0000001e0c2c723c */ /* 0x000fe2000004182c */
[----:B------:R-:W-:Y:S05]  /*e7f0*/  LDSM.16.M88.4 R28, [R146+0x8000] ;  /* 0x00800000921c783b */ /* 0x000fea0000000200 */
[C---:B------:R-:W-:Y:S01]  /*e800*/  HMMA.16816.F32.BF16 R72, R8.reuse, R20, R72 ;  /* 0x000000140848723c */ /* 0x040fe20000041848 */
[----:B------:R-:W-:Y:S05]  /*e810*/  MUFU.TANH R80, R80 ;  /* 0x0000005000507308 */ /* 0x000fea0000002400 */
[----:B------:R-:W-:Y:S01]  /*e820*/  HMMA.16816.F32.BF16 R68, R8, R22, R68 ;  /* 0x000000160844723c */ /* 0x000fe20000041844 */
[----:B------:R-:W1:Y:S05]  /*e830*/  LDSM.16.M88.4 R20, [R118+0x6000] ;  /* 0x006000007614783b */ /* 0x000e6a0000000200 */
[C---:B------:R-:W-:Y:S06]  /*e840*/  HMMA.16816.F32.BF16 R76, R16.reuse, R142, R76 ;  /* 0x0000008e104c723c */ /* 0x040fec000004184c */
[----:B---3--:R-:W-:Y:S06]  /*e850*/  HMMA.16816.F32.BF16 R136, R16, R32, R136 ;  /* 0x000000201088723c */ /* 0x008fec0000041888 */
[----:B------:R-:W-:Y:S06]  /*e860*/  HMMA.16816.F32.BF16 R56, R8, R24, R56 ;  /* 0x000000180838723c */ /* 0x000fec0000041838 */
[----:B------:R-:W-:Y:S01]  /*e870*/  HMMA.16816.F32.BF16 R108, R16, R34, R108 ;  /* 0x00000022106c723c */ /* 0x000fe2000004186c */
[----:B------:R-:W-:Y:S05]  /*e880*/  LDSM.16.M88.4 R32, [R118+0x4c00] ;  /* 0x004c00007620783b */ /* 0x000fea0000000200 */
[----:B------:R-:W-:Y:S01]  /*e890*/  HMMA.16816.F32.BF16 R44, R8, R26, R44 ;  /* 0x0000001a082c723c */ /* 0x000fe2000004182c */
[----:B------:R-:W3:Y:S05]  /*e8a0*/  LDSM.16.M88.4 R24, [R146+0x6400] ;  /* 0x006400009218783b */ /* 0x000eea0000000200 */
[----:B------:R-:W-:Y:S01]  /*e8b0*/  HMMA.16816.F32.BF16 R76, R12, R42, R76 ;  /* 0x0000002a0c4c723c */ /* 0x000fe2000004184c */
[----:B------:R-:W2:Y:S05]  /*e8c0*/  LDSM.16.M88.4 R40, [R118+0x7800] ;  /* 0x007800007628783b */ /* 0x000eaa0000000200 */
[----:B----4-:R-:W-:Y:S06]  /*e8d0*/  HMMA.16816.F32.BF16 R36, R4, R124, R36 ;  /* 0x0000007c0424723c */ /* 0x010fec0000041824 */
[C---:B-1----:R-:W-:Y:S06]  /*e8e0*/  HMMA.16816.F32.BF16 R136, R12.reuse, R20, R136 ;  /* 0x000000140c88723c */ /* 0x042fec0000041888 */
[----:B------:R-:W-:Y:S01]  /*e8f0*/  HMMA.16816.F32.BF16 R108, R12, R22, R108 ;  /* 0x000000160c6c723c */ /* 0x000fe2000004186c */
[----:B------:R-:W1:Y:S05]  /*e900*/  LDSM.16.M88.4 R20, [R118+0x6400] ;  /* 0x006400007614783b */ /* 0x000e6a0000000200 */
[----:B------:R-:W-:Y:S06]  /*e910*/  HMMA.16816.F32.BF16 R76, R8, R114, R76 ;  /* 0x00000072084c723c */ /* 0x000fec000004184c */
[----:B------:R-:W-:Y:S01]  /*e920*/  FMUL.FTZ R36, R36, UR17 ;  /* 0x0000001124247c20 */ /* 0x000fe20008410000 */
[----:B------:R-:W-:Y:S01]  /*e930*/  FMUL.FTZ R37, R37, UR17 ;  /* 0x0000001125257c20 */ /* 0x000fe20008410000 */
[----:B------:R-:W-:Y:S01]  /*e940*/  FMUL.FTZ R115, R38, UR17 ;  /* 0x0000001126737c20 */ /* 0x000fe20008410000 */
[----:B------:R-:W-:Y:S01]  /*e950*/  FMUL.FTZ R116, R39, UR17 ;  /* 0x0000001127747c20 */ /* 0x000fe20008410000 */
[----:B------:R-:W4:Y:S01]  /*e960*/  MUFU.TANH R113, R36 ;  /* 0x0000002400717308 */ /* 0x000f220000002400 */
[C---:B---3--:R-:W-:Y:S06]  /*e970*/  HMMA.16816.F32.BF16 R104, R16.reuse, R24, R104 ;  /* 0x000000181068723c */ /* 0x048fec0000041868 */
[----:B------:R-:W-:Y:S01]  /*e980*/  HMMA.16816.F32.BF16 R100, R16, R26, R100 ;  /* 0x0000001a1064723c */ /* 0x000fe20000041864 */
[----:B------:R3:W-:Y:S01]  /*e990*/  MUFU.TANH R114, R37 ;  /* 0x0000002500727308 */ /* 0x0007e20000002400 */
[----:B------:R-:W-:Y:S04]  /*e9a0*/  LDSM.16.M88.4 R24, [R146+0x6800] ;  /* 0x006800009218783b */ /* 0x000fe80000000200 */
[C---:B------:R-:W-:Y:S03]  /*e9b0*/  HMMA.16816.F32.BF16 R136, R8.reuse, R28, R136 ;  /* 0x0000001c0888723c */ /* 0x040fe60000041888 */
[----:B------:R-:W4:Y:S03]  /*e9c0*/  MUFU.TANH R115, R115 ;  /* 0x0000007300737308 */ /* 0x000f260000002400 */
[----:B------:R-:W-:Y:S01]  /*e9d0*/  HMMA.16816.F32.BF16 R108, R8, R30, R108 ;  /* 0x0000001e086c723c */ /* 0x000fe2000004186c */
[----:B------:R-:W-:Y:S04]  /*e9e0*/  LDSM.16.M88.4 R28, [R146+0x8400] ;  /* 0x00840000921c783b */ /* 0x000fe80000000200 */
[----:B------:R-:W4:Y:S01]  /*e9f0*/  MUFU.TANH R116, R116 ;  /* 0x0000007400747308 */ /* 0x000f220000002400 */
[----:B---3--:R-:W3:Y:S01]  /*ea00*/  LDSM.16.M88.4 R36, [R118+0x7c00] ;  /* 0x007c00007624783b */ /* 0x008ee20000000200 */
[C---:B--2---:R-:W-:Y:S06]  /*ea10*/  HMMA.16816.F32.BF16 R72, R4.reuse, R40, R72 ;  /* 0x000000280448723c */ /* 0x044fec0000041848 */
[----:B------:R-:W-:Y:S01]  /*ea20*/  HMMA.16816.F32.BF16 R68, R4, R42, R68 ;  /* 0x0000002a0444723c */ /* 0x000fe20000041844 */
[----:B------:R-:W2:Y:S05]  /*ea30*/  LDSM.16.M88.4 R40, [R118+0x8000] ;  /* 0x008000007628783b */ /* 0x000eaa0000000200 */
[C---:B-1----:R-:W-:Y:S06]  /*ea40*/  HMMA.16816.F32.BF16 R104, R12.reuse, R20, R104 ;  /* 0x000000140c68723c */ /* 0x042fec0000041868 */
        /* <DEDUP_REMOVED lines=8> */
[----:B------:R-:W-:Y:S01]  /*ead0*/  FMUL.FTZ R120, R74, UR17 ;  /* 0x000000114a787c20 */ /* 0x000fe20008410000 */
[----:B------:R-:W-:Y:S01]  /*eae0*/  FMUL.FTZ R74, R75, UR17 ;  /* 0x000000114b4a7c20 */ /* 0x000fe20008410000 */
[----:B------:R1:W-:Y:S01]  /*eaf0*/  MUFU.TANH R141, R69 ;  /* 0x00000045008d7308 */ /* 0x0003e20000002400 */
[----:B------:R-:W-:Y:S01]  /*eb00*/  HMMA.16816.F32.BF16 R84, R132, R34, R84 ;  /* 0x000000228454723c */ /* 0x000fe20000041854 */
[----:B------:R-:W4:Y:S01]  /*eb10*/  LDSM.16.M88.4 R32, [R118+0x8400] ;  /* 0x008400007620783b */ /* 0x000f220000000200 */
[----:B------:R-:W-:Y:S01]  /*eb20*/  FMUL.FTZ R68, R68, UR17 ;  /* 0x0000001144447c20 */ /* 0x000fe20008410000 */
[----:B------:R-:W-:-:S03]  /*eb30*/  FMUL.FTZ R71, R71, UR17 ;  /* 0x0000001147477c20 */ /* 0x000fc60008410000 */
[----:B---3--:R-:W-:Y:S01]  /*eb40*/  HMMA.16816.F32.BF16 R56, R4, R36, R56 ;  /* 0x000000240438723c */ /* 0x008fe20000041838 */
[----:B------:R-:W-:Y:S05]  /*eb50*/  MUFU.TANH R72, R72 ;  /* 0x0000004800487308 */ /* 0x000fea0000002400 */
[----:B------:R-:W-:Y:S03]  /*eb60*/  HMMA.16816.F32.BF16 R92, R132, R122, R92 ;  /* 0x0000007a845c723c */ /* 0x000fe6000004185c */
[----:B------:R3:W-:Y:S03]  /*eb70*/  MUFU.TANH R122, R70 ;  /* 0x00000046007a7308 */ /* 0x0007e60000002400 */
[----:B------:R-:W-:Y:S01]  /*eb80*/  HMMA.16816.F32.BF16 R44, R4, R38, R44 ;  /* 0x00000026042c723c */ /* 0x000fe2000004182c */
[----:B------:R-:W3:Y:S04]  /*eb90*/  LDSM.16.M88.4 R36, [R146+0x6c00] ;  /* 0x006c00009224783b */ /* 0x000ee80000000200 */
[----:B------:R-:W3:Y:S01]  /*eba0*/  MUFU.TANH R120, R120 ;  /* 0x0000007800787308 */ /* 0x000ee20000002400 */
[C---:B------:R-:W-:Y:S06]  /*ebb0*/  HMMA.16816.F32.BF16 R104, R8.reuse, R28, R104 ;  /* 0x0000001c0868723c */ /* 0x040fec0000041868 */
[----:B------:R-:W-:Y:S01]  /*ebc0*/  HMMA.16816.F32.BF16 R100, R8, R30, R100 ;  /* 0x0000001e0864723c */ /* 0x000fe20000041864 */
[----:B------:R-:W-:Y:S01]  /*ebd0*/  LDSM.16.M88.4 R28, [R146+0x8800] ;  /* 0x00880000921c783b */ /* 0x000fe20000000200 */
[----:B------:R-:W-:Y:S01]  /*ebe0*/  MUFU.TANH R73, R73 ;  /* 0x0000004900497308 */ /* 0x000fe20000002400 */
[----:B------:R-:W-:Y:S01]  /*ebf0*/  FMUL.FTZ R56, R56, UR17 ;  /* 0x0000001138387c20 */ /* 0x000fe20008410000 */
[----:B------:R-:W-:Y:S01]  /*ec00*/  FMUL.FTZ R58, R58, UR17 ;  /* 0x000000113a3a7c20 */ /* 0x000fe20008410000 */
[----:B------:R-:W-:Y:S01]  /*ec10*/  FMUL.FTZ R57, R57, UR17 ;  /* 0x0000001139397c20 */ /* 0x000fe20008410000 */
[----:B--2---:R-:W-:Y:S01]  /*ec20*/  HMMA.16816.F32.BF16 R108, R4, R42, R108 ;  /* 0x0000002a046c723c */ /* 0x004fe2000004186c */
[----:B------:R-:W-:-:S03]  /*ec30*/  FMUL.FTZ R59, R59, UR17 ;  /* 0x000000113b3b7c20 */ /* 0x000fc60008410000 */
[----:B------:R-:W-:Y:S02]  /*ec40*/  MUFU.TANH R74, R74 ;  /* 0x0000004a004a7308 */ /* 0x000fe40000002400 */
[----:B------:R-:W-:Y:S01]  /*ec50*/  HMMA.16816.F32.BF16 R96, R16, R24, R96 ;  /* 0x000000181060723c */ /* 0x000fe20000041860 */
[----:B------:R-:W-:Y:S02]  /*ec60*/  IMAD.SHL.U32 R42, R63, 0x2, RZ ;  /* 0x000000023f2a7824 */ /* 0x000fe400078e00ff */
[----:B------:R-:W-:Y:S01]  /*ec70*/  FMUL.FTZ R44, R44, UR17 ;  /* 0x000000112c2c7c20 */ /* 0x000fe20008410000 */
[----:B------:R-:W-:Y:S02]  /*ec80*/  IMAD R43, R2, 0x20, R49 ;  /* 0x00000020022b7824 */ /* 0x000fe400078e0231 */
[----:B------:R-:W-:Y:S01]  /*ec90*/  FMUL.FTZ R45, R45, UR17 ;  /* 0x000000112d2d7c20 */ /* 0x000fe20008410000 */
[----:B------:R-:W-:Y:S01]  /*eca0*/  FMUL.FTZ R47, R47, UR17 ;  /* 0x000000112f2f7c20 */ /* 0x000fe20008410000 */
[----:B------:R-:W-:Y:S01]  /*ecb0*/  LOP3.LUT R42, R42, 0x6, RZ, 0xc0, !PT ;  /* 0x000000062a2a7812 */ /* 0x000fe200078ec0ff */
[----:B----4-:R-:W-:Y:S01]  /*ecc0*/  HMMA.16816.F32.BF16 R104, R4, R32, R104 ;  /* 0x000000200468723c */ /* 0x010fe20000041868 */
[----:B------:R-:W-:Y:S01]  /*ecd0*/  MUFU.TANH R125, R44 ;  /* 0x0000002c007d7308 */ /* 0x000fe20000002400 */
[----:B------:R-:W-:-:S02]  /*ece0*/  IMAD.IADD R144, R0, 0x1, R43 ;  /* 0x0000000100907824 */ /* 0x000fc400078e022b */
[----:B------:R-:W-:Y:S02]  /*ecf0*/  IMAD.IADD R42, R53, 0x1, R42 ;  /* 0x00000001352a7824 */ /* 0x000fe400078e022a */
[----:B------:R-:W-:Y:S02]  /*ed00*/  HMMA.16816.F32.BF16 R92, R16, R26, R92 ;  /* 0x0000001a105c723c */ /* 0x000fe4000004185c */
[C---:B------:R-:W-:Y:S01]  /*ed10*/  VIADD R2, R42.reuse, 0x1 ;  /* 0x000000012a027836 */ /* 0x040fe20000000000 */
[----:B------:R2:W-:Y:S01]  /*ed20*/  MUFU.TANH R123, R45 ;  /* 0x0000002d007b7308 */ /* 0x0005e20000002400 */
[----:B------:R-:W-:Y:S02]  /*ed30*/  VIADD R24, R42, 0x9 ;  /* 0x000000092a187836 */ /* 0x000fe40000000000 */
[----:B------:R-:W-:Y:S01]  /*ed40*/  FMUL.FTZ R108, R108, UR17 ;  /* 0x000000116c6c7c20 */ /* 0x000fe20008410000 */
[----:B------:R-:W-:Y:S01]  /*ed50*/  HMMA.16816.F32.BF16 R100, R4, R34, R100 ;  /* 0x000000220464723c */ /* 0x000fe20000041864 */
[C---:B------:R-:W-:Y:S01]  /*ed60*/  ISETP.GE.AND P6, PT, R2.reuse, R3, PT ;  /* 0x000000030200720c */ /* 0x040fe20003fc6270 */
[----:B------:R-:W4:Y:S01]  /*ed70*/  LDSM.16.M88.4 R32, [R118+0x6c00] ;  /* 0x006c00007620783b */ /* 0x000f220000000200 */
[----:B------:R-:W-:Y:S01]  /*ed80*/  ISETP.GE.AND P4, PT, R2, R117, PT ;  /* 0x000000750200720c */ /* 0x000fe20003f86270 */
[----:B------:R-:W-:Y:S01]  /*ed90*/  VIADD R2, R42, 0x8 ;  /* 0x000000082a027836 */ /* 0x000fe20000000000 */
[C---:B------:R-:W-:Y:S01]  /*eda0*/  ISETP.GE.AND P0, PT, R24.reuse, R3, PT ;  /* 0x000000031800720c */ /* 0x040fe20003f06270 */
[----:B------:R-:W-:Y:S01]  /*edb0*/  HMMA.16816.F32.BF16 R96, R12, R20, R96 ;  /* 0x000000140c60723c */ /* 0x000fe20000041860 */
[----:B------:R-:W-:Y:S01]  /*edc0*/  ISETP.GE.AND P3, PT, R24, R117, PT ;  /* 0x000000751800720c */ /* 0x000fe20003f66270 */
[----:B------:R-:W-:Y:S01]  /*edd0*/  MUFU.TANH R121, R56 ;  /* 0x0000003800797308 */ /* 0x000fe20000002400 */
[C---:B------:R-:W-:Y:S01]  /*ede0*/  ISETP.GE.AND P5, PT, R2.reuse, R3, PT ;  /* 0x000000030200720c */ /* 0x040fe20003fa6270 */
[----:B------:R-:W4:Y:S01]  /*edf0*/  LDSM.16.M88.4 R24, [R118+0x8800] ;  /* 0x008800007618783b */ /* 0x000f220000000200 */
[----:B------:R-:W-:Y:S01]  /*ee00*/  ISETP.GE.AND P1, PT, R2, R117, PT ;  /* 0x000000750200720c */ /* 0x000fe20003f26270 */
[C---:B------:R-:W-:Y:S01]  /*ee10*/  VIADD R2, R42.reuse, 0x10 ;  /* 0x000000102a027836 */ /* 0x040fe20000000000 */
[----:B-1----:R-:W-:Y:S01]  /*ee20*/  FSEL R69, R65, -INF , !P0 ;  /* 0xff80000041457808 */ /* 0x002fe20004000000 */
[----:B------:R-:W-:Y:S01]  /*ee30*/  VIADD R20, R42, 0x18 ;  /* 0x000000182a147836 */ /* 0x000fe20000000000 */
[----:B---3--:R-:W-:Y:S01]  /*ee40*/  FSEL R70, R83, -INF , !P3 ;  /* 0xff80000053467808 */ /* 0x008fe20005800000 */
[----:B------:R-:W-:Y:S01]  /*ee50*/  HMMA.16816.F32.BF16 R136, R4, R40, R136 ;  /* 0x000000280488723c */ /* 0x000fe20000041888 */
[----:B--2---:R-:W-:Y:S01]  /*ee60*/  FSEL R45, R52, -INF , !P6 ;  /* 0xff800000342d7808 */ /* 0x004fe20007000000 */
[----:B------:R-:W-:Y:S01]  /*ee70*/  MUFU.TANH R68, R68 ;  /* 0x0000004400447308 */ /* 0x000fe20000002400 */
[----:B------:R-:W-:Y:S01]  /*ee80*/  FSEL R44, R82, -INF , !P4 ;  /* 0xff800000522c7808 */ /* 0x000fe20006000000 */
[----:B------:R-:W-:Y:S01]  /*ee90*/  FMUL.FTZ R110, R110, UR17 ;  /* 0x000000116e6e7c20 */ /* 0x000fe20008410000 */
[C---:B------:R-:W-:Y:S01]  /*eea0*/  ISETP.GE.AND P0, PT, R20.reuse, R3, PT ;  /* 0x000000031400720c */ /* 0x040fe20003f06270 */
[C---:B------:R-:W-:Y:S01]  /*eeb0*/  HMMA.16816.F32.BF16 R88, R16.reuse, R36, R88 ;  /* 0x000000241058723c */ /* 0x040fe20000041858 */
[----:B------:R-:W-:Y:S01]  /*eec0*/  ISETP.GE.AND P3, PT, R20, R117, PT ;  /* 0x000000751400720c */ /* 0x000fe20003f66270 */
[----:B------:R-:W-:Y:S01]  /*eed0*/  VIADD R20, R42, 0x19 ;  /* 0x000000192a147836 */ /* 0x000fe20000000000 */
[C---:B------:R-:W-:Y:S01]  /*eee0*/  ISETP.GE.AND P6, PT, R2.reuse, R3, PT ;  /* 0x000000030200720c */ /* 0x040fe20003fc6270 */
[----:B------:R-:W-:Y:S01]  /*eef0*/  MUFU.TANH R132, R47 ;  /* 0x0000002f00847308 */ /* 0x000fe20000002400 */
[----:B------:R-:W-:Y:S01]  /*ef00*/  ISETP.GE.AND P4, PT, R2, R117, PT ;  /* 0x000000750200720c */ /* 0x000fe20003f86270 */
[----:B------:R-:W-:Y:S01]  /*ef10*/  VIADD R2, R42, 0x11 ;  /* 0x000000112a027836 */ /* 0x000fe20000000000 */
[----:B------:R-:W-:Y:S01]  /*ef20*/  FSEL R113, R113, -INF , !P6 ;  /* 0xff80000071717808 */ /* 0x000fe20007000000 */
[----:B------:R-:W-:Y:S01]  /*ef30*/  HMMA.16816.F32.BF16 R84, R16, R38, R84 ;  /* 0x000000261054723c */ /* 0x000fe20000041854 */
[----:B------:R-:W-:Y:S01]  /*ef40*/  FSEL R40, R115, -INF , !P4 ;  /* 0xff80000073287808 */ /* 0x000fe20006000000 */
[----:B------:R-:W-:Y:S01]  /*ef50*/  LDSM.16.M88.4 R16, [R118+0x8c00] ;  /* 0x008c00007610783b */ /* 0x000fe20000000200 */
[----:B------:R-:W-:Y:S01]  /*ef60*/  FSEL R81, R81, -INF , !P5 ;  /* 0xff80000051517808 */ /* 0x000fe20006800000 */
[----:B------:R-:W-:Y:S01]  /*ef70*/  MUFU.TANH R119, R57 ;  /* 0x0000003900777308 */ /* 0x000fe20000002400 */
[----:B------:R-:W-:Y:S01]  /*ef80*/  FSEL R112, R112, -INF , !P1 ;  /* 0xff80000070707808 */ /* 0x000fe20004800000 */
[----:B------:R-:W-:Y:S01]  /*ef90*/  HMMA.16816.F32.BF16 R76, R4, R126, R76 ;  /* 0x0000007e044c723c */ /* 0x000fe2000004184c */
[----:B------:R-:W-:Y:S01]  /*efa0*/  ISETP.GE.AND P6, PT, R20, R3, PT ;  /* 0x000000031400720c */ /* 0x000fe20003fc6270 */
[----:B------:R-:W-:Y:S01]  /*efb0*/  FMUL.FTZ R41, R46, UR17 ;  /* 0x000000112e297c20 */ /* 0x000fe20008410000 */
[----:B------:R-:W-:Y:S01]  /*efc0*/  ISETP.GE.AND P4, PT, R20, R117, PT ;  /* 0x000000751400720c */ /* 0x000fe20003f86270 */
[----:B------:R-:W-:Y:S01]  /*efd0*/  VIADD R20, R42, 0x20 ;  /* 0x000000202a147836 */ /* 0x000fe20000000000 */
[C---:B------:R-:W-:Y:S01]  /*efe0*/  ISETP.GE.AND P5, PT, R2.reuse, R3, PT ;  /* 0x000000030200720c */ /* 0x040fe20003fa6270 */
[C---:B------:R-:W-:Y:S01]  /*eff0*/  HMMA.16816.F32.BF16 R92, R12.reuse, R22, R92 ;  /* 0x000000160c5c723c */ /* 0x040fe2000004185c */
[----:B------:R-:W-:Y:S01]  /*f000*/  ISETP.GE.AND P1, PT, R2, R117, PT ;  /* 0x000000750200720c */ /* 0x000fe20003f26270 */
[----:B------:R-:W-:Y:S01]  /*f010*/  MUFU.TANH R126, R58 ;  /* 0x0000003a007e7308 */ /* 0x000fe20000002400 */
[----:B------:R-:W-:Y:S01]  /*f020*/  FSEL R75, R114, -INF , !P5 ;  /* 0xff800000724b7808 */ /* 0x000fe20006800000 */
[----:B------:R-:W-:Y:S01]  /*f030*/  FMUL.FTZ R131, R136, UR17 ;  /* 0x0000001188837c20 */ /* 0x000fe20008410000 */
[----:B------:R-:W-:Y:S01]  /*f040*/  FSEL R36, R116, -INF , !P1 ;  /* 0xff80000074247808 */ /* 0x000fe20004800000 */
[C---:B----4-:R-:W-:Y:S01]  /*f050*/  HMMA.16816.F32.BF16 R88, R12.reuse, R32, R88 ;  /* 0x000000200c58723c */ /* 0x050fe20000041858 */
[----:B------:R-:W-:Y:S01]  /*f060*/  ISETP.GE.AND P5, PT, R20, R3, PT ;  /* 0x000000031400720c */ /* 0x000fe20003fa6270 */
[----:B------:R-:W-:Y:S01]  /*f070*/  FMUL.FTZ R142, R138, UR17 ;  /* 0x000000118a8e7c20 */ /* 0x000fe20008410000 */
[----:B------:R-:W-:Y:S01]  /*f080*/  ISETP.GE.AND P1, PT, R20, R117, PT ;  /* 0x000000751400720c */ /* 0x000fe20003f26270 */
[----:B------:R-:W-:Y:S01]  /*f090*/  MUFU.TANH R124, R59 ;  /* 0x0000003b007c7308 */ /* 0x000fe20000002400 */
[----:B------:R-:W1:Y:S01]  /*f0a0*/  LDSM.16.M88.4 R20, [R146+0x8c00] ;  /* 0x008c00009214783b */ /* 0x000e620000000200 */
[----:B------:R-:W-:Y:S01]  /*f0b0*/  HMMA.16816.F32.BF16 R84, R12, R34, R84 ;  /* 0x000000220c54723c */ /* 0x000fe20000041854 */
[----:B------:R-:W-:Y:S01]  /*f0c0*/  VIADD R32, R42, 0x30 ;  /* 0x000000302a207836 */ /* 0x000fe20000000000 */
[----:B------:R-:W-:Y:S01]  /*f0d0*/  FSEL R120, R120, -INF , !P1 ;  /* 0xff80000078787808 */ /* 0x000fe20004800000 */
[----:B------:R-:W-:Y:S01]  /*f0e0*/  FMUL.FTZ R133, R137, UR17 ;  /* 0x0000001189857c20 */ /* 0x000fe20008410000 */
[----:B------:R-:W-:Y:S01]  /*f0f0*/  FMUL.FTZ R138, R139, UR17 ;  /* 0x000000118b8a7c20 */ /* 0x000fe20008410000 */
[----:B------:R-:W-:Y:S01]  /*f100*/  FMUL.FTZ R2, R104, UR17 ;  /* 0x0000001168027c20 */ /* 0x000fe20008410000 */
[----:B------:R-:W-:Y:S01]  /*f110*/  FMUL.FTZ R76, R76, UR17 ;  /* 0x000000114c4c7c20 */ /* 0x000fe20008410000 */
[----:B------:R-:W-:Y:S01]  /*f120*/  FMUL.FTZ R78, R78, UR17 ;  /* 0x000000114e4e7c20 */ /* 0x000fe20008410000 */
[C---:B------:R-:W-:Y:S01]  /*f130*/  HMMA.16816.F32.BF16 R96, R8.reuse, R28, R96 ;  /* 0x0000001c0860723c */ /* 0x040fe20000041860 */
[----:B------:R-:W-:Y:S01]  /*f140*/  FMUL.FTZ R77, R77, UR17 ;  /* 0x000000114d4d7c20 */ /* 0x000fe20008410000 */
[----:B------:R-:W-:Y:S01]  /*f150*/  FMUL.FTZ R79, R79, UR17 ;  /* 0x000000114f4f7c20 */ /* 0x000fe20008410000 */
[----:B------:R-:W-:Y:S01]  /*f160*/  MUFU.TANH R164, R71 ;  /* 0x0000004700a47308 */ /* 0x000fe20000002400 */
[----:B------:R-:W-:Y:S01]  /*f170*/  FMUL.FTZ R109, R109, UR17 ;  /* 0x000000116d6d7c20 */ /* 0x000fe20008410000 */
[----:B------:R-:W-:Y:S01]  /*f180*/  FMUL.FTZ R111, R111, UR17 ;  /* 0x000000116f6f7c20 */ /* 0x000fe20008410000 */
[----:B------:R-:W-:Y:S01]  /*f190*/  HMMA.16816.F32.BF16 R92, R8, R30, R92 ;  /* 0x0000001e085c723c */ /* 0x000fe2000004185c */
[----:B------:R-:W-:Y:S01]  /*f1a0*/  VIADD R28, R42, 0x21 ;  /* 0x000000212a1c7836 */ /* 0x000fe20000000000 */
[----:B------:R-:W-:Y:S01]  /*f1b0*/  FSEL R29, R72, -INF , !P5 ;  /* 0xff800000481d7808 */ /* 0x000fe20006800000 */
[----:B------:R-:W-:Y:S01]  /*f1c0*/  FMUL.FTZ R106, R106, UR17 ;  /* 0x000000116a6a7c20 */ /* 0x000fe20008410000 */
[----:B------:R-:W-:Y:S01]  /*f1d0*/  VIADD R14, R42, 0x48 ;  /* 0x000000482a0e7836 */ /* 0x000fe20000000000 */
[----:B------:R-:W2:Y:S01]  /*f1e0*/  MUFU.TANH R76, R76 ;  /* 0x0000004c004c7308 */ /* 0x000ea20000002400 */
[----:B------:R-:W-:Y:S01]  /*f1f0*/  FMUL.FTZ R100, R100, UR17 ;  /* 0x0000001164647c20 */ /* 0x000fe20008410000 */
[----:B------:R-:W-:Y:S01]  /*f200*/  FMUL.FTZ R105, R105, UR17 ;  /* 0x0000001169697c20 */ /* 0x000fe20008410000 */
[----:B------:R-:W-:Y:S01]  /*f210*/  FMUL.FTZ R107, R107, UR17 ;  /* 0x000000116b6b7c20 */ /* 0x000fe20008410000 */
[----:B------:R-:W-:Y:S01]  /*f220*/  FMUL.FTZ R30, R103, UR17 ;  /* 0x00000011671e7c20 */ /* 0x000fe20008410000 */
[----:B------:R-:W-:-:S04]  /*f230*/  DEPBAR.LE SB0, 0x0 ;  /* 0x000080000000791a */ /* 0x000fc80000000000 */
[----:B------:R-:W3:Y:S04]  /*f240*/  MUFU.TANH R78, R78 ;  /* 0x0000004e004e7308 */ /* 0x000ee80000002400 */
[C---:B------:R-:W-:Y:S04]  /*f250*/  HMMA.16816.F32.BF16 R96, R4.reuse, R24, R96 ;  /* 0x000000180460723c */ /* 0x040fe80000041860 */
[----:B------:R-:W4:Y:S01]  /*f260*/  MUFU.TANH R77, R77 ;  /* 0x0000004d004d7308 */ /* 0x000f220000002400 */
[----:B--2---:R-:W-:Y:S01]  /*f270*/  FSEL R37, R76, -INF , !P0 ;  /* 0xff8000004c257808 */ /* 0x004fe20004000000 */
[----:B------:R-:W-:Y:S01]  /*f280*/  HMMA.16816.F32.BF16 R92, R4, R26, R92 ;  /* 0x0000001a045c723c */ /* 0x000fe2000004185c */
[----:B------:R-:W-:Y:S01]  /*f290*/  ISETP.GE.AND P0, PT, R28, R3, PT ;  /* 0x000000031c00720c */ /* 0x000fe20003f06270 */
[----:B------:R-:W-:Y:S01]  /*f2a0*/  FMUL.FTZ R25, R102, UR17 ;  /* 0x0000001166197c20 */ /* 0x000fe20008410000 */
[----:B------:R-:W-:-:S02]  /*f2b0*/  FMUL.FTZ R24, R101, UR17 ;  /* 0x0000001165187c20 */ /* 0x000fc40008410000 */
[----:B------:R-:W-:Y:S01]  /*f2c0*/  FSEL R31, R73, -INF , !P0 ;  /* 0xff800000491f7808 */ /* 0x000fe20004000000 */
[----:B------:R-:W2:Y:S01]  /*f2d0*/  MUFU.TANH R79, R79 ;  /* 0x0000004f004f7308 */ /* 0x000ea20000002400 */
[C---:B-1----:R-:W-:Y:S01]  /*f2e0*/  HMMA.16816.F32.BF16 R88, R8.reuse, R20, R88 ;  /* 0x000000140858723c */ /* 0x042fe20000041858 */
[----:B---3--:R-:W-:Y:S01]  /*f2f0*/  FSEL R82, R78, -INF , !P3 ;  /* 0xff8000004e527808 */ /* 0x008fe20005800000 */
[----:B------:R-:W-:Y:S01]  /*f300*/  VIADD R26, R42, 0x39 ;  /* 0x000000392a1a7836 */ /* 0x000fe20000000000 */
[----:B------:R-:W-:Y:S01]  /*f310*/  ISETP.GE.AND P3, PT, R28, R117, PT ;  /* 0x000000751c00720c */ /* 0x000fe20003f66270 */
[----:B------:R-:W-:Y:S01]  /*f320*/  VIADD R28, R42, 0x28 ;  /* 0x000000282a1c7836 */ /* 0x000fe20000000000 */
[-C--:B------:R-:W-:Y:S01]  /*f330*/  ISETP.GE.AND P0, PT, R32, R3.reuse, PT ;  /* 0x000000032000720c */ /* 0x080fe20003f06270 */
[----:B------:R-:W-:Y:S01]  /*f340*/  HMMA.16816.F32.BF16 R84, R8, R22, R84 ;  /* 0x000000160854723c */ /* 0x000fe20000041854 */
[----:B------:R-:W1:Y:S01]  /*f350*/  MUFU.TANH R131, R131 ;  /* 0x0000008300837308 */ /* 0x000e620000002400 */
[----:B----4-:R-:W-:Y:S01]  /*f360*/  FSEL R83, R77, -INF , !P6 ;  /* 0xff8000004d537808 */ /* 0x010fe20007000000 */
[----:B------:R-:W-:Y:S01]  /*f370*/  VIADD R20, R42, 0x40 ;  /* 0x000000402a147836 */ /* 0x000fe20000000000 */
[----:B------:R-:W-:Y:S01]  /*f380*/  ISETP.GE.AND P6, PT, R28, R3, PT ;  /* 0x000000031c00720c */ /* 0x000fe20003fc6270 */
[----:B------:R-:W-:Y:S01]  /*f390*/  FMUL.FTZ R65, R96, UR17 ;  /* 0x0000001160417c20 */ /* 0x000fe20008410000 */
[----:B------:R-:W-:Y:S01]  /*f3a0*/  FSEL R121, R121, -INF , !P0 ;  /* 0xff80000079797808 */ /* 0x000fe20004000000 */
[----:B------:R-:W-:Y:S01]  /*f3b0*/  FMUL.FTZ R58, R98, UR17 ;  /* 0x00000011623a7c20 */ /* 0x000fe20008410000 */
[----:B------:R-:W-:Y:S01]  /*f3c0*/  FSEL R139, R68, -INF , !P6 ;  /* 0xff800000448b7808 */ /* 0x000fe20007000000 */
[----:B------:R-:W3:Y:S01]  /*f3d0*/  MUFU.TANH R142, R142 ;  /* 0x0000008e008e7308 */ /* 0x000ee20000002400 */
[----:B--2---:R-:W-:Y:S01]  /*f3e0*/  FSEL R166, R79, -INF , !P4 ;  /* 0xff8000004fa67808 */ /* 0x004fe20006000000 */
[----:B------:R-:W-:Y:S01]  /*f3f0*/  VIADD R8, R42, 0x51 ;  /* 0x000000512a087836 */ /* 0x000fe20000000000 */
[----:B------:R-:W-:Y:S01]  /*f400*/  ISETP.GE.AND P4, PT, R28, R117, PT ;  /* 0x000000751c00720c */ /* 0x000fe20003f86270 */
[----:B------:R-:W-:Y:S01]  /*f410*/  VIADD R28, R42, 0x29 ;  /* 0x000000292a1c7836 */ /* 0x000fe20000000000 */
[-C--:B------:R-:W-:Y:S01]  /*f420*/  ISETP.GE.AND P0, PT, R26, R3.reuse, PT ;  /* 0x000000031a00720c */ /* 0x080fe20003f06270 */
[----:B------:R-:W-:Y:S01]  /*f430*/  FMUL.FTZ R64, R97, UR17 ;  /* 0x0000001161407c20 */ /* 0x000fe20008410000 */
[----:B------:R-:W-:Y:S01]  /*f440*/  FSEL R122, R122, -INF , !P4 ;  /* 0xff8000007a7a7808 */ /* 0x000fe20006000000 */
[----:B------:R-:W2:Y:S01]  /*f450*/  MUFU.TANH R41, R41 ;  /* 0x0000002900297308 */ /* 0x000ea20000002400 */
[C---:B------:R-:W-:Y:S01]  /*f460*/  ISETP.GE.AND P5, PT, R28.reuse, R3, PT ;  /* 0x000000031c00720c */ /* 0x040fe20003fa6270 */
[C---:B------:R-:W-:Y:S01]  /*f470*/  HMMA.16816.F32.BF16 R88, R4.reuse, R16, R88 ;  /* 0x000000100458723c */ /* 0x040fe20000041858 */
[-C--:B------:R-:W-:Y:S01]  /*f480*/  ISETP.GE.AND P1, PT, R28, R117.reuse, PT ;  /* 0x000000751c00720c */ /* 0x080fe20003f26270 */
[----:B------:R-:W-:Y:S01]  /*f490*/  FMUL.FTZ R12, R99, UR17 ;  /* 0x00000011630c7c20 */ /* 0x000fe20008410000 */
[----:B------:R-:W-:Y:S01]  /*f4a0*/  FSEL R28, R74, -INF , !P3 ;  /* 0xff8000004a1c7808 */ /* 0x000fe20005800000 */
[----:B------:R-:W-:Y:S01]  /*f4b0*/  VIADD R10, R42, 0x58 ;  /* 0x000000582a0a7836 */ /* 0x000fe20000000000 */
[-C--:B------:R-:W-:Y:S01]  /*f4c0*/  ISETP.GE.AND P3, PT, R32, R117.reuse, PT ;  /* 0x000000752000720c */ /* 0x080fe20003f66270 */
[----:B------:R-:W-:Y:S01]  /*f4d0*/  VIADD R32, R42, 0x31 ;  /* 0x000000312a207836 */ /* 0x000fe20000000000 */
[----:B------:R-:W4:Y:S01]  /*f4e0*/  MUFU.TANH R137, R108 ;  /* 0x0000006c00897308 */ /* 0x000f220000002400 */
[----:B------:R-:W-:Y:S01]  /*f4f0*/  HMMA.16816.F32.BF16 R4, R4, R18, R84 ;  /* 0x000000120404723c */ /* 0x000fe20000041854 */
[----:B------:R-:W-:Y:S01]  /*f500*/  FSEL R126, R126, -INF , !P3 ;  /* 0xff8000007e7e7808 */ /* 0x000fe20005800000 */
[----:B------:R-:W-:Y:S01]  /*f510*/  FMUL.FTZ R59, R93, UR17 ;  /* 0x000000115d3b7c20 */ /* 0x000fe20008410000 */
[----:B------:R-:W-:Y:S01]  /*f520*/  ISETP.GE.AND P3, PT, R26, R117, PT ;  /* 0x000000751a00720c */ /* 0x000fe20003f66270 */
[----:B------:R-:W-:Y:S01]  /*f530*/  FMUL.FTZ R50, R95, UR17 ;  /* 0x000000115f327c20 */ /* 0x000fe20008410000 */
[----:B------:R-:W-:Y:S01]  /*f540*/  ISETP.GE.AND P6, PT, R32, R3, PT ;  /* 0x000000032000720c */ /* 0x000fe20003fc6270 */
[----:B------:R-:W-:Y:S01]  /*f550*/  FMUL.FTZ R63, R92, UR17 ;  /* 0x000000115c3f7c20 */ /* 0x000fe20008410000 */
[----:B------:R-:W4:Y:S01]  /*f560*/  MUFU.TANH R140, R110 ;  /* 0x0000006e008c7308 */ /* 0x000f220000002400 */
[----:B------:R-:W-:Y:S01]  /*f570*/  ISETP.GE.AND P4, PT, R32, R117, PT ;  /* 0x000000752000720c */ /* 0x000fe20003f86270 */
[----:B------:R-:W-:Y:S01]  /*f580*/  VIADD R32, R42, 0x38 ;  /* 0x000000382a207836 */ /* 0x000fe20000000000 */
[----:B------:R-:W-:Y:S01]  /*f590*/  FSEL R123, R123, -INF , !P0 ;  /* 0xff8000007b7b7808 */ /* 0x000fe20004000000 */
[----:B------:R-:W-:Y:S01]  /*f5a0*/  FMUL.FTZ R52, R94, UR17 ;  /* 0x000000115e347c20 */ /* 0x000fe20008410000 */
[----:B------:R-:W-:-:S02]  /*f5b0*/  FSEL R132, R132, -INF , !P3 ;  /* 0xff80000084847808 */ /* 0x000fc40005800000 */
[----:B------:R-:W-:Y:S01]  /*f5c0*/  FSEL R119, R119, -INF , !P6 ;  /* 0xff80000077777808 */ /* 0x000fe20007000000 */
[----:B------:R-:W4:Y:S01]  /*f5d0*/  MUFU.TANH R133, R133 ;  /* 0x0000008500857308 */ /* 0x000f220000002400 */
[----:B------:R-:W-:Y:S01]  /*f5e0*/  FSEL R124, R124, -INF , !P4 ;  /* 0xff8000007c7c7808 */ /* 0x000fe20006000000 */
[----:B------:R-:W-:Y:S01]  /*f5f0*/  FMUL.FTZ R57, R88, UR17 ;  /* 0x0000001158397c20 */ /* 0x000fe20008410000 */
[C---:B------:R-:W-:Y:S01]  /*f600*/  ISETP.GE.AND P0, PT, R14.reuse, R3, PT ;  /* 0x000000030e00720c */ /* 0x040fe20003f06270 */
[----:B------:R-:W-:Y:S01]  /*f610*/  FMUL.FTZ R27, R89, UR17 ;  /* 0x00000011591b7c20 */ /* 0x000fe20008410000 */
[----:B------:R-:W-:Y:S01]  /*f620*/  ISETP.GE.AND P3, PT, R14, R117, PT ;  /* 0x000000750e00720c */ /* 0x000fe20003f66270 */
[----:B------:R-:W-:Y:S01]  /*f630*/  VIADD R14, R42, 0x49 ;  /* 0x000000492a0e7836 */ /* 0x000fe20000000000 */
[----:B------:R-:W-:Y:S01]  /*f640*/  FSEL R141, R141, -INF , !P5 ;  /* 0xff8000008d8d7808 */ /* 0x000fe20006800000 */
[----:B------:R-:W4:Y:S01]  /*f650*/  MUFU.TANH R138, R138 ;  /* 0x0000008a008a7308 */ /* 0x000f220000002400 */
[----:B------:R-:W-:Y:S01]  /*f660*/  FSEL R164, R164, -INF , !P1 ;  /* 0xff800000a4a47808 */ /* 0x000fe20004800000 */
[----:B------:R-:W-:Y:S01]  /*f670*/  FMUL.FTZ R26, R4, UR17 ;  /* 0x00000011041a7c20 */ /* 0x000fe20008410000 */
[----:B------:R-:W-:Y:S01]  /*f680*/  ISETP.GE.AND P6, PT, R20, R3, PT ;  /* 0x000000031400720c */ /* 0x000fe20003fc6270 */
[----:B------:R-:W-:Y:S01]  /*f690*/  FMUL.FTZ R49, R90, UR17 ;  /* 0x000000115a317c20 */ /* 0x000fe20008410000 */
[----:B------:R-:W-:Y:S01]  /*f6a0*/  ISETP.GE.AND P4, PT, R20, R117, PT ;  /* 0x000000751400720c */ /* 0x000fe20003f86270 */
[----:B------:R-:W-:Y:S01]  /*f6b0*/  VIADD R20, R42, 0x41 ;  /* 0x000000412a147836 */ /* 0x000fe20000000000 */
[C---:B------:R-:W-:Y:S01]  /*f6c0*/  ISETP.GE.AND P5, PT, R32.reuse, R3, PT ;  /* 0x000000032000720c */ /* 0x040fe20003fa6270 */
[----:B------:R-:W4:Y:S01]  /*f6d0*/  MUFU.TANH R135, R109 ;  /* 0x0000006d00877308 */ /* 0x000f220000002400 */
[----:B------:R-:W-:Y:S01]  /*f6e0*/  ISETP.GE.AND P1, PT, R32, R117, PT ;  /* 0x000000752000720c */ /* 0x000fe20003f26270 */
[----:B------:R-:W-:Y:S01]  /*f6f0*/  FMUL.FTZ R48, R91, UR17 ;  /* 0x000000115b307c20 */ /* 0x000fe20008410000 */
[----:B-1----:R-:W-:Y:S01]  /*f700*/  FSEL R131, R131, -INF , !P6 ;  /* 0xff80000083837808 */ /* 0x002fe20007000000 */
[----:B------:R-:W-:Y:S01]  /*f710*/  FMUL.FTZ R5, R5, UR17 ;  /* 0x0000001105057c20 */ /* 0x000fe20008410000 */
[----:B---3--:R-:W-:Y:S01]  /*f720*/  FSEL R142, R142, -INF , !P4 ;  /* 0xff8000008e8e7808 */ /* 0x008fe20006000000 */
[----:B------:R-:W-:Y:S01]  /*f730*/  FMUL.FTZ R6, R6, UR17 ;  /* 0x0000001106067c20 */ /* 0x000fe20008410000 */
[----:B------:R-:W-:Y:S01]  /*f740*/  FSEL R125, R125, -INF , !P5 ;  /* 0xff8000007d7d7808 */ /* 0x000fe20006800000 */
[----:B------:R-:W1:Y:S01]  /*f750*/  MUFU.TANH R136, R111 ;  /* 0x0000006f00887308 */ /* 0x000e620000002400 */
[----:B--2---:R-:W-:Y:S01]  /*f760*/  FSEL R134, R41, -INF , !P1 ;  /* 0xff80000029867808 */ /* 0x004fe20004800000 */
[----:B------:R-:W-:Y:S01]  /*f770*/  FMUL.FTZ R7, R7, UR17 ;  /* 0x0000001107077c20 */ /* 0x000fe20008410000 */
[----:B------:R-:W-:Y:S01]  /*f780*/  ISETP.GE.AND P6, PT, R14, R3, PT ;  /* 0x000000030e00720c */ /* 0x000fe20003fc6270 */
[----:B------:R-:W-:Y:S01]  /*f790*/  VIADD R4, R42, 0x71 ;  /* 0x000000712a047836 */ /* 0x000fe20000000000 */
[----:B------:R-:W-:Y:S01]  /*f7a0*/  ISETP.GE.AND P4, PT, R14, R117, PT ;  /* 0x000000750e00720c */ /* 0x000fe20003f86270 */
[----:B------:R-:W-:Y:S01]  /*f7b0*/  VIADD R14, R42, 0x50 ;  /* 0x000000502a0e7836 */ /* 0x000fe20000000000 */
[C---:B------:R-:W-:Y:S01]  /*f7c0*/  ISETP.GE.AND P5, PT, R20.reuse, R3, PT ;  /* 0x000000031400720c */ /* 0x040fe20003fa6270 */
[----:B------:R-:W2:Y:S01]  /*f7d0*/  MUFU.TANH R2, R2 ;  /* 0x0000000200027308 */ /* 0x000ea20000002400 */
[----:B------:R-:W-:-:S02]  /*f7e0*/  ISETP.GE.AND P1, PT, R20, R117, PT ;  /* 0x000000751400720c */ /* 0x000fc40003f26270 */
[----:B----4-:R-:W-:Y:S02]  /*f7f0*/  FSEL R137, R137, -INF , !P0 ;  /* 0xff80000089897808 */ /* 0x010fe40004000000 */
[----:B------:R-:W-:Y:S02]  /*f800*/  FSEL R140, R140, -INF , !P3 ;  /* 0xff8000008c8c7808 */ /* 0x000fe40005800000 */
[----:B------:R-:W-:Y:S01]  /*f810*/  FSEL R133, R133, -INF , !P5 ;  /* 0xff80000085857808 */ /* 0x000fe20006800000 */
[----:B------:R-:W3:Y:S01]  /*f820*/  MUFU.TANH R130, R106 ;  /* 0x0000006a00827308 */ /* 0x000ee20000002400 */
[----:B------:R-:W-:Y:S02]  /*f830*/  FSEL R138, R138, -INF , !P1 ;  /* 0xff8000008a8a7808 */ /* 0x000fe40004800000 */
[C---:B------:R-:W-:Y:S02]  /*f840*/  ISETP.GE.AND P0, PT, R8.reuse, R3, PT ;  /* 0x000000030800720c */ /* 0x040fe40003f06270 */
[----:B------:R-:W-:Y:S01]  /*f850*/  ISETP.GE.AND P3, PT, R8, R117, PT ;  /* 0x000000750800720c */ /* 0x000fe20003f66270 */
[----:B------:R-:W-:Y:S01]  /*f860*/  VIADD R8, R42, 0x59 ;  /* 0x000000592a087836 */ /* 0x000fe20000000000 */
[C---:B------:R-:W-:Y:S01]  /*f870*/  ISETP.GE.AND P5, PT, R14.reuse, R3, PT ;  /* 0x000000030e00720c */ /* 0x040fe20003fa6270 */
[----:B------:R-:W4:Y:S01]  /*f880*/  MUFU.TANH R127, R100 ;  /* 0x00000064007f7308 */ /* 0x000f220000002400 */
[----:B------:R-:W-:-:S02]  /*f890*/  ISETP.GE.AND P1, PT, R14, R117, PT ;  /* 0x000000750e00720c */ /* 0x000fc40003f26270 */
[----:B------:R-:W-:Y:S02]  /*f8a0*/  FSEL R135, R135, -INF , !P6 ;  /* 0xff80000087877808 */ /* 0x000fe40007000000 */
[----:B-1----:R-:W-:Y:S02]  /*f8b0*/  FSEL R136, R136, -INF , !P4 ;  /* 0xff80000088887808 */ /* 0x002fe40006000000 */
[----:B--2---:R-:W-:Y:S01]  /*f8c0*/  FSEL R21, R2, -INF , !P5 ;  /* 0xff80000002157808 */ /* 0x004fe20006800000 */
[----:B------:R-:W1:Y:S01]  /*f8d0*/  MUFU.TANH R25, R25 ;  /* 0x0000001900197308 */ /* 0x000e620000002400 */
[----:B---3--:R-:W-:Y:S01]  /*f8e0*/  FSEL R130, R130, -INF , !P1 ;  /* 0xff80000082827808 */ /* 0x008fe20004800000 */
[----:B------:R-:W-:Y:S01]  /*f8f0*/  VIADD R2, R42, 0x61 ;  /* 0x000000612a027836 */ /* 0x000fe20000000000 */
[C---:B------:R-:W-:Y:S02]  /*f900*/  ISETP.GE.AND P6, PT, R10.reuse, R3, PT ;  /* 0x000000030a00720c */ /* 0x040fe40003fc6270 */
[----:B------:R-:W-:-:S02]  /*f910*/  ISETP.GE.AND P4, PT, R10, R117, PT ;  /* 0x000000750a00720c */ /* 0x000fc40003f86270 */
[C---:B------:R-:W-:Y:S01]  /*f920*/  ISETP.GE.AND P5, PT, R8.reuse, R3, PT ;  /* 0x000000030800720c */ /* 0x040fe20003fa6270 */
[----:B------:R-:W2:Y:S01]  /*f930*/  MUFU.TANH R129, R105 ;  /* 0x0000006900817308 */ /* 0x000ea20000002400 */
[----:B------:R-:W-:Y:S01]  /*f940*/  ISETP.GE.AND P1, PT, R8, R117, PT ;  /* 0x000000750800720c */ /* 0x000fe20003f26270 */
[----:B------:R-:W-:Y:S01]  /*f950*/  VIADD R8, R42, 0x60 ;  /* 0x000000602a087836 */ /* 0x000fe20000000000 */
[----:B----4-:R-:W-:Y:S02]  /*f960*/  FSEL R127, R127, -INF , !P6 ;  /* 0xff8000007f7f7808 */ /* 0x010fe40007000000 */
[----:B------:R-:W-:-:S03]  /*f970*/  ISETP.GE.AND P6, PT, R2, R3, PT ;  /* 0x000000030200720c */ /* 0x000fc60003fc6270 */
        /* <DEDUP_REMOVED lines=50> */
[----:B------:R-:W-:-:S04]  /*fca0*/  ISETP.GE.AND P6, PT, R42, R3, PT ;  /* 0x000000032a00720c */ /* 0x000fc80003fc6270 */
[----:B------:R-:W-:Y:S01]  /*fcb0*/  FSEL R67, R67, -INF , !P6 ;  /* 0xff80000043437808 */ /* 0x000fe20007000000 */
[----:B------:R-:W3:Y:S01]  /*fcc0*/  MUFU.TANH R48, R48 ;  /* 0x0000003000307308 */ /* 0x000ee20000002400 */
[----:B-1----:R-:W-:Y:S02]  /*fcd0*/  FSEL R27, R27, -INF , !P5 ;  /* 0xff8000001b1b7808 */ /* 0x002fe40006800000 */
[----:B------:R-:W-:-:S05]  /*fce0*/  ISETP.GE.AND P5, PT, R2, R3, PT ;  /* 0x000000030200720c */ /* 0x000fca0003fa6270 */
[----:B------:R-:W1:Y:S01]  /*fcf0*/  MUFU.TANH R25, R5 ;  /* 0x0000000500197308 */ /* 0x000e620000002400 */
[----:B--2---:R-:W-:Y:S02]  /*fd00*/  FSEL R49, R49, -INF , !P4 ;  /* 0xff80000031317808 */ /* 0x004fe40006000000 */
[----:B------:R-:W-:-:S04]  /*fd10*/  ISETP.GE.AND P4, PT, R42, R117, PT ;  /* 0x000000752a00720c */ /* 0x000fc80003f86270 */
[----:B------:R-:W-:Y:S01]  /*fd20*/  FSEL R80, R80, -INF , !P4 ;  /* 0xff80000050507808 */ /* 0x000fe20006000000 */
[----:B------:R-:W2:Y:S01]  /*fd30*/  MUFU.TANH R47, R6 ;  /* 0x00000006002f7308 */ /* 0x000ea20000002400 */
[----:B---3--:R-:W-:Y:S02]  /*fd40*/  FSEL R48, R48, -INF , !P1 ;  /* 0xff80000030307808 */ /* 0x008fe40004800000 */
[----:B------:R-:W-:-:S05]  /*fd50*/  ISETP.GE.AND P1, PT, R2, R117, PT ;  /* 0x000000750200720c */ /* 0x000fca0003f26270 */
[----:B------:R-:W3:Y:S01]  /*fd60*/  MUFU.TANH R46, R7 ;  /* 0x00000007002e7308 */ /* 0x000ee20000002400 */
[----:B-1----:R-:W-:Y:S02]  /*fd70*/  FSEL R25, R25, -INF , !P5 ;  /* 0xff80000019197808 */ /* 0x002fe40006800000 */
[----:B--2---:R-:W-:Y:S02]  /*fd80*/  FSEL R47, R47, -INF , !P3 ;  /* 0xff8000002f2f7808 */ /* 0x004fe40005800000 */
[----:B---3--:R-:W-:Y:S01]  /*fd90*/  FSEL R46, R46, -INF , !P1 ;  /* 0xff8000002e2e7808 */ /* 0x008fe20004800000 */
        /* <DEDUP_REMOVED lines=62> */
.L_x_3114:
[----:B------:R-:W-:Y:S02]  /*10180*/  ULDC UR14, c[0x0][0x248] ;  /* 0x00009200000e7ab9 */ /* 0x000fe40000000800 */
[----:B------:R-:W-:-:S06]  /*10190*/  USHF.L.U32 UR5, UR14, 0x7, URZ ;  /* 0x000000070e057899 */ /* 0x000fcc000800063f */
[----:B------:R-:W-:-:S04]  /*101a0*/  IADD3 R5, RZ, -UR5, RZ ;  /* 0x80000005ff057c10 */ /* 0x000fc8000fffe0ff */
[----:B------:R-:W-:-:S07]  /*101b0*/  SHF.R.S32.HI R7, RZ, 0x1f, R5 ;  /* 0x0000001fff077819 */ /* 0x000fce0000011405 */
.L_x_3115:
        /* <DEDUP_REMOVED lines=39> */
.L_x_3113:
        /* <DEDUP_REMOVED lines=83> */
[----:B------:R-:W1:Y:S01]  /*10960*/  LDSM.16.MT88.4 R4, [R116+0xd000] ;  /* 0x00d000007404783b */ /* 0x000e620000004200 */
        /* <DEDUP_REMOVED lines=63> */
[--C-:B------:R-:W-:Y:S01]  /*10d60*/  FFMA.FTZ R65, R65, UR8, -R62.reuse ;  /* 0x0000000841417c23 */ /* 0x100fe2000801083e */
[--C-:B------:R-:W-:Y:S01]  /*10d70*/  FFMA.FTZ R64, R64, UR8, -R62.reuse ;  /* 0x0000000840407c23 */ /* 0x100fe2000801083e */
[--C-:B------:R-:W-:Y:S01]  /*10d80*/  FFMA.FTZ R162, R63, UR8, -R62.reuse ;  /* 0x000000083fa27c23 */ /* 0x100fe2000801083e */
[----:B------:R-:W-:Y:S01]  /*10d90*/  FFMA.FTZ R59, R59, UR8, -R62 ;  /* 0x000000083b3b7c23 */ /* 0x000fe2000801083e */
[--C-:B------:R-:W-:Y:S01]  /*10da0*/  FFMA.FTZ R52, R52, UR8, -R53.reuse ;  /* 0x0000000834347c23 */ /* 0x100fe20008010835 */
[----:B------:R-:W-:Y:S01]  /*10db0*/  FADD.FTZ R61, R61, R60 ;  /* 0x0000003c3d3d7221 */ /* 0x000fe20000010000 */
[----:B------:R-:W3:Y:S01]  /*10dc0*/  MUFU.EX2 R42, R42 ;  /* 0x0000002a002a7308 */ /* 0x000ee20000000800 */
[----:B--2---:R-:W-:Y:S01]  /*10dd0*/  F2FP.BF16.F32.PACK_AB R69, R66, R67 ;  /* 0x000000434245723e */ /* 0x004fe200000010ff */
[--C-:B------:R-:W-:Y:S01]  /*10de0*/  FFMA.FTZ R60, R50, UR8, -R53.reuse ;  /* 0x00000008323c7c23 */ /* 0x100fe20008010835 */
[--C-:B------:R-:W-:Y:S01]  /*10df0*/  FFMA.FTZ R50, R49, UR8, -R53.reuse ;  /* 0x0000000831327c23 */ /* 0x100fe20008010835 */
[--C-:B------:R-:W-:Y:S01]  /*10e00*/  FFMA.FTZ R49, R48, UR8, -R53.reuse ;  /* 0x0000000830317c23 */ /* 0x100fe20008010835 */
[----:B------:R-:W-:Y:S01]  /*10e10*/  FFMA.FTZ R48, R47, UR8, -R53 ;  /* 0x000000082f307c23 */ /* 0x000fe20008010835 */
[----:B------:R-:W-:Y:S01]  /*10e20*/  FADD.FTZ R66, R67, R66 ;  /* 0x0000004243427221 */ /* 0x000fe20000010000 */
[----:B------:R-:W-:Y:S01]  /*10e30*/  FADD.FTZ R56, R56, R61 ;  /* 0x0000003d38387221 */ /* 0x000fe20000010000 */
[----:B------:R-:W-:Y:S01]  /*10e40*/  MUFU.EX2 R44, R44 ;  /* 0x0000002c002c7308 */ /* 0x000fe20000000800 */
[--C-:B------:R-:W-:Y:S01]  /*10e50*/  FFMA.FTZ R143, R27, UR8, -R62.reuse ;  /* 0x000000081b8f7c23 */ /* 0x100fe2000801083e */
[--C-:B------:R-:W-:Y:S01]  /*10e60*/  FFMA.FTZ R63, R26, UR8, -R62.reuse ;  /* 0x000000081a3f7c23 */ /* 0x100fe2000801083e */
[----:B------:R-:W-:-:S05]  /*10e70*/  FFMA.FTZ R163, R25, UR8, -R62 ;  /* 0x0000000819a37c23 */ /* 0x000fca000801083e */
[----:B------:R-:W2:Y:S01]  /*10e80*/  MUFU.EX2 R43, R43 ;  /* 0x0000002b002b7308 */ /* 0x000ea20000000800 */
[----:B---3--:R-:W-:Y:S01]  /*10e90*/  F2FP.BF16.F32.PACK_AB R71, R42, R51 ;  /* 0x000000332a47723e */ /* 0x008fe200000010ff */
[----:B------:R-:W-:-:S06]  /*10ea0*/  FADD.FTZ R51, R51, R66 ;  /* 0x0000004233337221 */ /* 0x000fcc0000010000 */
        /* <DEDUP_REMOVED lines=18> */
[C---:B-1----:R-:W-:Y:S05]  /*10fd0*/  HMMA.16816.F32.BF16 R72, R68.reuse, R4, RZ ;  /* 0x000000044448723c */ /* 0x042fea00000418ff */
[----:B------:R-:W-:Y:S01]  /*10fe0*/  MUFU.EX2 R32, R32 ;  /* 0x0000002000207308 */ /* 0x000fe20000000800 */
[----:B------:R-:W-:Y:S01]  /*10ff0*/  HMMA.16816.F32.BF16 R68, R68, R6, RZ ;  /* 0x000000064444723c */ /* 0x000fe200000418ff */
[----:B--2---:R-:W-:-:S02]  /*11000*/  F2FP.BF16.F32.PACK_AB R4, R43, R44 ;  /* 0x0000002c2b04723e */ /* 0x004fc400000010ff */
[----:B---3--:R-:W-:-:S04]  /*11010*/  F2FP.BF16.F32.PACK_AB R5, R40, R41 ;  /* 0x000000292805723e */ /* 0x008fc800000010ff */
[----:B------:R-:W-:Y:S01]  /*11020*/  F2FP.BF16.F32.PACK_AB R6, R37, R38 ;  /* 0x000000262506723e */ /* 0x000fe200000010ff */
[----:B------:R-:W-:Y:S01]  /*11030*/  MUFU.EX2 R29, R29 ;  /* 0x0000001d001d7308 */ /* 0x000fe20000000800 */
[----:B----4-:R-:W-:-:S07]  /*11040*/  F2FP.BF16.F32.PACK_AB R7, R36, R39 ;  /* 0x000000272407723e */ /* 0x010fce00000010ff */
[C---:B------:R-:W-:Y:S01]  /*11050*/  HMMA.16816.F32.BF16 R112, R4.reuse, R8, R112 ;  /* 0x000000080470723c */ /* 0x040fe20000041870 */
[----:B------:R-:W-:Y:S05]  /*11060*/  MUFU.EX2 R35, R35 ;  /* 0x0000002300237308 */ /* 0x000fea0000000800 */
        /* <DEDUP_REMOVED lines=31> */
[----:B--2---:R-:W-:-:S02]  /*11260*/  F2FP.BF16.F32.PACK_AB R5, R30, R35 ;  /* 0x000000231e05723e */ /* 0x004fc400000010ff */
[----:B------:R-:W-:Y:S02]  /*11270*/  F2FP.BF16.F32.PACK_AB R6, R29, R32 ;  /* 0x000000201d06723e */ /* 0x000fe400000010ff */
[----:B----4-:R-:W-:-:S03]  /*11280*/  F2FP.BF16.F32.PACK_AB R7, R28, R31 ;  /* 0x0000001f1c07723e */ /* 0x010fc600000010ff */
        /* <DEDUP_REMOVED lines=36> */
[----:B------:R-:W-:Y:S02]  /*114d0*/  F2FP.BF16.F32.PACK_AB R5, R126, R123 ;  /* 0x0000007b7e05723e */ /* 0x000fe400000010ff */
[----:B------:R-:W-:-:S03]  /*114e0*/  F2FP.BF16.F32.PACK_AB R6, R119, R120 ;  /* 0x000000787706723e */ /* 0x000fc600000010ff */
[----:B------:R-:W-:Y:S01]  /*114f0*/  MUFU.EX2 R59, R59 ;  /* 0x0000003b003b7308 */ /* 0x000fe20000000800 */
[----:B------:R-:W-:-:S07]  /*11500*/  F2FP.BF16.F32.PACK_AB R7, R124, R125 ;  /* 0x0000007d7c07723e */ /* 0x000fce00000010ff */
[C---:B------:R-:W-:Y:S01]  /*11510*/  HMMA.16816.F32.BF16 R104, R4.reuse, R12, R104 ;  /* 0x0000000c0468723c */ /* 0x040fe20000041868 */
[----:B------:R-:W-:Y:S05]  /*11520*/  MUFU.EX2 R52, R52 ;  /* 0x0000003400347308 */ /* 0x000fea0000000800 */
[C---:B------:R-:W-:Y:S01]  /*11530*/  HMMA.16816.F32.BF16 R100, R4.reuse, R14, R100 ;  /* 0x0000000e0464723c */ /* 0x040fe20000041864 */
[----:B------:R-:W3:Y:S02]  /*11540*/  LDSM.16.MT88.4 R12, [R144+0xdc00] ;  /* 0x00dc0000900c783b */ /* 0x000ee40000004200 */
[----:B------:R-:W-:Y:S03]  /*11550*/  MUFU.EX2 R47, R60 ;  /* 0x0000003c002f7308 */ /* 0x000fe60000000800 */
[C---:B------:R-:W-:Y:S05]  /*11560*/  HMMA.16816.F32.BF16 R96, R4.reuse, R16, R96 ;  /* 0x000000100460723c */ /* 0x040fea0000041860 */
[----:B------:R-:W-:Y:S01]  /*11570*/  MUFU.EX2 R163, R163 ;  /* 0x000000a300a37308 */ /* 0x000fe20000000800 */
[C---:B------:R-:W-:Y:S01]  /*11580*/  HMMA.16816.F32.BF16 R92, R4.reuse, R18, R92 ;  /* 0x00000012045c723c */ /* 0x040fe2000004185c */
[----:B------:R-:W-:Y:S05]  /*11590*/  LDSM.16.MT88.4 R16, [R144+0xc000] ;  /* 0x00c000009010783b */ /* 0x000fea0000004200 */
[C---:B-----5:R-:W-:Y:S06]  /*115a0*/  HMMA.16816.F32.BF16 R112, R4.reuse, R8, R112 ;  /* 0x000000080470723c */ /* 0x060fec0000041870 */
[C---:B------:R-:W-:Y:S01]  /*115b0*/  HMMA.16816.F32.BF16 R108, R4.reuse, R10, R108 ;  /* 0x0000000a046c723c */ /* 0x040fe2000004186c */
[----:B------:R-:W5:Y:S05]  /*115c0*/  LDSM.16.MT88.4 R8, [R116+0xbc00] ;  /* 0x00bc00007408783b */ /* 0x000f6a0000004200 */
        /* <DEDUP_REMOVED lines=12> */
[----:B----4-:R-:W-:-:S07]  /*11690*/  F2FP.BF16.F32.PACK_AB R7, R136, R137 ;  /* 0x000000898807723e */ /* 0x010fce00000010ff */
[C---:B------:R-:W-:Y:S06]  /*116a0*/  HMMA.16816.F32.BF16 R104, R4.reuse, R12, R104 ;  /* 0x0000000c0468723c */ /* 0x040fec0000041868 */
        /* <DEDUP_REMOVED lines=21> */
[C---:B------:R-:W-:Y:S06]  /*11800*/  HMMA.16816.F32.BF16 R80, R4.reuse, R12, R80 ;  /* 0x0000000c0450723c */ /* 0x040fec0000041850 */
[C---:B------:R-:W-:Y:S01]  /*11810*/  HMMA.16816.F32.BF16 R76, R4.reuse, R14, R76 ;  /* 0x0000000e044c723c */ /* 0x040fe2000004184c */
[--C-:B------:R-:W-:Y:S01]  /*11820*/  FFMA.FTZ R12, R58, UR8, -R53.reuse ;  /* 0x000000083a0c7c23 */ /* 0x100fe20008010835 */
[--C-:B------:R-:W-:Y:S01]  /*11830*/  FFMA.FTZ R58, R24, UR8, -R53.reuse ;  /* 0x00000008183a7c23 */ /* 0x100fe20008010835 */
[----:B------:R-:W-:Y:S01]  /*11840*/  FFMA.FTZ R53, R46, UR8, -R53 ;  /* 0x000000082e357c23 */ /* 0x000fe20008010835 */
[----:B------:R-:W-:Y:S01]  /*11850*/  LDSM.16.MT88.4 R24, [R144+0xa800] ;  /* 0x00a800009018783b */ /* 0x000fe20000004200 */
[----:B------:R2:W-:Y:S01]  /*11860*/  MUFU.EX2 R57, R12 ;  /* 0x0000000c00397308 */ /* 0x0005e20000000800 */
[C---:B------:R-:W-:Y:S06]  /*11870*/  HMMA.16816.F32.BF16 R96, R4.reuse, R16, R96 ;  /* 0x000000100460723c */ /* 0x040fec0000041860 */
[C---:B------:R-:W-:Y:S01]  /*11880*/  HMMA.16816.F32.BF16 R92, R4.reuse, R18, R92 ;  /* 0x00000012045c723c */ /* 0x040fe2000004185c */
[----:B------:R-:W4:Y:S01]  /*11890*/  MUFU.EX2 R58, R58 ;  /* 0x0000003a003a7308 */ /* 0x000f220000000800 */
[----:B------:R-:W-:Y:S04]  /*118a0*/  LDSM.16.MT88.4 R16, [R116+0xc800] ;  /* 0x00c800007410783b */ /* 0x000fe80000004200 */
[C---:B---3--:R-:W-:Y:S03]  /*118b0*/  HMMA.16816.F32.BF16 R112, R4.reuse, R8, R112 ;  /* 0x000000080470723c */ /* 0x048fe60000041870 */
[----:B------:R-:W-:Y:S01]  /*118c0*/  MUFU.EX2 R46, R49 ;  /* 0x00000031002e7308 */ /* 0x000fe20000000800 */
[----:B--2---:R-:W-:Y:S02]  /*118d0*/  LDSM.16.MT88.4 R12, [R144+0xe800] ;  /* 0x00e80000900c783b */ /* 0x004fe40000004200 */
[C---:B------:R-:W-:Y:S02]  /*118e0*/  HMMA.16816.F32.BF16 R108, R4.reuse, R10, R108 ;  /* 0x0000000a046c723c */ /* 0x040fe4000004186c */
[----:B------:R-:W2:Y:S04]  /*118f0*/  LDSM.16.MT88.4 R8, [R116+0xc400] ;  /* 0x00c400007408783b */ /* 0x000ea80000004200 */
[C---:B------:R-:W-:Y:S06]  /*11900*/  HMMA.16816.F32.BF16 R104, R4.reuse, R20, R104 ;  /* 0x000000140468723c */ /* 0x040fec0000041868 */
[C---:B------:R-:W-:Y:S01]  /*11910*/  HMMA.16816.F32.BF16 R100, R4.reuse, R22, R100 ;  /* 0x000000160464723c */ /* 0x040fe20000041864 */
[----:B------:R-:W-:Y:S05]  /*11920*/  LDSM.16.MT88.4 R20, [R116+0xa800] ;  /* 0x00a800007414783b */ /* 0x000fea0000004200 */
[C---:B--2---:R-:W-:Y:S06]  /*11930*/  HMMA.16816.F32.BF16 R88, R4.reuse, R8, R88 ;  /* 0x000000080458723c */ /* 0x044fec0000041858 */
[C---:B------:R-:W-:Y:S01]  /*11940*/  HMMA.16816.F32.BF16 R84, R4.reuse, R10, R84 ;  /* 0x0000000a0454723c */ /* 0x040fe20000041854 */
[----:B------:R-:W2:Y:S05]  /*11950*/  LDSM.16.MT88.4 R8, [R116+0xe400] ;  /* 0x00e400007408783b */ /* 0x000eaa0000004200 */
[C---:B--2---:R-:W-:Y:S06]  /*11960*/  HMMA.16816.F32.BF16 R72, R4.reuse, R8, R72 ;  /* 0x000000080448723c */ /* 0x044fec0000041848 */
[----:B------:R-:W-:Y:S01]  /*11970*/  HMMA.16816.F32.BF16 R68, R4, R10, R68 ;  /* 0x0000000a0444723c */ /* 0x000fe20000041844 */
[----:B------:R-:W2:Y:S06]  /*11980*/  LDSM.16.MT88.4 R8, [R144+0xc800] ;  /* 0x00c800009008783b */ /* 0x000eac0000004200 */
[----:B-1----:R-:W-:-:S02]  /*11990*/  F2FP.BF16.F32.PACK_AB R4, R64, R65 ;  /* 0x000000414004723e */ /* 0x002fc400000010ff */
[----:B----4-:R-:W-:Y:S02]  /*119a0*/  F2FP.BF16.F32.PACK_AB R5, R58, R57 ;  /* 0x000000393a05723e */ /* 0x010fe400000010ff */
[----:B------:R-:W-:Y:S02]  /*119b0*/  F2FP.BF16.F32.PACK_AB R6, R59, R162 ;  /* 0x000000a23b06723e */ /* 0x000fe400000010ff */
[----:B------:R-:W-:-:S07]  /*119c0*/  F2FP.BF16.F32.PACK_AB R7, R47, R52 ;  /* 0x000000342f07723e */ /* 0x000fce00000010ff */
[C---:B------:R-:W-:Y:S06]  /*119d0*/  HMMA.16816.F32.BF16 R80, R4.reuse, R12, R80 ;  /* 0x0000000c0450723c */ /* 0x040fec0000041850 */
[C---:B------:R-:W-:Y:S01]  /*119e0*/  HMMA.16816.F32.BF16 R88, R4.reuse, R16, R88 ;  /* 0x000000100458723c */ /* 0x040fe20000041858 */
[----:B------:R-:W-:Y:S01]  /*119f0*/  FADD.FTZ R13, R45, R56 ;  /* 0x000000382d0d7221 */ /* 0x000fe20000010000 */
[----:B------:R-:W-:Y:S01]  /*11a00*/  FADD.FTZ R12, R42, R51 ;  /* 0x000000332a0c7221 */ /* 0x000fe20000010000 */
[----:B------:R-:W-:Y:S02]  /*11a10*/  MUFU.EX2 R45, R48 ;  /* 0x00000030002d7308 */ /* 0x000fe40000000800 */
[----:B------:R-:W-:Y:S01]  /*11a20*/  FADD.FTZ R44, R44, R13 ;  /* 0x0000000d2c2c7221 */ /* 0x000fe20000010000 */
[----:B------:R-:W-:Y:S01]  /*11a30*/  FADD.FTZ R41, R41, R12 ;  /* 0x0000000c29297221 */ /* 0x000fe20000010000 */
[C---:B------:R-:W-:Y:S01]  /*11a40*/  HMMA.16816.F32.BF16 R84, R4.reuse, R18, R84 ;  /* 0x000000120454723c */ /* 0x040fe20000041854 */
[----:B------:R-:W-:Y:S01]  /*11a50*/  LDSM.16.MT88.4 R16, [R116+0xac00] ;  /* 0x00ac00007410783b */ /* 0x000fe20000004200 */
[----:B------:R-:W-:Y:S01]  /*11a60*/  FADD.FTZ R43, R43, R44 ;  /* 0x0000002c2b2b7221 */ /* 0x000fe20000010000 */
[----:B------:R-:W-:Y:S01]  /*11a70*/  FADD.FTZ R40, R40, R41 ;  /* 0x0000002928287221 */ /* 0x000fe20000010000 */
[----:B------:R-:W-:Y:S02]  /*11a80*/  MUFU.EX2 R42, R53 ;  /* 0x00000035002a7308 */ /* 0x000fe40000000800 */
[----:B------:R-:W-:Y:S01]  /*11a90*/  FADD.FTZ R38, R38, R43 ;  /* 0x0000002b26267221 */ /* 0x000fe20000010000 */
[----:B------:R-:W-:Y:S01]  /*11aa0*/  FADD.FTZ R39, R39, R40 ;  /* 0x0000002827277221 */ /* 0x000fe20000010000 */
[----:B--2---:R-:W-:Y:S02]  /*11ab0*/  HMMA.16816.F32.BF16 R96, R4, R8, R96 ;  /* 0x000000080460723c */ /* 0x004fe40000041860 */
[----:B------:R-:W-:Y:S01]  /*11ac0*/  FADD.FTZ R37, R37, R38 ;  /* 0x0000002625257221 */ /* 0x000fe20000010000 */
[----:B------:R-:W-:-:S03]  /*11ad0*/  FADD.FTZ R36, R36, R39 ;  /* 0x0000002724247221 */ /* 0x000fc60000010000 */
[----:B------:R-:W-:Y:S01]  /*11ae0*/  HMMA.16816.F32.BF16 R92, R4, R10, R92 ;  /* 0x0000000a045c723c */ /* 0x000fe2000004185c */
[----:B------:R-:W1:Y:S01]  /*11af0*/  LDSM.16.MT88.4 R8, [R116+0xe800] ;  /* 0x00e800007408783b */ /* 0x000e620000004200 */
        /* <DEDUP_REMOVED lines=20> */
[C---:B------:R-:W-:Y:S01]  /*11c40*/  HMMA.16816.F32.BF16 R104, R4.reuse, R20, R104 ;  /* 0x000000140468723c */ /* 0x040fe20000041868 */
[----:B------:R-:W-:Y:S01]  /*11c50*/  FADD.FTZ R119, R119, R120 ;  /* 0x0000007877777221 */ /* 0x000fe20000010000 */
[----:B------:R-:W-:Y:S01]  /*11c60*/  FADD.FTZ R124, R124, R125 ;  /* 0x0000007d7c7c7221 */ /* 0x000fe20000010000 */
[----:B------:R-:W-:Y:S02]  /*11c70*/  MUFU.EX2 R26, R63 ;  /* 0x0000003f001a7308 */ /* 0x000fe40000000800 */
[----:B------:R-:W-:Y:S01]  /*11c80*/  FADD.FTZ R134, R134, R119 ;  /* 0x0000007786867221 */ /* 0x000fe20000010000 */
[C---:B------:R-:W-:Y:S01]  /*11c90*/  HMMA.16816.F32.BF16 R100, R4.reuse, R22, R100 ;  /* 0x000000160464723c */ /* 0x040fe20000041864 */
[----:B------:R-:W-:Y:S01]  /*11ca0*/  FADD.FTZ R135, R135, R124 ;  /* 0x0000007c87877221 */ /* 0x000fe20000010000 */
[----:B------:R-:W4:Y:S01]  /*11cb0*/  LDSM.16.MT88.4 R20, [R144+0xac00] ;  /* 0x00ac00009014783b */ /* 0x000f220000004200 */
[----:B------:R-:W-:Y:S02]  /*11cc0*/  FADD.FTZ R133, R133, R134 ;  /* 0x0000008685857221 */ /* 0x000fe40000010000 */
[----:B------:R-:W5:Y:S01]  /*11cd0*/  MUFU.EX2 R27, R50 ;  /* 0x00000032001b7308 */ /* 0x000f620000000800 */
[----:B------:R-:W-:Y:S01]  /*11ce0*/  FADD.FTZ R138, R138, R135 ;  /* 0x000000878a8a7221 */ /* 0x000fe20000010000 */
[----:B-1----:R-:W-:Y:S01]  /*11cf0*/  HMMA.16816.F32.BF16 R72, R4, R8, R72 ;  /* 0x000000080448723c */ /* 0x002fe20000041848 */
[----:B------:R-:W-:-:S02]  /*11d00*/  FADD.FTZ R132, R132, R133 ;  /* 0x0000008584847221 */ /* 0x000fc40000010000 */
[----:B------:R-:W-:Y:S02]  /*11d10*/  FADD.FTZ R137, R137, R138 ;  /* 0x0000008a89897221 */ /* 0x000fe40000010000 */
[----:B------:R-:W-:Y:S01]  /*11d20*/  FADD.FTZ R131, R131, R132 ;  /* 0x0000008483837221 */ /* 0x000fe20000010000 */
[----:B------:R-:W-:Y:S01]  /*11d30*/  HMMA.16816.F32.BF16 R68, R4, R10, R68 ;  /* 0x0000000a0444723c */ /* 0x000fe20000041844 */
[----:B------:R-:W-:Y:S01]  /*11d40*/  FADD.FTZ R137, R136, R137 ;  /* 0x0000008988897221 */ /* 0x000fe20000010000 */
[----:B------:R-:W1:Y:S01]  /*11d50*/  LDSM.16.MT88.4 R8, [R116+0xcc00] ;  /* 0x00cc00007408783b */ /* 0x000e620000004200 */
[----:B------:R-:W-:Y:S02]  /*11d60*/  FADD.FTZ R142, R142, R131 ;  /* 0x000000838e8e7221 */ /* 0x000fe40000010000 */
[----:B------:R-:W-:Y:S02]  /*11d70*/  FADD.FTZ R130, R130, R137 ;  /* 0x0000008982827221 */ /* 0x000fe40000010000 */
[----:B---3--:R-:W-:Y:S01]  /*11d80*/  F2FP.BF16.F32.PACK_AB R4, R25, R24 ;  /* 0x000000181904723e */ /* 0x008fe200000010ff */
[----:B------:R-:W-:Y:S01]  /*11d90*/  FADD.FTZ R129, R129, R142 ;  /* 0x0000008e81817221 */ /* 0x000fe20000010000 */
[----:B-----5:R-:W-:Y:S01]  /*11da0*/  F2FP.BF16.F32.PACK_AB R5, R46, R27 ;  /* 0x0000001b2e05723e */ /* 0x020fe200000010ff */
        /* <DEDUP_REMOVED lines=25> */
[----:B----4-:R-:W-:Y:S02]  /*11f40*/  HMMA.16816.F32.BF16 R112, R4, R20, R112 ;  /* 0x000000140470723c */ /* 0x010fe40000041870 */
[----:B------:R-:W-:Y:S01]  /*11f50*/  FADD.FTZ R26, R26, R25 ;  /* 0x000000191a1a7221 */ /* 0x000fe20000010000 */
[----:B------:R-:W-:-:S03]  /*11f60*/  FADD.FTZ R45, R45, R46 ;  /* 0x0000002e2d2d7221 */ /* 0x000fc60000010000 */
[----:B------:R-:W-:Y:S01]  /*11f70*/  HMMA.16816.F32.BF16 R108, R4, R22, R108 ;  /* 0x00000016046c723c */ /* 0x000fe2000004186c */
[----:B------:R-:W-:Y:S01]  /*11f80*/  FADD.FTZ R163, R163, R26 ;  /* 0x0000001aa3a37221 */ /* 0x000fe20000010000 */
[----:B------:R-:W-:-:S04]  /*11f90*/  FADD.FTZ R162, R42, R45 ;  /* 0x0000002d2aa27221 */ /* 0x000fc80000010000 */
        /* <DEDUP_REMOVED lines=75> */
.L_x_3117:
[----:B------:R-:W1:Y:S02]  /*12450*/  LDC R6, c[0x0][0x250] ;  /* 0x00009400ff067b82 */ /* 0x000e640000000800 */
[----:B-1----:R-:W-:-:S05]  /*12460*/  IMAD.SHL.U32 R9, R6, 0x80, RZ ;  /* 0x0000008006097824 */ /* 0x002fca00078e00ff */
[----:B------:R-:W-:-:S04]  /*12470*/  IADD3 R9, -R9, RZ, RZ ;  /* 0x000000ff09097210 */ /* 0x000fc80007ffe1ff */
[----:B------:R-:W-:-:S07]  /*12480*/  SHF.R.S32.HI R4, RZ, 0x1f, R9 ;  /* 0x0000001fff047819 */ /* 0x000fce0000011409 */
.L_x_3118:
[----:B------:R-:W1:Y:S01]  /*12490*/  LDC R5, c[0x0][0x254] ;  /* 0x00009500ff057b82 */ /* 0x000e620000000800 */
[C---:B------:R-:W-:Y:S02]  /*124a0*/  IADD3 R7, P3, R9.reuse, R160, RZ ;  /* 0x000000a009077210 */ /* 0x040fe40007f7e0ff */
[----:B------:R-:W-:Y:S02]  /*124b0*/  LEA R156, P0, R9, R156, 0x1 ;  /* 0x0000009c099c7211 */ /* 0x000fe400078008ff */
[----:B------:R-:W-:Y:S01]  /*124c0*/  LEA R11, P1, R6, R9, 0x5 ;  /* 0x00000009060b7211 */ /* 0x000fe200078228ff */
[----:B------:R-:W-:Y:S01]  /*124d0*/  IMAD.X R8, R4, 0x1, R54, P3 ;  /* 0x0000000104087824 */ /* 0x000fe200018e0636 */
[----:B------:R-:W-:Y:S02]  /*124e0*/  LEA R10, P3, R7, UR10, 0x1 ;  /* 0x0000000a070a7c11 */ /* 0x000fe4000f8608ff */
[----:B------:R-:W-:Y:S02]  /*124f0*/  LEA.HI.X R157, R9, R157, R4, 0x1, P0 ;  /* 0x0000009d099d7211 */ /* 0x000fe400000f0c04 */
[----:B------:R-:W-:-:S02]  /*12500*/  IADD3 R160, P0, R11, R160, RZ ;  /* 0x000000a00ba07210 */ /* 0x000fc40007f1e0ff */
[----:B------:R-:W-:Y:S01]  /*12510*/  LEA.HI.X R11, R7, UR11, R8, 0x1, P3 ;  /* 0x0000000b070b7c11 */ /* 0x000fe200098f0c08 */
[C---:B------:R-:W-:Y:S01]  /*12520*/  IMAD.SHL.U32 R7, R6.reuse, 0x40, RZ ;  /* 0x0000004006077824 */ /* 0x040fe200078e00ff */
        /* <DEDUP_REMOVED lines=27> */
[----:B------:R3:W-:Y:S04]  /*126e0*/  LDGSTS.E.BYPASS.LTC128B.128 [R150+0xa800], desc[UR6][R16.64] ;  /* 0x0a80000010967fae */ /* 0x0007e8000b901d46 */
[----:B------:R-:W-:Y:S04]  /*126f0*/  LDGSTS.E.BYPASS.LTC128B.128 [R150+0xc800], desc[UR6][R24.64+0x40] ;  /* 0x0c80004018967fae */ /* 0x000fe8000b901d46 */
[----:B------:R4:W-:Y:S04]  /*12700*/  LDGSTS.E.BYPASS.LTC128B.128 [R150+0xe800], desc[UR6][R24.64+0x80] ;  /* 0x0e80008018967fae */ /* 0x0009e8000b901d46 */
[----:B------:R-:W-:Y:S04]  /*12710*/  LDSM.16.M88.4 R44, [R147] ;  /* 0x00000000932c783b */ /* 0x000fe80000000200 */
[----:B------:R-:W5:Y:S04]  /*12720*/  LDSM.16.M88.4 R28, [R146+0x3000] ;  /* 0x00300000921c783b */ /* 0x000f680000000200 */
[----:B------:R-:W-:Y:S04]  /*12730*/  LDSM.16.M88.4 R128, [R145] ;  /* 0x000000009180783b */ /* 0x000fe80000000200 */
[----:B-1----:R-:W-:Y:S04]  /*12740*/  LDSM.16.M88.4 R8, [R118+0x3000] ;  /* 0x003000007608783b */ /* 0x002fe80000000200 */
[----:B--2---:R-:W3:Y:S04]  /*12750*/  LDSM.16.M88.4 R12, [R146+0x3800] ;  /* 0x00380000920c783b */ /* 0x004ee80000000200 */
[----:B------:R-:W1:Y:S04]  /*12760*/  LDSM.16.M88.4 R4, [R146+0x3c00] ;  /* 0x003c00009204783b */ /* 0x000e680000000200 */
[----:B------:R-:W2:Y:S04]  /*12770*/  LDSM.16.M88.4 R120, [R146+0x4000] ;  /* 0x004000009278783b */ /* 0x000ea80000000200 */
[----:B------:R-:W4:Y:S04]  /*12780*/  LDSM.16.M88.4 R60, [R146+0x4400] ;  /* 0x00440000923c783b */ /* 0x000f280000000200 */
[----:B------:R-:W4:Y:S04]  /*12790*/  LDSM.16.M88.4 R20, [R146+0x3400] ;  /* 0x003400009214783b */ /* 0x000f280000000200 */
[----:B------:R-:W4:Y:S04]  /*127a0*/  LDSM.16.M88.4 R52, [R146+0x4800] ;  /* 0x004800009234783b */ /* 0x000f280000000200 */
[----:B------:R-:W4:Y:S01]  /*127b0*/  LDSM.16.M88.4 R140, [R146+0x4c00] ;  /* 0x004c0000928c783b */ /* 0x000f220000000200 */
        /* <DEDUP_REMOVED lines=8> */
[----:B------:R-:W-:Y:S03]  /*12840*/  HMMA.16816.F32.BF16 R12, R44, R14, RZ ;  /* 0x0000000e2c0c723c */ /* 0x000fe600000418ff */
[----:B------:R-:W0:Y:S03]  /*12850*/  LDGDEPBAR ;  /* 0x00000000000079af */ /* 0x000e260000000000 */
[C---:B------:R-:W-:Y:S06]  /*12860*/  HMMA.16816.F32.BF16 R32, R128.reuse, R8, R32 ;  /* 0x000000088020723c */ /* 0x040fec0000041820 */
[----:B------:R-:W-:Y:S06]  /*12870*/  HMMA.16816.F32.BF16 R28, R128, R10, R28 ;  /* 0x0000000a801c723c */ /* 0x000fec000004181c */
[C---:B-1----:R-:W-:Y:S06]  /*12880*/  HMMA.16816.F32.BF16 R8, R44.reuse, R4, RZ ;  /* 0x000000042c08723c */ /* 0x042fec00000418ff */
[C---:B--2---:R-:W-:Y:S06]  /*12890*/  HMMA.16816.F32.BF16 R124, R44.reuse, R120, RZ ;  /* 0x000000782c7c723c */ /* 0x044fec00000418ff */
[C---:B----4-:R-:W-:Y:S06]  /*128a0*/  HMMA.16816.F32.BF16 R64, R44.reuse, R60, RZ ;  /* 0x0000003c2c40723c */ /* 0x050fec00000418ff */
        /* <DEDUP_REMOVED lines=11> */
[C---:B------:R-:W-:Y:S01]  /*12960*/  HMMA.16816.F32.BF16 R12, R128.reuse, R138, R12 ;  /* 0x0000008a800c723c */ /* 0x040fe2000004180c */
[----:B------:R-:W-:Y:S05]  /*12970*/  LDSM.16.M88.4 R136, [R147+0x1000] ;  /* 0x001000009388783b */ /* 0x000fea0000000200 */
[C---:B------:R-:W-:Y:S06]  /*12980*/  HMMA.16816.F32.BF16 R8, R128.reuse, R132, R8 ;  /* 0x000000848008723c */ /* 0x040fec0000041808 */
        /* <DEDUP_REMOVED lines=8> */
[C---:B------:R-:W-:Y:S06]  /*12a10*/  HMMA.16816.F32.BF16 R24, R128.reuse, R164, R24 ;  /* 0x000000a48018723c */ /* 0x040fec0000041818 */
[C---:B------:R-:W-:Y:S06]  /*12a20*/  HMMA.16816.F32.BF16 R20, R128.reuse, R166, R20 ;  /* 0x000000a68014723c */ /* 0x040fec0000041814 */
[C---:B-1----:R-:W-:Y:S06]  /*12a30*/  HMMA.16816.F32.BF16 R56, R128.reuse, R140, R56 ;  /* 0x0000008c8038723c */ /* 0x042fec0000041838 */
[C---:B------:R-:W-:Y:S01]  /*12a40*/  HMMA.16816.F32.BF16 R52, R128.reuse, R142, R52 ;  /* 0x0000008e8034723c */ /* 0x040fe20000041834 */
[----:B------:R-:W1:Y:S05]  /*12a50*/  LDSM.16.M88.4 R140, [R146+0x5800] ;  /* 0x00580000928c783b */ /* 0x000e6a0000000200 */
[C---:B--2---:R-:W-:Y:S06]  /*12a60*/  HMMA.16816.F32.BF16 R48, R128.reuse, R132, R48 ;  /* 0x000000848030723c */ /* 0x044fec0000041830 */
[----:B------:R-:W-:Y:S01]  /*12a70*/  HMMA.16816.F32.BF16 R44, R128, R134, R44 ;  /* 0x00000086802c723c */ /* 0x000fe2000004182c */
[----:B------:R-:W2:Y:S04]  /*12a80*/  LDSM.16.M88.4 R132, [R146+0x5c00] ;  /* 0x005c00009284783b */ /* 0x000ea80000000200 */
[----:B------:R-:W5:Y:S01]  /*12a90*/  LDSM.16.M88.4 R128, [R146+0x6000] ;  /* 0x006000009280783b */ /* 0x000f620000000200 */
[C---:B----4-:R-:W-:Y:S06]  /*12aa0*/  HMMA.16816.F32.BF16 R32, R136.reuse, R40, R32 ;  /* 0x000000288820723c */ /* 0x050fec0000041820 */
[C---:B------:R-:W-:Y:S01]  /*12ab0*/  HMMA.16816.F32.BF16 R28, R136.reuse, R42, R28 ;  /* 0x0000002a881c723c */ /* 0x040fe2000004181c */
[----:B------:R-:W4:Y:S05]  /*12ac0*/  LDSM.16.M88.4 R40, [R146+0x6400] ;  /* 0x006400009228783b */ /* 0x000f2a0000000200 */
        /* <DEDUP_REMOVED lines=9> */
[C---:B-----5:R-:W-:Y:S06]  /*12b60*/  HMMA.16816.F32.BF16 R124, R136.reuse, R128, R124 ;  /* 0x00000080887c723c */ /* 0x060fec000004187c */
[C---:B------:R-:W-:Y:S01]  /*12b70*/  HMMA.16816.F32.BF16 R120, R136.reuse, R130, R120 ;  /* 0x000000828878723c */ /* 0x040fe20000041878 */
[----:B------:R-:W-:Y:S05]  /*12b80*/  LDSM.16.M88.4 R128, [R118+0x5400] ;  /* 0x005400007680783b */ /* 0x000fea0000000200 */
[C---:B----4-:R-:W-:Y:S06]  /*12b90*/  HMMA.16816.F32.BF16 R64, R136.reuse, R40, R64 ;  /* 0x000000288840723c */ /* 0x050fec0000041840 */
[C---:B------:R-:W-:Y:S01]  /*12ba0*/  HMMA.16816.F32.BF16 R60, R136.reuse, R42, R60 ;  /* 0x0000002a883c723c */ /* 0x040fe2000004183c */
[----:B------:R-:W-:Y:S05]  /*12bb0*/  LDSM.16.M88.4 R40, [R118+0x5800] ;  /* 0x005800007628783b */ /* 0x000fea0000000200 */
[C---:B---3--:R-:W-:Y:S06]  /*12bc0*/  HMMA.16816.F32.BF16 R56, R136.reuse, R36, R56 ;  /* 0x000000248838723c */ /* 0x048fec0000041838 */
[C---:B------:R-:W-:Y:S01]  /*12bd0*/  HMMA.16816.F32.BF16 R52, R136.reuse, R38, R52 ;  /* 0x000000268834723c */ /* 0x040fe20000041834 */
[----:B------:R-:W2:Y:S05]  /*12be0*/  LDSM.16.M88.4 R36, [R145+0x1000] ;  /* 0x001000009124783b */ /* 0x000eaa0000000200 */
[C---:B-1----:R-:W-:Y:S06]  /*12bf0*/  HMMA.16816.F32.BF16 R48, R136.reuse, R140, R48 ;  /* 0x0000008c8830723c */ /* 0x042fec0000041830 */
[----:B------:R-:W-:Y:S01]  /*12c00*/  HMMA.16816.F32.BF16 R44, R136, R142, R44 ;  /* 0x0000008e882c723c */ /* 0x000fe2000004182c */
[----:B------:R-:W1:Y:S04]  /*12c10*/  LDSM.16.M88.4 R140, [R118+0x5c00] ;  /* 0x005c0000768c783b */ /* 0x000e680000000200 */
[----:B------:R-:W3:Y:S01]  /*12c20*/  LDSM.16.M88.4 R136, [R118+0x6000] ;  /* 0x006000007688783b */ /* 0x000ee20000000200 */
        /* <DEDUP_REMOVED lines=8> */
[----:B------:R-:W5:Y:S05]  /*12cb0*/  LDSM.16.M88.4 R40, [R118+0x6c00] ;  /* 0x006c00007628783b */ /* 0x000f6a0000000200 */
        /* <DEDUP_REMOVED lines=12> */
[C---:B-----5:R-:W-:Y:S06]  /*12d80*/  HMMA.16816.F32.BF16 R48, R36.reuse, R40, R48 ;  /* 0x000000282430723c */ /* 0x060fec0000041830 */
        /* <DEDUP_REMOVED lines=13> */
[C---:B------:R-:W-:Y:S01]  /*12e60*/  HMMA.16816.F32.BF16 R12, R140.reuse, R42, R12 ;  /* 0x0000002a8c0c723c */ /* 0x040fe2000004180c */
[----:B------:R-:W-:Y:S05]  /*12e70*/  LDSM.16.M88.4 R40, [R145+0x2000] ;  /* 0x002000009128783b */ /* 0x000fea0000000200 */
[C---:B-----5:R-:W-:Y:S06]  /*12e80*/  HMMA.16816.F32.BF16 R8, R140.reuse, R36, R8 ;  /* 0x000000248c08723c */ /* 0x060fec0000041808 */
        /* <DEDUP_REMOVED lines=8> */
[C---:B------:R-:W-:Y:S06]  /*12f10*/  HMMA.16816.F32.BF16 R48, R140.reuse, R136, R48 ;  /* 0x000000888c30723c */ /* 0x040fec0000041830 */
[----:B------:R-:W-:Y:S06]  /*12f20*/  HMMA.16816.F32.BF16 R44, R140, R138, R44 ;  /* 0x0000008a8c2c723c */ /* 0x000fec000004182c */
[C---:B---3--:R-:W-:Y:S06]  /*12f30*/  HMMA.16816.F32.BF16 R32, R40.reuse, R36, R32 ;  /* 0x000000242820723c */ /* 0x048fec0000041820 */
[C---:B------:R-:W-:Y:S01]  /*12f40*/  HMMA.16816.F32.BF16 R28, R40.reuse, R38, R28 ;  /* 0x00000026281c723c */ /* 0x040fe2000004181c */
[----:B------:R-:W3:Y:S05]  /*12f50*/  LDSM.16.M88.4 R36, [R118+0x7c00] ;  /* 0x007c00007624783b */ /* 0x000eea0000000200 */
[C---:B-1----:R-:W-:Y:S06]  /*12f60*/  HMMA.16816.F32.BF16 R24, R40.reuse, R132, R24 ;  /* 0x000000842818723c */ /* 0x042fec0000041818 */
[C---:B------:R-:W-:Y:S06]  /*12f70*/  HMMA.16816.F32.BF16 R20, R40.reuse, R134, R20 ;  /* 0x000000862814723c */ /* 0x040fec0000041814 */
[----:B------:R-:W-:Y:S01]  /*12f80*/  FMUL.FTZ R119, R33, UR17 ;  /* 0x0000001121777c20 */ /* 0x000fe20008410000 */
[----:B------:R-:W-:Y:S01]  /*12f90*/  FMUL.FTZ R33, R34, UR17 ;  /* 0x0000001122217c20 */ /* 0x000fe20008410000 */
[----:B--2---:R-:W-:Y:S01]  /*12fa0*/  HMMA.16816.F32.BF16 R16, R40, R128, R16 ;  /* 0x000000802810723c */ /* 0x004fe20000041810 */
[----:B------:R-:W-:Y:S01]  /*12fb0*/  FMUL.FTZ R34, R35, UR17 ;  /* 0x0000001123227c20 */ /* 0x000fe20008410000 */
[----:B------:R-:W-:-:S02]  /*12fc0*/  FMUL.FTZ R32, R32, UR17 ;  /* 0x0000001120207c20 */ /* 0x000fc40008410000 */
[----:B------:R-:W-:Y:S01]  /*12fd0*/  FMUL.FTZ R35, R28, UR17 ;  /* 0x000000111c237c20 */ /* 0x000fe20008410000 */
[----:B------:R-:W1:Y:S01]  /*12fe0*/  MUFU.TANH R119, R119 ;  /* 0x0000007700777308 */ /* 0x000e620000002400 */
[----:B------:R-:W-:Y:S01]  /*12ff0*/  HMMA.16816.F32.BF16 R12, R40, R130, R12 ;  /* 0x00000082280c723c */ /* 0x000fe2000004180c */
[----:B------:R-:W-:Y:S01]  /*13000*/  FMUL.FTZ R128, R29, UR17 ;  /* 0x000000111d807c20 */ /* 0x000fe20008410000 */
[----:B------:R-:W-:Y:S02]  /*13010*/  FMUL.FTZ R129, R30, UR17 ;  /* 0x000000111e817c20 */ /* 0x000fe40008410000 */
[----:B------:R-:W-:Y:S01]  /*13020*/  FMUL.FTZ R237, R24, UR17 ;  /* 0x0000001118ed7c20 */ /* 0x000fe20008410000 */
[----:B------:R-:W-:Y:S01]  /*13030*/  FMUL.FTZ R26, R26, UR17 ;  /* 0x000000111a1a7c20 */ /* 0x000fe20008410000 */
[----:B------:R-:W-:Y:S01]  /*13040*/  FMUL.FTZ R235, R25, UR17 ;  /* 0x0000001119eb7c20 */ /* 0x000fe20008410000 */
[----:B------:R-:W2:Y:S01]  /*13050*/  MUFU.TANH R34, R34 ;  /* 0x0000002200227308 */ /* 0x000ea20000002400 */
[----:B------:R-:W-:-:S02]  /*13060*/  FMUL.FTZ R25, R27, UR17 ;  /* 0x000000111b197c20 */ /* 0x000fc40008410000 */
[----:B------:R-:W-:Y:S01]  /*13070*/  FMUL.FTZ R20, R20, UR17 ;  /* 0x0000001114147c20 */ /* 0x000fe20008410000 */
[----:B------:R-:W-:Y:S01]  /*13080*/  FMUL.FTZ R24, R21, UR17 ;  /* 0x0000001115187c20 */ /* 0x000fe20008410000 */
[----:B------:R-:W-:Y:S01]  /*13090*/  FMUL.FTZ R231, R22, UR17 ;  /* 0x0000001116e77c20 */ /* 0x000fe20008410000 */
[----:B------:R-:W-:Y:S01]  /*130a0*/  FMUL.FTZ R229, R23, UR17 ;  /* 0x0000001117e57c20 */ /* 0x000fe20008410000 */
[C---:B---3--:R-:W-:Y:S01]  /*130b0*/  HMMA.16816.F32.BF16 R8, R40.reuse, R36, R8 ;  /* 0x000000242808723c */ /* 0x048fe20000041808 */
[----:B------:R-:W3:Y:S03]  /*130c0*/  MUFU.TANH R35, R35 ;  /* 0x0000002300237308 */ /* 0x000ee60000002400 */
[----:B------:R-:W-:Y:S01]  /*130d0*/  FMUL.FTZ R16, R16, UR17 ;  /* 0x0000001110107c20 */ /* 0x000fe20008410000 */
[----:B------:R-:W-:Y:S01]  /*130e0*/  FMUL.FTZ R18, R18, UR17 ;  /* 0x0000001112127c20 */ /* 0x000fe20008410000 */
[----:B------:R-:W-:Y:S01]  /*130f0*/  FMUL.FTZ R17, R17, UR17 ;  /* 0x0000001111117c20 */ /* 0x000fe20008410000 */
[----:B------:R-:W-:Y:S01]  /*13100*/  HMMA.16816.F32.BF16 R4, R40, R38, R4 ;  /* 0x000000262804723c */ /* 0x000fe20000041804 */
[----:B------:R-:W4:Y:S01]  /*13110*/  LDSM.16.M88.4 R36, [R118+0x8000] ;  /* 0x008000007624783b */ /* 0x000f220000000200 */
[----:B------:R-:W-:Y:S01]  /*13120*/  FMUL.FTZ R19, R19, UR17 ;  /* 0x0000001113137c20 */ /* 0x000fe20008410000 */
[----:B------:R-:W5:Y:S01]  /*13130*/  MUFU.TANH R129, R129 ;  /* 0x0000008100817308 */ /* 0x000f620000002400 */
[----:B------:R-:W-:Y:S01]  /*13140*/  FMUL.FTZ R12, R12, UR17 ;  /* 0x000000110c0c7c20 */ /* 0x000fe20008410000 */
[----:B------:R-:W-:Y:S01]  /*13150*/  FMUL.FTZ R13, R13, UR17 ;  /* 0x000000110d0d7c20 */ /* 0x000fe20008410000 */
[----:B------:R-:W-:Y:S01]  /*13160*/  FMUL.FTZ R215, R14, UR17 ;  /* 0x000000110ed77c20 */ /* 0x000fe20008410000 */
[----:B------:R-:W-:-:S04]  /*13170*/  FMUL.FTZ R213, R15, UR17 ;  /* 0x000000110fd57c20 */ /* 0x000fc80008410000 */
[----:B------:R-:W-:Y:S06]  /*13180*/  MUFU.TANH R128, R128 ;  /* 0x0000008000807308 */ /* 0x000fec0000002400 */
[----:B------:R-:W-:Y:S02]  /*13190*/  FMUL.FTZ R211, R8, UR17 ;  /* 0x0000001108d37c20 */ /* 0x000fe40008410000 */
[----:B------:R-:W5:Y:S01]  /*131a0*/  MUFU.TANH R237, R237 ;  /* 0x000000ed00ed7308 */ /* 0x000f620000002400 */
[----:B------:R-:W1:Y:S01]  /*131b0*/  S2R R8, SR_TID.X ;  /* 0x0000000000087919 */ /* 0x000e620000002100 */
[----:B------:R-:W-:Y:S01]  /*131c0*/  FMUL.FTZ R9, R9, UR17 ;  /* 0x0000001109097c20 */ /* 0x000fe20008410000 */
[----:B------:R-:W-:Y:S01]  /*131d0*/  FMUL.FTZ R11, R11, UR17 ;  /* 0x000000110b0b7c20 */ /* 0x000fe20008410000 */
[----:B------:R-:W-:Y:S01]  /*131e0*/  FMUL.FTZ R10, R10, UR17 ;  /* 0x000000110a0a7c20 */ /* 0x000fe20008410000 */
[----:B------:R-:W-:Y:S01]  /*131f0*/  FMUL.FTZ R4, R4, UR17 ;  /* 0x0000001104047c20 */ /* 0x000fe20008410000 */
[----:B------:R-:W-:Y:S01]  /*13200*/  FMUL.FTZ R6, R6, UR17 ;  /* 0x0000001106067c20 */ /* 0x000fe20008410000 */
[----:B------:R-:W-:Y:S01]  /*13210*/  FMUL.FTZ R7, R7, UR17 ;  /* 0x0000001107077c20 */ /* 0x000fe20008410000 */
[----:B------:R-:W5:Y:S01]  /*13220*/  MUFU.TANH R233, R26 ;  /* 0x0000001a00e97308 */ /* 0x000f620000002400 */
[----:B------:R-:W-:-:S07]  /*13230*/  FMUL.FTZ R5, R5, UR17 ;  /* 0x0000001105057c20 */ /* 0x000fce0008410000 */
[----:B------:R1:W-:Y:S01]  /*13240*/  MUFU.TANH R181, R4 ;  /* 0x0000000400b57308 */ /* 0x0003e20000002400 */
[C---:B----4-:R-:W-:Y:S07]  /*13250*/  HMMA.16816.F32.BF16 R124, R40.reuse, R36, R124 ;  /* 0x00000024287c723c */ /* 0x050fee000004187c */
[----:B------:R4:W-:Y:S01]  /*13260*/  MUFU.TANH R199, R6 ;  /* 0x0000000600c77308 */ /* 0x0009e20000002400 */
[----:B------:R-:W-:Y:S01]  /*13270*/  HMMA.16816.F32.BF16 R120, R40, R38, R120 ;  /* 0x000000262878723c */ /* 0x000fe20000041878 */
[----:B------:R-:W-:-:S02]  /*13280*/  FMUL.FTZ R36, R31, UR17 ;  /* 0x000000111f247c20 */ /* 0x000fc40008410000 */
[----:B------:R-:W5:Y:S04]  /*13290*/  LDSM.16.M88.4 R28, [R118+0x8400] ;  /* 0x00840000761c783b */ /* 0x000f680000000200 */
[----:B------:R2:W-:Y:S01]  /*132a0*/  MUFU.TANH R201, R7 ;  /* 0x0000000700c97308 */ /* 0x0005e20000002400 */
[----:B-1----:R-:W-:-:S05]  /*132b0*/  IMAD.SHL.U32 R4, R8, 0x2, RZ ;  /* 0x0000000208047824 */ /* 0x002fca00078e00ff */
[----:B------:R-:W-:Y:S02]  /*132c0*/  LOP3.LUT R4, R4, 0x6, RZ, 0xc0, !PT ;  /* 0x0000000604047812 */ /* 0x000fe400078ec0ff */
[----:B------:R-:W-:Y:S03]  /*132d0*/  MUFU.TANH R36, R36 ;  /* 0x0000002400247308 */ /* 0x000fe60000002400 */
[----:B------:R-:W-:Y:S02]  /*132e0*/  IMAD R4, R159, 0x80, R4 ;  /* 0x000000809f047824 */ /* 0x000fe400078e0204 */
[----:B------:R-:W-:Y:S02]  /*132f0*/  FMUL.FTZ R125, R125, UR17 ;  /* 0x000000117d7d7c20 */ /* 0x000fe40008410000 */
[C---:B----4-:R-:W-:Y:S01]  /*13300*/  VIADD R6, R4.reuse, 0x1 ;  /* 0x0000000104067836 */ /* 0x050fe20000000000 */
[----:B------:R5:W-:Y:S01]  /*13310*/  MUFU.TANH R209, R9 ;  /* 0x0000000900d17308 */ /* 0x000be20000002400 */
[----:B------:R-:W-:-:S02]  /*13320*/  VIADD R8, R4, 0x40 ;  /* 0x0000004004087836 */ /* 0x000fc40000000000 */
[----:B------:R-:W-:Y:S01]  /*13330*/  FMUL.FTZ R127, R127, UR17 ;  /* 0x000000117f7f7c20 */ /* 0x000fe20008410000 */
[----:B------:R-:W-:Y:S01]  /*13340*/  FMUL.FTZ R124, R124, UR17 ;  /* 0x000000117c7c7c20 */ /* 0x000fe20008410000 */
[----:B------:R-:W-:Y:S01]  /*13350*/  ISETP.GE.AND P0, PT, R6, R3, PT ;  /* 0x000000030600720c */ /* 0x000fe20003f06270 */
[----:B------:R-:W-:Y:S01]  /*13360*/  FMUL.FTZ R120, R120, UR17 ;  /* 0x0000001178787c20 */ /* 0x000fe20008410000 */
[----:B------:R-:W-:Y:S01]  /*13370*/  ISETP.GE.AND P3, PT, R6, R117, PT ;  /* 0x000000750600720c */ /* 0x000fe20003f66270 */
[----:B------:R-:W-:Y:S01]  /*13380*/  VIADD R6, R4, 0x8 ;  /* 0x0000000804067836 */ /* 0x000fe20000000000 */
[----:B------:R-:W-:Y:S01]  /*13390*/  FSEL R119, R119, -INF , !P0 ;  /* 0xff80000077777808 */ /* 0x000fe20004000000 */
[----:B------:R-:W1:Y:S01]  /*133a0*/  MUFU.TANH R235, R235 ;  /* 0x000000eb00eb7308 */ /* 0x000e620000002400 */
[----:B--2---:R-:W-:Y:S01]  /*133b0*/  FSEL R7, R34, -INF , !P3 ;  /* 0xff80000022077808 */ /* 0x004fe20005800000 */
[----:B------:R-:W-:Y:S01]  /*133c0*/  FMUL.FTZ R122, R122, UR17 ;  /* 0x000000117a7a7c20 */ /* 0x000fe20008410000 */
[C---:B------:R-:W-:Y:S01]  /*133d0*/  ISETP.GE.AND P5, PT, R6.reuse, R3, PT ;  /* 0x000000030600720c */ /* 0x040fe20003fa6270 */
[----:B------:R-:W-:Y:S01]  /*133e0*/  FMUL.FTZ R121, R121, UR17 ;  /* 0x0000001179797c20 */ /* 0x000fe20008410000 */
[----:B------:R-:W-:Y:S01]  /*133f0*/  ISETP.GE.AND P1, PT, R6, R117, PT ;  /* 0x000000750600720c */ /* 0x000fe20003f26270 */
[----:B------:R-:W-:Y:S01]  /*13400*/  VIADD R6, R4, 0x9 ;  /* 0x0000000904067836 */ /* 0x000fe20000000000 */
[----:B---3--:R-:W-:Y:S01]  /*13410*/  FSEL R35, R35, -INF , !P5 ;  /* 0xff80000023237808 */ /* 0x008fe20006800000 */
[----:B------:R-:W2:Y:S01]  /*13420*/  MUFU.TANH R25, R25 ;  /* 0x0000001900197308 */ /* 0x000ea20000002400 */
[----:B-----5:R-:W-:Y:S01]  /*13430*/  FSEL R9, R129, -INF , !P1 ;  /* 0xff80000081097808 */ /* 0x020fe20004800000 */
[----:B------:R-:W-:Y:S01]  /*13440*/  FMUL.FTZ R126, R126, UR17 ;  /* 0x000000117e7e7c20 */ /* 0x000fe20008410000 */
[C---:B------:R-:W-:Y:S01]  /*13450*/  ISETP.GE.AND P6, PT, R6.reuse, R3, PT ;  /* 0x000000030600720c */ /* 0x040fe20003fc6270 */
[----:B------:R-:W-:Y:S01]  /*13460*/  FMUL.FTZ R123, R123, UR17 ;  /* 0x000000117b7b7c20 */ /* 0x000fe20008410000 */
[----:B------:R-:W-:Y:S01]  /*13470*/  ISETP.GE.AND P4, PT, R6, R117, PT ;  /* 0x000000750600720c */ /* 0x000fe20003f86270 */
[----:B------:R-:W-:Y:S01]  /*13480*/  VIADD R6, R4, 0x10 ;  /* 0x0000001004067836 */ /* 0x000fe20000000000 */
[----:B------:R-:W-:Y:S01]  /*13490*/  HMMA.16816.F32.BF16 R64, R40, R28, R64 ;  /* 0x0000001c2840723c */ /* 0x000fe20000041840 */
[----:B------:R3:W4:Y:S03]  /*134a0*/  MUFU.TANH R239, R20 ;  /* 0x0000001400ef7308 */ /* 0x0007260000002400 */
[----:B------:R-:W-:-:S02]  /*134b0*/  ISETP.GE.AND P0, PT, R6, R3, PT ;  /* 0x000000030600720c */ /* 0x000fc40003f06270 */
[----:B------:R-:W-:Y:S01]  /*134c0*/  ISETP.GE.AND P3, PT, R6, R117, PT ;  /* 0x000000750600720c */ /* 0x000fe20003f66270 */
[----:B------:R-:W-:Y:S01]  /*134d0*/  VIADD R6, R4, 0x11 ;  /* 0x0000001104067836 */ /* 0x000fe20000000000 */
[----:B------:R-:W-:Y:S01]  /*134e0*/  FSEL R237, R237, -INF , !P0 ;  /* 0xff800000eded7808 */ /* 0x000fe20004000000 */
[----:B------:R5:W-:Y:S01]  /*134f0*/  MUFU.TANH R203, R11 ;  /* 0x0000000b00cb7308 */ /* 0x000be20000002400 */
[----:B------:R-:W-:Y:S01]  /*13500*/  FSEL R233, R233, -INF , !P3 ;  /* 0xff800000e9e97808 */ /* 0x000fe20005800000 */
[----:B------:R-:W-:Y:S01]  /*13510*/  HMMA.16816.F32.BF16 R60, R40, R30, R60 ;  /* 0x0000001e283c723c */ /* 0x000fe2000004183c */
[C---:B------:R-:W-:Y:S02]  /*13520*/  ISETP.GE.AND P5, PT, R6.reuse, R3, PT ;  /* 0x000000030600720c */ /* 0x040fe40003fa6270 */
[----:B------:R-:W-:Y:S01]  /*13530*/  ISETP.GE.AND P1, PT, R6, R117, PT ;  /* 0x000000750600720c */ /* 0x000fe20003f26270 */
[----:B------:R-:W-:Y:S01]  /*13540*/  VIADD R6, R4, 0x18 ;  /* 0x0000001804067836 */ /* 0x000fe20000000000 */
[----:B-1----:R-:W-:Y:S01]  /*13550*/  FSEL R235, R235, -INF , !P5 ;  /* 0xff800000ebeb7808 */ /* 0x002fe20006800000 */
[----:B------:R1:W-:Y:S01]  /*13560*/  MUFU.TANH R207, R5 ;  /* 0x0000000500cf7308 */ /* 0x0003e20000002400 */
[----:B---3--:R-:W3:Y:S06]  /*13570*/  LDSM.16.M88.4 R20, [R118+0x8800] ;  /* 0x008800007614783b */ /* 0x008eec0000000200 */
[----:B------:R-:W-:Y:S01]  /*13580*/  FMUL.FTZ R179, R65, UR17 ;  /* 0x0000001141b37c20 */ /* 0x000fe20008410000 */
[----:B------:R-:W-:Y:S01]  /*13590*/  MUFU.TANH R223, R12 ;  /* 0x0000000c00df7308 */ /* 0x000fe20000002400 */
[----:B-----5:R-:W-:Y:S01]  /*135a0*/  FSEL R11, R128, -INF , !P6 ;  /* 0xff800000800b7808 */ /* 0x020fe20007000000 */
[----:B------:R-:W-:Y:S01]  /*135b0*/  FMUL.FTZ R169, R67, UR17 ;  /* 0x0000001143a97c20 */ /* 0x000fe20008410000 */
[----:B------:R-:W-:Y:S01]  /*135c0*/  ISETP.GE.AND P6, PT, R6, R3, PT ;  /* 0x000000030600720c */ /* 0x000fe20003fc6270 */
[----:B------:R-:W-:Y:S01]  /*135d0*/  FMUL.FTZ R64, R64, UR17 ;  /* 0x0000001140407c20 */ /* 0x000fe20008410000 */
[----:B--2---:R-:W-:Y:S01]  /*135e0*/  FSEL R65, R25, -INF , !P1 ;  /* 0xff80000019417808 */ /* 0x004fe20004800000 */
[----:B------:R-:W-:Y:S01]  /*135f0*/  FMUL.FTZ R66, R66, UR17 ;  /* 0x0000001142427c20 */ /* 0x000fe20008410000 */
[----:B----4-:R-:W-:Y:S01]  /*13600*/  FSEL R239, R239, -INF , !P6 ;  /* 0xff800000efef7808 */ /* 0x010fe20007000000 */
[----:B------:R2:W-:Y:S01]  /*13610*/  MUFU.TANH R221, R13 ;  /* 0x0000000d00dd7308 */ /* 0x0005e20000002400 */
[----:B-1----:R-:W-:Y:S01]  /*13620*/  FSEL R5, R36, -INF , !P4 ;  /* 0xff80000024057808 */ /* 0x002fe20006000000 */
[----:B------:R-:W-:Y:S01]  /*13630*/  FMUL.FTZ R61, R61, UR17 ;  /* 0x000000113d3d7c20 */ /* 0x000fe20008410000 */
[----:B------:R-:W-:Y:S01]  /*13640*/  ISETP.GE.AND P4, PT, R6, R117, PT ;  /* 0x000000750600720c */ /* 0x000fe20003f86270 */
[----:B------:R-:W-:-:S02]  /*13650*/  VIADD R6, R4, 0x19 ;  /* 0x0000001904067836 */ /* 0x000fc40000000000 */
[----:B------:R-:W-:Y:S01]  /*13660*/  FMUL.FTZ R63, R63, UR17 ;  /* 0x000000113f3f7c20 */ /* 0x000fe20008410000 */
[----:B------:R-:W-:Y:S01]  /*13670*/  FMUL.FTZ R60, R60, UR17 ;  /* 0x000000113c3c7c20 */ /* 0x000fe20008410000 */
[----:B------:R-:W-:Y:S01]  /*13680*/  FMUL.FTZ R62, R62, UR17 ;  /* 0x000000113e3e7c20 */ /* 0x000fe20008410000 */
[----:B------:R-:W1:Y:S01]  /*13690*/  MUFU.TANH R231, R231 ;  /* 0x000000e700e77308 */ /* 0x000e620000002400 */
[C---:B------:R-:W-:Y:S02]  /*136a0*/  ISETP.GE.AND P0, PT, R6.reuse, R3, PT ;  /* 0x000000030600720c */ /* 0x040fe40003f06270 */
[----:B------:R-:W-:Y:S01]  /*136b0*/  ISETP.GE.AND P3, PT, R6, R117, PT ;  /* 0x000000750600720c */ /* 0x000fe20003f66270 */
[----:B------:R-:W-:-:S04]  /*136c0*/  VIADD R6, R4, 0x20 ;  /* 0x0000002004067836 */ /* 0x000fc80000000000 */
[----:B------:R-:W4:Y:S01]  /*136d0*/  MUFU.TANH R24, R24 ;  /* 0x0000001800187308 */ /* 0x000f220000002400 */
[----:B--2---:R-:W2:Y:S01]  /*136e0*/  LDSM.16.M88.4 R12, [R118+0x8c00] ;  /* 0x008c0000760c783b */ /* 0x004ea20000000200 */
[----:B------:R-:W-:Y:S01]  /*136f0*/  ISETP.GE.AND P5, PT, R6, R3, PT ;  /* 0x000000030600720c */ /* 0x000fe20003fa6270 */
[----:B------:R-:W-:-:S04]  /*13700*/  DEPBAR.LE SB0, 0x0 ;  /* 0x000080000000791a */ /* 0x000fc80000000000 */
[----:B------:R-:W-:Y:S01]  /*13710*/  ISETP.GE.AND P1, PT, R6, R117, PT ;  /* 0x000000750600720c */ /* 0x000fe20003f26270 */
[----:B------:R-:W5:Y:S01]  /*13720*/  MUFU.TANH R229, R229 ;  /* 0x000000e500e57308 */ /* 0x000f620000002400 */
[----:B------:R-:W-:Y:S01]  /*13730*/  VIADD R6, R4, 0x21 ;  /* 0x0000002104067836 */ /* 0x000fe20000000000 */
[----:B-1----:R-:W-:Y:S01]  /*13740*/  FSEL R231, R231, -INF , !P4 ;  /* 0xff800000e7e77808 */ /* 0x002fe20006000000 */
[C---:B---3--:R-:W-:Y:S03]  /*13750*/  HMMA.16816.F32.BF16 R56, R40.reuse, R20, R56 ;  /* 0x000000142838723c */ /* 0x048fe60000041838 */
[C---:B------:R-:W-:Y:S02]  /*13760*/  ISETP.GE.AND P6, PT, R6.reuse, R3, PT ;  /* 0x000000030600720c */ /* 0x040fe40003fc6270 */
[----:B------:R-:W1:Y:S01]  /*13770*/  MUFU.TANH R227, R16 ;  /* 0x0000001000e37308 */ /* 0x000e620000002400 */
[----:B------:R-:W-:Y:S01]  /*13780*/  ISETP.GE.AND P4, PT, R6, R117, PT ;  /* 0x000000750600720c */ /* 0x000fe20003f86270 */
[----:B------:R-:W-:Y:S01]  /*13790*/  VIADD R6, R4, 0x28 ;  /* 0x0000002804067836 */ /* 0x000fe20000000000 */
[----:B----4-:R-:W-:Y:S01]  /*137a0*/  FSEL R67, R24, -INF , !P0 ;  /* 0xff80000018437808 */ /* 0x010fe20004000000 */
[----:B------:R-:W-:Y:S03]  /*137b0*/  HMMA.16816.F32.BF16 R52, R40, R22, R52 ;  /* 0x000000162834723c */ /* 0x000fe60000041834 */
[----:B------:R-:W-:Y:S01]  /*137c0*/  ISETP.GE.AND P0, PT, R6, R3, PT ;  /* 0x000000030600720c */ /* 0x000fe20003f06270 */
[----:B------:R-:W3:Y:S01]  /*137d0*/  MUFU.TANH R219, R18 ;  /* 0x0000001200db7308 */ /* 0x000ee20000002400 */
[----:B-----5:R-:W-:-:S02]  /*137e0*/  FSEL R229, R229, -INF , !P3 ;  /* 0xff800000e5e57808 */ /* 0x020fc40005800000 */
[----:B------:R-:W-:Y:S01]  /*137f0*/  ISETP.GE.AND P3, PT, R6, R117, PT ;  /* 0x000000750600720c */ /* 0x000fe20003f66270 */
[----:B------:R-:W-:Y:S01]  /*13800*/  VIADD R6, R4, 0x29 ;  /* 0x0000002904067836 */ /* 0x000fe20000000000 */
[----:B------:R-:W-:-:S03]  /*13810*/  FSEL R223, R223, -INF , !P0 ;  /* 0xff800000dfdf7808 */ /* 0x000fc60004000000 */
[----:B------:R-:W4:Y:S01]  /*13820*/  MUFU.TANH R225, R17 ;  /* 0x0000001100e17308 */ /* 0x000f220000002400 */
[----:B-1----:R-:W-:Y:S01]  /*13830*/  FSEL R227, R227, -INF , !P5 ;  /* 0xff800000e3e37808 */ /* 0x002fe20006800000 */
[----:B------:R-:W-:Y:S01]  /*13840*/  VIADD R16, R4, 0x50 ;  /* 0x0000005004107836 */ /* 0x000fe20000000000 */
[----:B------:R-:W-:Y:S01]  /*13850*/  ISETP.GE.AND P5, PT, R6, R3, PT ;  /* 0x000000030600720c */ /* 0x000fe20003fa6270 */
[----:B------:R-:W-:Y:S01]  /*13860*/  FMUL.FTZ R57, R57, UR17 ;  /* 0x0000001139397c20 */ /* 0x000fe20008410000 */
[----:B------:R-:W-:Y:S01]  /*13870*/  FMUL.FTZ R56, R56, UR17 ;  /* 0x0000001138387c20 */ /* 0x000fe20008410000 */
[----:B------:R-:W-:Y:S01]  /*13880*/  FMUL.FTZ R58, R58, UR17 ;  /* 0x000000113a3a7c20 */ /* 0x000fe20008410000 */
[----:B------:R-:W-:Y:S01]  /*13890*/  FSEL R221, R221, -INF , !P5 ;  /* 0xff800000dddd7808 */ /* 0x000fe20006800000 */
[----:B------:R-:W1:Y:S01]  /*138a0*/  MUFU.TANH R217, R19 ;  /* 0x0000001300d97308 */ /* 0x000e620000002400 */
[----:B---3--:R-:W-:Y:S01]  /*138b0*/  FSEL R219, R219, -INF , !P1 ;  /* 0xff800000dbdb7808 */ /* 0x008fe20004800000 */
[----:B--2---:R-:W-:Y:S01]  /*138c0*/  HMMA.16816.F32.BF16 R48, R40, R12, R48 ;  /* 0x0000000c2830723c */ /* 0x004fe20000041830 */
[----:B------:R-:W-:Y:S01]  /*138d0*/  ISETP.GE.AND P1, PT, R6, R117, PT ;  /* 0x000000750600720c */ /* 0x000fe20003f26270 */
[----:B------:R-:W-:-:S02]  /*138e0*/  VIADD R6, R4, 0x30 ;  /* 0x0000003004067836 */ /* 0x000fc40000000000 */
[----:B------:R-:W-:Y:S01]  /*138f0*/  FMUL.FTZ R53, R53, UR17 ;  /* 0x0000001135357c20 */ /* 0x000fe20008410000 */
[----:B------:R-:W-:Y:S01]  /*13900*/  FMUL.FTZ R55, R55, UR17 ;  /* 0x0000001137377c20 */ /* 0x000fe20008410000 */
[----:B------:R-:W-:Y:S01]  /*13910*/  FMUL.FTZ R59, R59, UR17 ;  /* 0x000000113b3b7c20 */ /* 0x000fe20008410000 */
[----:B------:R-:W2:Y:S01]  /*13920*/  MUFU.TANH R215, R215 ;  /* 0x000000d700d77308 */ /* 0x000ea20000002400 */
[----:B----4-:R-:W-:Y:S01]  /*13930*/  FSEL R225, R225, -INF , !P6 ;  /* 0xff800000e1e17808 */ /* 0x010fe20007000000 */
[----:B------:R-:W-:Y:S01]  /*13940*/  HMMA.16816.F32.BF16 R44, R40, R14, R44 ;  /* 0x0000000e282c723c */ /* 0x000fe2000004182c */
[----:B------:R-:W-:Y:S01]  /*13950*/  ISETP.GE.AND P6, PT, R6, R3, PT ;  /* 0x000000030600720c */ /* 0x000fe20003fc6270 */
[----:B------:R-:W-:Y:S02]  /*13960*/  VIADD R12, R4, 0x51 ;  /* 0x00000051040c7836 */ /* 0x000fe40000000000 */
[----:B------:R-:W-:Y:S01]  /*13970*/  FMUL.FTZ R52, R52, UR17 ;  /* 0x0000001134347c20 */ /* 0x000fe20008410000 */
[----:B------:R-:W-:Y:S01]  /*13980*/  FMUL.FTZ R54, R54, UR17 ;  /* 0x0000001136367c20 */ /* 0x000fe20008410000 */
[----:B------:R-:W3:Y:S01]  /*13990*/  MUFU.TANH R213, R213 ;  /* 0x000000d500d57308 */ /* 0x000ee20000002400 */
[----:B-1----:R-:W-:Y:S01]  /*139a0*/  FSEL R217, R217, -INF , !P4 ;  /* 0xff800000d9d97808 */ /* 0x002fe20006000000 */
[----:B------:R-:W-:Y:S01]  /*139b0*/  VIADD R14, R4, 0x60 ;  /* 0x00000060040e7836 */ /* 0x000fe20000000000 */
[----:B------:R-:W-:Y:S01]  /*139c0*/  ISETP.GE.AND P4, PT, R6, R117, PT ;  /* 0x000000750600720c */ /* 0x000fe20003f86270 */
[----:B------:R-:W-:-:S04]  /*139d0*/  VIADD R6, R4, 0x31 ;  /* 0x0000003104067836 */ /* 0x000fc80000000000 */
[----:B------:R-:W1:Y:S01]  /*139e0*/  MUFU.TANH R211, R211 ;  /* 0x000000d300d37308 */ /* 0x000e620000002400 */
[----:B--2---:R-:W-:Y:S01]  /*139f0*/  FSEL R215, R215, -INF , !P3 ;  /* 0xff800000d7d77808 */ /* 0x004fe20005800000 */
[----:B------:R-:W-:Y:S01]  /*13a00*/  FMUL.FTZ R48, R48, UR17 ;  /* 0x0000001130307c20 */ /* 0x000fe20008410000 */
[C---:B------:R-:W-:Y:S01]  /*13a10*/  ISETP.GE.AND P0, PT, R6.reuse, R3, PT ;  /* 0x000000030600720c */ /* 0x040fe20003f06270 */
[----:B------:R-:W-:Y:S01]  /*13a20*/  FMUL.FTZ R49, R49, UR17 ;  /* 0x0000001131317c20 */ /* 0x000fe20008410000 */
[----:B------:R-:W-:Y:S01]  /*13a30*/  ISETP.GE.AND P3, PT, R6, R117, PT ;  /* 0x000000750600720c */ /* 0x000fe20003f66270 */
[----:B------:R-:W-:Y:S01]  /*13a40*/  VIADD R6, R4, 0x38 ;  /* 0x0000003804067836 */ /* 0x000fe20000000000 */
[----:B------:R-:W-:Y:S01]  /*13a50*/  FSEL R209, R209, -INF , !P0 ;  /* 0xff800000d1d17808 */ /* 0x000fe20004000000 */
[----:B------:R2:W4:Y:S01]  /*13a60*/  MUFU.TANH R205, R10 ;  /* 0x0000000a00cd7308 */ /* 0x0005220000002400 */
[----:B------:R-:W-:Y:S01]  /*13a70*/  FSEL R203, R203, -INF , !P3 ;  /* 0xff800000cbcb7808 */ /* 0x000fe20005800000 */
[----:B------:R-:W-:Y:S01]  /*13a80*/  FMUL.FTZ R44, R44, UR17 ;  /* 0x000000112c2c7c20 */ /* 0x000fe20008410000 */
[----:B---3--:R-:W-:Y:S01]  /*13a90*/  FSEL R213, R213, -INF , !P1 ;  /* 0xff800000d5d57808 */ /* 0x008fe20004800000 */
[----:B------:R-:W-:Y:S01]  /*13aa0*/  FMUL.FTZ R50, R50, UR17 ;  /* 0x0000001132327c20 */ /* 0x000fe20008410000 */
[C---:B------:R-:W-:Y:S01]  /*13ab0*/  ISETP.GE.AND P0, PT, R8.reuse, R3, PT ;  /* 0x000000030800720c */ /* 0x040fe20003f06270 */
[----:B------:R-:W-:Y:S01]  /*13ac0*/  FMUL.FTZ R51, R51, UR17 ;  /* 0x0000001133337c20 */ /* 0x000fe20008410000 */
[----:B------:R-:W-:Y:S01]  /*13ad0*/  ISETP.GE.AND P3, PT, R8, R117, PT ;  /* 0x000000750800720c */ /* 0x000fe20003f66270 */
[----:B------:R-:W3:Y:S01]  /*13ae0*/  MUFU.TANH R195, R120 ;  /* 0x0000007800c37308 */ /* 0x000ee20000002400 */
[----:B------:R-:W-:Y:S01]  /*13af0*/  ISETP.GE.AND P5, PT, R6, R3, PT ;  /* 0x000000030600720c */ /* 0x000fe20003fa6270 */
[----:B------:R-:W-:Y:S01]  /*13b00*/  VIADD R8, R4, 0x41 ;  /* 0x0000004104087836 */ /* 0x000fe20000000000 */
[----:B------:R-:W-:Y:S01]  /*13b10*/  ISETP.GE.AND P1, PT, R6, R117, PT ;  /* 0x000000750600720c */ /* 0x000fe20003f26270 */
[C---:B------:R-:W-:Y:S01]  /*13b20*/  VIADD R6, R4.reuse, 0x39 ;  /* 0x0000003904067836 */ /* 0x040fe20000000000 */
[----:B------:R-:W-:Y:S01]  /*13b30*/  FSEL R181, R181, -INF , !P5 ;  /* 0xff800000b5b57808 */ /* 0x000fe20006800000 */
[----:B------:R-:W-:Y:S01]  /*13b40*/  FMUL.FTZ R45, R45, UR17 ;  /* 0x000000112d2d7c20 */ /* 0x000fe20008410000 */
[----:B------:R-:W-:Y:S01]  /*13b50*/  FSEL R199, R199, -INF , !P1 ;  /* 0xff800000c7c77808 */ /* 0x000fe20004800000 */
[----:B------:R-:W5:Y:S01]  /*13b60*/  MUFU.TANH R189, R122 ;  /* 0x0000007a00bd7308 */ /* 0x000f620000002400 */
[----:B-1----:R-:W-:Y:S01]  /*13b70*/  FSEL R211, R211, -INF , !P6 ;  /* 0xff800000d3d37808 */ /* 0x002fe20007000000 */
[----:B--2---:R-:W-:Y:S01]  /*13b80*/  VIADD R10, R4, 0x49 ;  /* 0x00000049040a7836 */ /* 0x004fe20000000000 */
[----:B----4-:R-:W-:Y:S01]  /*13b90*/  FSEL R205, R205, -INF , !P4 ;  /* 0xff800000cdcd7808 */ /* 0x010fe20006000000 */
[----:B------:R-:W-:Y:S01]  /*13ba0*/  FMUL.FTZ R46, R46, UR17 ;  /* 0x000000112e2e7c20 */ /* 0x000fe20008410000 */
[C---:B------:R-:W-:Y:S01]  /*13bb0*/  ISETP.GE.AND P5, PT, R8.reuse, R3, PT ;  /* 0x000000030800720c */ /* 0x040fe20003fa6270 */
[----:B------:R-:W-:Y:S01]  /*13bc0*/  FMUL.FTZ R47, R47, UR17 ;  /* 0x000000112f2f7c20 */ /* 0x000fe20008410000 */
[----:B------:R-:W-:Y:S01]  /*13bd0*/  ISETP.GE.AND P1, PT, R8, R117, PT ;  /* 0x000000750800720c */ /* 0x000fe20003f26270 */
[----:B------:R-:W1:Y:S01]  /*13be0*/  MUFU.TANH R193, R125 ;  /* 0x0000007d00c17308 */ /* 0x000e620000002400 */
[----:B------:R-:W-:Y:S01]  /*13bf0*/  ISETP.GE.AND P6, PT, R6, R3, PT ;  /* 0x000000030600720c */ /* 0x000fe20003fc6270 */
[----:B------:R-:W-:Y:S01]  /*13c00*/  VIADD R8, R4, 0x48 ;  /* 0x0000004804087836 */ /* 0x000fe20000000000 */
[----:B------:R-:W-:-:S02]  /*13c10*/  ISETP.GE.AND P4, PT, R6, R117, PT ;  /* 0x000000750600720c */ /* 0x000fc40003f86270 */
[----:B------:R-:W-:Y:S02]  /*13c20*/  FSEL R207, R207, -INF , !P6 ;  /* 0xff800000cfcf7808 */ /* 0x000fe40007000000 */
[----:B------:R-:W-:Y:S01]  /*13c30*/  FSEL R201, R201, -INF , !P4 ;  /* 0xff800000c9c97808 */ /* 0x000fe20006000000 */
[----:B------:R-:W2:Y:S01]  /*13c40*/  MUFU.TANH R191, R127 ;  /* 0x0000007f00bf7308 */ /* 0x000ea20000002400 */
[C---:B------:R-:W-:Y:S02]  /*13c50*/  ISETP.GE.AND P6, PT, R8.reuse, R3, PT ;  /* 0x000000030800720c */ /* 0x040fe40003fc6270 */
[----:B------:R-:W-:Y:S02]  /*13c60*/  ISETP.GE.AND P4, PT, R8, R117, PT ;  /* 0x000000750800720c */ /* 0x000fe40003f86270 */
[----:B---3--:R-:W-:Y:S02]  /*13c70*/  FSEL R195, R195, -INF , !P6 ;  /* 0xff800000c3c37808 */ /* 0x008fe40007000000 */
[----:B-----5:R-:W-:Y:S01]  /*13c80*/  FSEL R189, R189, -INF , !P4 ;  /* 0xff800000bdbd7808 */ /* 0x020fe20006000000 */
[----:B------:R-:W3:Y:S01]  /*13c90*/  MUFU.TANH R187, R124 ;  /* 0x0000007c00bb7308 */ /* 0x000ee20000002400 */
[----:B-1----:R-:W-:-:S02]  /*13ca0*/  FSEL R193, R193, -INF , !P5 ;  /* 0xff800000c1c17808 */ /* 0x002fc40006800000 */
[C---:B------:R-:W-:Y:S02]  /*13cb0*/  ISETP.GE.AND P6, PT, R12.reuse, R3, PT ;  /* 0x000000030c00720c */ /* 0x040fe40003fc6270 */
[----:B------:R-:W-:Y:S01]  /*13cc0*/  ISETP.GE.AND P4, PT, R12, R117, PT ;  /* 0x000000750c00720c */ /* 0x000fe20003f86270 */
[----:B------:R-:W-:Y:S01]  /*13cd0*/  VIADD R12, R4, 0x59 ;  /* 0x00000059040c7836 */ /* 0x000fe20000000000 */
[C---:B------:R-:W-:Y:S01]  /*13ce0*/  ISETP.GE.AND P5, PT, R16.reuse, R3, PT ;  /* 0x000000031000720c */ /* 0x040fe20003fa6270 */
        /* <DEDUP_REMOVED lines=42> */
[----:B------:R-:W-:Y:S01]  /*13f90*/  VIADD R6, R4, 0x78 ;  /* 0x0000007804067836 */ /* 0x000fe20000000000 */
        /* <DEDUP_REMOVED lines=109> */
[----:B------:R-:W-:Y:S02]  /*14670*/  IMAD R13, R6, UR4, RZ ;  /* 0x00000004060d7c24 */ /* 0x000fe4000f8e02ff */
[----:B------:R-:W-:-:S04]  /*14680*/  IMAD.WIDE.U32 R14, R8, UR4, R14 ;  /* 0x00000004080e7c25 */ /* 0x000fc8000f8e000e */
[----:B------:R-:W-:-:S04]  /*14690*/  IMAD R13, R8, UR5, R13 ;  /* 0x00000005080d7c24 */ /* 0x000fc8000f8e020d */
[----:B------:R-:W-:Y:S01]  /*146a0*/  IMAD.IADD R4, R15, 0x1, R13 ;  /* 0x000000010f047824 */ /* 0x000fe200078e020d */
[----:B------:R-:W-:Y:S06]  /*146b0*/  BRA `(.L_x_3121) ;  /* 0x0000000000107947 */ /* 0x000fec0003800000 */
.L_x_3120:
[----:B------:R-:W-:Y:S02]  /*146c0*/  ULDC UR10, c[0x0][0x248] ;  /* 0x00009200000a7ab9 */ /* 0x000fe40000000800 */
[----:B------:R-:W-:-:S06]  /*146d0*/  USHF.L.U32 UR4, UR10, 0x7, URZ ;  /* 0x000000070a047899 */ /* 0x000fcc000800063f */
[----:B------:R-:W-:-:S04]  /*146e0*/  IADD3 R14, RZ, -UR4, RZ ;  /* 0x80000004ff0e7c10 */ /* 0x000fc8000fffe0ff */
[----:B------:R-:W-:-:S07]  /*146f0*/  SHF.R.S32.HI R4, RZ, 0x1f, R14 ;  /* 0x0000001fff047819 */ /* 0x000fce000001140e */
.L_x_3121:
        /* <DEDUP_REMOVED lines=27> */
.L_x_3119:
        /* <DEDUP_REMOVED lines=59> */
[----:B-1----:R-:W-:-:S04]  /*14c60*/  FMNMX.FTZ R13, R139, R6, !PT ;  /* 0x000000068b0d7209 */ /* 0x002fc80007810000 */
        /* <DEDUP_REMOVED lines=33> */
[----:B------:R-:W-:Y:S01]  /*14e80*/  FFMA.FTZ R187, R197, UR8, -R130 ;  /* 0x00000008c5bb7c23 */ /* 0x000fe20008010882 */
[----:B------:R-:W1:Y:S01]  /*14e90*/  MUFU.EX2 R119, R119 ;  /* 0x0000007700777308 */ /* 0x000e620000000800 */
[--C-:B------:R-:W-:Y:S01]  /*14ea0*/  FFMA.FTZ R117, R7, UR8, -R124.reuse ;  /* 0x0000000807757c23 */ /* 0x100fe2000801087c */
[----:B------:R-:W-:Y:S01]  /*14eb0*/  FSEL R7, R56, RZ, P3 ;  /* 0x000000ff38077208 */ /* 0x000fe20001800000 */
[--C-:B------:R-:W-:Y:S01]  /*14ec0*/  FFMA.FTZ R129, R33, UR8, -R124.reuse ;  /* 0x0000000821817c23 */ /* 0x100fe2000801087c */
[--C-:B------:R-:W-:Y:S01]  /*14ed0*/  FFMA.FTZ R59, R9, UR8, -R124.reuse ;  /* 0x00000008093b7c23 */ /* 0x100fe2000801087c */
[----:B------:R-:W2:Y:S01]  /*14ee0*/  LDSM.16.MT88.4 R32, [R116+0xb000] ;  /* 0x00b000007420783b */ /* 0x000ea20000004200 */
[----:B------:R-:W-:Y:S01]  /*14ef0*/  FFMA.FTZ R199, R199, UR8, -R124 ;  /* 0x00000008c7c77c23 */ /* 0x000fe2000801087c */
[----:B------:R-:W-:Y:S01]  /*14f00*/  FADD.FTZ R136, R2, -R7 ;  /* 0x8000000702887221 */ /* 0x000fe20000010000 */
[----:B------:R-:W-:Y:S01]  /*14f10*/  FSEL R7, R3, RZ, P1 ;  /* 0x000000ff03077208 */ /* 0x000fe20000800000 */
[----:B------:R-:W3:Y:S01]  /*14f20*/  LDSM.16.MT88.4 R8, [R144+0x9000] ;  /* 0x009000009008783b */ /* 0x000ee20000004200 */
[----:B------:R-:W-:Y:S01]  /*14f30*/  MUFU.EX2 R58, R58 ;  /* 0x0000003a003a7308 */ /* 0x000fe20000000800 */
[----:B------:R-:W-:Y:S01]  /*14f40*/  FMUL.FTZ R136, R136, UR8 ;  /* 0x0000000888887c20 */ /* 0x000fe20008410000 */
[----:B------:R-:W-:Y:S01]  /*14f50*/  FFMA.FTZ R2, R235, UR8, -R130 ;  /* 0x00000008eb027c23 */ /* 0x000fe20008010882 */
[----:B------:R-:W-:Y:S01]  /*14f60*/  FADD.FTZ R0, R0, -R7 ;  /* 0x8000000700007221 */ /* 0x000fe20000010000 */
[--C-:B------:R-:W-:Y:S01]  /*14f70*/  FFMA.FTZ R138, R201, UR8, -R124.reuse ;  /* 0x00000008c98a7c23 */ /* 0x100fe2000801087c */
[--C-:B------:R-:W-:Y:S01]  /*14f80*/  FFMA.FTZ R160, R185, UR8, -R124.reuse ;  /* 0x00000008b9a07c23 */ /* 0x100fe2000801087c */
[--C-:B------:R-:W-:Y:S01]  /*14f90*/  FFMA.FTZ R185, R191, UR8, -R124.reuse ;  /* 0x00000008bfb97c23 */ /* 0x100fe2000801087c */
[----:B------:R-:W-:Y:S01]  /*14fa0*/  FMUL.FTZ R132, R0, UR8 ;  /* 0x0000000800847c20 */ /* 0x000fe20008410000 */
[--C-:B------:R-:W-:Y:S01]  /*14fb0*/  FFMA.FTZ R0, R5, UR8, -R124.reuse ;  /* 0x0000000805007c23 */ /* 0x100fe2000801087c */
[----:B------:R-:W4:Y:S01]  /*14fc0*/  MUFU.EX2 R136, R136 ;  /* 0x0000008800887308 */ /* 0x000f220000000800 */
[----:B-1----:R-:W-:Y:S01]  /*14fd0*/  F2FP.BF16.F32.PACK_AB R4, R119, R134 ;  /* 0x000000867704723e */ /* 0x002fe200000010ff */
[--C-:B------:R-:W-:Y:S01]  /*14fe0*/  FFMA.FTZ R164, R189, UR8, -R124.reuse ;  /* 0x00000008bda47c23 */ /* 0x100fe2000801087c */
[----:B------:R-:W-:Y:S01]  /*14ff0*/  FFMA.FTZ R183, R183, UR8, -R124 ;  /* 0x00000008b7b77c23 */ /* 0x000fe2000801087c */
[--C-:B------:R-:W-:Y:S01]  /*15000*/  FFMA.FTZ R166, R177, UR8, -R130.reuse ;  /* 0x00000008b1a67c23 */ /* 0x100fe20008010882 */
[--C-:B------:R-:W-:Y:S01]  /*15010*/  FFMA.FTZ R177, R179, UR8, -R130.reuse ;  /* 0x00000008b3b17c23 */ /* 0x100fe20008010882 */
[--C-:B------:R-:W-:Y:S01]  /*15020*/  FFMA.FTZ R168, R175, UR8, -R130.reuse ;  /* 0x00000008afa87c23 */ /* 0x100fe20008010882 */
[----:B------:R-:W-:Y:S01]  /*15030*/  FFMA.FTZ R173, R173, UR8, -R130 ;  /* 0x00000008adad7c23 */ /* 0x000fe20008010882 */
[----:B------:R-:W1:Y:S01]  /*15040*/  MUFU.EX2 R57, R57 ;  /* 0x0000003900397308 */ /* 0x000e620000000800 */
[--C-:B------:R-:W-:Y:S01]  /*15050*/  FFMA.FTZ R170, R171, UR8, -R124.reuse ;  /* 0x00000008abaa7c23 */ /* 0x100fe2000801087c */
[--C-:B------:R-:W-:Y:S01]  /*15060*/  FFMA.FTZ R169, R169, UR8, -R124.reuse ;  /* 0x00000008a9a97c23 */ /* 0x100fe2000801087c */
[--C-:B------:R-:W-:Y:S01]  /*15070*/  FFMA.FTZ R167, R167, UR8, -R124.reuse ;  /* 0x00000008a7a77c23 */ /* 0x100fe2000801087c */
[----:B------:R-:W-:Y:S01]  /*15080*/  FFMA.FTZ R172, R165, UR8, -R124 ;  /* 0x00000008a5ac7c23 */ /* 0x000fe2000801087c */
[--C-:B------:R-:W-:Y:S01]  /*15090*/  FFMA.FTZ R143, R143, UR8, -R130.reuse ;  /* 0x000000088f8f7c23 */ /* 0x100fe20008010882 */
[----:B------:R-:W-:Y:S01]  /*150a0*/  FFMA.FTZ R139, R139, UR8, -R130 ;  /* 0x000000088b8b7c23 */ /* 0x000fe20008010882 */
[----:B------:R-:W-:Y:S01]  /*150b0*/  FFMA.FTZ R137, R137, UR8, -R124 ;  /* 0x0000000889897c23 */ /* 0x000fe2000801087c */
[----:B------:R-:W-:Y:S01]  /*150c0*/  MUFU.EX2 R129, R129 ;  /* 0x0000008100817308 */ /* 0x000fe20000000800 */
[-C--:B----4-:R-:W-:Y:S01]  /*150d0*/  FMUL.FTZ R44, R80, R136.reuse ;  /* 0x00000088502c7220 */ /* 0x090fe20000410000 */
[-C--:B------:R-:W-:Y:S01]  /*150e0*/  FMUL.FTZ R48, R76, R136.reuse ;  /* 0x000000884c307220 */ /* 0x080fe20000410000 */
[----:B------:R-:W-:Y:S01]  /*150f0*/  FFMA.FTZ R76, R67, UR8, -R130 ;  /* 0x00000008434c7c23 */ /* 0x000fe20008010882 */
[--C-:B------:R-:W-:Y:S01]  /*15100*/  FFMA.FTZ R80, R65, UR8, -R124.reuse ;  /* 0x0000000841507c23 */ /* 0x100fe2000801087c */
[-C--:B------:R-:W-:Y:S01]  /*15110*/  FMUL.FTZ R36, R88, R136.reuse ;  /* 0x0000008858247220 */ /* 0x080fe20000410000 */
[----:B------:R-:W4:Y:S01]  /*15120*/  LDSM.16.MT88.4 R64, [R144+0xb400] ;  /* 0x00b400009040783b */ /* 0x000f220000004200 */
[----:B------:R-:W-:Y:S01]  /*15130*/  FMUL.FTZ R37, R89, R136 ;  /* 0x0000008859257220 */ /* 0x000fe20000410000 */
[----:B------:R-:W5:Y:S01]  /*15140*/  MUFU.EX2 R117, R117 ;  /* 0x0000007500757308 */ /* 0x000f620000000800 */
[----:B-1----:R-:W-:Y:S01]  /*15150*/  F2FP.BF16.F32.PACK_AB R6, R57, R58 ;  /* 0x0000003a3906723e */ /* 0x002fe200000010ff */
        /* <DEDUP_REMOVED lines=9> */
[--C-:B------:R-:W-:Y:S01]  /*151f0*/  FFMA.FTZ R81, R233, UR8, -R124.reuse ;  /* 0x00000008e9517c23 */ /* 0x100fe2000801087c */
[-C--:B------:R-:W-:Y:S01]  /*15200*/  FMUL.FTZ R12, R112, R136.reuse ;  /* 0x00000088700c7220 */ /* 0x080fe20000410000 */
[-C--:B------:R-:W-:Y:S01]  /*15210*/  FMUL.FTZ R13, R113, R136.reuse ;  /* 0x00000088710d7220 */ /* 0x080fe20000410000 */
[-C--:B------:R-:W-:Y:S01]  /*15220*/  FMUL.FTZ R16, R104, R136.reuse ;  /* 0x0000008868107220 */ /* 0x080fe20000410000 */
[-C--:B------:R-:W-:Y:S01]  /*15230*/  FMUL.FTZ R17, R105, R136.reuse ;  /* 0x0000008869117220 */ /* 0x080fe20000410000 */
[----:B------:R-:W1:Y:S01]  /*15240*/  MUFU.EX2 R132, R132 ;  /* 0x0000008400847308 */ /* 0x000e620000000800 */
[----:B-----5:R-:W-:Y:S01]  /*15250*/  F2FP.BF16.F32.PACK_AB R5, R117, R129 ;  /* 0x000000817505723e */ /* 0x020fe200000010ff */
[-C--:B------:R-:W-:Y:S01]  /*15260*/  FMUL.FTZ R108, R108, R136.reuse ;  /* 0x000000886c6c7220 */ /* 0x080fe20000410000 */
[-C--:B------:R-:W-:Y:S01]  /*15270*/  FMUL.FTZ R109, R109, R136.reuse ;  /* 0x000000886d6d7220 */ /* 0x080fe20000410000 */
[-C--:B------:R-:W-:Y:S01]  /*15280*/  FMUL.FTZ R100, R100, R136.reuse ;  /* 0x0000008864647220 */ /* 0x080fe20000410000 */
[-C--:B------:R-:W-:Y:S01]  /*15290*/  FMUL.FTZ R101, R101, R136.reuse ;  /* 0x0000008865657220 */ /* 0x080fe20000410000 */
[-C--:B------:R-:W-:Y:S01]  /*152a0*/  FMUL.FTZ R68, R68, R136.reuse ;  /* 0x0000008844447220 */ /* 0x080fe20000410000 */
[----:B------:R-:W-:Y:S01]  /*152b0*/  FMUL.FTZ R69, R69, R136 ;  /* 0x0000008845457220 */ /* 0x000fe20000410000 */
[----:B------:R-:W5:Y:S01]  /*152c0*/  MUFU.EX2 R0, R0 ;  /* 0x0000000000007308 */ /* 0x000f620000000800 */
[--C-:B------:R-:W-:Y:S01]  /*152d0*/  FFMA.FTZ R89, R215, UR8, -R124.reuse ;  /* 0x00000008d7597c23 */ /* 0x100fe2000801087c */
[----:B------:R-:W-:Y:S01]  /*152e0*/  FFMA.FTZ R88, R213, UR8, -R124 ;  /* 0x00000008d5587c23 */ /* 0x000fe2000801087c */
[--C-:B------:R-:W-:Y:S01]  /*152f0*/  FFMA.FTZ R97, R211, UR8, -R130.reuse ;  /* 0x00000008d3617c23 */ /* 0x100fe20008010882 */
[----:B------:R-:W-:Y:S01]  /*15300*/  FFMA.FTZ R96, R209, UR8, -R130 ;  /* 0x00000008d1607c23 */ /* 0x000fe20008010882 */
[--C-:B------:R-:W-:Y:S01]  /*15310*/  FFMA.FTZ R174, R135, UR8, -R124.reuse ;  /* 0x0000000887ae7c23 */ /* 0x100fe2000801087c */
[--C-:B------:R-:W-:Y:S01]  /*15320*/  FFMA.FTZ R133, R133, UR8, -R124.reuse ;  /* 0x0000000885857c23 */ /* 0x100fe2000801087c */
[--C-:B------:R-:W-:Y:S01]  /*15330*/  FFMA.FTZ R176, R131, UR8, -R124.reuse ;  /* 0x0000000883b07c23 */ /* 0x100fe2000801087c */
        /* <DEDUP_REMOVED lines=14> */
[--C-:B------:R-:W-:Y:S01]  /*15420*/  FFMA.FTZ R79, R231, UR8, -R124.reuse ;  /* 0x00000008e74f7c23 */ /* 0x100fe2000801087c */
[----:B------:R-:W-:Y:S01]  /*15430*/  FFMA.FTZ R78, R229, UR8, -R124 ;  /* 0x00000008e54e7c23 */ /* 0x000fe2000801087c */
[C---:B--2---:R-:W-:Y:S01]  /*15440*/  HMMA.16816.F32.BF16 R36, R4.reuse, R32, R36 ;  /* 0x000000200424723c */ /* 0x044fe20000041824 */
        /* <DEDUP_REMOVED lines=9> */
[----:B------:R-:W-:Y:S01]  /*154e0*/  MUFU.EX2 R77, R239 ;  /* 0x000000ef004d7308 */ /* 0x000fe20000000800 */
[-C--:B------:R-:W-:Y:S01]  /*154f0*/  FMUL.FTZ R70, R70, R132.reuse ;  /* 0x0000008446467220 */ /* 0x080fe20000410000 */
[C---:B------:R-:W-:Y:S01]  /*15500*/  HMMA.16816.F32.BF16 R44, R4.reuse, R40, R44 ;  /* 0x00000028042c723c */ /* 0x040fe2000004182c */
[--C-:B------:R-:W-:Y:S01]  /*15510*/  FFMA.FTZ R85, R237, UR8, -R130.reuse ;  /* 0x00000008ed557c23 */ /* 0x100fe20008010882 */
[----:B------:R-:W-:Y:S01]  /*15520*/  FMUL.FTZ R71, R71, R132 ;  /* 0x0000008447477220 */ /* 0x000fe20000410000 */
[--C-:B------:R-:W-:Y:S01]  /*15530*/  FFMA.FTZ R87, R227, UR8, -R130.reuse ;  /* 0x00000008e3577c23 */ /* 0x100fe20008010882 */
[--C-:B------:R-:W-:Y:S01]  /*15540*/  FFMA.FTZ R84, R225, UR8, -R130.reuse ;  /* 0x00000008e1547c23 */ /* 0x100fe20008010882 */
[--C-:B------:R-:W-:Y:S01]  /*15550*/  FFMA.FTZ R82, R223, UR8, -R130.reuse ;  /* 0x00000008df527c23 */ /* 0x100fe20008010882 */
[C---:B------:R-:W-:Y:S01]  /*15560*/  HMMA.16816.F32.BF16 R28, R4.reuse, R24, R28 ;  /* 0x00000018041c723c */ /* 0x040fe2000004181c */
[----:B------:R-:W1:Y:S01]  /*15570*/  MUFU.EX2 R85, R85 ;  /* 0x0000005500557308 */ /* 0x000e620000000800 */
[----:B------:R-:W-:Y:S01]  /*15580*/  FFMA.FTZ R83, R221, UR8, -R130 ;  /* 0x00000008dd537c23 */ /* 0x000fe20008010882 */
[--C-:B------:R-:W-:Y:S01]  /*15590*/  FFMA.FTZ R86, R219, UR8, -R124.reuse ;  /* 0x00000008db567c23 */ /* 0x100fe2000801087c */
[----:B------:R-:W-:Y:S01]  /*155a0*/  FFMA.FTZ R91, R217, UR8, -R124 ;  /* 0x00000008d95b7c23 */ /* 0x000fe2000801087c */
[----:B------:R-:W-:Y:S01]  /*155b0*/  FFMA.FTZ R90, R207, UR8, -R130 ;  /* 0x00000008cf5a7c23 */ /* 0x000fe20008010882 */
[C---:B------:R-:W-:Y:S01]  /*155c0*/  HMMA.16816.F32.BF16 R40, R4.reuse, R42, R48 ;  /* 0x0000002a0428723c */ /* 0x040fe20000041830 */
[--C-:B------:R-:W-:Y:S01]  /*155d0*/  FFMA.FTZ R98, R205, UR8, -R124.reuse ;  /* 0x00000008cd627c23 */ /* 0x100fe2000801087c */
[----:B------:R-:W-:Y:S01]  /*155e0*/  FFMA.FTZ R99, R203, UR8, -R124 ;  /* 0x00000008cb637c23 */ /* 0x000fe2000801087c */
[----:B------:R-:W-:Y:S01]  /*155f0*/  MUFU.EX2 R76, R76 ;  /* 0x0000004c004c7308 */ /* 0x000fe20000000800 */
[--C-:B------:R-:W-:Y:S01]  /*15600*/  FFMA.FTZ R126, R126, UR8, -R130.reuse ;  /* 0x000000087e7e7c23 */ /* 0x100fe20008010882 */
[----:B------:R-:W-:Y:S01]  /*15610*/  FFMA.FTZ R128, R128, UR8, -R130 ;  /* 0x0000000880807c23 */ /* 0x000fe20008010882 */
[C---:B------:R-:W-:Y:S01]  /*15620*/  HMMA.16816.F32.BF16 R24, R4.reuse, R26, R92 ;  /* 0x0000001a0418723c */ /* 0x040fe2000004185c */
[-C--:B------:R-:W-:Y:S01]  /*15630*/  FMUL.FTZ R48, R72, R136.reuse ;  /* 0x0000008848307220 */ /* 0x080fe20000410000 */
[----:B------:R-:W-:Y:S01]  /*15640*/  FMUL.FTZ R49, R73, R136 ;  /* 0x0000008849317220 */ /* 0x000fe20000410000 */
[-C--:B------:R-:W-:Y:S01]  /*15650*/  FMUL.FTZ R50, R74, R132.reuse ;  /* 0x000000844a327220 */ /* 0x080fe20000410000 */
[----:B------:R-:W-:Y:S01]  /*15660*/  FMUL.FTZ R51, R75, R132 ;  /* 0x000000844b337220 */ /* 0x000fe20000410000 */
[----:B------:R-:W-:Y:S01]  /*15670*/  MUFU.EX2 R81, R81 ;  /* 0x0000005100517308 */ /* 0x000fe20000000800 */
[C---:B---3--:R-:W-:Y:S01]  /*15680*/  HMMA.16816.F32.BF16 R12, R4.reuse, R8, R12 ;  /* 0x00000008040c723c */ /* 0x048fe2000004180c */
[----:B------:R-:W2:Y:S01]  /*15690*/  LDSM.16.MT88.4 R72, [R144+0x9400] ;  /* 0x009400009048783b */ /* 0x000ea20000004200 */
[----:B------:R-:W-:Y:S01]  /*156a0*/  FFMA.FTZ R92, R163, R136, R134 ;  /* 0x00000088a35c7223 */ /* 0x000fe20000010086 */
[--C-:B------:R-:W-:Y:S01]  /*156b0*/  FFMA.FTZ R136, R161, UR8, -R130.reuse ;  /* 0x00000008a1887c23 */ /* 0x100fe20008010882 */
[--C-:B------:R-:W-:Y:S01]  /*156c0*/  FFMA.FTZ R134, R141, UR8, -R130.reuse ;  /* 0x000000088d867c23 */ /* 0x100fe20008010882 */
[--C-:B------:R-:W-:Y:S01]  /*156d0*/  FFMA.FTZ R95, R125, UR8, -R130.reuse ;  /* 0x000000087d5f7c23 */ /* 0x100fe20008010882 */
[C---:B------:R-:W-:Y:S01]  /*156e0*/  HMMA.16816.F32.BF16 R16, R4.reuse, R20, R16 ;  /* 0x000000140410723c */ /* 0x040fe20000041810 */
[----:B------:R-:W3:Y:S01]  /*156f0*/  MUFU.EX2 R80, R80 ;  /* 0x0000005000507308 */ /* 0x000ee20000000800 */
[----:B------:R-:W-:Y:S01]  /*15700*/  FFMA.FTZ R132, R162, R132, R129 ;  /* 0x00000084a2847223 */ /* 0x000fe20000010081 */
[----:B------:R-:W-:Y:S01]  /*15710*/  FFMA.FTZ R163, R127, UR8, -R130 ;  /* 0x000000087fa37c23 */ /* 0x000fe20008010882 */
[--C-:B------:R-:W-:Y:S01]  /*15720*/  FFMA.FTZ R125, R123, UR8, -R124.reuse ;  /* 0x000000087b7d7c23 */ /* 0x100fe2000801087c */
[--C-:B------:R-:W-:Y:S01]  /*15730*/  FFMA.FTZ R162, R122, UR8, -R124.reuse ;  /* 0x000000087aa27c23 */ /* 0x100fe2000801087c */
[C---:B------:R-:W-:Y:S01]  /*15740*/  HMMA.16816.F32.BF16 R8, R4.reuse, R10, R108 ;  /* 0x0000000a0408723c */ /* 0x040fe2000004186c */
[----:B------:R-:W-:Y:S01]  /*15750*/  LDSM.16.MT88.4 R108, [R144+0xac00] ;  /* 0x00ac0000906c783b */ /* 0x000fe20000004200 */
[--C-:B------:R-:W-:Y:S01]  /*15760*/  FFMA.FTZ R94, R120, UR8, -R124.reuse ;  /* 0x00000008785e7c23 */ /* 0x100fe2000801087c */
[----:B------:R-:W-:Y:S01]  /*15770*/  MUFU.EX2 R79, R79 ;  /* 0x0000004f004f7308 */ /* 0x000fe20000000800 */
[----:B------:R-:W-:Y:S01]  /*15780*/  FFMA.FTZ R93, R121, UR8, -R124 ;  /* 0x00000008795d7c23 */ /* 0x000fe2000801087c */
[----:B------:R-:W-:Y:S01]  /*15790*/  FADD.FTZ R119, R119, R92 ;  /* 0x0000005c77777221 */ /* 0x000fe20000010000 */
[----:B------:R-:W-:Y:S01]  /*157a0*/  HMMA.16816.F32.BF16 R20, R4, R22, R100 ;  /* 0x000000160414723c */ /* 0x000fe20000041864 */
[----:B------:R-:W-:Y:S01]  /*157b0*/  FADD.FTZ R132, R117, R132 ;  /* 0x0000008475847221 */ /* 0x000fe20000010000 */
[----:B------:R-:W-:Y:S01]  /*157c0*/  LDSM.16.MT88.4 R100, [R116+0xac00] ;  /* 0x00ac00007464783b */ /* 0x000fe20000004200 */
[----:B------:R-:W-:-:S02]  /*157d0*/  FADD.FTZ R58, R58, R119 ;  /* 0x000000773a3a7221 */ /* 0x000fc40000010000 */
[----:B------:R-:W5:Y:S01]  /*157e0*/  MUFU.EX2 R78, R78 ;  /* 0x0000004e004e7308 */ /* 0x000f620000000800 */
[----:B------:R-:W-:Y:S01]  /*157f0*/  HMMA.16816.F32.BF16 R48, R4, R52, R48 ;  /* 0x000000340430723c */ /* 0x000fe20000041830 */
[----:B------:R-:W-:Y:S01]  /*15800*/  FADD.FTZ R59, R59, R132 ;  /* 0x000000843b3b7221 */ /* 0x000fe20000010000 */
[----:B------:R-:W-:-:S03]  /*15810*/  FADD.FTZ R58, R57, R58 ;  /* 0x0000003a393a7221 */ /* 0x000fc60000010000 */
[----:B------:R-:W-:Y:S01]  /*15820*/  FADD.FTZ R0, R0, R59 ;  /* 0x0000003b00007221 */ /* 0x000fe20000010000 */
[----:B------:R-:W-:Y:S01]  /*15830*/  HMMA.16816.F32.BF16 R4, R4, R54, R68 ;  /* 0x000000360404723c */ /* 0x000fe20000041844 */
[----:B------:R-:W2:Y:S01]  /*15840*/  LDSM.16.MT88.4 R68, [R116+0x9400] ;  /* 0x009400007444783b */ /* 0x000ea20000004200 */
[----:B-1----:R-:W-:Y:S01]  /*15850*/  F2FP.BF16.F32.PACK_AB R52, R2, R85 ;  /* 0x000000550234723e */ /* 0x002fe200000010ff */
[----:B------:R-:W-:Y:S01]  /*15860*/  MUFU.EX2 R87, R87 ;  /* 0x0000005700577308 */ /* 0x000fe20000000800 */
[----:B---3--:R-:W-:Y:S01]  /*15870*/  F2FP.BF16.F32.PACK_AB R53, R80, R81 ;  /* 0x000000515035723e */ /* 0x008fe200000010ff */
[----:B------:R-:W-:Y:S01]  /*15880*/  FADD.FTZ R85, R85, R58 ;  /* 0x0000003a55557221 */ /* 0x000fe20000010000 */
[----:B------:R-:W-:Y:S01]  /*15890*/  FADD.FTZ R81, R81, R0 ;  /* 0x0000000051517221 */ /* 0x000fe20000010000 */
[----:B------:R-:W-:Y:S02]  /*158a0*/  F2FP.BF16.F32.PACK_AB R54, R76, R77 ;  /* 0x0000004d4c36723e */ /* 0x000fe400000010ff */
[----:B------:R-:W-:Y:S01]  /*158b0*/  FADD.FTZ R2, R2, R85 ;  /* 0x0000005502027221 */ /* 0x000fe20000010000 */
[----:B-----5:R-:W-:Y:S01]  /*158c0*/  F2FP.BF16.F32.PACK_AB R55, R78, R79 ;  /* 0x0000004f4e37723e */ /* 0x020fe200000010ff */
[----:B------:R-:W1:Y:S01]  /*158d0*/  MUFU.EX2 R84, R84 ;  /* 0x0000005400547308 */ /* 0x000e620000000800 */
[----:B------:R-:W-:Y:S01]  /*158e0*/  FADD.FTZ R80, R80, R81 ;  /* 0x0000005150507221 */ /* 0x000fe20000010000 */
[----:B------:R-:W-:-:S04]  /*158f0*/  FADD.FTZ R77, R77, R2 ;  /* 0x000000024d4d7221 */ /* 0x000fc80000010000 */
[C---:B----4-:R-:W-:Y:S01]  /*15900*/  HMMA.16816.F32.BF16 R28, R52.reuse, R64, R28 ;  /* 0x00000040341c723c */ /* 0x050fe2000004181c */
[----:B------:R-:W-:Y:S01]  /*15910*/  FADD.FTZ R76, R76, R77 ;  /* 0x0000004d4c4c7221 */ /* 0x000fe20000010000 */
[----:B------:R-:W-:Y:S04]  /*15920*/  MUFU.EX2 R82, R82 ;  /* 0x0000005200527308 */ /* 0x000fe80000000800 */
[C---:B------:R-:W-:Y:S01]  /*15930*/  HMMA.16816.F32.BF16 R24, R52.reuse, R66, R24 ;  /* 0x000000423418723c */ /* 0x040fe20000041818 */
[----:B------:R-:W3:Y:S03]  /*15940*/  LDSM.16.MT88.4 R64, [R116+0xd400] ;  /* 0x00d400007440783b */ /* 0x000ee60000004200 */
[----:B------:R-:W-:Y:S02]  /*15950*/  MUFU.EX2 R83, R83 ;  /* 0x0000005300537308 */ /* 0x000fe40000000800 */
[C---:B--2---:R-:W-:Y:S06]  /*15960*/  HMMA.16816.F32.BF16 R12, R52.reuse, R72, R12 ;  /* 0x00000048340c723c */ /* 0x044fec000004180c */
[----:B------:R-:W-:Y:S01]  /*15970*/  MUFU.EX2 R86, R86 ;  /* 0x0000005600567308 */ /* 0x000fe20000000800 */
[C---:B------:R-:W-:Y:S01]  /*15980*/  HMMA.16816.F32.BF16 R8, R52.reuse, R74, R8 ;  /* 0x0000004a3408723c */ /* 0x040fe20000041808 */
[----:B------:R-:W-:Y:S05]  /*15990*/  LDSM.16.MT88.4 R72, [R144+0x9800] ;  /* 0x009800009048783b */ /* 0x000fea0000004200 */
[C---:B------:R-:W-:Y:S01]  /*159a0*/  HMMA.16816.F32.BF16 R16, R52.reuse, R68, R16 ;  /* 0x000000443410723c */ /* 0x040fe20000041810 */
[----:B------:R-:W2:Y:S05]  /*159b0*/  MUFU.EX2 R91, R91 ;  /* 0x0000005b005b7308 */ /* 0x000eaa0000000800 */
[C---:B------:R-:W-:Y:S01]  /*159c0*/  HMMA.16816.F32.BF16 R20, R52.reuse, R70, R20 ;  /* 0x000000463414723c */ /* 0x040fe20000041814 */
[----:B------:R-:W4:Y:S02]  /*159d0*/  LDSM.16.MT88.4 R68, [R144+0xd400] ;  /* 0x00d400009044783b */ /* 0x000f240000004200 */
[----:B------:R-:W-:Y:S03]  /*159e0*/  MUFU.EX2 R89, R89 ;  /* 0x0000005900597308 */ /* 0x000fe60000000800 */
[C---:B------:R-:W-:Y:S05]  /*159f0*/  HMMA.16816.F32.BF16 R36, R52.reuse, R60, R36 ;  /* 0x0000003c3424723c */ /* 0x040fea0000041824 */
[----:B------:R-:W5:Y:S01]  /*15a00*/  MUFU.EX2 R88, R88 ;  /* 0x0000005800587308 */ /* 0x000f620000000800 */
[C---:B------:R-:W-:Y:S01]  /*15a10*/  HMMA.16816.F32.BF16 R32, R52.reuse, R62, R32 ;  /* 0x0000003e3420723c */ /* 0x040fe20000041820 */
[----:B------:R-:W-:Y:S05]  /*15a20*/  LDSM.16.MT88.4 R60, [R116+0xb800] ;  /* 0x00b80000743c783b */ /* 0x000fea0000004200 */
[C---:B---3--:R-:W-:Y:S01]  /*15a30*/  HMMA.16816.F32.BF16 R48, R52.reuse, R64, R48 ;  /* 0x000000403430723c */ /* 0x048fe20000041830 */
[----:B------:R-:W-:Y:S05]  /*15a40*/  MUFU.EX2 R97, R97 ;  /* 0x0000006100617308 */ /* 0x000fea0000000800 */
[C---:B------:R-:W-:Y:S01]  /*15a50*/  HMMA.16816.F32.BF16 R4, R52.reuse, R66, R4 ;  /* 0x000000423404723c */ /* 0x040fe20000041804 */
[----:B------:R-:W3:Y:S02]  /*15a60*/  LDSM.16.MT88.4 R64, [R144+0xb800] ;  /* 0x00b800009040783b */ /* 0x000ee40000004200 */
[----:B------:R-:W3:Y:S08]  /*15a70*/  MUFU.EX2 R96, R96 ;  /* 0x0000006000607308 */ /* 0x000ef00000000800 */
[----:B------:R-:W-:Y:S01]  /*15a80*/  MUFU.EX2 R181, R181 ;  /* 0x000000b500b57308 */ /* 0x000fe20000000800 */
[C---:B----4-:R-:W-:Y:S07]  /*15a90*/  HMMA.16816.F32.BF16 R44, R52.reuse, R68, R44 ;  /* 0x00000044342c723c */ /* 0x050fee000004182c */
[----:B------:R-:W-:Y:S01]  /*15aa0*/  MUFU.EX2 R90, R90 ;  /* 0x0000005a005a7308 */ /* 0x000fe20000000800 */
[----:B------:R-:W-:Y:S01]  /*15ab0*/  HMMA.16816.F32.BF16 R40, R52, R70, R40 ;  /* 0x000000463428723c */ /* 0x000fe20000041828 */
[----:B------:R-:W4:Y:S06]  /*15ac0*/  LDSM.16.MT88.4 R68, [R116+0x9800] ;  /* 0x009800007444783b */ /* 0x000f2c0000004200 */
[----:B------:R-:W-:Y:S01]  /*15ad0*/  MUFU.EX2 R98, R98 ;  /* 0x0000006200627308 */ /* 0x000fe20000000800 */
[----:B-1----:R-:W-:Y:S01]  /*15ae0*/  F2FP.BF16.F32.PACK_AB R52, R84, R87 ;  /* 0x000000575434723e */ /* 0x002fe200000010ff */
[----:B------:R-:W-:Y:S01]  /*15af0*/  FADD.FTZ R87, R87, R76 ;  /* 0x0000004c57577221 */ /* 0x000fe20000010000 */
[----:B--2---:R-:W-:-:S02]  /*15b00*/  F2FP.BF16.F32.PACK_AB R53, R91, R86 ;  /* 0x000000565b35723e */ /* 0x004fc400000010ff */
[----:B------:R-:W-:-:S03]  /*15b10*/  F2FP.BF16.F32.PACK_AB R54, R83, R82 ;  /* 0x000000525336723e */ /* 0x000fc600000010ff */
[----:B------:R-:W1:Y:S01]  /*15b20*/  MUFU.EX2 R99, R99 ;  /* 0x0000006300637308 */ /* 0x000e620000000800 */
[----:B-----5:R-:W-:-:S07]  /*15b30*/  F2FP.BF16.F32.PACK_AB R55, R88, R89 ;  /* 0x000000595837723e */ /* 0x020fce00000010ff */
[C---:B---3--:R-:W-:Y:S01]  /*15b40*/  HMMA.16816.F32.BF16 R28, R52.reuse, R64, R28 ;  /* 0x00000040341c723c */ /* 0x048fe2000004181c */
[----:B------:R-:W-:Y:S05]  /*15b50*/  MUFU.EX2 R199, R199 ;  /* 0x000000c700c77308 */ /* 0x000fea0000000800 */
[C---:B------:R-:W-:Y:S01]  /*15b60*/  HMMA.16816.F32.BF16 R24, R52.reuse, R66, R24 ;  /* 0x000000423418723c */ /* 0x040fe20000041818 */
[----:B------:R-:W2:Y:S02]  /*15b70*/  LDSM.16.MT88.4 R64, [R116+0xd800] ;  /* 0x00d800007440783b */ /* 0x000ea40000004200 */
[----:B------:R-:W3:Y:S03]  /*15b80*/  MUFU.EX2 R138, R138 ;  /* 0x0000008a008a7308 */ /* 0x000ee60000000800 */
[C---:B------:R-:W-:Y:S05]  /*15b90*/  HMMA.16816.F32.BF16 R12, R52.reuse, R72, R12 ;  /* 0x00000048340c723c */ /* 0x040fea000004180c */
[----:B------:R-:W-:Y:S01]  /*15ba0*/  MUFU.EX2 R142, R142 ;  /* 0x0000008e008e7308 */ /* 0x000fe20000000800 */
[C---:B------:R-:W-:Y:S01]  /*15bb0*/  HMMA.16816.F32.BF16 R8, R52.reuse, R74, R8 ;  /* 0x0000004a3408723c */ /* 0x040fe20000041808 */
[----:B------:R-:W-:Y:S05]  /*15bc0*/  LDSM.16.MT88.4 R72, [R144+0x9c00] ;  /* 0x009c00009048783b */ /* 0x000fea0000004200 */
[C---:B----4-:R-:W-:Y:S01]  /*15bd0*/  HMMA.16816.F32.BF16 R16, R52.reuse, R68, R16 ;  /* 0x000000443410723c */ /* 0x050fe20000041810 */
[----:B------:R-:W4:Y:S05]  /*15be0*/  MUFU.EX2 R193, R193 ;  /* 0x000000c100c17308 */ /* 0x000f2a0000000800 */
[C---:B------:R-:W-:Y:S01]  /*15bf0*/  HMMA.16816.F32.BF16 R20, R52.reuse, R70, R20 ;  /* 0x000000463414723c */ /* 0x040fe20000041814 */
[----:B------:R-:W5:Y:S02]  /*15c00*/  LDSM.16.MT88.4 R68, [R144+0xd800] ;  /* 0x00d800009044783b */ /* 0x000f640000004200 */
[----:B------:R-:W-:Y:S03]  /*15c10*/  MUFU.EX2 R140, R140 ;  /* 0x0000008c008c7308 */ /* 0x000fe60000000800 */
[C---:B------:R-:W-:Y:S05]  /*15c20*/  HMMA.16816.F32.BF16 R36, R52.reuse, R60, R36 ;  /* 0x0000003c3424723c */ /* 0x040fea0000041824 */
[----:B------:R-:W-:Y:S01]  /*15c30*/  MUFU.EX2 R187, R187 ;  /* 0x000000bb00bb7308 */ /* 0x000fe20000000800 */
[C---:B------:R-:W-:Y:S01]  /*15c40*/  HMMA.16816.F32.BF16 R32, R52.reuse, R62, R32 ;  /* 0x0000003e3420723c */ /* 0x040fe20000041820 */
[----:B------:R-:W-:Y:S05]  /*15c50*/  LDSM.16.MT88.4 R60, [R116+0xbc00] ;  /* 0x00bc0000743c783b */ /* 0x000fea0000004200 */
[C---:B--2---:R-:W-:Y:S01]  /*15c60*/  HMMA.16816.F32.BF16 R48, R52.reuse, R64, R48 ;  /* 0x000000403430723c */ /* 0x044fe20000041830 */
[----:B------:R-:W-:Y:S05]  /*15c70*/  MUFU.EX2 R160, R160 ;  /* 0x000000a000a07308 */ /* 0x000fea0000000800 */
[C---:B------:R-:W-:Y:S01]  /*15c80*/  HMMA.16816.F32.BF16 R4, R52.reuse, R66, R4 ;  /* 0x000000423404723c */ /* 0x040fe20000041804 */
[----:B------:R-:W2:Y:S02]  /*15c90*/  LDSM.16.MT88.4 R64, [R144+0xbc00] ;  /* 0x00bc00009040783b */ /* 0x000ea40000004200 */
[----:B------:R-:W4:Y:S08]  /*15ca0*/  MUFU.EX2 R185, R185 ;  /* 0x000000b900b97308 */ /* 0x000f300000000800 */
[----:B------:R-:W-:Y:S01]  /*15cb0*/  MUFU.EX2 R164, R164 ;  /* 0x000000a400a47308 */ /* 0x000fe20000000800 */
[C---:B-----5:R-:W-:Y:S07]  /*15cc0*/  HMMA.16816.F32.BF16 R44, R52.reuse, R68, R44 ;  /* 0x00000044342c723c */ /* 0x060fee000004182c */
[----:B------:R-:W5:Y:S01]  /*15cd0*/  MUFU.EX2 R183, R183 ;  /* 0x000000b700b77308 */ /* 0x000f620000000800 */
[----:B------:R-:W-:Y:S01]  /*15ce0*/  HMMA.16816.F32.BF16 R40, R52, R70, R40 ;  /* 0x000000463428723c */ /* 0x000fe20000041828 */
[----:B------:R-:W4:Y:S06]  /*15cf0*/  LDSM.16.MT88.4 R68, [R116+0x9c00] ;  /* 0x009c00007444783b */ /* 0x000f2c0000004200 */
[----:B------:R-:W-:Y:S01]  /*15d00*/  MUFU.EX2 R166, R166 ;  /* 0x000000a600a67308 */ /* 0x000fe20000000800 */
[----:B------:R-:W-:-:S02]  /*15d10*/  F2FP.BF16.F32.PACK_AB R52, R96, R97 ;  /* 0x000000616034723e */ /* 0x000fc400000010ff */
[----:B-1----:R-:W-:Y:S02]  /*15d20*/  F2FP.BF16.F32.PACK_AB R53, R99, R98 ;  /* 0x000000626335723e */ /* 0x002fe400000010ff */
[----:B------:R-:W-:-:S03]  /*15d30*/  F2FP.BF16.F32.PACK_AB R54, R90, R181 ;  /* 0x000000b55a36723e */ /* 0x000fc600000010ff */
[----:B------:R-:W1:Y:S01]  /*15d40*/  MUFU.EX2 R177, R177 ;  /* 0x000000b100b17308 */ /* 0x000e620000000800 */
[----:B---3--:R-:W-:-:S07]  /*15d50*/  F2FP.BF16.F32.PACK_AB R55, R138, R199 ;  /* 0x000000c78a37723e */ /* 0x008fce00000010ff */
[C---:B--2---:R-:W-:Y:S01]  /*15d60*/  HMMA.16816.F32.BF16 R28, R52.reuse, R64, R28 ;  /* 0x00000040341c723c */ /* 0x044fe2000004181c */
[----:B------:R-:W-:Y:S05]  /*15d70*/  MUFU.EX2 R168, R168 ;  /* 0x000000a800a87308 */ /* 0x000fea0000000800 */
[C---:B------:R-:W-:Y:S01]  /*15d80*/  HMMA.16816.F32.BF16 R24, R52.reuse, R66, R24 ;  /* 0x000000423418723c */ /* 0x040fe20000041818 */
[----:B------:R-:W2:Y:S02]  /*15d90*/  LDSM.16.MT88.4 R64, [R144+0xdc00] ;  /* 0x00dc00009040783b */ /* 0x000ea40000004200 */
[----:B------:R-:W-:Y:S03]  /*15da0*/  MUFU.EX2 R173, R173 ;  /* 0x000000ad00ad7308 */ /* 0x000fe60000000800 */
[C---:B------:R-:W-:Y:S05]  /*15db0*/  HMMA.16816.F32.BF16 R36, R52.reuse, R60, R36 ;  /* 0x0000003c3424723c */ /* 0x040fea0000041824 */
[----:B------:R-:W-:Y:S01]  /*15dc0*/  MUFU.EX2 R170, R170 ;  /* 0x000000aa00aa7308 */ /* 0x000fe20000000800 */
[C---:B------:R-:W-:Y:S01]  /*15dd0*/  HMMA.16816.F32.BF16 R32, R52.reuse, R62, R32 ;  /* 0x0000003e3420723c */ /* 0x040fe20000041820 */
[----:B------:R-:W-:Y:S05]  /*15de0*/  LDSM.16.MT88.4 R60, [R144+0xc000] ;  /* 0x00c00000903c783b */ /* 0x000fea0000004200 */
[C---:B----4-:R-:W-:Y:S01]  /*15df0*/  HMMA.16816.F32.BF16 R16, R52.reuse, R68, R16 ;  /* 0x000000443410723c */ /* 0x050fe20000041810 */
[----:B------:R-:W3:Y:S05]  /*15e00*/  MUFU.EX2 R169, R169 ;  /* 0x000000a900a97308 */ /* 0x000eea0000000800 */
[C---:B------:R-:W-:Y:S01]  /*15e10*/  HMMA.16816.F32.BF16 R20, R52.reuse, R70, R20 ;  /* 0x000000463414723c */ /* 0x040fe20000041814 */
[----:B------:R-:W4:Y:S02]  /*15e20*/  LDSM.16.MT88.4 R68, [R116+0xdc00] ;  /* 0x00dc00007444783b */ /* 0x000f240000004200 */
        /* <DEDUP_REMOVED lines=9> */
[----:B------:R-:W3:Y:S08]  /*15ec0*/  MUFU.EX2 R143, R143 ;  /* 0x0000008f008f7308 */ /* 0x000ef00000000800 */
[----:B------:R-:W-:Y:S01]  /*15ed0*/  MUFU.EX2 R134, R134 ;  /* 0x0000008600867308 */ /* 0x000fe20000000800 */
[C---:B----4-:R-:W-:Y:S07]  /*15ee0*/  HMMA.16816.F32.BF16 R48, R52.reuse, R68, R48 ;  /* 0x000000443430723c */ /* 0x050fee0000041830 */
[----:B------:R-:W-:Y:S01]  /*15ef0*/  MUFU.EX2 R139, R139 ;  /* 0x0000008b008b7308 */ /* 0x000fe20000000800 */
[----:B------:R-:W-:Y:S01]  /*15f00*/  HMMA.16816.F32.BF16 R4, R52, R70, R4 ;  /* 0x000000463404723c */ /* 0x000fe20000041804 */
[----:B------:R-:W4:Y:S06]  /*15f10*/  LDSM.16.MT88.4 R68, [R116+0xc000] ;  /* 0x00c000007444783b */ /* 0x000f2c0000004200 */
[----:B------:R-:W-:Y:S01]  /*15f20*/  MUFU.EX2 R137, R137 ;  /* 0x0000008900897308 */ /* 0x000fe20000000800 */
[----:B------:R-:W-:-:S02]  /*15f30*/  F2FP.BF16.F32.PACK_AB R52, R193, R142 ;  /* 0x0000008ec134723e */ /* 0x000fc400000010ff */
[----:B------:R-:W-:Y:S02]  /*15f40*/  F2FP.BF16.F32.PACK_AB R53, R185, R160 ;  /* 0x000000a0b935723e */ /* 0x000fe400000010ff */
[----:B------:R-:W-:-:S03]  /*15f50*/  F2FP.BF16.F32.PACK_AB R54, R187, R140 ;  /* 0x0000008cbb36723e */ /* 0x000fc600000010ff */
[----:B------:R-:W3:Y:S01]  /*15f60*/  MUFU.EX2 R174, R174 ;  /* 0x000000ae00ae7308 */ /* 0x000ee20000000800 */
[----:B-----5:R-:W-:-:S07]  /*15f70*/  F2FP.BF16.F32.PACK_AB R55, R183, R164 ;  /* 0x000000a4b737723e */ /* 0x020fce00000010ff */
[C---:B--2---:R-:W-:Y:S01]  /*15f80*/  HMMA.16816.F32.BF16 R16, R52.reuse, R64, R16 ;  /* 0x000000403410723c */ /* 0x044fe20000041810 */
[----:B------:R-:W-:Y:S05]  /*15f90*/  MUFU.EX2 R133, R133 ;  /* 0x0000008500857308 */ /* 0x000fea0000000800 */
[C---:B------:R-:W-:Y:S01]  /*15fa0*/  HMMA.16816.F32.BF16 R20, R52.reuse, R66, R20 ;  /* 0x000000423414723c */ /* 0x040fe20000041814 */
[----:B------:R-:W2:Y:S02]  /*15fb0*/  LDSM.16.MT88.4 R64, [R144+0xe000] ;  /* 0x00e000009040783b */ /* 0x000ea40000004200 */
[----:B------:R-:W5:Y:S03]  /*15fc0*/  MUFU.EX2 R176, R176 ;  /* 0x000000b000b07308 */ /* 0x000f660000000800 */
[C---:B------:R-:W-:Y:S05]  /*15fd0*/  HMMA.16816.F32.BF16 R28, R52.reuse, R60, R28 ;  /* 0x0000003c341c723c */ /* 0x040fea000004181c */
[----:B------:R-:W-:Y:S01]  /*15fe0*/  MUFU.EX2 R121, R126 ;  /* 0x0000007e00797308 */ /* 0x000fe20000000800 */
[C---:B------:R-:W-:Y:S01]  /*15ff0*/  HMMA.16816.F32.BF16 R24, R52.reuse, R62, R24 ;  /* 0x0000003e3418723c */ /* 0x040fe20000041818 */
[----:B------:R-:W1:Y:S05]  /*16000*/  LDSM.16.MT88.4 R60, [R116+0xe000] ;  /* 0x00e00000743c783b */ /* 0x000e6a0000004200 */
        /* <DEDUP_REMOVED lines=13> */
[----:B------:R4:W2:Y:S03]  /*160e0*/  MUFU.EX2 R123, R93 ;  /* 0x0000005d007b7308 */ /* 0x0008a60000000800 */
[C---:B-1----:R-:W-:Y:S05]  /*160f0*/  HMMA.16816.F32.BF16 R48, R52.reuse, R60, R48 ;  /* 0x0000003c3430723c */ /* 0x042fea0000041830 */
[----:B------:R-:W-:Y:S01]  /*16100*/  MUFU.EX2 R125, R125 ;  /* 0x0000007d007d7308 */ /* 0x000fe20000000800 */
[----:B------:R-:W-:Y:S01]  /*16110*/  HMMA.16816.F32.BF16 R4, R52, R62, R4 ;  /* 0x0000003e3404723c */ /* 0x000fe20000041804 */
[----:B------:R-:W1:Y:S06]  /*16120*/  LDSM.16.MT88.4 R60, [R116+0xc400] ;  /* 0x00c40000743c783b */ /* 0x000e6c0000004200 */
[----:B------:R-:W-:Y:S01]  /*16130*/  F2FP.BF16.F32.PACK_AB R52, R177, R166 ;  /* 0x000000a6b134723e */ /* 0x000fe200000010ff */
[----:B------:R-:W1:Y:S01]  /*16140*/  MUFU.EX2 R162, R162 ;  /* 0x000000a200a27308 */ /* 0x000e620000000800 */
[----:B---3--:R-:W-:Y:S01]  /*16150*/  F2FP.BF16.F32.PACK_AB R53, R169, R170 ;  /* 0x000000aaa935723e */ /* 0x008fe200000010ff */
[----:B----4-:R-:W-:Y:S01]  /*16160*/  LDSM.16.MT88.4 R92, [R144+0xcc00] ;  /* 0x00cc0000905c783b */ /* 0x010fe20000004200 */
[----:B------:R-:W-:-:S02]  /*16170*/  F2FP.BF16.F32.PACK_AB R54, R173, R168 ;  /* 0x000000a8ad36723e */ /* 0x000fc400000010ff */
[----:B------:R-:W-:-:S07]  /*16180*/  F2FP.BF16.F32.PACK_AB R55, R172, R167 ;  /* 0x000000a7ac37723e */ /* 0x000fce00000010ff */
[C---:B-----5:R-:W-:Y:S06]  /*16190*/  HMMA.16816.F32.BF16 R16, R52.reuse, R68, R16 ;  /* 0x000000443410723c */ /* 0x060fec0000041810 */
        /* <DEDUP_REMOVED lines=10> */
[----:B------:R-:W-:Y:S05]  /*16240*/  LDSM.16.MT88.4 R72, [R144+0xc800] ;  /* 0x00c800009048783b */ /* 0x000fea0000004200 */
[C---:B---3--:R-:W-:Y:S06]  /*16250*/  HMMA.16816.F32.BF16 R44, R52.reuse, R68, R44 ;  /* 0x00000044342c723c */ /* 0x048fec000004182c */
[C---:B------:R-:W-:Y:S01]  /*16260*/  HMMA.16816.F32.BF16 R40, R52.reuse, R70, R40 ;  /* 0x000000463428723c */ /* 0x040fe20000041828 */
[----:B------:R-:W3:Y:S05]  /*16270*/  LDSM.16.MT88.4 R68, [R116+0xc800] ;  /* 0x00c800007444783b */ /* 0x000eea0000004200 */
[C---:B--2---:R-:W-:Y:S06]  /*16280*/  HMMA.16816.F32.BF16 R48, R52.reuse, R64, R48 ;  /* 0x000000403430723c */ /* 0x044fec0000041830 */
[----:B------:R-:W-:Y:S01]  /*16290*/  HMMA.16816.F32.BF16 R4, R52, R66, R4 ;  /* 0x000000423404723c */ /* 0x000fe20000041804 */
[----:B------:R-:W2:Y:S06]  /*162a0*/  LDSM.16.MT88.4 R64, [R116+0xa800] ;  /* 0x00a800007440783b */ /* 0x000eac0000004200 */
[----:B------:R-:W-:-:S02]  /*162b0*/  F2FP.BF16.F32.PACK_AB R52, R143, R136 ;  /* 0x000000888f34723e */ /* 0x000fc400000010ff */
[----:B------:R-:W-:Y:S02]  /*162c0*/  F2FP.BF16.F32.PACK_AB R53, R174, R137 ;  /* 0x00000089ae35723e */ /* 0x000fe400000010ff */
[----:B------:R-:W-:Y:S02]  /*162d0*/  F2FP.BF16.F32.PACK_AB R54, R139, R134 ;  /* 0x000000868b36723e */ /* 0x000fe400000010ff */
[----:B------:R-:W-:-:S07]  /*162e0*/  F2FP.BF16.F32.PACK_AB R55, R176, R133 ;  /* 0x00000085b037723e */ /* 0x000fce00000010ff */
[C---:B-1----:R-:W-:Y:S06]  /*162f0*/  HMMA.16816.F32.BF16 R12, R52.reuse, R60, R12 ;  /* 0x0000003c340c723c */ /* 0x042fec000004180c */
[C---:B------:R-:W-:Y:S01]  /*16300*/  HMMA.16816.F32.BF16 R8, R52.reuse, R62, R8 ;  /* 0x0000003e3408723c */ /* 0x040fe20000041808 */
[----:B------:R-:W1:Y:S05]  /*16310*/  LDSM.16.MT88.4 R60, [R144+0xe800] ;  /* 0x00e80000903c783b */ /* 0x000e6a0000004200 */
[C---:B---3--:R-:W-:Y:S06]  /*16320*/  HMMA.16816.F32.BF16 R36, R52.reuse, R68, R36 ;  /* 0x000000443424723c */ /* 0x048fec0000041824 */
[----:B------:R-:W-:Y:S01]  /*16330*/  HMMA.16816.F32.BF16 R32, R52, R70, R32 ;  /* 0x000000463420723c */ /* 0x000fe20000041820 */
[----:B------:R-:W-:-:S02]  /*16340*/  F2FP.BF16.F32.PACK_AB R68, R120, R121 ;  /* 0x000000797844723e */ /* 0x000fc400000010ff */
[----:B------:R-:W-:-:S03]  /*16350*/  F2FP.BF16.F32.PACK_AB R69, R123, R124 ;  /* 0x0000007c7b45723e */ /* 0x000fc600000010ff */
[----:B--2---:R-:W-:Y:S01]  /*16360*/  HMMA.16816.F32.BF16 R16, R52, R64, R16 ;  /* 0x000000403410723c */ /* 0x004fe20000041810 */
[----:B------:R-:W-:Y:S02]  /*16370*/  F2FP.BF16.F32.PACK_AB R70, R163, R122 ;  /* 0x0000007aa346723e */ /* 0x000fe400000010ff */
[----:B------:R-:W-:-:S03]  /*16380*/  F2FP.BF16.F32.PACK_AB R71, R162, R125 ;  /* 0x0000007da247723e */ /* 0x000fc600000010ff */
[----:B------:R-:W-:Y:S01]  /*16390*/  HMMA.16816.F32.BF16 R20, R52, R66, R20 ;  /* 0x000000423414723c */ /* 0x000fe20000041814 */
[----:B------:R-:W2:Y:S05]  /*163a0*/  LDSM.16.MT88.4 R64, [R116+0xe800] ;  /* 0x00e800007440783b */ /* 0x000eaa0000004200 */
[C---:B------:R-:W-:Y:S06]  /*163b0*/  HMMA.16816.F32.BF16 R112, R68.reuse, R108, R12 ;  /* 0x0000006c4470723c */ /* 0x040fec000004180c */
[C---:B------:R-:W-:Y:S01]  /*163c0*/  HMMA.16816.F32.BF16 R108, R68.reuse, R110, R8 ;  /* 0x0000006e446c723c */ /* 0x040fe20000041808 */
[----:B------:R-:W-:Y:S01]  /*163d0*/  FADD.FTZ R13, R79, R80 ;  /* 0x000000504f0d7221 */ /* 0x000fe20000010000 */
[----:B------:R-:W3:Y:S03]  /*163e0*/  LDSM.16.MT88.4 R8, [R116+0xcc00] ;  /* 0x00cc00007408783b */ /* 0x000ee60000004200 */
[----:B------:R-:W-:Y:S01]  /*163f0*/  FADD.FTZ R13, R78, R13 ;  /* 0x0000000d4e0d7221 */ /* 0x000fe20000010000 */
[----:B------:R-:W-:Y:S01]  /*16400*/  HMMA.16816.F32.BF16 R104, R68, R100, R16 ;  /* 0x000000644468723c */ /* 0x000fe20000041810 */
[----:B------:R-:W4:Y:S02]  /*16410*/  LDSM.16.MT88.4 R76, [R144+0xec00] ;  /* 0x00ec0000904c783b */ /* 0x000f240000004200 */
[----:B------:R-:W-:Y:S01]  /*16420*/  FADD.FTZ R0, R86, R13 ;  /* 0x0000000d56007221 */ /* 0x000fe20000010000 */
[----:B------:R-:W-:-:S02]  /*16430*/  FADD.FTZ R13, R84, R87 ;  /* 0x00000057540d7221 */ /* 0x000fc40000010000 */
        /* <DEDUP_REMOVED lines=10> */
[----:B------:R-:W1:Y:S01]  /*164e0*/  LDSM.16.MT88.4 R12, [R116+0xec00] ;  /* 0x00ec0000740c783b */ /* 0x000e620000004200 */
[----:B------:R-:W-:Y:S01]  /*164f0*/  HMMA.16816.F32.BF16 R24, R52, R74, R24 ;  /* 0x0000004a3418723c */ /* 0x000fe20000041818 */
        /* <DEDUP_REMOVED lines=43> */
[C---:B------:R-:W-:Y:S01]  /*167b0*/  HMMA.16816.F32.BF16 R84, R68.reuse, R10, R32 ;  /* 0x0000000a4454723c */ /* 0x040fe20000041820 */
[----:B------:R-:W-:Y:S02]  /*167c0*/  FADD.FTZ R122, R122, R121 ;  /* 0x000000797a7a7221 */ /* 0x000fe40000010000 */
[----:B------:R-:W-:Y:S02]  /*167d0*/  FADD.FTZ R125, R125, R124 ;  /* 0x0000007c7d7d7221 */ /* 0x000fe40000010000 */
[----:B------:R-:W-:Y:S01]  /*167e0*/  FADD.FTZ R163, R163, R122 ;  /* 0x0000007aa3a37221 */ /* 0x000fe20000010000 */
[----:B------:R-:W-:Y:S01]  /*167f0*/  HMMA.16816.F32.BF16 R76, R68, R78, R40 ;  /* 0x0000004e444c723c */ /* 0x000fe20000041828 */
[----:B------:R-:W-:-:S05]  /*16800*/  FADD.FTZ R162, R162, R125 ;  /* 0x0000007da2a27221 */ /* 0x000fca0000010000 */
[C---:B-1----:R-:W-:Y:S06]  /*16810*/  HMMA.16816.F32.BF16 R72, R68.reuse, R12, R48 ;  /* 0x0000000c4448723c */ /* 0x042fec0000041830 */
[----:B------:R-:W-:-:S15]  /*16820*/  HMMA.16816.F32.BF16 R68, R68, R14, R4 ;  /* 0x0000000e4444723c */ /* 0x000fde0000041804 */
[----:B------:R-:W-:-:S09]  /*16830*/  NOP ;  /* 0x0000000000007918 */ /* 0x000fd20000000000 */
.L_x_3116:
        /* <DEDUP_REMOVED lines=17> */
.L_x_3126:
        /* <DEDUP_REMOVED lines=67> */
.L_x_3123:
        /* <DEDUP_REMOVED lines=373> */
.L_x_3125:
        /* <DEDUP_REMOVED lines=24> */
.L_x_3124:
[----:B--2---:R-:W-:Y:S01]  /*18650*/  FMNMX.FTZ R5, R250, R119, !PT ;  /* 0x00000077fa057209 */ /* 0x004fe20007810000 */
[----:B-1----:R-:W-:Y:S01]  /*18660*/  LDSM.16.MT88.4 R24, [R116+0x9000] ;  /* 0x009000007418783b */ /* 0x002fe20000004200 */
[----:B------:R-:W-:Y:S02]  /*18670*/  FMNMX.FTZ R2, R142, R117, !PT ;  /* 0x000000758e027209 */ /* 0x000fe40007810000 */
        /* <DEDUP_REMOVED lines=66> */
[----:B------:R-:W-:Y:S03]  /*18aa0*/  LDSM.16.MT88.4 R12, [R144+0x9000] ;  /* 0x00900000900c783b */ /* 0x000fe60000004200 */
[----:B------:R-:W-:Y:S05]  /*18ab0*/  FMNMX.FTZ R7, R3, R0, !PT ;  /* 0x0000000003077209 */ /* 0x000fea0007810000 */
        /* <DEDUP_REMOVED lines=23> */
[----:B------:R-:W2:Y:S01]  /*18c30*/  MUFU.EX2 R53, R53 ;  /* 0x0000003500357308 */ /* 0x000ea20000000800 */
[----:B------:R-:W-:Y:S01]  /*18c40*/  FFMA.FTZ R246, R246, UR4, -R117 ;  /* 0x00000004f6f67c23 */ /* 0x000fe20008010875 */
[--C-:B------:R-:W-:Y:S01]  /*18c50*/  FFMA.FTZ R184, R142, UR4, -R55.reuse ;  /* 0x000000048eb87c23 */ /* 0x100fe20008010837 */
[--C-:B------:R-:W-:Y:S01]  /*18c60*/  FFMA.FTZ R127, R127, UR4, -R55.reuse ;  /* 0x000000047f7f7c23 */ /* 0x100fe20008010837 */
[--C-:B------:R-:W-:Y:S01]  /*18c70*/  FFMA.FTZ R130, R252, UR4, -R55.reuse ;  /* 0x00000004fc827c23 */ /* 0x100fe20008010837 */
[----:B------:R-:W-:Y:S01]  /*18c80*/  FFMA.FTZ R123, R123, UR4, -R55 ;  /* 0x000000047b7b7c23 */ /* 0x000fe20008010837 */
[----:B------:R-:W-:Y:S01]  /*18c90*/  FFMA.FTZ R142, R135, UR4, -R117 ;  /* 0x00000004878e7c23 */ /* 0x000fe20008010875 */
[C---:B-1----:R-:W-:Y:S03]  /*18ca0*/  FMUL.FTZ R5, R54.reuse, R113 ;  /* 0x0000007136057220 */ /* 0x042fe60000410000 */
        /* <DEDUP_REMOVED lines=25> */
[C---:B------:R-:W-:Y:S01]  /*18e40*/  FMUL.FTZ R42, R53.reuse, R78 ;  /* 0x0000004e352a7220 */ /* 0x040fe20000410000 */
[C---:B------:R-:W-:Y:S01]  /*18e50*/  FMUL.FTZ R43, R53.reuse, R79 ;  /* 0x0000004f352b7220 */ /* 0x040fe20000410000 */
[----:B------:R-:W-:Y:S01]  /*18e60*/  FFMA.FTZ R89, R234, UR4, -R55 ;  /* 0x00000004ea597c23 */ /* 0x000fe20008010837 */
[----:B------:R-:W2:Y:S01]  /*18e70*/  LDSM.16.MT88.4 R76, [R116+0x9400] ;  /* 0x00940000744c783b */ /* 0x000ea20000004200 */
[----:B------:R-:W-:Y:S01]  /*18e80*/  FFMA.FTZ R248, R248, UR4, -R117 ;  /* 0x00000004f8f87c23 */ /* 0x000fe20008010875 */
[--C-:B------:R-:W-:Y:S01]  /*18e90*/  FFMA.FTZ R244, R244, UR4, -R55.reuse ;  /* 0x00000004f4f47c23 */ /* 0x100fe20008010837 */
[----:B------:R-:W-:Y:S03]  /*18ea0*/  FFMA.FTZ R242, R242, UR4, -R55 ;  /* 0x00000004f2f27c23 */ /* 0x000fe60008010837 */
[----:B------:R-:W3:Y:S01]  /*18eb0*/  MUFU.EX2 R184, R184 ;  /* 0x000000b800b87308 */ /* 0x000ee20000000800 */
[C---:B------:R-:W-:Y:S01]  /*18ec0*/  FMUL.FTZ R48, R54.reuse, R68 ;  /* 0x0000004436307220 */ /* 0x040fe20000410000 */
[----:B------:R-:W-:Y:S01]  /*18ed0*/  FMUL.FTZ R49, R54, R69 ;  /* 0x0000004536317220 */ /* 0x000fe20000410000 */
[C---:B------:R-:W-:Y:S01]  /*18ee0*/  FMUL.FTZ R50, R53.reuse, R70 ;  /* 0x0000004635327220 */ /* 0x040fe20000410000 */
[----:B------:R-:W-:Y:S01]  /*18ef0*/  FMUL.FTZ R51, R53, R71 ;  /* 0x0000004735337220 */ /* 0x000fe20000410000 */
[----:B------:R-:W-:Y:S01]  /*18f00*/  LDSM.16.MT88.4 R108, [R144+0xac00] ;  /* 0x00ac0000906c783b */ /* 0x000fe20000004200 */
[----:B------:R-:W-:Y:S01]  /*18f10*/  FFMA.FTZ R90, R232, UR4, -R117 ;  /* 0x00000004e85a7c23 */ /* 0x000fe20008010875 */
[--C-:B------:R-:W-:Y:S03]  /*18f20*/  FFMA.FTZ R96, R210, UR4, -R55.reuse ;  /* 0x00000004d2607c23 */ /* 0x100fe60008010837 */
[----:B------:R-:W-:Y:S01]  /*18f30*/  MUFU.EX2 R142, R142 ;  /* 0x0000008e008e7308 */ /* 0x000fe20000000800 */
[----:B-1----:R-:W-:Y:S01]  /*18f40*/  F2FP.BF16.F32.PACK_AB R56, R129, R131 ;  /* 0x000000838138723e */ /* 0x002fe200000010ff */
[--C-:B------:R-:W-:Y:S01]  /*18f50*/  FFMA.FTZ R99, R204, UR4, -R55.reuse ;  /* 0x00000004cc637c23 */ /* 0x100fe20008010837 */
[--C-:B------:R-:W-:Y:S01]  /*18f60*/  FFMA.FTZ R139, R186, UR4, -R55.reuse ;  /* 0x00000004ba8b7c23 */ /* 0x100fe20008010837 */
[--C-:B------:R-:W-:Y:S01]  /*18f70*/  FFMA.FTZ R112, R196, UR4, -R55.reuse ;  /* 0x00000004c4707c23 */ /* 0x100fe20008010837 */
[----:B------:R-:W-:Y:S01]  /*18f80*/  LDSM.16.MT88.4 R68, [R116+0xd400] ;  /* 0x00d400007444783b */ /* 0x000fe20000004200 */
[--C-:B------:R-:W-:Y:S01]  /*18f90*/  FFMA.FTZ R135, R194, UR4, -R55.reuse ;  /* 0x00000004c2877c23 */ /* 0x100fe20008010837 */
[--C-:B------:R-:W-:Y:S03]  /*18fa0*/  FFMA.FTZ R186, R188, UR4, -R55.reuse ;  /* 0x00000004bcba7c23 */ /* 0x100fe60008010837 */
[----:B------:R-:W1:Y:S01]  /*18fb0*/  MUFU.EX2 R125, R125 ;  /* 0x0000007d007d7308 */ /* 0x000e620000000800 */
[----:B---3--:R-:W-:Y:S01]  /*18fc0*/  F2FP.BF16.F32.PACK_AB R57, R127, R184 ;  /* 0x000000b87f39723e */ /* 0x008fe200000010ff */
[----:B------:R-:W-:Y:S01]  /*18fd0*/  FFMA.FTZ R184, R53, R162, R184 ;  /* 0x000000a235b87223 */ /* 0x000fe200000100b8 */
[--C-:B------:R-:W-:Y:S01]  /*18fe0*/  FFMA.FTZ R143, R178, UR4, -R55.reuse ;  /* 0x00000004b28f7c23 */ /* 0x100fe20008010837 */
[--C-:B------:R-:W-:Y:S01]  /*18ff0*/  FFMA.FTZ R174, R174, UR4, -R55.reuse ;  /* 0x00000004aeae7c23 */ /* 0x100fe20008010837 */
[----:B------:R-:W-:Y:S01]  /*19000*/  LDSM.16.MT88.4 R100, [R116+0xac00] ;  /* 0x00ac00007464783b */ /* 0x000fe20000004200 */
        /* <DEDUP_REMOVED lines=8> */
[----:B------:R-:W-:Y:S01]  /*19090*/  FFMA.FTZ R52, R52, UR4, -R55 ;  /* 0x0000000434347c23 */ /* 0x000fe20008010837 */
[--C-:B------:R-:W-:Y:S03]  /*190a0*/  FFMA.FTZ R91, R216, UR4, -R117.reuse ;  /* 0x00000004d85b7c23 */ /* 0x100fe60008010875 */
[----:B------:R-:W-:Y:S01]  /*190b0*/  MUFU.EX2 R97, R248 ;  /* 0x000000f800617308 */ /* 0x000fe20000000800 */
[----:B-1----:R-:W-:Y:S01]  /*190c0*/  F2FP.BF16.F32.PACK_AB R58, R125, R142 ;  /* 0x0000008e7d3a723e */ /* 0x002fe200000010ff */
        /* <DEDUP_REMOVED lines=11> */
[----:B------:R-:W-:Y:S01]  /*19180*/  FFMA.FTZ R121, R121, UR4, -R117 ;  /* 0x0000000479797c23 */ /* 0x000fe20008010875 */
[----:B------:R-:W-:Y:S01]  /*19190*/  FFMA.FTZ R131, R54, R163, R131 ;  /* 0x000000a336837223 */ /* 0x000fe20000010083 */
[----:B------:R-:W-:Y:S01]  /*191a0*/  FFMA.FTZ R163, R136, UR4, -R117 ;  /* 0x0000000488a37c23 */ /* 0x000fe20008010875 */
[C---:B------:R-:W-:Y:S02]  /*191b0*/  HMMA.16816.F32.BF16 R4, R56.reuse, R12, R4 ;  /* 0x0000000c3804723c */ /* 0x040fe40000041804 */
[----:B------:R-:W-:Y:S03]  /*191c0*/  MUFU.EX2 R90, R90 ;  /* 0x0000005a005a7308 */ /* 0x000fe60000000800 */
[----:B------:R-:W-:Y:S01]  /*191d0*/  FADD.FTZ R131, R129, R131 ;  /* 0x0000008381837221 */ /* 0x000fe20000010000 */
[C---:B------:R-:W-:Y:S06]  /*191e0*/  HMMA.16816.F32.BF16 R8, R56.reuse, R14, R8 ;  /* 0x0000000e3808723c */ /* 0x040fec0000041808 */
[----:B------:R-:W-:Y:S01]  /*191f0*/  MUFU.EX2 R88, R244 ;  /* 0x000000f400587308 */ /* 0x000fe20000000800 */
[----:B------:R-:W-:Y:S01]  /*19200*/  ISETP.GT.AND P0, PT, R159, R148, PT ;  /* 0x000000949f00720c */ /* 0x000fe20003f04270 */
[C---:B------:R-:W-:Y:S03]  /*19210*/  FMUL.FTZ R12, R54.reuse, R104 ;  /* 0x00000068360c7220 */ /* 0x040fe60000410000 */
[----:B------:R-:W-:Y:S01]  /*19220*/  FMUL.FTZ R13, R54, R105 ;  /* 0x00000069360d7220 */ /* 0x000fe20000410000 */
[C---:B------:R-:W-:Y:S01]  /*19230*/  FMUL.FTZ R14, R53.reuse, R106 ;  /* 0x0000006a350e7220 */ /* 0x040fe20000410000 */
[C---:B------:R-:W-:Y:S03]  /*19240*/  FMUL.FTZ R15, R53.reuse, R107 ;  /* 0x0000006b350f7220 */ /* 0x040fe60000410000 */
[----:B------:R-:W-:Y:S01]  /*19250*/  MUFU.EX2 R96, R96 ;  /* 0x0000006000607308 */ /* 0x000fe20000000800 */
[----:B------:R-:W-:Y:S01]  /*19260*/  FFMA.FTZ R104, R202, UR4, -R55 ;  /* 0x00000004ca687c23 */ /* 0x000fe20008010837 */
[--C-:B------:R-:W-:Y:S01]  /*19270*/  FFMA.FTZ R105, R206, UR4, -R117.reuse ;  /* 0x00000004ce697c23 */ /* 0x100fe20008010875 */
[--C-:B------:R-:W-:Y:S01]  /*19280*/  FFMA.FTZ R107, R200, UR4, -R117.reuse ;  /* 0x00000004c86b7c23 */ /* 0x100fe20008010875 */
[C---:B------:R-:W-:Y:S03]  /*19290*/  HMMA.16816.F32.BF16 R12, R56.reuse, R24, R12 ;  /* 0x00000018380c723c */ /* 0x040fe6000004180c */
[----:B------:R-:W-:Y:S03]  /*192a0*/  FFMA.FTZ R106, R198, UR4, -R117 ;  /* 0x00000004c66a7c23 */ /* 0x000fe60008010875 */
[----:B------:R-:W-:Y:S01]  /*192b0*/  MUFU.EX2 R112, R112 ;  /* 0x0000007000707308 */ /* 0x000fe20000000800 */
[----:B------:R-:W-:Y:S01]  /*192c0*/  FADD.FTZ R142, R142, R131 ;  /* 0x000000838e8e7221 */ /* 0x000fe20000010000 */
[C---:B------:R-:W-:Y:S03]  /*192d0*/  HMMA.16816.F32.BF16 R16, R56.reuse, R26, R16 ;  /* 0x0000001a3810723c */ /* 0x040fe60000041810 */
[C---:B------:R-:W-:Y:S03]  /*192e0*/  FMUL.FTZ R24, R54.reuse, R92 ;  /* 0x0000005c36187220 */ /* 0x040fe60000410000 */
[C---:B------:R-:W-:Y:S02]  /*192f0*/  HMMA.16816.F32.BF16 R20, R56.reuse, R32, R20 ;  /* 0x000000203814723c */ /* 0x040fe40000041814 */
[----:B------:R-:W1:Y:S03]  /*19300*/  MUFU.EX2 R92, R246 ;  /* 0x000000f6005c7308 */ /* 0x000e660000000800 */
[C---:B------:R-:W-:Y:S01]  /*19310*/  FMUL.FTZ R26, R53.reuse, R94 ;  /* 0x0000005e351a7220 */ /* 0x040fe20000410000 */
[----:B------:R-:W-:Y:S01]  /*19320*/  FMUL.FTZ R27, R53, R95 ;  /* 0x0000005f351b7220 */ /* 0x000fe20000410000 */
        /* <DEDUP_REMOVED lines=8> */
[----:B------:R-:W-:Y:S01]  /*193b0*/  FADD.FTZ R142, R125, R142 ;  /* 0x0000008e7d8e7221 */ /* 0x000fe20000010000 */
[C---:B------:R-:W-:Y:S03]  /*193c0*/  HMMA.16816.F32.BF16 R28, R56.reuse, R36, R28 ;  /* 0x00000024381c723c */ /* 0x040fe6000004181c */
[C---:B------:R-:W-:Y:S01]  /*193d0*/  FMUL.FTZ R34, R53.reuse, R86 ;  /* 0x0000005635227220 */ /* 0x040fe20000410000 */
[C---:B------:R-:W-:Y:S03]  /*193e0*/  FMUL.FTZ R35, R53.reuse, R87 ;  /* 0x0000005735237220 */ /* 0x040fe60000410000 */
[C---:B------:R-:W-:Y:S01]  /*193f0*/  FMUL.FTZ R36, R54.reuse, R80 ;  /* 0x0000005036247220 */ /* 0x040fe20000410000 */
[----:B------:R-:W-:Y:S01]  /*19400*/  FMUL.FTZ R37, R54, R81 ;  /* 0x0000005136257220 */ /* 0x000fe20000410000 */
[----:B------:R-:W3:Y:S02]  /*19410*/  MUFU.EX2 R85, R242 ;  /* 0x000000f200557308 */ /* 0x000ee40000000800 */
[----:B------:R-:W-:Y:S01]  /*19420*/  FFMA.FTZ R87, R238, UR4, -R117 ;  /* 0x00000004ee577c23 */ /* 0x000fe20008010875 */
[----:B------:R-:W-:Y:S01]  /*19430*/  FFMA.FTZ R86, R236, UR4, -R55 ;  /* 0x00000004ec567c23 */ /* 0x000fe20008010837 */
[C---:B------:R-:W-:Y:S06]  /*19440*/  HMMA.16816.F32.BF16 R32, R56.reuse, R38, R32 ;  /* 0x000000263820723c */ /* 0x040fec0000041820 */
[----:B------:R-:W-:Y:S01]  /*19450*/  MUFU.EX2 R84, R84 ;  /* 0x0000005400547308 */ /* 0x000fe20000000800 */
[C---:B------:R-:W-:Y:S01]  /*19460*/  FMUL.FTZ R38, R53.reuse, R82 ;  /* 0x0000005235267220 */ /* 0x040fe20000410000 */
[C---:B------:R-:W-:Y:S02]  /*19470*/  FMUL.FTZ R39, R53.reuse, R83 ;  /* 0x0000005335277220 */ /* 0x040fe40000410000 */
[----:B------:R-:W4:Y:S06]  /*19480*/  LDSM.16.MT88.4 R80, [R144+0xb400] ;  /* 0x00b400009050783b */ /* 0x000f2c0000004200 */
[----:B------:R-:W5:Y:S01]  /*19490*/  MUFU.EX2 R87, R87 ;  /* 0x0000005700577308 */ /* 0x000f620000000800 */
[C---:B------:R-:W-:Y:S09]  /*194a0*/  HMMA.16816.F32.BF16 R36, R56.reuse, R44, R36 ;  /* 0x0000002c3824723c */ /* 0x040ff20000041824 */
[----:B------:R-:W2:Y:S01]  /*194b0*/  MUFU.EX2 R86, R86 ;  /* 0x0000005600567308 */ /* 0x000ea20000000800 */
[C---:B------:R-:W-:Y:S03]  /*194c0*/  HMMA.16816.F32.BF16 R40, R56.reuse, R46, R40 ;  /* 0x0000002e3828723c */ /* 0x040fe60000041828 */
[C---:B------:R-:W-:Y:S01]  /*194d0*/  FMUL.FTZ R44, R54.reuse, R72 ;  /* 0x00000048362c7220 */ /* 0x040fe20000410000 */
[----:B------:R-:W-:Y:S03]  /*194e0*/  FMUL.FTZ R45, R54, R73 ;  /* 0x00000049362d7220 */ /* 0x000fe60000410000 */
[C---:B------:R-:W-:Y:S01]  /*194f0*/  FMUL.FTZ R46, R53.reuse, R74 ;  /* 0x0000004a352e7220 */ /* 0x040fe20000410000 */
[----:B------:R-:W-:Y:S01]  /*19500*/  FMUL.FTZ R47, R53, R75 ;  /* 0x0000004b352f7220 */ /* 0x000fe20000410000 */
[----:B------:R-:W-:Y:S01]  /*19510*/  MUFU.EX2 R98, R98 ;  /* 0x0000006200627308 */ /* 0x000fe20000000800 */
[----:B------:R-:W-:Y:S01]  /*19520*/  LDSM.16.MT88.4 R72, [R144+0x9800] ;  /* 0x009800009048783b */ /* 0x000fe20000004200 */
[----:B------:R-:W-:Y:S01]  /*19530*/  FFMA.FTZ R54, R133, UR4, -R117 ;  /* 0x0000000485367c23 */ /* 0x000fe20008010875 */
[----:B------:R-:W-:Y:S01]  /*19540*/  FFMA.FTZ R133, R164, UR4, -R55 ;  /* 0x00000004a4857c23 */ /* 0x000fe20008010837 */
[----:B------:R-:W-:Y:S02]  /*19550*/  FFMA.FTZ R53, R166, UR4, -R117 ;  /* 0x00000004a6357c23 */ /* 0x000fe40008010875 */
[C---:B------:R-:W-:Y:S04]  /*19560*/  HMMA.16816.F32.BF16 R44, R56.reuse, R60, R44 ;  /* 0x0000003c382c723c */ /* 0x040fe8000004182c */
[----:B------:R-:W-:Y:S02]  /*19570*/  MUFU.EX2 R105, R105 ;  /* 0x0000006900697308 */ /* 0x000fe40000000800 */
[----:B------:R-:W-:Y:S01]  /*19580*/  HMMA.16816.F32.BF16 R48, R56, R62, R48 ;  /* 0x0000003e3830723c */ /* 0x000fe20000041830 */
[----:B------:R-:W4:Y:S07]  /*19590*/  LDSM.16.MT88.4 R60, [R116+0xb400] ;  /* 0x00b40000743c783b */ /* 0x000f2e0000004200 */
[----:B------:R-:W-:Y:S03]  /*195a0*/  MUFU.EX2 R104, R104 ;  /* 0x0000006800687308 */ /* 0x000fe60000000800 */
[C---:B-1----:R-:W-:Y:S01]  /*195b0*/  F2FP.BF16.F32.PACK_AB R56, R92.reuse, R97 ;  /* 0x000000615c38723e */ /* 0x042fe200000010ff */
[----:B------:R-:W-:Y:S01]  /*195c0*/  FADD.FTZ R97, R97, R142 ;  /* 0x0000008e61617221 */ /* 0x000fe20000010000 */
[----:B---3--:R-:W-:Y:S03]  /*195d0*/  F2FP.BF16.F32.PACK_AB R57, R85, R88 ;  /* 0x000000585539723e */ /* 0x008fe600000010ff */
[----:B------:R-:W-:Y:S01]  /*195e0*/  FADD.FTZ R97, R92, R97 ;  /* 0x000000615c617221 */ /* 0x000fe20000010000 */
[----:B-----5:R-:W-:Y:S01]  /*195f0*/  F2FP.BF16.F32.PACK_AB R58, R87, R84 ;  /* 0x00000054573a723e */ /* 0x020fe200000010ff */
[----:B------:R-:W-:Y:S01]  /*19600*/  MUFU.EX2 R99, R99 ;  /* 0x0000006300637308 */ /* 0x000fe20000000800 */
[----:B--2---:R-:W-:Y:S01]  /*19610*/  F2FP.BF16.F32.PACK_AB R59, R89, R86 ;  /* 0x00000056593b723e */ /* 0x004fe200000010ff */
[----:B------:R-:W-:Y:S04]  /*19620*/  FADD.FTZ R84, R84, R97 ;  /* 0x0000006154547221 */ /* 0x000fe80000010000 */
[----:B------:R-:W-:Y:S02]  /*19630*/  FADD.FTZ R87, R87, R84 ;  /* 0x0000005457577221 */ /* 0x000fe40000010000 */
[C---:B------:R-:W-:Y:S02]  /*19640*/  HMMA.16816.F32.BF16 R4, R56.reuse, R64, R4 ;  /* 0x000000403804723c */ /* 0x040fe40000041804 */
[----:B------:R-:W-:Y:S04]  /*19650*/  MUFU.EX2 R107, R107 ;  /* 0x0000006b006b7308 */ /* 0x000fe80000000800 */
[C---:B------:R-:W-:Y:S01]  /*19660*/  HMMA.16816.F32.BF16 R8, R56.reuse, R66, R8 ;  /* 0x000000423808723c */ /* 0x040fe20000041808 */
[----:B------:R-:W1:Y:S05]  /*19670*/  LDSM.16.MT88.4 R64, [R144+0xd400] ;  /* 0x00d400009040783b */ /* 0x000e6a0000004200 */
[----:B------:R-:W-:Y:S01]  /*19680*/  MUFU.EX2 R106, R106 ;  /* 0x0000006a006a7308 */ /* 0x000fe20000000800 */
[C---:B------:R-:W-:Y:S09]  /*19690*/  HMMA.16816.F32.BF16 R12, R56.reuse, R76, R12 ;  /* 0x0000004c380c723c */ /* 0x040ff2000004180c */
[----:B------:R-:W-:Y:S01]  /*196a0*/  MUFU.EX2 R135, R135 ;  /* 0x0000008700877308 */ /* 0x000fe20000000800 */
[C---:B------:R-:W-:Y:S03]  /*196b0*/  HMMA.16816.F32.BF16 R16, R56.reuse, R78, R16 ;  /* 0x0000004e3810723c */ /* 0x040fe60000041810 */
[----:B------:R-:W-:Y:S03]  /*196c0*/  FFMA.FTZ R77, R230, UR4, -R117 ;  /* 0x00000004e64d7c23 */ /* 0x000fe60008010875 */
[C---:B----4-:R-:W-:Y:S03]  /*196d0*/  HMMA.16816.F32.BF16 R20, R56.reuse, R80, R20 ;  /* 0x000000503814723c */ /* 0x050fe60000041814 */
[----:B------:R-:W-:Y:S02]  /*196e0*/  MUFU.EX2 R137, R137 ;  /* 0x0000008900897308 */ /* 0x000fe40000000800 */
[----:B------:R-:W-:Y:S01]  /*196f0*/  FFMA.FTZ R79, R224, UR4, -R55 ;  /* 0x00000004e04f7c23 */ /* 0x000fe20008010837 */
[C---:B------:R-:W-:Y:S07]  /*19700*/  HMMA.16816.F32.BF16 R24, R56.reuse, R82, R24 ;  /* 0x000000523818723c */ /* 0x040fee0000041818 */
[----:B------:R-:W2:Y:S01]  /*19710*/  MUFU.EX2 R77, R77 ;  /* 0x0000004d004d7308 */ /* 0x000ea20000000800 */
[----:B------:R-:W-:Y:S01]  /*19720*/  FFMA.FTZ R78, R226, UR4, -R117 ;  /* 0x00000004e24e7c23 */ /* 0x000fe20008010875 */
[C---:B------:R-:W-:Y:S08]  /*19730*/  HMMA.16816.F32.BF16 R28, R56.reuse, R60, R28 ;  /* 0x0000003c381c723c */ /* 0x040ff0000004181c */
[----:B------:R-:W-:Y:S01]  /*19740*/  MUFU.EX2 R79, R79 ;  /* 0x0000004f004f7308 */ /* 0x000fe20000000800 */
[C---:B------:R-:W-:Y:S01]  /*19750*/  HMMA.16816.F32.BF16 R32, R56.reuse, R62, R32 ;  /* 0x0000003e3820723c */ /* 0x040fe20000041820 */
[----:B------:R-:W3:Y:S02]  /*19760*/  LDSM.16.MT88.4 R60, [R116+0x9800] ;  /* 0x00980000743c783b */ /* 0x000ee40000004200 */
[----:B------:R-:W-:Y:S03]  /*19770*/  FFMA.FTZ R76, R228, UR4, -R55 ;  /* 0x00000004e44c7c23 */ /* 0x000fe60008010837 */
[C---:B-1----:R-:W-:Y:S03]  /*19780*/  HMMA.16816.F32.BF16 R36, R56.reuse, R64, R36 ;  /* 0x000000403824723c */ /* 0x042fe60000041824 */
[----:B------:R-:W-:Y:S02]  /*19790*/  MUFU.EX2 R78, R78 ;  /* 0x0000004e004e7308 */ /* 0x000fe40000000800 */
[----:B------:R-:W-:Y:S01]  /*197a0*/  FFMA.FTZ R81, R222, UR4, -R117 ;  /* 0x00000004de517c23 */ /* 0x000fe20008010875 */
[C---:B------:R-:W-:Y:S01]  /*197b0*/  HMMA.16816.F32.BF16 R40, R56.reuse, R66, R40 ;  /* 0x000000423828723c */ /* 0x040fe20000041828 */
[----:B------:R-:W1:Y:S06]  /*197c0*/  LDSM.16.MT88.4 R64, [R144+0xb800] ;  /* 0x00b800009040783b */ /* 0x000e6c0000004200 */
[----:B------:R-:W4:Y:S01]  /*197d0*/  MUFU.EX2 R76, R76 ;  /* 0x0000004c004c7308 */ /* 0x000f220000000800 */
[--C-:B------:R-:W-:Y:S01]  /*197e0*/  FFMA.FTZ R83, R220, UR4, -R55.reuse ;  /* 0x00000004dc537c23 */ /* 0x100fe20008010837 */
[C---:B------:R-:W-:Y:S03]  /*197f0*/  HMMA.16816.F32.BF16 R44, R56.reuse, R68, R44 ;  /* 0x00000044382c723c */ /* 0x040fe6000004182c */
[----:B------:R-:W-:Y:S03]  /*19800*/  FFMA.FTZ R80, R218, UR4, -R55 ;  /* 0x00000004da507c23 */ /* 0x000fe60008010837 */
[----:B------:R-:W-:Y:S02]  /*19810*/  HMMA.16816.F32.BF16 R48, R56, R70, R48 ;  /* 0x000000463830723c */ /* 0x000fe40000041830 */
[----:B------:R-:W5:Y:S01]  /*19820*/  MUFU.EX2 R81, R81 ;  /* 0x0000005100517308 */ /* 0x000f620000000800 */
[----:B------:R-:W1:Y:S02]  /*19830*/  LDSM.16.MT88.4 R68, [R116+0xb800] ;  /* 0x00b800007444783b */ /* 0x000e640000004200 */
[----:B------:R-:W-:Y:S01]  /*19840*/  FFMA.FTZ R82, R214, UR4, -R117 ;  /* 0x00000004d6527c23 */ /* 0x000fe20008010875 */
[----:B------:R-:W-:Y:S01]  /*19850*/  FFMA.FTZ R55, R3, UR4, -R55 ;  /* 0x0000000403377c23 */ /* 0x000fe20008010837 */
[----:B--2---:R-:W-:Y:S01]  /*19860*/  F2FP.BF16.F32.PACK_AB R56, R77, R90 ;  /* 0x0000005a4d38723e */ /* 0x004fe200000010ff */
[----:B------:R-:W-:Y:S04]  /*19870*/  FADD.FTZ R90, R90, R87 ;  /* 0x000000575a5a7221 */ /* 0x000fe80000010000 */
[----:B------:R-:W-:Y:S01]  /*19880*/  MUFU.EX2 R83, R83 ;  /* 0x0000005300537308 */ /* 0x000fe20000000800 */
[----:B----4-:R-:W-:Y:S01]  /*19890*/  F2FP.BF16.F32.PACK_AB R57, R79, R76 ;  /* 0x0000004c4f39723e */ /* 0x010fe200000010ff */
[----:B------:R-:W-:Y:S08]  /*198a0*/  FADD.FTZ R77, R77, R90 ;  /* 0x0000005a4d4d7221 */ /* 0x000ff00000010000 */
[----:B------:R-:W2:Y:S01]  /*198b0*/  MUFU.EX2 R80, R80 ;  /* 0x0000005000507308 */ /* 0x000ea20000000800 */
[----:B-----5:R-:W-:Y:S09]  /*198c0*/  F2FP.BF16.F32.PACK_AB R58, R81, R78 ;  /* 0x0000004e513a723e */ /* 0x020ff200000010ff */
[----:B------:R-:W4:Y:S10]  /*198d0*/  MUFU.EX2 R82, R82 ;  /* 0x0000005200527308 */ /* 0x000f340000000800 */
[----:B------:R-:W5:Y:S01]  /*198e0*/  MUFU.EX2 R190, R190 ;  /* 0x000000be00be7308 */ /* 0x000f620000000800 */
[----:B--2---:R-:W-:Y:S07]  /*198f0*/  F2FP.BF16.F32.PACK_AB R59, R80, R83 ;  /* 0x00000053503b723e */ /* 0x004fee00000010ff */
[C---:B------:R-:W-:Y:S02]  /*19900*/  HMMA.16816.F32.BF16 R4, R56.reuse, R72, R4 ;  /* 0x000000483804723c */ /* 0x040fe40000041804 */
[----:B------:R-:W-:Y:S04]  /*19910*/  MUFU.EX2 R139, R139 ;  /* 0x0000008b008b7308 */ /* 0x000fe80000000800 */
[C---:B------:R-:W-:Y:S01]  /*19920*/  HMMA.16816.F32.BF16 R8, R56.reuse, R74, R8 ;  /* 0x0000004a3808723c */ /* 0x040fe20000041808 */
[----:B------:R-:W2:Y:S05]  /*19930*/  LDSM.16.MT88.4 R72, [R144+0xd800] ;  /* 0x00d800009048783b */ /* 0x000eaa0000004200 */
[----:B------:R-:W5:Y:S01]  /*19940*/  MUFU.EX2 R186, R186 ;  /* 0x000000ba00ba7308 */ /* 0x000f620000000800 */
[C---:B---3--:R-:W-:Y:S09]  /*19950*/  HMMA.16816.F32.BF16 R12, R56.reuse, R60, R12 ;  /* 0x0000003c380c723c */ /* 0x048ff2000004180c */
[----:B------:R-:W-:Y:S01]  /*19960*/  MUFU.EX2 R141, R141 ;  /* 0x0000008d008d7308 */ /* 0x000fe20000000800 */
[C---:B------:R-:W-:Y:S01]  /*19970*/  HMMA.16816.F32.BF16 R16, R56.reuse, R62, R16 ;  /* 0x0000003e3810723c */ /* 0x040fe20000041810 */
[----:B------:R-:W3:Y:S05]  /*19980*/  LDSM.16.MT88.4 R60, [R116+0xd800] ;  /* 0x00d80000743c783b */ /* 0x000eea0000004200 */
[C---:B-1----:R-:W-:Y:S03]  /*19990*/  HMMA.16816.F32.BF16 R20, R56.reuse, R64, R20 ;  /* 0x000000403814723c */ /* 0x042fe60000041814 */
[----:B------:R-:W1:Y:S03]  /*199a0*/  MUFU.EX2 R180, R180 ;  /* 0x000000b400b47308 */ /* 0x000e660000000800 */
[C---:B------:R-:W-:Y:S01]  /*199b0*/  HMMA.16816.F32.BF16 R24, R56.reuse, R66, R24 ;  /* 0x000000423818723c */ /* 0x040fe20000041818 */
[----:B------:R-:W5:Y:S06]  /*199c0*/  LDSM.16.MT88.4 R64, [R144+0x9c00] ;  /* 0x009c00009040783b */ /* 0x000f6c0000004200 */
[----:B------:R-:W-:Y:S01]  /*199d0*/  MUFU.EX2 R143, R143 ;  /* 0x0000008f008f7308 */ /* 0x000fe20000000800 */
[C---:B------:R-:W-:Y:S09]  /*199e0*/  HMMA.16816.F32.BF16 R28, R56.reuse, R68, R28 ;  /* 0x00000044381c723c */ /* 0x040ff2000004181c */
[----:B------:R-:W1:Y:S01]  /*199f0*/  MUFU.EX2 R174, R174 ;  /* 0x000000ae00ae7308 */ /* 0x000e620000000800 */
[C---:B------:R-:W-:Y:S01]  /*19a00*/  HMMA.16816.F32.BF16 R32, R56.reuse, R70, R32 ;  /* 0x000000463820723c */ /* 0x040fe20000041820 */
[----:B------:R-:W1:Y:S05]  /*19a10*/  LDSM.16.MT88.4 R68, [R116+0x9c00] ;  /* 0x009c00007444783b */ /* 0x000e6a0000004200 */
[C---:B--2---:R-:W-:Y:S03]  /*19a20*/  HMMA.16816.F32.BF16 R36, R56.reuse, R72, R36 ;  /* 0x000000483824723c */ /* 0x044fe60000041824 */
[----:B------:R-:W-:Y:S03]  /*19a30*/  MUFU.EX2 R165, R165 ;  /* 0x000000a500a57308 */ /* 0x000fe60000000800 */
[C---:B------:R-:W-:Y:S01]  /*19a40*/  HMMA.16816.F32.BF16 R40, R56.reuse, R74, R40 ;  /* 0x0000004a3828723c */ /* 0x040fe20000041828 */
[----:B------:R-:W2:Y:S06]  /*19a50*/  LDSM.16.MT88.4 R72, [R144+0xbc00] ;  /* 0x00bc00009048783b */ /* 0x000eac0000004200 */
[----:B------:R-:W2:Y:S01]  /*19a60*/  MUFU.EX2 R172, R172 ;  /* 0x000000ac00ac7308 */ /* 0x000ea20000000800 */
[C---:B---3--:R-:W-:Y:S09]  /*19a70*/  HMMA.16816.F32.BF16 R44, R56.reuse, R60, R44 ;  /* 0x0000003c382c723c */ /* 0x048ff2000004182c */
[----:B------:R-:W-:Y:S01]  /*19a80*/  MUFU.EX2 R167, R167 ;  /* 0x000000a700a77308 */ /* 0x000fe20000000800 */
[----:B------:R-:W-:Y:S01]  /*19a90*/  HMMA.16816.F32.BF16 R48, R56, R62, R48 ;  /* 0x0000003e3830723c */ /* 0x000fe20000041830 */
[----:B------:R-:W3:Y:S06]  /*19aa0*/  LDSM.16.MT88.4 R60, [R116+0xbc00] ;  /* 0x00bc0000743c783b */ /* 0x000eec0000004200 */
[----:B------:R-:W-:Y:S02]  /*19ab0*/  F2FP.BF16.F32.PACK_AB R57, R96, R93 ;  /* 0x0000005d6039723e */ /* 0x000fe400000010ff */
[----:B------:R-:W3:Y:S02]  /*19ac0*/  MUFU.EX2 R168, R168 ;  /* 0x000000a800a87308 */ /* 0x000ee40000000800 */
[----:B----4-:R-:W-:Y:S02]  /*19ad0*/  F2FP.BF16.F32.PACK_AB R56, R82, R91 ;  /* 0x0000005b5238723e */ /* 0x010fe400000010ff */
[----:B------:R-:W-:Y:S02]  /*19ae0*/  F2FP.BF16.F32.PACK_AB R58, R105, R98 ;  /* 0x00000062693a723e */ /* 0x000fe400000010ff */
[----:B------:R-:W-:Y:S04]  /*19af0*/  F2FP.BF16.F32.PACK_AB R59, R99, R104 ;  /* 0x00000068633b723e */ /* 0x000fe800000010ff */
[----:B------:R-:W-:Y:S03]  /*19b00*/  MUFU.EX2 R53, R53 ;  /* 0x0000003500357308 */ /* 0x000fe60000000800 */
[C---:B-----5:R-:W-:Y:S07]  /*19b10*/  HMMA.16816.F32.BF16 R4, R56.reuse, R64, R4 ;  /* 0x000000403804723c */ /* 0x060fee0000041804 */
[----:B------:R-:W4:Y:S01]  /*19b20*/  MUFU.EX2 R54, R54 ;  /* 0x0000003600367308 */ /* 0x000f220000000800 */
[C---:B------:R-:W-:Y:S01]  /*19b30*/  HMMA.16816.F32.BF16 R8, R56.reuse, R66, R8 ;  /* 0x000000423808723c */ /* 0x040fe20000041808 */
[----:B------:R-:W5:Y:S08]  /*19b40*/  LDSM.16.MT88.4 R64, [R144+0xdc00] ;  /* 0x00dc00009040783b */ /* 0x000f700000004200 */
[----:B------:R-:W-:Y:S01]  /*19b50*/  MUFU.EX2 R133, R133 ;  /* 0x0000008500857308 */ /* 0x000fe20000000800 */
[C---:B-1----:R-:W-:Y:S06]  /*19b60*/  HMMA.16816.F32.BF16 R12, R56.reuse, R68, R12 ;  /* 0x00000044380c723c */ /* 0x042fec000004180c */
[C---:B------:R-:W-:Y:S01]  /*19b70*/  HMMA.16816.F32.BF16 R16, R56.reuse, R70, R16 ;  /* 0x000000463810723c */ /* 0x040fe20000041810 */
[----:B------:R-:W1:Y:S02]  /*19b80*/  LDSM.16.MT88.4 R68, [R116+0xdc00] ;  /* 0x00dc00007444783b */ /* 0x000e640000004200 */
[----:B------:R-:W4:Y:S03]  /*19b90*/  MUFU.EX2 R138, R138 ;  /* 0x0000008a008a7308 */ /* 0x000f260000000800 */
[C---:B--2---:R-:W-:Y:S07]  /*19ba0*/  HMMA.16816.F32.BF16 R20, R56.reuse, R72, R20 ;  /* 0x000000483814723c */ /* 0x044fee0000041814 */
        /* <DEDUP_REMOVED lines=8> */
[C---:B-----5:R-:W-:Y:S09]  /*19c30*/  HMMA.16816.F32.BF16 R36, R56.reuse, R64, R36 ;  /* 0x000000403824723c */ /* 0x060ff20000041824 */
[----:B------:R-:W5:Y:S01]  /*19c40*/  MUFU.EX2 R169, R169 ;  /* 0x000000a900a97308 */ /* 0x000f620000000800 */
[C---:B------:R-:W-:Y:S01]  /*19c50*/  HMMA.16816.F32.BF16 R40, R56.reuse, R66, R40 ;  /* 0x000000423828723c */ /* 0x040fe20000041828 */
[----:B------:R-:W3:Y:S05]  /*19c60*/  LDSM.16.MT88.4 R64, [R144+0xc000] ;  /* 0x00c000009040783b */ /* 0x000eea0000004200 */
[C---:B-1----:R-:W-:Y:S03]  /*19c70*/  HMMA.16816.F32.BF16 R44, R56.reuse, R68, R44 ;  /* 0x00000044382c723c */ /* 0x042fe6000004182c */
[----:B------:R-:W-:Y:S03]  /*19c80*/  MUFU.EX2 R126, R126 ;  /* 0x0000007e007e7308 */ /* 0x000fe60000000800 */
[----:B------:R-:W-:Y:S01]  /*19c90*/  HMMA.16816.F32.BF16 R48, R56, R70, R48 ;  /* 0x000000463830723c */ /* 0x000fe20000041830 */
[----:B------:R-:W1:Y:S06]  /*19ca0*/  LDSM.16.MT88.4 R68, [R116+0xc000] ;  /* 0x00c000007444783b */ /* 0x000e6c0000004200 */
[----:B------:R-:W-:Y:S01]  /*19cb0*/  MUFU.EX2 R122, R122 ;  /* 0x0000007a007a7308 */ /* 0x000fe20000000800 */
[----:B------:R-:W-:Y:S03]  /*19cc0*/  F2FP.BF16.F32.PACK_AB R56, R106, R107 ;  /* 0x0000006b6a38723e */ /* 0x000fe600000010ff */
[----:B------:R-:W-:Y:S06]  /*19cd0*/  F2FP.BF16.F32.PACK_AB R57, R135, R112 ;  /* 0x000000708739723e */ /* 0x000fec00000010ff */
[----:B------:R-:W-:Y:S01]  /*19ce0*/  MUFU.EX2 R52, R52 ;  /* 0x0000003400347308 */ /* 0x000fe20000000800 */
[----:B------:R-:W-:Y:S02]  /*19cf0*/  F2FP.BF16.F32.PACK_AB R58, R190, R137 ;  /* 0x00000089be3a723e */ /* 0x000fe400000010ff */
[----:B------:R-:W-:Y:S07]  /*19d00*/  F2FP.BF16.F32.PACK_AB R59, R186, R139 ;  /* 0x0000008bba3b723e */ /* 0x000fee00000010ff */
[----:B------:R-:W-:Y:S01]  /*19d10*/  MUFU.EX2 R55, R55 ;  /* 0x0000003700377308 */ /* 0x000fe20000000800 */
        /* <DEDUP_REMOVED lines=38> */
[----:B------:R-:W-:Y:S05]  /*19f80*/  HMMA.16816.F32.BF16 R48, R56, R70, R48 ;  /* 0x000000463830723c */ /* 0x000fea0000041830 */
[----:B------:R-:W-:Y:S01]  /*19f90*/  FADD.FTZ R69, R127, R184 ;  /* 0x000000b87f457221 */ /* 0x000fe20000010000 */
[--C-:B------:R-:W-:Y:S01]  /*19fa0*/  FFMA.FTZ R127, R128, UR4, -R117.reuse ;  /* 0x00000004807f7c23 */ /* 0x100fe20008010875 */
[----:B------:R-:W-:Y:S01]  /*19fb0*/  F2FP.BF16.F32.PACK_AB R56, R54, R53 ;  /* 0x000000353638723e */ /* 0x000fe200000010ff */
[----:B------:R-:W-:Y:S03]  /*19fc0*/  FFMA.FTZ R117, R120, UR4, -R117 ;  /* 0x0000000478757c23 */ /* 0x000fe60008010875 */
[----:B------:R-:W-:Y:S01]  /*19fd0*/  F2FP.BF16.F32.PACK_AB R57, R138, R133 ;  /* 0x000000858a39723e */ /* 0x000fe200000010ff */
[----:B------:R-:W-:Y:S01]  /*19fe0*/  FADD.FTZ R130, R130, R69 ;  /* 0x0000004582827221 */ /* 0x000fe20000010000 */
[----:B------:R-:W-:Y:S01]  /*19ff0*/  F2FP.BF16.F32.PACK_AB R58, R163, R140 ;  /* 0x0000008ca33a723e */ /* 0x000fe200000010ff */
[----:B------:R-:W1:Y:S01]  /*1a000*/  LDSM.16.MT88.4 R68, [R116+0xc800] ;  /* 0x00c800007444783b */ /* 0x000e620000004200 */
[----:B-----5:R-:W-:Y:S01]  /*1a010*/  F2FP.BF16.F32.PACK_AB R59, R169, R134 ;  /* 0x00000086a93b723e */ /* 0x020fe200000010ff */
[----:B------:R-:W-:Y:S01]  /*1a020*/  FADD.FTZ R123, R123, R130 ;  /* 0x000000827b7b7221 */ /* 0x000fe20000010000 */
[----:B------:R-:W5:Y:S03]  /*1a030*/  MUFU.EX2 R127, R127 ;  /* 0x0000007f007f7308 */ /* 0x000f660000000800 */
[----:B------:R-:W-:Y:S02]  /*1a040*/  FADD.FTZ R88, R88, R123 ;  /* 0x0000007b58587221 */ /* 0x000fe40000010000 */
[C---:B--2---:R-:W-:Y:S03]  /*1a050*/  HMMA.16816.F32.BF16 R4, R56.reuse, R72, R4 ;  /* 0x000000483804723c */ /* 0x044fe60000041804 */
[----:B------:R-:W-:Y:S02]  /*1a060*/  FADD.FTZ R85, R85, R88 ;  /* 0x0000005855557221 */ /* 0x000fe40000010000 */
[----:B------:R-:W2:Y:S01]  /*1a070*/  MUFU.EX2 R123, R124 ;  /* 0x0000007c007b7308 */ /* 0x000ea20000000800 */
[C---:B------:R-:W-:Y:S01]  /*1a080*/  HMMA.16816.F32.BF16 R8, R56.reuse, R74, R8 ;  /* 0x0000004a3808723c */ /* 0x040fe20000041808 */
[----:B------:R-:W5:Y:S04]  /*1a090*/  LDSM.16.MT88.4 R72, [R144+0xe800] ;  /* 0x00e800009048783b */ /* 0x000f680000004200 */
[----:B------:R-:W-:Y:S01]  /*1a0a0*/  FADD.FTZ R86, R86, R85 ;  /* 0x0000005556567221 */ /* 0x000fe20000010000 */
[C---:B----4-:R-:W-:Y:S03]  /*1a0b0*/  HMMA.16816.F32.BF16 R12, R56.reuse, R60, R12 ;  /* 0x0000003c380c723c */ /* 0x050fe6000004180c */
[----:B------:R-:W-:Y:S02]  /*1a0c0*/  MUFU.EX2 R117, R117 ;  /* 0x0000007500757308 */ /* 0x000fe40000000800 */
[----:B------:R-:W-:Y:S01]  /*1a0d0*/  FADD.FTZ R89, R89, R86 ;  /* 0x0000005659597221 */ /* 0x000fe20000010000 */
[C---:B------:R-:W-:Y:S01]  /*1a0e0*/  HMMA.16816.F32.BF16 R16, R56.reuse, R62, R16 ;  /* 0x0000003e3810723c */ /* 0x040fe20000041810 */
[----:B------:R-:W4:Y:S04]  /*1a0f0*/  LDSM.16.MT88.4 R60, [R116+0xe800] ;  /* 0x00e80000743c783b */ /* 0x000f280000004200 */
[----:B------:R-:W-:Y:S01]  /*1a100*/  FADD.FTZ R76, R76, R89 ;  /* 0x000000594c4c7221 */ /* 0x000fe20000010000 */
[C---:B---3--:R-:W-:Y:S01]  /*1a110*/  HMMA.16816.F32.BF16 R20, R56.reuse, R64, R20 ;  /* 0x000000403814723c */ /* 0x048fe20000041814 */
[----:B------:R-:W3:Y:S02]  /*1a120*/  MUFU.EX2 R64, R121 ;  /* 0x0000007900407308 */ /* 0x000ee40000000800 */
[----:B------:R-:W-:Y:S02]  /*1a130*/  LDSM.16.MT88.4 R84, [R116+0xcc00] ;  /* 0x00cc00007454783b */ /* 0x000fe40000004200 */
[----:B------:R-:W-:Y:S01]  /*1a140*/  FADD.FTZ R76, R79, R76 ;  /* 0x0000004c4f4c7221 */ /* 0x000fe20000010000 */
[C---:B------:R-:W-:Y:S05]  /*1a150*/  HMMA.16816.F32.BF16 R24, R56.reuse, R66, R24 ;  /* 0x000000423818723c */ /* 0x040fea0000041818 */
[----:B------:R-:W-:Y:S01]  /*1a160*/  FADD.FTZ R83, R83, R76 ;  /* 0x0000004c53537221 */ /* 0x000fe20000010000 */
        /* <DEDUP_REMOVED lines=10> */
[C---:B----4-:R-:W-:Y:S05]  /*1a210*/  HMMA.16816.F32.BF16 R44, R56.reuse, R60, R44 ;  /* 0x0000003c382c723c */ /* 0x050fea000004182c */
[----:B------:R-:W-:Y:S01]  /*1a220*/  FADD.FTZ R3, R96, R3 ;  /* 0x0000000360037221 */ /* 0x000fe20000010000 */
[----:B------:R-:W-:Y:S05]  /*1a230*/  HMMA.16816.F32.BF16 R48, R56, R62, R48 ;  /* 0x0000003e3830723c */ /* 0x000fea0000041830 */
[----:B------:R-:W-:Y:S01]  /*1a240*/  FADD.FTZ R91, R91, R66 ;  /* 0x000000425b5b7221 */ /* 0x000fe20000010000 */
[----:B------:R-:W-:Y:S01]  /*1a250*/  FADD.FTZ R104, R104, R3 ;  /* 0x0000000368687221 */ /* 0x000fe20000010000 */
[----:B------:R-:W-:Y:S04]  /*1a260*/  F2FP.BF16.F32.PACK_AB R68, R126, R127 ;  /* 0x0000007f7e44723e */ /* 0x000fe800000010ff */
[----:B------:R-:W-:Y:S01]  /*1a270*/  FADD.FTZ R91, R82, R91 ;  /* 0x0000005b525b7221 */ /* 0x000fe20000010000 */
[----:B--2---:R-:W-:Y:S01]  /*1a280*/  F2FP.BF16.F32.PACK_AB R69, R122, R123 ;  /* 0x0000007b7a45723e */ /* 0x004fe200000010ff */
[----:B------:R-:W-:Y:S01]  /*1a290*/  FADD.FTZ R99, R99, R104 ;  /* 0x0000006863637221 */ /* 0x000fe20000010000 */
[----:B---3--:R-:W-:Y:S01]  /*1a2a0*/  F2FP.BF16.F32.PACK_AB R70, R117, R64 ;  /* 0x000000407546723e */ /* 0x008fe200000010ff */
[----:B------:R-:W-:Y:S01]  /*1a2b0*/  FADD.FTZ R66, R98, R91 ;  /* 0x0000005b62427221 */ /* 0x000fe20000010000 */
[----:B------:R-:W-:Y:S01]  /*1a2c0*/  F2FP.BF16.F32.PACK_AB R71, R55, R52 ;  /* 0x000000343747723e */ /* 0x000fe200000010ff */
[----:B------:R-:W-:Y:S02]  /*1a2d0*/  FADD.FTZ R56, R112, R99 ;  /* 0x0000006370387221 */ /* 0x000fe40000010000 */
[----:B------:R-:W-:Y:S02]  /*1a2e0*/  FADD.FTZ R66, R105, R66 ;  /* 0x0000004269427221 */ /* 0x000fe40000010000 */
[----:B------:R-:W-:Y:S02]  /*1a2f0*/  FADD.FTZ R56, R135, R56 ;  /* 0x0000003887387221 */ /* 0x000fe40000010000 */
[C---:B------:R-:W-:Y:S01]  /*1a300*/  HMMA.16816.F32.BF16 R112, R68.reuse, R108, R4 ;  /* 0x0000006c4470723c */ /* 0x040fe20000041804 */
[----:B------:R-:W2:Y:S04]  /*1a310*/  LDSM.16.MT88.4 R4, [R116+0xec00] ;  /* 0x00ec00007404783b */ /* 0x000ea80000004200 */
        /* <DEDUP_REMOVED lines=43> */
.L_x_3122:
        /* <DEDUP_REMOVED lines=204> */
.L_x_3128:
[----:B------:R-:W-:Y:S05]  /*1b290*/  BSYNC B0 ;  /* 0x0000000000007941 */ /* 0x000fea0003800000 */
.L_x_3127:
        /* <DEDUP_REMOVED lines=33> */
.L_x_3129:
        /* <DEDUP_REMOVED lines=13> */
.L_x_6469:


//--------------------- .text._ZN5flash24flash_fwd_splitkv_kernelI23Flash_fwd_kernel_traitsILi96ELi64ELi128ELi4ELb0ELb0EN7cutlass10bfloat16_tE19Flash_kernel_traitsILi96ELi64ELi128ELi4ES3_EELb1ELb0ELb1ELb0ELb0ELb0ELb1ELb1EEEvNS_16Flash_fwd_paramsE --------------------------
	.section	.text._ZN5flash24flash_fwd_splitkv_kernelI23Flash_fwd_kernel_traitsILi96ELi64ELi128ELi4ELb0ELb0EN7cutlass10bfloat16_tE19Flash_kernel_traitsILi96ELi64ELi128ELi4ES3_EELb1ELb0ELb1ELb0ELb0ELb0ELb1ELb1EEEvNS_16Flash_fwd_paramsE,"ax",@progbits
	.align	128
        .global         _ZN5flash24flash_fwd_splitkv_kernelI23Flash_fwd_kernel_traitsILi96ELi64ELi128ELi4ELb0ELb0EN7cutlass10bfloat16_tE19Flash_kernel_traitsILi96ELi64ELi128ELi4ES3_EELb1ELb0ELb1ELb0ELb0ELb0ELb1ELb1EEEvNS_16Flash_fwd_paramsE
        .type           _ZN5flash24flash_fwd_splitkv_kernelI23Flash_fwd_kernel_traitsILi96ELi64ELi128ELi4ELb0ELb0EN7cutlass10bfloat16_tE19Flash_kernel_traitsILi96ELi64ELi128ELi4ES3_EELb1ELb0ELb1ELb0ELb0ELb0ELb1ELb1EEEvNS_16Flash_fwd_paramsE,@function
        .size           _ZN5flash24flash_fwd_splitkv_kernelI23Flash_fwd_kernel_traitsILi96ELi64ELi128ELi4ELb0ELb0EN7cutlass10bfloat16_tE19Flash_kernel_traitsILi96ELi64ELi128ELi4ES3_EELb1ELb0ELb1ELb0ELb0ELb0ELb1ELb1EEEvNS_16Flash_fwd_paramsE,(.L_x_6414 - _ZN5flash24flash_fwd_splitkv_kernelI23Flash_fwd_kernel_traitsILi96ELi64ELi128ELi4ELb0ELb0EN7cutlass10bfloat16_tE19Flash_kernel_traitsILi96ELi64ELi128ELi4ES3_EELb1ELb0ELb1ELb0ELb0ELb0ELb1ELb1EEEvNS_16Flash_fwd_paramsE)
        .other          _ZN5flash24flash_fwd_splitkv_kernelI23Flash_fwd_kernel_traitsILi96ELi64ELi128ELi4ELb0ELb0EN7cutlass10bfloat16_tE19Flash_kernel_traitsILi96ELi64ELi128ELi4ES3_EELb1ELb0ELb1ELb0ELb0ELb0ELb1ELb1EEEvNS_16Flash_fwd_paramsE,@"STO_CUDA_ENTRY STV_DEFAULT"
_ZN5flash24flash_fwd_splitkv_kernelI23Flash_fwd_kernel_traitsILi96ELi64ELi128ELi4ELb0ELb0EN7cutlass10bfloat16_tE19Flash_kernel_traitsILi96ELi64ELi128ELi4ES3_EELb1ELb0ELb1ELb0ELb0ELb0ELb1ELb1EEEvNS_16Flash_fwd_paramsE:
.text._ZN5flash24flash_fwd_splitkv_kernelI23Flash_fwd_kernel_traitsILi96ELi64ELi128ELi4ELb0ELb0EN7cutlass10bfloat16_tE19Flash_kernel_traitsILi96ELi64ELi128ELi4ES3_EELb1ELb0ELb1ELb0ELb0ELb0ELb1ELb1EEEvNS_16Flash_fwd_paramsE:
        /* <DEDUP_REMOVED lines=13> */
[----:B-1----:R-:W-:Y:S01]  /*00d0*/  IMAD.MOV R0, RZ, RZ, -R5 ;  /* 0x000000ffff007224 */ /* 0x002fe200078e0a05 */
[----:B------:R-:W-:-:S03]  /*00e0*/  MOV R4, RZ ;  /* 0x000000ff00047202 */ /* 0x000fc60000000f00 */
[----:B------:R-:W-:-:S04]  /*00f0*/  IMAD R7, R0, R3, RZ ;  /* 0x0000000300077224 */ /* 0x000fc800078e02ff */
[----:B------:R-:W-:Y:S02]  /*0100*/  IMAD.HI.U32 R7, R5, R7, R4 ;  /* 0x0000000705077227 */ /* 0x000fe400078e0004 */
[----:B------:R-:W1:Y:S04]  /*0110*/  LDC R4, c[0x0][0x10] ;  /* 0x00000400ff047b82 */ /* 0x000e680000000800 */
[----:B---3--:R-:W-:-:S04]  /*0120*/  IMAD.HI.U32 R203, R7, UR4, RZ ;  /* 0x0000000407cb7c27 */ /* 0x008fc8000f8e00ff */
        /* <DEDUP_REMOVED lines=10> */
[----:B------:R-:W-:Y:S05]  /*01d0*/  CALL.REL.NOINC `($_ZN5flash24flash_fwd_splitkv_kernelI23Flash_fwd_kernel_traitsILi96ELi64ELi128ELi4ELb0ELb0EN7cutlass10bfloat16_tE19Flash_kernel_traitsILi96ELi64ELi128ELi4ES3_EELb1ELb0ELb1ELb0ELb0ELb0ELb1ELb1EEEvNS_16Flash_fwd_paramsE$_ZN5flash30compute_attn_1rowblock_splitkvI23Flash_fwd_kernel_traitsILi96ELi64ELi128ELi4ELb0ELb0EN7cutlass10bfloat16_tE19Flash_kernel_traitsILi96ELi64ELi128ELi4ES3_EELb1ELb0ELb1ELb0ELb0ELb0ELb1ELb1ENS_16Flash_fwd_paramsEEEvRKT8_iiiii) ;  /* 0x0000000000087944 */ /* 0x000fea0003c00000 */
[----:B------:R-:W-:Y:S05]  /*01e0*/  BSYNC B4 ;  /* 0x0000000000047941 */ /* 0x000fea0003800000 */
.L_x_3130:
[----:B------:R-:W-:Y:S05]  /*01f0*/  EXIT ;  /* 0x000000000000794d */ /* 0x000fea0003800000 */
        .type           $_ZN5flash24flash_fwd_splitkv_kernelI23Flash_fwd_kernel_traitsILi96ELi64ELi128ELi4ELb0ELb0EN7cutlass10bfloat16_tE19Flash_kernel_traitsILi96ELi64ELi128ELi4ES3_EELb1ELb0ELb1ELb0ELb0ELb0ELb1ELb1EEEvNS_16Flash_fwd_paramsE$_ZN5flash30compute_attn_1rowblock_splitkvI23Flash_fwd_kernel_traitsILi96ELi64ELi128ELi4ELb0ELb0EN7cutlass10bfloat16_tE19Flash_kernel_traitsILi96ELi64ELi128ELi4ES3_EELb1ELb0ELb1ELb0ELb0ELb0ELb1ELb1ENS_16Flash_fwd_paramsEEEvRKT8_iiiii,@function
        .size           $_ZN5flash24flash_fwd_splitkv_kernelI23Flash_fwd_kernel_traitsILi96ELi64ELi128ELi4ELb0ELb0EN7cutlass10bfloat16_tE19Flash_kernel_traitsILi96ELi64ELi128ELi4ES3_EELb1ELb0ELb1ELb0ELb0ELb0ELb1ELb1EEEvNS_16Flash_fwd_paramsE$_ZN5flash30compute_attn_1rowblock_splitkvI23Flash_fwd_kernel_traitsILi96ELi64ELi128ELi4ELb0ELb0EN7cutlass10bfloat16_tE19Flash_kernel_traitsILi96ELi64ELi128ELi4ES3_EELb1ELb0ELb1ELb0ELb0ELb0ELb1ELb1ENS_16Flash_fwd_paramsEEEvRKT8_iiiii,(.L_x_6414 - $_ZN5flash24flash_fwd_splitkv_kernelI23Flash_fwd_kernel_traitsILi96ELi64ELi128ELi4ELb0ELb0EN7cutlass10bfloat16_tE19Flash_kernel_traitsILi96ELi64ELi128ELi4ES3_EELb1ELb0ELb1ELb0ELb0ELb0ELb1ELb1EEEvNS_16Flash_fwd_paramsE$_ZN5flash30compute_attn_1rowblock_splitkvI23Flash_fwd_kernel_traitsILi96ELi64ELi128ELi4ELb0ELb0EN7cutlass10bfloat16_tE19Flash_kernel_traitsILi96ELi64ELi128ELi4ES3_EELb1ELb0ELb1ELb0ELb0ELb0ELb1ELb1ENS_16Flash_fwd_paramsEEEvRKT8_iiiii)
$_ZN5flash24flash_fwd_splitkv_kernelI23Flash_fwd_kernel_traitsILi96ELi64ELi128ELi4ELb0ELb0EN7cutlass10bfloat16_tE19Flash_kernel_traitsILi96ELi64ELi128ELi4ES3_EELb1ELb0ELb1ELb0ELb0ELb0ELb1ELb1EEEvNS_16Flash_fwd_paramsE$_ZN5flash30compute_attn_1rowblock_splitkvI23Flash_fwd_kernel_traitsILi96ELi64ELi128ELi4ELb0ELb0EN7cutlass10bfloat16_tE19Flash_kernel_traitsILi96ELi64ELi128ELi4ES3_EELb1ELb0ELb1ELb0ELb0ELb0ELb1ELb1ENS_16Flash_fwd_paramsEEEvRKT8_iiiii:
        /* <DEDUP_REMOVED lines=27> */
.L_x_3132:
[----:B------:R-:W-:Y:S05]  /*03b0*/  BSYNC B0 ;  /* 0x0000000000007941 */ /* 0x000fea0003800000 */
.L_x_3131:
        /* <DEDUP_REMOVED lines=8> */
.L_x_3134:
[----:B------:R3:W5:Y:S02]  /*0440*/  LD.E R0, desc[UR4][R116.64+0xb8] ;  /* 0x0000b80474007980 */ /* 0x000764000c101900 */
.L_x_3135:
[----:B------:R-:W-:Y:S05]  /*0450*/  BSYNC B0 ;  /* 0x0000000000007941 */ /* 0x000fea0003800000 */
.L_x_3133:
[----:B------:R-:W2:Y:S01]  /*0460*/  LD.E.64 R2, desc[UR4][R116.64+0xf8] ;  /* 0x0000f80474027980 */ /* 0x000ea2000c101b00 */
        /* <DEDUP_REMOVED lines=9> */
.L_x_3137:
[----:B------:R-:W2:Y:S01]  /*0500*/  LD.E.64 R2, desc[UR4][R116.64+0x108] ;  /* 0x0001080474027980 */ /* 0x000ea2000c101b00 */
[----:B------:R-:W-:Y:S01]  /*0510*/  BSSY B0, `(.L_x_3139) ;  /* 0x0000006000007945 */ /* 0x000fe20003800000 */
[----:B------:R-:W-:Y:S01]  /*0520*/  IMAD.MOV.U32 R0, RZ, RZ, RZ ;  /* 0x000000ffff007224 */ /* 0x000fe200078e00ff */
[----:B--2---:R-:W-:-:S04]  /*0530*/  ISETP.NE.U32.AND P0, PT, R2, RZ, PT ;  /* 0x000000ff0200720c */ /* 0x004fc80003f05070 */
[----:B------:R-:W-:-:S13]  /*0540*/  ISETP.NE.AND.EX P0, PT, R3, RZ, PT, P0 ;  /* 0x000000ff0300720c */ /* 0x000fda0003f05300 */
[----:B------:R-:W-:Y:S05]  /*0550*/  @!P0 BRA `(.L_x_3140) ;  /* 0x0000000000048947 */ /* 0x000fea0003800000 */
[----:B------:R2:W5:Y:S02]  /*0560*/  LD.E R0, desc[UR4][R116.64+0xbc] ;  /* 0x0000bc0474007980 */ /* 0x000564000c101900 */
.L_x_3140:
[----:B------:R-:W-:Y:S05]  /*0570*/  BSYNC B0 ;  /* 0x0000000000007941 */ /* 0x000fea0003800000 */
.L_x_3139:
[----:B-----5:R-:W-:Y:S02]  /*0580*/  IADD3 R65, R81, R0, RZ ;  /* 0x0000000051417210 */ /* 0x020fe40007ffe0ff */
.L_x_3138:
[----:B------:R-:W-:Y:S05]  /*0590*/  BSYNC B1 ;  /* 0x0000000000017941 */ /* 0x000fea0003800000 */
.L_x_3136:
[----:B------:R-:W-:Y:S01]  /*05a0*/  IMAD.SHL.U32 R67, R201, 0x40, RZ ;  /* 0x00000040c9437824 */ /* 0x000fe200078e00ff */
[----:B------:R-:W-:Y:S01]  /*05b0*/  MOV R2, R202 ;  /* 0x000000ca00027202 */ /* 0x000fe20000000f00 */
[----:B------:R-:W-:-:S03]  /*05c0*/  IMAD.MOV.U32 R3, RZ, RZ, 0x0 ;  /* 0x00000000ff037424 */ /* 0x000fc600078e00ff */
[----:B------:R-:W-:-:S13]  /*05d0*/  ISETP.GT.AND P0, PT, R204, R67, PT ;  /* 0x00000043cc00720c */ /* 0x000fda0003f04270 */
[----:B-1234-:R-:W-:Y:S05]  /*05e0*/  @!P0 RET.REL.NODEC R2 `(_ZN5flash24flash_fwd_splitkv_kernelI23Flash_fwd_kernel_traitsILi96ELi64ELi128ELi4ELb0ELb0EN7cutlass10bfloat16_tE19Flash_kernel_traitsILi96ELi64ELi128ELi4ES3_EELb1ELb0ELb1ELb0ELb0ELb0ELb1ELb1EEEvNS_16Flash_fwd_paramsE) ;  /* 0xfffffff802848950 */ /* 0x01efea0003c3ffff */
[----:B------:R-:W2:Y:S04]  /*05f0*/  LD.E R0, desc[UR4][R116.64+0xb8] ;  /* 0x0000b80474007980 */ /* 0x000ea8000c101900 */
[----:B------:R-:W3:Y:S01]  /*0600*/  LD.E R6, desc[UR4][R116.64+0x188] ;  /* 0x0001880474067980 */ /* 0x000ee2000c101900 */
[----:B------:R-:W-:Y:S01]  /*0610*/  IABS R3, R4 ;  /* 0x0000000400037213 */ /* 0x000fe20000000000 */
[----:B------:R-:W1:Y:S03]  /*0620*/  S2R R75, SR_TID.X ;  /* 0x00000000004b7919 */ /* 0x000e660000002100 */
[----:B------:R-:W4:Y:S08]  /*0630*/  I2F.RP R2, R3 ;  /* 0x0000000300027306 */ /* 0x000f300000209400 */
[----:B----4-:R-:W4:Y:S02]  /*0640*/  MUFU.RCP R10, R2 ;  /* 0x00000002000a7308 */ /* 0x010f240000001000 */
[----:B----4-:R-:W-:-:S06]  /*0650*/  VIADD R10, R10, 0xffffffe ;  /* 0x0ffffffe0a0a7836 */ /* 0x010fcc0000000000 */
[----:B------:R4:W5:Y:S02]  /*0660*/  F2I.FTZ.U32.TRUNC.NTZ R11, R10 ;  /* 0x0000000a000b7305 */ /* 0x000964000021f000 */
[----:B----4-:R-:W-:Y:S02]  /*0670*/  IMAD.MOV.U32 R10, RZ, RZ, RZ ;  /* 0x000000ffff0a7224 */ /* 0x010fe400078e00ff */
[----:B--2---:R-:W-:-:S05]  /*0680*/  VIADD R0, R0, 0x7f ;  /* 0x0000007f00007836 */ /* 0x004fca0000000000 */
[----:B------:R-:W-:-:S04]  /*0690*/  SHF.R.S32.HI R7, RZ, 0x1f, R0 ;  /* 0x0000001fff077819 */ /* 0x000fc80000011400 */
[----:B------:R-:W-:Y:S01]  /*06a0*/  LEA.HI R7, R7, R0, RZ, 0x7 ;  /* 0x0000000007077211 */ /* 0x000fe200078f38ff */
[----:B-----5:R-:W-:-:S03]  /*06b0*/  IMAD.MOV R0, RZ, RZ, -R11 ;  /* 0x000000ffff007224 */ /* 0x020fc600078e0a0b */
[-C--:B------:R-:W-:Y:S01]  /*06c0*/  LEA.HI.SX32 R7, R7, R4.reuse, 0x19 ;  /* 0x0000000407077211 */ /* 0x080fe200078fcaff */
[----:B------:R-:W-:Y:S01]  /*06d0*/  IMAD R5, R0, R3, RZ ;  /* 0x0000000300057224 */ /* 0x000fe200078e02ff */
[----:B------:R-:W-:-:S03]  /*06e0*/  IABS R0, R4 ;  /* 0x0000000400007213 */ /* 0x000fc60000000000 */
[----:B------:R-:W-:Y:S02]  /*06f0*/  VIADD R7, R7, 0xffffffff ;  /* 0xffffffff07077836 */ /* 0x000fe40000000000 */
[----:B------:R-:W-:-:S03]  /*0700*/  IMAD.HI.U32 R5, R11, R5, R10 ;  /* 0x000000050b057227 */ /* 0x000fc600078e000a */
[----:B------:R-:W-:Y:S01]  /*0710*/  IABS R2, R7 ;  /* 0x0000000700027213 */ /* 0x000fe20000000000 */
[----:B------:R-:W-:Y:S01]  /*0720*/  IMAD.MOV R0, RZ, RZ, -R0 ;  /* 0x000000ffff007224 */ /* 0x000fe200078e0a00 */
[----:B------:R-:W-:-:S03]  /*0730*/  LOP3.LUT R7, R7, R4, RZ, 0x3c, !PT ;  /* 0x0000000407077212 */ /* 0x000fc600078e3cff */
[----:B------:R-:W-:Y:S01]  /*0740*/  IMAD.HI.U32 R5, R5, R2, RZ ;  /* 0x0000000205057227 */ /* 0x000fe200078e00ff */
[----:B------:R-:W-:-:S03]  /*0750*/  ISETP.GE.AND P0, PT, R7, RZ, PT ;  /* 0x000000ff0700720c */ /* 0x000fc60003f06270 */
[----:B------:R-:W-:Y:S01]  /*0760*/  IMAD R0, R5, R0, R2 ;  /* 0x0000000005007224 */ /* 0x000fe200078e0202 */
[----:B------:R-:W-:-:S04]  /*0770*/  IADD3 R2, -R204, 0xbf, R67 ;  /* 0x000000bfcc027810 */ /* 0x000fc80007ffe143 */
[----:B------:R-:W-:Y:S02]  /*0780*/  ISETP.GT.U32.AND P1, PT, R3, R0, PT ;  /* 0x000000000300720c */ /* 0x000fe40003f24070 */
[----:B---3--:R-:W-:-:S04]  /*0790*/  IADD3 R6, R6, R2, R65 ;  /* 0x0000000206067210 */ /* 0x008fc80007ffe041 */
[----:B------:R-:W-:-:S04]  /*07a0*/  SHF.R.S32.HI R7, RZ, 0x1f, R6 ;  /* 0x0000001fff077819 */ /* 0x000fc80000011406 */
[----:B------:R-:W-:-:S03]  /*07b0*/  LEA.HI R7, R7, R6, RZ, 0x7 ;  /* 0x0000000607077211 */ /* 0x000fc600078f38ff */
[----:B------:R-:W-:Y:S01]  /*07c0*/  @!P1 IMAD.IADD R0, R0, 0x1, -R3 ;  /* 0x0000000100009824 */ /* 0x000fe200078e0a03 */
[----:B------:R-:W-:Y:S01]  /*07d0*/  SHF.R.S32.HI R7, RZ, 0x7, R7 ;  /* 0x00000007ff077819 */ /* 0x000fe20000011407 */
[----:B------:R-:W-:Y:S01]  /*07e0*/  @!P1 VIADD R5, R5, 0x1 ;  /* 0x0000000105059836 */ /* 0x000fe20000000000 */
[----:B------:R-:W-:Y:S02]  /*07f0*/  ISETP.NE.AND P1, PT, R4, RZ, PT ;  /* 0x000000ff0400720c */ /* 0x000fe40003f25270 */
[----:B------:R-:W-:Y:S01]  /*0800*/  ISETP.GE.U32.AND P2, PT, R0, R3, PT ;  /* 0x000000030000720c */ /* 0x000fe20003f46070 */
[----:B------:R-:W-:-:S05]  /*0810*/  VIADD R0, R65, 0x7f ;  /* 0x0000007f41007836 */ /* 0x000fca0000000000 */
[----:B------:R-:W-:-:S04]  /*0820*/  SHF.R.S32.HI R3, RZ, 0x1f, R0 ;  /* 0x0000001fff037819 */ /* 0x000fc80000011400 */
[----:B------:R-:W-:-:S03]  /*0830*/  LEA.HI R3, R3, R0, RZ, 0x7 ;  /* 0x0000000003037211 */ /* 0x000fc600078f38ff */
[----:B------:R-:W-:Y:S01]  /*0840*/  @P2 VIADD R5, R5, 0x1 ;  /* 0x0000000105052836 */ /* 0x000fe20000000000 */
[----:B------:R-:W-:-:S03]  /*0850*/  SHF.R.S32.HI R3, RZ, 0x7, R3 ;  /* 0x00000007ff037819 */ /* 0x000fc60000011403 */
[----:B------:R-:W-:Y:S01]  /*0860*/  @!P0 IMAD.MOV R5, RZ, RZ, -R5 ;  /* 0x000000ffff058224 */ /* 0x000fe200078e0a05 */
[----:B------:R-:W-:-:S05]  /*0870*/  @!P1 LOP3.LUT R5, RZ, R4, RZ, 0x33, !PT ;  /* 0x00000004ff059212 */ /* 0x000fca00078e33ff */
[----:B------:R-:W-:-:S05]  /*0880*/  IMAD R198, R5, UR7, RZ ;  /* 0x0000000705c67c24 */ /* 0x000fca000f8e02ff */
        /* <DEDUP_REMOVED lines=52> */
.L_x_3143:
[----:B------:R-:W-:Y:S05]  /*0bd0*/  BSYNC B0 ;  /* 0x0000000000007941 */ /* 0x000fea0003800000 */
.L_x_3142:
        /* <DEDUP_REMOVED lines=13> */
.L_x_3145:
[----:B------:R-:W-:Y:S05]  /*0cb0*/  BSYNC B0 ;  /* 0x0000000000007941 */ /* 0x000fea0003800000 */
.L_x_3144:
        /* <DEDUP_REMOVED lines=8> */
.L_x_3147:
[----:B------:R-:W-:Y:S05]  /*0d40*/  BSYNC B0 ;  /* 0x0000000000007941 */ /* 0x000fea0003800000 */
.L_x_3146:
        /* <DEDUP_REMOVED lines=8> */
.L_x_3149:
[----:B------:R-:W-:Y:S05]  /*0dd0*/  BSYNC B0 ;  /* 0x0000000000007941 */ /* 0x000fea0003800000 */
.L_x_3148:
[----:B------:R-:W-:Y:S01]  /*0de0*/  MOV R203, 0x0 ;  /* 0x0000000000cb7802 */ /* 0x000fe20000000f00 */
[----:B------:R-:W-:Y:S04]  /*0df0*/  @!P6 ST.E desc[UR4][R6.64], R15 ;  /* 0x0000000f0600e985 */ /* 0x000fe8000c101904 */
[----:B------:R-:W-:Y:S04]  /*0e00*/  @!P5 ST.E desc[UR4][R6.64+0x40], R11 ;  /* 0x0000400b0600d985 */ /* 0x000fe8000c101904 */
[----:B------:R1:W-:Y:S02]  /*0e10*/  @!P4 ST.E desc[UR4][R6.64+0x80], R3 ;  /* 0x000080030600c985 */ /* 0x0003e4000c101904 */
[----:B-12345:R-:W-:Y:S05]  /*0e20*/  @P3 RET.REL.NODEC R202 `(_ZN5flash24flash_fwd_splitkv_kernelI23Flash_fwd_kernel_traitsILi96ELi64ELi128ELi4ELb0ELb0EN7cutlass10bfloat16_tE19Flash_kernel_traitsILi96ELi64ELi128ELi4ES3_EELb1ELb0ELb1ELb0ELb0ELb0ELb1ELb1EEEvNS_16Flash_fwd_paramsE) ;  /* 0xfffffff0ca743950 */ /* 0x03efea0003c3ffff */
[----:B------:R-:W-:Y:S02]  /*0e30*/  MOV R3, 0xff800000 ;  /* 0xff80000000037802 */ /* 0x000fe40000000f00 */
[----:B------:R-:W-:-:S03]  /*0e40*/  MOV R203, 0x0 ;  /* 0x0000000000cb7802 */ /* 0x000fc60000000f00 */
[----:B------:R1:W-:Y:S02]  /*0e50*/  ST.E desc[UR4][R6.64+0xc0], R3 ;  /* 0x0000c00306007985 */ /* 0x0003e4000c101904 */
[----:B-1----:R-:W-:Y:S05]  /*0e60*/  RET.REL.NODEC R202 `(_ZN5flash24flash_fwd_splitkv_kernelI23Flash_fwd_kernel_traitsILi96ELi64ELi128ELi4ELb0ELb0EN7cutlass10bfloat16_tE19Flash_kernel_traitsILi96ELi64ELi128ELi4ES3_EELb1ELb0ELb1ELb0ELb0ELb0ELb1ELb1EEEvNS_16Flash_fwd_paramsE) ;  /* 0xfffffff0ca647950 */ /* 0x002fea0003c3ffff */
.L_x_3141:
        /* <DEDUP_REMOVED lines=30> */
[----:B------:R-:W5:Y:S04]  /*1050*/  LD.E.64 R22, desc[UR4][R116.64+0x58] ;  /* 0x0000580474167980 */ /* 0x000f68000c101b00 */
        /* <DEDUP_REMOVED lines=11> */
[----:B------:R-:W-:Y:S02]  /*1110*/  IMAD.MOV R0, RZ, RZ, -R0 ;  /* 0x000000ffff007224 */ /* 0x000fe400078e0a00 */
[----:B------:R-:W-:-:S04]  /*1120*/  IMAD.HI.U32 R11, R7, R2, RZ ;  /* 0x00000002070b7227 */ /* 0x000fc800078e00ff */
        /* <DEDUP_REMOVED lines=11> */
[----:B------:R-:W-:-:S06]  /*11e0*/  IMAD.WIDE R2, R11, 0x4, R208 ;  /* 0x000000040b027825 */ /* 0x000fcc00078e02d0 */
[----:B------:R1:W2:Y:S01]  /*11f0*/  LD.E R2, desc[UR4][R2.64] ;  /* 0x0000000402027980 */ /* 0x0002a2000c101900 */
[----:B---3--:R-:W-:-:S04]  /*1200*/  IABS R6, R9 ;  /* 0x0000000900067213 */ /* 0x008fc80000000000 */
[----:B------:R-:W3:Y:S08]  /*1210*/  I2F.RP R18, R6 ;  /* 0x0000000600127306 */ /* 0x000ef00000209400 */
[----:B---3--:R-:W3:Y:S02]  /*1220*/  MUFU.RCP R7, R18 ;  /* 0x0000001200077308 */ /* 0x008ee40000001000 */
[----:B---3--:R-:W-:-:S06]  /*1230*/  IADD3 R7, R7, 0xffffffe, RZ ;  /* 0x0ffffffe07077810 */ /* 0x008fcc0007ffe0ff */
[----:B------:R-:W3:Y:S01]  /*1240*/  F2I.FTZ.U32.TRUNC.NTZ R21, R7 ;  /* 0x0000000700157305 */ /* 0x000ee2000021f000 */
[----:B------:R-:W-:Y:S02]  /*1250*/  MOV R20, RZ ;  /* 0x000000ff00147202 */ /* 0x000fe40000000f00 */
[----:B-1----:R-:W-:Y:S01]  /*1260*/  IABS R3, R206 ;  /* 0x000000ce00037213 */ /* 0x002fe20000000000 */
[----:B---3--:R-:W-:-:S04]  /*1270*/  IMAD.MOV R0, RZ, RZ, -R21 ;  /* 0x000000ffff007224 */ /* 0x008fc800078e0a15 */
[----:B------:R-:W-:Y:S01]  /*1280*/  IMAD R10, R0, R6, RZ ;  /* 0x00000006000a7224 */ /* 0x000fe200078e02ff */
[----:B------:R-:W-:-:S03]  /*1290*/  IABS R0, R9 ;  /* 0x0000000900007213 */ /* 0x000fc60000000000 */
[----:B------:R-:W-:-:S04]  /*12a0*/  IMAD.HI.U32 R10, R21, R10, R20 ;  /* 0x0000000a150a7227 */ /* 0x000fc800078e0014 */
[----:B------:R-:W-:Y:S02]  /*12b0*/  IMAD.MOV R0, RZ, RZ, -R0 ;  /* 0x000000ffff007224 */ /* 0x000fe400078e0a00 */
[----:B------:R-:W-:-:S04]  /*12c0*/  IMAD.HI.U32 R7, R10, R3, RZ ;  /* 0x000000030a077227 */ /* 0x000fc800078e00ff */
[----:B------:R-:W-:-:S05]  /*12d0*/  IMAD R3, R7, R0, R3 ;  /* 0x0000000007037224 */ /* 0x000fca00078e0203 */
[----:B------:R-:W-:Y:S01]  /*12e0*/  ISETP.GT.U32.AND P1, PT, R6, R3, PT ;  /* 0x000000030600720c */ /* 0x000fe20003f24070 */
[----:B------:R-:W-:-:S12]  /*12f0*/  IMAD.MOV R11, RZ, RZ, -R11 ;  /* 0x000000ffff0b7224 */ /* 0x000fd800078e0a0b */
[----:B------:R-:W-:-:S04]  /*1300*/  @!P1 IADD3 R3, R3, -R6, RZ ;  /* 0x8000000603039210 */ /* 0x000fc80007ffe0ff */
[----:B------:R-:W-:Y:S02]  /*1310*/  ISETP.GE.U32.AND P2, PT, R3, R6, PT ;  /* 0x000000060300720c */ /* 0x000fe40003f46070 */
[----:B------:R-:W-:Y:S01]  /*1320*/  LOP3.LUT R6, R206, R9, RZ, 0x3c, !PT ;  /* 0x00000009ce067212 */ /* 0x000fe200078e3cff */
[----:B------:R-:W-:Y:S01]  /*1330*/  IMAD R4, R4, R11, R5 ;  /* 0x0000000b04047224 */ /* 0x000fe200078e0205 */
[----:B------:R-:W-:Y:S02]  /*1340*/  @!P1 IADD3 R7, R7, 0x1, RZ ;  /* 0x0000000107079810 */ /* 0x000fe40007ffe0ff */
[----:B------:R-:W-:Y:S02]  /*1350*/  ISETP.GE.AND P0, PT, R6, RZ, PT ;  /* 0x000000ff0600720c */ /* 0x000fe40003f06270 */
[----:B------:R-:W-:Y:S01]  /*1360*/  ISETP.NE.AND P1, PT, R9, RZ, PT ;  /* 0x000000ff0900720c */ /* 0x000fe20003f25270 */
[----:B----4-:R-:W-:-:S04]  /*1370*/  IMAD R6, R63, R4, RZ ;  /* 0x000000043f067224 */ /* 0x010fc800078e02ff */
[----:B------:R-:W-:-:S06]  /*1380*/  @P2 VIADD R7, R7, 0x1 ;  /* 0x0000000107072836 */ /* 0x000fcc0000000000 */
[----:B------:R-:W-:Y:S02]  /*1390*/  @!P0 IMAD.MOV R7, RZ, RZ, -R7 ;  /* 0x000000ffff078224 */ /* 0x000fe400078e0a07 */
[----:B------:R-:W-:Y:S02]  /*13a0*/  @!P1 LOP3.LUT R7, RZ, R9, RZ, 0x33, !PT ;  /* 0x00000009ff079212 */ /* 0x000fe400078e33ff */
[----:B--2---:R-:W-:Y:S01]  /*13b0*/  SHF.R.S32.HI R0, RZ, 0x1f, R2 ;  /* 0x0000001fff007819 */ /* 0x004fe20000011402 */
[-C--:B------:R-:W-:Y:S02]  /*13c0*/  IMAD R3, R17, R2.reuse, RZ ;  /* 0x0000000211037224 */ /* 0x080fe400078e02ff */
[----:B------:R-:W-:-:S04]  /*13d0*/  IMAD.WIDE.U32 R10, R16, R2, RZ ;  /* 0x00000002100a7225 */ /* 0x000fc800078e00ff */
[----:B------:R-:W-:-:S05]  /*13e0*/  IMAD R3, R16, R0, R3 ;  /* 0x0000000010037224 */ /* 0x000fca00078e0203 */
[----:B------:R-:W-:Y:S02]  /*13f0*/  IADD3 R11, R11, R3, RZ ;  /* 0x000000030b0b7210 */ /* 0x000fe40007ffe0ff */
[----:B------:R-:W-:Y:S01]  /*1400*/  SHF.R.S32.HI R3, RZ, 0x1f, R4 ;  /* 0x0000001fff037819 */ /* 0x000fe20000011404 */
[----:B------:R-:W-:Y:S02]  /*1410*/  IMAD R9, R13, R2, RZ ;  /* 0x000000020d097224 */ /* 0x000fe400078e02ff */
[----:B------:R-:W-:-:S04]  /*1420*/  IMAD.WIDE.U32 R10, R4, R62, R10 ;  /* 0x0000003e040a7225 */ /* 0x000fc800078e000a */
[----:B------:R-:W-:Y:S02]  /*1430*/  IMAD R6, R62, R3, R6 ;  /* 0x000000033e067224 */ /* 0x000fe400078e0206 */
[----:B------:R-:W-:-:S03]  /*1440*/  IMAD.WIDE.U32 R16, R12, R2, RZ ;  /* 0x000000020c107225 */ /* 0x000fc600078e00ff */
[----:B------:R-:W-:Y:S01]  /*1450*/  IADD3 R13, R11, R6, RZ ;  /* 0x000000060b0d7210 */ /* 0x000fe20007ffe0ff */
[----:B------:R-:W-:Y:S01]  /*1460*/  IMAD R9, R12, R0, R9 ;  /* 0x000000000c097224 */ /* 0x000fe200078e0209 */
[----:B------:R-:W-:Y:S01]  /*1470*/  SHF.R.S32.HI R6, RZ, 0x1f, R7 ;  /* 0x0000001fff067819 */ /* 0x000fe20000011407 */
        /* <DEDUP_REMOVED lines=9> */
.L_x_3151:
        /* <DEDUP_REMOVED lines=29> */
[----:B------:R-:W-:Y:S01]  /*16e0*/  @!P0 IMAD.IADD R0, R0, 0x1, -R3 ;  /* 0x0000000100008824 */ /* 0x000fe200078e0a03 */
[----:B------:R-:W-:Y:S01]  /*16f0*/  @!P4 IADD3 R7, R11, R4, RZ ;  /* 0x000000040b07c210 */ /* 0x000fe20007ffe0ff */
[-C--:B------:R-:W-:Y:S02]  /*1700*/  @P4 IMAD R11, R63, R6.reuse, RZ ;  /* 0x000000063f0b4224 */ /* 0x080fe400078e02ff */
[----:B------:R-:W-:Y:S01]  /*1710*/  @P4 IMAD.WIDE.U32 R24, R62, R6, RZ ;  /* 0x000000063e184225 */ /* 0x000fe200078e00ff */
[----:B------:R-:W-:-:S03]  /*1720*/  ISETP.GE.U32.AND P2, PT, R0, R3, PT ;  /* 0x000000030000720c */ /* 0x000fc60003f46070 */
[-C--:B----4-:R-:W-:Y:S02]  /*1730*/  @!P4 IMAD R4, R21, R12.reuse, RZ ;  /* 0x0000000c1504c224 */ /* 0x090fe400078e02ff */
[----:B------:R-:W-:Y:S01]  /*1740*/  @!P4 IMAD.MOV.U32 R6, RZ, RZ, R10 ;  /* 0x000000ffff06c224 */ /* 0x000fe200078e000a */
[----:B------:R-:W-:Y:S01]  /*1750*/  LOP3.LUT R0, R206, R9, RZ, 0x3c, !PT ;  /* 0x00000009ce007212 */ /* 0x000fe200078e3cff */
[C---:B------:R-:W-:Y:S01]  /*1760*/  @!P4 IMAD R4, R20.reuse, R5, R4 ;  /* 0x000000051404c224 */ /* 0x040fe200078e0204 */
[----:B------:R-:W-:Y:S01]  /*1770*/  LEA R5, R53, 0xffffff80, 0x7 ;  /* 0xffffff8035057811 */ /* 0x000fe200078e38ff */
[----:B------:R-:W-:Y:S01]  /*1780*/  @!P4 IMAD.WIDE.U32 R6, R20, R12, R6 ;  /* 0x0000000c1406c225 */ /* 0x000fe200078e0006 */
[----:B------:R-:W-:Y:S02]  /*1790*/  ISETP.GE.AND P1, PT, R0, RZ, PT ;  /* 0x000000ff0000720c */ /* 0x000fe40003f26270 */
[----:B------:R-:W-:Y:S01]  /*17a0*/  @P4 IADD3 R11, R25, R11, RZ ;  /* 0x0000000b190b4210 */ /* 0x000fe20007ffe0ff */
[----:B------:R-:W-:Y:S01]  /*17b0*/  @!P0 VIADD R2, R2, 0x1 ;  /* 0x0000000102028836 */ /* 0x000fe20000000000 */
[----:B------:R-:W-:-:S02]  /*17c0*/  @P4 MOV R10, R24 ;  /* 0x00000018000a4202 */ /* 0x000fc40000000f00 */
[----:B------:R-:W-:Y:S02]  /*17d0*/  ISETP.NE.AND P0, PT, R9, RZ, PT ;  /* 0x000000ff0900720c */ /* 0x000fe40003f05270 */
[----:B------:R-:W-:Y:S02]  /*17e0*/  @!P4 IADD3 R11, R7, R4, RZ ;  /* 0x00000004070bc210 */ /* 0x000fe40007ffe0ff */
[----:B------:R-:W-:Y:S01]  /*17f0*/  @!P4 MOV R10, R6 ;  /* 0x00000006000ac202 */ /* 0x000fe20000000f00 */
[----:B------:R-:W-:Y:S01]  /*1800*/  IMAD R6, R63, R5, RZ ;  /* 0x000000053f067224 */ /* 0x000fe200078e02ff */
[----:B------:R-:W-:Y:S01]  /*1810*/  SHF.R.S32.HI R3, RZ, 0x1f, R5 ;  /* 0x0000001fff037819 */ /* 0x000fe20000011405 */
[----:B------:R-:W-:Y:S01]  /*1820*/  @!P4 IMAD R4, R61, R13, RZ ;  /* 0x0000000d3d04c224 */ /* 0x000fe200078e02ff */
[----:B------:R-:W-:Y:S02]  /*1830*/  @!P4 SHF.R.S32.HI R7, RZ, 0x1f, R13 ;  /* 0x0000001fff07c819 */ /* 0x000fe4000001140d */
[----:B------:R-:W-:Y:S01]  /*1840*/  @P2 IADD3 R2, R2, 0x1, RZ ;  /* 0x0000000102022810 */ /* 0x000fe20007ffe0ff */
[----:B------:R-:W-:-:S02]  /*1850*/  IMAD R6, R3, R62, R6 ;  /* 0x0000003e03067224 */ /* 0x000fc400078e0206 */
[----:B------:R-:W-:-:S04]  /*1860*/  IMAD.WIDE.U32 R10, R62, R5, R10 ;  /* 0x000000053e0a7225 */ /* 0x000fc800078e000a */
[----:B------:R-:W-:Y:S01]  /*1870*/  @!P4 IMAD R4, R7, R60, R4 ;  /* 0x0000003c0704c224 */ /* 0x000fe200078e0204 */
[----:B------:R-:W-:Y:S02]  /*1880*/  MOV R7, R2 ;  /* 0x0000000200077202 */ /* 0x000fe40000000f00 */
[----:B------:R-:W-:Y:S01]  /*1890*/  IADD3 R15, R11, R6, RZ ;  /* 0x000000060b0f7210 */ /* 0x000fe20007ffe0ff */
[----:B------:R-:W-:Y:S01]  /*18a0*/  @!P4 IMAD.WIDE.U32 R20, R60, R13, RZ ;  /* 0x0000000d3c14c225 */ /* 0x000fe200078e00ff */
[----:B------:R-:W-:Y:S02]  /*18b0*/  @!P1 IADD3 R7, -R7, RZ, RZ ;  /* 0x000000ff07079210 */ /* 0x000fe40007ffe1ff */
[----:B------:R-:W-:Y:S01]  /*18c0*/  @!P4 SHF.R.S32.HI R11, RZ, 0x1f, R12 ;  /* 0x0000001fff0bc819 */ /* 0x000fe2000001140c */
[----:B------:R-:W-:Y:S01]  /*18d0*/  @!P4 IMAD R0, R19, R12, RZ ;  /* 0x0000000c1300c224 */ /* 0x000fe200078e02ff */
[----:B------:R-:W-:Y:S02]  /*18e0*/  @!P0 LOP3.LUT R7, RZ, R9, RZ, 0x33, !PT ;  /* 0x00000009ff078212 */ /* 0x000fe400078e33ff */
[----:B------:R-:W-:Y:S01]  /*18f0*/  @P4 IADD3 R13, R13, R14, RZ ;  /* 0x0000000e0d0d4210 */ /* 0x000fe20007ffe0ff */
[----:B------:R-:W-:Y:S01]  /*1900*/  @!P4 IMAD.IADD R21, R21, 0x1, R4 ;  /* 0x000000011515c824 */ /* 0x000fe200078e0204 */
[----:B------:R-:W-:Y:S01]  /*1910*/  SHF.R.S32.HI R6, RZ, 0x1f, R7 ;  /* 0x0000001fff067819 */ /* 0x000fe20000011407 */
[----:B------:R-:W-:-:S02]  /*1920*/  @!P4 IMAD R0, R18, R11, R0 ;  /* 0x0000000b1200c224 */ /* 0x000fc400078e0200 */
[----:B------:R-:W-:Y:S02]  /*1930*/  IMAD.MOV.U32 R14, RZ, RZ, R10 ;  /* 0x000000ffff0e7224 */ /* 0x000fe400078e000a */
[----:B------:R-:W-:Y:S02]  /*1940*/  IMAD R11, R17, R7, RZ ;  /* 0x00000007110b7224 */ /* 0x000fe400078e02ff */
[-C--:B------:R-:W-:Y:S02]  /*1950*/  @P4 IMAD R9, R61, R13.reuse, RZ ;  /* 0x0000000d3d094224 */ /* 0x080fe400078e02ff */
[----:B------:R-:W-:-:S04]  /*1960*/  @P4 IMAD.WIDE.U32 R24, R60, R13, RZ ;  /* 0x0000000d3c184225 */ /* 0x000fc800078e00ff */
        /* <DEDUP_REMOVED lines=10> */
.L_x_3152:
[----:B------:R-:W-:Y:S05]  /*1a10*/  BSYNC B0 ;  /* 0x0000000000007941 */ /* 0x000fea0003800000 */
.L_x_3150:
[----:B------:R-:W-:Y:S01]  /*1a20*/  ISETP.NE.AND P1, PT, R8, -0x1, PT ;  /* 0xffffffff0800780c */ /* 0x000fe20003f25270 */
[----:B------:R-:W2:Y:S04]  /*1a30*/  LD.E.64 R176, desc[UR4][R116.64+0x30] ;  /* 0x0000300474b07980 */ /* 0x000ea8000c101b00 */
[----:B------:R-:W3:Y:S04]  /*1a40*/  LD.E.64 R10, desc[UR4][R116.64+0x48] ;  /* 0x00004804740a7980 */ /* 0x000ee8000c101b00 */
[----:B------:R-:W4:Y:S04]  /*1a50*/  LD.E.64 R16, desc[UR4][R116.64+0x10] ;  /* 0x0000100474107980 */ /* 0x000f28000c101b00 */
[----:B------:R-:W3:Y:S04]  /*1a60*/  @!P1 LD.E.64 R20, desc[UR4][R116.64+0x18] ;  /* 0x0000180474149980 */ /* 0x000ee8000c101b00 */
[----:B------:R-:W4:Y:S04]  /*1a70*/  LD.E R83, desc[UR4][R116.64+0xc0] ;  /* 0x0000c00474537980 */ /* 0x000f28000c101900 */
        /* <DEDUP_REMOVED lines=9> */
[----:B------:R-:W-:-:S05]  /*1b10*/  IMAD.SHL.U32 R14, R82, 0x8, RZ ;  /* 0x00000008520e7824 */ /* 0x000fca00078e00ff */
[----:B------:R-:W-:Y:S02]  /*1b20*/  IADD3 R24, P0, R14, R2, RZ ;  /* 0x000000020e187210 */ /* 0x000fe40007f1e0ff */
[----:B------:R-:W-:-:S04]  /*1b30*/  LEA.HI R2, R68, R19, RZ, 0x1 ;  /* 0x0000001344027211 */ /* 0x000fc800078f08ff */
[----:B------:R-:W-:Y:S02]  /*1b40*/  LOP3.LUT R2, R2, 0xfffffffe, RZ, 0xc0, !PT ;  /* 0xfffffffe02027812 */ /* 0x000fe400078ec0ff */
[----:B------:R-:W-:-:S03]  /*1b50*/  SHF.R.S32.HI R172, RZ, 0x2, R163 ;  /* 0x00000002ffac7819 */ /* 0x000fc600000114a3 */
[C---:B------:R-:W-:Y:S01]  /*1b60*/  IMAD.IADD R69, R19.reuse, 0x1, -R2 ;  /* 0x0000000113457824 */ /* 0x040fe200078e0a02 */
[----:B------:R-:W-:Y:S01]  /*1b70*/  SHF.R.S32.HI R15, RZ, 0x1f, R14 ;  /* 0x0000001fff0f7819 */ /* 0x000fe2000001140e */
[----:B------:R-:W-:Y:S01]  /*1b80*/  IMAD.SHL.U32 R19, R19, 0x40, RZ ;  /* 0x0000004013137824 */ /* 0x000fe200078e00ff */
[----:B------:R-:W-:Y:S01]  /*1b90*/  LEA.HI R163, R163, R172, RZ, 0x1 ;  /* 0x000000aca3a37211 */ /* 0x000fe200078f08ff */
[-C--:B-----5:R-:W-:Y:S01]  /*1ba0*/  IMAD R3, R3, R60.reuse, RZ ;  /* 0x0000003c03037224 */ /* 0x0a0fe200078e02ff */
[----:B------:R-:W-:Y:S01]  /*1bb0*/  LEA.HI R76, R70, R75, RZ, 0x5 ;  /* 0x0000004b464c7211 */ /* 0x000fe200078f28ff */
[----:B------:R-:W-:Y:S01]  /*1bc0*/  IMAD.X R25, R15, 0x1, R9, P0 ;  /* 0x000000010f197824 */ /* 0x000fe200000e0609 */
[----:B------:R-:W-:Y:S02]  /*1bd0*/  LOP3.LUT R19, R19, 0xc0, RZ, 0xc0, !PT ;  /* 0x000000c013137812 */ /* 0x000fe400078ec0ff */
[----:B------:R-:W-:Y:S02]  /*1be0*/  LOP3.LUT R163, R163, 0x7fffffe, RZ, 0xc0, !PT ;  /* 0x07fffffea3a37812 */ /* 0x000fe400078ec0ff */
[----:B------:R-:W-:Y:S01]  /*1bf0*/  LOP3.LUT R68, R68, 0xfffffff8, RZ, 0xc0, !PT ;  /* 0xfffffff844447812 */ /* 0x000fe200078ec0ff */
[C---:B------:R-:W-:Y:S01]  /*1c00*/  IMAD R3, R4.reuse, R61, R3 ;  /* 0x0000003d04037224 */ /* 0x040fe200078e0203 */
[----:B------:R-:W-:Y:S01]  /*1c10*/  SHF.R.S32.HI R64, RZ, 0x5, R76 ;  /* 0x00000005ff407819 */ /* 0x000fe2000001144c */
[----:B------:R-:W-:Y:S01]  /*1c20*/  IMAD.WIDE.U32 R24, R4, R60, R24 ;  /* 0x0000003c04187225 */ /* 0x000fe200078e0018 */
[----:B------:R-:W-:-:S02]  /*1c30*/  LOP3.LUT R9, R19, 0x18, R14, 0xf8, !PT ;  /* 0x0000001813097812 */ /* 0x000fc400078ef80e */
[----:B------:R-:W-:Y:S01]  /*1c40*/  SHF.R.U32.HI R2, RZ, 0x3, R19 ;  /* 0x00000003ff027819 */ /* 0x000fe20000011613 */
[----:B------:R-:W-:Y:S02]  /*1c50*/  IMAD.IADD R163, R172, 0x1, -R163 ;  /* 0x00000001aca37824 */ /* 0x000fe400078e0aa3 */
[----:B------:R-:W-:Y:S01]  /*1c60*/  IMAD.IADD R68, R75, 0x1, -R68 ;  /* 0x000000014b447824 */ /* 0x000fe200078e0a44 */
[----:B------:R-:W-:Y:S01]  /*1c70*/  LOP3.LUT R2, R9, R2, RZ, 0x3c, !PT ;  /* 0x0000000209027212 */ /* 0x000fe200078e3cff */
[----:B------:R-:W-:Y:S02]  /*1c80*/  IMAD R163, R64, 0x8, R163 ;  /* 0x0000000840a37824 */ /* 0x000fe400078e02a3 */
[----:B------:R-:W-:Y:S02]  /*1c90*/  IMAD.IADD R25, R25, 0x1, R3 ;  /* 0x0000000119197824 */ /* 0x000fe400078e0203 */
[----:B------:R-:W-:Y:S01]  /*1ca0*/  IMAD R3, R23, R7, RZ ;  /* 0x0000000717037224 */ /* 0x000fe200078e02ff */
[----:B------:R-:W-:Y:S01]  /*1cb0*/  LEA.HI R66, R68, R68, RZ, 0x1 ;  /* 0x0000004444427211 */ /* 0x000fe200078f08ff */
[----:B------:R-:W-:Y:S01]  /*1cc0*/  IMAD.U32 R163, R163, 0x20, R2 ;  /* 0x00000020a3a37824 */ /* 0x000fe200078e0002 */
[----:B------:R-:W-:Y:S01]  /*1cd0*/  SHF.R.S32.HI R74, RZ, 0x1f, R203 ;  /* 0x0000001fff4a7819 */ /* 0x000fe200000114cb */
[-C--:B------:R-:W-:Y:S01]  /*1ce0*/  IMAD R2, R6, R22.reuse, R3 ;  /* 0x0000001606027224 */ /* 0x080fe200078e0203 */
[----:B------:R-:W-:Y:S01]  /*1cf0*/  LOP3.LUT R9, R66, 0xfffffffe, RZ, 0xc0, !PT ;  /* 0xfffffffe42097812 */ /* 0x000fe200078ec0ff */
[----:B------:R-:W-:Y:S01]  /*1d00*/  IMAD.WIDE.U32 R22, R7, R22, R24 ;  /* 0x0000001607167225 */ /* 0x000fe200078e0018 */
[----:B------:R-:W-:-:S03]  /*1d10*/  SHF.R.S32.HI R173, RZ, 0x1f, R172 ;  /* 0x0000001fffad7819 */ /* 0x000fc600000114ac */
[----:B------:R-:W-:Y:S02]  /*1d20*/  IMAD.IADD R68, R68, 0x1, -R9 ;  /* 0x0000000144447824 */ /* 0x000fe400078e0a09 */
[----:B------:R-:W-:Y:S02]  /*1d30*/  IMAD.IADD R23, R23, 0x1, R2 ;  /* 0x0000000117177824 */ /* 0x000fe400078e0202 */
[----:B------:R-:W-:Y:S02]  /*1d40*/  IMAD R149, R61, R172, RZ ;  /* 0x000000ac3d957224 */ /* 0x000fe400078e02ff */
[----:B------:R-:W-:Y:S01]  /*1d50*/  IMAD.WIDE.U32 R22, R172, R60, R22 ;  /* 0x0000003cac167225 */ /* 0x000fe200078e0016 */
[----:B------:R-:W-:-:S03]  /*1d60*/  SHF.R.S32.HI R169, RZ, 0x1f, R206 ;  /* 0x0000001fffa97819 */ /* 0x000fc600000114ce */
[----:B------:R-:W-:-:S04]  /*1d70*/  IMAD R149, R173, R60, R149 ;  /* 0x0000003cad957224 */ /* 0x000fc800078e0295 */
[----:B------:R-:W-:Y:S01]  /*1d80*/  IMAD.IADD R149, R23, 0x1, R149 ;  /* 0x0000000117957824 */ /* 0x000fe200078e0295 */
[----:B------:R-:W-:-:S04]  /*1d90*/  LEA.HI R70, R70, R75, RZ, 0x4 ;  /* 0x0000004b46467211 */ /* 0x000fc800078f20ff */
[----:B------:R-:W-:-:S05]  /*1da0*/  LOP3.LUT R4, R70, 0xfffffff0, RZ, 0xc0, !PT ;  /* 0xfffffff046047812 */ /* 0x000fca00078ec0ff */
[----:B------:R-:W-:-:S05]  /*1db0*/  IMAD.IADD R73, R75, 0x1, -R4 ;  /* 0x000000014b497824 */ /* 0x000fca00078e0a04 */
[----:B------:R-:W-:-:S04]  /*1dc0*/  LEA.HI R72, R73, R73, RZ, 0x1 ;  /* 0x0000004949487211 */ /* 0x000fc800078f08ff */
[--C-:B------:R-:W-:Y:S02]  /*1dd0*/  SHF.R.S32.HI R4, RZ, 0x1, R72.reuse ;  /* 0x00000001ff047819 */ /* 0x100fe40000011448 */
[----:B------:R-:W-:-:S04]  /*1de0*/  SHF.R.S32.HI R71, RZ, 0x1f, R72 ;  /* 0x0000001fff477819 */ /* 0x000fc80000011448 */
[----:B------:R-:W-:Y:S01]  /*1df0*/  LEA.HI R71, R71, R4, RZ, 0x2 ;  /* 0x0000000447477211 */ /* 0x000fe200078f10ff */
[----:B------:R-:W-:-:S03]  /*1e00*/  IMAD R171, R63, R172, RZ ;  /* 0x000000ac3fab7224 */ /* 0x000fc600078e02ff */
[----:B------:R-:W-:Y:S01]  /*1e10*/  LOP3.LUT R71, R71, 0xfffffffc, RZ, 0xc0, !PT ;  /* 0xfffffffc47477812 */ /* 0x000fe200078ec0ff */
[----:B------:R-:W-:-:S04]  /*1e20*/  IMAD R171, R173, R62, R171 ;  /* 0x0000003eadab7224 */ /* 0x000fc800078e02ab */
[----:B------:R-:W-:Y:S01]  /*1e30*/  IMAD.IADD R71, R4, 0x1, -R71 ;  /* 0x0000000104477824 */ /* 0x000fe200078e0a47 */
[----:B------:R-:W-:Y:S01]  /*1e40*/  LOP3.LUT R76, R76, 0xffffffe0, RZ, 0xc0, !PT ;  /* 0xffffffe04c4c7812 */ /* 0x000fe200078ec0ff */
[----:B------:R-:W-:-:S03]  /*1e50*/  IMAD.MOV.U32 R52, RZ, RZ, 0x10 ;  /* 0x00000010ff347424 */ /* 0x000fc600078e00ff */
[----:B------:R-:W-:Y:S01]  /*1e60*/  LOP3.LUT P2, RZ, R71, 0x2, RZ, 0xc0, !PT ;  /* 0x0000000247ff7812 */ /* 0x000fe2000784c0ff */
[C---:B------:R-:W-:Y:S01]  /*1e70*/  IMAD.SHL.U32 R196, R62.reuse, 0x20, RZ ;  /* 0x000000203ec47824 */ /* 0x040fe200078e00ff */
[----:B------:R-:W-:Y:S01]  /*1e80*/  SHF.L.U64.HI R197, R62, 0x5, R63 ;  /* 0x000000053ec57819 */ /* 0x000fe2000001023f */
[C---:B------:R-:W-:Y:S01]  /*1e90*/  IMAD.SHL.U32 R194, R60.reuse, 0x20, RZ ;  /* 0x000000203cc27824 */ /* 0x040fe200078e00ff */
[----:B------:R-:W-:Y:S01]  /*1ea0*/  SHF.L.U64.HI R195, R60, 0x5, R61 ;  /* 0x000000053cc37819 */ /* 0x000fe2000001023d */
[----:B------:R-:W-:Y:S01]  /*1eb0*/  IMAD.IADD R76, R75, 0x1, -R76 ;  /* 0x000000014b4c7824 */ /* 0x000fe200078e0a4c */
[----:B------:R-:W-:Y:S01]  /*1ec0*/  SHF.R.S32.HI R70, RZ, 0x4, R70 ;  /* 0x00000004ff467819 */ /* 0x000fe20000011446 */
[----:B------:R-:W-:Y:S01]  /*1ed0*/  IMAD.SHL.U32 R82, R82, 0x4, RZ ;  /* 0x0000000452527824 */ /* 0x000fe200078e00ff */
[----:B------:R-:W-:Y:S02]  /*1ee0*/  SHF.R.S32.HI R66, RZ, 0x1, R66 ;  /* 0x00000001ff427819 */ /* 0x000fe40000011442 */
[----:B------:R-:W-:Y:S01]  /*1ef0*/  SEL R52, R52, 0xfffffff0, !P2 ;  /* 0xfffffff034347807 */ /* 0x000fe20005000000 */
[----:B--2---:R-:W-:-:S04]  /*1f00*/  @P1 IMAD.WIDE.U32 R24, R176, R8, RZ ;  /* 0x00000008b0181225 */ /* 0x004fc800078e00ff */
[----:B------:R-:W-:Y:S02]  /*1f10*/  @P1 IMAD R9, R177, R8, RZ ;  /* 0x00000008b1091224 */ /* 0x000fe400078e02ff */
[----:B---3--:R-:W-:-:S04]  /*1f20*/  @!P1 IMAD R3, R21, R203, RZ ;  /* 0x000000cb15039224 */ /* 0x008fc800078e02ff */
[C---:B------:R-:W-:Y:S02]  /*1f30*/  @!P1 IMAD R3, R20.reuse, R74, R3 ;  /* 0x0000004a14039224 */ /* 0x040fe400078e0203 */
[----:B------:R-:W-:-:S04]  /*1f40*/  @!P1 IMAD.WIDE.U32 R20, R20, R203, RZ ;  /* 0x000000cb14149225 */ /* 0x000fc800078e00ff */
[----:B------:R-:W-:Y:S02]  /*1f50*/  @P1 IMAD.MOV.U32 R2, RZ, RZ, R24 ;  /* 0x000000ffff021224 */ /* 0x000fe400078e0018 */
[----:B------:R-:W-:Y:S02]  /*1f60*/  @!P1 IMAD.MOV.U32 R2, RZ, RZ, R20 ;  /* 0x000000ffff029224 */ /* 0x000fe400078e0014 */
[----:B------:R-:W-:Y:S02]  /*1f70*/  @P1 IMAD.IADD R9, R25, 0x1, R9 ;  /* 0x0000000119091824 */ /* 0x000fe400078e0209 */
[----:B------:R-:W-:Y:S01]  /*1f80*/  @!P1 IMAD.IADD R9, R21, 0x1, R3 ;  /* 0x0000000115099824 */ /* 0x000fe200078e0203 */
[C---:B------:R-:W-:Y:S01]  /*1f90*/  IADD3 R8, P0, R14.reuse, R2, RZ ;  /* 0x000000020e087210 */ /* 0x040fe20007f1e0ff */
[----:B------:R-:W-:Y:S02]  /*1fa0*/  IMAD R3, R11, R206, RZ ;  /* 0x000000ce0b037224 */ /* 0x000fe400078e02ff */
[----:B------:R-:W-:-:S02]  /*1fb0*/  VIADD R11, R14, 0x20 ;  /* 0x000000200e0b7836 */ /* 0x000fc40000000000 */
[----:B------:R-:W-:Y:S01]  /*1fc0*/  IMAD.X R9, R15, 0x1, R9, P0 ;  /* 0x000000010f097824 */ /* 0x000fe200000e0609 */
[----:B----4-:R-:W-:Y:S02]  /*1fd0*/  LEA R148, P0, R22, R16, 0x1 ;  /* 0x0000001016947211 */ /* 0x010fe400078008ff */
[----:B------:R-:W-:Y:S01]  /*1fe0*/  ISETP.GE.AND P1, PT, R11, R83, PT ;  /* 0x000000530b00720c */ /* 0x000fe20003f26270 */
[----:B------:R-:W-:Y:S01]  /*1ff0*/  IMAD R2, R10, R169, R3 ;  /* 0x000000a90a027224 */ /* 0x000fe200078e0203 */
[----:B------:R-:W-:Y:S01]  /*2000*/  LEA.HI.X R149, R22, R17, R149, 0x1, P0 ;  /* 0x0000001116957211 */ /* 0x000fe200000f0c95 */
[----:B------:R-:W-:Y:S01]  /*2010*/  IMAD.WIDE.U32 R8, R206, R10, R8 ;  /* 0x0000000ace087225 */ /* 0x000fe200078e0008 */
[----:B------:R-:W-:Y:S02]  /*2020*/  SEL R3, RZ, 0xffffffff, P1 ;  /* 0xffffffffff037807 */ /* 0x000fe40000800000 */
[C---:B------:R-:W-:Y:S01]  /*2030*/  ISETP.GE.AND P0, PT, R14.reuse, R83, PT ;  /* 0x000000530e00720c */ /* 0x040fe20003f06270 */
[----:B------:R-:W-:-:S02]  /*2040*/  VIADD R10, R14, 0x40 ;  /* 0x000000400e0a7836 */ /* 0x000fc40000000000 */
[----:B------:R-:W-:Y:S01]  /*2050*/  IMAD.IADD R9, R9, 0x1, R2 ;  /* 0x0000000109097824 */ /* 0x000fe200078e0202 */
[----:B------:R-:W-:Y:S01]  /*2060*/  SEL R2, RZ, 0x1, P0 ;  /* 0x00000001ff027807 */ /* 0x000fe20000000000 */
[----:B------:R-:W-:Y:S01]  /*2070*/  IMAD.SHL.U32 R3, R3, 0x2, RZ ;  /* 0x0000000203037824 */ /* 0x000fe200078e00ff */
[----:B------:R-:W-:Y:S01]  /*2080*/  ISETP.GE.AND P0, PT, R10, R83, PT ;  /* 0x000000530a00720c */ /* 0x000fe20003f06270 */
[----:B------:R-:W-:-:S03]  /*2090*/  IMAD.WIDE R16, R201, 0x40, R172 ;  /* 0x00000040c9107825 */ /* 0x000fc600078e02ac */
[----:B------:R-:W-:Y:S02]  /*20a0*/  LOP3.LUT R2, R3, 0x2, R2, 0xe2, !PT ;  /* 0x0000000203027812 */ /* 0x000fe400078ee202 */
[----:B------:R-:W-:Y:S01]  /*20b0*/  SEL R77, RZ, 0x4, P0 ;  /* 0x00000004ff4d7807 */ /* 0x000fe20000000000 */
[----:B------:R-:W-:-:S03]  /*20c0*/  IMAD R3, R17, R176, RZ ;  /* 0x000000b011037224 */ /* 0x000fc600078e02ff */
[----:B------:R-:W-:Y:S02]  /*20d0*/  LOP3.LUT R77, R2, R77, RZ, 0xfc, !PT ;  /* 0x0000004d024d7212 */ /* 0x000fe400078efcff */
[----:B------:R-:W-:Y:S01]  /*20e0*/  SHF.R.S32.HI R2, RZ, 0x1f, R81 ;  /* 0x0000001fff027819 */ /* 0x000fe20000011451 */
[C---:B------:R-:W-:Y:S01]  /*20f0*/  IMAD.SHL.U32 R78, R176.reuse, 0x20, RZ ;  /* 0x00000020b04e7824 */ /* 0x040fe200078e00ff */
[----:B------:R-:W-:Y:S01]  /*2100*/  SHF.L.U64.HI R79, R176, 0x5, R177 ;  /* 0x00000005b04f7819 */ /* 0x000fe200000102b1 */
[C---:B------:R-:W-:Y:S02]  /*2110*/  IMAD R3, R16.reuse, R177, R3 ;  /* 0x000000b110037224 */ /* 0x040fe400078e0203 */
[----:B------:R-:W-:Y:S01]  /*2120*/  IMAD.WIDE.U32 R176, R16, R176, R8 ;  /* 0x000000b010b07225 */ /* 0x000fe200078e0008 */
[----:B------:R-:W-:-:S04]  /*2130*/  LEA.HI R9, R2, R81, RZ, 0x7 ;  /* 0x0000005102097211 */ /* 0x000fc800078f38ff */
[----:B------:R-:W-:Y:S02]  /*2140*/  SHF.R.S32.HI R9, RZ, 0x7, R9 ;  /* 0x00000007ff097819 */ /* 0x000fe40000011409 */
[----:B------:R-:W-:Y:S02]  /*2150*/  IADD3 R166, P0, R14, R0, RZ ;  /* 0x000000000ea67210 */ /* 0x000fe40007f1e0ff */
[----:B------:R-:W-:-:S04]  /*2160*/  VIMNMX R102, R198, R9, !PT ;  /* 0x00000009c6667248 */ /* 0x000fc80007fe0100 */
[----:B------:R-:W-:Y:S01]  /*2170*/  ISETP.GT.AND P1, PT, R53, R102, PT ;  /* 0x000000663500720c */ /* 0x000fe20003f24270 */
[----:B------:R-:W-:Y:S02]  /*2180*/  IMAD.X R167, R15, 0x1, R13, P0 ;  /* 0x000000010fa77824 */ /* 0x000fe400000e060d */
[----:B------:R-:W-:-:S04]  /*2190*/  IMAD.WIDE.U32 R166, R172, R62, R166 ;  /* 0x0000003eaca67225 */ /* 0x000fc800078e00a6 */
[----:B------:R-:W-:Y:S01]  /*21a0*/  IMAD.IADD R171, R167, 0x1, R171 ;  /* 0x00000001a7ab7824 */ /* 0x000fe200078e02ab */
[C---:B------:R-:W-:Y:S01]  /*21b0*/  LEA R200, P0, R166.reuse, R174, 0x1 ;  /* 0x000000aea6c87211 */ /* 0x040fe200078008ff */
[----:B------:R-:W-:Y:S02]  /*21c0*/  @!P5 IMAD.MOV.U32 R18, RZ, RZ, RZ ;  /* 0x000000ffff12d224 */ /* 0x000fe400078e00ff */
[----:B------:R-:W-:Y:S01]  /*21d0*/  IMAD.IADD R80, R177, 0x1, R3 ;  /* 0x00000001b1507824 */ /* 0x000fe200078e0203 */
[----:B------:R-:W-:Y:S01]  /*21e0*/  LEA.HI.X R199, R166, R175, R171, 0x1, P0 ;  /* 0x000000afa6c77211 */ /* 0x000fe200000f0cab */
[----:B-1----:R-:W-:Y:S08]  /*21f0*/  @!P1 BRA `(.L_x_3153) ;  /* 0x0000008c00049947 */ /* 0x002ff00003800000 */
        /* <DEDUP_REMOVED lines=152> */
.L_x_3247:
        /* <DEDUP_REMOVED lines=20> */
.L_x_3155:
[----:B------:R-:W-:Y:S05]  /*2cc0*/  BSYNC B0 ;  /* 0x0000000000007941 */ /* 0x000fea0003800000 */
.L_x_3154:
        /* <DEDUP_REMOVED lines=15> */
.L_x_3157:
[----:B------:R-:W-:Y:S05]  /*2dc0*/  BSYNC B0 ;  /* 0x0000000000007941 */ /* 0x000fea0003800000 */
.L_x_3156:
        /* <DEDUP_REMOVED lines=18> */
.L_x_3159:
[----:B------:R-:W-:Y:S05]  /*2ef0*/  BSYNC B0 ;  /* 0x0000000000007941 */ /* 0x000fea0003800000 */
.L_x_3158:
        /* <DEDUP_REMOVED lines=18> */
.L_x_3161:
[----:B------:R-:W-:Y:S05]  /*3020*/  BSYNC B0 ;  /* 0x0000000000007941 */ /* 0x000fea0003800000 */
.L_x_3160:
        /* <DEDUP_REMOVED lines=66> */
.L_x_3168:
[----:B------:R-:W-:Y:S05]  /*3450*/  BSYNC B0 ;  /* 0x0000000000007941 */ /* 0x000fea0003800000 */
.L_x_3167:
        /* <DEDUP_REMOVED lines=48> */
.L_x_3170:
[----:B------:R-:W-:Y:S05]  /*3760*/  BSYNC B0 ;  /* 0x0000000000007941 */ /* 0x000fea0003800000 */
.L_x_3169:
        /* <DEDUP_REMOVED lines=47> */
.L_x_3166:
[----:B------:R-:W-:Y:S05]  /*3a60*/  BSYNC B1 ;  /* 0x0000000000017941 */ /* 0x000fea0003800000 */
.L_x_3165:
        /* <DEDUP_REMOVED lines=62> */
.L_x_3174:
[----:B------:R-:W-:Y:S05]  /*3e50*/  BSYNC B0 ;  /* 0x0000000000007941 */ /* 0x000fea0003800000 */
.L_x_3173:
        /* <DEDUP_REMOVED lines=51> */
.L_x_3176:
[----:B------:R-:W-:Y:S05]  /*4190*/  BSYNC B0 ;  /* 0x0000000000007941 */ /* 0x000fea0003800000 */
.L_x_3175:
        /* <DEDUP_REMOVED lines=50> */
.L_x_3172:
[----:B------:R-:W-:Y:S05]  /*44c0*/  BSYNC B1 ;  /* 0x0000000000017941 */ /* 0x000fea0003800000 */
.L_x_3171:
        /* <DEDUP_REMOVED lines=62> */
.L_x_3180:
[----:B------:R-:W-:Y:S05]  /*48b0*/  BSYNC B0 ;  /* 0x0000000000007941 */ /* 0x000fea0003800000 */
.L_x_3179:
        /* <DEDUP_REMOVED lines=51> */
.L_x_3182:
[----:B------:R-:W-:Y:S05]  /*4bf0*/  BSYNC B0 ;  /* 0x0000000000007941 */ /* 0x000fea0003800000 */
.L_x_3181:
        /* <DEDUP_REMOVED lines=50> */
.L_x_3178:
[----:B------:R-:W-:Y:S05]  /*4f20*/  BSYNC B1 ;  /* 0x0000000000017941 */ /* 0x000fea0003800000 */
.L_x_3177:
        /* <DEDUP_REMOVED lines=64> */
.L_x_3186:
[----:B------:R-:W-:Y:S05]  /*5330*/  BSYNC B0 ;  /* 0x0000000000007941 */ /* 0x000fea0003800000 */
.L_x_3185:
        /* <DEDUP_REMOVED lines=51> */
.L_x_3188:
[----:B------:R-:W-:Y:S05]  /*5670*/  BSYNC B0 ;  /* 0x0000000000007941 */ /* 0x000fea0003800000 */
.L_x_3187:
        /* <DEDUP_REMOVED lines=50> */
.L_x_3184:
[----:B------:R-:W-:Y:S05]  /*59a0*/  BSYNC B1 ;  /* 0x0000000000017941 */ /* 0x000fea0003800000 */
.L_x_3183:
[----:B----4-:R-:W4:Y:S02]  /*59b0*/  LD.E R3, desc[UR4][R116.64+0xd0] ;  /* 0x0000d00474037980 */ /* 0x010f24000c101900 */
[----:B----4-:R-:W-:Y:S05]  /*59c0*/  IMAD.U32 R3, R3, -0x40, RZ ;  /* 0xffffffc003037824 */ /* 0x010fea00078e00ff */
[C---:B------:R-:W-:Y:S02]  /*59d0*/  LEA R16, P1, R3.reuse, R16, 0x1 ;  /* 0x0000001003107211 */ /* 0x040fe400078208ff */
[C---:B------:R-:W-:Y:S02]  /*59e0*/  LEA R54, P0, R3.reuse, R54, 0x1 ;  /* 0x0000003603367211 */ /* 0x040fe400078008ff */
[C---:B------:R-:W-:Y:S02]  /*59f0*/  LEA.HI.X.SX32 R17, R3.reuse, R17, 0x1, P1 ;  /* 0x0000001103117211 */ /* 0x040fe400008f0eff */
[----:B------:R-:W-:Y:S01]  /*5a00*/  LEA.HI.X.SX32 R55, R3, R55, 0x1, P0 ;  /* 0x0000003703377211 */ /* 0x000fe200000f0eff */
[----:B------:R-:W-:Y:S05]  /*5a10*/  BRA `(.L_x_3189) ;  /* 0x0000004c00687947 */ /* 0x000fea0003800000 */
.L_x_3164:
        /* <DEDUP_REMOVED lines=89> */
.L_x_3195:
[----:B------:R-:W-:Y:S05]  /*5fb0*/  BSYNC B0 ;  /* 0x0000000000007941 */ /* 0x000fea0003800000 */
.L_x_3194:
[----:B-----5:R3:W-:Y:S02]  /*5fc0*/  ST.E.128 desc[UR4][R134.64], R48 ;  /* 0x0000003086007985 */ /* 0x0207e4000c101d04 */
.L_x_3193:
[----:B------:R-:W-:Y:S05]  /*5fd0*/  BSYNC B1 ;  /* 0x0000000000017941 */ /* 0x000fea0003800000 */
.L_x_3192:
        /* <DEDUP_REMOVED lines=87> */
.L_x_3199:
[----:B------:R-:W-:Y:S05]  /*6550*/  BSYNC B0 ;  /* 0x0000000000007941 */ /* 0x000fea0003800000 */
.L_x_3198:
[----:B-----5:R1:W-:Y:S02]  /*6560*/  ST.E.128 desc[UR4][R134.64+0x40], R48 ;  /* 0x0000403086007985 */ /* 0x0203e4000c101d04 */
.L_x_3197:
[----:B------:R-:W-:Y:S05]  /*6570*/  BSYNC B1 ;  /* 0x0000000000017941 */ /* 0x000fea0003800000 */
.L_x_3196:
        /* <DEDUP_REMOVED lines=86> */
.L_x_3201:
[----:B------:R-:W-:Y:S05]  /*6ae0*/  BSYNC B0 ;  /* 0x0000000000007941 */ /* 0x000fea0003800000 */
.L_x_3200:
[----:B-----5:R3:W-:Y:S02]  /*6af0*/  ST.E.128 desc[UR4][R134.64+0x80], R48 ;  /* 0x0000803086007985 */ /* 0x0207e4000c101d04 */
.L_x_3191:
[----:B------:R-:W-:Y:S05]  /*6b00*/  BSYNC B2 ;  /* 0x0000000000027941 */ /* 0x000fea0003800000 */
.L_x_3190:
        /* <DEDUP_REMOVED lines=96> */
.L_x_3207:
[----:B------:R-:W-:Y:S05]  /*7110*/  BSYNC B0 ;  /* 0x0000000000007941 */ /* 0x000fea0003800000 */
.L_x_3206:
[----:B-----5:R1:W-:Y:S02]  /*7120*/  ST.E.128 desc[UR4][R186.64], R40 ;  /* 0x00000028ba007985 */ /* 0x0203e4000c101d04 */
.L_x_3205:
[----:B------:R-:W-:Y:S05]  /*7130*/  BSYNC B1 ;  /* 0x0000000000017941 */ /* 0x000fea0003800000 */
.L_x_3204:
        /* <DEDUP_REMOVED lines=94> */
.L_x_3211:
[----:B------:R-:W-:Y:S05]  /*7720*/  BSYNC B0 ;  /* 0x0000000000007941 */ /* 0x000fea0003800000 */
.L_x_3210:
[----:B-----5:R1:W-:Y:S02]  /*7730*/  ST.E.128 desc[UR4][R186.64], R40 ;  /* 0x00000028ba007985 */ /* 0x0203e4000c101d04 */
.L_x_3209:
[----:B------:R-:W-:Y:S05]  /*7740*/  BSYNC B1 ;  /* 0x0000000000017941 */ /* 0x000fea0003800000 */
.L_x_3208:
        /* <DEDUP_REMOVED lines=93> */
.L_x_3213:
[----:B------:R-:W-:Y:S05]  /*7d20*/  BSYNC B0 ;  /* 0x0000000000007941 */ /* 0x000fea0003800000 */
.L_x_3212:
[----:B-----5:R1:W-:Y:S02]  /*7d30*/  ST.E.128 desc[UR4][R186.64], R40 ;  /* 0x00000028ba007985 */ /* 0x0203e4000c101d04 */
.L_x_3203:
[----:B------:R-:W-:Y:S05]  /*7d40*/  BSYNC B2 ;  /* 0x0000000000027941 */ /* 0x000fea0003800000 */
.L_x_3202:
        /* <DEDUP_REMOVED lines=96> */
.L_x_3219:
[----:B------:R-:W-:Y:S05]  /*8350*/  BSYNC B0 ;  /* 0x0000000000007941 */ /* 0x000fea0003800000 */
.L_x_3218:
[----:B-----5:R1:W-:Y:S02]  /*8360*/  ST.E.128 desc[UR4][R186.64], R40 ;  /* 0x00000028ba007985 */ /* 0x0203e4000c101d04 */
.L_x_3217:
[----:B------:R-:W-:Y:S05]  /*8370*/  BSYNC B1 ;  /* 0x0000000000017941 */ /* 0x000fea0003800000 */
.L_x_3216:
        /* <DEDUP_REMOVED lines=94> */
.L_x_3223:
[----:B------:R-:W-:Y:S05]  /*8960*/  BSYNC B0 ;  /* 0x0000000000007941 */ /* 0x000fea0003800000 */
.L_x_3222:
[----:B-----5:R1:W-:Y:S02]  /*8970*/  ST.E.128 desc[UR4][R186.64], R40 ;  /* 0x00000028ba007985 */ /* 0x0203e4000c101d04 */
.L_x_3221:
[----:B------:R-:W-:Y:S05]  /*8980*/  BSYNC B1 ;  /* 0x0000000000017941 */ /* 0x000fea0003800000 */
.L_x_3220:
        /* <DEDUP_REMOVED lines=93> */
.L_x_3225:
[----:B------:R-:W-:Y:S05]  /*8f60*/  BSYNC B0 ;  /* 0x0000000000007941 */ /* 0x000fea0003800000 */
.L_x_3224:
[----:B-----5:R1:W-:Y:S02]  /*8f70*/  ST.E.128 desc[UR4][R186.64], R40 ;  /* 0x00000028ba007985 */ /* 0x0203e4000c101d04 */
.L_x_3215:
[----:B------:R-:W-:Y:S05]  /*8f80*/  BSYNC B2 ;  /* 0x0000000000027941 */ /* 0x000fea0003800000 */
.L_x_3214:
        /* <DEDUP_REMOVED lines=98> */
.L_x_3231:
[----:B------:R-:W-:Y:S05]  /*95b0*/  BSYNC B0 ;  /* 0x0000000000007941 */ /* 0x000fea0003800000 */
.L_x_3230:
[----:B-----5:R4:W-:Y:S02]  /*95c0*/  ST.E.128 desc[UR4][R186.64], R40 ;  /* 0x00000028ba007985 */ /* 0x0209e4000c101d04 */
.L_x_3229:
[----:B------:R-:W-:Y:S05]  /*95d0*/  BSYNC B1 ;  /* 0x0000000000017941 */ /* 0x000fea0003800000 */
.L_x_3228:
        /* <DEDUP_REMOVED lines=94> */
.L_x_3235:
[----:B------:R-:W-:Y:S05]  /*9bc0*/  BSYNC B0 ;  /* 0x0000000000007941 */ /* 0x000fea0003800000 */
.L_x_3234:
[----:B-----5:R4:W-:Y:S02]  /*9bd0*/  ST.E.128 desc[UR4][R186.64], R40 ;  /* 0x00000028ba007985 */ /* 0x0209e4000c101d04 */
.L_x_3233:
[----:B------:R-:W-:Y:S05]  /*9be0*/  BSYNC B1 ;  /* 0x0000000000017941 */ /* 0x000fea0003800000 */
.L_x_3232:
        /* <DEDUP_REMOVED lines=93> */
.L_x_3237:
[----:B------:R-:W-:Y:S05]  /*a1c0*/  BSYNC B0 ;  /* 0x0000000000007941 */ /* 0x000fea0003800000 */
.L_x_3236:
[----:B-----5:R4:W-:Y:S02]  /*a1d0*/  ST.E.128 desc[UR4][R186.64], R44 ;  /* 0x0000002cba007985 */ /* 0x0209e4000c101d04 */
.L_x_3227:
[----:B------:R-:W-:Y:S05]  /*a1e0*/  BSYNC B2 ;  /* 0x0000000000027941 */ /* 0x000fea0003800000 */
.L_x_3226:
[----:B----4-:R-:W4:Y:S02]  /*a1f0*/  LD.E R3, desc[UR4][R116.64+0xd0] ;  /* 0x0000d00474037980 */ /* 0x010f24000c101900 */
[----:B----4-:R-:W-:Y:S05]  /*a200*/  IMAD.U32 R3, R3, -0x40, RZ ;  /* 0xffffffc003037824 */ /* 0x010fea00078e00ff */
[C---:B------:R-:W-:Y:S02]  /*a210*/  LEA R132, P1, R3.reuse, R132, 0x1 ;  /* 0x0000008403847211 */ /* 0x040fe400078208ff */
[C---:B------:R-:W-:Y:S02]  /*a220*/  LEA R130, P0, R3.reuse, R130, 0x1 ;  /* 0x0000008203827211 */ /* 0x040fe400078008ff */
[C---:B------:R-:W-:Y:S02]  /*a230*/  LEA.HI.X.SX32 R133, R3.reuse, R133, 0x1, P1 ;  /* 0x0000008503857211 */ /* 0x040fe400008f0eff */
[----:B------:R-:W-:Y:S01]  /*a240*/  LEA.HI.X.SX32 R131, R3, R131, 0x1, P0 ;  /* 0x0000008303837211 */ /* 0x000fe200000f0eff */
[----:B------:R-:W-:Y:S05]  /*a250*/  BRA `(.L_x_3189) ;  /* 0x0000000400587947 */ /* 0x000fea0003800000 */
.L_x_3163:
        /* <DEDUP_REMOVED lines=11> */
.L_x_3239:
[----:B------:R-:W-:Y:S05]  /*a310*/  BSYNC B0 ;  /* 0x0000000000007941 */ /* 0x000fea0003800000 */
.L_x_3238:
        /* <DEDUP_REMOVED lines=24> */
.L_x_3241:
[----:B------:R-:W-:Y:S05]  /*a4a0*/  BSYNC B0 ;  /* 0x0000000000007941 */ /* 0x000fea0003800000 */
.L_x_3240:
        /* <DEDUP_REMOVED lines=24> */
.L_x_3243:
[----:B------:R-:W-:Y:S05]  /*a630*/  BSYNC B0 ;  /* 0x0000000000007941 */ /* 0x000fea0003800000 */
.L_x_3242:
        /* <DEDUP_REMOVED lines=24> */
.L_x_3189:
[----:B------:R-:W-:Y:S05]  /*a7c0*/  BSYNC B3 ;  /* 0x0000000000037941 */ /* 0x000fea0003800000 */
.L_x_3162:
        /* <DEDUP_REMOVED lines=87> */
.L_x_3245:
        /* <DEDUP_REMOVED lines=8> */
.L_x_3246:
[----:B------:R-:W-:Y:S05]  /*adc0*/  BSYNC B0 ;  /* 0x0000000000007941 */ /* 0x000fea0003800000 */
.L_x_3244:
[----:B------:R-:W-:Y:S04]  /*add0*/  IADD3 R9, R9, -0x1, RZ ;  /* 0xffffffff09097810 */ /* 0x000fe80007ffe0ff */
[----:B------:R-:W-:Y:S11]  /*ade0*/  ISETP.GT.AND P0, PT, R9, R102, PT ;  /* 0x000000660900720c */ /* 0x000ff60003f04270 */
[----:B------:R-:W-:Y:S02]  /*adf0*/  @!UPT UIADD3 URZ, URZ, URZ, URZ ;  /* 0x0000003f3f3ff290 */ /* 0x000fe4000fffe03f */
[----:B------:R-:W-:Y:S05]  /*ae00*/  @P0 BRA `(.L_x_3247) ;  /* 0xffffff7c005c0947 */ /* 0x000fea000383ffff */
.L_x_3153:
        /* <DEDUP_REMOVED lines=12> */
[----:B------:R1:W5:Y:S04]  /*aed0*/  LD.E R13, desc[UR4][R116.64+0xc0] ;  /* 0x0000c004740d7980 */ /* 0x000368000c101900 */
[----:B------:R1:W5:Y:S04]  /*aee0*/  LD.E.64 R40, desc[UR4][R116.64+0x148] ;  /* 0x0001480474287980 */ /* 0x000368000c101b00 */
[----:B------:R1:W5:Y:S01]  /*aef0*/  LD.E.64 R38, desc[UR4][R116.64+0x150] ;  /* 0x0001500474267980 */ /* 0x000362000c101b00 */
[----:B--2---:R-:W-:-:S04]  /*af00*/  ISETP.NE.U32.AND P1, PT, R2, RZ, PT ;  /* 0x000000ff0200720c */ /* 0x004fc80003f25070 */
[----:B------:R-:W-:-:S13]  /*af10*/  ISETP.NE.AND.EX P1, PT, R3, RZ, PT, P1 ;  /* 0x000000ff0300720c */ /* 0x000fda0003f25310 */
[----:B------:R-:W-:Y:S01]  /*af20*/  @P1 LEA R6, P0, R203, R2, 0x2 ;  /* 0x00000002cb061211 */ /* 0x000fe200078010ff */
[----:B------:R-:W-:-:S03]  /*af30*/  IMAD.MOV.U32 R2, RZ, RZ, RZ ;  /* 0x000000ffff027224 */ /* 0x000fc600078e00ff */
[----:B------:R-:W-:-:S05]  /*af40*/  @P1 LEA.HI.X R7, R203, R3, R74, 0x2, P0 ;  /* 0x00000003cb071211 */ /* 0x000fca00000f144a */
[----:B------:R-:W2:Y:S01]  /*af50*/  @P1 LD.E R2, desc[UR4][R6.64] ;  /* 0x0000000406021980 */ /* 0x000ea2000c101900 */
[----:B------:R-:W-:-:S04]  /*af60*/  LEA.HI R3, R9, R9, RZ, 0x1 ;  /* 0x0000000909037211 */ /* 0x000fc800078f08ff */
[----:B------:R-:W-:Y:S02]  /*af70*/  SHF.R.S32.HI R3, RZ, 0x1, R3 ;  /* 0x00000001ff037819 */ /* 0x000fe40000011403 */
[----:B---3--:R-:W-:-:S03]  /*af80*/  ISETP.NE.AND P5, PT, R0, RZ, PT ;  /* 0x000000ff0000720c */ /* 0x008fc60003fa5270 */
[----:B------:R-:W-:Y:S01]  /*af90*/  IMAD R17, R172, R3, R82 ;  /* 0x00000003ac117224 */ /* 0x000fe200078e0252 */
[----:B------:R-:W-:Y:S01]  /*afa0*/  IADD3 R5, P0, R78, R176, RZ ;  /* 0x000000b04e057210 */ /* 0x000fe20007f1e0ff */
[----:B------:R-:W-:Y:S01]  /*afb0*/  IMAD.IADD R29, R204, 0x1, -R67 ;  /* 0x00000001cc1d7824 */ /* 0x000fe200078e0a43 */
[-C--:B------:R-:W-:Y:S01]  /*afc0*/  LEA R42, P1, R176, R178.reuse, 0x1 ;  /* 0x000000b2b02a7211 */ /* 0x080fe200078208ff */
        /* <DEDUP_REMOVED lines=73> */
.L_x_3256:
[----:B------:R-:W-:Y:S05]  /*b460*/  BSYNC B0 ;  /* 0x0000000000007941 */ /* 0x000fea0003800000 */
.L_x_3255:
[----:B-----5:R3:W-:Y:S04]  /*b470*/  STS.64 [R205], R16 ;  /* 0x00000010cd007388 */ /* 0x0207e80000000a00 */
[----:B------:R3:W-:Y:S02]  /*b480*/  STS.64 [R205+0x8], R18 ;  /* 0x00000812cd007388 */ /* 0x0007e40000000a00 */
.L_x_3254:
[----:B------:R-:W-:Y:S05]  /*b490*/  BSYNC B1 ;  /* 0x0000000000017941 */ /* 0x000fea0003800000 */
.L_x_3253:
        /* <DEDUP_REMOVED lines=46> */
.L_x_3260:
[----:B------:R-:W-:Y:S05]  /*b780*/  BSYNC B0 ;  /* 0x0000000000007941 */ /* 0x000fea0003800000 */
.L_x_3259:
[----:B-----5:R1:W-:Y:S02]  /*b790*/  STS.128 [R205+0x1000], R16 ;  /* 0x00100010cd007388 */ /* 0x0203e40000000c00 */
.L_x_3258:
[----:B------:R-:W-:Y:S05]  /*b7a0*/  BSYNC B1 ;  /* 0x0000000000017941 */ /* 0x000fea0003800000 */
.L_x_3257:
        /* <DEDUP_REMOVED lines=45> */
.L_x_3262:
[----:B------:R-:W-:Y:S05]  /*ba80*/  BSYNC B0 ;  /* 0x0000000000007941 */ /* 0x000fea0003800000 */
.L_x_3261:
[----:B-----5:R3:W-:Y:S02]  /*ba90*/  STS.128 [R205+0x2000], R16 ;  /* 0x00200010cd007388 */ /* 0x0207e40000000c00 */
.L_x_3252:
[----:B------:R-:W-:Y:S05]  /*baa0*/  BSYNC B2 ;  /* 0x0000000000027941 */ /* 0x000fea0003800000 */
.L_x_3251:
        /* <DEDUP_REMOVED lines=59> */
.L_x_3267:
[----:B------:R-:W-:Y:S05]  /*be60*/  BSYNC B0 ;  /* 0x0000000000007941 */ /* 0x000fea0003800000 */
.L_x_3266:
[----:B-----5:R3:W-:Y:S02]  /*be70*/  STS.128 [R205+0x800], R16 ;  /* 0x00080010cd007388 */ /* 0x0207e40000000c00 */
.L_x_3265:
[----:B------:R-:W-:Y:S05]  /*be80*/  BSYNC B1 ;  /* 0x0000000000017941 */ /* 0x000fea0003800000 */
.L_x_3264:
        /* <DEDUP_REMOVED lines=46> */
.L_x_3271:
[----:B------:R-:W-:Y:S05]  /*c170*/  BSYNC B0 ;  /* 0x0000000000007941 */ /* 0x000fea0003800000 */
.L_x_3270:
[----:B-----5:R3:W-:Y:S02]  /*c180*/  STS.128 [R205+0x1800], R16 ;  /* 0x00180010cd007388 */ /* 0x0207e40000000c00 */
.L_x_3269:
[----:B------:R-:W-:Y:S05]  /*c190*/  BSYNC B1 ;  /* 0x0000000000017941 */ /* 0x000fea0003800000 */
.L_x_3268:
        /* <DEDUP_REMOVED lines=45> */
.L_x_3273:
[----:B------:R-:W-:Y:S05]  /*c470*/  BSYNC B0 ;  /* 0x0000000000007941 */ /* 0x000fea0003800000 */
.L_x_3272:
[----:B-----5:R1:W-:Y:S01]  /*c480*/  STS.128 [R205+0x2800], R36 ;  /* 0x00280024cd007388 */ /* 0x0203e20000000c00 */
[----:B------:R-:W-:Y:S05]  /*c490*/  BRA `(.L_x_3263) ;  /* 0x0000002400ac7947 */ /* 0x000fea0003800000 */
.L_x_3250:
        /* <DEDUP_REMOVED lines=91> */
.L_x_3279:
[----:B------:R-:W-:Y:S05]  /*ca50*/  BSYNC B0 ;  /* 0x0000000000007941 */ /* 0x000fea0003800000 */
.L_x_3278:
[----:B-----5:R3:W-:Y:S04]  /*ca60*/  STS.64 [R205], R24 ;  /* 0x00000018cd007388 */ /* 0x0207e80000000a00 */
[----:B------:R3:W-:Y:S02]  /*ca70*/  STS.64 [R205+0x8], R26 ;  /* 0x0000081acd007388 */ /* 0x0007e40000000a00 */
.L_x_3277:
[----:B------:R-:W-:Y:S05]  /*ca80*/  BSYNC B1 ;  /* 0x0000000000017941 */ /* 0x000fea0003800000 */
.L_x_3276:
        /* <DEDUP_REMOVED lines=87> */
.L_x_3283:
[----:B------:R-:W-:Y:S05]  /*d000*/  BSYNC B0 ;  /* 0x0000000000007941 */ /* 0x000fea0003800000 */
.L_x_3282:
[----:B-----5:R1:W-:Y:S02]  /*d010*/  STS.128 [R205+0x1000], R24 ;  /* 0x00100018cd007388 */ /* 0x0203e40000000c00 */
.L_x_3281:
[----:B------:R-:W-:Y:S05]  /*d020*/  BSYNC B1 ;  /* 0x0000000000017941 */ /* 0x000fea0003800000 */
.L_x_3280:
        /* <DEDUP_REMOVED lines=86> */
.L_x_3285:
[----:B------:R-:W-:Y:S05]  /*d590*/  BSYNC B0 ;  /* 0x0000000000007941 */ /* 0x000fea0003800000 */
.L_x_3284:
[----:B-----5:R3:W-:Y:S02]  /*d5a0*/  STS.128 [R205+0x2000], R24 ;  /* 0x00200018cd007388 */ /* 0x0207e40000000c00 */
.L_x_3275:
[----:B------:R-:W-:Y:S05]  /*d5b0*/  BSYNC B2 ;  /* 0x0000000000027941 */ /* 0x000fea0003800000 */
.L_x_3274:
        /* <DEDUP_REMOVED lines=95> */
.L_x_3289:
[----:B------:R-:W-:Y:S05]  /*dbb0*/  BSYNC B0 ;  /* 0x0000000000007941 */ /* 0x000fea0003800000 */
.L_x_3288:
[----:B-----5:R1:W-:Y:S02]  /*dbc0*/  STS.128 [R205+0x800], R4 ;  /* 0x00080004cd007388 */ /* 0x0203e40000000c00 */
.L_x_3287:
[----:B------:R-:W-:Y:S05]  /*dbd0*/  BSYNC B1 ;  /* 0x0000000000017941 */ /* 0x000fea0003800000 */
.L_x_3286:
        /* <DEDUP_REMOVED lines=90> */
.L_x_3293:
[----:B------:R-:W-:Y:S05]  /*e180*/  BSYNC B0 ;  /* 0x0000000000007941 */ /* 0x000fea0003800000 */
.L_x_3292:
[----:B-----5:R1:W-:Y:S02]  /*e190*/  STS.128 [R205+0x1800], R4 ;  /* 0x00180004cd007388 */ /* 0x0203e40000000c00 */
.L_x_3291:
[----:B------:R-:W-:Y:S05]  /*e1a0*/  BSYNC B1 ;  /* 0x0000000000017941 */ /* 0x000fea0003800000 */
.L_x_3290:
        /* <DEDUP_REMOVED lines=91> */
.L_x_3295:
[----:B------:R-:W-:Y:S05]  /*e760*/  BSYNC B0 ;  /* 0x0000000000007941 */ /* 0x000fea0003800000 */
.L_x_3294:
[----:B-----5:R1:W-:Y:S01]  /*e770*/  STS.128 [R205+0x2800], R4 ;  /* 0x00280004cd007388 */ /* 0x0203e20000000c00 */
[----:B------:R-:W-:Y:S05]  /*e780*/  BRA `(.L_x_3263) ;  /* 0x0000000000f07947 */ /* 0x000fea0003800000 */
.L_x_3249:
        /* <DEDUP_REMOVED lines=33> */
.L_x_3297:
[----:B------:R-:W-:Y:S05]  /*e9a0*/  BSYNC B0 ;  /* 0x0000000000007941 */ /* 0x000fea0003800000 */
.L_x_3296:
        /* <DEDUP_REMOVED lines=26> */
.L_x_3263:
[----:B------:R-:W-:Y:S05]  /*eb50*/  BSYNC B3 ;  /* 0x0000000000037941 */ /* 0x000fea0003800000 */
.L_x_3248:
[----:B------:R-:W-:Y:S01]  /*eb60*/  VIADD R207, R53, 0xffffffff ;  /* 0xffffffff35cf7836 */ /* 0x000fe20000000000 */
[----:B------:R-:W-:Y:S01]  /*eb70*/  BSSY B0, `(.L_x_3298) ;  /* 0x0000022000007945 */ /* 0x000fe20003800000 */
[----:B------:R-:W-:-:S03]  /*eb80*/  LOP3.LUT R210, R77, 0xff, RZ, 0xc0, !PT ;  /* 0x000000ff4dd27812 */ /* 0x000fc600078ec0ff */
[----:B------:R-:W-:-:S05]  /*eb90*/  SHF.L.U32 R0, R207, 0x7, RZ ;  /* 0x00000007cf007819 */ /* 0x000fca00000006ff */
[----:B-1----:R-:W-:-:S05]  /*eba0*/  IMAD.IADD R5, R65, 0x1, -R0 ;  /* 0x0000000141057824 */ /* 0x002fca00078e0a00 */
[----:B------:R-:W-:-:S13]  /*ebb0*/  ISETP.GE.AND P0, PT, R172, R5, PT ;  /* 0x00000005ac00720c */ /* 0x000fda0003f06270 */
[----:B------:R-:W-:Y:S05]  /*ebc0*/  @P0 BRA `(.L_x_3299) ;  /* 0x0000000000700947 */ /* 0x000fea0003800000 */
[C---:B--2---:R-:W-:Y:S02]  /*ebd0*/  LOP3.LUT R2, R210.reuse, 0x1, RZ, 0xc0, !PT ;  /* 0x00000001d2027812 */ /* 0x044fe400078ec0ff */
        /* <DEDUP_REMOVED lines=26> */
.L_x_3300:
[----:B------:R2:W-:Y:S02]  /*ed80*/  STS.128 [R205+0x7000], RZ ;  /* 0x007000ffcd007388 */ /* 0x0005e40000000c00 */
.L_x_3299:
[----:B------:R-:W-:Y:S05]  /*ed90*/  BSYNC B0 ;  /* 0x0000000000007941 */ /* 0x000fea0003800000 */
.L_x_3298:
        /* <DEDUP_REMOVED lines=31> */
.L_x_3303:
[----:B------:R2:W-:Y:S02]  /*ef90*/  STS.128 [R205+0x7800], RZ ;  /* 0x007800ffcd007388 */ /* 0x0005e40000000c00 */
.L_x_3302:
[----:B------:R-:W-:Y:S05]  /*efa0*/  BSYNC B0 ;  /* 0x0000000000007941 */ /* 0x000fea0003800000 */
.L_x_3301:
        /* <DEDUP_REMOVED lines=34> */
.L_x_3306:
[----:B------:R2:W-:Y:S02]  /*f1d0*/  STS.128 [R205+0x8000], RZ ;  /* 0x008000ffcd007388 */ /* 0x0005e40000000c00 */
.L_x_3305:
[----:B------:R-:W-:Y:S05]  /*f1e0*/  BSYNC B0 ;  /* 0x0000000000007941 */ /* 0x000fea0003800000 */
.L_x_3304:
[----:B------:R-:W-:Y:S01]  /*f1f0*/  IADD3 R4, R172, 0x60, RZ ;  /* 0x00000060ac047810 */ /* 0x000fe20007ffe0ff */
[----:B------:R-:W-:Y:S03]  /*f200*/  BSSY B0, `(.L_x_3307) ;  /* 0x0000023000007945 */ /* 0x000fe60003800000 */
[----:B------:R-:W-:-:S13]  /*f210*/  ISETP.GE.AND P0, PT, R4, R5, PT ;  /* 0x000000050400720c */ /* 0x000fda0003f06270 */
[----:B------:R-:W-:Y:S05]  /*f220*/  @P0 BRA `(.L_x_3308) ;  /* 0x0000000000800947 */ /* 0x000fea0003800000 */
[C---:B--2---:R-:W-:Y:S01]  /*f230*/  LOP3.LUT R2, R210.reuse, 0x1, RZ, 0xc0, !PT ;  /* 0x00000001d2027812 */ /* 0x044fe200078ec0ff */
[----:B------:R-:W-:Y:S01]  /*f240*/  IMAD.MOV.U32 R170, RZ, RZ, R166 ;  /* 0x000000ffffaa7224 */ /* 0x000fe200078e00a6 */
[----:B------:R-:W-:Y:S02]  /*f250*/  LOP3.LUT P2, RZ, R210, 0x2, RZ, 0xc0, !PT ;  /* 0x00000002d2ff7812 */ /* 0x000fe4000784c0ff */
        /* <DEDUP_REMOVED lines=10> */
[-C--:B-----5:R-:W-:Y:S01]  /*f300*/  @P2 LEA.HI.X R13, R170, R175.reuse, R3, 0x1, P5 ;  /* 0x000000afaa0d2211 */ /* 0x0a0fe200028f0c03 */
        /* <DEDUP_REMOVED lines=18> */
.L_x_3308:
[----:B------:R-:W-:Y:S05]  /*f430*/  BSYNC B0 ;  /* 0x0000000000007941 */ /* 0x000fea0003800000 */
.L_x_3307:
[----:B------:R-:W3:Y:S04]  /*f440*/  LD.E.64 R14, desc[UR4][R116.64+0x1c0] ;  /* 0x0001c004740e7980 */ /* 0x000ee8000c101b00 */
[----:B-1----:R-:W4:Y:S01]  /*f450*/  LD.E.64 R10, desc[UR4][R116.64+0x1b8] ;  /* 0x0001b804740a7980 */ /* 0x002f22000c101b00 */
[----:B------:R-:W-:-:S03]  /*f460*/  IMAD.MOV.U32 R168, RZ, RZ, R206 ;  /* 0x000000ffffa87224 */ /* 0x000fc600078e00ce */
[----:B--2---:R-:W2:Y:S04]  /*f470*/  LD.E R3, desc[UR4][R116.64+0xd8] ;  /* 0x0000d80474037980 */ /* 0x004ea8000c101900 */
[----:B------:R-:W0:Y:S04]  /*f480*/  LDGDEPBAR ;  /* 0x00000000000079af */ /* 0x000e280000000000 */
[----:B------:R1:W5:Y:S01]  /*f490*/  LD.E R2, desc[UR4][R116.64+0x188] ;  /* 0x0001880474027980 */ /* 0x000362000c101900 */
[----:B---3--:R-:W-:Y:S02]  /*f4a0*/  IMAD R7, R15, R203, RZ ;  /* 0x000000cb0f077224 */ /* 0x008fe400078e02ff */
[----:B-----5:R-:W-:-:S04]  /*f4b0*/  IMAD.WIDE.U32 R12, R203, R14, R168 ;  /* 0x0000000ecb0c7225 */ /* 0x020fc800078e00a8 */
[----:B------:R-:W-:Y:S01]  /*f4c0*/  IMAD R7, R14, R74, R7 ;  /* 0x0000004a0e077224 */ /* 0x000fe200078e0207 */
[----:B----4-:R-:W-:-:S03]  /*f4d0*/  LEA R14, P0, R12, R10, 0x2 ;  /* 0x0000000a0c0e7211 */ /* 0x010fc600078010ff */
[----:B------:R-:W-:-:S05]  /*f4e0*/  IMAD.IADD R7, R13, 0x1, R7 ;  /* 0x000000010d077824 */ /* 0x000fca00078e0207 */
[----:B------:R-:W-:-:S05]  /*f4f0*/  LEA.HI.X R15, R12, R11, R7, 0x2, P0 ;  /* 0x0000000b0c0f7211 */ /* 0x000fca00000f1407 */
[----:B------:R-:W3:Y:S01]  /*f500*/  LD.E R7, desc[UR4][R14.64] ;  /* 0x000000040e077980 */ /* 0x000ee2000c101900 */
[----:B------:R-:W-:-:S04]  /*f510*/  DEPBAR.LE SB0, 0x0 ;  /* 0x000080000000791a */ /* 0x000fc80000000000 */
[----:B------:R-:W-:Y:S01]  /*f520*/  BAR.SYNC.DEFER_BLOCKING 0x0 ;  /* 0x0000000000007b1d */ /* 0x000fe20000010000 */
[----:B------:R-:W-:-:S05]  /*f530*/  ISETP.GE.AND P0, PT, R172, R5, PT ;  /* 0x00000005ac00720c */ /* 0x000fca0003f06270 */
[----:B--2---:R-:W3:Y:S01]  /*f540*/  MUFU.RCP R10, R3 ;  /* 0x00000003000a7308 */ /* 0x004ee20000001000 */
[----:B------:R-:W-:Y:S01]  /*f550*/  SHF.R.S32.HI R211, RZ, 0x1f, R76 ;  /* 0x0000001fffd37819 */ /* 0x000fe2000001144c */
[----:B------:R-:W-:-:S06]  /*f560*/  IMAD.SHL.U32 R212, R75, 0x2, RZ ;  /* 0x000000024bd47824 */ /* 0x000fcc00078e00ff */
[----:B------:R1:W-:Y:S04]  /*f570*/  @P0 STS [R205+0x9000], RZ ;  /* 0x009000ffcd000388 */ /* 0x0003e80000000800 */
[----:B------:R1:W-:Y:S04]  /*f580*/  @P0 STS [R205+0x9004], RZ ;  /* 0x009004ffcd000388 */ /* 0x0003e80000000800 */
[----:B------:R1:W-:Y:S04]  /*f590*/  @P0 STS.64 [R205+0x9008], RZ ;  /* 0x009008ffcd000388 */ /* 0x0003e80000000a00 */
[----:B------:R1:W-:Y:S04]  /*f5a0*/  @P0 STS.128 [R205+0xb000], RZ ;  /* 0x00b000ffcd000388 */ /* 0x0003e80000000c00 */
[----:B------:R1:W-:Y:S01]  /*f5b0*/  @P0 STS.128 [R205+0xd000], RZ ;  /* 0x00d000ffcd000388 */ /* 0x0003e20000000c00 */
[----:B------:R-:W-:Y:S01]  /*f5c0*/  LEA.HI R211, R211, R76, RZ, 0x2 ;  /* 0x0000004cd3d37211 */ /* 0x000fe200078f10ff */
[----:B------:R-:W-:Y:S01]  /*f5d0*/  BSSY B0, `(.L_x_3309) ;  /* 0x000001d000007945 */ /* 0x000fe20003800000 */
[----:B------:R-:W-:-:S02]  /*f5e0*/  LOP3.LUT R212, R212, 0x6, RZ, 0xc0, !PT ;  /* 0x00000006d4d47812 */ /* 0x000fc400078ec0ff */
[----:B------:R-:W-:Y:S01]  /*f5f0*/  SHF.R.S32.HI R211, RZ, 0x2, R211 ;  /* 0x00000002ffd37819 */ /* 0x000fe200000114d3 */
[----:B---3--:R-:W-:Y:S01]  /*f600*/  FMUL.FTZ R3, R7, R10 ;  /* 0x0000000a07037220 */ /* 0x008fe20000410000 */
        /* <DEDUP_REMOVED lines=24> */
.L_x_3311:
[----:B------:R3:W-:Y:S02]  /*f790*/  STS.128 [R205+0xd000], RZ ;  /* 0x00d000ffcd007388 */ /* 0x0007e40000000c00 */
.L_x_3310:
[----:B------:R-:W-:Y:S05]  /*f7a0*/  BSYNC B0 ;  /* 0x0000000000007941 */ /* 0x000fea0003800000 */
.L_x_3309:
        /* <DEDUP_REMOVED lines=9> */
[CC--:B------:R-:W-:Y:S02]  /*f840*/  @P1 LEA R8, P0, R194.reuse, R148.reuse, 0x1 ;  /* 0x00000094c2081211 */ /* 0x0c0fe400078008ff */
        /* <DEDUP_REMOVED lines=22> */
.L_x_3314:
[----:B------:R1:W-:Y:S02]  /*f9b0*/  STS.128 [R205+0xd800], RZ ;  /* 0x00d800ffcd007388 */ /* 0x0003e40000000c00 */
.L_x_3313:
[----:B------:R-:W-:Y:S05]  /*f9c0*/  BSYNC B0 ;  /* 0x0000000000007941 */ /* 0x000fea0003800000 */
.L_x_3312:
        /* <DEDUP_REMOVED lines=34> */
.L_x_3317:
[----:B------:R1:W-:Y:S02]  /*fbf0*/  STS.128 [R205+0xe000], RZ ;  /* 0x00e000ffcd007388 */ /* 0x0003e40000000c00 */
.L_x_3316:
[----:B------:R-:W-:Y:S05]  /*fc00*/  BSYNC B0 ;  /* 0x0000000000007941 */ /* 0x000fea0003800000 */
.L_x_3315:
        /* <DEDUP_REMOVED lines=35> */
.L_x_3320:
[----:B------:R1:W-:Y:S02]  /*fe40*/  STS.128 [R205+0xe800], RZ ;  /* 0x00e800ffcd007388 */ /* 0x0003e40000000c00 */
.L_x_3319:
[----:B------:R-:W-:Y:S05]  /*fe50*/  BSYNC B0 ;  /* 0x0000000000007941 */ /* 0x000fea0003800000 */
.L_x_3318:
        /* <DEDUP_REMOVED lines=16> */
[----:B------:R-:W-:Y:S01]  /*ff60*/  SHF.R.U32.HI R55, RZ, 0x3, R71 ;  /* 0x00000003ff377819 */ /* 0x000fe20000011647 */
[----:B------:R-:W-:Y:S01]  /*ff70*/  IMAD R68, R5, 0x8, R68 ;  /* 0x0000000805447824 */ /* 0x000fe200078e0244 */
[----:B------:R-:W-:Y:S01]  /*ff80*/  LOP3.LUT R119, R73, 0xffffff00, RZ, 0xc0, !PT ;  /* 0xffffff0049777812 */ /* 0x000fe200078ec0ff */
[----:B------:R-:W-:Y:S01]  /*ff90*/  IMAD.MOV.U32 R5, RZ, RZ, 0x20 ;  /* 0x00000020ff057424 */ /* 0x000fe200078e00ff */
[----:B------:R-:W-:Y:S01]  /*ffa0*/  LOP3.LUT R69, R4, 0x8, R69, 0xf8, !PT ;  /* 0x0000000804457812 */ /* 0x000fe200078ef845 */
[----:B------:R-:W-:Y:S01]  /*ffb0*/  BSSY B1, `(.L_x_3321) ;  /* 0x0000258000017945 */ /* 0x000fe20003800000 */
[----:B------:R-:W-:Y:S01]  /*ffc0*/  SHF.R.U32.HI R4, RZ, 0x3, R4 ;  /* 0x00000003ff047819 */ /* 0x000fe20000011604 */
[----:B------:R-:W-:Y:S01]  /*ffd0*/  IMAD R7, R64, 0x200, R119 ;  /* 0x0000020040077824 */ /* 0x000fe200078e0277 */
[----:B------:R-:W-:-:S02]  /*ffe0*/  LOP3.LUT R6, R71, 0x8, R6, 0xf8, !PT ;  /* 0x0000000847067812 */ /* 0x000fc400078ef806 */
[----:B------:R-:W-:Y:S01]  /*fff0*/  LOP3.LUT R69, R69, R4, RZ, 0x3c, !PT ;  /* 0x0000000445457212 */ /* 0x000fe200078e3cff */
[----:B------:R-:W-:Y:S01]  /*10000*/  IMAD R4, R54, 0x20, R7 ;  /* 0x0000002036047824 */ /* 0x000fe200078e0207 */
[----:B------:R-:W-:Y:S01]  /*10010*/  LOP3.LUT R55, R6, R55, RZ, 0x3c, !PT ;  /* 0x0000003706377212 */ /* 0x000fe200078e3cff */
[----:B------:R-:W-:Y:S01]  /*10020*/  IMAD R54, R54, 0x20, R119 ;  /* 0x0000002036367824 */ /* 0x000fe200078e0277 */
[----:B------:R-:W-:Y:S01]  /*10030*/  SEL R5, R5, 0xffffffe0, !P0 ;  /* 0xffffffe005057807 */ /* 0x000fe20004000000 */
[----:B------:R-:W-:Y:S02]  /*10040*/  IMAD.U32 R192, R68, 0x20, R69 ;  /* 0x0000002044c07824 */ /* 0x000fe400078e0045 */
[----:B------:R-:W-:-:S03]  /*10050*/  IMAD.IADD R193, R55, 0x1, R4 ;  /* 0x0000000137c17824 */ /* 0x000fc600078e0204 */
[----:B------:R-:W-:Y:S02]  /*10060*/  LEA R192, R192, UR6, 0x1 ;  /* 0x00000006c0c07c11 */ /* 0x000fe4000f8e08ff */
[----:B------:R-:W-:-:S03]  /*10070*/  LEA R193, R193, UR6, 0x1 ;  /* 0x00000006c1c17c11 */ /* 0x000fc6000f8e08ff */
[----:B------:R-:W-:Y:S01]  /*10080*/  LDSM.16.M88.4 R8, [R192+0x3400] ;  /* 0x00340000c008783b */ /* 0x000fe20000000200 */
[----:B------:R-:W-:Y:S02]  /*10090*/  IMAD.IADD R189, R192, 0x1, R5 ;  /* 0x00000001c0bd7824 */ /* 0x000fe400078e0205 */
[----:B------:R-:W-:Y:S01]  /*100a0*/  IMAD R191, R52, 0x2, R193 ;  /* 0x0000000234bf7824 */ /* 0x000fe200078e02c1 */
[----:B------:R-:W1:Y:S04]  /*100b0*/  LDSM.16.M88.4 R56, [R193] ;  /* 0x00000000c138783b */ /* 0x000e680000000200 */
[----:B------:R-:W5:Y:S04]  /*100c0*/  LDSM.16.M88.4 R16, [R192+0x3000] ;  /* 0x00300000c010783b */ /* 0x000f680000000200 */
[----:B------:R-:W2:Y:S04]  /*100d0*/  LDSM.16.M88.4 R100, [R192+0x3800] ;  /* 0x00380000c064783b */ /* 0x000ea80000000200 */
[----:B------:R-:W3:Y:S04]  /*100e0*/  LDSM.16.M88.4 R92, [R192+0x3c00] ;  /* 0x003c0000c05c783b */ /* 0x000ee80000000200 */
[----:B------:R-:W4:Y:S04]  /*100f0*/  LDSM.16.M88.4 R84, [R192+0x4000] ;  /* 0x00400000c054783b */ /* 0x000f280000000200 */
[----:B------:R-:W4:Y:S04]  /*10100*/  LDSM.16.M88.4 R76, [R192+0x4400] ;  /* 0x00440000c04c783b */ /* 0x000f280000000200 */
[----:B------:R-:W4:Y:S04]  /*10110*/  LDSM.16.M88.4 R68, [R192+0x4800] ;  /* 0x00480000c044783b */ /* 0x000f280000000200 */
[----:B------:R-:W4:Y:S04]  /*10120*/  LDSM.16.M88.4 R48, [R192+0x4c00] ;  /* 0x004c0000c030783b */ /* 0x000f280000000200 */
[----:B------:R-:W-:Y:S04]  /*10130*/  LDSM.16.M88.4 R28, [R191] ;  /* 0x00000000bf1c783b */ /* 0x000fe80000000200 */
[----:B------:R-:W4:Y:S01]  /*10140*/  LDSM.16.M88.4 R24, [R189+0x3400] ;  /* 0x00340000bd18783b */ /* 0x000f220000000200 */
[C---:B-1----:R-:W-:Y:S03]  /*10150*/  HMMA.16816.F32.BF16 R12, R56.reuse, R8, RZ ;  /* 0x00000008380c723c */ /* 0x042fe600000418ff */
[----:B------:R-:W-:Y:S04]  /*10160*/  LDSM.16.M88.4 R44, [R189+0x3000] ;  /* 0x00300000bd2c783b */ /* 0x000fe80000000200 */
[----:B------:R-:W-:Y:S01]  /*10170*/  LDSM.16.M88.4 R40, [R189+0x3c00] ;  /* 0x003c0000bd28783b */ /* 0x000fe20000000200 */
[C---:B------:R-:W-:Y:S03]  /*10180*/  HMMA.16816.F32.BF16 R4, R56.reuse, R10, RZ ;  /* 0x0000000a3804723c */ /* 0x040fe600000418ff */
[----:B------:R-:W1:Y:S03]  /*10190*/  LDSM.16.M88.4 R8, [R189+0x3800] ;  /* 0x00380000bd08783b */ /* 0x000e660000000200 */
[C---:B-----5:R-:W-:Y:S01]  /*101a0*/  HMMA.16816.F32.BF16 R20, R56.reuse, R16, RZ ;  /* 0x000000103814723c */ /* 0x060fe200000418ff */
[----:B------:R-:W5:Y:S04]  /*101b0*/  LDSM.16.M88.4 R36, [R189+0x4000] ;  /* 0x00400000bd24783b */ /* 0x000f680000000200 */
[----:B------:R-:W5:Y:S01]  /*101c0*/  LDSM.16.M88.4 R108, [R189+0x4400] ;  /* 0x00440000bd6c783b */ /* 0x000f620000000200 */
[C---:B--2---:R-:W-:Y:S03]  /*101d0*/  HMMA.16816.F32.BF16 R104, R56.reuse, R100, RZ ;  /* 0x000000643868723c */ /* 0x044fe600000418ff */
        /* <DEDUP_REMOVED lines=12> */
[----:B------:R-:W-:Y:S05]  /*102a0*/  LDSM.16.M88.4 R128, [R192+0x7c00] ;  /* 0x007c0000c080783b */ /* 0x000fea0000000200 */
[C---:B------:R-:W-:Y:S06]  /*102b0*/  HMMA.16816.F32.BF16 R100, R56.reuse, R102, RZ ;  /* 0x000000663864723c */ /* 0x040fec00000418ff */
[C---:B------:R-:W-:Y:S06]  /*102c0*/  HMMA.16816.F32.BF16 R92, R56.reuse, R94, RZ ;  /* 0x0000005e385c723c */ /* 0x040fec00000418ff */
[C---:B------:R-:W-:Y:S06]  /*102d0*/  HMMA.16816.F32.BF16 R84, R56.reuse, R86, RZ ;  /* 0x000000563854723c */ /* 0x040fec00000418ff */
[C---:B------:R-:W-:Y:S06]  /*102e0*/  HMMA.16816.F32.BF16 R76, R56.reuse, R78, RZ ;  /* 0x0000004e384c723c */ /* 0x040fec00000418ff */
[C---:B------:R-:W-:Y:S06]  /*102f0*/  HMMA.16816.F32.BF16 R68, R56.reuse, R70, RZ ;  /* 0x000000463844723c */ /* 0x040fec00000418ff */
[C---:B------:R-:W-:Y:S06]  /*10300*/  HMMA.16816.F32.BF16 R60, R56.reuse, R48, RZ ;  /* 0x00000030383c723c */ /* 0x040fec00000418ff */
[----:B------:R-:W-:Y:S01]  /*10310*/  HMMA.16816.F32.BF16 R56, R56, R50, RZ ;  /* 0x000000323838723c */ /* 0x000fe200000418ff */
[----:B------:R-:W3:Y:S05]  /*10320*/  LDSM.16.M88.4 R48, [R189+0x4c00] ;  /* 0x004c0000bd30783b */ /* 0x000eea0000000200 */
        /* <DEDUP_REMOVED lines=15> */
[C---:B------:R-:W-:Y:S06]  /*10420*/  HMMA.16816.F32.BF16 R80, R28.reuse, R108, R80 ;  /* 0x0000006c1c50723c */ /* 0x040fec0000041850 */
[C---:B------:R-:W-:Y:S01]  /*10430*/  HMMA.16816.F32.BF16 R76, R28.reuse, R110, R76 ;  /* 0x0000006e1c4c723c */ /* 0x040fe2000004184c */
[----:B------:R-:W-:Y:S05]  /*10440*/  LDSM.16.M88.4 R108, [R189+0x5400] ;  /* 0x00540000bd6c783b */ /* 0x000fea0000000200 */
[C---:B--2---:R-:W-:Y:S06]  /*10450*/  HMMA.16816.F32.BF16 R72, R28.reuse, R32, R72 ;  /* 0x000000201c48723c */ /* 0x044fec0000041848 */
        /* <DEDUP_REMOVED lines=26> */
[----:B------:R-:W-:Y:S05]  /*10600*/  LDSM.16.M88.4 R124, [R192+0x8000] ;  /* 0x00800000c07c783b */ /* 0x000fea0000000200 */
[C---:B------:R-:W-:Y:S06]  /*10610*/  HMMA.16816.F32.BF16 R80, R24.reuse, R120, R80 ;  /* 0x000000781850723c */ /* 0x040fec0000041850 */
[----:B------:R-:W-:Y:S01]  /*10620*/  HMMA.16816.F32.BF16 R76, R24, R122, R76 ;  /* 0x0000007a184c723c */ /* 0x000fe2000004184c */
[----:B------:R-:W3:Y:S04]  /*10630*/  LDSM.16.M88.4 R24, [R192+0x7000] ;  /* 0x00700000c018783b */ /* 0x000ee80000000200 */
[----:B------:R-:W3:Y:S01]  /*10640*/  LDSM.16.M88.4 R120, [R192+0x8400] ;  /* 0x00840000c078783b */ /* 0x000ee20000000200 */
        /* <DEDUP_REMOVED lines=9> */
[C---:B----4-:R-:W-:Y:S06]  /*106e0*/  HMMA.16816.F32.BF16 R96, R8.reuse, R44, R96 ;  /* 0x0000002c0860723c */ /* 0x050fec0000041860 */
[C---:B------:R-:W-:Y:S01]  /*106f0*/  HMMA.16816.F32.BF16 R92, R8.reuse, R46, R92 ;  /* 0x0000002e085c723c */ /* 0x040fe2000004185c */
[----:B------:R-:W-:Y:S05]  /*10700*/  LDSM.16.M88.4 R44, [R189+0x7400] ;  /* 0x00740000bd2c783b */ /* 0x000fea0000000200 */
        /* <DEDUP_REMOVED lines=8> */
[----:B------:R-:W-:Y:S05]  /*10790*/  LDSM.16.M88.4 R32, [R189+0x8000] ;  /* 0x00800000bd20783b */ /* 0x000fea0000000200 */
[C---:B---3--:R-:W-:Y:S06]  /*107a0*/  HMMA.16816.F32.BF16 R60, R8.reuse, R28, R60 ;  /* 0x0000001c083c723c */ /* 0x048fec000004183c */
[----:B------:R-:W-:Y:S01]  /*107b0*/  HMMA.16816.F32.BF16 R56, R8, R30, R56 ;  /* 0x0000001e0838723c */ /* 0x000fe20000041838 */
[----:B------:R-:W2:Y:S04]  /*107c0*/  LDSM.16.M88.4 R8, [R191+0x2000] ;  /* 0x00200000bf08783b */ /* 0x000ea80000000200 */
[----:B------:R-:W3:Y:S01]  /*107d0*/  LDSM.16.M88.4 R28, [R189+0x8400] ;  /* 0x00840000bd1c783b */ /* 0x000ee20000000200 */
[C---:B------:R-:W-:Y:S06]  /*107e0*/  HMMA.16816.F32.BF16 R12, R136.reuse, R140, R12 ;  /* 0x0000008c880c723c */ /* 0x040fec000004180c */
[C---:B------:R-:W-:Y:S06]  /*107f0*/  HMMA.16816.F32.BF16 R4, R136.reuse, R142, R4 ;  /* 0x0000008e8804723c */ /* 0x040fec0000041804 */
[C---:B------:R-:W-:Y:S06]  /*10800*/  HMMA.16816.F32.BF16 R20, R136.reuse, R24, R20 ;  /* 0x000000188814723c */ /* 0x040fec0000041814 */
[C---:B------:R-:W-:Y:S06]  /*10810*/  HMMA.16816.F32.BF16 R80, R136.reuse, R120, R80 ;  /* 0x000000788850723c */ /* 0x040fec0000041850 */
[C---:B------:R-:W-:Y:S06]  /*10820*/  HMMA.16816.F32.BF16 R76, R136.reuse, R122, R76 ;  /* 0x0000007a884c723c */ /* 0x040fec000004184c */
[C---:B------:R-:W-:Y:S01]  /*10830*/  HMMA.16816.F32.BF16 R16, R136.reuse, R26, R16 ;  /* 0x0000001a8810723c */ /* 0x040fe20000041810 */
[----:B------:R-:W4:Y:S05]  /*10840*/  LDSM.16.M88.4 R24, [R189+0x8800] ;  /* 0x00880000bd18783b */ /* 0x000f2a0000000200 */
[----:B-1----:R-:W-:Y:S01]  /*10850*/  HMMA.16816.F32.BF16 R120, R136, R112, R72 ;  /* 0x000000708878723c */ /* 0x002fe20000041848 */
[----:B------:R-:W1:Y:S01]  /*10860*/  LDSM.16.M88.4 R72, [R189+0x8c00] ;  /* 0x008c0000bd48783b */ /* 0x000e620000000200 */
[----:B------:R-:W-:-:S04]  /*10870*/  DEPBAR.LE SB0, 0x0 ;  /* 0x000080000000791a */ /* 0x000fc80000000000 */
[----:B--2---:R-:W-:Y:S06]  /*10880*/  HMMA.16816.F32.BF16 R12, R8, R44, R12 ;  /* 0x0000002c080c723c */ /* 0x004fec000004180c */
        /* <DEDUP_REMOVED lines=9> */
[C---:B------:R-:W-:Y:S06]  /*10920*/  HMMA.16816.F32.BF16 R44, R8.reuse, R46, R4 ;  /* 0x0000002e082c723c */ /* 0x040fec0000041804 */
[----:B------:R-:W-:Y:S01]  /*10930*/  HMMA.16816.F32.BF16 R20, R8, R48, R20 ;  /* 0x000000300814723c */ /* 0x000fe20000041814 */
[----:B------:R-:W-:Y:S01]  /*10940*/  IMAD R4, R64, 0x10, R211 ;  /* 0x0000001040047824 */ /* 0x000fe200078e02d3 */
[----:B------:R-:W-:-:S04]  /*10950*/  SHF.R.S32.HI R5, RZ, 0x1f, R64 ;  /* 0x0000001fff057819 */ /* 0x000fc80000011440 */
[----:B------:R-:W-:Y:S01]  /*10960*/  IADD3 R67, R4, 0x1, R67 ;  /* 0x0000000104437810 */ /* 0x000fe20007ffe043 */
[C---:B------:R-:W-:Y:S01]  /*10970*/  HMMA.16816.F32.BF16 R16, R8.reuse, R50, R16 ;  /* 0x000000320810723c */ /* 0x040fe20000041810 */
[----:B------:R-:W-:Y:S02]  /*10980*/  LEA.HI R4, R5, R64, RZ, 0x2 ;  /* 0x0000004005047211 */ /* 0x000fe400078f10ff */
[----:B------:R-:W-:Y:S02]  /*10990*/  IADD3 R67, R65, R67, -R204 ;  /* 0x0000004341437210 */ /* 0x000fe40007ffe8cc */
[----:B------:R-:W-:Y:S01]  /*109a0*/  LOP3.LUT R5, R4, 0xfffffffc, RZ, 0xc0, !PT ;  /* 0xfffffffc04057812 */ /* 0x000fe200078ec0ff */
[----:B------:R-:W-:Y:S02]  /*109b0*/  HMMA.16816.F32.BF16 R104, R8, R40, R104 ;  /* 0x000000280868723c */ /* 0x000fe40000041868 */
[----:B------:R-:W-:Y:S02]  /*109c0*/  IMAD.IADD R4, R2, 0x1, R67 ;  /* 0x0000000102047824 */ /* 0x000fe400078e0243 */
[----:B------:R-:W-:-:S02]  /*109d0*/  IMAD.IADD R2, R0, 0x1, R212 ;  /* 0x0000000100027824 */ /* 0x000fc400078e02d4 */
[----:B------:R-:W-:Y:S01]  /*109e0*/  IMAD.IADD R214, R64, 0x1, -R5 ;  /* 0x0000000140d67824 */ /* 0x000fe200078e0a05 */
[----:B------:R-:W-:Y:S01]  /*109f0*/  VIMNMX R118, R4, R65, PT ;  /* 0x0000004104767248 */ /* 0x000fe20003fe0100 */
[----:B------:R-:W-:Y:S01]  /*10a00*/  VIADD R5, R2, 0x1 ;  /* 0x0000000102057836 */ /* 0x000fe20000000000 */
[----:B------:R-:W-:Y:S01]  /*10a10*/  VIADDMNMX R119, R4, 0x8, R65, PT ;  /* 0x0000000804777846 */ /* 0x000fe20003800141 */
[C---:B------:R-:W-:Y:S01]  /*10a20*/  VIADD R6, R2.reuse, 0x9 ;  /* 0x0000000902067836 */ /* 0x040fe20000000000 */
[C---:B------:R-:W-:Y:S01]  /*10a30*/  HMMA.16816.F32.BF16 R100, R8.reuse, R42, R100 ;  /* 0x0000002a0864723c */ /* 0x040fe20000041864 */
[C---:B------:R-:W-:Y:S01]  /*10a40*/  VIADD R7, R2.reuse, 0x8 ;  /* 0x0000000802077836 */ /* 0x040fe20000000000 */
[CC--:B------:R-:W-:Y:S01]  /*10a50*/  ISETP.GE.AND P6, PT, R5.reuse, R118.reuse, PT ;  /* 0x000000760500720c */ /* 0x0c0fe20003fc6270 */
[----:B------:R-:W-:Y:S01]  /*10a60*/  VIADD R40, R2, 0x10 ;  /* 0x0000001002287836 */ /* 0x000fe20000000000 */
[----:B------:R-:W-:Y:S01]  /*10a70*/  ISETP.GE.AND P2, PT, R5, R119, PT ;  /* 0x000000770500720c */ /* 0x000fe20003f46270 */
[----:B------:R-:W-:Y:S01]  /*10a80*/  IMAD.IADD R4, R55, 0x1, R54 ;  /* 0x0000000137047824 */ /* 0x000fe200078e0236 */
[----:B------:R-:W-:Y:S01]  /*10a90*/  HMMA.16816.F32.BF16 R96, R8, R36, R96 ;  /* 0x000000240860723c */ /* 0x000fe20000041860 */
[----:B------:R-:W-:-:S02]  /*10aa0*/  ISETP.GE.AND P5, PT, R6, R118, PT ;  /* 0x000000760600720c */ /* 0x000fc40003fa6270 */
[-C--:B------:R-:W-:Y:S02]  /*10ab0*/  ISETP.GE.AND P1, PT, R6, R119.reuse, PT ;  /* 0x000000770600720c */ /* 0x080fe40003f26270 */
[----:B------:R-:W-:Y:S01]  /*10ac0*/  I2FP.F32.S32 R6, R6 ;  /* 0x0000000600067245 */ /* 0x000fe20000201400 */
[C---:B------:R-:W-:Y:S01]  /*10ad0*/  HMMA.16816.F32.BF16 R92, R8.reuse, R38, R92 ;  /* 0x00000026085c723c */ /* 0x040fe2000004185c */
[C---:B------:R-:W-:Y:S01]  /*10ae0*/  ISETP.GE.AND P4, PT, R7.reuse, R118, PT ;  /* 0x000000760700720c */ /* 0x040fe20003f86270 */
[----:B------:R-:W-:Y:S01]  /*10af0*/  VIADD R36, R2, 0x28 ;  /* 0x0000002802247836 */ /* 0x000fe20000000000 */
[----:B------:R-:W-:Y:S01]  /*10b00*/  ISETP.GE.AND P0, PT, R7, R119, PT ;  /* 0x000000770700720c */ /* 0x000fe20003f06270 */
[CC--:B------:R-:W-:Y:S01]  /*10b10*/  FFMA.FTZ R17, R3.reuse, R6.reuse, R17 ;  /* 0x0000000603117223 */ /* 0x0c0fe20000010011 */
[----:B------:R-:W-:Y:S01]  /*10b20*/  FFMA.FTZ R19, R3, R6, R19 ;  /* 0x0000000603137223 */ /* 0x000fe20000010013 */
[----:B------:R-:W-:Y:S03]  /*10b30*/  HMMA.16816.F32.BF16 R88, R8, R32, R88 ;  /* 0x000000200858723c */ /* 0x000fe60000041858 */
[----:B------:R-:W-:-:S03]  /*10b40*/  FSEL R38, R17, -INF , !P5 ;  /* 0xff80000011267808 */ /* 0x000fc60006800000 */
[C---:B------:R-:W-:Y:S06]  /*10b50*/  HMMA.16816.F32.BF16 R84, R8.reuse, R34, R84 ;  /* 0x000000220854723c */ /* 0x040fec0000041854 */
[C---:B---3--:R-:W-:Y:S06]  /*10b60*/  HMMA.16816.F32.BF16 R80, R8.reuse, R28, R80 ;  /* 0x0000001c0850723c */ /* 0x048fec0000041850 */
[----:B------:R-:W-:Y:S01]  /*10b70*/  HMMA.16816.F32.BF16 R76, R8, R30, R76 ;  /* 0x0000001e084c723c */ /* 0x000fe2000004184c */
[----:B------:R-:W-:-:S05]  /*10b80*/  VIADD R28, R2, 0x31 ;  /* 0x00000031021c7836 */ /* 0x000fca0000000000 */
[----:B----4-:R-:W-:Y:S01]  /*10b90*/  HMMA.16816.F32.BF16 R120, R8, R24, R120 ;  /* 0x000000180878723c */ /* 0x010fe20000041878 */
[----:B------:R-:W-:-:S05]  /*10ba0*/  VIADD R30, R2, 0x29 ;  /* 0x00000029021e7836 */ /* 0x000fca0000000000 */
[C---:B------:R-:W-:Y:S06]  /*10bb0*/  HMMA.16816.F32.BF16 R68, R8.reuse, R26, R68 ;  /* 0x0000001a0844723c */ /* 0x040fec0000041844 */
[----:B-1----:R-:W-:Y:S01]  /*10bc0*/  HMMA.16816.F32.BF16 R60, R8, R72, R60 ;  /* 0x00000048083c723c */ /* 0x002fe2000004183c */
[----:B------:R-:W-:-:S05]  /*10bd0*/  VIADD R26, R2, 0x21 ;  /* 0x00000021021a7836 */ /* 0x000fca0000000000 */
[----:B------:R-:W-:Y:S07]  /*10be0*/  HMMA.16816.F32.BF16 R56, R8, R74, R56 ;  /* 0x0000004a0838723c */ /* 0x000fee0000041838 */
[----:B------:R-:W-:Y:S01]  /*10bf0*/  I2FP.F32.S32 R8, R5 ;  /* 0x0000000500087245 */ /* 0x000fe20000201400 */
[C---:B------:R-:W-:Y:S01]  /*10c00*/  VIADD R9, R2.reuse, 0x71 ;  /* 0x0000007102097836 */ /* 0x040fe20000000000 */
[----:B------:R-:W-:Y:S01]  /*10c10*/  I2FP.F32.S32 R5, R7 ;  /* 0x0000000700057245 */ /* 0x000fe20000201400 */
[C---:B------:R-:W-:Y:S01]  /*10c20*/  VIADD R7, R2.reuse, 0x19 ;  /* 0x0000001902077836 */ /* 0x040fe20000000000 */
[----:B------:R-:W-:Y:S01]  /*10c30*/  FSEL R74, R19, -INF , !P1 ;  /* 0xff800000134a7808 */ /* 0x000fe20004800000 */
[CC--:B------:R-:W-:Y:S01]  /*10c40*/  FFMA.FTZ R21, R3.reuse, R8.reuse, R21 ;  /* 0x0000000803157223 */ /* 0x0c0fe20000010015 */
[C---:B------:R-:W-:Y:S01]  /*10c50*/  FFMA.FTZ R23, R3.reuse, R8, R23 ;  /* 0x0000000803177223 */ /* 0x040fe20000010017 */
[CC--:B------:R-:W-:Y:S01]  /*10c60*/  FFMA.FTZ R16, R3.reuse, R5.reuse, R16 ;  /* 0x0000000503107223 */ /* 0x0c0fe20000010010 */
[----:B------:R-:W-:Y:S01]  /*10c70*/  FFMA.FTZ R18, R3, R5, R18 ;  /* 0x0000000503127223 */ /* 0x000fe20000010012 */
[C---:B------:R-:W-:Y:S01]  /*10c80*/  VIADD R8, R2.reuse, 0x11 ;  /* 0x0000001102087836 */ /* 0x040fe20000000000 */
[----:B------:R-:W-:Y:S01]  /*10c90*/  FSEL R72, R21, -INF , !P6 ;  /* 0xff80000015487808 */ /* 0x000fe20007000000 */
[----:B------:R-:W-:Y:S01]  /*10ca0*/  VIADD R5, R2, 0x18 ;  /* 0x0000001802057836 */ /* 0x000fe20000000000 */
[----:B------:R-:W-:Y:S01]  /*10cb0*/  FSEL R108, R23, -INF , !P2 ;  /* 0xff800000176c7808 */ /* 0x000fe20005000000 */
[----:B------:R-:W-:Y:S01]  /*10cc0*/  BAR.SYNC.DEFER_BLOCKING 0x0 ;  /* 0x0000000000007b1d */ /* 0x000fe20000010000 */
[----:B------:R-:W-:-:S02]  /*10cd0*/  ISETP.GE.AND P6, PT, R40, R118, PT ;  /* 0x000000762800720c */ /* 0x000fc40003fc6270 */
[-C--:B------:R-:W-:Y:S02]  /*10ce0*/  ISETP.GE.AND P2, PT, R40, R119.reuse, PT ;  /* 0x000000772800720c */ /* 0x080fe40003f46270 */
[----:B------:R-:W-:Y:S02]  /*10cf0*/  I2FP.F32.S32 R40, R40 ;  /* 0x0000002800287245 */ /* 0x000fe40000201400 */
[----:B------:R-:W-:Y:S02]  /*10d00*/  FSEL R42, R16, -INF , !P4 ;  /* 0xff800000102a7808 */ /* 0x000fe40006000000 */
[----:B------:R-:W-:Y:S01]  /*10d10*/  FSEL R50, R18, -INF , !P0 ;  /* 0xff80000012327808 */ /* 0x000fe20004000000 */
[C---:B------:R-:W-:Y:S01]  /*10d20*/  FFMA.FTZ R6, R3.reuse, R40, R12 ;  /* 0x0000002803067223 */ /* 0x040fe2000001000c */
[C---:B------:R-:W-:Y:S01]  /*10d30*/  ISETP.GE.AND P4, PT, R8.reuse, R118, PT ;  /* 0x000000760800720c */ /* 0x040fe20003f86270 */
[----:B------:R-:W-:Y:S01]  /*10d40*/  FFMA.FTZ R40, R3, R40, R14 ;  /* 0x0000002803287223 */ /* 0x000fe2000001000e */
        /* <DEDUP_REMOVED lines=10> */
[C---:B------:R-:W-:Y:S01]  /*10df0*/  VIADD R5, R2.reuse, 0x20 ;  /* 0x0000002002057836 */ /* 0x040fe20000000000 */
[----:B------:R-:W-:Y:S01]  /*10e00*/  I2FP.F32.S32 R6, R7 ;  /* 0x0000000700067245 */ /* 0x000fe20000201400 */
[----:B------:R-:W-:Y:S01]  /*10e10*/  VIADD R44, R2, 0x39 ;  /* 0x00000039022c7836 */ /* 0x000fe20000000000 */
[----:B------:R-:W-:Y:S01]  /*10e20*/  FSEL R12, R12, -INF , !P4 ;  /* 0xff8000000c0c7808 */ /* 0x000fe20006000000 */
[----:B------:R-:W-:Y:S01]  /*10e30*/  VIADD R46, R2, 0x49 ;  /* 0x00000049022e7836 */ /* 0x000fe20000000000 */
[----:B------:R-:W-:Y:S01]  /*10e40*/  FSEL R18, R15, -INF , !P0 ;  /* 0xff8000000f127808 */ /* 0x000fe20004000000 */
[CC--:B------:R-:W-:Y:S01]  /*10e50*/  FFMA.FTZ R8, R3.reuse, R6.reuse, R45 ;  /* 0x0000000603087223 */ /* 0x0c0fe2000001002d */
[----:B------:R-:W-:Y:S01]  /*10e60*/  FSEL R10, R10, -INF , !P5 ;  /* 0xff8000000a0a7808 */ /* 0x000fe20006800000 */
[----:B------:R-:W-:Y:S01]  /*10e70*/  FFMA.FTZ R6, R3, R6, R47 ;  /* 0x0000000603067223 */ /* 0x000fe2000001002f */
        /* <DEDUP_REMOVED lines=8> */
[-C--:B------:R-:W-:Y:S01]  /*10f00*/  FFMA.FTZ R24, R3, R5.reuse, R104 ;  /* 0x0000000503187223 */ /* 0x080fe20000010068 */
[----:B------:R-:W-:Y:S01]  /*10f10*/  ISETP.GE.AND P6, PT, R7, R118, PT ;  /* 0x000000760700720c */ /* 0x000fe20003fc6270 */
[----:B------:R-:W-:Y:S01]  /*10f20*/  FFMA.FTZ R32, R3, R5, R106 ;  /* 0x0000000503207223 */ /* 0x000fe2000001006a */
[----:B------:R-:W-:Y:S01]  /*10f30*/  ISETP.GE.AND P2, PT, R7, R119, PT ;  /* 0x000000770700720c */ /* 0x000fe20003f46270 */
[CC--:B------:R-:W-:Y:S01]  /*10f40*/  FFMA.FTZ R34, R3.reuse, R26.reuse, R105 ;  /* 0x0000001a03227223 */ /* 0x0c0fe20000010069 */
[----:B------:R-:W-:Y:S01]  /*10f50*/  FFMA.FTZ R26, R3, R26, R107 ;  /* 0x0000001a031a7223 */ /* 0x000fe2000001006b */
[----:B------:R-:W-:Y:S01]  /*10f60*/  VIADD R5, R2, 0x30 ;  /* 0x0000003002057836 */ /* 0x000fe20000000000 */
[----:B------:R-:W-:Y:S01]  /*10f70*/  FSEL R8, R8, -INF , !P6 ;  /* 0xff80000008087808 */ /* 0x000fe20007000000 */
[----:B------:R-:W-:Y:S01]  /*10f80*/  VIADD R7, R2, 0x40 ;  /* 0x0000004002077836 */ /* 0x000fe20000000000 */
[----:B------:R-:W-:-:S02]  /*10f90*/  FSEL R6, R6, -INF , !P2 ;  /* 0xff80000006067808 */ /* 0x000fc40005000000 */
[C---:B------:R-:W-:Y:S02]  /*10fa0*/  ISETP.GE.AND P6, PT, R36.reuse, R118, PT ;  /* 0x000000762400720c */ /* 0x040fe40003fc6270 */
        /* <DEDUP_REMOVED lines=8> */
[----:B------:R-:W-:Y:S02]  /*11030*/  FSEL R34, R34, -INF , !P5 ;  /* 0xff80000022227808 */ /* 0x000fe40006800000 */
[----:B------:R-:W-:Y:S02]  /*11040*/  FSEL R26, R26, -INF , !P1 ;  /* 0xff8000001a1a7808 */ /* 0x000fe40004800000 */
[----:B------:R-:W-:Y:S02]  /*11050*/  I2FP.F32.S32 R30, R30 ;  /* 0x0000001e001e7245 */ /* 0x000fe40000201400 */
[C---:B------:R-:W-:Y:S02]  /*11060*/  ISETP.GE.AND P5, PT, R5.reuse, R118, PT ;  /* 0x000000760500720c */ /* 0x040fe40003fa6270 */
[----:B------:R-:W-:Y:S01]  /*11070*/  ISETP.GE.AND P1, PT, R5, R119, PT ;  /* 0x000000770500720c */ /* 0x000fe20003f26270 */
[CC--:B------:R-:W-:Y:S01]  /*11080*/  FFMA.FTZ R101, R3.reuse, R30.reuse, R101 ;  /* 0x0000001e03657223 */ /* 0x0c0fe20000010065 */
[----:B------:R-:W-:Y:S01]  /*11090*/  I2FP.F32.S32 R5, R5 ;  /* 0x0000000500057245 */ /* 0x000fe20000201400 */
[----:B------:R-:W-:Y:S01]  /*110a0*/  FFMA.FTZ R30, R3, R30, R103 ;  /* 0x0000001e031e7223 */ /* 0x000fe20000010067 */
        /* <DEDUP_REMOVED lines=11> */
[----:B------:R-:W-:Y:S01]  /*11160*/  FSEL R182, R96, -INF , !P5 ;  /* 0xff80000060b67808 */ /* 0x000fe20006800000 */
[----:B------:R-:W-:Y:S01]  /*11170*/  FFMA.FTZ R28, R3, R28, R99 ;  /* 0x0000001c031c7223 */ /* 0x000fe20000010063 */
[----:B------:R-:W-:Y:S02]  /*11180*/  FSEL R186, R98, -INF , !P1 ;  /* 0xff80000062ba7808 */ /* 0x000fe40004800000 */
[CC--:B------:R-:W-:Y:S02]  /*11190*/  ISETP.GE.AND P4, PT, R5.reuse, R118.reuse, PT ;  /* 0x000000760500720c */ /* 0x0c0fe40003f86270 */
[----:B------:R-:W-:Y:S02]  /*111a0*/  ISETP.GE.AND P0, PT, R5, R119, PT ;  /* 0x000000770500720c */ /* 0x000fe40003f06270 */
        /* <DEDUP_REMOVED lines=12> */
[----:B------:R-:W-:-:S02]  /*11270*/  ISETP.GE.AND P6, PT, R7, R118, PT ;  /* 0x000000760700720c */ /* 0x000fc40003fc6270 */
[----:B------:R-:W-:Y:S02]  /*11280*/  ISETP.GE.AND P2, PT, R7, R119, PT ;  /* 0x000000770700720c */ /* 0x000fe40003f46270 */
[----:B------:R-:W-:Y:S02]  /*11290*/  FSEL R180, R92, -INF , !P4 ;  /* 0xff8000005cb47808 */ /* 0x000fe40006000000 */
[----:B------:R-:W-:Y:S02]  /*112a0*/  FSEL R184, R94, -INF , !P0 ;  /* 0xff8000005eb87808 */ /* 0x000fe40004000000 */
[----:B------:R-:W-:Y:S02]  /*112b0*/  FSEL R126, R93, -INF , !P5 ;  /* 0xff8000005d7e7808 */ /* 0x000fe40006800000 */
[----:B------:R-:W-:Y:S02]  /*112c0*/  FSEL R178, R95, -INF , !P1 ;  /* 0xff8000005fb27808 */ /* 0x000fe40004800000 */
[----:B------:R-:W-:-:S02]  /*112d0*/  I2FP.F32.S32 R7, R7 ;  /* 0x0000000700077245 */ /* 0x000fc40000201400 */
[CC--:B------:R-:W-:Y:S02]  /*112e0*/  ISETP.GE.AND P4, PT, R44.reuse, R118.reuse, PT ;  /* 0x000000762c00720c */ /* 0x0c0fe40003f86270 */
[----:B------:R-:W-:Y:S01]  /*112f0*/  ISETP.GE.AND P0, PT, R44, R119, PT ;  /* 0x000000772c00720c */ /* 0x000fe20003f06270 */
[-C--:B------:R-:W-:Y:S01]  /*11300*/  FFMA.FTZ R88, R3, R7.reuse, R88 ;  /* 0x0000000703587223 */ /* 0x080fe20000010058 */
[----:B------:R-:W-:Y:S01]  /*11310*/  ISETP.GE.AND P5, PT, R5, R118, PT ;  /* 0x000000760500720c */ /* 0x000fe20003fa6270 */
[----:B------:R-:W-:Y:S01]  /*11320*/  FFMA.FTZ R90, R3, R7, R90 ;  /* 0x00000007035a7223 */ /* 0x000fe2000001005a */
[----:B------:R-:W-:Y:S01]  /*11330*/  ISETP.GE.AND P1, PT, R5, R119, PT ;  /* 0x000000770500720c */ /* 0x000fe20003f26270 */
[----:B------:R-:W-:Y:S01]  /*11340*/  VIADD R7, R2, 0x58 ;  /* 0x0000005802077836 */ /* 0x000fe20000000000 */
[----:B------:R-:W-:Y:S02]  /*11350*/  I2FP.F32.S32 R44, R44 ;  /* 0x0000002c002c7245 */ /* 0x000fe40000201400 */
[----:B------:R-:W-:-:S02]  /*11360*/  I2FP.F32.S32 R5, R5 ;  /* 0x0000000500057245 */ /* 0x000fc40000201400 */
        /* <DEDUP_REMOVED lines=8> */
[C---:B------:R-:W-:Y:S02]  /*113f0*/  ISETP.GE.AND P6, PT, R46.reuse, R118, PT ;  /* 0x000000762e00720c */ /* 0x040fe40003fc6270 */
[----:B------:R-:W-:-:S02]  /*11400*/  ISETP.GE.AND P2, PT, R46, R119, PT ;  /* 0x000000772e00720c */ /* 0x000fc40003f46270 */
[----:B------:R-:W-:Y:S02]  /*11410*/  FSEL R146, R89, -INF , !P4 ;  /* 0xff80000059927808 */ /* 0x000fe40006000000 */
[----:B------:R-:W-:Y:S02]  /*11420*/  FSEL R138, R91, -INF , !P0 ;  /* 0xff8000005b8a7808 */ /* 0x000fe40004000000 */
[----:B------:R-:W-:Y:S02]  /*11430*/  FSEL R170, R84, -INF , !P5 ;  /* 0xff80000054aa7808 */ /* 0x000fe40006800000 */
[----:B------:R-:W-:Y:S02]  /*11440*/  FSEL R174, R86, -INF , !P1 ;  /* 0xff80000056ae7808 */ /* 0x000fe40004800000 */
[----:B------:R-:W-:Y:S02]  /*11450*/  I2FP.F32.S32 R46, R46 ;  /* 0x0000002e002e7245 */ /* 0x000fe40000201400 */
[----:B------:R-:W-:-:S02]  /*11460*/  ISETP.GE.AND P4, PT, R5, R118, PT ;  /* 0x000000760500720c */ /* 0x000fc40003f86270 */
[-C--:B------:R-:W-:Y:S01]  /*11470*/  ISETP.GE.AND P0, PT, R5, R119.reuse, PT ;  /* 0x000000770500720c */ /* 0x080fe20003f06270 */
[C---:B------:R-:W-:Y:S01]  /*11480*/  FFMA.FTZ R85, R3.reuse, R46, R85 ;  /* 0x0000002e03557223 */ /* 0x040fe20000010055 */
[C---:B------:R-:W-:Y:S01]  /*11490*/  ISETP.GE.AND P5, PT, R44.reuse, R118, PT ;  /* 0x000000762c00720c */ /* 0x040fe20003fa6270 */
[----:B------:R-:W-:Y:S01]  /*114a0*/  FFMA.FTZ R87, R3, R46, R87 ;  /* 0x0000002e03577223 */ /* 0x000fe20000010057 */
[----:B------:R-:W-:Y:S01]  /*114b0*/  ISETP.GE.AND P1, PT, R44, R119, PT ;  /* 0x000000772c00720c */ /* 0x000fe20003f26270 */
[C---:B------:R-:W-:Y:S01]  /*114c0*/  VIADD R46, R2.reuse, 0x61 ;  /* 0x00000061022e7836 */ /* 0x040fe20000000000 */
        /* <DEDUP_REMOVED lines=58> */
[----:B------:R-:W-:Y:S02]  /*11870*/  FSEL R130, R69, -INF , !P5 ;  /* 0xff80000045827808 */ /* 0x000fe40006800000 */
[----:B------:R-:W-:Y:S02]  /*11880*/  FSEL R128, R71, -INF , !P1 ;  /* 0xff80000047807808 */ /* 0x000fe40004800000 */
[----:B------:R-:W-:Y:S02]  /*11890*/  I2FP.F32.S32 R7, R7 ;  /* 0x0000000700077245 */ /* 0x000fe40000201400 */
[----:B------:R-:W-:-:S02]  /*118a0*/  ISETP.GE.AND P5, PT, R5, R118, PT ;  /* 0x000000760500720c */ /* 0x000fc40003fa6270 */
[----:B------:R-:W-:Y:S01]  /*118b0*/  ISETP.GE.AND P1, PT, R5, R119, PT ;  /* 0x000000770500720c */ /* 0x000fe20003f26270 */
[C---:B------:R-:W-:Y:S01]  /*118c0*/  FFMA.FTZ R60, R3.reuse, R7, R60 ;  /* 0x00000007033c7223 */ /* 0x040fe2000001003c */
[----:B------:R-:W-:Y:S01]  /*118d0*/  I2FP.F32.S32 R5, R5 ;  /* 0x0000000500057245 */ /* 0x000fe20000201400 */
[C---:B------:R-:W-:Y:S01]  /*118e0*/  FFMA.FTZ R62, R3.reuse, R7, R62 ;  /* 0x00000007033e7223 */ /* 0x040fe2000001003e */
[----:B------:R-:W-:Y:S02]  /*118f0*/  I2FP.F32.S32 R44, R9 ;  /* 0x00000009002c7245 */ /* 0x000fe40000201400 */
[----:B------:R-:W-:Y:S01]  /*11900*/  FSEL R64, R60, -INF , !P6 ;  /* 0xff8000003c407808 */ /* 0x000fe20007000000 */
[CC--:B------:R-:W-:Y:S01]  /*11910*/  FFMA.FTZ R56, R3.reuse, R5.reuse, R56 ;  /* 0x0000000503387223 */ /* 0x0c0fe20000010038 */
[C---:B------:R-:W-:Y:S01]  /*11920*/  FFMA.FTZ R58, R3.reuse, R5, R58 ;  /* 0x00000005033a7223 */ /* 0x040fe2000001003a */
[----:B------:R-:W-:Y:S01]  /*11930*/  VIADD R5, R2, 0x79 ;  /* 0x0000007902057836 */ /* 0x000fe20000000000 */
[----:B------:R-:W-:Y:S01]  /*11940*/  FSEL R122, R62, -INF , !P2 ;  /* 0xff8000003e7a7808 */ /* 0x000fe20005000000 */
[CC--:B------:R-:W-:Y:S01]  /*11950*/  FFMA.FTZ R61, R3.reuse, R44.reuse, R61 ;  /* 0x0000002c033d7223 */ /* 0x0c0fe2000001003d */
[----:B------:R-:W-:Y:S01]  /*11960*/  FSEL R60, R56, -INF , !P5 ;  /* 0xff800000383c7808 */ /* 0x000fe20006800000 */
[----:B------:R-:W-:Y:S01]  /*11970*/  FFMA.FTZ R63, R3, R44, R63 ;  /* 0x0000002c033f7223 */ /* 0x000fe2000001003f */
[----:B------:R-:W-:-:S02]  /*11980*/  ISETP.GT.AND P5, PT, R207, R198, PT ;  /* 0x000000c6cf00720c */ /* 0x000fc40003fa4270 */
        /* <DEDUP_REMOVED lines=9> */
[-C--:B------:R-:W-:Y:S01]  /*11a20*/  ISETP.GE.AND P0, PT, R9, R119.reuse, PT ;  /* 0x000000770900720c */ /* 0x080fe20003f06270 */
        /* <DEDUP_REMOVED lines=74> */
.L_x_3324:
[----:B------:R-:W2:Y:S02]  /*11ed0*/  LD.E R5, desc[UR4][R116.64+0x38] ;  /* 0x0000380474057980 */ /* 0x000ea4000c101900 */
[----:B--2---:R-:W-:-:S04]  /*11ee0*/  LEA R5, -R5, RZ, 0x7 ;  /* 0x000000ff05057211 */ /* 0x004fc800078e39ff */
[----:B------:R-:W-:Y:S02]  /*11ef0*/  SHF.R.S32.HI R0, RZ, 0x1f, R5 ;  /* 0x0000001fff007819 */ /* 0x000fe40000011405 */
.L_x_3325:
[----:B------:R-:W-:Y:S05]  /*11f00*/  BSYNC B0 ;  /* 0x0000000000007941 */ /* 0x000fea0003800000 */
.L_x_3323:
        /* <DEDUP_REMOVED lines=9> */
[----:B------:R-:W-:Y:S01]  /*11fa0*/  @P4 IMAD.MOV.U32 R23, RZ, RZ, R57 ;  /* 0x000000ffff174224 */ /* 0x000fe200078e0039 */
[CCC-:B------:R-:W-:Y:S01]  /*11fb0*/  @P6 LEA.HI.X R55, R7.reuse, R199.reuse, R22.reuse, 0x1, P0 ;  /* 0x000000c707376211 */ /* 0x1c0fe200000f0c16 */
[----:B------:R-:W-:Y:S01]  /*11fc0*/  @!PT LDS RZ, [RZ] ;  /* 0x00000000fffff984 */ /* 0x000fe20000000800 */
[----:B------:R-:W-:Y:S01]  /*11fd0*/  @!PT LDS RZ, [RZ] ;  /* 0x00000000fffff984 */ /* 0x000fe20000000800 */
[----:B------:R-:W-:Y:S01]  /*11fe0*/  @!PT LDS RZ, [RZ] ;  /* 0x00000000fffff984 */ /* 0x000fe20000000800 */
[----:B------:R-:W-:Y:S01]  /*11ff0*/  @P6 LDGSTS.E.BYPASS.LTC128B.128 [R205+0x3000], desc[UR4][R56.64] ;  /* 0x0300000038cd6fae */ /* 0x000fe2000b901d44 */
[C---:B------:R-:W-:Y:S02]  /*12000*/  @P4 LEA.HI.X R47, R7.reuse, R199, R22, 0x1, P1 ;  /* 0x000000c7072f4211 */ /* 0x040fe400008f0c16 */
[C---:B------:R-:W-:Y:S01]  /*12010*/  @P2 LEA R44, P0, R7.reuse, R200, 0x1 ;  /* 0x000000c8072c2211 */ /* 0x040fe200078008ff */
[----:B------:R1:W-:Y:S01]  /*12020*/  @!P6 STS [R205+0x3000], RZ ;  /* 0x003000ffcd00e388 */ /* 0x0003e20000000800 */
[----:B------:R-:W-:-:S02]  /*12030*/  IADD3 R5, P1, R7, R196, RZ ;  /* 0x000000c407057210 */ /* 0x000fc40007f3e0ff */
[-C--:B------:R-:W-:Y:S01]  /*12040*/  @P2 LEA.HI.X R45, R7, R199.reuse, R22, 0x1, P0 ;  /* 0x000000c7072d2211 */ /* 0x080fe200000f0c16 */
[----:B------:R1:W-:Y:S01]  /*12050*/  @!P6 STS [R205+0x3004], RZ ;  /* 0x003004ffcd00e388 */ /* 0x0003e20000000800 */
[CC--:B------:R-:W-:Y:S01]  /*12060*/  @P6 LEA R76, P0, R5.reuse, R200.reuse, 0x1 ;  /* 0x000000c8054c6211 */ /* 0x0c0fe200078008ff */
[----:B------:R-:W-:Y:S01]  /*12070*/  IMAD.X R22, R22, 0x1, R197, P1 ;  /* 0x0000000116167824 */ /* 0x000fe200008e06c5 */
[C---:B------:R-:W-:Y:S01]  /*12080*/  @P4 LEA R70, P1, R5.reuse, R200, 0x1 ;  /* 0x000000c805464211 */ /* 0x040fe200078208ff */
[----:B------:R1:W-:Y:S03]  /*12090*/  @!P6 STS.64 [R205+0x3008], RZ ;  /* 0x003008ffcd00e388 */ /* 0x0003e60000000a00 */
[CCC-:B------:R-:W-:Y:S02]  /*120a0*/  @P6 LEA.HI.X R77, R5.reuse, R199.reuse, R22.reuse, 0x1, P0 ;  /* 0x000000c7054d6211 */ /* 0x1c0fe400000f0c16 */
[----:B------:R-:W-:-:S02]  /*120b0*/  @P4 LEA.HI.X R71, R5, R199, R22, 0x1, P1 ;  /* 0x000000c705474211 */ /* 0x000fc400008f0c16 */
[C---:B------:R-:W-:Y:S02]  /*120c0*/  @P2 LEA R68, P0, R5.reuse, R200, 0x1 ;  /* 0x000000c805442211 */ /* 0x040fe400078008ff */
[C---:B------:R-:W-:Y:S02]  /*120d0*/  IADD3 R0, P1, R5.reuse, R196, RZ ;  /* 0x000000c405007210 */ /* 0x040fe40007f3e0ff */
[----:B------:R-:W-:Y:S02]  /*120e0*/  @P2 LEA.HI.X R69, R5, R199, R22, 0x1, P0 ;  /* 0x000000c705452211 */ /* 0x000fe400000f0c16 */
        /* <DEDUP_REMOVED lines=68> */
.L_x_3322:
[----:B------:R-:W-:Y:S05]  /*12530*/  BSYNC B1 ;  /* 0x0000000000017941 */ /* 0x000fea0003800000 */
.L_x_3321:
        /* <DEDUP_REMOVED lines=61> */
[----:B-1----:R-:W-:Y:S02]  /*12910*/  FMNMX.FTZ R44, R48, R7, !PT ;  /* 0x00000007302c7209 */ /* 0x002fe40007810000 */
[----:B------:R-:W-:Y:S02]  /*12920*/  FMNMX.FTZ R9, R59, R0, !PT ;  /* 0x000000003b097209 */ /* 0x000fe40007810000 */
[----:B------:R-:W-:Y:S01]  /*12930*/  LEA R190, R4, UR6, 0x1 ;  /* 0x0000000604be7c11 */ /* 0x000fe2000f8e08ff */
[----:B------:R-:W1:Y:S03]  /*12940*/  SHFL.BFLY PT, R7, R44, 0x2, 0x1f ;  /* 0x0c401f002c077f89 */ /* 0x000e6600000e0000 */
[----:B------:R-:W-:Y:S01]  /*12950*/  LEA R188, R52, R190, 0x1 ;  /* 0x000000be34bc7211 */ /* 0x000fe200078e08ff */
[----:B------:R-:W3:Y:S04]  /*12960*/  SHFL.BFLY PT, R22, R9, 0x2, 0x1f ;  /* 0x0c401f0009167f89 */ /* 0x000ee800000e0000 */
[----:B------:R-:W-:Y:S04]  /*12970*/  LDSM.16.MT88.4 R80, [R190+0xb000] ;  /* 0x00b00000be50783b */ /* 0x000fe80000004200 */
[----:B------:R-:W-:Y:S04]  /*12980*/  LDSM.16.MT88.4 R88, [R188+0xb000] ;  /* 0x00b00000bc58783b */ /* 0x000fe80000004200 */
[----:B------:R-:W-:Y:S01]  /*12990*/  LDSM.16.MT88.4 R104, [R190+0xd000] ;  /* 0x00d00000be68783b */ /* 0x000fe20000004200 */
[----:B-1----:R-:W-:-:S02]  /*129a0*/  FMNMX.FTZ R7, R44, R7, !PT ;  /* 0x000000072c077209 */ /* 0x002fc40007810000 */
[----:B---3--:R-:W-:-:S03]  /*129b0*/  FMNMX.FTZ R22, R9, R22, !PT ;  /* 0x0000001609167209 */ /* 0x008fc60007810000 */
[----:B------:R-:W1:Y:S04]  /*129c0*/  SHFL.BFLY PT, R0, R7, 0x1, 0x1f ;  /* 0x0c201f0007007f89 */ /* 0x000e6800000e0000 */
[----:B------:R-:W3:Y:S01]  /*129d0*/  SHFL.BFLY PT, R5, R22, 0x1, 0x1f ;  /* 0x0c201f0016057f89 */ /* 0x000ee200000e0000 */
[----:B-1----:R-:W-:-:S04]  /*129e0*/  FMNMX.FTZ R0, R7, R0, !PT ;  /* 0x0000000007007209 */ /* 0x002fc80007810000 */
[----:B------:R-:W-:Y:S01]  /*129f0*/  FSETP.NEU.FTZ.AND P0, PT, R0, -INF , PT ;  /* 0xff8000000000780b */ /* 0x000fe20003f1d000 */
[----:B--2---:R-:W-:-:S05]  /*12a00*/  FMUL.FTZ R55, R56, R0 ;  /* 0x0000000038377220 */ /* 0x004fca0000410000 */
[----:B------:R-:W-:-:S05]  /*12a10*/  FSEL R55, R55, RZ, P0 ;  /* 0x000000ff37377208 */ /* 0x000fca0000000000 */
[-CC-:B------:R-:W-:Y:S01]  /*12a20*/  FFMA.FTZ R54, R2, R56.reuse, -R55.reuse ;  /* 0x0000003802367223 */ /* 0x180fe20000010837 */
[----:B---3--:R-:W-:Y:S01]  /*12a30*/  FMNMX.FTZ R2, R22, R5, !PT ;  /* 0x0000000516027209 */ /* 0x008fe20007810000 */
[-CC-:B------:R-:W-:Y:S01]  /*12a40*/  FFMA.FTZ R51, R108, R56.reuse, -R55.reuse ;  /* 0x000000386c337223 */ /* 0x180fe20000010837 */
[--C-:B------:R-:W-:Y:S01]  /*12a50*/  FFMA.FTZ R47, R74, R56, -R55.reuse ;  /* 0x000000384a2f7223 */ /* 0x100fe20000010837 */
[----:B------:R-:W1:Y:S01]  /*12a60*/  LDSM.16.MT88.4 R108, [R190+0x9000] ;  /* 0x00900000be6c783b */ /* 0x000e620000004200 */
[----:B------:R-:W-:Y:S01]  /*12a70*/  FSETP.NEU.FTZ.AND P0, PT, R2, -INF , PT ;  /* 0xff8000000200780b */ /* 0x000fe20003f1d000 */
[----:B------:R-:W-:Y:S01]  /*12a80*/  FMUL.FTZ R61, R56, R2 ;  /* 0x00000002383d7220 */ /* 0x000fe20000410000 */
[-CC-:B------:R-:W-:Y:S01]  /*12a90*/  FFMA.FTZ R50, R50, R56.reuse, -R55.reuse ;  /* 0x0000003832327223 */ /* 0x180fe20000010837 */
[----:B------:R-:W-:Y:S01]  /*12aa0*/  MUFU.EX2 R54, R54 ;  /* 0x0000003600367308 */ /* 0x000fe20000000800 */
[-CC-:B------:R-:W-:Y:S01]  /*12ab0*/  FFMA.FTZ R43, R18, R56.reuse, -R55.reuse ;  /* 0x00000038122b7223 */ /* 0x180fe20000010837 */
[-CC-:B------:R-:W-:Y:S01]  /*12ac0*/  FFMA.FTZ R41, R16, R56.reuse, -R55.reuse ;  /* 0x0000003810297223 */ /* 0x180fe20000010837 */
[----:B------:R-:W-:Y:S01]  /*12ad0*/  FSEL R61, R61, RZ, P0 ;  /* 0x000000ff3d3d7208 */ /* 0x000fe20000000000 */
[----:B------:R-:W-:Y:S01]  /*12ae0*/  LDSM.16.MT88.4 R16, [R188+0xd000] ;  /* 0x00d00000bc10783b */ /* 0x000fe20000004200 */
[-CC-:B------:R-:W-:Y:S01]  /*12af0*/  FFMA.FTZ R44, R40, R56.reuse, -R55.reuse ;  /* 0x00000038282c7223 */ /* 0x180fe20000010837 */
[-CC-:B------:R-:W-:Y:S01]  /*12b00*/  FFMA.FTZ R37, R32, R56.reuse, -R55.reuse ;  /* 0x0000003820257223 */ /* 0x180fe20000010837 */
[-C--:B------:R-:W-:Y:S01]  /*12b10*/  FFMA.FTZ R33, R36, R56.reuse, -R55 ;  /* 0x0000003824217223 */ /* 0x080fe20000010837 */
[-CC-:B------:R-:W-:Y:S01]  /*12b20*/  FFMA.FTZ R57, R72, R56.reuse, -R61.reuse ;  /* 0x0000003848397223 */ /* 0x180fe2000001083d */
[-CC-:B------:R-:W-:Y:S01]  /*12b30*/  FFMA.FTZ R58, R20, R56.reuse, -R61.reuse ;  /* 0x00000038143a7223 */ /* 0x180fe2000001083d */
[----:B------:R-:W2:Y:S01]  /*12b40*/  LDSM.16.MT88.4 R72, [R188+0x9000] ;  /* 0x00900000bc48783b */ /* 0x000ea20000004200 */
[-CC-:B------:R-:W-:Y:S01]  /*12b50*/  FFMA.FTZ R49, R42, R56.reuse, -R61.reuse ;  /* 0x000000382a317223 */ /* 0x180fe2000001083d */
[-CC-:B------:R-:W-:Y:S01]  /*12b60*/  FFMA.FTZ R46, R38, R56.reuse, -R61.reuse ;  /* 0x00000038262e7223 */ /* 0x180fe2000001083d */
[----:B------:R-:W3:Y:S01]  /*12b70*/  MUFU.EX2 R51, R51 ;  /* 0x0000003300337308 */ /* 0x000ee20000000800 */
[-CC-:B------:R-:W-:Y:S01]  /*12b80*/  FFMA.FTZ R45, R14, R56.reuse, -R61.reuse ;  /* 0x000000380e2d7223 */ /* 0x180fe2000001083d */
[-CC-:B------:R-:W-:Y:S01]  /*12b90*/  FFMA.FTZ R42, R12, R56.reuse, -R61.reuse ;  /* 0x000000380c2a7223 */ /* 0x180fe2000001083d */
[-CC-:B------:R-:W-:Y:S01]  /*12ba0*/  FFMA.FTZ R40, R10, R56.reuse, -R61.reuse ;  /* 0x000000380a287223 */ /* 0x180fe2000001083d */
[----:B------:R-:W4:Y:S01]  /*12bb0*/  LDSM.16.MT88.4 R12, [R190+0x9400] ;  /* 0x00940000be0c783b */ /* 0x000f220000004200 */
[-C--:B------:R-:W-:Y:S01]  /*12bc0*/  FFMA.FTZ R39, R8, R56.reuse, -R61 ;  /* 0x0000003808277223 */ /* 0x080fe2000001083d */
[-C--:B------:R-:W-:Y:S01]  /*12bd0*/  FFMA.FTZ R38, R6, R56.reuse, -R55 ;  /* 0x0000003806267223 */ /* 0x080fe20000010837 */
[-C--:B------:R-:W-:Y:S01]  /*12be0*/  FFMA.FTZ R35, R34, R56.reuse, -R61 ;  /* 0x0000003822237223 */ /* 0x080fe2000001083d */
[----:B------:R-:W-:Y:S01]  /*12bf0*/  MUFU.EX2 R50, R50 ;  /* 0x0000003200327308 */ /* 0x000fe20000000800 */
[----:B------:R-:W5:Y:S01]  /*12c00*/  LDSM.16.MT88.4 R8, [R188+0x9400] ;  /* 0x00940000bc08783b */ /* 0x000f620000004200 */
[-C--:B------:R-:W-:Y:S01]  /*12c10*/  FFMA.FTZ R32, R26, R56.reuse, -R55 ;  /* 0x000000381a207223 */ /* 0x080fe20000010837 */
[-CC-:B------:R-:W-:Y:S01]  /*12c20*/  FFMA.FTZ R36, R24, R56.reuse, -R61.reuse ;  /* 0x0000003818247223 */ /* 0x180fe2000001083d */
[-CC-:B------:R-:W-:Y:S01]  /*12c30*/  FFMA.FTZ R34, R218, R56.reuse, -R61.reuse ;  /* 0x00000038da227223 */ /* 0x180fe2000001083d */
[----:B------:R-:W5:Y:S01]  /*12c40*/  LDSM.16.MT88.4 R4, [R190+0xb400] ;  /* 0x00b40000be04783b */ /* 0x000f620000004200 */
[-C--:B------:R-:W-:Y:S01]  /*12c50*/  FFMA.FTZ R31, R216, R56.reuse, -R61 ;  /* 0x00000038d81f7223 */ /* 0x080fe2000001083d */
[--C-:B------:R-:W-:Y:S01]  /*12c60*/  FFMA.FTZ R30, R30, R56, -R55.reuse ;  /* 0x000000381e1e7223 */ /* 0x100fe20000010837 */
[----:B------:R-:W1:Y:S01]  /*12c70*/  MUFU.EX2 R47, R47 ;  /* 0x0000002f002f7308 */ /* 0x000e620000000800 */
[----:B---3--:R-:W-:Y:S01]  /*12c80*/  F2FP.BF16.F32.PACK_AB R97, R51, R54 ;  /* 0x000000363361723e */ /* 0x008fe200000010ff */
[----:B------:R-:W-:Y:S01]  /*12c90*/  LDSM.16.MT88.4 R24, [R188+0xd400] ;  /* 0x00d40000bc18783b */ /* 0x000fe20000004200 */
        /* <DEDUP_REMOVED lines=13> */
[----:B------:R-:W3:Y:S01]  /*12d70*/  MUFU.EX2 R57, R57 ;  /* 0x0000003900397308 */ /* 0x000ee20000000800 */
        /* <DEDUP_REMOVED lines=25> */
[----:B------:R-:W-:Y:S01]  /*12f10*/  FADD.FTZ R51, R54, R51 ;  /* 0x0000003336337221 */ /* 0x000fe20000010000 */
[----:B------:R-:W-:Y:S01]  /*12f20*/  FADD.FTZ R58, R58, R57 ;  /* 0x000000393a3a7221 */ /* 0x000fe20000010000 */
[-CC-:B------:R-:W-:Y:S01]  /*12f30*/  FFMA.FTZ R122, R122, R56.reuse, -R55.reuse ;  /* 0x000000387a7a7223 */ /* 0x180fe20000010837 */
[-C--:B------:R-:W-:Y:S01]  /*12f40*/  FFMA.FTZ R145, R120, R56.reuse, -R55 ;  /* 0x0000003878917223 */ /* 0x080fe20000010837 */
[----:B------:R-:W-:Y:S01]  /*12f50*/  FADD.FTZ R50, R50, R51 ;  /* 0x0000003332327221 */ /* 0x000fe20000010000 */
[-C--:B------:R-:W-:Y:S01]  /*12f60*/  FFMA.FTZ R66, R66, R56.reuse, -R55 ;  /* 0x0000003842427223 */ /* 0x080fe20000010837 */
[----:B------:R-:W3:Y:S01]  /*12f70*/  MUFU.EX2 R43, R43 ;  /* 0x0000002b002b7308 */ /* 0x000ee20000000800 */
[----:B-1----:R-:W-:Y:S01]  /*12f80*/  F2FP.BF16.F32.PACK_AB R98, R46, R49 ;  /* 0x000000312e62723e */ /* 0x002fe200000010ff */
[----:B------:R-:W-:Y:S01]  /*12f90*/  FADD.FTZ R49, R49, R58 ;  /* 0x0000003a31317221 */ /* 0x000fe20000010000 */
[----:B------:R-:W-:Y:S01]  /*12fa0*/  FADD.FTZ R47, R47, R50 ;  /* 0x000000322f2f7221 */ /* 0x000fe20000010000 */
[-CC-:B------:R-:W-:Y:S01]  /*12fb0*/  FFMA.FTZ R64, R64, R56.reuse, -R61.reuse ;  /* 0x0000003840407223 */ /* 0x180fe2000001083d */
[-C--:B------:R-:W-:Y:S01]  /*12fc0*/  FFMA.FTZ R147, R62, R56.reuse, -R61 ;  /* 0x000000383e937223 */ /* 0x080fe2000001083d */
[----:B------:R-:W-:Y:S01]  /*12fd0*/  FADD.FTZ R46, R46, R49 ;  /* 0x000000312e2e7221 */ /* 0x000fe20000010000 */
[-CC-:B------:R-:W-:Y:S01]  /*12fe0*/  FFMA.FTZ R60, R60, R56.reuse, -R61.reuse ;  /* 0x000000383c3c7223 */ /* 0x180fe2000001083d */
[----:B------:R-:W-:Y:S01]  /*12ff0*/  HMMA.16816.F32.BF16 R112, R96, R108, RZ ;  /* 0x0000006c6070723c */ /* 0x000fe200000418ff */
[----:B------:R-:W-:Y:S01]  /*13000*/  MUFU.EX2 R41, R41 ;  /* 0x0000002900297308 */ /* 0x000fe20000000800 */
[-C--:B------:R-:W-:Y:S01]  /*13010*/  FFMA.FTZ R213, R59, R56.reuse, -R61 ;  /* 0x000000383bd57223 */ /* 0x080fe2000001083d */
[----:B------:R-:W-:-:S03]  /*13020*/  FFMA.FTZ R215, R48, R56, -R55 ;  /* 0x0000003830d77223 */ /* 0x000fc60000010837 */
[C---:B------:R-:W-:Y:S03]  /*13030*/  HMMA.16816.F32.BF16 R108, R96.reuse, R110, RZ ;  /* 0x0000006e606c723c */ /* 0x040fe600000418ff */
[----:B------:R-:W-:Y:S01]  /*13040*/  MUFU.EX2 R45, R45 ;  /* 0x0000002d002d7308 */ /* 0x000fe20000000800 */
[----:B---3--:R-:W-:Y:S01]  /*13050*/  F2FP.BF16.F32.PACK_AB R21, R43, R44 ;  /* 0x0000002c2b15723e */ /* 0x008fe200000010ff */
[----:B------:R-:W-:Y:S01]  /*13060*/  FADD.FTZ R44, R44, R47 ;  /* 0x0000002f2c2c7221 */ /* 0x000fe20000010000 */
[C---:B--2---:R-:W-:Y:S05]  /*13070*/  HMMA.16816.F32.BF16 R68, R96.reuse, R72, RZ ;  /* 0x000000486044723c */ /* 0x044fea00000418ff */
[----:B------:R-:W1:Y:S01]  /*13080*/  MUFU.EX2 R42, R42 ;  /* 0x0000002a002a7308 */ /* 0x000e620000000800 */
[C---:B------:R-:W-:Y:S06]  /*13090*/  HMMA.16816.F32.BF16 R72, R96.reuse, R74, RZ ;  /* 0x0000004a6048723c */ /* 0x040fec00000418ff */
[C---:B------:R-:W-:Y:S01]  /*130a0*/  HMMA.16816.F32.BF16 R76, R96.reuse, R80, RZ ;  /* 0x00000050604c723c */ /* 0x040fe200000418ff */
        /* <DEDUP_REMOVED lines=21> */
[C---:B----4-:R-:W-:Y:S01]  /*13200*/  HMMA.16816.F32.BF16 R112, R20.reuse, R12, R112 ;  /* 0x0000000c1470723c */ /* 0x050fe20000041870 */
[----:B------:R-:W-:Y:S05]  /*13210*/  MUFU.EX2 R36, R36 ;  /* 0x0000002400247308 */ /* 0x000fea0000000800 */
[C---:B------:R-:W-:Y:S01]  /*13220*/  HMMA.16816.F32.BF16 R108, R20.reuse, R14, R108 ;  /* 0x0000000e146c723c */ /* 0x040fe2000004186c */
[----:B------:R-:W2:Y:S02]  /*13230*/  LDSM.16.MT88.4 R12, [R190+0xd400] ;  /* 0x00d40000be0c783b */ /* 0x000ea40000004200 */
[----:B------:R-:W3:Y:S03]  /*13240*/  MUFU.EX2 R35, R35 ;  /* 0x0000002300237308 */ /* 0x000ee60000000800 */
[C---:B-----5:R-:W-:Y:S05]  /*13250*/  HMMA.16816.F32.BF16 R68, R20.reuse, R8, R68 ;  /* 0x000000081444723c */ /* 0x060fea0000041844 */
[----:B------:R-:W-:Y:S01]  /*13260*/  MUFU.EX2 R34, R34 ;  /* 0x0000002200227308 */ /* 0x000fe20000000800 */
[C---:B------:R-:W-:Y:S01]  /*13270*/  HMMA.16816.F32.BF16 R72, R20.reuse, R10, R72 ;  /* 0x0000000a1448723c */ /* 0x040fe20000041848 */
[----:B------:R-:W4:Y:S05]  /*13280*/  LDSM.16.MT88.4 R8, [R190+0x9800] ;  /* 0x00980000be08783b */ /* 0x000f2a0000004200 */
[C---:B------:R-:W-:Y:S01]  /*13290*/  HMMA.16816.F32.BF16 R76, R20.reuse, R4, R76 ;  /* 0x00000004144c723c */ /* 0x040fe2000004184c */
        /* <DEDUP_REMOVED lines=288> */
[----:B---3--:R-:W-:-:S04]  /*144a0*/  IMAD R4, R11, R9, RZ ;  /* 0x000000090b047224 */ /* 0x008fc800078e02ff */
[C---:B------:R-:W-:Y:S02]  /*144b0*/  IMAD R4, R10.reuse, R5, R4 ;  /* 0x000000050a047224 */ /* 0x040fe400078e0204 */
[----:B----4-:R-:W-:Y:S02]  /*144c0*/  IMAD.IADD R7, R7, 0x1, -R8 ;  /* 0x0000000107077824 */ /* 0x010fe400078e0a08 */
[----:B------:R-:W-:-:S03]  /*144d0*/  IMAD.WIDE.U32 R8, R10, R9, RZ ;  /* 0x000000090a087225 */ /* 0x000fc600078e00ff */
[----:B------:R-:W-:Y:S01]  /*144e0*/  SHF.R.S32.HI R6, RZ, 0x1f, R7 ;  /* 0x0000001fff067819 */ /* 0x000fe20000011407 */
[----:B--2---:R-:W-:Y:S01]  /*144f0*/  IMAD R5, R13, R7, RZ ;  /* 0x000000070d057224 */ /* 0x004fe200078e02ff */
[----:B------:R-:W-:-:S03]  /*14500*/  IADD3 R9, R9, R4, RZ ;  /* 0x0000000409097210 */ /* 0x000fc60007ffe0ff */
[----:B------:R-:W-:Y:S02]  /*14510*/  IMAD R5, R12, R6, R5 ;  /* 0x000000060c057224 */ /* 0x000fe400078e0205 */
[----:B------:R-:W-:-:S04]  /*14520*/  IMAD.WIDE.U32 R8, R7, R12, R8 ;  /* 0x0000000c07087225 */ /* 0x000fc800078e0008 */
[----:B------:R-:W-:Y:S01]  /*14530*/  IMAD.IADD R4, R9, 0x1, R5 ;  /* 0x0000000109047824 */ /* 0x000fe200078e0205 */
[----:B------:R-:W-:Y:S01]  /*14540*/  MOV R5, R8 ;  /* 0x0000000800057202 */ /* 0x000fe20000000f00 */
[----:B------:R-:W-:Y:S05]  /*14550*/  BRA `(.L_x_3329) ;  /* 0x00000000000c7947 */ /* 0x000fea0003800000 */
.L_x_3328:
[----:B------:R-:W2:Y:S02]  /*14560*/  LD.E R5, desc[UR4][R116.64+0x40] ;  /* 0x0000400474057980 */ /* 0x000ea4000c101900 */
[----:B--2---:R-:W-:-:S04]  /*14570*/  LEA R5, -R5, RZ, 0x7 ;  /* 0x000000ff05057211 */ /* 0x004fc800078e39ff */
[----:B------:R-:W-:Y:S02]  /*14580*/  SHF.R.S32.HI R4, RZ, 0x1f, R5 ;  /* 0x0000001fff047819 */ /* 0x000fe40000011405 */
.L_x_3329:
[----:B------:R-:W-:Y:S05]  /*14590*/  BSYNC B0 ;  /* 0x0000000000007941 */ /* 0x000fea0003800000 */
.L_x_3327:
        /* <DEDUP_REMOVED lines=101> */
[----:B-1----:R-:W1:Y:S04]  /*14bf0*/  LDSM.16.M88.4 R20, [R192+0x4000] ;  /* 0x00400000c014783b */ /* 0x002e680000000200 */
[----:B------:R-:W1:Y:S04]  /*14c00*/  LDSM.16.M88.4 R12, [R192+0x4400] ;  /* 0x00440000c00c783b */ /* 0x000e680000000200 */
[----:B------:R-:W1:Y:S04]  /*14c10*/  LDSM.16.M88.4 R156, [R192+0x4800] ;  /* 0x00480000c09c783b */ /* 0x000e680000000200 */
[----:B------:R-:W1:Y:S04]  /*14c20*/  LDSM.16.M88.4 R4, [R192+0x4c00] ;  /* 0x004c0000c004783b */ /* 0x000e680000000200 */
[----:B------:R-:W-:Y:S04]  /*14c30*/  LDSM.16.M88.4 R60, [R191] ;  /* 0x00000000bf3c783b */ /* 0x000fe80000000200 */
[----:B------:R-:W1:Y:S01]  /*14c40*/  LDSM.16.M88.4 R8, [R189+0x4400] ;  /* 0x00440000bd08783b */ /* 0x000e620000000200 */
[C---:B---3--:R-:W-:Y:S03]  /*14c50*/  HMMA.16816.F32.BF16 R56, R148.reuse, R52, RZ ;  /* 0x000000349438723c */ /* 0x048fe600000418ff */
[----:B------:R-:W3:Y:S04]  /*14c60*/  LDSM.16.M88.4 R120, [R189+0x3000] ;  /* 0x00300000bd78783b */ /* 0x000ee80000000200 */
[----:B------:R-:W3:Y:S01]  /*14c70*/  LDSM.16.M88.4 R64, [R189+0x3400] ;  /* 0x00340000bd40783b */ /* 0x000ee20000000200 */
[C---:B----4-:R-:W-:Y:S03]  /*14c80*/  HMMA.16816.F32.BF16 R48, R148.reuse, R44, RZ ;  /* 0x0000002c9430723c */ /* 0x050fe600000418ff */
[----:B------:R-:W-:Y:S03]  /*14c90*/  LDSM.16.M88.4 R140, [R189+0x3800] ;  /* 0x00380000bd8c783b */ /* 0x000fe60000000200 */
[C---:B-----5:R-:W-:Y:S01]  /*14ca0*/  HMMA.16816.F32.BF16 R40, R148.reuse, R36, RZ ;  /* 0x000000249428723c */ /* 0x060fe200000418ff */
[----:B------:R-:W-:Y:S04]  /*14cb0*/  LDSM.16.M88.4 R136, [R189+0x3c00] ;  /* 0x003c0000bd88783b */ /* 0x000fe80000000200 */
[----:B------:R-:W-:Y:S01]  /*14cc0*/  LDSM.16.M88.4 R132, [R189+0x4000] ;  /* 0x00400000bd84783b */ /* 0x000fe20000000200 */
[C---:B--2---:R-:W-:Y:S03]  /*14cd0*/  HMMA.16816.F32.BF16 R32, R148.reuse, R28, RZ ;  /* 0x0000001c9420723c */ /* 0x044fe600000418ff */
        /* <DEDUP_REMOVED lines=44> */
[----:B------:R-:W4:Y:S01]  /*14fa0*/  LDSM.16.M88.4 R124, [R189+0x5000] ;  /* 0x00500000bd7c783b */ /* 0x000f220000000200 */
        /* <DEDUP_REMOVED lines=9> */
[C---:B---3--:R-:W-:Y:S06]  /*15040*/  HMMA.16816.F32.BF16 R16, R128.reuse, R60, R16 ;  /* 0x0000003c8010723c */ /* 0x048fec0000041810 */
[C---:B------:R-:W-:Y:S01]  /*15050*/  HMMA.16816.F32.BF16 R12, R128.reuse, R62, R12 ;  /* 0x0000003e800c723c */ /* 0x040fe2000004180c */
[----:B------:R-:W3:Y:S05]  /*15060*/  LDSM.16.M88.4 R60, [R189+0x6400] ;  /* 0x00640000bd3c783b */ /* 0x000eea0000000200 */
[C---:B------:R-:W-:Y:S06]  /*15070*/  HMMA.16816.F32.BF16 R56, R128.reuse, R120, R56 ;  /* 0x000000788038723c */ /* 0x040fec0000041838 */
[C---:B------:R-:W-:Y:S01]  /*15080*/  HMMA.16816.F32.BF16 R52, R128.reuse, R122, R52 ;  /* 0x0000007a8034723c */ /* 0x040fe20000041834 */
[----:B------:R-:W5:Y:S05]  /*15090*/  LDSM.16.M88.4 R120, [R189+0x5400] ;  /* 0x00540000bd78783b */ /* 0x000f6a0000000200 */
[C---:B------:R-:W-:Y:S06]  /*150a0*/  HMMA.16816.F32.BF16 R40, R128.reuse, R140, R40 ;  /* 0x0000008c8028723c */ /* 0x040fec0000041828 */
[----:B------:R-:W-:Y:S01]  /*150b0*/  HMMA.16816.F32.BF16 R36, R128, R142, R36 ;  /* 0x0000008e8024723c */ /* 0x000fe20000041824 */
[----:B------:R-:W5:Y:S05]  /*150c0*/  LDSM.16.M88.4 R140, [R192+0x7000] ;  /* 0x00700000c08c783b */ /* 0x000f6a0000000200 */
[C---:B----4-:R-:W-:Y:S06]  /*150d0*/  HMMA.16816.F32.BF16 R56, R172.reuse, R124, R56 ;  /* 0x0000007cac38723c */ /* 0x050fec0000041838 */
[----:B------:R-:W-:Y:S01]  /*150e0*/  HMMA.16816.F32.BF16 R52, R172, R126, R52 ;  /* 0x0000007eac34723c */ /* 0x000fe20000041834 */
[----:B------:R-:W-:Y:S05]  /*150f0*/  LDSM.16.M88.4 R124, [R192+0x8000] ;  /* 0x00800000c07c783b */ /* 0x000fea0000000200 */
[C---:B------:R-:W-:Y:S06]  /*15100*/  HMMA.16816.F32.BF16 R160, R128.reuse, R136, R160 ;  /* 0x0000008880a0723c */ /* 0x040fec00000418a0 */
[C---:B------:R-:W-:Y:S01]  /*15110*/  HMMA.16816.F32.BF16 R156, R128.reuse, R138, R156 ;  /* 0x0000008a809c723c */ /* 0x040fe2000004189c */
[----:B------:R-:W4:Y:S05]  /*15120*/  LDSM.16.M88.4 R136, [R192+0x7400] ;  /* 0x00740000c088783b */ /* 0x000f2a0000000200 */
[----:B------:R-:W-:Y:S06]  /*15130*/  HMMA.16816.F32.BF16 R152, R128, R132, R152 ;  /* 0x000000848098723c */ /* 0x000fec0000041898 */
        /* <DEDUP_REMOVED lines=13> */
[----:B------:R-:W3:Y:S04]  /*15210*/  LDSM.16.M88.4 R132, [R192+0x7800] ;  /* 0x00780000c084783b */ /* 0x000ee80000000200 */
[----:B------:R-:W-:Y:S01]  /*15220*/  LDSM.16.M88.4 R128, [R192+0x7c00] ;  /* 0x007c0000c080783b */ /* 0x000fe20000000200 */
[----:B-----5:R-:W-:Y:S06]  /*15230*/  HMMA.16816.F32.BF16 R48, R172, R120, R48 ;  /* 0x00000078ac30723c */ /* 0x020fec0000041830 */
[C---:B------:R-:W-:Y:S06]  /*15240*/  HMMA.16816.F32.BF16 R56, R144.reuse, R140, R56 ;  /* 0x0000008c9038723c */ /* 0x040fec0000041838 */
[----:B------:R-:W-:Y:S01]  /*15250*/  HMMA.16816.F32.BF16 R52, R144, R142, R52 ;  /* 0x0000008e9034723c */ /* 0x000fe20000041834 */
[----:B------:R-:W5:Y:S05]  /*15260*/  LDSM.16.M88.4 R140, [R189+0x7400] ;  /* 0x00740000bd8c783b */ /* 0x000f6a0000000200 */
[C---:B------:R-:W-:Y:S06]  /*15270*/  HMMA.16816.F32.BF16 R152, R172.reuse, R164, R152 ;  /* 0x000000a4ac98723c */ /* 0x040fec0000041898 */
[C---:B------:R-:W-:Y:S01]  /*15280*/  HMMA.16816.F32.BF16 R44, R172.reuse, R122, R44 ;  /* 0x0000007aac2c723c */ /* 0x040fe2000004182c */
[----:B------:R-:W-:Y:S05]  /*15290*/  LDSM.16.M88.4 R120, [R192+0x8400] ;  /* 0x00840000c078783b */ /* 0x000fea0000000200 */
[C---:B------:R-:W-:Y:S06]  /*152a0*/  HMMA.16816.F32.BF16 R160, R172.reuse, R168, R160 ;  /* 0x000000a8aca0723c */ /* 0x040fec00000418a0 */
[----:B------:R-:W-:Y:S06]  /*152b0*/  HMMA.16816.F32.BF16 R148, R172, R166, R148 ;  /* 0x000000a6ac94723c */ /* 0x000fec0000041894 */
[----:B----4-:R-:W-:Y:S06]  /*152c0*/  HMMA.16816.F32.BF16 R48, R144, R136, R48 ;  /* 0x000000889030723c */ /* 0x010fec0000041830 */
[C---:B-1----:R-:W-:Y:S06]  /*152d0*/  HMMA.16816.F32.BF16 R56, R8.reuse, R4, R56 ;  /* 0x000000040838723c */ /* 0x042fec0000041838 */
[----:B------:R-:W-:Y:S01]  /*152e0*/  HMMA.16816.F32.BF16 R52, R8, R6, R52 ;  /* 0x000000060834723c */ /* 0x000fe20000041834 */
[----:B------:R-:W1:Y:S05]  /*152f0*/  LDSM.16.M88.4 R4, [R189+0x7800] ;  /* 0x00780000bd04783b */ /* 0x000e6a0000000200 */
[C---:B--2---:R-:W-:Y:S06]  /*15300*/  HMMA.16816.F32.BF16 R152, R144.reuse, R60, R152 ;  /* 0x0000003c9098723c */ /* 0x044fec0000041898 */
[----:B------:R-:W-:Y:S01]  /*15310*/  HMMA.16816.F32.BF16 R44, R144, R138, R44 ;  /* 0x0000008a902c723c */ /* 0x000fe2000004182c */
[----:B------:R-:W-:-:S05]  /*15320*/  IMAD.SHL.U32 R61, R207, 0x80, RZ ;  /* 0x00000080cf3d7824 */ /* 0x000fca00078e00ff */
[----:B---3--:R-:W-:Y:S06]  /*15330*/  HMMA.16816.F32.BF16 R160, R144, R64, R160 ;  /* 0x0000004090a0723c */ /* 0x008fec00000418a0 */
[----:B------:R-:W-:Y:S01]  /*15340*/  HMMA.16816.F32.BF16 R156, R172, R170, R156 ;  /* 0x000000aaac9c723c */ /* 0x000fe2000004189c */
[----:B------:R-:W-:-:S05]  /*15350*/  LOP3.LUT R65, R61, R212, RZ, 0xfc, !PT ;  /* 0x000000d43d417212 */ /* 0x000fca00078efcff */
[----:B------:R-:W-:Y:S01]  /*15360*/  VIADD R60, R65, 0x1 ;  /* 0x00000001413c7836 */ /* 0x000fe20000000000 */
[C---:B------:R-:W-:Y:S04]  /*15370*/  HMMA.16816.F32.BF16 R40, R144.reuse, R132, R40 ;  /* 0x000000849028723c */ /* 0x040fe80000041828 */
[C---:B------:R-:W-:Y:S02]  /*15380*/  ISETP.GE.AND P5, PT, R60.reuse, R118, PT ;  /* 0x000000763c00720c */ /* 0x040fe40003fa6270 */
[----:B------:R-:W-:Y:S01]  /*15390*/  HMMA.16816.F32.BF16 R148, R144, R62, R148 ;  /* 0x0000003e9094723c */ /* 0x000fe20000041894 */
[----:B------:R-:W-:-:S05]  /*153a0*/  ISETP.GE.AND P1, PT, R60, R119, PT ;  /* 0x000000773c00720c */ /* 0x000fca0003f26270 */
[----:B-----5:R-:W-:Y:S01]  /*153b0*/  HMMA.16816.F32.BF16 R48, R8, R140, R48 ;  /* 0x0000008c0830723c */ /* 0x020fe20000041830 */
[----:B------:R-:W-:Y:S02]  /*153c0*/  I2FP.F32.S32 R62, R60 ;  /* 0x0000003c003e7245 */ /* 0x000fe40000201400 */
[----:B------:R-:W-:-:S03]  /*153d0*/  LOP3.LUT R60, R61, 0x8, R212, 0xfe, !PT ;  /* 0x000000083d3c7812 */ /* 0x000fc600078efed4 */
[----:B------:R-:W-:Y:S01]  /*153e0*/  HMMA.16816.F32.BF16 R20, R144, R126, R20 ;  /* 0x0000007e9014723c */ /* 0x000fe20000041814 */
[C---:B------:R-:W-:Y:S01]  /*153f0*/  FFMA.FTZ R132, R3.reuse, R62, R57 ;  /* 0x0000003e03847223 */ /* 0x040fe20000010039 */
[----:B------:R-:W-:Y:S02]  /*15400*/  I2FP.F32.S32 R57, R60 ;  /* 0x0000003c00397245 */ /* 0x000fe40000201400 */
[C---:B------:R-:W-:Y:S02]  /*15410*/  ISETP.GE.AND P6, PT, R60.reuse, R118, PT ;  /* 0x000000763c00720c */ /* 0x040fe40003fc6270 */
[----:B------:R-:W-:Y:S01]  /*15420*/  ISETP.GE.AND P0, PT, R60, R119, PT ;  /* 0x000000773c00720c */ /* 0x000fe20003f06270 */
[----:B------:R-:W-:Y:S01]  /*15430*/  FFMA.FTZ R126, R3, R62, R59 ;  /* 0x0000003e037e7223 */ /* 0x000fe2000001003b */
[----:B------:R-:W-:Y:S01]  /*15440*/  VIADD R59, R65, 0x9 ;  /* 0x00000009413b7836 */ /* 0x000fe20000000000 */
[----:B------:R-:W-:Y:S01]  /*15450*/  HMMA.16816.F32.BF16 R44, R8, R142, R44 ;  /* 0x0000008e082c723c */ /* 0x000fe2000004182c */
[CC--:B------:R-:W-:Y:S01]  /*15460*/  FFMA.FTZ R52, R3.reuse, R57.reuse, R52 ;  /* 0x0000003903347223 */ /* 0x0c0fe20000010034 */
[----:B------:R-:W-:Y:S01]  /*15470*/  FFMA.FTZ R54, R3, R57, R54 ;  /* 0x0000003903367223 */ /* 0x000fe20000010036 */
[----:B------:R-:W-:-:S02]  /*15480*/  LOP3.LUT R62, R61, 0x10, R212, 0xfe, !PT ;  /* 0x000000103d3e7812 */ /* 0x000fc400078efed4 */
[----:B------:R-:W-:Y:S01]  /*15490*/  I2FP.F32.S32 R60, R59 ;  /* 0x0000003b003c7245 */ /* 0x000fe20000201400 */
[C---:B------:R-:W-:Y:S01]  /*154a0*/  HMMA.16816.F32.BF16 R36, R144.reuse, R134, R36 ;  /* 0x000000869024723c */ /* 0x040fe20000041824 */
[----:B------:R-:W-:Y:S02]  /*154b0*/  FSEL R132, R132, -INF , !P5 ;  /* 0xff80000084847808 */ /* 0x000fe40006800000 */
[----:B------:R-:W-:Y:S01]  /*154c0*/  FSEL R126, R126, -INF , !P1 ;  /* 0xff8000007e7e7808 */ /* 0x000fe20004800000 */
[----:B------:R-:W-:Y:S01]  /*154d0*/  FFMA.FTZ R252, R3, R60, R53 ;  /* 0x0000003c03fc7223 */ /* 0x000fe20000010035 */
[C---:B------:R-:W-:Y:S01]  /*154e0*/  ISETP.GE.AND P5, PT, R59.reuse, R118, PT ;  /* 0x000000763b00720c */ /* 0x040fe20003fa6270 */
[----:B------:R-:W-:Y:S01]  /*154f0*/  HMMA.16816.F32.BF16 R156, R144, R66, R156 ;  /* 0x00000042909c723c */ /* 0x000fe2000004189c */
[-C--:B------:R-:W-:Y:S01]  /*15500*/  ISETP.GE.AND P1, PT, R59, R119.reuse, PT ;  /* 0x000000773b00720c */ /* 0x080fe20003f26270 */
[----:B------:R-:W-:Y:S01]  /*15510*/  FFMA.FTZ R134, R3, R60, R55 ;  /* 0x0000003c03867223 */ /* 0x000fe20000010037 */
[----:B------:R-:W-:Y:S01]  /*15520*/  FSEL R57, R52, -INF , !P6 ;  /* 0xff80000034397808 */ /* 0x000fe20007000000 */
[----:B------:R-:W-:Y:S01]  /*15530*/  VIADD R60, R65, 0x11 ;  /* 0x00000011413c7836 */ /* 0x000fe20000000000 */
[----:B------:R-:W-:Y:S01]  /*15540*/  FSEL R59, R54, -INF , !P0 ;  /* 0xff800000363b7808 */ /* 0x000fe20004000000 */
[----:B-1----:R-:W-:Y:S01]  /*15550*/  HMMA.16816.F32.BF16 R40, R8, R4, R40 ;  /* 0x000000040828723c */ /* 0x002fe20000041828 */
[C---:B------:R-:W-:Y:S01]  /*15560*/  ISETP.GE.AND P6, PT, R62.reuse, R118, PT ;  /* 0x000000763e00720c */ /* 0x040fe20003fc6270 */
[----:B------:R-:W1:Y:S01]  /*15570*/  LDSM.16.M88.4 R52, [R189+0x7c00] ;  /* 0x007c0000bd34783b */ /* 0x000e620000000200 */
[----:B------:R-:W-:-:S02]  /*15580*/  ISETP.GE.AND P0, PT, R62, R119, PT ;  /* 0x000000773e00720c */ /* 0x000fc40003f06270 */
[----:B------:R-:W-:Y:S01]  /*15590*/  I2FP.F32.S32 R62, R62 ;  /* 0x0000003e003e7245 */ /* 0x000fe20000201400 */
[----:B------:R-:W-:Y:S01]  /*155a0*/  HMMA.16816.F32.BF16 R32, R144, R128, R32 ;  /* 0x000000809020723c */ /* 0x000fe20000041820 */
[----:B------:R-:W-:Y:S02]  /*155b0*/  FSEL R252, R252, -INF , !P5 ;  /* 0xff800000fcfc7808 */ /* 0x000fe40006800000 */
[----:B------:R-:W-:Y:S01]  /*155c0*/  FSEL R134, R134, -INF , !P1 ;  /* 0xff80000086867808 */ /* 0x000fe20004800000 */
[C---:B------:R-:W-:Y:S01]  /*155d0*/  FFMA.FTZ R4, R3.reuse, R62, R48 ;  /* 0x0000003e03047223 */ /* 0x040fe20000010030 */
[C---:B------:R-:W-:Y:S01]  /*155e0*/  ISETP.GE.AND P5, PT, R60.reuse, R118, PT ;  /* 0x000000763c00720c */ /* 0x040fe20003fa6270 */
[----:B------:R-:W-:Y:S01]  /*155f0*/  FFMA.FTZ R66, R3, R62, R50 ;  /* 0x0000003e03427223 */ /* 0x000fe20000010032 */
[----:B------:R-:W-:Y:S01]  /*15600*/  ISETP.GE.AND P1, PT, R60, R119, PT ;  /* 0x000000773c00720c */ /* 0x000fe20003f26270 */
[----:B------:R-:W-:Y:S01]  /*15610*/  HMMA.16816.F32.BF16 R36, R8, R6, R36 ;  /* 0x000000060824723c */ /* 0x000fe20000041824 */
[----:B------:R-:W-:-:S02]  /*15620*/  I2FP.F32.S32 R60, R60 ;  /* 0x0000003c003c7245 */ /* 0x000fc40000201400 */
[----:B------:R-:W-:Y:S02]  /*15630*/  LOP3.LUT R5, R61, 0x18, R212, 0xfe, !PT ;  /* 0x000000183d057812 */ /* 0x000fe400078efed4 */
[----:B------:R-:W-:Y:S01]  /*15640*/  FSEL R50, R4, -INF , !P6 ;  /* 0xff80000004327808 */ /* 0x000fe20007000000 */
[CC--:B------:R-:W-:Y:S01]  /*15650*/  FFMA.FTZ R48, R3.reuse, R60.reuse, R49 ;  /* 0x0000003c03307223 */ /* 0x0c0fe20000010031 */
[----:B------:R-:W-:Y:S01]  /*15660*/  FFMA.FTZ R51, R3, R60, R51 ;  /* 0x0000003c03337223 */ /* 0x000fe20000010033 */
[----:B------:R-:W-:Y:S01]  /*15670*/  FSEL R66, R66, -INF , !P0 ;  /* 0xff80000042427808 */ /* 0x000fe20004000000 */
[----:B------:R-:W-:Y:S01]  /*15680*/  VIADD R4, R65, 0x19 ;  /* 0x0000001941047836 */ /* 0x000fe20000000000 */
[C---:B------:R-:W-:Y:S01]  /*15690*/  ISETP.GE.AND P6, PT, R5.reuse, R118, PT ;  /* 0x000000760500720c */ /* 0x040fe20003fc6270 */
[----:B------:R-:W-:Y:S01]  /*156a0*/  HMMA.16816.F32.BF16 R28, R144, R130, R28 ;  /* 0x00000082901c723c */ /* 0x000fe2000004181c */
[----:B------:R-:W-:Y:S02]  /*156b0*/  ISETP.GE.AND P0, PT, R5, R119, PT ;  /* 0x000000770500720c */ /* 0x000fe40003f06270 */
[----:B------:R-:W-:-:S02]  /*156c0*/  I2FP.F32.S32 R5, R5 ;  /* 0x0000000500057245 */ /* 0x000fc40000201400 */
[----:B------:R-:W-:Y:S01]  /*156d0*/  FSEL R48, R48, -INF , !P5 ;  /* 0xff80000030307808 */ /* 0x000fe20006800000 */
[C---:B------:R-:W-:Y:S01]  /*156e0*/  HMMA.16816.F32.BF16 R16, R144.reuse, R120, R16 ;  /* 0x000000789010723c */ /* 0x040fe20000041810 */
[----:B------:R-:W-:Y:S01]  /*156f0*/  FSEL R64, R51, -INF , !P1 ;  /* 0xff80000033407808 */ /* 0x000fe20004800000 */
[CC--:B------:R-:W-:Y:S01]  /*15700*/  FFMA.FTZ R62, R3.reuse, R5.reuse, R44 ;  /* 0x00000005033e7223 */ /* 0x0c0fe2000001002c */
[C---:B------:R-:W-:Y:S01]  /*15710*/  ISETP.GE.AND P5, PT, R4.reuse, R118, PT ;  /* 0x000000760400720c */ /* 0x040fe20003fa6270 */
[----:B------:R-:W-:Y:S01]  /*15720*/  FFMA.FTZ R46, R3, R5, R46 ;  /* 0x00000005032e7223 */ /* 0x000fe2000001002e */
[----:B------:R-:W-:Y:S01]  /*15730*/  ISETP.GE.AND P1, PT, R4, R119, PT ;  /* 0x000000770400720c */ /* 0x000fe20003f26270 */
[----:B------:R-:W-:Y:S01]  /*15740*/  HMMA.16816.F32.BF16 R24, R144, R124, R24 ;  /* 0x0000007c9018723c */ /* 0x000fe20000041818 */
[----:B------:R-:W-:Y:S01]  /*15750*/  I2FP.F32.S32 R4, R4 ;  /* 0x0000000400047245 */ /* 0x000fe20000201400 */
[----:B------:R-:W-:Y:S01]  /*15760*/  VIADD R120, R65, 0x21 ;  /* 0x0000002141787836 */ /* 0x000fe20000000000 */
[----:B------:R-:W-:-:S02]  /*15770*/  LOP3.LUT R5, R61, 0x20, R212, 0xfe, !PT ;  /* 0x000000203d057812 */ /* 0x000fc400078efed4 */
[----:B------:R-:W-:Y:S01]  /*15780*/  FSEL R62, R62, -INF , !P6 ;  /* 0xff8000003e3e7808 */ /* 0x000fe20007000000 */
[CC--:B------:R-:W-:Y:S01]  /*15790*/  FFMA.FTZ R60, R3.reuse, R4.reuse, R45 ;  /* 0x00000004033c7223 */ /* 0x0c0fe2000001002d */
[----:B------:R-:W-:Y:S01]  /*157a0*/  FSEL R46, R46, -INF , !P0 ;  /* 0xff8000002e2e7808 */ /* 0x000fe20004000000 */
[----:B------:R-:W-:Y:S01]  /*157b0*/  FFMA.FTZ R44, R3, R4, R47 ;  /* 0x00000004032c7223 */ /* 0x000fe2000001002f */
[CC--:B------:R-:W-:Y:S01]  /*157c0*/  ISETP.GE.AND P6, PT, R5.reuse, R118.reuse, PT ;  /* 0x000000760500720c */ /* 0x0c0fe20003fc6270 */
[C---:B-1----:R-:W-:Y:S01]  /*157d0*/  HMMA.16816.F32.BF16 R32, R8.reuse, R52, R32 ;  /* 0x000000340820723c */ /* 0x042fe20000041820 */
[----:B------:R-:W-:Y:S02]  /*157e0*/  ISETP.GE.AND P0, PT, R5, R119, PT ;  /* 0x000000770500720c */ /* 0x000fe40003f06270 */
[----:B------:R-:W-:Y:S02]  /*157f0*/  I2FP.F32.S32 R45, R5 ;  /* 0x00000005002d7245 */ /* 0x000fe40000201400 */
[----:B------:R-:W1:Y:S01]  /*15800*/  LDSM.16.M88.4 R4, [R189+0x8000] ;  /* 0x00800000bd04783b */ /* 0x000e620000000200 */
[----:B------:R-:W-:Y:S01]  /*15810*/  FSEL R60, R60, -INF , !P5 ;  /* 0xff8000003c3c7808 */ /* 0x000fe20006800000 */
[----:B------:R-:W-:Y:S01]  /*15820*/  HMMA.16816.F32.BF16 R28, R8, R54, R28 ;  /* 0x00000036081c723c */ /* 0x000fe2000004181c */
[----:B------:R-:W-:Y:S01]  /*15830*/  FSEL R44, R44, -INF , !P1 ;  /* 0xff8000002c2c7808 */ /* 0x000fe20004800000 */
[CC--:B------:R-:W-:Y:S01]  /*15840*/  FFMA.FTZ R40, R3.reuse, R45.reuse, R40 ;  /* 0x0000002d03287223 */ /* 0x0c0fe20000010028 */
        /* <DEDUP_REMOVED lines=9> */
[----:B------:R-:W-:Y:S01]  /*158e0*/  VIADD R40, R65, 0x29 ;  /* 0x0000002941287836 */ /* 0x000fe20000000000 */
[----:B------:R-:W-:Y:S02]  /*158f0*/  I2FP.F32.S32 R41, R42 ;  /* 0x0000002a00297245 */ /* 0x000fe40000201400 */
[----:B------:R-:W-:Y:S02]  /*15900*/  FSEL R240, R240, -INF , !P5 ;  /* 0xff800000f0f07808 */ /* 0x000fe40006800000 */
[----:B------:R-:W-:Y:S01]  /*15910*/  FSEL R246, R43, -INF , !P1 ;  /* 0xff8000002bf67808 */ /* 0x000fe20004800000 */
[CC--:B------:R-:W-:Y:S01]  /*15920*/  FFMA.FTZ R36, R3.reuse, R41.reuse, R36 ;  /* 0x0000002903247223 */ /* 0x0c0fe20000010024 */
[C---:B------:R-:W-:Y:S01]  /*15930*/  ISETP.GE.AND P5, PT, R40.reuse, R118, PT ;  /* 0x000000762800720c */ /* 0x040fe20003fa6270 */
[----:B------:R-:W-:Y:S01]  /*15940*/  FFMA.FTZ R38, R3, R41, R38 ;  /* 0x0000002903267223 */ /* 0x000fe20000010026 */
[----:B------:R-:W-:-:S02]  /*15950*/  ISETP.GE.AND P1, PT, R40, R119, PT ;  /* 0x000000772800720c */ /* 0x000fc40003f26270 */
[----:B------:R-:W-:Y:S02]  /*15960*/  FSEL R250, R250, -INF , !P0 ;  /* 0xff800000fafa7808 */ /* 0x000fe40004000000 */
[----:B------:R-:W-:Y:S02]  /*15970*/  I2FP.F32.S32 R40, R40 ;  /* 0x0000002800287245 */ /* 0x000fe40000201400 */
[C---:B------:R-:W-:Y:S02]  /*15980*/  ISETP.GE.AND P6, PT, R42.reuse, R118, PT ;  /* 0x000000762a00720c */ /* 0x040fe40003fc6270 */
[-C--:B------:R-:W-:Y:S01]  /*15990*/  ISETP.GE.AND P0, PT, R42, R119.reuse, PT ;  /* 0x000000772a00720c */ /* 0x080fe20003f06270 */
[-C--:B------:R-:W-:Y:S01]  /*159a0*/  FFMA.FTZ R238, R3, R40.reuse, R37 ;  /* 0x0000002803ee7223 */ /* 0x080fe20000010025 */
[----:B------:R-:W-:Y:S01]  /*159b0*/  LOP3.LUT R41, R61, 0x30, R212, 0xfe, !PT ;  /* 0x000000303d297812 */ /* 0x000fe200078efed4 */
        /* <DEDUP_REMOVED lines=10> */
[----:B------:R-:W-:Y:S01]  /*15a60*/  FSEL R238, R238, -INF , !P5 ;  /* 0xff800000eeee7808 */ /* 0x000fe20006800000 */
[----:B------:R-:W-:Y:S01]  /*15a70*/  VIADD R4, R65, 0x39 ;  /* 0x0000003941047836 */ /* 0x000fe20000000000 */
[----:B------:R-:W-:Y:S01]  /*15a80*/  FSEL R236, R236, -INF , !P1 ;  /* 0xff800000ecec7808 */ /* 0x000fe20004800000 */
[CC--:B------:R-:W-:Y:S01]  /*15a90*/  FFMA.FTZ R32, R3.reuse, R41.reuse, R32 ;  /* 0x0000002903207223 */ /* 0x0c0fe20000010020 */
[C---:B------:R-:W-:Y:S01]  /*15aa0*/  ISETP.GE.AND P5, PT, R40.reuse, R118, PT ;  /* 0x000000762800720c */ /* 0x040fe20003fa6270 */
[----:B------:R-:W-:Y:S01]  /*15ab0*/  FFMA.FTZ R34, R3, R41, R34 ;  /* 0x0000002903227223 */ /* 0x000fe20000010022 */
[----:B------:R-:W-:Y:S02]  /*15ac0*/  ISETP.GE.AND P1, PT, R40, R119, PT ;  /* 0x000000772800720c */ /* 0x000fe40003f26270 */
[----:B------:R-:W-:-:S02]  /*15ad0*/  I2FP.F32.S32 R40, R40 ;  /* 0x0000002800287245 */ /* 0x000fc40000201400 */
[----:B------:R-:W-:Y:S02]  /*15ae0*/  LOP3.LUT R5, R61, 0x38, R212, 0xfe, !PT ;  /* 0x000000383d057812 */ /* 0x000fe400078efed4 */
[----:B------:R-:W-:Y:S01]  /*15af0*/  FSEL R228, R32, -INF , !P6 ;  /* 0xff80000020e47808 */ /* 0x000fe20007000000 */
[CC--:B------:R-:W-:Y:S01]  /*15b00*/  FFMA.FTZ R33, R3.reuse, R40.reuse, R33 ;  /* 0x0000002803217223 */ /* 0x0c0fe20000010021 */
[----:B------:R-:W-:Y:S01]  /*15b10*/  FFMA.FTZ R35, R3, R40, R35 ;  /* 0x0000002803237223 */ /* 0x000fe20000010023 */
[----:B------:R-:W-:Y:S02]  /*15b20*/  FSEL R234, R34, -INF , !P0 ;  /* 0xff80000022ea7808 */ /* 0x000fe40004000000 */
[C---:B------:R-:W-:Y:S02]  /*15b30*/  ISETP.GE.AND P6, PT, R5.reuse, R118, PT ;  /* 0x000000760500720c */ /* 0x040fe40003fc6270 */
[----:B------:R-:W-:Y:S02]  /*15b40*/  ISETP.GE.AND P0, PT, R5, R119, PT ;  /* 0x000000770500720c */ /* 0x000fe40003f06270 */
[----:B------:R-:W-:-:S02]  /*15b50*/  I2FP.F32.S32 R5, R5 ;  /* 0x0000000500057245 */ /* 0x000fc40000201400 */
[----:B------:R-:W-:Y:S02]  /*15b60*/  FSEL R224, R33, -INF , !P5 ;  /* 0xff80000021e07808 */ /* 0x000fe40006800000 */
[----:B------:R-:W-:Y:S01]  /*15b70*/  FSEL R230, R35, -INF , !P1 ;  /* 0xff80000023e67808 */ /* 0x000fe20004800000 */
[CC--:B------:R-:W-:Y:S01]  /*15b80*/  FFMA.FTZ R28, R3.reuse, R5.reuse, R28 ;  /* 0x00000005031c7223 */ /* 0x0c0fe2000001001c */
[C---:B------:R-:W-:Y:S01]  /*15b90*/  ISETP.GE.AND P5, PT, R4.reuse, R118, PT ;  /* 0x000000760400720c */ /* 0x040fe20003fa6270 */
[----:B------:R-:W-:Y:S01]  /*15ba0*/  FFMA.FTZ R30, R3, R5, R30 ;  /* 0x00000005031e7223 */ /* 0x000fe2000001001e */
[----:B------:R-:W-:Y:S02]  /*15bb0*/  ISETP.GE.AND P1, PT, R4, R119, PT ;  /* 0x000000770400720c */ /* 0x000fe40003f26270 */
[----:B------:R-:W-:Y:S02]  /*15bc0*/  I2FP.F32.S32 R4, R4 ;  /* 0x0000000400047245 */ /* 0x000fe40000201400 */
[----:B------:R-:W-:-:S02]  /*15bd0*/  LOP3.LUT R5, R61, 0x40, R212, 0xfe, !PT ;  /* 0x000000403d057812 */ /* 0x000fc400078efed4 */
[----:B------:R-:W-:Y:S01]  /*15be0*/  FSEL R226, R28, -INF , !P6 ;  /* 0xff8000001ce27808 */ /* 0x000fe20007000000 */
[CC--:B------:R-:W-:Y:S01]  /*15bf0*/  FFMA.FTZ R222, R3.reuse, R4.reuse, R29 ;  /* 0x0000000403de7223 */ /* 0x0c0fe2000001001d */
[----:B------:R-:W-:Y:S01]  /*15c00*/  FSEL R232, R30, -INF , !P0 ;  /* 0xff8000001ee87808 */ /* 0x000fe20004000000 */
[----:B------:R-:W-:Y:S01]  /*15c10*/  FFMA.FTZ R31, R3, R4, R31 ;  /* 0x00000004031f7223 */ /* 0x000fe2000001001f */
[----:B------:R-:W-:Y:S01]  /*15c20*/  ISETP.GE.AND P6, PT, R5, R118, PT ;  /* 0x000000760500720c */ /* 0x000fe20003fc6270 */
[----:B------:R-:W-:Y:S01]  /*15c30*/  VIADD R28, R65, 0x41 ;  /* 0x00000041411c7836 */ /* 0x000fe20000000000 */
[----:B------:R-:W-:Y:S01]  /*15c40*/  ISETP.GE.AND P0, PT, R5, R119, PT ;  /* 0x000000770500720c */ /* 0x000fe20003f06270 */
[----:B-1----:R-:W-:Y:S01]  /*15c50*/  HMMA.16816.F32.BF16 R16, R8, R36, R16 ;  /* 0x000000240810723c */ /* 0x002fe20000041810 */
[----:B------:R-:W-:Y:S02]  /*15c60*/  I2FP.F32.S32 R29, R5 ;  /* 0x00000005001d7245 */ /* 0x000fe40000201400 */
[----:B------:R-:W1:Y:S01]  /*15c70*/  LDSM.16.M88.4 R4, [R189+0x8800] ;  /* 0x00880000bd04783b */ /* 0x000e620000000200 */
[----:B------:R-:W-:-:S02]  /*15c80*/  FSEL R222, R222, -INF , !P5 ;  /* 0xff800000dede7808 */ /* 0x000fc40006800000 */
[----:B------:R-:W-:Y:S01]  /*15c90*/  FSEL R220, R31, -INF , !P1 ;  /* 0xff8000001fdc7808 */ /* 0x000fe20004800000 */
[CC--:B------:R-:W-:Y:S01]  /*15ca0*/  FFMA.FTZ R24, R3.reuse, R29.reuse, R24 ;  /* 0x0000001d03187223 */ /* 0x0c0fe20000010018 */
[C---:B------:R-:W-:Y:S01]  /*15cb0*/  ISETP.GE.AND P5, PT, R28.reuse, R118, PT ;  /* 0x000000761c00720c */ /* 0x040fe20003fa6270 */
[----:B------:R-:W-:Y:S01]  /*15cc0*/  FFMA.FTZ R218, R3, R29, R26 ;  /* 0x0000001d03da7223 */ /* 0x000fe2000001001a */
[----:B------:R-:W-:Y:S01]  /*15cd0*/  ISETP.GE.AND P1, PT, R28, R119, PT ;  /* 0x000000771c00720c */ /* 0x000fe20003f26270 */
[----:B------:R-:W-:Y:S01]  /*15ce0*/  HMMA.16816.F32.BF16 R36, R8, R38, R12 ;  /* 0x000000260824723c */ /* 0x000fe2000004180c */
[----:B------:R-:W-:Y:S01]  /*15cf0*/  I2FP.F32.S32 R28, R28 ;  /* 0x0000001c001c7245 */ /* 0x000fe20000201400 */
[----:B------:R-:W2:Y:S01]  /*15d00*/  LDSM.16.M88.4 R12, [R189+0x8c00] ;  /* 0x008c0000bd0c783b */ /* 0x000ea20000000200 */
[----:B------:R-:W-:Y:S01]  /*15d10*/  FSEL R184, R24, -INF , !P6 ;  /* 0xff80000018b87808 */ /* 0x000fe20007000000 */
[----:B------:R-:W-:Y:S01]  /*15d20*/  VIADD R24, R65, 0x49 ;  /* 0x0000004941187836 */ /* 0x000fe20000000000 */
[----:B------:R-:W-:Y:S01]  /*15d30*/  LOP3.LUT R26, R61, 0x48, R212, 0xfe, !PT ;  /* 0x000000483d1a7812 */ /* 0x000fe200078efed4 */
[CC--:B------:R-:W-:Y:S01]  /*15d40*/  FFMA.FTZ R180, R3.reuse, R28.reuse, R25 ;  /* 0x0000001c03b47223 */ /* 0x0c0fe20000010019 */
[----:B------:R-:W-:Y:S01]  /*15d50*/  FFMA.FTZ R27, R3, R28, R27 ;  /* 0x0000001c031b7223 */ /* 0x000fe2000001001b */
[----:B------:R-:W-:Y:S01]  /*15d60*/  FSEL R218, R218, -INF , !P0 ;  /* 0xff800000dada7808 */ /* 0x000fe20004000000 */
[----:B------:R-:W-:-:S04]  /*15d70*/  DEPBAR.LE SB0, 0x0 ;  /* 0x000080000000791a */ /* 0x000fc80000000000 */
[----:B------:R-:W-:Y:S02]  /*15d80*/  I2FP.F32.S32 R25, R26 ;  /* 0x0000001a00197245 */ /* 0x000fe40000201400 */
[----:B------:R-:W-:Y:S02]  /*15d90*/  FSEL R180, R180, -INF , !P5 ;  /* 0xff800000b4b47808 */ /* 0x000fe40006800000 */
[----:B------:R-:W-:Y:S01]  /*15da0*/  FSEL R186, R27, -INF , !P1 ;  /* 0xff8000001bba7808 */ /* 0x000fe20004800000 */
[CC--:B------:R-:W-:Y:S01]  /*15db0*/  FFMA.FTZ R20, R3.reuse, R25.reuse, R20 ;  /* 0x0000001903147223 */ /* 0x0c0fe20000010014 */
[----:B------:R-:W-:Y:S01]  /*15dc0*/  BAR.SYNC.DEFER_BLOCKING 0x0 ;  /* 0x0000000000007b1d */ /* 0x000fe20000010000 */
[C---:B------:R-:W-:Y:S01]  /*15dd0*/  ISETP.GE.AND P5, PT, R24.reuse, R118, PT ;  /* 0x000000761800720c */ /* 0x040fe20003fa6270 */
[----:B------:R-:W-:Y:S01]  /*15de0*/  FFMA.FTZ R22, R3, R25, R22 ;  /* 0x0000001903167223 */ /* 0x000fe20000010016 */
[----:B------:R-:W-:Y:S02]  /*15df0*/  ISETP.GE.AND P1, PT, R24, R119, PT ;  /* 0x000000771800720c */ /* 0x000fe40003f26270 */
[----:B------:R-:W-:-:S02]  /*15e00*/  I2FP.F32.S32 R24, R24 ;  /* 0x0000001800187245 */ /* 0x000fc40000201400 */
[C---:B------:R-:W-:Y:S02]  /*15e10*/  ISETP.GE.AND P6, PT, R26.reuse, R118, PT ;  /* 0x000000761a00720c */ /* 0x040fe40003fc6270 */
[----:B------:R-:W-:Y:S01]  /*15e20*/  ISETP.GE.AND P0, PT, R26, R119, PT ;  /* 0x000000771a00720c */ /* 0x000fe20003f06270 */
[-C--:B------:R-:W-:Y:S01]  /*15e30*/  FFMA.FTZ R21, R3, R24.reuse, R21 ;  /* 0x0000001803157223 */ /* 0x080fe20000010015 */
[----:B------:R-:W-:Y:S01]  /*15e40*/  LOP3.LUT R25, R61, 0x50, R212, 0xfe, !PT ;  /* 0x000000503d197812 */ /* 0x000fe200078efed4 */
[----:B------:R-:W-:Y:S01]  /*15e50*/  FFMA.FTZ R23, R3, R24, R23 ;  /* 0x0000001803177223 */ /* 0x000fe20000010017 */
[----:B------:R-:W-:Y:S01]  /*15e60*/  VIADD R24, R65, 0x51 ;  /* 0x0000005141187836 */ /* 0x000fe20000000000 */
[----:B------:R-:W-:Y:S02]  /*15e70*/  FSEL R182, R20, -INF , !P6 ;  /* 0xff80000014b67808 */ /* 0x000fe40007000000 */
[----:B------:R-:W-:Y:S02]  /*15e80*/  FSEL R216, R22, -INF , !P0 ;  /* 0xff80000016d87808 */ /* 0x000fe40004000000 */
[----:B------:R-:W-:-:S02]  /*15e90*/  ISETP.GE.AND P6, PT, R25, R118, PT ;  /* 0x000000761900720c */ /* 0x000fc40003fc6270 */
[----:B------:R-:W-:Y:S02]  /*15ea0*/  ISETP.GE.AND P0, PT, R25, R119, PT ;  /* 0x000000771900720c */ /* 0x000fe40003f06270 */
[----:B------:R-:W-:Y:S02]  /*15eb0*/  I2FP.F32.S32 R25, R25 ;  /* 0x0000001900197245 */ /* 0x000fe40000201400 */
[----:B------:R-:W-:Y:S02]  /*15ec0*/  FSEL R178, R21, -INF , !P5 ;  /* 0xff80000015b27808 */ /* 0x000fe40006800000 */
[----:B------:R-:W-:Y:S01]  /*15ed0*/  FSEL R174, R23, -INF , !P1 ;  /* 0xff80000017ae7808 */ /* 0x000fe20004800000 */
[C---:B------:R-:W-:Y:S01]  /*15ee0*/  FFMA.FTZ R16, R3.reuse, R25, R16 ;  /* 0x0000001903107223 */ /* 0x040fe20000010010 */
[C---:B------:R-:W-:Y:S01]  /*15ef0*/  ISETP.GE.AND P5, PT, R24.reuse, R118, PT ;  /* 0x000000761800720c */ /* 0x040fe20003fa6270 */
[----:B-1----:R-:W-:Y:S01]  /*15f00*/  HMMA.16816.F32.BF16 R20, R8, R4, R160 ;  /* 0x000000040814723c */ /* 0x002fe200000418a0 */
[----:B------:R-:W-:Y:S01]  /*15f10*/  ISETP.GE.AND P1, PT, R24, R119, PT ;  /* 0x000000771800720c */ /* 0x000fe20003f26270 */
[----:B------:R-:W-:Y:S01]  /*15f20*/  FFMA.FTZ R18, R3, R25, R18 ;  /* 0x0000001903127223 */ /* 0x000fe20000010012 */
[----:B------:R-:W-:-:S02]  /*15f30*/  I2FP.F32.S32 R24, R24 ;  /* 0x0000001800187245 */ /* 0x000fc40000201400 */
[----:B------:R-:W-:Y:S01]  /*15f40*/  FSEL R166, R16, -INF , !P6 ;  /* 0xff80000010a67808 */ /* 0x000fe20007000000 */
[----:B------:R-:W-:Y:S01]  /*15f50*/  VIADD R16, R65, 0x59 ;  /* 0x0000005941107836 */ /* 0x000fe20000000000 */
[----:B------:R-:W-:Y:S01]  /*15f60*/  LOP3.LUT R4, R61, 0x58, R212, 0xfe, !PT ;  /* 0x000000583d047812 */ /* 0x000fe200078efed4 */
[CC--:B------:R-:W-:Y:S01]  /*15f70*/  FFMA.FTZ R164, R3.reuse, R24.reuse, R17 ;  /* 0x0000001803a47223 */ /* 0x0c0fe20000010011 */
[----:B------:R-:W-:Y:S01]  /*15f80*/  FFMA.FTZ R19, R3, R24, R19 ;  /* 0x0000001803137223 */ /* 0x000fe20000010013 */
[----:B------:R-:W-:Y:S01]  /*15f90*/  FSEL R172, R18, -INF , !P0 ;  /* 0xff80000012ac7808 */ /* 0x000fe20004000000 */
[----:B------:R-:W-:Y:S01]  /*15fa0*/  VIADD R24, R65, 0x61 ;  /* 0x0000006141187836 */ /* 0x000fe20000000000 */
[----:B------:R-:W-:Y:S02]  /*15fb0*/  I2FP.F32.S32 R17, R4 ;  /* 0x0000000400117245 */ /* 0x000fe40000201400 */
[C---:B------:R-:W-:Y:S02]  /*15fc0*/  ISETP.GE.AND P6, PT, R4.reuse, R118, PT ;  /* 0x000000760400720c */ /* 0x040fe40003fc6270 */
[----:B------:R-:W-:Y:S01]  /*15fd0*/  ISETP.GE.AND P0, PT, R4, R119, PT ;  /* 0x000000770400720c */ /* 0x000fe20003f06270 */
[CC--:B------:R-:W-:Y:S01]  /*15fe0*/  FFMA.FTZ R36, R3.reuse, R17.reuse, R36 ;  /* 0x0000001103247223 */ /* 0x0c0fe20000010024 */
[----:B------:R-:W-:Y:S01]  /*15ff0*/  HMMA.16816.F32.BF16 R4, R8, R6, R156 ;  /* 0x000000060804723c */ /* 0x000fe2000004189c */
[----:B------:R-:W-:Y:S01]  /*16000*/  FFMA.FTZ R38, R3, R17, R38 ;  /* 0x0000001103267223 */ /* 0x000fe20000010026 */
[----:B------:R-:W-:-:S02]  /*16010*/  FSEL R164, R164, -INF , !P5 ;  /* 0xff800000a4a47808 */ /* 0x000fc40006800000 */
[----:B------:R-:W-:Y:S02]  /*16020*/  FSEL R170, R19, -INF , !P1 ;  /* 0xff80000013aa7808 */ /* 0x000fe40004800000 */
[----:B------:R-:W-:Y:S02]  /*16030*/  LOP3.LUT R25, R61, 0x60, R212, 0xfe, !PT ;  /* 0x000000603d197812 */ /* 0x000fe400078efed4 */
[C---:B------:R-:W-:Y:S02]  /*16040*/  ISETP.GE.AND P5, PT, R16.reuse, R118, PT ;  /* 0x000000761000720c */ /* 0x040fe40003fa6270 */
[----:B------:R-:W-:Y:S02]  /*16050*/  ISETP.GE.AND P1, PT, R16, R119, PT ;  /* 0x000000771000720c */ /* 0x000fe40003f26270 */
[----:B------:R-:W-:Y:S02]  /*16060*/  I2FP.F32.S32 R16, R16 ;  /* 0x0000001000107245 */ /* 0x000fe40000201400 */
[----:B------:R-:W-:-:S02]  /*16070*/  FSEL R162, R36, -INF , !P6 ;  /* 0xff80000024a27808 */ /* 0x000fc40007000000 */
[----:B------:R-:W-:Y:S01]  /*16080*/  FSEL R168, R38, -INF , !P0 ;  /* 0xff80000026a87808 */ /* 0x000fe20004000000 */
[----:B------:R-:W-:Y:S01]  /*16090*/  FFMA.FTZ R37, R3, R16, R37 ;  /* 0x0000001003257223 */ /* 0x000fe20000010025 */
[----:B------:R-:W-:Y:S01]  /*160a0*/  ISETP.GE.AND P6, PT, R25, R118, PT ;  /* 0x000000761900720c */ /* 0x000fe20003fc6270 */
[----:B------:R-:W-:Y:S01]  /*160b0*/  FFMA.FTZ R39, R3, R16, R39 ;  /* 0x0000001003277223 */ /* 0x000fe20000010027 */
[----:B------:R-:W-:Y:S01]  /*160c0*/  ISETP.GE.AND P0, PT, R25, R119, PT ;  /* 0x000000771900720c */ /* 0x000fe20003f06270 */
[C---:B--2---:R-:W-:Y:S01]  /*160d0*/  HMMA.16816.F32.BF16 R16, R8.reuse, R12, R152 ;  /* 0x0000000c0810723c */ /* 0x044fe20000041898 */
[----:B------:R-:W-:Y:S02]  /*160e0*/  I2FP.F32.S32 R25, R25 ;  /* 0x0000001900197245 */ /* 0x000fe40000201400 */
[----:B------:R-:W-:Y:S02]  /*160f0*/  FSEL R160, R37, -INF , !P5 ;  /* 0xff80000025a07808 */ /* 0x000fe40006800000 */
[----:B------:R-:W-:Y:S01]  /*16100*/  FSEL R158, R39, -INF , !P1 ;  /* 0xff800000279e7808 */ /* 0x000fe20004800000 */
[CC--:B------:R-:W-:Y:S01]  /*16110*/  FFMA.FTZ R20, R3.reuse, R25.reuse, R20 ;  /* 0x0000001903147223 */ /* 0x0c0fe20000010014 */
[----:B------:R-:W-:Y:S01]  /*16120*/  FFMA.FTZ R22, R3, R25, R22 ;  /* 0x0000001903167223 */ /* 0x000fe20000010016 */
[----:B------:R-:W-:Y:S01]  /*16130*/  LOP3.LUT R13, R61, 0x68, R212, 0xfe, !PT ;  /* 0x000000683d0d7812 */ /* 0x000fe200078efed4 */
[----:B------:R-:W-:Y:S01]  /*16140*/  VIADD R12, R65, 0x69 ;  /* 0x00000069410c7836 */ /* 0x000fe20000000000 */
[C---:B------:R-:W-:Y:S01]  /*16150*/  ISETP.GE.AND P5, PT, R24.reuse, R118, PT ;  /* 0x000000761800720c */ /* 0x040fe20003fa6270 */
[----:B------:R-:W-:Y:S01]  /*16160*/  HMMA.16816.F32.BF16 R8, R8, R14, R148 ;  /* 0x0000000e0808723c */ /* 0x000fe20000041894 */
[----:B------:R-:W-:-:S02]  /*16170*/  ISETP.GE.AND P1, PT, R24, R119, PT ;  /* 0x000000771800720c */ /* 0x000fc40003f26270 */
[----:B------:R-:W-:Y:S02]  /*16180*/  I2FP.F32.S32 R24, R24 ;  /* 0x0000001800187245 */ /* 0x000fe40000201400 */
[----:B------:R-:W-:Y:S02]  /*16190*/  FSEL R152, R20, -INF , !P6 ;  /* 0xff80000014987808 */ /* 0x000fe40007000000 */
[----:B------:R-:W-:Y:S01]  /*161a0*/  FSEL R156, R22, -INF , !P0 ;  /* 0xff800000169c7808 */ /* 0x000fe20004000000 */
[----:B------:R-:W-:Y:S01]  /*161b0*/  FFMA.FTZ R21, R3, R24, R21 ;  /* 0x0000001803157223 */ /* 0x000fe20000010015 */
[----:B------:R-:W-:Y:S01]  /*161c0*/  ISETP.GE.AND P6, PT, R13, R118, PT ;  /* 0x000000760d00720c */ /* 0x000fe20003fc6270 */
[----:B------:R-:W-:Y:S01]  /*161d0*/  FFMA.FTZ R23, R3, R24, R23 ;  /* 0x0000001803177223 */ /* 0x000fe20000010017 */
[----:B------:R-:W-:Y:S01]  /*161e0*/  ISETP.GE.AND P0, PT, R13, R119, PT ;  /* 0x000000770d00720c */ /* 0x000fe20003f06270 */
[----:B------:R-:W-:Y:S01]  /*161f0*/  IMAD.MOV.U32 R148, RZ, RZ, R176 ;  /* 0x000000ffff947224 */ /* 0x000fe200078e00b0 */
[----:B------:R-:W-:Y:S01]  /*16200*/  I2FP.F32.S32 R13, R13 ;  /* 0x0000000d000d7245 */ /* 0x000fe20000201400 */
[----:B------:R-:W-:Y:S01]  /*16210*/  IMAD.MOV.U32 R149, RZ, RZ, R177 ;  /* 0x000000ffff957224 */ /* 0x000fe200078e00b1 */
[----:B------:R-:W-:-:S02]  /*16220*/  FSEL R146, R21, -INF , !P5 ;  /* 0xff80000015927808 */ /* 0x000fc40006800000 */
[----:B------:R-:W-:Y:S01]  /*16230*/  FSEL R154, R23, -INF , !P1 ;  /* 0xff800000179a7808 */ /* 0x000fe20004800000 */
[CC--:B------:R-:W-:Y:S01]  /*16240*/  FFMA.FTZ R144, R3.reuse, R13.reuse, R4 ;  /* 0x0000000d03907223 */ /* 0x0c0fe20000010004 */
[----:B------:R-:W-:Y:S01]  /*16250*/  FFMA.FTZ R6, R3, R13, R6 ;  /* 0x0000000d03067223 */ /* 0x000fe20000010006 */
[----:B------:R-:W-:Y:S02]  /*16260*/  LOP3.LUT R4, R61, 0x70, R212, 0xfe, !PT ;  /* 0x000000703d047812 */ /* 0x000fe400078efed4 */
[C---:B------:R-:W-:Y:S02]  /*16270*/  ISETP.GE.AND P5, PT, R12.reuse, R118, PT ;  /* 0x000000760c00720c */ /* 0x040fe40003fa6270 */
[----:B------:R-:W-:Y:S02]  /*16280*/  ISETP.GE.AND P1, PT, R12, R119, PT ;  /* 0x000000770c00720c */ /* 0x000fe40003f26270 */
[----:B------:R-:W-:Y:S02]  /*16290*/  I2FP.F32.S32 R12, R12 ;  /* 0x0000000c000c7245 */ /* 0x000fe40000201400 */
[----:B------:R-:W-:-:S02]  /*162a0*/  FSEL R144, R144, -INF , !P6 ;  /* 0xff80000090907808 */ /* 0x000fc40007000000 */
[----:B------:R-:W-:Y:S01]  /*162b0*/  FSEL R150, R6, -INF , !P0 ;  /* 0xff80000006967808 */ /* 0x000fe20004000000 */
[C---:B------:R-:W-:Y:S01]  /*162c0*/  FFMA.FTZ R5, R3.reuse, R12, R5 ;  /* 0x0000000c03057223 */ /* 0x040fe20000010005 */
[C---:B------:R-:W-:Y:S01]  /*162d0*/  ISETP.GE.AND P6, PT, R4.reuse, R118, PT ;  /* 0x000000760400720c */ /* 0x040fe20003fc6270 */
[----:B------:R-:W-:Y:S01]  /*162e0*/  FFMA.FTZ R7, R3, R12, R7 ;  /* 0x0000000c03077223 */ /* 0x000fe20000010007 */
[----:B------:R-:W-:Y:S01]  /*162f0*/  ISETP.GE.AND P0, PT, R4, R119, PT ;  /* 0x000000770400720c */ /* 0x000fe20003f06270 */
[----:B------:R-:W-:Y:S01]  /*16300*/  VIADD R12, R65, 0x71 ;  /* 0x00000071410c7836 */ /* 0x000fe20000000000 */
[----:B------:R-:W-:Y:S02]  /*16310*/  I2FP.F32.S32 R4, R4 ;  /* 0x0000000400047245 */ /* 0x000fe40000201400 */
[----:B------:R-:W-:Y:S02]  /*16320*/  FSEL R142, R5, -INF , !P5 ;  /* 0xff800000058e7808 */ /* 0x000fe40006800000 */
[----:B------:R-:W-:Y:S01]  /*16330*/  I2FP.F32.S32 R6, R12 ;  /* 0x0000000c00067245 */ /* 0x000fe20000201400 */
[CC--:B------:R-:W-:Y:S01]  /*16340*/  FFMA.FTZ R16, R3.reuse, R4.reuse, R16 ;  /* 0x0000000403107223 */ /* 0x0c0fe20000010010 */
[----:B------:R-:W-:Y:S01]  /*16350*/  FFMA.FTZ R18, R3, R4, R18 ;  /* 0x0000000403127223 */ /* 0x000fe20000010012 */
[----:B------:R-:W-:-:S02]  /*16360*/  LOP3.LUT R4, R61, 0x78, R212, 0xfe, !PT ;  /* 0x000000783d047812 */ /* 0x000fc400078efed4 */
[CC--:B------:R-:W-:Y:S01]  /*16370*/  FFMA.FTZ R17, R3.reuse, R6.reuse, R17 ;  /* 0x0000000603117223 */ /* 0x0c0fe20000010011 */
[----:B------:R-:W-:Y:S01]  /*16380*/  FSEL R124, R16, -INF , !P6 ;  /* 0xff800000107c7808 */ /* 0x000fe20007000000 */
[----:B------:R-:W-:Y:S01]  /*16390*/  FFMA.FTZ R19, R3, R6, R19 ;  /* 0x0000000603137223 */ /* 0x000fe20000010013 */
[----:B------:R-:W-:Y:S02]  /*163a0*/  FSEL R121, R18, -INF , !P0 ;  /* 0xff80000012797808 */ /* 0x000fe40004000000 */
[C---:B------:R-:W-:Y:S02]  /*163b0*/  ISETP.GE.AND P6, PT, R4.reuse, R118, PT ;  /* 0x000000760400720c */ /* 0x040fe40003fc6270 */
[----:B------:R-:W-:Y:S02]  /*163c0*/  ISETP.GE.AND P0, PT, R4, R119, PT ;  /* 0x000000770400720c */ /* 0x000fe40003f06270 */
[----:B------:R-:W-:Y:S02]  /*163d0*/  I2FP.F32.S32 R4, R4 ;  /* 0x0000000400047245 */ /* 0x000fe40000201400 */
[----:B------:R-:W-:-:S02]  /*163e0*/  I2FP.F32.S32 R5, R65 ;  /* 0x0000004100057245 */ /* 0x000fc40000201400 */
[C---:B------:R-:W-:Y:S01]  /*163f0*/  ISETP.GE.AND P5, PT, R12.reuse, R118, PT ;  /* 0x000000760c00720c */ /* 0x040fe20003fa6270 */
[-C--:B------:R-:W-:Y:S01]  /*16400*/  FFMA.FTZ R8, R3, R4.reuse, R8 ;  /* 0x0000000403087223 */ /* 0x080fe20000010008 */
[----:B------:R-:W-:Y:S01]  /*16410*/  FSEL R140, R7, -INF , !P1 ;  /* 0xff800000078c7808 */ /* 0x000fe20004800000 */
[C---:B------:R-:W-:Y:S01]  /*16420*/  FFMA.FTZ R10, R3.reuse, R4, R10 ;  /* 0x00000004030a7223 */ /* 0x040fe2000001000a */
[----:B------:R-:W-:Y:S01]  /*16430*/  ISETP.GE.AND P1, PT, R12, R119, PT ;  /* 0x000000770c00720c */ /* 0x000fe20003f26270 */
[-C--:B------:R-:W-:Y:S01]  /*16440*/  FFMA.FTZ R4, R3, R5.reuse, R56 ;  /* 0x0000000503047223 */ /* 0x080fe20000010038 */
[----:B------:R-:W-:Y:S01]  /*16450*/  FSEL R123, R17, -INF , !P5 ;  /* 0xff800000117b7808 */ /* 0x000fe20006800000 */
[----:B------:R-:W-:Y:S01]  /*16460*/  FFMA.FTZ R58, R3, R5, R58 ;  /* 0x00000005033a7223 */ /* 0x000fe2000001003a */
[----:B------:R-:W-:Y:S02]  /*16470*/  ISETP.GE.AND P5, PT, R65, R118, PT ;  /* 0x000000764100720c */ /* 0x000fe40003fa6270 */
[----:B------:R-:W-:-:S02]  /*16480*/  FSEL R120, R19, -INF , !P1 ;  /* 0xff80000013787808 */ /* 0x000fc40004800000 */
[C---:B------:R-:W-:Y:S01]  /*16490*/  ISETP.GE.AND P1, PT, R65.reuse, R119, PT ;  /* 0x000000774100720c */ /* 0x040fe20003f26270 */
[----:B------:R-:W-:Y:S01]  /*164a0*/  VIADD R65, R65, 0x79 ;  /* 0x0000007941417836 */ /* 0x000fe20000000000 */
[----:B------:R-:W-:Y:S02]  /*164b0*/  FSEL R4, R4, -INF , !P5 ;  /* 0xff80000004047808 */ /* 0x000fe40006800000 */
[----:B------:R-:W-:Y:S02]  /*164c0*/  ISETP.GT.AND P5, PT, R207, R198, PT ;  /* 0x000000c6cf00720c */ /* 0x000fe40003fa4270 */
[----:B------:R-:W-:Y:S02]  /*164d0*/  I2FP.F32.S32 R6, R65 ;  /* 0x0000004100067245 */ /* 0x000fe40000201400 */
[----:B------:R-:W-:Y:S02]  /*164e0*/  FSEL R122, R8, -INF , !P6 ;  /* 0xff800000087a7808 */ /* 0x000fe40007000000 */
[----:B------:R-:W-:Y:S01]  /*164f0*/  ISETP.GE.AND P6, PT, R65, R118, PT ;  /* 0x000000764100720c */ /* 0x000fe20003fc6270 */
[CC--:B------:R-:W-:Y:S01]  /*16500*/  FFMA.FTZ R9, R3.reuse, R6.reuse, R9 ;  /* 0x0000000603097223 */ /* 0x0c0fe20000010009 */
[----:B------:R-:W-:Y:S01]  /*16510*/  FSEL R118, R10, -INF , !P0 ;  /* 0xff8000000a767808 */ /* 0x000fe20004000000 */
[----:B------:R-:W-:Y:S01]  /*16520*/  FFMA.FTZ R11, R3, R6, R11 ;  /* 0x00000006030b7223 */ /* 0x000fe2000001000b */
        /* <DEDUP_REMOVED lines=31> */
[----:B------:R-:W-:-:S03]  /*16720*/  @!P6 VIADD R11, R11, 0x1 ;  /* 0x000000010b0be836 */ /* 0x000fc60000000000 */
[----:B------:R-:W-:-:S03]  /*16730*/  ISETP.GE.U32.AND P1, PT, R8, R9, PT ;  /* 0x000000090800720c */ /* 0x000fc60003f26070 */
[-C--:B------:R-:W-:Y:S01]  /*16740*/  @!P0 IADD3 R16, R16, -R9.reuse, RZ ;  /* 0x8000000910108210 */ /* 0x080fe20007ffe0ff */
[----:B------:R-:W-:Y:S01]  /*16750*/  @!P0 VIADD R14, R14, 0x1 ;  /* 0x000000010e0e8836 */ /* 0x000fe20000000000 */
[----:B------:R-:W-:Y:S02]  /*16760*/  ISETP.GE.AND P0, PT, R10, RZ, PT ;  /* 0x000000ff0a00720c */ /* 0x000fe40003f06270 */
[----:B------:R-:W-:Y:S02]  /*16770*/  ISETP.GE.U32.AND P6, PT, R16, R9, PT ;  /* 0x000000091000720c */ /* 0x000fe40003fc6070 */
[----:B------:R-:W-:Y:S01]  /*16780*/  LOP3.LUT R9, RZ, R12, RZ, 0x33, !PT ;  /* 0x0000000cff097212 */ /* 0x000fe200078e33ff */
[----:B------:R-:W2:Y:S03]  /*16790*/  LD.E.64 R16, desc[UR4][R116.64+0x20] ;  /* 0x0000200474107980 */ /* 0x000ea6000c101b00 */
[----:B------:R-:W-:-:S02]  /*167a0*/  @P1 IADD3 R11, R11, 0x1, RZ ;  /* 0x000000010b0b1810 */ /* 0x000fc40007ffe0ff */
[----:B------:R-:W-:-:S05]  /*167b0*/  ISETP.GE.AND P1, PT, R61, RZ, PT ;  /* 0x000000ff3d00720c */ /* 0x000fca0003f26270 */
[----:B------:R-:W-:Y:S02]  /*167c0*/  @P6 IADD3 R14, R14, 0x1, RZ ;  /* 0x000000010e0e6810 */ /* 0x000fe40007ffe0ff */
[----:B------:R-:W-:Y:S02]  /*167d0*/  ISETP.NE.AND P6, PT, R12, RZ, PT ;  /* 0x000000ff0c00720c */ /* 0x000fe40003fc5270 */
[----:B------:R-:W-:-:S04]  /*167e0*/  @!P0 IADD3 R14, -R14, RZ, RZ ;  /* 0x000000ff0e0e8210 */ /* 0x000fc80007ffe1ff */
[----:B------:R-:W-:-:S05]  /*167f0*/  @!P1 IMAD.MOV R11, RZ, RZ, -R11 ;  /* 0x000000ffff0b9224 */ /* 0x000fca00078e0a0b */
[C---:B------:R-:W-:Y:S02]  /*16800*/  SEL R7, R9.reuse, R11, !P6 ;  /* 0x0000000b09077207 */ /* 0x040fe40007000000 */
[----:B------:R-:W-:Y:S02]  /*16810*/  SEL R9, R9, R14, !P6 ;  /* 0x0000000e09097207 */ /* 0x000fe40007000000 */
[----:B------:R-:W3:Y:S01]  /*16820*/  LD.E.64 R14, desc[UR4][R116.64+0x38] ;  /* 0x00003804740e7980 */ /* 0x000ee2000c101b00 */
        /* <DEDUP_REMOVED lines=19> */
.L_x_3333:
[----:B------:R-:W2:Y:S02]  /*16960*/  LD.E R9, desc[UR4][R116.64+0x38] ;  /* 0x0000380474097980 */ /* 0x000ea4000c101900 */
[----:B--2---:R-:W-:-:S04]  /*16970*/  LEA R9, -R9, RZ, 0x7 ;  /* 0x000000ff09097211 */ /* 0x004fc800078e39ff */
[----:B------:R-:W-:Y:S02]  /*16980*/  SHF.R.S32.HI R12, RZ, 0x1f, R9 ;  /* 0x0000001fff0c7819 */ /* 0x000fe40000011409 */
.L_x_3334:
[----:B------:R-:W-:Y:S05]  /*16990*/  BSYNC B0 ;  /* 0x0000000000007941 */ /* 0x000fea0003800000 */
.L_x_3332:
[----:B------:R-:W-:Y:S02]  /*169a0*/  LOP3.LUT R5, R210, 0x1, RZ, 0xc0, !PT ;  /* 0x00000001d2057812 */ /* 0x000fe400078ec0ff */
[C---:B------:R-:W-:Y:S02]  /*169b0*/  @P4 IADD3 R7, P0, R9.reuse, R196, RZ ;  /* 0x000000c409074210 */ /* 0x040fe40007f1e0ff */
[-C--:B------:R-:W-:Y:S02]  /*169c0*/  LEA R20, P1, R9, R200.reuse, 0x1 ;  /* 0x000000c809147211 */ /* 0x080fe400078208ff */
[----:B------:R-:W-:Y:S01]  /*169d0*/  ISETP.NE.U32.AND P6, PT, R5, 0x1, PT ;  /* 0x000000010500780c */ /* 0x000fe20003fc5070 */
[----:B------:R-:W-:Y:S01]  /*169e0*/  @P4 IMAD.X R8, R12, 0x1, R197, P0 ;  /* 0x000000010c084824 */ /* 0x000fe200000e06c5 */
[----:B------:R-:W-:Y:S02]  /*169f0*/  LEA.HI.X R21, R9, R199, R12, 0x1, P1 ;  /* 0x000000c709157211 */ /* 0x000fe400008f0c0c */
[----:B------:R-:W-:-:S02]  /*16a00*/  @P4 LEA R16, P1, R7, R200, 0x1 ;  /* 0x000000c807104211 */ /* 0x000fc400078208ff */
[----:B------:R-:W-:Y:S01]  /*16a10*/  @P2 IADD3 R5, P0, R9, R196, RZ ;  /* 0x000000c409052210 */ /* 0x000fe20007f1e0ff */
[----:B------:R-:W-:Y:S01]  /*16a20*/  @P4 IMAD.MOV.U32 R11, RZ, RZ, R21 ;  /* 0x000000ffff0b4224 */ /* 0x000fe200078e0015 */
        /* <DEDUP_REMOVED lines=13> */
[CCC-:B------:R-:W-:Y:S01]  /*16b00*/  @!P6 LEA.HI.X R19, R7.reuse, R199.reuse, R10.reuse, 0x1, P0 ;  /* 0x000000c70713e211 */ /* 0x1c0fe200000f0c0a */
[----:B------:R1:W-:Y:S01]  /*16b10*/  @P6 STS.64 [R205+0x3008], RZ ;  /* 0x003008ffcd006388 */ /* 0x0003e20000000a00 */
[CC--:B------:R-:W-:Y:S02]  /*16b20*/  @P4 LEA R24, P1, R7.reuse, R200.reuse, 0x1 ;  /* 0x000000c807184211 */ /* 0x0c0fe400078208ff */
[C---:B------:R-:W-:Y:S02]  /*16b30*/  @P2 LEA R22, P0, R7.reuse, R200, 0x1 ;  /* 0x000000c807162211 */ /* 0x040fe400078008ff */
[CCC-:B------:R-:W-:Y:S02]  /*16b40*/  @P4 LEA.HI.X R25, R7.reuse, R199.reuse, R10.reuse, 0x1, P1 ;  /* 0x000000c707194211 */ /* 0x1c0fe400008f0c0a */
[C---:B------:R-:W-:Y:S02]  /*16b50*/  @P2 LEA.HI.X R23, R7.reuse, R199, R10, 0x1, P0 ;  /* 0x000000c707172211 */ /* 0x040fe400000f0c0a */
[----:B------:R-:W-:-:S02]  /*16b60*/  IADD3 R5, P1, R7, R196, RZ ;  /* 0x000000c407057210 */ /* 0x000fc40007f3e0ff */
[----:B------:R-:W-:-:S03]  /*16b70*/  @!P6 IADD3 R9, P0, R9, R196, RZ ;  /* 0x000000c40909e210 */ /* 0x000fc60007f1e0ff */
[--C-:B------:R-:W-:Y:S01]  /*16b80*/  IMAD.X R10, R10, 0x1, R197.reuse, P1 ;  /* 0x000000010a0a7824 */ /* 0x100fe200008e06c5 */
[CC--:B------:R-:W-:Y:S01]  /*16b90*/  @P4 LEA R28, P1, R5.reuse, R200.reuse, 0x1 ;  /* 0x000000c8051c4211 */ /* 0x0c0fe200078208ff */
        /* <DEDUP_REMOVED lines=69> */
.L_x_3331:
[----:B------:R-:W-:Y:S05]  /*16ff0*/  BSYNC B1 ;  /* 0x0000000000017941 */ /* 0x000fea0003800000 */
.L_x_3330:
[----:B------:R-:W2:Y:S01]  /*17000*/  LD.E R138, desc[UR4][R116.64+0xdc] ;  /* 0x0000dc04748a7980 */ /* 0x000ea2000c101900 */
[----:B------:R-:W-:-:S03]  /*17010*/  FMNMX.FTZ R5, R0, R6, !PT ;  /* 0x0000000600057209 */ /* 0x000fc60007810000 */
[----:B-1----:R-:W-:Y:S01]  /*17020*/  LDSM.16.MT88.4 R28, [R190+0xb000] ;  /* 0x00b00000be1c783b */ /* 0x002fe20000004200 */
[----:B------:R-:W-:Y:S02]  /*17030*/  FMNMX.FTZ R8, R126, R5, !PT ;  /* 0x000000057e087209 */ /* 0x000fe40007810000 */
        /* <DEDUP_REMOVED lines=74> */
[----:B------:R-:W-:Y:S02]  /*174e0*/  FSETP.NEU.FTZ.AND P0, PT, R135, -INF , PT ;  /* 0xff8000008700780b */ /* 0x000fe40003f1d000 */
[----:B---3--:R-:W-:Y:S02]  /*174f0*/  FMNMX.FTZ R136, R5, R136, !PT ;  /* 0x0000008805887209 */ /* 0x008fe40007810000 */
[----:B------:R-:W-:Y:S02]  /*17500*/  FSEL R5, R135, RZ, P0 ;  /* 0x000000ff87057208 */ /* 0x000fe40000000000 */
[----:B------:R-:W-:-:S03]  /*17510*/  FSETP.NEU.FTZ.AND P1, PT, R136, -INF , PT ;  /* 0xff8000008800780b */ /* 0x000fc60003f3d000 */
[----:B------:R-:W-:Y:S01]  /*17520*/  FADD.FTZ R5, R0, -R5 ;  /* 0x8000000500057221 */ /* 0x000fe20000010000 */
[----:B------:R-:W-:-:S05]  /*17530*/  FSEL R7, R136, RZ, P1 ;  /* 0x000000ff88077208 */ /* 0x000fca0000800000 */
[----:B------:R-:W-:Y:S01]  /*17540*/  FADD.FTZ R7, R2, -R7 ;  /* 0x8000000702077221 */ /* 0x000fe20000010000 */
[C---:B--2---:R-:W-:Y:S01]  /*17550*/  FMUL.FTZ R129, R138.reuse, R135 ;  /* 0x000000878a817220 */ /* 0x044fe20000410000 */
[C---:B------:R-:W-:Y:S02]  /*17560*/  FMUL.FTZ R133, R138.reuse, R136 ;  /* 0x000000888a857220 */ /* 0x040fe40000410000 */
[C---:B------:R-:W-:Y:S01]  /*17570*/  FMUL.FTZ R137, R138.reuse, R7 ;  /* 0x000000078a897220 */ /* 0x040fe20000410000 */
[----:B------:R-:W-:Y:S01]  /*17580*/  FMUL.FTZ R9, R138, R5 ;  /* 0x000000058a097220 */ /* 0x000fe20000410000 */
[----:B------:R-:W-:Y:S02]  /*17590*/  FSEL R129, R129, RZ, P0 ;  /* 0x000000ff81817208 */ /* 0x000fe40000000000 */
[----:B------:R-:W-:Y:S01]  /*175a0*/  FSEL R133, R133, RZ, P1 ;  /* 0x000000ff85857208 */ /* 0x000fe20000800000 */
[----:B------:R-:W1:Y:S02]  /*175b0*/  MUFU.EX2 R2, R9 ;  /* 0x0000000900027308 */ /* 0x000e640000000800 */
        /* <DEDUP_REMOVED lines=10> */
[----:B------:R-:W-:Y:S01]  /*17660*/  LDSM.16.MT88.4 R56, [R188+0x9400] ;  /* 0x00940000bc38783b */ /* 0x000fe20000004200 */
[-CC-:B------:R-:W-:Y:S01]  /*17670*/  FFMA.FTZ R139, R184, R138.reuse, -R133.reuse ;  /* 0x0000008ab88b7223 */ /* 0x180fe20000010885 */
[-CC-:B------:R-:W-:Y:S01]  /*17680*/  FFMA.FTZ R176, R180, R138.reuse, -R133.reuse ;  /* 0x0000008ab4b07223 */ /* 0x180fe20000010885 */
[-CC-:B------:R-:W-:Y:S01]  /*17690*/  FFMA.FTZ R141, R182, R138.reuse, -R133.reuse ;  /* 0x0000008ab68d7223 */ /* 0x180fe20000010885 */
[--C-:B------:R-:W-:Y:S01]  /*176a0*/  FFMA.FTZ R178, R178, R138, -R133.reuse ;  /* 0x0000008ab2b27223 */ /* 0x100fe20000010885 */
[-C--:B-1----:R-:W-:Y:S01]  /*176b0*/  FMUL.FTZ R34, R78, R2.reuse ;  /* 0x000000024e227220 */ /* 0x082fe20000410000 */
[----:B------:R-:W1:Y:S01]  /*176c0*/  MUFU.EX2 R128, R128 ;  /* 0x0000008000807308 */ /* 0x000e620000000800 */
        /* <DEDUP_REMOVED lines=9> */
[--C-:B------:R-:W-:Y:S01]  /*17760*/  FFMA.FTZ R79, R60, R138, -R133.reuse ;  /* 0x0000008a3c4f7223 */ /* 0x100fe20000010885 */
        /* <DEDUP_REMOVED lines=21> */
[----:B------:R-:W1:Y:S01]  /*178c0*/  MUFU.EX2 R132, R132 ;  /* 0x0000008400847308 */ /* 0x000e620000000800 */
[----:B--2---:R-:W-:Y:S01]  /*178d0*/  F2FP.BF16.F32.PACK_AB R7, R126, R127 ;  /* 0x0000007f7e07723e */ /* 0x004fe200000010ff */
        /* <DEDUP_REMOVED lines=14> */
[----:B------:R-:W2:Y:S01]  /*179c0*/  MUFU.EX2 R0, R0 ;  /* 0x0000000000007308 */ /* 0x000ea20000000800 */
[----:B-1----:R-:W-:Y:S01]  /*179d0*/  F2FP.BF16.F32.PACK_AB R4, R132, R134 ;  /* 0x000000868404723e */ /* 0x002fe200000010ff */
[-C--:B------:R-:W-:Y:S01]  /*179e0*/  FFMA.FTZ R150, R150, R138.reuse, -R129 ;  /* 0x0000008a96967223 */ /* 0x080fe20000010881 */
[-CC-:B------:R-:W-:Y:S01]  /*179f0*/  FFMA.FTZ R152, R152, R138.reuse, -R133.reuse ;  /* 0x0000008a98987223 */ /* 0x180fe20000010885 */
[-CC-:B------:R-:W-:Y:S01]  /*17a00*/  FFMA.FTZ R155, R146, R138.reuse, -R133.reuse ;  /* 0x0000008a929b7223 */ /* 0x180fe20000010885 */
[-CC-:B------:R-:W-:Y:S01]  /*17a10*/  FFMA.FTZ R144, R144, R138.reuse, -R133.reuse ;  /* 0x0000008a90907223 */ /* 0x180fe20000010885 */
[-C--:B------:R-:W-:Y:S01]  /*17a20*/  FFMA.FTZ R157, R142, R138.reuse, -R133 ;  /* 0x0000008a8e9d7223 */ /* 0x080fe20000010885 */
[--C-:B------:R-:W-:Y:S01]  /*17a30*/  FFMA.FTZ R159, R140, R138, -R129.reuse ;  /* 0x0000008a8c9f7223 */ /* 0x100fe20000010881 */
[----:B------:R-:W1:Y:S01]  /*17a40*/  MUFU.EX2 R137, R137 ;  /* 0x0000008900897308 */ /* 0x000e620000000800 */
[----:B------:R-:W-:Y:S01]  /*17a50*/  FFMA.FTZ R215, R215, R2, R130 ;  /* 0x00000002d7d77223 */ /* 0x000fe20000010082 */
[-CC-:B------:R-:W-:Y:S01]  /*17a60*/  FFMA.FTZ R121, R121, R138.reuse, -R129.reuse ;  /* 0x0000008a79797223 */ /* 0x180fe20000010881 */
[-CC-:B------:R-:W-:Y:S01]  /*17a70*/  FFMA.FTZ R120, R120, R138.reuse, -R129.reuse ;  /* 0x0000008a78787223 */ /* 0x180fe20000010881 */
[-C--:B------:R-:W-:Y:S01]  /*17a80*/  FFMA.FTZ R118, R118, R138.reuse, -R129 ;  /* 0x0000008a76767223 */ /* 0x080fe20000010881 */
[----:B------:R-:W-:Y:S01]  /*17a90*/  FADD.FTZ R128, R128, R215 ;  /* 0x000000d780807221 */ /* 0x000fe20000010000 */
[-CC-:B------:R-:W-:Y:S01]  /*17aa0*/  FFMA.FTZ R124, R124, R138.reuse, -R133.reuse ;  /* 0x0000008a7c7c7223 */ /* 0x180fe20000010885 */
[-CC-:B------:R-:W-:Y:S01]  /*17ab0*/  FFMA.FTZ R123, R123, R138.reuse, -R133.reuse ;  /* 0x0000008a7b7b7223 */ /* 0x180fe20000010885 */
[----:B------:R-:W-:Y:S01]  /*17ac0*/  MUFU.EX2 R78, R78 ;  /* 0x0000004e004e7308 */ /* 0x000fe20000000800 */
[----:B--2---:R-:W-:Y:S01]  /*17ad0*/  F2FP.BF16.F32.PACK_AB R6, R0, R131 ;  /* 0x000000830006723e */ /* 0x004fe200000010ff */
[-CC-:B------:R-:W-:Y:S01]  /*17ae0*/  FFMA.FTZ R122, R122, R138.reuse, -R133.reuse ;  /* 0x0000008a7a7a7223 */ /* 0x180fe20000010885 */
[-C--:B------:R-:W-:Y:S01]  /*17af0*/  FFMA.FTZ R125, R125, R138.reuse, -R133 ;  /* 0x0000008a7d7d7223 */ /* 0x080fe20000010885 */
[----:B------:R-:W-:-:S04]  /*17b00*/  FFMA.FTZ R119, R119, R138, -R129 ;  /* 0x0000008a77777223 */ /* 0x000fc80000010881 */
[----:B------:R-:W2:Y:S01]  /*17b10*/  MUFU.EX2 R79, R79 ;  /* 0x0000004f004f7308 */ /* 0x000ea20000000800 */
[-C--:B-1----:R-:W-:Y:S01]  /*17b20*/  FMUL.FTZ R32, R76, R137.reuse ;  /* 0x000000894c207220 */ /* 0x082fe20000410000 */
[-C--:B------:R-:W-:Y:S01]  /*17b30*/  FMUL.FTZ R33, R77, R137.reuse ;  /* 0x000000894d217220 */ /* 0x080fe20000410000 */
[-C--:B------:R-:W-:Y:S01]  /*17b40*/  FMUL.FTZ R80, R80, R137.reuse ;  /* 0x0000008950507220 */ /* 0x080fe20000410000 */
[-C--:B------:R-:W-:Y:S01]  /*17b50*/  FMUL.FTZ R81, R81, R137.reuse ;  /* 0x0000008951517220 */ /* 0x080fe20000410000 */
[-CC-:B------:R-:W-:Y:S01]  /*17b60*/  FFMA.FTZ R77, R50, R138.reuse, -R133.reuse ;  /* 0x0000008a324d7223 */ /* 0x180fe20000010885 */
[-C--:B------:R-:W-:Y:S01]  /*17b70*/  FMUL.FTZ R8, R112, R137.reuse ;  /* 0x0000008970087220 */ /* 0x080fe20000410000 */
[-C--:B------:R-:W-:Y:S01]  /*17b80*/  FMUL.FTZ R9, R113, R137.reuse ;  /* 0x0000008971097220 */ /* 0x080fe20000410000 */
[----:B------:R1:W-:Y:S01]  /*17b90*/  MUFU.EX2 R76, R49 ;  /* 0x00000031004c7308 */ /* 0x0003e20000000800 */
[C---:B------:R-:W-:Y:S01]  /*17ba0*/  HMMA.16816.F32.BF16 R32, R4.reuse, R28, R32 ;  /* 0x0000001c0420723c */ /* 0x040fe20000041820 */
        /* <DEDUP_REMOVED lines=12> */
[-C--:B------:R-:W-:Y:S01]  /*17c70*/  FFMA.FTZ R80, R48, R138.reuse, -R133 ;  /* 0x0000008a30507223 */ /* 0x080fe20000010885 */
[-C--:B------:R-:W-:Y:S01]  /*17c80*/  FMUL.FTZ R88, R88, R137.reuse ;  /* 0x0000008958587220 */ /* 0x080fe20000410000 */
[-C--:B------:R-:W-:Y:S01]  /*17c90*/  FMUL.FTZ R89, R89, R137.reuse ;  /* 0x0000008959597220 */ /* 0x080fe20000410000 */
[----:B-1----:R-:W1:Y:S01]  /*17ca0*/  LDSM.16.MT88.4 R48, [R190+0x9400] ;  /* 0x00940000be30783b */ /* 0x002e620000004200 */
[-C--:B------:R-:W-:Y:S01]  /*17cb0*/  FMUL.FTZ R104, R104, R137.reuse ;  /* 0x0000008968687220 */ /* 0x080fe20000410000 */
[C---:B------:R-:W-:Y:S01]  /*17cc0*/  HMMA.16816.F32.BF16 R16, R4.reuse, R18, R108 ;  /* 0x000000120410723c */ /* 0x040fe2000004186c */
[-C--:B------:R-:W-:Y:S01]  /*17cd0*/  FMUL.FTZ R105, R105, R137.reuse ;  /* 0x0000008969697220 */ /* 0x080fe20000410000 */
[-C--:B------:R-:W-:Y:S01]  /*17ce0*/  FMUL.FTZ R60, R100, R137.reuse ;  /* 0x00000089643c7220 */ /* 0x080fe20000410000 */
[-C--:B------:R-:W-:Y:S01]  /*17cf0*/  FMUL.FTZ R61, R101, R137.reuse ;  /* 0x00000089653d7220 */ /* 0x080fe20000410000 */
[-C--:B------:R-:W-:Y:S01]  /*17d00*/  FMUL.FTZ R96, R96, R137.reuse ;  /* 0x0000008960607220 */ /* 0x080fe20000410000 */
[-C--:B------:R-:W-:Y:S01]  /*17d10*/  FMUL.FTZ R97, R97, R137.reuse ;  /* 0x0000008961617220 */ /* 0x080fe20000410000 */
[----:B------:R-:W-:Y:S01]  /*17d20*/  MUFU.EX2 R77, R77 ;  /* 0x0000004d004d7308 */ /* 0x000fe20000000800 */
[-CC-:B------:R-:W-:Y:S01]  /*17d30*/  FFMA.FTZ R108, R66, R138.reuse, -R129.reuse ;  /* 0x0000008a426c7223 */ /* 0x180fe20000010881 */
[-CC-:B------:R-:W-:Y:S01]  /*17d40*/  FFMA.FTZ R111, R64, R138.reuse, -R129.reuse ;  /* 0x0000008a406f7223 */ /* 0x180fe20000010881 */
[--C-:B------:R-:W-:Y:S01]  /*17d50*/  FFMA.FTZ R109, R46, R138, -R129.reuse ;  /* 0x0000008a2e6d7223 */ /* 0x100fe20000010881 */
[----:B------:R-:W-:Y:S01]  /*17d60*/  FMUL.FTZ R46, R86, R2 ;  /* 0x00000002562e7220 */ /* 0x000fe20000410000 */
[C---:B------:R-:W-:Y:S01]  /*17d70*/  HMMA.16816.F32.BF16 R12, R4.reuse, R20, R12 ;  /* 0x00000014040c723c */ /* 0x040fe2000004180c */
[----:B--2---:R-:W-:Y:S01]  /*17d80*/  F2FP.BF16.F32.PACK_AB R70, R79, R78 ;  /* 0x0000004e4f46723e */ /* 0x004fe200000010ff */
[----:B------:R-:W2:Y:S01]  /*17d90*/  LDSM.16.MT88.4 R64, [R190+0xb400] ;  /* 0x00b40000be40783b */ /* 0x000ea20000004200 */
[----:B------:R-:W-:Y:S01]  /*17da0*/  MUFU.EX2 R108, R108 ;  /* 0x0000006c006c7308 */ /* 0x000fe20000000800 */
[-CC-:B------:R-:W-:Y:S01]  /*17db0*/  FFMA.FTZ R82, R250, R138.reuse, -R129.reuse ;  /* 0x0000008afa527223 */ /* 0x180fe20000010881 */
[-CC-:B------:R-:W-:Y:S01]  /*17dc0*/  FFMA.FTZ R81, R246, R138.reuse, -R129.reuse ;  /* 0x0000008af6517223 */ /* 0x180fe20000010881 */
[C---:B------:R-:W-:Y:S01]  /*17dd0*/  HMMA.16816.F32.BF16 R44, R4.reuse, R40, R44 ;  /* 0x00000028042c723c */ /* 0x040fe2000004182c */
[-C--:B------:R-:W-:Y:S01]  /*17de0*/  FFMA.FTZ R83, R248, R138.reuse, -R129 ;  /* 0x0000008af8537223 */ /* 0x080fe20000010881 */
[-CC-:B------:R-:W-:Y:S01]  /*17df0*/  FFMA.FTZ R84, R244, R138.reuse, -R133.reuse ;  /* 0x0000008af4547223 */ /* 0x180fe20000010885 */
[-CC-:B------:R-:W-:Y:S01]  /*17e00*/  FFMA.FTZ R85, R240, R138.reuse, -R133.reuse ;  /* 0x0000008af0557223 */ /* 0x180fe20000010885 */
[-CC-:B------:R-:W-:Y:S01]  /*17e10*/  FFMA.FTZ R86, R242, R138.reuse, -R133.reuse ;  /* 0x0000008af2567223 */ /* 0x180fe20000010885 */
[----:B------:R-:W3:Y:S01]  /*17e20*/  MUFU.EX2 R111, R111 ;  /* 0x0000006f006f7308 */ /* 0x000ee20000000800 */
[C---:B------:R-:W-:Y:S01]  /*17e30*/  HMMA.16816.F32.BF16 R52, R4.reuse, R24, R52 ;  /* 0x000000180434723c */ /* 0x040fe20000041834 */
[-CC-:B------:R-:W-:Y:S01]  /*17e40*/  FFMA.FTZ R92, R228, R138.reuse, -R133.reuse ;  /* 0x0000008ae45c7223 */ /* 0x180fe20000010885 */
[-C--:B------:R-:W-:Y:S01]  /*17e50*/  FFMA.FTZ R93, R224, R138.reuse, -R133 ;  /* 0x0000008ae05d7223 */ /* 0x080fe20000010885 */
[-CC-:B------:R-:W-:Y:S01]  /*17e60*/  FFMA.FTZ R100, R220, R138.reuse, -R129.reuse ;  /* 0x0000008adc647223 */ /* 0x180fe20000010881 */
[----:B------:R-:W-:Y:S01]  /*17e70*/  FFMA.FTZ R101, R218, R138, -R129 ;  /* 0x0000008ada657223 */ /* 0x000fe20000010881 */
[----:B------:R-:W-:Y:S01]  /*17e80*/  FFMA.FTZ R137, R213, R137, R134 ;  /* 0x00000089d5897223 */ /* 0x000fe20000010086 */
[----:B------:R-:W-:Y:S01]  /*17e90*/  HMMA.16816.F32.BF16 R20, R4, R22, R72 ;  /* 0x000000160414723c */ /* 0x000fe20000041848 */
[----:B------:R-:W4:Y:S01]  /*17ea0*/  MUFU.EX2 R109, R109 ;  /* 0x0000006d006d7308 */ /* 0x000f220000000800 */
[----:B------:R-:W-:Y:S01]  /*17eb0*/  LDSM.16.MT88.4 R72, [R190+0xd400] ;  /* 0x00d40000be48783b */ /* 0x000fe20000004200 */
[----:B------:R-:W-:Y:S01]  /*17ec0*/  FADD.FTZ R132, R132, R137 ;  /* 0x0000008984847221 */ /* 0x000fe20000010000 */
[----:B------:R-:W-:-:S02]  /*17ed0*/  MOV R2, R136 ;  /* 0x0000008800027202 */ /* 0x000fc40000000f00 */
[C---:B------:R-:W-:Y:S01]  /*17ee0*/  HMMA.16816.F32.BF16 R40, R4.reuse, R42, R88 ;  /* 0x0000002a0428723c */ /* 0x040fe20000041858 */
[----:B------:R-:W-:Y:S02]  /*17ef0*/  FADD.FTZ R131, R131, R132 ;  /* 0x0000008483837221 */ /* 0x000fe40000010000 */
[----:B------:R-:W5:Y:S01]  /*17f00*/  MUFU.EX2 R80, R80 ;  /* 0x0000005000507308 */ /* 0x000f620000000800 */
[----:B---3--:R-:W-:Y:S01]  /*17f10*/  F2FP.BF16.F32.PACK_AB R69, R111, R108 ;  /* 0x0000006c6f45723e */ /* 0x008fe200000010ff */
[----:B------:R-:W-:Y:S01]  /*17f20*/  FADD.FTZ R0, R0, R131 ;  /* 0x0000008300007221 */ /* 0x000fe20000010000 */
[C---:B------:R-:W-:Y:S01]  /*17f30*/  HMMA.16816.F32.BF16 R24, R4.reuse, R26, R104 ;  /* 0x0000001a0418723c */ /* 0x040fe20000041868 */
[-CC-:B------:R-:W-:Y:S01]  /*17f40*/  FFMA.FTZ R88, R236, R138.reuse, -R129.reuse ;  /* 0x0000008aec587223 */ /* 0x180fe20000010881 */
[-CC-:B------:R-:W-:Y:S01]  /*17f50*/  FFMA.FTZ R89, R234, R138.reuse, -R129.reuse ;  /* 0x0000008aea597223 */ /* 0x180fe20000010881 */
[-CC-:B------:R-:W-:Y:S01]  /*17f60*/  FFMA.FTZ R90, R230, R138.reuse, -R129.reuse ;  /* 0x0000008ae65a7223 */ /* 0x180fe20000010881 */
[----:B------:R-:W-:Y:S01]  /*17f70*/  FFMA.FTZ R91, R232, R138, -R129 ;  /* 0x0000008ae85b7223 */ /* 0x000fe20000010881 */
[----:B------:R-:W-:Y:S01]  /*17f80*/  MUFU.EX2 R82, R82 ;  /* 0x0000005200527308 */ /* 0x000fe20000000800 */
[C---:B------:R-:W-:Y:S01]  /*17f90*/  HMMA.16816.F32.BF16 R60, R4.reuse, R36, R60 ;  /* 0x00000024043c723c */ /* 0x040fe2000004183c */
[----:B----4-:R-:W-:Y:S01]  /*17fa0*/  F2FP.BF16.F32.PACK_AB R71, R76, R109 ;  /* 0x0000006d4c47723e */ /* 0x010fe200000010ff */
[----:B------:R-:W-:Y:S04]  /*17fb0*/  LDSM.16.MT88.4 R104, [R190+0xec00] ;  /* 0x00ec0000be68783b */ /* 0x000fe80000004200 */
[----:B------:R-:W-:Y:S01]  /*17fc0*/  HMMA.16816.F32.BF16 R4, R4, R38, R96 ;  /* 0x000000260404723c */ /* 0x000fe20000041860 */
[----:B------:R-:W3:Y:S01]  /*17fd0*/  LDSM.16.MT88.4 R36, [R188+0xb400] ;  /* 0x00b40000bc24783b */ /* 0x000ee20000004200 */
[----:B-----5:R-:W-:Y:S01]  /*17fe0*/  F2FP.BF16.F32.PACK_AB R68, R80, R77 ;  /* 0x0000004d5044723e */ /* 0x020fe200000010ff */
[----:B------:R-:W-:Y:S01]  /*17ff0*/  MUFU.EX2 R81, R81 ;  /* 0x0000005100517308 */ /* 0x000fe20000000800 */
[----:B------:R-:W-:-:S04]  /*18000*/  FADD.FTZ R77, R77, R0 ;  /* 0x000000004d4d7221 */ /* 0x000fc80000010000 */
[----:B------:R-:W-:Y:S01]  /*18010*/  FADD.FTZ R77, R80, R77 ;  /* 0x0000004d504d7221 */ /* 0x000fe20000010000 */
[----:B-1----:R-:W-:Y:S02]  /*18020*/  HMMA.16816.F32.BF16 R8, R68, R48, R8 ;  /* 0x000000304408723c */ /* 0x002fe40000041808 */
[----:B------:R-:W-:Y:S01]  /*18030*/  MUFU.EX2 R83, R83 ;  /* 0x0000005300537308 */ /* 0x000fe20000000800 */
[----:B------:R-:W-:-:S03]  /*18040*/  FADD.FTZ R78, R78, R77 ;  /* 0x0000004d4e4e7221 */ /* 0x000fc60000010000 */
[C---:B------:R-:W-:Y:S01]  /*18050*/  HMMA.16816.F32.BF16 R16, R68.reuse, R50, R16 ;  /* 0x000000324410723c */ /* 0x040fe20000041810 */
[----:B------:R-:W1:Y:S01]  /*18060*/  LDSM.16.MT88.4 R48, [R188+0xd400] ;  /* 0x00d40000bc30783b */ /* 0x000e620000004200 */
[----:B------:R-:W-:Y:S02]  /*18070*/  FADD.FTZ R79, R79, R78 ;  /* 0x0000004e4f4f7221 */ /* 0x000fe40000010000 */
[----:B------:R-:W-:Y:S02]  /*18080*/  MUFU.EX2 R84, R84 ;  /* 0x0000005400547308 */ /* 0x000fe40000000800 */
[C---:B------:R-:W-:Y:S06]  /*18090*/  HMMA.16816.F32.BF16 R12, R68.reuse, R56, R12 ;  /* 0x00000038440c723c */ /* 0x040fec000004180c */
[C---:B------:R-:W-:Y:S01]  /*180a0*/  HMMA.16816.F32.BF16 R20, R68.reuse, R58, R20 ;  /* 0x0000003a4414723c */ /* 0x040fe20000041814 */
[----:B------:R-:W4:Y:S01]  /*180b0*/  LDSM.16.MT88.4 R56, [R190+0x9800] ;  /* 0x00980000be38783b */ /* 0x000f220000004200 */
[----:B------:R-:W5:Y:S04]  /*180c0*/  MUFU.EX2 R85, R85 ;  /* 0x0000005500557308 */ /* 0x000f680000000800 */
[C---:B--2---:R-:W-:Y:S04]  /*180d0*/  HMMA.16816.F32.BF16 R32, R68.reuse, R64, R32 ;  /* 0x000000404420723c */ /* 0x044fe80000041820 */
[----:B------:R-:W-:Y:S02]  /*180e0*/  MUFU.EX2 R86, R86 ;  /* 0x0000005600567308 */ /* 0x000fe40000000800 */
[C---:B------:R-:W-:Y:S01]  /*180f0*/  HMMA.16816.F32.BF16 R28, R68.reuse, R66, R28 ;  /* 0x00000042441c723c */ /* 0x040fe2000004181c */
[----:B------:R-:W-:Y:S05]  /*18100*/  LDSM.16.MT88.4 R64, [R188+0x9800] ;  /* 0x00980000bc40783b */ /* 0x000fea0000004200 */
[C---:B---3--:R-:W-:Y:S01]  /*18110*/  HMMA.16816.F32.BF16 R44, R68.reuse, R36, R44 ;  /* 0x00000024442c723c */ /* 0x048fe2000004182c */
[----:B------:R-:W2:Y:S05]  /*18120*/  MUFU.EX2 R87, R87 ;  /* 0x0000005700577308 */ /* 0x000eaa0000000800 */
[C---:B------:R-:W-:Y:S01]  /*18130*/  HMMA.16816.F32.BF16 R40, R68.reuse, R38, R40 ;  /* 0x000000264428723c */ /* 0x040fe20000041828 */
[----:B------:R-:W3:Y:S02]  /*18140*/  LDSM.16.MT88.4 R36, [R190+0xb800] ;  /* 0x00b80000be24783b */ /* 0x000ee40000004200 */
[----:B------:R-:W4:Y:S03]  /*18150*/  MUFU.EX2 R88, R88 ;  /* 0x0000005800587308 */ /* 0x000f260000000800 */
[C---:B-1----:R-:W-:Y:S05]  /*18160*/  HMMA.16816.F32.BF16 R60, R68.reuse, R48, R60 ;  /* 0x00000030443c723c */ /* 0x042fea000004183c */
[----:B------:R-:W-:Y:S01]  /*18170*/  MUFU.EX2 R89, R89 ;  /* 0x0000005900597308 */ /* 0x000fe20000000800 */
[C---:B------:R-:W-:Y:S01]  /*18180*/  HMMA.16816.F32.BF16 R4, R68.reuse, R50, R4 ;  /* 0x000000324404723c */ /* 0x040fe20000041804 */
[----:B------:R-:W1:Y:S05]  /*18190*/  LDSM.16.MT88.4 R48, [R188+0xb800] ;  /* 0x00b80000bc30783b */ /* 0x000e6a0000004200 */
[C---:B------:R-:W-:Y:S01]  /*181a0*/  HMMA.16816.F32.BF16 R52, R68.reuse, R72, R52 ;  /* 0x000000484434723c */ /* 0x040fe20000041834 */
[----:B------:R-:W-:Y:S05]  /*181b0*/  MUFU.EX2 R90, R90 ;  /* 0x0000005a005a7308 */ /* 0x000fea0000000800 */
[----:B------:R-:W-:Y:S01]  /*181c0*/  HMMA.16816.F32.BF16 R24, R68, R74, R24 ;  /* 0x0000004a4418723c */ /* 0x000fe20000041818 */
[----:B-----5:R-:W-:Y:S01]  /*181d0*/  F2FP.BF16.F32.PACK_AB R72, R85, R84 ;  /* 0x000000545548723e */ /* 0x020fe200000010ff */
[----:B------:R-:W5:Y:S01]  /*181e0*/  LDSM.16.MT88.4 R68, [R188+0xd800] ;  /* 0x00d80000bc44783b */ /* 0x000f620000004200 */
[----:B------:R-:W-:Y:S01]  /*181f0*/  F2FP.BF16.F32.PACK_AB R73, R81, R82 ;  /* 0x000000525149723e */ /* 0x000fe200000010ff */
[----:B------:R-:W-:Y:S01]  /*18200*/  MUFU.EX2 R91, R91 ;  /* 0x0000005b005b7308 */ /* 0x000fe20000000800 */
[----:B------:R-:W-:-:S02]  /*18210*/  FADD.FTZ R84, R84, R79 ;  /* 0x0000004f54547221 */ /* 0x000fc40000010000 */
[----:B--2---:R-:W-:Y:S02]  /*18220*/  F2FP.BF16.F32.PACK_AB R74, R87, R86 ;  /* 0x00000056574a723e */ /* 0x004fe400000010ff */
[----:B----4-:R-:W-:Y:S01]  /*18230*/  F2FP.BF16.F32.PACK_AB R75, R88, R83 ;  /* 0x00000053584b723e */ /* 0x010fe200000010ff */
[----:B------:R-:W-:Y:S02]  /*18240*/  FADD.FTZ R85, R85, R84 ;  /* 0x0000005455557221 */ /* 0x000fe40000010000 */
[----:B------:R-:W-:Y:S02]  /*18250*/  MUFU.EX2 R92, R92 ;  /* 0x0000005c005c7308 */ /* 0x000fe40000000800 */
[----:B------:R-:W-:Y:S02]  /*18260*/  FADD.FTZ R86, R86, R85 ;  /* 0x0000005556567221 */ /* 0x000fe40000010000 */
[----:B------:R-:W-:Y:S02]  /*18270*/  HMMA.16816.F32.BF16 R8, R72, R56, R8 ;  /* 0x000000384808723c */ /* 0x000fe40000041808 */
[----:B------:R-:W-:-:S02]  /*18280*/  FADD.FTZ R87, R87, R86 ;  /* 0x0000005657577221 */ /* 0x000fc40000010000 */
[----:B------:R-:W2:Y:S02]  /*18290*/  MUFU.EX2 R93, R93 ;  /* 0x0000005d005d7308 */ /* 0x000ea40000000800 */
[C---:B---3--:R-:W-:Y:S06]  /*182a0*/  HMMA.16816.F32.BF16 R32, R72.reuse, R36, R32 ;  /* 0x000000244820723c */ /* 0x048fec0000041820 */
[C---:B------:R-:W-:Y:S01]  /*182b0*/  HMMA.16816.F32.BF16 R28, R72.reuse, R38, R28 ;  /* 0x00000026481c723c */ /* 0x040fe2000004181c */
[----:B------:R-:W3:Y:S01]  /*182c0*/  LDSM.16.MT88.4 R36, [R190+0x9c00] ;  /* 0x009c0000be24783b */ /* 0x000ee20000004200 */
[----:B------:R-:W-:Y:S04]  /*182d0*/  MUFU.EX2 R94, R94 ;  /* 0x0000005e005e7308 */ /* 0x000fe80000000800 */
[C---:B------:R-:W-:Y:S01]  /*182e0*/  HMMA.16816.F32.BF16 R16, R72.reuse, R58, R16 ;  /* 0x0000003a4810723c */ /* 0x040fe20000041810 */
[----:B------:R-:W4:Y:S03]  /*182f0*/  LDSM.16.MT88.4 R56, [R190+0xd800] ;  /* 0x00d80000be38783b */ /* 0x000f260000004200 */
[----:B------:R-:W2:Y:S02]  /*18300*/  MUFU.EX2 R95, R95 ;  /* 0x0000005f005f7308 */ /* 0x000ea40000000800 */
[C---:B-1----:R-:W-:Y:S06]  /*18310*/  HMMA.16816.F32.BF16 R44, R72.reuse, R48, R44 ;  /* 0x00000030482c723c */ /* 0x042fec000004182c */
[----:B------:R-:W1:Y:S01]  /*18320*/  MUFU.EX2 R100, R100 ;  /* 0x0000006400647308 */ /* 0x000e620000000800 */
[C---:B------:R-:W-:Y:S01]  /*18330*/  HMMA.16816.F32.BF16 R40, R72.reuse, R50, R40 ;  /* 0x000000324828723c */ /* 0x040fe20000041828 */
[----:B------:R-:W4:Y:S05]  /*18340*/  LDSM.16.MT88.4 R48, [R188+0x9c00] ;  /* 0x009c0000bc30783b */ /* 0x000f2a0000004200 */
[C---:B-----5:R-:W-:Y:S01]  /*18350*/  HMMA.16816.F32.BF16 R60, R72.reuse, R68, R60 ;  /* 0x00000044483c723c */ /* 0x060fe2000004183c */
[----:B------:R-:W-:Y:S05]  /*18360*/  MUFU.EX2 R101, R101 ;  /* 0x0000006500657308 */ /* 0x000fea0000000800 */
[C---:B------:R-:W-:Y:S01]  /*18370*/  HMMA.16816.F32.BF16 R4, R72.reuse, R70, R4 ;  /* 0x000000464804723c */ /* 0x040fe20000041804 */
[----:B--2---:R-:W-:Y:S01]  /*18380*/  F2FP.BF16.F32.PACK_AB R68, R93, R92 ;  /* 0x0000005c5d44723e */ /* 0x004fe200000010ff */
[----:B------:R-:W-:Y:S01]  /*18390*/  FADD.FTZ R92, R92, R87 ;  /* 0x000000575c5c7221 */ /* 0x000fe20000010000 */
[----:B------:R-:W-:Y:S01]  /*183a0*/  F2FP.BF16.F32.PACK_AB R69, R90, R89 ;  /* 0x000000595a45723e */ /* 0x000fe200000010ff */
[----:B------:R-:W-:Y:S02]  /*183b0*/  MUFU.EX2 R102, R102 ;  /* 0x0000006600667308 */ /* 0x000fe40000000800 */
[----:B------:R-:W-:Y:S01]  /*183c0*/  HMMA.16816.F32.BF16 R12, R72, R64, R12 ;  /* 0x00000040480c723c */ /* 0x000fe2000004180c */
[----:B------:R-:W-:Y:S01]  /*183d0*/  F2FP.BF16.F32.PACK_AB R70, R95, R94 ;  /* 0x0000005e5f46723e */ /* 0x000fe200000010ff */
[----:B------:R-:W-:Y:S01]  /*183e0*/  FADD.FTZ R93, R93, R92 ;  /* 0x0000005c5d5d7221 */ /* 0x000fe20000010000 */
[----:B-1----:R-:W-:-:S03]  /*183f0*/  F2FP.BF16.F32.PACK_AB R71, R100, R91 ;  /* 0x0000005b6447723e */ /* 0x002fc600000010ff */
[----:B------:R-:W-:Y:S01]  /*18400*/  HMMA.16816.F32.BF16 R20, R72, R66, R20 ;  /* 0x000000424814723c */ /* 0x000fe20000041814 */
[----:B------:R-:W1:Y:S01]  /*18410*/  LDSM.16.MT88.4 R64, [R188+0xbc00] ;  /* 0x00bc0000bc40783b */ /* 0x000e620000004200 */
[----:B------:R-:W-:Y:S04]  /*18420*/  MUFU.EX2 R103, R103 ;  /* 0x0000006700677308 */ /* 0x000fe80000000800 */
[C---:B---3--:R-:W-:Y:S04]  /*18430*/  HMMA.16816.F32.BF16 R8, R68.reuse, R36, R8 ;  /* 0x000000244408723c */ /* 0x048fe80000041808 */
[----:B------:R-:W-:Y:S02]  /*18440*/  MUFU.EX2 R139, R139 ;  /* 0x0000008b008b7308 */ /* 0x000fe40000000800 */
[----:B------:R-:W-:Y:S01]  /*18450*/  HMMA.16816.F32.BF16 R16, R68, R38, R16 ;  /* 0x000000264410723c */ /* 0x000fe20000041810 */
[----:B------:R-:W2:Y:S05]  /*18460*/  LDSM.16.MT88.4 R36, [R188+0xdc00] ;  /* 0x00dc0000bc24783b */ /* 0x000eaa0000004200 */
[C---:B----4-:R-:W-:Y:S01]  /*18470*/  HMMA.16816.F32.BF16 R52, R72.reuse, R56, R52 ;  /* 0x000000384834723c */ /* 0x050fe20000041834 */
[----:B------:R-:W3:Y:S05]  /*18480*/  MUFU.EX2 R176, R176 ;  /* 0x000000b000b07308 */ /* 0x000eea0000000800 */
[----:B------:R-:W-:Y:S01]  /*18490*/  HMMA.16816.F32.BF16 R24, R72, R58, R24 ;  /* 0x0000003a4818723c */ /* 0x000fe20000041818 */
[----:B------:R-:W4:Y:S02]  /*184a0*/  LDSM.16.MT88.4 R72, [R190+0xdc00] ;  /* 0x00dc0000be48783b */ /* 0x000f240000004200 */
[----:B------:R-:W-:Y:S02]  /*184b0*/  MUFU.EX2 R141, R141 ;  /* 0x0000008d008d7308 */ /* 0x000fe40000000800 */
[----:B------:R-:W5:Y:S01]  /*184c0*/  LDSM.16.MT88.4 R56, [R190+0xbc00] ;  /* 0x00bc0000be38783b */ /* 0x000f620000004200 */
[C---:B------:R-:W-:Y:S05]  /*184d0*/  HMMA.16816.F32.BF16 R12, R68.reuse, R48, R12 ;  /* 0x00000030440c723c */ /* 0x040fea000004180c */
[----:B------:R-:W5:Y:S01]  /*184e0*/  MUFU.EX2 R178, R178 ;  /* 0x000000b200b27308 */ /* 0x000f620000000800 */
[C---:B------:R-:W-:Y:S01]  /*184f0*/  HMMA.16816.F32.BF16 R20, R68.reuse, R50, R20 ;  /* 0x000000324414723c */ /* 0x040fe20000041814 */
[----:B------:R-:W5:Y:S05]  /*18500*/  LDSM.16.MT88.4 R48, [R190+0xa000] ;  /* 0x00a00000be30783b */ /* 0x000f6a0000004200 */
[C---:B-1----:R-:W-:Y:S01]  /*18510*/  HMMA.16816.F32.BF16 R44, R68.reuse, R64, R44 ;  /* 0x00000040442c723c */ /* 0x042fe2000004182c */
[----:B------:R-:W1:Y:S05]  /*18520*/  MUFU.EX2 R174, R174 ;  /* 0x000000ae00ae7308 */ /* 0x000e6a0000000800 */
[C---:B------:R-:W-:Y:S01]  /*18530*/  HMMA.16816.F32.BF16 R40, R68.reuse, R66, R40 ;  /* 0x000000424428723c */ /* 0x040fe20000041828 */
[----:B------:R-:W-:Y:S02]  /*18540*/  LDSM.16.MT88.4 R64, [R190+0xc000] ;  /* 0x00c00000be40783b */ /* 0x000fe40000004200 */
[----:B------:R-:W-:Y:S03]  /*18550*/  MUFU.EX2 R143, R143 ;  /* 0x0000008f008f7308 */ /* 0x000fe60000000800 */
[C---:B--2---:R-:W-:Y:S05]  /*18560*/  HMMA.16816.F32.BF16 R60, R68.reuse, R36, R60 ;  /* 0x00000024443c723c */ /* 0x044fea000004183c */
[----:B------:R-:W-:Y:S01]  /*18570*/  MUFU.EX2 R170, R170 ;  /* 0x000000aa00aa7308 */ /* 0x000fe20000000800 */
[C---:B------:R-:W-:Y:S01]  /*18580*/  HMMA.16816.F32.BF16 R4, R68.reuse, R38, R4 ;  /* 0x000000264404723c */ /* 0x040fe20000041804 */
[----:B------:R-:W2:Y:S05]  /*18590*/  LDSM.16.MT88.4 R36, [R188+0xc000] ;  /* 0x00c00000bc24783b */ /* 0x000eaa0000004200 */
[C---:B----4-:R-:W-:Y:S01]  /*185a0*/  HMMA.16816.F32.BF16 R52, R68.reuse, R72, R52 ;  /* 0x000000484434723c */ /* 0x050fe20000041834 */
[----:B------:R-:W-:Y:S05]  /*185b0*/  MUFU.EX2 R145, R145 ;  /* 0x0000009100917308 */ /* 0x000fea0000000800 */
[----:B------:R-:W-:Y:S01]  /*185c0*/  HMMA.16816.F32.BF16 R24, R68, R74, R24 ;  /* 0x0000004a4418723c */ /* 0x000fe20000041818 */
[----:B---3--:R-:W-:-:S02]  /*185d0*/  F2FP.BF16.F32.PACK_AB R72, R176, R139 ;  /* 0x0000008bb048723e */ /* 0x008fc400000010ff */
[----:B------:R-:W-:Y:S01]  /*185e0*/  F2FP.BF16.F32.PACK_AB R73, R102, R101 ;  /* 0x000000656649723e */ /* 0x000fe200000010ff */
[----:B------:R-:W-:Y:S02]  /*185f0*/  MUFU.EX2 R147, R147 ;  /* 0x0000009300937308 */ /* 0x000fe40000000800 */
[----:B-----5:R-:W-:Y:S01]  /*18600*/  HMMA.16816.F32.BF16 R32, R68, R56, R32 ;  /* 0x000000384420723c */ /* 0x020fe20000041820 */
[----:B------:R-:W-:Y:S02]  /*18610*/  F2FP.BF16.F32.PACK_AB R74, R178, R141 ;  /* 0x0000008db24a723e */ /* 0x000fe400000010ff */
[----:B-1----:R-:W-:-:S03]  /*18620*/  F2FP.BF16.F32.PACK_AB R75, R174, R103 ;  /* 0x00000067ae4b723e */ /* 0x002fc600000010ff */
[----:B------:R-:W-:Y:S01]  /*18630*/  HMMA.16816.F32.BF16 R28, R68, R58, R28 ;  /* 0x0000003a441c723c */ /* 0x000fe2000004181c */
[----:B------:R-:W1:Y:S01]  /*18640*/  LDSM.16.MT88.4 R56, [R188+0xa000] ;  /* 0x00a00000bc38783b */ /* 0x000e620000004200 */
[----:B------:R-:W3:Y:S03]  /*18650*/  MUFU.EX2 R164, R164 ;  /* 0x000000a400a47308 */ /* 0x000ee60000000800 */
[----:B------:R-:W-:Y:S01]  /*18660*/  LDSM.16.MT88.4 R68, [R188+0xe000] ;  /* 0x00e00000bc44783b */ /* 0x000fe20000004200 */
[C---:B------:R-:W-:Y:S04]  /*18670*/  HMMA.16816.F32.BF16 R8, R72.reuse, R48, R8 ;  /* 0x000000304808723c */ /* 0x040fe80000041808 */
[----:B------:R-:W-:Y:S02]  /*18680*/  MUFU.EX2 R151, R151 ;  /* 0x0000009700977308 */ /* 0x000fe40000000800 */
[C---:B------:R-:W-:Y:S01]  /*18690*/  HMMA.16816.F32.BF16 R16, R72.reuse, R50, R16 ;  /* 0x000000324810723c */ /* 0x040fe20000041810 */
[----:B------:R-:W4:Y:S05]  /*186a0*/  LDSM.16.MT88.4 R48, [R190+0xe000] ;  /* 0x00e00000be30783b */ /* 0x000f2a0000004200 */
[C---:B--2---:R-:W-:Y:S01]  /*186b0*/  HMMA.16816.F32.BF16 R44, R72.reuse, R36, R44 ;  /* 0x00000024482c723c */ /* 0x044fe2000004182c */
[----:B------:R-:W2:Y:S05]  /*186c0*/  MUFU.EX2 R160, R160 ;  /* 0x000000a000a07308 */ /* 0x000eaa0000000800 */
[C---:B------:R-:W-:Y:S01]  /*186d0*/  HMMA.16816.F32.BF16 R40, R72.reuse, R38, R40 ;  /* 0x000000264828723c */ /* 0x040fe20000041828 */
[----:B------:R-:W5:Y:S02]  /*186e0*/  LDSM.16.MT88.4 R36, [R188+0xa400] ;  /* 0x00a40000bc24783b */ /* 0x000f640000004200 */
[----:B------:R-:W2:Y:S03]  /*186f0*/  MUFU.EX2 R158, R158 ;  /* 0x0000009e009e7308 */ /* 0x000ea60000000800 */
[C---:B------:R-:W-:Y:S05]  /*18700*/  HMMA.16816.F32.BF16 R32, R72.reuse, R64, R32 ;  /* 0x000000404820723c */ /* 0x040fea0000041820 */
[----:B------:R-:W-:Y:S01]  /*18710*/  MUFU.EX2 R153, R153 ;  /* 0x0000009900997308 */ /* 0x000fe20000000800 */
        /* <DEDUP_REMOVED lines=10> */
[----:B------:R-:W4:Y:S05]  /*187c0*/  LDSM.16.MT88.4 R48, [R190+0xc400] ;  /* 0x00c40000be30783b */ /* 0x000f2a0000004200 */
[C---:B------:R-:W-:Y:S01]  /*187d0*/  HMMA.16816.F32.BF16 R60, R72.reuse, R68, R60 ;  /* 0x00000044483c723c */ /* 0x040fe2000004183c */
[----:B------:R-:W-:Y:S05]  /*187e0*/  MUFU.EX2 R155, R155 ;  /* 0x0000009b009b7308 */ /* 0x000fea0000000800 */
[----:B------:R-:W-:Y:S01]  /*187f0*/  HMMA.16816.F32.BF16 R4, R72, R70, R4 ;  /* 0x000000464804723c */ /* 0x000fe20000041804 */
[----:B---3--:R-:W-:Y:S01]  /*18800*/  F2FP.BF16.F32.PACK_AB R68, R164, R147 ;  /* 0x00000093a444723e */ /* 0x008fe200000010ff */
[----:B------:R-:W3:Y:S01]  /*18810*/  LDSM.16.MT88.4 R72, [R190+0xe400] ;  /* 0x00e40000be48783b */ /* 0x000ee20000004200 */
[----:B------:R-:W-:Y:S01]  /*18820*/  F2FP.BF16.F32.PACK_AB R69, R170, R143 ;  /* 0x0000008faa45723e */ /* 0x000fe200000010ff */
[----:B------:R-:W-:Y:S03]  /*18830*/  MUFU.EX2 R144, R144 ;  /* 0x0000009000907308 */ /* 0x000fe60000000800 */
[----:B--2---:R-:W-:-:S02]  /*18840*/  F2FP.BF16.F32.PACK_AB R70, R160, R151 ;  /* 0x00000097a046723e */ /* 0x004fc400000010ff */
[----:B------:R-:W-:-:S03]  /*18850*/  F2FP.BF16.F32.PACK_AB R71, R158, R145 ;  /* 0x000000919e47723e */ /* 0x000fc600000010ff */
[----:B------:R-:W-:Y:S04]  /*18860*/  MUFU.EX2 R157, R157 ;  /* 0x0000009d009d7308 */ /* 0x000fe80000000800 */
[C---:B-----5:R-:W-:Y:S04]  /*18870*/  HMMA.16816.F32.BF16 R12, R68.reuse, R36, R12 ;  /* 0x00000024440c723c */ /* 0x060fe8000004180c */
[----:B------:R-:W-:Y:S02]  /*18880*/  MUFU.EX2 R159, R159 ;  /* 0x0000009f009f7308 */ /* 0x000fe40000000800 */
[C---:B------:R-:W-:Y:S01]  /*18890*/  HMMA.16816.F32.BF16 R20, R68.reuse, R38, R20 ;  /* 0x000000264414723c */ /* 0x040fe20000041814 */
[----:B------:R-:W2:Y:S05]  /*188a0*/  LDSM.16.MT88.4 R36, [R190+0xa800] ;  /* 0x00a80000be24783b */ /* 0x000eaa0000004200 */
[C---:B-1----:R-:W-:Y:S01]  /*188b0*/  HMMA.16816.F32.BF16 R8, R68.reuse, R56, R8 ;  /* 0x000000384408723c */ /* 0x042fe20000041808 */
[----:B------:R-:W-:Y:S05]  /*188c0*/  MUFU.EX2 R121, R121 ;  /* 0x0000007900797308 */ /* 0x000fea0000000800 */
[C---:B------:R-:W-:Y:S01]  /*188d0*/  HMMA.16816.F32.BF16 R16, R68.reuse, R58, R16 ;  /* 0x0000003a4410723c */ /* 0x040fe20000041810 */
[----:B------:R-:W1:Y:S02]  /*188e0*/  LDSM.16.MT88.4 R56, [R188+0xe400] ;  /* 0x00e40000bc38783b */ /* 0x000e640000004200 */
[----:B------:R-:W5:Y:S03]  /*188f0*/  MUFU.EX2 R120, R120 ;  /* 0x0000007800787308 */ /* 0x000f660000000800 */
[C---:B----4-:R-:W-:Y:S05]  /*18900*/  HMMA.16816.F32.BF16 R32, R68.reuse, R48, R32 ;  /* 0x000000304420723c */ /* 0x050fea0000041820 */
[----:B------:R-:W-:Y:S01]  /*18910*/  MUFU.EX2 R118, R118 ;  /* 0x0000007600767308 */ /* 0x000fe20000000800 */
[C---:B------:R-:W-:Y:S01]  /*18920*/  HMMA.16816.F32.BF16 R28, R68.reuse, R50, R28 ;  /* 0x00000032441c723c */ /* 0x040fe2000004181c */
[----:B------:R-:W4:Y:S05]  /*18930*/  LDSM.16.MT88.4 R48, [R188+0xa800] ;  /* 0x00a80000bc30783b */ /* 0x000f2a0000004200 */
[----:B---3--:R-:W-:Y:S01]  /*18940*/  HMMA.16816.F32.BF16 R52, R68, R72, R52 ;  /* 0x000000484434723c */ /* 0x008fe20000041834 */
[----:B------:R-:W-:Y:S01]  /*18950*/  MUFU.EX2 R124, R124 ;  /* 0x0000007c007c7308 */ /* 0x000fe20000000800 */
[----:B-----5:R-:W-:-:S04]  /*18960*/  F2FP.BF16.F32.PACK_AB R97, R120, R121 ;  /* 0x000000797861723e */ /* 0x020fc800000010ff */
[C---:B------:R-:W-:Y:S01]  /*18970*/  HMMA.16816.F32.BF16 R24, R68.reuse, R74, R24 ;  /* 0x0000004a4418723c */ /* 0x040fe20000041818 */
[----:B------:R-:W-:Y:S02]  /*18980*/  F2FP.BF16.F32.PACK_AB R72, R155, R152 ;  /* 0x000000989b48723e */ /* 0x000fe400000010ff */
[----:B------:R-:W-:Y:S01]  /*18990*/  F2FP.BF16.F32.PACK_AB R73, R154, R153 ;  /* 0x000000999a49723e */ /* 0x000fe200000010ff */
[----:B------:R-:W3:Y:S02]  /*189a0*/  MUFU.EX2 R123, R123 ;  /* 0x0000007b007b7308 */ /* 0x000ee40000000800 */
[----:B------:R-:W-:Y:S01]  /*189b0*/  HMMA.16816.F32.BF16 R44, R68, R64, R44 ;  /* 0x00000040442c723c */ /* 0x000fe2000004182c */
[----:B------:R-:W-:Y:S02]  /*189c0*/  F2FP.BF16.F32.PACK_AB R74, R157, R144 ;  /* 0x000000909d4a723e */ /* 0x000fe400000010ff */
[----:B------:R-:W-:-:S03]  /*189d0*/  F2FP.BF16.F32.PACK_AB R75, R159, R150 ;  /* 0x000000969f4b723e */ /* 0x000fc600000010ff */
[----:B------:R-:W-:Y:S01]  /*189e0*/  HMMA.16816.F32.BF16 R40, R68, R66, R40 ;  /* 0x000000424428723c */ /* 0x000fe20000041828 */
[----:B------:R-:W5:Y:S01]  /*189f0*/  LDSM.16.MT88.4 R64, [R190+0xc800] ;  /* 0x00c80000be40783b */ /* 0x000f620000004200 */
[----:B------:R-:W-:Y:S04]  /*18a00*/  MUFU.EX2 R122, R122 ;  /* 0x0000007a007a7308 */ /* 0x000fe80000000800 */
[----:B--2---:R-:W-:Y:S01]  /*18a10*/  HMMA.16816.F32.BF16 R8, R72, R36, R8 ;  /* 0x000000244808723c */ /* 0x004fe20000041808 */
[----:B---3--:R-:W-:-:S03]  /*18a20*/  F2FP.BF16.F32.PACK_AB R96, R123, R124 ;  /* 0x0000007c7b60723e */ /* 0x008fc600000010ff */
[----:B------:R-:W2:Y:S02]  /*18a30*/  MUFU.EX2 R125, R125 ;  /* 0x0000007d007d7308 */ /* 0x000ea40000000800 */
[----:B------:R-:W-:Y:S01]  /*18a40*/  HMMA.16816.F32.BF16 R16, R72, R38, R16 ;  /* 0x000000264810723c */ /* 0x000fe20000041810 */
[----:B------:R-:W3:Y:S05]  /*18a50*/  LDSM.16.MT88.4 R36, [R190+0xe800] ;  /* 0x00e80000be24783b */ /* 0x000eea0000004200 */
[C---:B-1----:R-:W-:Y:S01]  /*18a60*/  HMMA.16816.F32.BF16 R60, R68.reuse, R56, R60 ;  /* 0x00000038443c723c */ /* 0x042fe2000004183c */
[----:B------:R-:W1:Y:S05]  /*18a70*/  MUFU.EX2 R215, R119 ;  /* 0x0000007700d77308 */ /* 0x000e6a0000000800 */
[----:B------:R-:W-:Y:S01]  /*18a80*/  HMMA.16816.F32.BF16 R4, R68, R58, R4 ;  /* 0x0000003a4404723c */ /* 0x000fe20000041804 */
[----:B------:R-:W3:Y:S01]  /*18a90*/  LDSM.16.MT88.4 R56, [R188+0xc800] ;  /* 0x00c80000bc38783b */ /* 0x000ee20000004200 */
[----:B--2---:R-:W-:-:S04]  /*18aa0*/  F2FP.BF16.F32.PACK_AB R98, R125, R122 ;  /* 0x0000007a7d62723e */ /* 0x004fc800000010ff */
[C---:B----4-:R-:W-:Y:S06]  /*18ab0*/  HMMA.16816.F32.BF16 R12, R72.reuse, R48, R12 ;  /* 0x00000030480c723c */ /* 0x050fec000004180c */
[----:B------:R-:W-:Y:S01]  /*18ac0*/  HMMA.16816.F32.BF16 R20, R72, R50, R20 ;  /* 0x000000324814723c */ /* 0x000fe20000041814 */
[----:B------:R-:W2:Y:S01]  /*18ad0*/  LDSM.16.MT88.4 R48, [R188+0xe800] ;  /* 0x00e80000bc30783b */ /* 0x000ea20000004200 */
[----:B-1----:R-:W-:-:S04]  /*18ae0*/  F2FP.BF16.F32.PACK_AB R99, R215, R118 ;  /* 0x00000076d763723e */ /* 0x002fc800000010ff */
[C---:B-----5:R-:W-:Y:S06]  /*18af0*/  HMMA.16816.F32.BF16 R32, R72.reuse, R64, R32 ;  /* 0x000000404820723c */ /* 0x060fec0000041820 */
[C---:B------:R-:W-:Y:S01]  /*18b00*/  HMMA.16816.F32.BF16 R28, R72.reuse, R66, R28 ;  /* 0x00000042481c723c */ /* 0x040fe2000004181c */
[----:B------:R-:W1:Y:S05]  /*18b10*/  LDSM.16.MT88.4 R64, [R190+0xac00] ;  /* 0x00ac0000be40783b */ /* 0x000e6a0000004200 */
[C---:B---3--:R-:W-:Y:S06]  /*18b20*/  HMMA.16816.F32.BF16 R52, R72.reuse, R36, R52 ;  /* 0x000000244834723c */ /* 0x048fec0000041834 */
[----:B------:R-:W-:Y:S01]  /*18b30*/  HMMA.16816.F32.BF16 R24, R72, R38, R24 ;  /* 0x000000264818723c */ /* 0x000fe20000041818 */
[----:B------:R-:W-:-:S04]  /*18b40*/  FADD.FTZ R37, R127, R128 ;  /* 0x000000807f257221 */ /* 0x000fc80000010000 */
[----:B------:R-:W-:Y:S01]  /*18b50*/  FADD.FTZ R37, R126, R37 ;  /* 0x000000257e257221 */ /* 0x000fe20000010000 */
[C---:B------:R-:W-:Y:S03]  /*18b60*/  HMMA.16816.F32.BF16 R44, R72.reuse, R56, R44 ;  /* 0x00000038482c723c */ /* 0x040fe6000004182c */
[----:B------:R-:W-:Y:S02]  /*18b70*/  FADD.FTZ R108, R108, R37 ;  /* 0x000000256c6c7221 */ /* 0x000fe40000010000 */
[----:B------:R-:W3:Y:S01]  /*18b80*/  LDSM.16.MT88.4 R36, [R190+0xcc00] ;  /* 0x00cc0000be24783b */ /* 0x000ee20000004200 */
[C---:B------:R-:W-:Y:S01]  /*18b90*/  HMMA.16816.F32.BF16 R40, R72.reuse, R58, R40 ;  /* 0x0000003a4828723c */ /* 0x040fe20000041828 */
[----:B------:R-:W-:Y:S02]  /*18ba0*/  FADD.FTZ R108, R111, R108 ;  /* 0x0000006c6f6c7221 */ /* 0x000fe40000010000 */
[----:B------:R-:W4:Y:S02]  /*18bb0*/  LDSM.16.MT88.4 R56, [R188+0xac00] ;  /* 0x00ac0000bc38783b */ /* 0x000f240000004200 */
[----:B------:R-:W-:Y:S01]  /*18bc0*/  FADD.FTZ R109, R109, R108 ;  /* 0x0000006c6d6d7221 */ /* 0x000fe20000010000 */
[C---:B--2---:R-:W-:Y:S06]  /*18bd0*/  HMMA.16816.F32.BF16 R60, R72.reuse, R48, R60 ;  /* 0x00000030483c723c */ /* 0x044fec000004183c */
[----:B------:R-:W-:Y:S01]  /*18be0*/  HMMA.16816.F32.BF16 R4, R72, R50, R4 ;  /* 0x000000324804723c */ /* 0x000fe20000041804 */
[----:B------:R-:W-:-:S04]  /*18bf0*/  FADD.FTZ R49, R76, R109 ;  /* 0x0000006d4c317221 */ /* 0x000fc80000010000 */
[----:B------:R-:W-:Y:S01]  /*18c00*/  FADD.FTZ R0, R82, R49 ;  /* 0x0000003152007221 */ /* 0x000fe20000010000 */
[----:B-1----:R-:W-:Y:S01]  /*18c10*/  HMMA.16816.F32.BF16 R112, R96, R64, R8 ;  /* 0x000000406070723c */ /* 0x002fe20000041808 */
[----:B------:R-:W1:Y:S02]  /*18c20*/  LDSM.16.MT88.4 R8, [R188+0xcc00] ;  /* 0x00cc0000bc08783b */ /* 0x000e640000004200 */
[----:B------:R-:W-:-:S03]  /*18c30*/  FADD.FTZ R0, R81, R0 ;  /* 0x0000000051007221 */ /* 0x000fc60000010000 */
[----:B------:R-:W-:Y:S01]  /*18c40*/  HMMA.16816.F32.BF16 R108, R96, R66, R16 ;  /* 0x00000042606c723c */ /* 0x000fe20000041810 */
[----:B------:R-:W-:Y:S01]  /*18c50*/  FADD.FTZ R83, R83, R0 ;  /* 0x0000000053537221 */ /* 0x000fe20000010000 */
[----:B------:R-:W-:-:S03]  /*18c60*/  FADD.FTZ R0, R94, R93 ;  /* 0x0000005d5e007221 */ /* 0x000fc60000010000 */
[----:B------:R-:W-:Y:S01]  /*18c70*/  FADD.FTZ R88, R88, R83 ;  /* 0x0000005358587221 */ /* 0x000fe20000010000 */
[----:B------:R-:W-:Y:S02]  /*18c80*/  FADD.FTZ R0, R95, R0 ;  /* 0x000000005f007221 */ /* 0x000fe40000010000 */
[----:B------:R-:W-:Y:S01]  /*18c90*/  HMMA.16816.F32.BF16 R92, R96, R104, R52 ;  /* 0x00000068605c723c */ /* 0x000fe20000041834 */
        /* <DEDUP_REMOVED lines=8> */
[----:B----4-:R-:W-:Y:S01]  /*18d20*/  HMMA.16816.F32.BF16 R68, R96, R56, R12 ;  /* 0x000000386044723c */ /* 0x010fe2000004180c */
        /* <DEDUP_REMOVED lines=19> */
[C---:B------:R-:W-:Y:S01]  /*18e60*/  HMMA.16816.F32.BF16 R104, R96.reuse, R106, R24 ;  /* 0x0000006a6068723c */ /* 0x040fe20000041818 */
[----:B------:R-:W-:Y:S02]  /*18e70*/  FADD.FTZ R155, R155, R152 ;  /* 0x000000989b9b7221 */ /* 0x000fe40000010000 */
        /* <DEDUP_REMOVED lines=10> */
[----:B------:R-:W-:Y:S01]  /*18f20*/  FADD.FTZ R121, R121, R0 ;  /* 0x0000000079797221 */ /* 0x000fe20000010000 */
[----:B------:R-:W-:Y:S01]  /*18f30*/  MOV R0, R135 ;  /* 0x0000008700007202 */ /* 0x000fe20000000f00 */
[----:B------:R-:W-:-:S02]  /*18f40*/  FADD.FTZ R122, R122, R123 ;  /* 0x0000007b7a7a7221 */ /* 0x000fc40000010000 */
[----:B------:R-:W-:Y:S02]  /*18f50*/  FADD.FTZ R121, R120, R121 ;  /* 0x0000007978797221 */ /* 0x000fe40000010000 */
[----:B------:R-:W-:Y:S02]  /*18f60*/  FADD.FTZ R213, R125, R122 ;  /* 0x0000007a7dd57221 */ /* 0x000fe40000010000 */
[----:B------:R-:W-:-:S04]  /*18f70*/  FADD.FTZ R118, R118, R121 ;  /* 0x0000007976767221 */ /* 0x000fc80000010000 */
[----:B------:R-:W-:-:S07]  /*18f80*/  FADD.FTZ R215, R215, R118 ;  /* 0x00000076d7d77221 */ /* 0x000fce0000010000 */
.L_x_3326:
[----:B------:R-:W-:Y:S05]  /*18f90*/  @!P5 BRA `(.L_x_3335) ;  /* 0x000000440080d947 */ /* 0x000fea0003800000 */
[----:B------:R-:W-:Y:S02]  /*18fa0*/  MOV R123, R0 ;  /* 0x00000000007b7202 */ /* 0x000fe40000000f00 */
[----:B------:R-:W-:Y:S02]  /*18fb0*/  MOV R121, R2 ;  /* 0x0000000200797202 */ /* 0x000fe40000000f00 */
.L_x_3344:
        /* <DEDUP_REMOVED lines=16> */
[C---:B------:R-:W-:Y:S02]  /*190c0*/  IADD3 R10, R0.reuse, 0x80, RZ ;  /* 0x00000080000a7810 */ /* 0x040fe40007ffe0ff */
[----:B------:R-:W-:Y:S02]  /*190d0*/  IABS R2, R0 ;  /* 0x0000000000027213 */ /* 0x000fe40000000000 */
[----:B------:R-:W-:Y:S04]  /*190e0*/  LOP3.LUT R0, R0, R9, RZ, 0x3c, !PT ;  /* 0x0000000900007212 */ /* 0x000fe800078e3cff */
[----:B------:R-:W-:Y:S01]  /*190f0*/  ISETP.GE.AND P0, PT, R0, RZ, PT ;  /* 0x000000ff0000720c */ /* 0x000fe20003f06270 */
[--C-:B-1----:R-:W-:Y:S02]  /*19100*/  IMAD.MOV R4, RZ, RZ, -R13.reuse ;  /* 0x000000ffff047224 */ /* 0x102fe400078e0a0d */
[----:B------:R-:W-:Y:S02]  /*19110*/  IMAD.MOV.U32 R12, RZ, RZ, RZ ;  /* 0x000000ffff0c7224 */ /* 0x000fe400078e00ff */
[----:B------:R-:W-:Y:S01]  /*19120*/  IMAD R11, R4, R7, RZ ;  /* 0x00000007040b7224 */ /* 0x000fe200078e02ff */
[----:B------:R-:W-:Y:S02]  /*19130*/  IABS R4, R10 ;  /* 0x0000000a00047213 */ /* 0x000fe40000000000 */
[----:B------:R-:W-:Y:S01]  /*19140*/  LOP3.LUT R10, R10, R9, RZ, 0x3c, !PT ;  /* 0x000000090a0a7212 */ /* 0x000fe200078e3cff */
[----:B------:R-:W-:Y:S03]  /*19150*/  IMAD.HI.U32 R11, R13, R11, R12 ;  /* 0x0000000b0d0b7227 */ /* 0x000fe600078e000c */
[----:B------:R-:W-:Y:S03]  /*19160*/  ISETP.GE.AND P2, PT, R10, RZ, PT ;  /* 0x000000ff0a00720c */ /* 0x000fe60003f46270 */
[C---:B------:R-:W-:Y:S04]  /*19170*/  IMAD.HI.U32 R6, R11.reuse, R2, RZ ;  /* 0x000000020b067227 */ /* 0x040fe800078e00ff */
[----:B------:R-:W-:Y:S02]  /*19180*/  IMAD.HI.U32 R8, R11, R4, RZ ;  /* 0x000000040b087227 */ /* 0x000fe400078e00ff */
[----:B------:R-:W2:Y:S02]  /*19190*/  LD.E.64 R10, desc[UR4][R116.64+0x40] ;  /* 0x00004004740a7980 */ /* 0x000ea4000c101b00 */
        /* <DEDUP_REMOVED lines=35> */
[----:B------:R-:W-:Y:S04]  /*193d0*/  IMAD R7, R14, R0, R7 ;  /* 0x000000000e077224 */ /* 0x000fe800078e0207 */
[----:B------:R-:W-:Y:S01]  /*193e0*/  IMAD.IADD R0, R9, 0x1, R7 ;  /* 0x0000000109007824 */ /* 0x000fe200078e0207 */
[----:B------:R-:W-:Y:S01]  /*193f0*/  MOV R9, R8 ;  /* 0x0000000800097202 */ /* 0x000fe20000000f00 */
[----:B------:R-:W-:Y:S05]  /*19400*/  BRA `(.L_x_3338) ;  /* 0x00000000000c7947 */ /* 0x000fea0003800000 */
.L_x_3337:
[----:B------:R-:W2:Y:S02]  /*19410*/  LD.E R9, desc[UR4][R116.64+0x40] ;  /* 0x0000400474097980 */ /* 0x000ea4000c101900 */
[----:B--2---:R-:W-:Y:S04]  /*19420*/  LEA R9, -R9, RZ, 0x7 ;  /* 0x000000ff09097211 */ /* 0x004fe800078e39ff */
[----:B------:R-:W-:Y:S02]  /*19430*/  SHF.R.S32.HI R0, RZ, 0x1f, R9 ;  /* 0x0000001fff007819 */ /* 0x000fe40000011409 */
.L_x_3338:
[----:B------:R-:W-:Y:S05]  /*19440*/  BSYNC B0 ;  /* 0x0000000000007941 */ /* 0x000fea0003800000 */
.L_x_3336:
[C---:B------:R-:W-:Y:S01]  /*19450*/  LOP3.LUT P5, RZ, R210.reuse, 0x1, RZ, 0xc0, !PT ;  /* 0x00000001d2ff7812 */ /* 0x040fe200078ac0ff */
[----:B------:R-:W-:Y:S01]  /*19460*/  BSSY B1, `(.L_x_3339) ;  /* 0x000019a000017945 */ /* 0x000fe20003800000 */
[C---:B------:R-:W-:Y:S02]  /*19470*/  LEA R118, P1, R9.reuse, R148, 0x1 ;  /* 0x0000009409767211 */ /* 0x040fe400078208ff */
[C---:B------:R-:W-:Y:S02]  /*19480*/  LOP3.LUT P4, RZ, R210.reuse, 0x2, RZ, 0xc0, !PT ;  /* 0x00000002d2ff7812 */ /* 0x040fe4000788c0ff */
[CC--:B------:R-:W-:Y:S02]  /*19490*/  LEA.HI.X R119, R9.reuse, R149.reuse, R0, 0x1, P1 ;  /* 0x0000009509777211 */ /* 0x0c0fe400008f0c00 */
[----:B------:R-:W-:Y:S02]  /*194a0*/  LOP3.LUT P2, RZ, R210, 0x4, RZ, 0xc0, !PT ;  /* 0x00000004d2ff7812 */ /* 0x000fe4000784c0ff */
[----:B------:R-:W-:Y:S03]  /*194b0*/  IADD3 R7, P0, R9, R194, RZ ;  /* 0x000000c209077210 */ /* 0x000fe60007f1e0ff */
[----:B------:R-:W-:Y:S01]  /*194c0*/  @!PT LDS RZ, [RZ] ;  /* 0x00000000fffff984 */ /* 0x000fe20000000800 */
[----:B------:R-:W-:Y:S01]  /*194d0*/  @!PT LDS RZ, [RZ] ;  /* 0x00000000fffff984 */ /* 0x000fe20000000800 */
[----:B------:R-:W-:Y:S01]  /*194e0*/  @!PT LDS RZ, [RZ] ;  /* 0x00000000fffff984 */ /* 0x000fe20000000800 */
[----:B------:R-:W-:Y:S01]  /*194f0*/  @P5 LDGSTS.E.BYPASS.LTC128B.128 [R205+0x9000], desc[UR4][R118.64] ;  /* 0x0900000076cd5fae */ /* 0x000fe2000b901d44 */
[C---:B------:R-:W-:Y:S01]  /*19500*/  @P5 LEA R12, P6, R7.reuse, R148, 0x1 ;  /* 0x00000094070c5211 */ /* 0x040fe200078c08ff */
[--C-:B------:R-:W-:Y:S01]  /*19510*/  IMAD.X R2, R0, 0x1, R195.reuse, P0 ;  /* 0x0000000100027824 */ /* 0x100fe200000e06c3 */
[C---:B------:R-:W-:Y:S01]  /*19520*/  IADD3 R5, P0, R7.reuse, R194, RZ ;  /* 0x000000c207057210 */ /* 0x040fe20007f1e0ff */
[----:B------:R-:W-:Y:S01]  /*19530*/  @!P5 STS [R205+0x9000], RZ ;  /* 0x009000ffcd00d388 */ /* 0x000fe20000000800 */
[CC--:B------:R-:W-:Y:S02]  /*19540*/  @P4 LEA R8, P1, R7.reuse, R148.reuse, 0x1 ;  /* 0x0000009407084211 */ /* 0x0c0fe400078208ff */
[CCC-:B------:R-:W-:Y:S01]  /*19550*/  @P5 LEA.HI.X R13, R7.reuse, R149.reuse, R2.reuse, 0x1, P6 ;  /* 0x00000095070d5211 */ /* 0x1c0fe200030f0c02 */
[----:B------:R-:W-:Y:S01]  /*19560*/  @!P5 STS [R205+0x9004], RZ ;  /* 0x009004ffcd00d388 */ /* 0x000fe20000000800 */
[CCC-:B------:R-:W-:Y:S01]  /*19570*/  @P4 LEA.HI.X R9, R7.reuse, R149.reuse, R2.reuse, 0x1, P1 ;  /* 0x0000009507094211 */ /* 0x1c0fe200008f0c02 */
[--C-:B------:R-:W-:Y:S01]  /*19580*/  IMAD.X R0, R2, 0x1, R195.reuse, P0 ;  /* 0x0000000102007824 */ /* 0x100fe200000e06c3 */
[-C--:B------:R-:W-:Y:S01]  /*19590*/  @P2 LEA R6, P0, R7, R148.reuse, 0x1 ;  /* 0x0000009407062211 */ /* 0x080fe200078008ff */
[----:B------:R-:W-:Y:S01]  /*195a0*/  @!P5 STS.64 [R205+0x9008], RZ ;  /* 0x009008ffcd00d388 */ /* 0x000fe20000000a00 */
[-C--:B------:R-:W-:Y:S02]  /*195b0*/  @P5 LEA R10, P6, R5, R148.reuse, 0x1 ;  /* 0x00000094050a5211 */ /* 0x080fe400078c08ff */
[-C--:B------:R-:W-:Y:S01]  /*195c0*/  @P2 LEA.HI.X R7, R7, R149.reuse, R2, 0x1, P0 ;  /* 0x0000009507072211 */ /* 0x080fe200000f0c02 */
[----:B------:R-:W-:Y:S01]  /*195d0*/  @!PT LDS RZ, [RZ] ;  /* 0x00000000fffff984 */ /* 0x000fe20000000800 */
[----:B------:R-:W-:Y:S01]  /*195e0*/  @!PT LDS RZ, [RZ] ;  /* 0x00000000fffff984 */ /* 0x000fe20000000800 */
[----:B------:R-:W-:Y:S01]  /*195f0*/  @!PT LDS RZ, [RZ] ;  /* 0x00000000fffff984 */ /* 0x000fe20000000800 */
[----:B------:R-:W-:Y:S01]  /*19600*/  @P4 LDGSTS.E.BYPASS.LTC128B.128 [R205+0xb000], desc[UR4][R118.64+0x40] ;  /* 0x0b00004076cd4fae */ /* 0x000fe2000b901d44 */
[CCC-:B------:R-:W-:Y:S02]  /*19610*/  @P5 LEA.HI.X R11, R5.reuse, R149.reuse, R0.reuse, 0x1, P6 ;  /* 0x00000095050b5211 */ /* 0x1c0fe400030f0c00 */
        /* <DEDUP_REMOVED lines=66> */
[----:B------:R-:W4:Y:S04]  /*19a40*/  LDSM.16.M88.4 R132, [R192+0x3400] ;  /* 0x00340000c084783b */ /* 0x000f280000000200 */
[----:B------:R-:W3:Y:S04]  /*19a50*/  LDSM.16.M88.4 R136, [R192+0x3800] ;  /* 0x00380000c088783b */ /* 0x000ee80000000200 */
        /* <DEDUP_REMOVED lines=12> */
[C---:B----4-:R-:W-:Y:S01]  /*19b20*/  HMMA.16816.F32.BF16 R12, R124.reuse, R132, RZ ;  /* 0x000000847c0c723c */ /* 0x050fe200000418ff */
[----:B------:R-:W-:Y:S04]  /*19b30*/  LDSM.16.M88.4 R160, [R189+0x5000] ;  /* 0x00500000bda0783b */ /* 0x000fe80000000200 */
[----:B------:R-:W-:Y:S01]  /*19b40*/  LDSM.16.M88.4 R164, [R189+0x6400] ;  /* 0x00640000bda4783b */ /* 0x000fe20000000200 */
[C---:B--2---:R-:W-:Y:S03]  /*19b50*/  HMMA.16816.F32.BF16 R16, R124.reuse, R134, RZ ;  /* 0x000000867c10723c */ /* 0x044fe600000418ff */
[----:B------:R-:W2:Y:S03]  /*19b60*/  LDSM.16.M88.4 R132, [R189+0x3c00] ;  /* 0x003c0000bd84783b */ /* 0x000ea60000000200 */
[C---:B---3--:R-:W-:Y:S01]  /*19b70*/  HMMA.16816.F32.BF16 R20, R124.reuse, R136, RZ ;  /* 0x000000887c14723c */ /* 0x048fe200000418ff */
[----:B------:R-:W-:Y:S04]  /*19b80*/  LDSM.16.M88.4 R168, [R189+0x6800] ;  /* 0x00680000bda8783b */ /* 0x000fe80000000200 */
[----:B------:R-:W-:Y:S01]  /*19b90*/  LDSM.16.M88.4 R172, [R189+0x7c00] ;  /* 0x007c0000bdac783b */ /* 0x000fe20000000200 */
[C---:B------:R-:W-:Y:S03]  /*19ba0*/  HMMA.16816.F32.BF16 R24, R124.reuse, R138, RZ ;  /* 0x0000008a7c18723c */ /* 0x040fe600000418ff */
[----:B------:R-:W3:Y:S03]  /*19bb0*/  LDSM.16.M88.4 R136, [R189+0x4000] ;  /* 0x00400000bd88783b */ /* 0x000ee60000000200 */
[C---:B-----5:R-:W-:Y:S01]  /*19bc0*/  HMMA.16816.F32.BF16 R28, R124.reuse, R140, RZ ;  /* 0x0000008c7c1c723c */ /* 0x060fe200000418ff */
        /* <DEDUP_REMOVED lines=196> */
.L_x_3342:
[----:B------:R-:W2:Y:S02]  /*1a810*/  LD.E R127, desc[UR4][R116.64+0x38] ;  /* 0x00003804747f7980 */ /* 0x000ea4000c101900 */
[----:B--2---:R-:W-:Y:S04]  /*1a820*/  LEA R127, -R127, RZ, 0x7 ;  /* 0x000000ff7f7f7211 */ /* 0x004fe800078e39ff */
[----:B------:R-:W-:Y:S02]  /*1a830*/  SHF.R.S32.HI R0, RZ, 0x1f, R127 ;  /* 0x0000001fff007819 */ /* 0x000fe4000001147f */
.L_x_3343:
[----:B------:R-:W-:Y:S05]  /*1a840*/  BSYNC B0 ;  /* 0x0000000000007941 */ /* 0x000fea0003800000 */
.L_x_3341:
        /* <DEDUP_REMOVED lines=46> */
[CCC-:B------:R-:W-:Y:S02]  /*1ab30*/  @P4 LEA.HI.X R137, R2.reuse, R199.reuse, R0.reuse, 0x1, P1 ;  /* 0x000000c702894211 */ /* 0x1c0fe400008f0c00 */
[----:B------:R-:W-:Y:S01]  /*1ab40*/  @P2 LEA.HI.X R141, R2, R199, R0, 0x1, P0 ;  /* 0x000000c7028d2211 */ /* 0x000fe200000f0c00 */
[----:B------:R1:W-:Y:S01]  /*1ab50*/  @!P5 STS.128 [R205+0x3800], RZ ;  /* 0x003800ffcd00d388 */ /* 0x0003e20000000c00 */
[----:B------:R-:W-:Y:S03]  /*1ab60*/  IMAD.MOV.U32 R199, RZ, RZ, R133 ;  /* 0x000000ffffc77224 */ /* 0x000fe600078e0085 */
        /* <DEDUP_REMOVED lines=41> */
.L_x_3340:
[----:B------:R-:W-:Y:S05]  /*1ae00*/  BSYNC B1 ;  /* 0x0000000000017941 */ /* 0x000fea0003800000 */
.L_x_3339:
[----:B-1----:R-:W2:Y:S01]  /*1ae10*/  LD.E R119, desc[UR4][R116.64+0xdc] ;  /* 0x0000dc0474777980 */ /* 0x002ea2000c101900 */
[----:B------:R-:W-:Y:S03]  /*1ae20*/  LEA R0, R207, R212, 0x7 ;  /* 0x000000d4cf007211 */ /* 0x000fe600078e38ff */
[----:B------:R-:W-:Y:S01]  /*1ae30*/  LDSM.16.MT88.4 R132, [R190+0xb000] ;  /* 0x00b00000be84783b */ /* 0x000fe20000004200 */
        /* <DEDUP_REMOVED lines=16> */
[----:B------:R-:W-:Y:S01]  /*1af40*/  I2FP.F32.S32 R118, R118 ;  /* 0x0000007600767245 */ /* 0x000fe20000201400 */
[C---:B------:R-:W-:Y:S01]  /*1af50*/  FFMA.FTZ R8, R3.reuse, R125, R8 ;  /* 0x0000007d03087223 */ /* 0x040fe20000010008 */
[C---:B------:R-:W-:Y:S02]  /*1af60*/  IADD3 R127, R0.reuse, 0x10, RZ ;  /* 0x00000010007f7810 */ /* 0x040fe40007ffe0ff */
[C---:B------:R-:W-:Y:S01]  /*1af70*/  IADD3 R125, R0.reuse, 0x18, RZ ;  /* 0x00000018007d7810 */ /* 0x040fe20007ffe0ff */
[C---:B------:R-:W-:Y:S01]  /*1af80*/  FFMA.FTZ R15, R3.reuse, R118, R15 ;  /* 0x00000076030f7223 */ /* 0x040fe2000001000f */
[----:B------:R-:W-:Y:S01]  /*1af90*/  I2FP.F32.S32 R2, R2 ;  /* 0x0000000200027245 */ /* 0x000fe20000201400 */
[C---:B------:R-:W-:Y:S01]  /*1afa0*/  FFMA.FTZ R13, R3.reuse, R118, R13 ;  /* 0x00000076030d7223 */ /* 0x040fe2000001000d */
[----:B------:R-:W-:Y:S02]  /*1afb0*/  I2FP.F32.S32 R127, R127 ;  /* 0x0000007f007f7245 */ /* 0x000fe40000201400 */
[----:B------:R-:W-:Y:S01]  /*1afc0*/  I2FP.F32.S32 R125, R125 ;  /* 0x0000007d007d7245 */ /* 0x000fe20000201400 */
[CC--:B------:R-:W-:Y:S01]  /*1afd0*/  FFMA.FTZ R19, R3.reuse, R2.reuse, R19 ;  /* 0x0000000203137223 */ /* 0x0c0fe20000010013 */
[C---:B------:R-:W-:Y:S01]  /*1afe0*/  IADD3 R118, R0.reuse, 0x21, RZ ;  /* 0x0000002100767810 */ /* 0x040fe20007ffe0ff */
[C---:B------:R-:W-:Y:S01]  /*1aff0*/  FFMA.FTZ R17, R3.reuse, R2, R17 ;  /* 0x0000000203117223 */ /* 0x040fe20000010011 */
[C---:B------:R-:W-:Y:S01]  /*1b000*/  IADD3 R2, R0.reuse, 0x29, RZ ;  /* 0x0000002900027810 */ /* 0x040fe20007ffe0ff */
[CC--:B------:R-:W-:Y:S01]  /*1b010*/  FFMA.FTZ R14, R3.reuse, R127.reuse, R14 ;  /* 0x0000007f030e7223 */ /* 0x0c0fe2000001000e */
[C---:B------:R-:W-:Y:S01]  /*1b020*/  FFMA.FTZ R12, R3.reuse, R127, R12 ;  /* 0x0000007f030c7223 */ /* 0x040fe2000001000c */
        /* <DEDUP_REMOVED lines=10> */
[----:B------:R-:W-:Y:S01]  /*1b0d0*/  I2FP.F32.S32 R125, R125 ;  /* 0x0000007d007d7245 */ /* 0x000fe20000201400 */
[C---:B------:R-:W-:Y:S01]  /*1b0e0*/  FFMA.FTZ R25, R3.reuse, R2, R25 ;  /* 0x0000000203197223 */ /* 0x040fe20000010019 */
[C---:B------:R-:W-:Y:S01]  /*1b0f0*/  IADD3 R118, R0.reuse, 0x31, RZ ;  /* 0x0000003100767810 */ /* 0x040fe20007ffe0ff */
        /* <DEDUP_REMOVED lines=15> */
[----:B------:R-:W-:Y:S01]  /*1b1f0*/  IADD3 R120, R0, 0x30, RZ ;  /* 0x0000003000787810 */ /* 0x000fe20007ffe0ff */
[C---:B------:R-:W-:Y:S01]  /*1b200*/  FFMA.FTZ R34, R3.reuse, R127, R34 ;  /* 0x0000007f03227223 */ /* 0x040fe20000010022 */
[----:B------:R-:W-:Y:S01]  /*1b210*/  FMNMX.FTZ R118, R6, R123, !PT ;  /* 0x0000007b06767209 */ /* 0x000fe20007810000 */
[C---:B------:R-:W-:Y:S01]  /*1b220*/  FFMA.FTZ R32, R3.reuse, R127, R32 ;  /* 0x0000007f03207223 */ /* 0x040fe20000010020 */
[----:B------:R-:W-:Y:S01]  /*1b230*/  FMNMX.FTZ R2, R4, R121, !PT ;  /* 0x0000007904027209 */ /* 0x000fe20007810000 */
[CC--:B------:R-:W-:Y:S01]  /*1b240*/  FFMA.FTZ R38, R3.reuse, R125.reuse, R38 ;  /* 0x0000007d03267223 */ /* 0x0c0fe20000010026 */
[----:B------:R-:W-:Y:S01]  /*1b250*/  I2FP.F32.S32 R120, R120 ;  /* 0x0000007800787245 */ /* 0x000fe20000201400 */
[----:B------:R-:W-:Y:S01]  /*1b260*/  FFMA.FTZ R36, R3, R125, R36 ;  /* 0x0000007d03247223 */ /* 0x000fe20000010024 */
[----:B------:R-:W-:Y:S02]  /*1b270*/  FMNMX.FTZ R127, R7, R118, !PT ;  /* 0x00000076077f7209 */ /* 0x000fe40007810000 */
[----:B------:R-:W-:Y:S01]  /*1b280*/  IADD3 R122, R0, 0x41, RZ ;  /* 0x00000041007a7810 */ /* 0x000fe20007ffe0ff */
[----:B------:R-:W-:Y:S01]  /*1b290*/  FFMA.FTZ R28, R3, R120, R28 ;  /* 0x00000078031c7223 */ /* 0x000fe2000001001c */
[----:B------:R-:W-:Y:S01]  /*1b2a0*/  FMNMX.FTZ R125, R5, R2, !PT ;  /* 0x00000002057d7209 */ /* 0x000fe20007810000 */
[----:B------:R-:W-:Y:S01]  /*1b2b0*/  FFMA.FTZ R30, R3, R120, R30 ;  /* 0x00000078031e7223 */ /* 0x000fe2000001001e */
        /* <DEDUP_REMOVED lines=17> */
[C---:B------:R-:W-:Y:S02]  /*1b3d0*/  IADD3 R122, R0.reuse, 0x50, RZ ;  /* 0x00000050007a7810 */ /* 0x040fe40007ffe0ff */
[----:B------:R-:W-:Y:S02]  /*1b3e0*/  FMNMX.FTZ R125, R19, R120, !PT ;  /* 0x00000078137d7209 */ /* 0x000fe40007810000 */
[----:B------:R-:W-:Y:S02]  /*1b3f0*/  IADD3 R2, R0, 0x49, RZ ;  /* 0x0000004900027810 */ /* 0x000fe40007ffe0ff */
[----:B------:R-:W-:Y:S02]  /*1b400*/  FMNMX.FTZ R127, R17, R118, !PT ;  /* 0x00000076117f7209 */ /* 0x000fe40007810000 */
[----:B------:R-:W-:Y:S02]  /*1b410*/  I2FP.F32.S32 R120, R122 ;  /* 0x0000007a00787245 */ /* 0x000fe40000201400 */
[----:B------:R-:W-:Y:S02]  /*1b420*/  FMNMX.FTZ R122, R22, R125, !PT ;  /* 0x0000007d167a7209 */ /* 0x000fe40007810000 */
[----:B------:R-:W-:Y:S01]  /*1b430*/  I2FP.F32.S32 R2, R2 ;  /* 0x0000000200027245 */ /* 0x000fe20000201400 */
[CC--:B------:R-:W-:Y:S01]  /*1b440*/  FFMA.FTZ R46, R3.reuse, R120.reuse, R46 ;  /* 0x00000078032e7223 */ /* 0x0c0fe2000001002e */
[----:B------:R-:W-:Y:S01]  /*1b450*/  FMNMX.FTZ R118, R20, R127, !PT ;  /* 0x0000007f14767209 */ /* 0x000fe20007810000 */
[----:B------:R-:W-:Y:S01]  /*1b460*/  FFMA.FTZ R44, R3, R120, R44 ;  /* 0x00000078032c7223 */ /* 0x000fe2000001002c */
        /* <DEDUP_REMOVED lines=67> */
[C---:B------:R-:W-:Y:S02]  /*1b8a0*/  IADD3 R118, R0.reuse, 0x78, RZ ;  /* 0x0000007800767810 */ /* 0x040fe40007ffe0ff */
[----:B------:R-:W-:Y:S02]  /*1b8b0*/  FMNMX.FTZ R125, R53, R2, !PT ;  /* 0x00000002357d7209 */ /* 0x000fe40007810000 */
[C---:B------:R-:W-:Y:S02]  /*1b8c0*/  IADD3 R120, R0.reuse, 0x71, RZ ;  /* 0x0000007100787810 */ /* 0x040fe40007ffe0ff */
        /* <DEDUP_REMOVED lines=21> */
[----:B------:R-:W-:Y:S03]  /*1ba20*/  FMNMX.FTZ R131, R65, R2, !PT ;  /* 0x0000000241837209 */ /* 0x000fe60007810000 */
        /* <DEDUP_REMOVED lines=9> */
[C---:B------:R-:W-:Y:S01]  /*1bac0*/  FADD.FTZ R118, -R0.reuse, R123 ;  /* 0x0000007b00767221 */ /* 0x040fe20000010100 */
[C---:B--2---:R-:W-:Y:S01]  /*1bad0*/  FMUL.FTZ R138, R119.reuse, R0 ;  /* 0x00000000778a7220 */ /* 0x044fe20000410000 */
[----:B------:R-:W-:Y:S02]  /*1bae0*/  FSETP.NEU.FTZ.AND P0, PT, R0, -INF , PT ;  /* 0xff8000000000780b */ /* 0x000fe40003f1d000 */
[----:B------:R-:W-:Y:S01]  /*1baf0*/  FADD.FTZ R120, -R2, R121 ;  /* 0x0000007902787221 */ /* 0x000fe20000010100 */
[C---:B------:R-:W-:Y:S01]  /*1bb00*/  FMUL.FTZ R121, R119.reuse, R118 ;  /* 0x0000007677797220 */ /* 0x040fe20000410000 */
[----:B------:R-:W-:Y:S01]  /*1bb10*/  FSEL R138, R138, RZ, P0 ;  /* 0x000000ff8a8a7208 */ /* 0x000fe20000000000 */
[C---:B------:R-:W-:Y:S01]  /*1bb20*/  FMUL.FTZ R136, R119.reuse, R2 ;  /* 0x0000000277887220 */ /* 0x040fe20000410000 */
[----:B------:R-:W-:Y:S01]  /*1bb30*/  FMUL.FTZ R122, R119, R120 ;  /* 0x00000078777a7220 */ /* 0x000fe20000410000 */
[----:B------:R2:W3:Y:S01]  /*1bb40*/  MUFU.EX2 R118, R121 ;  /* 0x0000007900767308 */ /* 0x0004e20000000800 */
[----:B------:R-:W-:Y:S01]  /*1bb50*/  FSETP.NEU.FTZ.AND P0, PT, R2, -INF , PT ;  /* 0xff8000000200780b */ /* 0x000fe20003f1d000 */
[-CC-:B------:R-:W-:Y:S01]  /*1bb60*/  FFMA.FTZ R140, R10, R119.reuse, -R138.reuse ;  /* 0x000000770a8c7223 */ /* 0x180fe2000001088a */
[-CC-:B------:R-:W-:Y:S01]  /*1bb70*/  FFMA.FTZ R143, R6, R119.reuse, -R138.reuse ;  /* 0x00000077068f7223 */ /* 0x180fe2000001088a */
[-CC-:B------:R-:W-:Y:S01]  /*1bb80*/  FFMA.FTZ R139, R7, R119.reuse, -R138.reuse ;  /* 0x00000077078b7223 */ /* 0x180fe2000001088a */
[----:B------:R-:W-:Y:S01]  /*1bb90*/  FSEL R136, R136, RZ, P0 ;  /* 0x000000ff88887208 */ /* 0x000fe20000000000 */
[----:B------:R-:W4:Y:S01]  /*1bba0*/  LDSM.16.MT88.4 R128, [R188+0x9000] ;  /* 0x00900000bc80783b */ /* 0x000f220000004200 */
[-CC-:B------:R-:W-:Y:S03]  /*1bbb0*/  FFMA.FTZ R30, R30, R119.reuse, -R138.reuse ;  /* 0x000000771e1e7223 */ /* 0x180fe6000001088a */
[----:B------:R5:W5:Y:S01]  /*1bbc0*/  MUFU.EX2 R120, R122 ;  /* 0x0000007a00787308 */ /* 0x000b620000000800 */
[-C--:B------:R-:W-:Y:S01]  /*1bbd0*/  FFMA.FTZ R156, R39, R119.reuse, -R138 ;  /* 0x00000077279c7223 */ /* 0x080fe2000001088a */
[-CC-:B------:R-:W-:Y:S01]  /*1bbe0*/  FFMA.FTZ R123, R8, R119.reuse, -R136.reuse ;  /* 0x00000077087b7223 */ /* 0x180fe20000010888 */
[-CC-:B------:R-:W-:Y:S01]  /*1bbf0*/  FFMA.FTZ R141, R4, R119.reuse, -R136.reuse ;  /* 0x00000077048d7223 */ /* 0x180fe20000010888 */
[-CC-:B------:R-:W-:Y:S01]  /*1bc00*/  FFMA.FTZ R137, R5, R119.reuse, -R136.reuse ;  /* 0x0000007705897223 */ /* 0x180fe20000010888 */
[-CC-:B------:R-:W-:Y:S01]  /*1bc10*/  FFMA.FTZ R157, R28, R119.reuse, -R136.reuse ;  /* 0x000000771c9d7223 */ /* 0x180fe20000010888 */
[-CC-:B------:R-:W-:Y:S01]  /*1bc20*/  FFMA.FTZ R154, R29, R119.reuse, -R136.reuse ;  /* 0x000000771d9a7223 */ /* 0x180fe20000010888 */
[-C--:B------:R-:W-:Y:S03]  /*1bc30*/  FFMA.FTZ R155, R32, R119.reuse, -R136 ;  /* 0x00000077209b7223 */ /* 0x080fe60000010888 */
[----:B------:R-:W-:Y:S01]  /*1bc40*/  MUFU.EX2 R143, R143 ;  /* 0x0000008f008f7308 */ /* 0x000fe20000000800 */
[----:B--2---:R-:W-:Y:S01]  /*1bc50*/  FFMA.FTZ R121, R11, R119, -R138 ;  /* 0x000000770b797223 */ /* 0x004fe2000001088a */
[C---:B---3--:R-:W-:Y:S01]  /*1bc60*/  FMUL.FTZ R6, R118.reuse, R114 ;  /* 0x0000007276067220 */ /* 0x048fe20000410000 */
[C---:B------:R-:W-:Y:S01]  /*1bc70*/  FMUL.FTZ R7, R118.reuse, R115 ;  /* 0x0000007376077220 */ /* 0x040fe20000410000 */
[C---:B------:R-:W-:Y:S01]  /*1bc80*/  FMUL.FTZ R10, R118.reuse, R110 ;  /* 0x0000006e760a7220 */ /* 0x040fe20000410000 */
[C---:B------:R-:W-:Y:S01]  /*1bc90*/  FMUL.FTZ R11, R118.reuse, R111 ;  /* 0x0000006f760b7220 */ /* 0x040fe20000410000 */
[C---:B------:R-:W-:Y:S01]  /*1bca0*/  FMUL.FTZ R70, R118.reuse, R70 ;  /* 0x0000004676467220 */ /* 0x040fe20000410000 */
[----:B------:R-:W-:Y:S03]  /*1bcb0*/  FMUL.FTZ R71, R118, R71 ;  /* 0x0000004776477220 */ /* 0x000fe60000410000 */
[----:B------:R-:W2:Y:S01]  /*1bcc0*/  MUFU.EX2 R139, R139 ;  /* 0x0000008b008b7308 */ /* 0x000ea20000000800 */
[--C-:B-----5:R-:W-:Y:S01]  /*1bcd0*/  FFMA.FTZ R122, R9, R119, -R136.reuse ;  /* 0x00000077097a7223 */ /* 0x120fe20000010888 */
[C---:B------:R-:W-:Y:S01]  /*1bce0*/  FMUL.FTZ R4, R120.reuse, R112 ;  /* 0x0000007078047220 */ /* 0x040fe20000410000 */
[C---:B------:R-:W-:Y:S01]  /*1bcf0*/  FMUL.FTZ R5, R120.reuse, R113 ;  /* 0x0000007178057220 */ /* 0x040fe20000410000 */
[C---:B------:R-:W-:Y:S01]  /*1bd00*/  FMUL.FTZ R8, R120.reuse, R108 ;  /* 0x0000006c78087220 */ /* 0x040fe20000410000 */
[C---:B------:R-:W-:Y:S01]  /*1bd10*/  FMUL.FTZ R9, R120.reuse, R109 ;  /* 0x0000006d78097220 */ /* 0x040fe20000410000 */
[C---:B------:R-:W-:Y:S01]  /*1bd20*/  FMUL.FTZ R68, R120.reuse, R68 ;  /* 0x0000004478447220 */ /* 0x040fe20000410000 */
[----:B------:R-:W3:Y:S03]  /*1bd30*/  LDSM.16.MT88.4 R108, [R188+0xb000] ;  /* 0x00b00000bc6c783b */ /* 0x000ee60000004200 */
[----:B------:R-:W-:Y:S01]  /*1bd40*/  MUFU.EX2 R140, R140 ;  /* 0x0000008c008c7308 */ /* 0x000fe20000000800 */
[----:B------:R-:W-:Y:S01]  /*1bd50*/  FMUL.FTZ R69, R120, R69 ;  /* 0x0000004578457220 */ /* 0x000fe20000410000 */
[C---:B------:R-:W-:Y:S01]  /*1bd60*/  FMUL.FTZ R74, R118.reuse, R74 ;  /* 0x0000004a764a7220 */ /* 0x040fe20000410000 */
[----:B------:R-:W-:Y:S01]  /*1bd70*/  FMUL.FTZ R75, R118, R75 ;  /* 0x0000004b764b7220 */ /* 0x000fe20000410000 */
[C---:B------:R-:W-:Y:S01]  /*1bd80*/  FMUL.FTZ R72, R120.reuse, R72 ;  /* 0x0000004878487220 */ /* 0x040fe20000410000 */
[----:B------:R-:W-:Y:S01]  /*1bd90*/  FMUL.FTZ R73, R120, R73 ;  /* 0x0000004978497220 */ /* 0x000fe20000410000 */
[C---:B------:R-:W-:Y:S01]  /*1bda0*/  FMUL.FTZ R78, R118.reuse, R78 ;  /* 0x0000004e764e7220 */ /* 0x040fe20000410000 */
[----:B------:R-:W-:Y:S03]  /*1bdb0*/  FMUL.FTZ R79, R118, R79 ;  /* 0x0000004f764f7220 */ /* 0x000fe60000410000 */
[----:B------:R-:W5:Y:S01]  /*1bdc0*/  MUFU.EX2 R121, R121 ;  /* 0x0000007900797308 */ /* 0x000f620000000800 */
[----:B--2---:R-:W-:Y:S01]  /*1bdd0*/  F2FP.BF16.F32.PACK_AB R113, R139, R143 ;  /* 0x0000008f8b71723e */ /* 0x004fe200000010ff */
[C---:B------:R-:W-:Y:S01]  /*1bde0*/  FMUL.FTZ R76, R120.reuse, R76 ;  /* 0x0000004c784c7220 */ /* 0x040fe20000410000 */
[----:B------:R-:W-:Y:S01]  /*1bdf0*/  FMUL.FTZ R77, R120, R77 ;  /* 0x0000004d784d7220 */ /* 0x000fe20000410000 */
[C---:B------:R-:W-:Y:S01]  /*1be00*/  FMUL.FTZ R82, R118.reuse, R82 ;  /* 0x0000005276527220 */ /* 0x040fe20000410000 */
[----:B------:R-:W-:Y:S01]  /*1be10*/  FMUL.FTZ R83, R118, R83 ;  /* 0x0000005376537220 */ /* 0x000fe20000410000 */
[C---:B------:R-:W-:Y:S01]  /*1be20*/  FMUL.FTZ R80, R120.reuse, R80 ;  /* 0x0000005078507220 */ /* 0x040fe20000410000 */
[----:B------:R-:W-:Y:S03]  /*1be30*/  FMUL.FTZ R81, R120, R81 ;  /* 0x0000005178517220 */ /* 0x000fe60000410000 */
[----:B------:R-:W-:Y:S01]  /*1be40*/  MUFU.EX2 R141, R141 ;  /* 0x0000008d008d7308 */ /* 0x000fe20000000800 */
[C---:B------:R-:W-:Y:S01]  /*1be50*/  FMUL.FTZ R86, R118.reuse, R86 ;  /* 0x0000005676567220 */ /* 0x040fe20000410000 */
[----:B------:R-:W-:Y:S01]  /*1be60*/  FMUL.FTZ R87, R118, R87 ;  /* 0x0000005776577220 */ /* 0x000fe20000410000 */
[C---:B------:R-:W-:Y:S01]  /*1be70*/  FMUL.FTZ R84, R120.reuse, R84 ;  /* 0x0000005478547220 */ /* 0x040fe20000410000 */
[----:B------:R-:W-:Y:S01]  /*1be80*/  FMUL.FTZ R85, R120, R85 ;  /* 0x0000005578557220 */ /* 0x000fe20000410000 */
[-C--:B------:R-:W-:Y:S01]  /*1be90*/  FFMA.FTZ R152, R33, R119.reuse, -R136 ;  /* 0x0000007721987223 */ /* 0x080fe20000010888 */
[-CC-:B------:R-:W-:Y:S01]  /*1bea0*/  FFMA.FTZ R158, R42, R119.reuse, -R138.reuse ;  /* 0x000000772a9e7223 */ /* 0x180fe2000001088a */
[-C--:B------:R-:W-:Y:S03]  /*1beb0*/  FFMA.FTZ R159, R43, R119.reuse, -R138 ;  /* 0x000000772b9f7223 */ /* 0x080fe6000001088a */
[----:B------:R-:W2:Y:S01]  /*1bec0*/  MUFU.EX2 R137, R137 ;  /* 0x0000008900897308 */ /* 0x000ea20000000800 */
[----:B-----5:R-:W-:Y:S01]  /*1bed0*/  F2FP.BF16.F32.PACK_AB R115, R121, R140 ;  /* 0x0000008c7973723e */ /* 0x020fe200000010ff */
[-CC-:B------:R-:W-:Y:S01]  /*1bee0*/  FFMA.FTZ R160, R37, R119.reuse, -R136.reuse ;  /* 0x0000007725a07223 */ /* 0x180fe20000010888 */
[-CC-:B------:R-:W-:Y:S01]  /*1bef0*/  FFMA.FTZ R161, R40, R119.reuse, -R136.reuse ;  /* 0x0000007728a17223 */ /* 0x180fe20000010888 */
[----:B------:R-:W-:Y:S01]  /*1bf00*/  FFMA.FTZ R41, R41, R119, -R136 ;  /* 0x0000007729297223 */ /* 0x000fe20000010888 */
[C---:B------:R-:W-:Y:S01]  /*1bf10*/  FMUL.FTZ R90, R118.reuse, R90 ;  /* 0x0000005a765a7220 */ /* 0x040fe20000410000 */
[----:B------:R-:W-:Y:S01]  /*1bf20*/  FMUL.FTZ R91, R118, R91 ;  /* 0x0000005b765b7220 */ /* 0x000fe20000410000 */
[C---:B------:R-:W-:Y:S03]  /*1bf30*/  FMUL.FTZ R88, R120.reuse, R88 ;  /* 0x0000005878587220 */ /* 0x040fe60000410000 */
[----:B------:R-:W-:Y:S01]  /*1bf40*/  MUFU.EX2 R123, R123 ;  /* 0x0000007b007b7308 */ /* 0x000fe20000000800 */
[----:B------:R-:W-:Y:S01]  /*1bf50*/  FMUL.FTZ R89, R120, R89 ;  /* 0x0000005978597220 */ /* 0x000fe20000410000 */
[C---:B------:R-:W-:Y:S01]  /*1bf60*/  FMUL.FTZ R94, R118.reuse, R94 ;  /* 0x0000005e765e7220 */ /* 0x040fe20000410000 */
[----:B------:R-:W-:Y:S01]  /*1bf70*/  FMUL.FTZ R95, R118, R95 ;  /* 0x0000005f765f7220 */ /* 0x000fe20000410000 */
[C---:B------:R-:W-:Y:S01]  /*1bf80*/  FMUL.FTZ R92, R120.reuse, R92 ;  /* 0x0000005c785c7220 */ /* 0x040fe20000410000 */
[----:B------:R-:W-:Y:S01]  /*1bf90*/  FMUL.FTZ R93, R120, R93 ;  /* 0x0000005d785d7220 */ /* 0x000fe20000410000 */
[--C-:B------:R-:W-:Y:S01]  /*1bfa0*/  FFMA.FTZ R142, R14, R119, -R138.reuse ;  /* 0x000000770e8e7223 */ /* 0x100fe2000001088a */
[C---:B------:R-:W-:Y:S03]  /*1bfb0*/  FMUL.FTZ R14, R118.reuse, R106 ;  /* 0x0000006a760e7220 */ /* 0x040fe60000410000 */
[----:B------:R-:W5:Y:S01]  /*1bfc0*/  MUFU.EX2 R122, R122 ;  /* 0x0000007a007a7308 */ /* 0x000f620000000800 */
[----:B--2---:R-:W-:Y:S01]  /*1bfd0*/  F2FP.BF16.F32.PACK_AB R112, R137, R141 ;  /* 0x0000008d8970723e */ /* 0x004fe200000010ff */
[----:B------:R-:W-:Y:S01]  /*1bfe0*/  FFMA.FTZ R145, R15, R119, -R138 ;  /* 0x000000770f917223 */ /* 0x000fe2000001088a */
[----:B------:R-:W-:Y:S01]  /*1bff0*/  FMUL.FTZ R15, R118, R107 ;  /* 0x0000006b760f7220 */ /* 0x000fe20000410000 */
[-CC-:B------:R-:W-:Y:S01]  /*1c000*/  FFMA.FTZ R153, R12, R119.reuse, -R136.reuse ;  /* 0x000000770c997223 */ /* 0x180fe20000010888 */
[C---:B------:R-:W-:Y:S01]  /*1c010*/  FMUL.FTZ R12, R120.reuse, R104 ;  /* 0x00000068780c7220 */ /* 0x040fe20000410000 */
[----:B------:R-:W-:Y:S01]  /*1c020*/  FFMA.FTZ R146, R13, R119, -R136 ;  /* 0x000000770d927223 */ /* 0x000fe20000010888 */
[----:B------:R-:W-:Y:S03]  /*1c030*/  FMUL.FTZ R13, R120, R105 ;  /* 0x00000069780d7220 */ /* 0x000fe60000410000 */
[----:B------:R-:W-:Y:S01]  /*1c040*/  MUFU.EX2 R142, R142 ;  /* 0x0000008e008e7308 */ /* 0x000fe20000000800 */
[----:B------:R-:W-:Y:S01]  /*1c050*/  LDSM.16.MT88.4 R104, [R190+0xb400] ;  /* 0x00b40000be68783b */ /* 0x000fe20000004200 */
[C---:B------:R-:W-:Y:S01]  /*1c060*/  FMUL.FTZ R98, R118.reuse, R98 ;  /* 0x0000006276627220 */ /* 0x040fe20000410000 */
[----:B------:R-:W-:Y:S01]  /*1c070*/  FMUL.FTZ R99, R118, R99 ;  /* 0x0000006376637220 */ /* 0x000fe20000410000 */
[C---:B------:R-:W-:Y:S01]  /*1c080*/  FMUL.FTZ R96, R120.reuse, R96 ;  /* 0x0000006078607220 */ /* 0x040fe20000410000 */
[C---:B------:R-:W-:Y:S01]  /*1c090*/  FMUL.FTZ R97, R120.reuse, R97 ;  /* 0x0000006178617220 */ /* 0x040fe20000410000 */
[----:B------:R-:W-:Y:S01]  /*1c0a0*/  FFMA.FTZ R141, R120, R213, R141 ;  /* 0x000000d5788d7223 */ /* 0x000fe2000001008d */
[--C-:B------:R-:W-:Y:S03]  /*1c0b0*/  FFMA.FTZ R144, R18, R119, -R138.reuse ;  /* 0x0000007712907223 */ /* 0x100fe6000001088a */
[----:B------:R-:W2:Y:S01]  /*1c0c0*/  MUFU.EX2 R145, R145 ;  /* 0x0000009100917308 */ /* 0x000ea20000000800 */
[----:B-----5:R-:W-:Y:S01]  /*1c0d0*/  F2FP.BF16.F32.PACK_AB R114, R122, R123 ;  /* 0x0000007b7a72723e */ /* 0x020fe200000010ff */
[C---:B------:R-:W-:Y:S01]  /*1c0e0*/  FMUL.FTZ R18, R118.reuse, R102 ;  /* 0x0000006676127220 */ /* 0x040fe20000410000 */
[----:B------:R-:W-:Y:S01]  /*1c0f0*/  FFMA.FTZ R147, R19, R119, -R138 ;  /* 0x0000007713937223 */ /* 0x000fe2000001088a */
[----:B------:R-:W-:Y:S01]  /*1c100*/  FMUL.FTZ R19, R118, R103 ;  /* 0x0000006776137220 */ /* 0x000fe20000410000 */
[-CC-:B------:R-:W-:Y:S01]  /*1c110*/  FFMA.FTZ R151, R16, R119.reuse, -R136.reuse ;  /* 0x0000007710977223 */ /* 0x180fe20000010888 */
[C---:B------:R-:W-:Y:S01]  /*1c120*/  FMUL.FTZ R16, R120.reuse, R100 ;  /* 0x0000006478107220 */ /* 0x040fe20000410000 */
[--C-:B------:R-:W-:Y:S01]  /*1c130*/  FFMA.FTZ R150, R17, R119, -R136.reuse ;  /* 0x0000007711967223 */ /* 0x100fe20000010888 */
[C---:B-1----:R-:W-:Y:S02]  /*1c140*/  HMMA.16816.F32.BF16 R4, R112.reuse, R124, R4 ;  /* 0x0000007c7004723c */ /* 0x042fe40000041804 */
[----:B------:R-:W-:Y:S03]  /*1c150*/  MUFU.EX2 R144, R144 ;  /* 0x0000009000907308 */ /* 0x000fe60000000800 */
[----:B------:R-:W-:Y:S01]  /*1c160*/  FMUL.FTZ R17, R120, R101 ;  /* 0x0000006578117220 */ /* 0x000fe20000410000 */
[C---:B------:R-:W-:Y:S01]  /*1c170*/  HMMA.16816.F32.BF16 R8, R112.reuse, R126, R8 ;  /* 0x0000007e7008723c */ /* 0x040fe20000041808 */
[----:B------:R-:W1:Y:S05]  /*1c180*/  LDSM.16.MT88.4 R124, [R190+0xd000] ;  /* 0x00d00000be7c783b */ /* 0x000e6a0000004200 */
[----:B------:R-:W5:Y:S01]  /*1c190*/  MUFU.EX2 R147, R147 ;  /* 0x0000009300937308 */ /* 0x000f620000000800 */
[----:B------:R-:W-:Y:S01]  /*1c1a0*/  ISETP.GT.AND P0, PT, R207, R198, PT ;  /* 0x000000c6cf00720c */ /* 0x000fe20003f04270 */
[-CC-:B------:R-:W-:Y:S01]  /*1c1b0*/  FFMA.FTZ R44, R44, R119.reuse, -R136.reuse ;  /* 0x000000772c2c7223 */ /* 0x180fe20000010888 */
[C---:B----4-:R-:W-:Y:S03]  /*1c1c0*/  HMMA.16816.F32.BF16 R68, R112.reuse, R128, R68 ;  /* 0x000000807044723c */ /* 0x050fe60000041844 */
[----:B--2---:R-:W-:Y:S03]  /*1c1d0*/  F2FP.BF16.F32.PACK_AB R101, R145, R142 ;  /* 0x0000008e9165723e */ /* 0x004fe600000010ff */
[C---:B------:R-:W-:Y:S01]  /*1c1e0*/  HMMA.16816.F32.BF16 R72, R112.reuse, R130, R72 ;  /* 0x000000827048723c */ /* 0x040fe20000041848 */
[----:B------:R-:W2:Y:S01]  /*1c1f0*/  LDSM.16.MT88.4 R128, [R188+0xd000] ;  /* 0x00d00000bc80783b */ /* 0x000ea20000004200 */
[----:B------:R-:W-:Y:S03]  /*1c200*/  MUFU.EX2 R153, R153 ;  /* 0x0000009900997308 */ /* 0x000fe60000000800 */
[-CC-:B------:R-:W-:Y:S01]  /*1c210*/  FFMA.FTZ R45, R45, R119.reuse, -R136.reuse ;  /* 0x000000772d2d7223 */ /* 0x180fe20000010888 */
[C---:B------:R-:W-:Y:S06]  /*1c220*/  HMMA.16816.F32.BF16 R76, R112.reuse, R132, R76 ;  /* 0x00000084704c723c */ /* 0x040fec000004184c */
[----:B------:R-:W4:Y:S01]  /*1c230*/  MUFU.EX2 R146, R146 ;  /* 0x0000009200927308 */ /* 0x000f220000000800 */
[----:B-----5:R-:W-:Y:S01]  /*1c240*/  F2FP.BF16.F32.PACK_AB R103, R147, R144 ;  /* 0x000000909367723e */ /* 0x020fe200000010ff */
        /* <DEDUP_REMOVED lines=8> */
[----:B------:R-:W5:Y:S01]  /*1c2d0*/  MUFU.EX2 R150, R150 ;  /* 0x0000009600967308 */ /* 0x000f620000000800 */
[----:B----4-:R-:W-:Y:S01]  /*1c2e0*/  F2FP.BF16.F32.PACK_AB R100, R146, R153 ;  /* 0x000000999264723e */ /* 0x010fe200000010ff */
[C---:B-1----:R-:W-:Y:S08]  /*1c2f0*/  HMMA.16816.F32.BF16 R92, R112.reuse, R124, R92 ;  /* 0x0000007c705c723c */ /* 0x042ff0000004185c */
[----:B------:R-:W-:Y:S01]  /*1c300*/  MUFU.EX2 R157, R157 ;  /* 0x0000009d009d7308 */ /* 0x000fe20000000800 */
[C---:B------:R-:W-:Y:S01]  /*1c310*/  HMMA.16816.F32.BF16 R12, R112.reuse, R126, R12 ;  /* 0x0000007e700c723c */ /* 0x040fe2000004180c */
[----:B------:R-:W-:Y:S02]  /*1c320*/  LDSM.16.MT88.4 R124, [R188+0xd400] ;  /* 0x00d40000bc7c783b */ /* 0x000fe40000004200 */
[----:B------:R-:W-:Y:S03]  /*1c330*/  FFMA.FTZ R52, R52, R119, -R136 ;  /* 0x0000007734347223 */ /* 0x000fe60000010888 */
[C---:B--2---:R-:W-:Y:S03]  /*1c340*/  HMMA.16816.F32.BF16 R16, R112.reuse, R128, R16 ;  /* 0x000000807010723c */ /* 0x044fe60000041810 */
[----:B------:R-:W-:Y:S02]  /*1c350*/  MUFU.EX2 R154, R154 ;  /* 0x0000009a009a7308 */ /* 0x000fe40000000800 */
[----:B-----5:R-:W-:Y:S01]  /*1c360*/  F2FP.BF16.F32.PACK_AB R102, R150, R151 ;  /* 0x000000979666723e */ /* 0x020fe200000010ff */
[----:B------:R-:W-:Y:S01]  /*1c370*/  HMMA.16816.F32.BF16 R96, R112, R130, R96 ;  /* 0x000000827060723c */ /* 0x000fe20000041860 */
[----:B------:R-:W1:Y:S06]  /*1c380*/  LDSM.16.MT88.4 R112, [R188+0xb400] ;  /* 0x00b40000bc70783b */ /* 0x000e6c0000004200 */
[----:B------:R-:W-:Y:S01]  /*1c390*/  MUFU.EX2 R155, R155 ;  /* 0x0000009b009b7308 */ /* 0x000fe20000000800 */
[-CC-:B------:R-:W-:Y:S03]  /*1c3a0*/  FFMA.FTZ R128, R26, R119.reuse, -R138.reuse ;  /* 0x000000771a807223 */ /* 0x180fe6000001088a */
[-CC-:B------:R-:W-:Y:S01]  /*1c3b0*/  FFMA.FTZ R129, R22, R119.reuse, -R138.reuse ;  /* 0x0000007716817223 */ /* 0x180fe2000001088a */
[-CC-:B------:R-:W-:Y:S01]  /*1c3c0*/  FFMA.FTZ R131, R27, R119.reuse, -R138.reuse ;  /* 0x000000771b837223 */ /* 0x180fe2000001088a */
[-C--:B------:R-:W-:Y:S04]  /*1c3d0*/  FFMA.FTZ R130, R23, R119.reuse, -R138 ;  /* 0x0000007717827223 */ /* 0x080fe8000001088a */
[----:B------:R-:W-:Y:S01]  /*1c3e0*/  MUFU.EX2 R128, R128 ;  /* 0x0000008000807308 */ /* 0x000fe20000000800 */
[-CC-:B------:R-:W-:Y:S01]  /*1c3f0*/  FFMA.FTZ R53, R53, R119.reuse, -R136.reuse ;  /* 0x0000007735357223 */ /* 0x180fe20000010888 */
[-CC-:B------:R-:W-:Y:S01]  /*1c400*/  FFMA.FTZ R56, R56, R119.reuse, -R136.reuse ;  /* 0x0000007738387223 */ /* 0x180fe20000010888 */
        /* <DEDUP_REMOVED lines=11> */
[----:B------:R-:W-:Y:S03]  /*1c4c0*/  FADD.FTZ R143, R139, R143 ;  /* 0x0000008f8b8f7221 */ /* 0x000fe60000010000 */
[C---:B------:R-:W-:Y:S01]  /*1c4d0*/  HMMA.16816.F32.BF16 R72, R100.reuse, R134, R72 ;  /* 0x000000866448723c */ /* 0x040fe20000041848 */
[----:B------:R-:W3:Y:S04]  /*1c4e0*/  MUFU.EX2 R131, R131 ;  /* 0x0000008300837308 */ /* 0x000ee80000000800 */
[-CC-:B------:R-:W-:Y:S01]  /*1c4f0*/  FFMA.FTZ R132, R24, R119.reuse, -R136.reuse ;  /* 0x0000007718847223 */ /* 0x180fe20000010888 */
[C---:B------:R-:W-:Y:S05]  /*1c500*/  HMMA.16816.F32.BF16 R76, R100.reuse, R104, R76 ;  /* 0x00000068644c723c */ /* 0x040fea000004184c */
[----:B------:R-:W-:Y:S01]  /*1c510*/  MUFU.EX2 R152, R152 ;  /* 0x0000009800987308 */ /* 0x000fe20000000800 */
[-CC-:B------:R-:W-:Y:S01]  /*1c520*/  FFMA.FTZ R135, R25, R119.reuse, -R136.reuse ;  /* 0x0000007719877223 */ /* 0x180fe20000010888 */
[C---:B------:R-:W-:Y:S01]  /*1c530*/  HMMA.16816.F32.BF16 R80, R100.reuse, R106, R80 ;  /* 0x0000006a6450723c */ /* 0x040fe20000041850 */
[----:B------:R-:W4:Y:S03]  /*1c540*/  LDSM.16.MT88.4 R104, [R190+0x9800] ;  /* 0x00980000be68783b */ /* 0x000f260000004200 */
[-CC-:B------:R-:W-:Y:S02]  /*1c550*/  FFMA.FTZ R133, R20, R119.reuse, -R136.reuse ;  /* 0x0000007714857223 */ /* 0x180fe40000010888 */
[C---:B-1----:R-:W-:Y:S02]  /*1c560*/  HMMA.16816.F32.BF16 R84, R100.reuse, R112, R84 ;  /* 0x000000706454723c */ /* 0x042fe40000041854 */
[----:B------:R-:W-:Y:S01]  /*1c570*/  MUFU.EX2 R132, R132 ;  /* 0x0000008400847308 */ /* 0x000fe20000000800 */
[----:B------:R-:W-:Y:S02]  /*1c580*/  LDSM.16.MT88.4 R24, [R190+0xb800] ;  /* 0x00b80000be18783b */ /* 0x000fe40000004200 */
[----:B---3--:R-:W-:Y:S01]  /*1c590*/  F2FP.BF16.F32.PACK_AB R23, R131, R128 ;  /* 0x000000808317723e */ /* 0x008fe200000010ff */
[C---:B------:R-:W-:Y:S06]  /*1c5a0*/  HMMA.16816.F32.BF16 R88, R100.reuse, R114, R88 ;  /* 0x000000726458723c */ /* 0x040fec0000041858 */
[----:B------:R-:W-:Y:S01]  /*1c5b0*/  MUFU.EX2 R133, R133 ;  /* 0x0000008500857308 */ /* 0x000fe20000000800 */
[----:B------:R-:W-:Y:S01]  /*1c5c0*/  FFMA.FTZ R134, R21, R119, -R136 ;  /* 0x0000007715867223 */ /* 0x000fe20000010888 */
[C---:B--2---:R-:W-:Y:S01]  /*1c5d0*/  HMMA.16816.F32.BF16 R92, R100.reuse, R108, R92 ;  /* 0x0000006c645c723c */ /* 0x044fe2000004185c */
[----:B------:R-:W1:Y:S07]  /*1c5e0*/  LDSM.16.MT88.4 R112, [R188+0x9800] ;  /* 0x00980000bc70783b */ /* 0x000e6e0000004200 */
[----:B------:R-:W2:Y:S01]  /*1c5f0*/  MUFU.EX2 R134, R134 ;  /* 0x0000008600867308 */ /* 0x000ea20000000800 */
[C---:B------:R-:W-:Y:S01]  /*1c600*/  HMMA.16816.F32.BF16 R12, R100.reuse, R110, R12 ;  /* 0x0000006e640c723c */ /* 0x040fe2000004180c */
[----:B------:R-:W-:Y:S02]  /*1c610*/  LDSM.16.MT88.4 R108, [R190+0xd800] ;  /* 0x00d80000be6c783b */ /* 0x000fe40000004200 */
[----:B------:R-:W-:Y:S03]  /*1c620*/  F2FP.BF16.F32.PACK_AB R21, R130, R129 ;  /* 0x000000818215723e */ /* 0x000fe600000010ff */
[C---:B------:R-:W-:Y:S03]  /*1c630*/  HMMA.16816.F32.BF16 R16, R100.reuse, R124, R16 ;  /* 0x0000007c6410723c */ /* 0x040fe60000041810 */
[----:B------:R-:W3:Y:S02]  /*1c640*/  MUFU.EX2 R135, R135 ;  /* 0x0000008700877308 */ /* 0x000ee40000000800 */
[----:B------:R-:W-:Y:S01]  /*1c650*/  FADD.FTZ R140, R140, R143 ;  /* 0x0000008f8c8c7221 */ /* 0x000fe20000010000 */
[----:B------:R-:W-:Y:S01]  /*1c660*/  HMMA.16816.F32.BF16 R96, R100, R126, R96 ;  /* 0x0000007e6460723c */ /* 0x000fe20000041860 */
[----:B------:R-:W5:Y:S06]  /*1c670*/  LDSM.16.MT88.4 R100, [R188+0xb800] ;  /* 0x00b80000bc64783b */ /* 0x000f6c0000004200 */
[----:B------:R1:W-:Y:S01]  /*1c680*/  MUFU.EX2 R127, R30 ;  /* 0x0000001e007f7308 */ /* 0x0003e20000000800 */
[----:B--2---:R-:W-:Y:S03]  /*1c690*/  F2FP.BF16.F32.PACK_AB R20, R134, R133 ;  /* 0x000000858614723e */ /* 0x004fe600000010ff */
[-CC-:B------:R-:W-:Y:S01]  /*1c6a0*/  FFMA.FTZ R124, R31, R119.reuse, -R138.reuse ;  /* 0x000000771f7c7223 */ /* 0x180fe2000001088a */
[-CC-:B------:R-:W-:Y:S01]  /*1c6b0*/  FFMA.FTZ R125, R34, R119.reuse, -R138.reuse ;  /* 0x00000077227d7223 */ /* 0x180fe2000001088a */
[----:B------:R-:W-:Y:S02]  /*1c6c0*/  FFMA.FTZ R126, R35, R119, -R138 ;  /* 0x00000077237e7223 */ /* 0x000fe4000001088a */
[----:B------:R-:W-:Y:S02]  /*1c6d0*/  LDSM.16.MT88.4 R32, [R190+0xbc00] ;  /* 0x00bc0000be20783b */ /* 0x000fe40000004200 */
[----:B------:R-:W-:Y:S01]  /*1c6e0*/  MUFU.EX2 R156, R156 ;  /* 0x0000009c009c7308 */ /* 0x000fe20000000800 */
[----:B---3--:R-:W-:Y:S01]  /*1c6f0*/  F2FP.BF16.F32.PACK_AB R22, R135, R132 ;  /* 0x000000848716723e */ /* 0x008fe200000010ff */
[----:B------:R-:W-:Y:S04]  /*1c700*/  FADD.FTZ R121, R121, R140 ;  /* 0x0000008c79797221 */ /* 0x000fe80000010000 */
[----:B------:R-:W-:Y:S01]  /*1c710*/  FADD.FTZ R142, R142, R121 ;  /* 0x000000798e8e7221 */ /* 0x000fe20000010000 */
[----:B------:R-:W-:Y:S01]  /*1c720*/  MOV R121, R2 ;  /* 0x0000000200797202 */ /* 0x000fe20000000f00 */
[C---:B----4-:R-:W-:Y:S01]  /*1c730*/  HMMA.16816.F32.BF16 R4, R20.reuse, R104, R4 ;  /* 0x000000681404723c */ /* 0x050fe20000041804 */
[----:B-1----:R-:W-:Y:S01]  /*1c740*/  LDSM.16.MT88.4 R28, [R188+0x9c00] ;  /* 0x009c0000bc1c783b */ /* 0x002fe20000004200 */
[----:B------:R-:W1:Y:S03]  /*1c750*/  MUFU.EX2 R124, R124 ;  /* 0x0000007c007c7308 */ /* 0x000e660000000800 */
[----:B------:R-:W-:Y:S01]  /*1c760*/  FADD.FTZ R145, R145, R142 ;  /* 0x0000008e91917221 */ /* 0x000fe20000010000 */
[C---:B------:R-:W-:Y:S03]  /*1c770*/  HMMA.16816.F32.BF16 R8, R20.reuse, R106, R8 ;  /* 0x0000006a1408723c */ /* 0x040fe60000041808 */
[----:B------:R-:W2:Y:S03]  /*1c780*/  LDSM.16.MT88.4 R104, [R188+0xd800] ;  /* 0x00d80000bc68783b */ /* 0x000ea60000004200 */
[----:B------:R-:W-:Y:S01]  /*1c790*/  MUFU.EX2 R125, R125 ;  /* 0x0000007d007d7308 */ /* 0x000fe20000000800 */
[----:B------:R-:W-:Y:S01]  /*1c7a0*/  FADD.FTZ R144, R144, R145 ;  /* 0x0000009190907221 */ /* 0x000fe20000010000 */
[C---:B------:R-:W-:Y:S03]  /*1c7b0*/  HMMA.16816.F32.BF16 R68, R20.reuse, R112, R68 ;  /* 0x000000701444723c */ /* 0x040fe60000041844 */
[----:B------:R-:W-:Y:S03]  /*1c7c0*/  FADD.FTZ R144, R147, R144 ;  /* 0x0000009093907221 */ /* 0x000fe60000010000 */
[C---:B------:R-:W-:Y:S01]  /*1c7d0*/  HMMA.16816.F32.BF16 R72, R20.reuse, R114, R72 ;  /* 0x000000721448723c */ /* 0x040fe20000041848 */
[----:B------:R-:W3:Y:S01]  /*1c7e0*/  LDSM.16.MT88.4 R112, [R190+0x9c00] ;  /* 0x009c0000be70783b */ /* 0x000ee20000004200 */
[----:B------:R-:W4:Y:S04]  /*1c7f0*/  MUFU.EX2 R126, R126 ;  /* 0x0000007e007e7308 */ /* 0x000f280000000800 */
[C---:B------:R-:W-:Y:S06]  /*1c800*/  HMMA.16816.F32.BF16 R76, R20.reuse, R24, R76 ;  /* 0x00000018144c723c */ /* 0x040fec000004184c */
[----:B------:R-:W-:Y:S01]  /*1c810*/  MUFU.EX2 R158, R158 ;  /* 0x0000009e009e7308 */ /* 0x000fe20000000800 */
[C---:B------:R-:W-:Y:S04]  /*1c820*/  HMMA.16816.F32.BF16 R80, R20.reuse, R26, R80 ;  /* 0x0000001a1450723c */ /* 0x040fe80000041850 */
[----:B-1----:R-:W-:Y:S02]  /*1c830*/  F2FP.BF16.F32.PACK_AB R25, R124, R127 ;  /* 0x0000007f7c19723e */ /* 0x002fe400000010ff */
[C---:B-----5:R-:W-:Y:S03]  /*1c840*/  HMMA.16816.F32.BF16 R84, R20.reuse, R100, R84 ;  /* 0x000000641454723c */ /* 0x060fe60000041854 */
[----:B------:R-:W-:Y:S02]  /*1c850*/  MUFU.EX2 R159, R159 ;  /* 0x0000009f009f7308 */ /* 0x000fe40000000800 */
[----:B----4-:R-:W-:Y:S01]  /*1c860*/  F2FP.BF16.F32.PACK_AB R27, R126, R125 ;  /* 0x0000007d7e1b723e */ /* 0x010fe200000010ff */
[C---:B------:R-:W-:Y:S01]  /*1c870*/  HMMA.16816.F32.BF16 R88, R20.reuse, R102, R88 ;  /* 0x000000661458723c */ /* 0x040fe20000041858 */
[----:B------:R-:W-:Y:S06]  /*1c880*/  LDSM.16.MT88.4 R100, [R190+0xdc00] ;  /* 0x00dc0000be64783b */ /* 0x000fec0000004200 */
[----:B------:R-:W-:Y:S01]  /*1c890*/  MUFU.EX2 R160, R160 ;  /* 0x000000a000a07308 */ /* 0x000fe20000000800 */
[----:B------:R-:W-:Y:S01]  /*1c8a0*/  F2FP.BF16.F32.PACK_AB R24, R154, R157 ;  /* 0x0000009d9a18723e */ /* 0x000fe200000010ff */
[C---:B------:R-:W-:Y:S03]  /*1c8b0*/  HMMA.16816.F32.BF16 R92, R20.reuse, R108, R92 ;  /* 0x0000006c145c723c */ /* 0x040fe6000004185c */
[----:B------:R-:W-:Y:S03]  /*1c8c0*/  F2FP.BF16.F32.PACK_AB R26, R152, R155 ;  /* 0x0000009b981a723e */ /* 0x000fe600000010ff */
[C---:B------:R-:W-:Y:S01]  /*1c8d0*/  HMMA.16816.F32.BF16 R12, R20.reuse, R110, R12 ;  /* 0x0000006e140c723c */ /* 0x040fe2000004180c */
[----:B------:R-:W-:Y:S01]  /*1c8e0*/  LDSM.16.MT88.4 R108, [R190+0xac00] ;  /* 0x00ac0000be6c783b */ /* 0x000fe20000004200 */
[----:B------:R-:W-:Y:S04]  /*1c8f0*/  MUFU.EX2 R161, R161 ;  /* 0x000000a100a17308 */ /* 0x000fe80000000800 */
[C---:B--2---:R-:W-:Y:S06]  /*1c900*/  HMMA.16816.F32.BF16 R16, R20.reuse, R104, R16 ;  /* 0x000000681410723c */ /* 0x044fec0000041810 */
[----:B------:R-:W-:Y:S01]  /*1c910*/  MUFU.EX2 R44, R44 ;  /* 0x0000002c002c7308 */ /* 0x000fe20000000800 */
[----:B------:R-:W-:Y:S01]  /*1c920*/  HMMA.16816.F32.BF16 R96, R20, R106, R96 ;  /* 0x0000006a1460723c */ /* 0x000fe20000041860 */
[----:B------:R-:W1:Y:S05]  /*1c930*/  LDSM.16.MT88.4 R20, [R188+0xbc00] ;  /* 0x00bc0000bc14783b */ /* 0x000e6a0000004200 */
[C---:B---3--:R-:W-:Y:S03]  /*1c940*/  HMMA.16816.F32.BF16 R4, R24.reuse, R112, R4 ;  /* 0x000000701804723c */ /* 0x048fe60000041804 */
[----:B------:R-:W-:Y:S01]  /*1c950*/  MUFU.EX2 R45, R45 ;  /* 0x0000002d002d7308 */ /* 0x000fe20000000800 */
[----:B------:R-:W2:Y:S02]  /*1c960*/  LDSM.16.MT88.4 R104, [R188+0xdc00] ;  /* 0x00dc0000bc68783b */ /* 0x000ea40000004200 */
[C---:B------:R-:W-:Y:S07]  /*1c970*/  HMMA.16816.F32.BF16 R8, R24.reuse, R114, R8 ;  /* 0x000000721808723c */ /* 0x040fee0000041808 */
[----:B------:R-:W-:Y:S01]  /*1c980*/  MUFU.EX2 R48, R48 ;  /* 0x0000003000307308 */ /* 0x000fe20000000800 */
[-C--:B------:R-:W-:Y:S01]  /*1c990*/  FFMA.FTZ R113, R38, R119.reuse, -R138 ;  /* 0x0000007726717223 */ /* 0x080fe2000001088a */
[C---:B------:R-:W-:Y:S03]  /*1c9a0*/  HMMA.16816.F32.BF16 R68, R24.reuse, R28, R68 ;  /* 0x0000001c1844723c */ /* 0x040fe60000041844 */
[-CC-:B------:R-:W-:Y:S03]  /*1c9b0*/  FFMA.FTZ R115, R36, R119.reuse, -R136.reuse ;  /* 0x0000007724737223 */ /* 0x180fe60000010888 */
[C---:B------:R-:W-:Y:S01]  /*1c9c0*/  HMMA.16816.F32.BF16 R72, R24.reuse, R30, R72 ;  /* 0x0000001e1848723c */ /* 0x040fe20000041848 */
[----:B------:R-:W3:Y:S01]  /*1c9d0*/  LDSM.16.MT88.4 R28, [R190+0xa000] ;  /* 0x00a00000be1c783b */ /* 0x000ee20000004200 */
[----:B------:R-:W4:Y:S03]  /*1c9e0*/  MUFU.EX2 R113, R113 ;  /* 0x0000007100717308 */ /* 0x000f260000000800 */
[----:B------:R-:W-:Y:S01]  /*1c9f0*/  FFMA.FTZ R136, R65, R119, -R136 ;  /* 0x0000007741887223 */ /* 0x000fe20000010888 */
[C---:B------:R-:W-:Y:S03]  /*1ca00*/  HMMA.16816.F32.BF16 R76, R24.reuse, R32, R76 ;  /* 0x00000020184c723c */ /* 0x040fe6000004184c */
[----:B------:R-:W-:Y:S03]  /*1ca10*/  LDSM.16.MT88.4 R36, [R190+0xc000] ;  /* 0x00c00000be24783b */ /* 0x000fe60000004200 */
[----:B------:R-:W5:Y:S01]  /*1ca20*/  MUFU.EX2 R115, R115 ;  /* 0x0000007300737308 */ /* 0x000f620000000800 */
[C---:B------:R-:W-:Y:S04]  /*1ca30*/  HMMA.16816.F32.BF16 R80, R24.reuse, R34, R80 ;  /* 0x000000221850723c */ /* 0x040fe80000041850 */
[----:B------:R-:W3:Y:S02]  /*1ca40*/  LDSM.16.MT88.4 R32, [R188+0xa000] ;  /* 0x00a00000bc20783b */ /* 0x000ee40000004200 */
[C---:B-1----:R-:W-:Y:S03]  /*1ca50*/  HMMA.16816.F32.BF16 R84, R24.reuse, R20, R84 ;  /* 0x000000141854723c */ /* 0x042fe60000041854 */
[----:B------:R-:W-:Y:S03]  /*1ca60*/  MUFU.EX2 R49, R49 ;  /* 0x0000003100317308 */ /* 0x000fe60000000800 */
[C---:B------:R-:W-:Y:S07]  /*1ca70*/  HMMA.16816.F32.BF16 R88, R24.reuse, R22, R88 ;  /* 0x000000161858723c */ /* 0x040fee0000041858 */
[----:B------:R-:W-:Y:S01]  /*1ca80*/  MUFU.EX2 R52, R52 ;  /* 0x0000003400347308 */ /* 0x000fe20000000800 */
[----:B----4-:R-:W-:Y:S01]  /*1ca90*/  F2FP.BF16.F32.PACK_AB R21, R156, R113 ;  /* 0x000000719c15723e */ /* 0x010fe200000010ff */
[C---:B------:R-:W-:Y:S08]  /*1caa0*/  HMMA.16816.F32.BF16 R92, R24.reuse, R100, R92 ;  /* 0x00000064185c723c */ /* 0x040ff0000004185c */
[----:B------:R-:W1:Y:S01]  /*1cab0*/  MUFU.EX2 R100, R41 ;  /* 0x0000002900647308 */ /* 0x000e620000000800 */
[C---:B------:R-:W-:Y:S03]  /*1cac0*/  HMMA.16816.F32.BF16 R12, R24.reuse, R102, R12 ;  /* 0x00000066180c723c */ /* 0x040fe6000004180c */
[----:B------:R-:W-:Y:S03]  /*1cad0*/  F2FP.BF16.F32.PACK_AB R23, R159, R158 ;  /* 0x0000009e9f17723e */ /* 0x000fe600000010ff */
[C---:B--2---:R-:W-:Y:S03]  /*1cae0*/  HMMA.16816.F32.BF16 R16, R24.reuse, R104, R16 ;  /* 0x000000681810723c */ /* 0x044fe60000041810 */
[----:B------:R-:W-:Y:S02]  /*1caf0*/  MUFU.EX2 R53, R53 ;  /* 0x0000003500357308 */ /* 0x000fe40000000800 */
[----:B-----5:R-:W-:Y:S01]  /*1cb00*/  F2FP.BF16.F32.PACK_AB R20, R160, R115 ;  /* 0x00000073a014723e */ /* 0x020fe200000010ff */
[----:B------:R-:W-:Y:S01]  /*1cb10*/  HMMA.16816.F32.BF16 R96, R24, R106, R96 ;  /* 0x0000006a1860723c */ /* 0x000fe20000041860 */
[----:B------:R-:W2:Y:S06]  /*1cb20*/  LDSM.16.MT88.4 R24, [R188+0xc000] ;  /* 0x00c00000bc18783b */ /* 0x000eac0000004200 */
[----:B------:R-:W-:Y:S01]  /*1cb30*/  MUFU.EX2 R56, R56 ;  /* 0x0000003800387308 */ /* 0x000fe20000000800 */
[----:B-1----:R-:W-:Y:S03]  /*1cb40*/  F2FP.BF16.F32.PACK_AB R22, R100, R161 ;  /* 0x000000a16416723e */ /* 0x002fe600000010ff */
[-CC-:B------:R-:W-:Y:S01]  /*1cb50*/  FFMA.FTZ R101, R46, R119.reuse, -R138.reuse ;  /* 0x000000772e657223 */ /* 0x180fe2000001088a */
[-CC-:B------:R-:W-:Y:S01]  /*1cb60*/  FFMA.FTZ R46, R47, R119.reuse, -R138.reuse ;  /* 0x000000772f2e7223 */ /* 0x180fe2000001088a */
[-CC-:B------:R-:W-:Y:S01]  /*1cb70*/  FFMA.FTZ R47, R50, R119.reuse, -R138.reuse ;  /* 0x00000077322f7223 */ /* 0x180fe2000001088a */
[----:B------:R-:W1:Y:S01]  /*1cb80*/  LDSM.16.MT88.4 R40, [R190+0xe000] ;  /* 0x00e00000be28783b */ /* 0x000e620000004200 */
[-CC-:B------:R-:W-:Y:S01]  /*1cb90*/  FFMA.FTZ R50, R51, R119.reuse, -R138.reuse ;  /* 0x0000007733327223 */ /* 0x180fe2000001088a */
[C---:B---3--:R-:W-:Y:S01]  /*1cba0*/  HMMA.16816.F32.BF16 R4, R20.reuse, R28, R4 ;  /* 0x0000001c1404723c */ /* 0x048fe20000041804 */
[----:B------:R-:W-:Y:S05]  /*1cbb0*/  MUFU.EX2 R101, R101 ;  /* 0x0000006500657308 */ /* 0x000fea0000000800 */
[----:B------:R-:W-:Y:S01]  /*1cbc0*/  LDSM.16.MT88.4 R104, [R190+0xec00] ;  /* 0x00ec0000be68783b */ /* 0x000fe20000004200 */
[C---:B------:R-:W-:Y:S04]  /*1cbd0*/  HMMA.16816.F32.BF16 R8, R20.reuse, R30, R8 ;  /* 0x0000001e1408723c */ /* 0x040fe80000041808 */
[----:B------:R-:W3:Y:S01]  /*1cbe0*/  MUFU.EX2 R46, R46 ;  /* 0x0000002e002e7308 */ /* 0x000ee20000000800 */
[-CC-:B------:R-:W-:Y:S01]  /*1cbf0*/  FFMA.FTZ R51, R54, R119.reuse, -R138.reuse ;  /* 0x0000007736337223 */ /* 0x180fe2000001088a */
[C---:B------:R-:W-:Y:S01]  /*1cc00*/  HMMA.16816.F32.BF16 R68, R20.reuse, R32, R68 ;  /* 0x000000201444723c */ /* 0x040fe20000041844 */
[----:B------:R-:W4:Y:S07]  /*1cc10*/  LDSM.16.MT88.4 R28, [R188+0xe000] ;  /* 0x00e00000bc1c783b */ /* 0x000f2e0000004200 */
[----:B------:R-:W-:Y:S01]  /*1cc20*/  MUFU.EX2 R47, R47 ;  /* 0x0000002f002f7308 */ /* 0x000fe20000000800 */
[C---:B------:R-:W-:Y:S01]  /*1cc30*/  HMMA.16816.F32.BF16 R72, R20.reuse, R34, R72 ;  /* 0x000000221448723c */ /* 0x040fe20000041848 */
[----:B------:R-:W5:Y:S02]  /*1cc40*/  LDSM.16.MT88.4 R32, [R190+0xa400] ;  /* 0x00a40000be20783b */ /* 0x000f640000004200 */
[-CC-:B------:R-:W-:Y:S03]  /*1cc50*/  FFMA.FTZ R54, R55, R119.reuse, -R138.reuse ;  /* 0x0000007737367223 */ /* 0x180fe6000001088a */
[C---:B------:R-:W-:Y:S03]  /*1cc60*/  HMMA.16816.F32.BF16 R76, R20.reuse, R36, R76 ;  /* 0x00000024144c723c */ /* 0x040fe6000004184c */
[----:B------:R-:W1:Y:S02]  /*1cc70*/  MUFU.EX2 R50, R50 ;  /* 0x0000003200327308 */ /* 0x000e640000000800 */
[-CC-:B------:R-:W-:Y:S01]  /*1cc80*/  FFMA.FTZ R55, R58, R119.reuse, -R138.reuse ;  /* 0x000000773a377223 */ /* 0x180fe2000001088a */
[C---:B------:R-:W-:Y:S01]  /*1cc90*/  HMMA.16816.F32.BF16 R80, R20.reuse, R38, R80 ;  /* 0x000000261450723c */ /* 0x040fe20000041850 */
[----:B------:R-:W5:Y:S06]  /*1cca0*/  LDSM.16.MT88.4 R36, [R188+0xa400] ;  /* 0x00a40000bc24783b */ /* 0x000f6c0000004200 */
[----:B------:R-:W-:Y:S01]  /*1ccb0*/  MUFU.EX2 R51, R51 ;  /* 0x0000003300337308 */ /* 0x000fe20000000800 */
[--C-:B------:R-:W-:Y:S01]  /*1ccc0*/  FFMA.FTZ R58, R59, R119, -R138.reuse ;  /* 0x000000773b3a7223 */ /* 0x100fe2000001088a */
[C---:B--2---:R-:W-:Y:S08]  /*1ccd0*/  HMMA.16816.F32.BF16 R84, R20.reuse, R24, R84 ;  /* 0x000000181454723c */ /* 0x044ff00000041854 */
[----:B------:R-:W2:Y:S01]  /*1cce0*/  MUFU.EX2 R54, R54 ;  /* 0x0000003600367308 */ /* 0x000ea20000000800 */
[C---:B------:R-:W-:Y:S03]  /*1ccf0*/  HMMA.16816.F32.BF16 R88, R20.reuse, R26, R88 ;  /* 0x0000001a1458723c */ /* 0x040fe60000041858 */
[----:B---3--:R-:W-:Y:S03]  /*1cd00*/  F2FP.BF16.F32.PACK_AB R25, R46, R101 ;  /* 0x000000652e19723e */ /* 0x008fe600000010ff */
[C---:B-1----:R-:W-:Y:S03]  /*1cd10*/  HMMA.16816.F32.BF16 R92, R20.reuse, R40, R92 ;  /* 0x00000028145c723c */ /* 0x042fe6000004185c */
[----:B------:R-:W-:Y:S02]  /*1cd20*/  MUFU.EX2 R55, R55 ;  /* 0x0000003700377308 */ /* 0x000fe40000000800 */
[----:B------:R-:W-:Y:S01]  /*1cd30*/  F2FP.BF16.F32.PACK_AB R27, R50, R47 ;  /* 0x0000002f321b723e */ /* 0x000fe200000010ff */
[C---:B------:R-:W-:Y:S01]  /*1cd40*/  HMMA.16816.F32.BF16 R12, R20.reuse, R42, R12 ;  /* 0x0000002a140c723c */ /* 0x040fe2000004180c */
[----:B------:R-:W1:Y:S06]  /*1cd50*/  LDSM.16.MT88.4 R40, [R190+0xc400] ;  /* 0x00c40000be28783b */ /* 0x000e6c0000004200 */
[----:B------:R-:W3:Y:S01]  /*1cd60*/  MUFU.EX2 R58, R58 ;  /* 0x0000003a003a7308 */ /* 0x000ee20000000800 */
[----:B------:R-:W-:Y:S01]  /*1cd70*/  F2FP.BF16.F32.PACK_AB R24, R45, R44 ;  /* 0x0000002c2d18723e */ /* 0x000fe200000010ff */
[C---:B----4-:R-:W-:Y:S03]  /*1cd80*/  HMMA.16816.F32.BF16 R16, R20.reuse, R28, R16 ;  /* 0x0000001c1410723c */ /* 0x050fe60000041810 */
[----:B------:R-:W-:Y:S03]  /*1cd90*/  F2FP.BF16.F32.PACK_AB R26, R49, R48 ;  /* 0x00000030311a723e */ /* 0x000fe600000010ff */
[----:B------:R-:W-:Y:S01]  /*1cda0*/  HMMA.16816.F32.BF16 R96, R20, R30, R96 ;  /* 0x0000001e1460723c */ /* 0x000fe20000041860 */
[----:B------:R-:W4:Y:S01]  /*1cdb0*/  LDSM.16.MT88.4 R20, [R188+0xc400] ;  /* 0x00c40000bc14783b */ /* 0x000f220000004200 */
[----:B------:R-:W3:Y:S03]  /*1cdc0*/  MUFU.EX2 R57, R57 ;  /* 0x0000003900397308 */ /* 0x000ee60000000800 */
[-CC-:B------:R-:W-:Y:S01]  /*1cdd0*/  FFMA.FTZ R59, R62, R119.reuse, -R138.reuse ;  /* 0x000000773e3b7223 */ /* 0x180fe2000001088a */
[C---:B-----5:R-:W-:Y:S03]  /*1cde0*/  HMMA.16816.F32.BF16 R4, R24.reuse, R32, R4 ;  /* 0x000000201804723c */ /* 0x060fe60000041804 */
[----:B------:R-:W5:Y:S03]  /*1cdf0*/  LDSM.16.MT88.4 R28, [R190+0xe400] ;  /* 0x00e40000be1c783b */ /* 0x000f660000004200 */
[----:B------:R-:W-:Y:S01]  /*1ce00*/  MUFU.EX2 R60, R60 ;  /* 0x0000003c003c7308 */ /* 0x000fe20000000800 */
[-CC-:B------:R-:W-:Y:S01]  /*1ce10*/  FFMA.FTZ R62, R63, R119.reuse, -R138.reuse ;  /* 0x000000773f3e7223 */ /* 0x180fe2000001088a */
[C---:B------:R-:W-:Y:S03]  /*1ce20*/  HMMA.16816.F32.BF16 R8, R24.reuse, R34, R8 ;  /* 0x000000221808723c */ /* 0x040fe60000041808 */
[----:B------:R-:W3:Y:S03]  /*1ce30*/  LDSM.16.MT88.4 R32, [R188+0xe400] ;  /* 0x00e40000bc20783b */ /* 0x000ee60000004200 */
[C---:B------:R-:W-:Y:S02]  /*1ce40*/  HMMA.16816.F32.BF16 R68, R24.reuse, R36, R68 ;  /* 0x000000241844723c */ /* 0x040fe40000041844 */
[----:B------:R-:W-:Y:S03]  /*1ce50*/  MUFU.EX2 R59, R59 ;  /* 0x0000003b003b7308 */ /* 0x000fe60000000800 */
[-CC-:B------:R-:W-:Y:S01]  /*1ce60*/  FFMA.FTZ R63, R66, R119.reuse, -R138.reuse ;  /* 0x00000077423f7223 */ /* 0x180fe2000001088a */
[C---:B------:R-:W-:Y:S01]  /*1ce70*/  HMMA.16816.F32.BF16 R72, R24.reuse, R38, R72 ;  /* 0x000000261848723c */ /* 0x040fe20000041848 */
[----:B------:R-:W3:Y:S05]  /*1ce80*/  LDSM.16.MT88.4 R36, [R190+0xa800] ;  /* 0x00a80000be24783b */ /* 0x000eea0000004200 */
[----:B------:R-:W3:Y:S01]  /*1ce90*/  MUFU.EX2 R62, R62 ;  /* 0x0000003e003e7308 */ /* 0x000ee20000000800 */
[----:B------:R-:W-:Y:S01]  /*1cea0*/  FFMA.FTZ R138, R67, R119, -R138 ;  /* 0x00000077438a7223 */ /* 0x000fe2000001088a */
[C---:B-1----:R-:W-:Y:S08]  /*1ceb0*/  HMMA.16816.F32.BF16 R76, R24.reuse, R40, R76 ;  /* 0x00000028184c723c */ /* 0x042ff0000004184c */
[----:B------:R-:W-:Y:S01]  /*1cec0*/  MUFU.EX2 R63, R63 ;  /* 0x0000003f003f7308 */ /* 0x000fe20000000800 */
[C---:B------:R-:W-:Y:S01]  /*1ced0*/  HMMA.16816.F32.BF16 R80, R24.reuse, R42, R80 ;  /* 0x0000002a1850723c */ /* 0x040fe20000041850 */
[----:B------:R-:W1:Y:S05]  /*1cee0*/  LDSM.16.MT88.4 R40, [R188+0xa800] ;  /* 0x00a80000bc28783b */ /* 0x000e6a0000004200 */
[C---:B----4-:R-:W-:Y:S03]  /*1cef0*/  HMMA.16816.F32.BF16 R84, R24.reuse, R20, R84 ;  /* 0x000000141854723c */ /* 0x050fe60000041854 */
[----:B------:R-:W4:Y:S03]  /*1cf00*/  MUFU.EX2 R138, R138 ;  /* 0x0000008a008a7308 */ /* 0x000f260000000800 */
[C---:B------:R-:W-:Y:S07]  /*1cf10*/  HMMA.16816.F32.BF16 R88, R24.reuse, R22, R88 ;  /* 0x000000161858723c */ /* 0x040fee0000041858 */
[----:B------:R-:W4:Y:S01]  /*1cf20*/  MUFU.EX2 R61, R61 ;  /* 0x0000003d003d7308 */ /* 0x000f220000000800 */
[----:B--2---:R-:W-:Y:S01]  /*1cf30*/  F2FP.BF16.F32.PACK_AB R21, R54, R51 ;  /* 0x000000333615723e */ /* 0x004fe200000010ff */
[C---:B-----5:R-:W-:Y:S03]  /*1cf40*/  HMMA.16816.F32.BF16 R92, R24.reuse, R28, R92 ;  /* 0x0000001c185c723c */ /* 0x060fe6000004185c */
[----:B---3--:R-:W-:Y:S03]  /*1cf50*/  F2FP.BF16.F32.PACK_AB R23, R58, R55 ;  /* 0x000000373a17723e */ /* 0x008fe600000010ff */
[C---:B------:R-:W-:Y:S01]  /*1cf60*/  HMMA.16816.F32.BF16 R12, R24.reuse, R30, R12 ;  /* 0x0000001e180c723c */ /* 0x040fe2000004180c */
[----:B------:R-:W2:Y:S01]  /*1cf70*/  LDSM.16.MT88.4 R28, [R190+0xc800] ;  /* 0x00c80000be1c783b */ /* 0x000ea20000004200 */
[----:B------:R-:W-:Y:S03]  /*1cf80*/  MUFU.EX2 R64, R64 ;  /* 0x0000004000407308 */ /* 0x000fe60000000800 */
[----:B------:R-:W-:Y:S01]  /*1cf90*/  F2FP.BF16.F32.PACK_AB R20, R53, R52 ;  /* 0x000000343514723e */ /* 0x000fe200000010ff */
[C---:B------:R-:W-:Y:S06]  /*1cfa0*/  HMMA.16816.F32.BF16 R16, R24.reuse, R32, R16 ;  /* 0x000000201810723c */ /* 0x040fec0000041810 */
[----:B------:R-:W3:Y:S01]  /*1cfb0*/  MUFU.EX2 R213, R136 ;  /* 0x0000008800d57308 */ /* 0x000ee20000000800 */
[----:B------:R-:W-:Y:S01]  /*1cfc0*/  F2FP.BF16.F32.PACK_AB R22, R57, R56 ;  /* 0x000000383916723e */ /* 0x000fe200000010ff */
[----:B------:R-:W-:Y:S01]  /*1cfd0*/  HMMA.16816.F32.BF16 R96, R24, R34, R96 ;  /* 0x000000221860723c */ /* 0x000fe20000041860 */
[----:B------:R-:W5:Y:S02]  /*1cfe0*/  LDSM.16.MT88.4 R24, [R188+0xc800] ;  /* 0x00c80000bc18783b */ /* 0x000f640000004200 */
[----:B------:R-:W-:Y:S03]  /*1cff0*/  FADD.FTZ R32, R137, R141 ;  /* 0x0000008d89207221 */ /* 0x000fe60000010000 */
[C---:B------:R-:W-:Y:S05]  /*1d000*/  HMMA.16816.F32.BF16 R4, R20.reuse, R36, R4 ;  /* 0x000000241404723c */ /* 0x040fea0000041804 */
[----:B------:R-:W-:Y:S01]  /*1d010*/  FADD.FTZ R123, R123, R32 ;  /* 0x000000207b7b7221 */ /* 0x000fe20000010000 */
[C---:B------:R-:W-:Y:S01]  /*1d020*/  HMMA.16816.F32.BF16 R8, R20.reuse, R38, R8 ;  /* 0x000000261408723c */ /* 0x040fe20000041808 */
[----:B------:R-:W4:Y:S04]  /*1d030*/  LDSM.16.MT88.4 R32, [R190+0xe800] ;  /* 0x00e80000be20783b */ /* 0x000f280000004200 */
[----:B------:R-:W-:Y:S01]  /*1d040*/  FADD.FTZ R122, R122, R123 ;  /* 0x0000007b7a7a7221 */ /* 0x000fe20000010000 */
[C---:B-1----:R-:W-:Y:S03]  /*1d050*/  HMMA.16816.F32.BF16 R68, R20.reuse, R40, R68 ;  /* 0x000000281444723c */ /* 0x042fe60000041844 */
[----:B------:R-:W1:Y:S02]  /*1d060*/  LDSM.16.MT88.4 R36, [R188+0xe800] ;  /* 0x00e80000bc24783b */ /* 0x000e640000004200 */
[----:B------:R-:W-:Y:S01]  /*1d070*/  FADD.FTZ R153, R153, R122 ;  /* 0x0000007a99997221 */ /* 0x000fe20000010000 */
[C---:B------:R-:W-:Y:S05]  /*1d080*/  HMMA.16816.F32.BF16 R72, R20.reuse, R42, R72 ;  /* 0x0000002a1448723c */ /* 0x040fea0000041848 */
[----:B------:R-:W-:Y:S01]  /*1d090*/  LDSM.16.MT88.4 R40, [R190+0xcc00] ;  /* 0x00cc0000be28783b */ /* 0x000fe20000004200 */
[C---:B--2---:R-:W-:Y:S05]  /*1d0a0*/  HMMA.16816.F32.BF16 R76, R20.reuse, R28, R76 ;  /* 0x0000001c144c723c */ /* 0x044fea000004184c */
        /* <DEDUP_REMOVED lines=9> */
[C---:B------:R-:W-:Y:S01]  /*1d140*/  HMMA.16816.F32.BF16 R12, R20.reuse, R34, R12 ;  /* 0x00000022140c723c */ /* 0x040fe2000004180c */
[----:B------:R-:W-:Y:S04]  /*1d150*/  LDSM.16.MT88.4 R32, [R188+0xcc00] ;  /* 0x00cc0000bc20783b */ /* 0x000fe80000004200 */
[----:B------:R-:W-:Y:S01]  /*1d160*/  FADD.FTZ R133, R133, R150 ;  /* 0x0000009685857221 */ /* 0x000fe20000010000 */
[C---:B-1----:R-:W-:Y:S05]  /*1d170*/  HMMA.16816.F32.BF16 R16, R20.reuse, R36, R16 ;  /* 0x000000241410723c */ /* 0x042fea0000041810 */
[----:B------:R-:W-:Y:S01]  /*1d180*/  FADD.FTZ R24, R128, R29 ;  /* 0x0000001d80187221 */ /* 0x000fe20000010000 */
[----:B------:R-:W-:Y:S01]  /*1d190*/  HMMA.16816.F32.BF16 R96, R20, R38, R96 ;  /* 0x000000261460723c */ /* 0x000fe20000041860 */
[----:B------:R-:W1:Y:S04]  /*1d1a0*/  LDSM.16.MT88.4 R28, [R188+0xac00] ;  /* 0x00ac0000bc1c783b */ /* 0x000e680000004200 */
[----:B------:R-:W-:Y:S01]  /*1d1b0*/  FADD.FTZ R133, R134, R133 ;  /* 0x0000008586857221 */ /* 0x000fe20000010000 */
[----:B------:R-:W-:Y:S01]  /*1d1c0*/  FADD.FTZ R24, R131, R24 ;  /* 0x0000001883187221 */ /* 0x000fe20000010000 */
[----:B------:R-:W-:Y:S04]  /*1d1d0*/  F2FP.BF16.F32.PACK_AB R25, R62, R59 ;  /* 0x0000003b3e19723e */ /* 0x000fe800000010ff */
[----:B------:R-:W-:Y:S01]  /*1d1e0*/  FADD.FTZ R132, R132, R133 ;  /* 0x0000008584847221 */ /* 0x000fe20000010000 */
[----:B------:R-:W-:Y:S01]  /*1d1f0*/  FADD.FTZ R127, R127, R24 ;  /* 0x000000187f7f7221 */ /* 0x000fe20000010000 */
[----:B------:R-:W-:Y:S02]  /*1d200*/  F2FP.BF16.F32.PACK_AB R27, R138, R63 ;  /* 0x0000003f8a1b723e */ /* 0x000fe400000010ff */
[----:B------:R-:W-:Y:S01]  /*1d210*/  FADD.FTZ R132, R135, R132 ;  /* 0x0000008487847221 */ /* 0x000fe20000010000 */
[----:B------:R-:W-:Y:S01]  /*1d220*/  FADD.FTZ R124, R124, R127 ;  /* 0x0000007f7c7c7221 */ /* 0x000fe20000010000 */
[----:B------:R-:W-:Y:S02]  /*1d230*/  F2FP.BF16.F32.PACK_AB R24, R61, R60 ;  /* 0x0000003c3d18723e */ /* 0x000fe400000010ff */
[----:B------:R-:W-:Y:S01]  /*1d240*/  FADD.FTZ R157, R157, R132 ;  /* 0x000000849d9d7221 */ /* 0x000fe20000010000 */
[----:B------:R-:W-:Y:S01]  /*1d250*/  FADD.FTZ R125, R125, R124 ;  /* 0x0000007c7d7d7221 */ /* 0x000fe20000010000 */
[----:B---3--:R-:W-:Y:S02]  /*1d260*/  F2FP.BF16.F32.PACK_AB R26, R213, R64 ;  /* 0x00000040d51a723e */ /* 0x008fe400000010ff */
        /* <DEDUP_REMOVED lines=51> */
.L_x_3335:
        /* <DEDUP_REMOVED lines=10> */
.L_x_3358:
        /* <DEDUP_REMOVED lines=189> */
.L_x_3347:
[----:B------:R-:W-:Y:S05]  /*1e210*/  BSYNC B0 ;  /* 0x0000000000007941 */ /* 0x000fea0003800000 */
.L_x_3346:
        /* <DEDUP_REMOVED lines=28> */
.L_x_3349:
[----:B------:R-:W-:Y:S05]  /*1e3e0*/  BSYNC B0 ;  /* 0x0000000000007941 */ /* 0x000fea0003800000 */
.L_x_3348:
        /* <DEDUP_REMOVED lines=9> */
.L_x_3351:
[----:B------:R-:W-:Y:S05]  /*1e480*/  BSYNC B0 ;  /* 0x0000000000007941 */ /* 0x000fea0003800000 */
.L_x_3350:
        /* <DEDUP_REMOVED lines=9> */
.L_x_3353:
[----:B------:R-:W-:Y:S05]  /*1e520*/  BSYNC B0 ;  /* 0x0000000000007941 */ /* 0x000fea0003800000 */
.L_x_3352:
[----:B------:R-:W-:-:S04]  /*1e530*/  MOV R203, 0x0 ;  /* 0x0000000000cb7802 */ /* 0x000fc80000000f00 */
[----:B-12345:R-:W-:Y:S05]  /*1e540*/  @P0 RET.REL.NODEC R202 `(_ZN5flash24flash_fwd_splitkv_kernelI23Flash_fwd_kernel_traitsILi96ELi64ELi128ELi4ELb0ELb0EN7cutlass10bfloat16_tE19Flash_kernel_traitsILi96ELi64ELi128ELi4ES3_EELb1ELb0ELb1ELb0ELb0ELb0ELb1ELb1EEEvNS_16Flash_fwd_paramsE) ;  /* 0xfffffe18caac0950 */ /* 0x03efea0003c3ffff */
[CC--:B------:R-:W-:Y:S01]  /*1e550*/  ISETP.GE.AND P1, PT, R3.reuse, R116.reuse, PT ;  /* 0x000000740300720c */ /* 0x0c0fe20003f26270 */
[----:B------:R-:W-:Y:S01]  /*1e560*/  VIADD R3, R3, 0x20 ;  /* 0x0000002003037836 */ /* 0x000fe20000000000 */
[----:B------:R-:W-:Y:S01]  /*1e570*/  ISETP.GE.AND P2, PT, R8, R116, PT ;  /* 0x000000740800720c */ /* 0x000fe20003f46270 */
[----:B------:R-:W-:-:S03]  /*1e580*/  IMAD.MOV.U32 R203, RZ, RZ, 0x0 ;  /* 0x00000000ffcb7424 */ /* 0x000fc600078e00ff */
[----:B------:R-:W-:-:S07]  /*1e590*/  ISETP.GE.AND P0, PT, R3, R116, PT ;  /* 0x000000740300720c */ /* 0x000fce0003f06270 */
[----:B------:R-:W-:Y:S04]  /*1e5a0*/  @!P1 ST.E.128 desc[UR4][R6.64+0x4880], R32 ;  /* 0x0048802006009985 */ /* 0x000fe8000c101d04 */
[----:B------:R1:W-:Y:S02]  /*1e5b0*/  @!P2 ST.E.128 desc[UR4][R6.64+0x4800], R48 ;  /* 0x004800300600a985 */ /* 0x0003e4000c101d04 */
[----:B-1----:R-:W-:Y:S05]  /*1e5c0*/  @P0 RET.REL.NODEC R202 `(_ZN5flash24flash_fwd_splitkv_kernelI23Flash_fwd_kernel_traitsILi96ELi64ELi128ELi4ELb0ELb0EN7cutlass10bfloat16_tE19Flash_kernel_traitsILi96ELi64ELi128ELi4ES3_EELb1ELb0ELb1ELb0ELb0ELb0ELb1ELb1EEEvNS_16Flash_fwd_paramsE) ;  /* 0xfffffe18ca8c0950 */ /* 0x002fea0003c3ffff */
[----:B------:R-:W-:Y:S01]  /*1e5d0*/  MOV R203, 0x0 ;  /* 0x0000000000cb7802 */ /* 0x000fe20000000f00 */
[----:B------:R1:W-:Y:S03]  /*1e5e0*/  ST.E.128 desc[UR4][R6.64+0x4900], R16 ;  /* 0x0049001006007985 */ /* 0x0003e6000c101d04 */
[----:B-1----:R-:W-:Y:S05]  /*1e5f0*/  RET.REL.NODEC R202 `(_ZN5flash24flash_fwd_splitkv_kernelI23Flash_fwd_kernel_traitsILi96ELi64ELi128ELi4ELb0ELb0EN7cutlass10bfloat16_tE19Flash_kernel_traitsILi96ELi64ELi128ELi4ES3_EELb1ELb0ELb1ELb0ELb0ELb0ELb1ELb1EEEvNS_16Flash_fwd_paramsE) ;  /* 0xfffffe18ca807950 */ /* 0x002fea0003c3ffff */
.L_x_3345:
[----:B------:R-:W-:Y:S01]  /*1e600*/  MOV R5, 0x2 ;  /* 0x0000000200057802 */ /* 0x000fe20000000f00 */
[----:B------:R-:W-:Y:S01]  /*1e610*/  IMAD.MOV.U32 R4, RZ, RZ, 0x1f ;  /* 0x0000001fff047424 */ /* 0x000fe200078e00ff */
[----:B------:R-:W-:-:S07]  /*1e620*/  MOV R6, 0xffffffff ;  /* 0xffffffff00067802 */ /* 0x000fce0000000f00 */
[----:B-1---5:R-:W-:Y:S05]  /*1e630*/  WARPSYNC.COLLECTIVE R6, `(.L_x_3354) ;  /* 0x0000000006087348 */ /* 0x022fea0003c00000 */
[----:B------:R2:W3:Y:S02]  /*1e640*/  SHFL.BFLY P0, R10, R213, R5, R4 ;  /* 0x0c000005d50a7389 */ /* 0x0004e40000000004 */
[----:B-123-5:R-:W-:Y:S01]  /*1e650*/  ENDCOLLECTIVE ;  /* 0x000000000000791b */ /* 0x02efe20003800000 */
.L_x_3354:
[----:B------:R-:W-:Y:S02]  /*1e660*/  IMAD.MOV.U32 R8, RZ, RZ, R10 ;  /* 0x000000ffff087224 */ /* 0x000fe400078e000a */
[----:B------:R-:W-:Y:S02]  /*1e670*/  IMAD.MOV.U32 R5, RZ, RZ, 0x1 ;  /* 0x00000001ff057424 */ /* 0x000fe400078e00ff */
[----:B------:R-:W-:-:S05]  /*1e680*/  FADD.FTZ R8, R8, R213 ;  /* 0x000000d508087221 */ /* 0x000fca0000010000 */
[----:B------:R-:W-:-:S07]  /*1e690*/  MOV R213, R8 ;  /* 0x0000000800d57202 */ /* 0x000fce0000000f00 */
[----:B------:R-:W-:Y:S05]  /*1e6a0*/  WARPSYNC.COLLECTIVE R6, `(.L_x_3355) ;  /* 0x0000000006087348 */ /* 0x000fea0003c00000 */
[----:B------:R1:W2:Y:S02]  /*1e6b0*/  SHFL.BFLY P0, R10, R213, R5, R4 ;  /* 0x0c000005d50a7389 */ /* 0x0002a40000000004 */
[----:B-12---:R-:W-:Y:S01]  /*1e6c0*/  ENDCOLLECTIVE ;  /* 0x000000000000791b */ /* 0x006fe20003800000 */
.L_x_3355:
[----:B------:R-:W-:Y:S01]  /*1e6d0*/  MOV R213, R215 ;  /* 0x000000d700d57202 */ /* 0x000fe20000000f00 */
[----:B------:R-:W-:Y:S01]  /*1e6e0*/  IMAD.MOV.U32 R5, RZ, RZ, 0x2 ;  /* 0x00000002ff057424 */ /* 0x000fe200078e00ff */
[----:B------:R-:W-:-:S07]  /*1e6f0*/  MOV R7, R10 ;  /* 0x0000000a00077202 */ /* 0x000fce0000000f00 */
[----:B------:R-:W-:Y:S05]  /*1e700*/  WARPSYNC.COLLECTIVE R6, `(.L_x_3356) ;  /* 0x0000000006087348 */ /* 0x000fea0003c00000 */
[----:B------:R1:W2:Y:S02]  /*1e710*/  SHFL.BFLY P0, R10, R213, R5, R4 ;  /* 0x0c000005d50a7389 */ /* 0x0002a40000000004 */
[----:B-12---:R-:W-:Y:S01]  /*1e720*/  ENDCOLLECTIVE ;  /* 0x000000000000791b */ /* 0x006fe20003800000 */
.L_x_3356:
[----:B------:R-:W-:Y:S01]  /*1e730*/  FADD.FTZ R7, R8, R7 ;  /* 0x0000000708077221 */ /* 0x000fe20000010000 */
[----:B------:R-:W-:Y:S01]  /*1e740*/  FADD.FTZ R9, R10, R215 ;  /* 0x000000d70a097221 */ /* 0x000fe20000010000 */
[----:B------:R-:W-:-:S04]  /*1e750*/  MOV R5, 0x1 ;  /* 0x0000000100057802 */ /* 0x000fc80000000f00 */
[----:B------:R-:W-:-:S07]  /*1e760*/  MOV R213, R9 ;  /* 0x0000000900d57202 */ /* 0x000fce0000000f00 */
[----:B------:R-:W-:Y:S05]  /*1e770*/  WARPSYNC.COLLECTIVE R6, `(.L_x_3357) ;  /* 0x0000000006087348 */ /* 0x000fea0003c00000 */
[----:B------:R1:W2:Y:S02]  /*1e780*/  SHFL.BFLY P0, R10, R213, R5, R4 ;  /* 0x0c000005d50a7389 */ /* 0x0002a40000000004 */
[----:B-12---:R-:W-:Y:S01]  /*1e790*/  ENDCOLLECTIVE ;  /* 0x000000000000791b */ /* 0x006fe20003800000 */
.L_x_3357:
[----:B------:R-:W-:Y:S05]  /*1e7a0*/  BRA `(.L_x_3358) ;  /* 0xffffffec00a47947 */ /* 0x000fea000383ffff */
.L_x_3359:
        /* <DEDUP_REMOVED lines=13> */
.L_x_6414:


//--------------------- .text._ZN5flash24flash_fwd_splitkv_kernelI23Flash_fwd_kernel_traitsILi96ELi64ELi128ELi4ELb0ELb0EN7cutlass10bfloat16_tE19Flash_kernel_traitsILi96ELi64ELi128ELi4ES3_EELb1ELb0ELb1ELb0ELb0ELb1ELb1ELb1EEEvNS_16Flash_fwd_paramsE --------------------------
	.section	.text._ZN5flash24flash_fwd_splitkv_kernelI23Flash_fwd_kernel_traitsILi96ELi64ELi128ELi4ELb0ELb0EN7cutlass10bfloat16_tE19Flash_kernel_traitsILi96ELi64ELi128ELi4ES3_EELb1ELb0ELb1ELb0ELb0ELb1ELb1ELb1EEEvNS_16Flash_fwd_paramsE,"ax",@progbits
	.align	128
        .global         _ZN5flash24flash_fwd_splitkv_kernelI23Flash_fwd_kernel_traitsILi96ELi64ELi128ELi4ELb0ELb0EN7cutlass10bfloat16_tE19Flash_kernel_traitsILi96ELi64ELi128ELi4ES3_EELb1ELb0ELb1ELb0ELb0ELb1ELb1ELb1EEEvNS_16Flash_fwd_paramsE
        .type           _ZN5flash24flash_fwd_splitkv_kernelI23Flash_fwd_kernel_traitsILi96ELi64ELi128ELi4ELb0ELb0EN7cutlass10bfloat16_tE19Flash_kernel_traitsILi96ELi64ELi128ELi4ES3_EELb1ELb0ELb1ELb0ELb0ELb1ELb1ELb1EEEvNS_16Flash_fwd_paramsE,@function
        .size           _ZN5flash24flash_fwd_splitkv_kernelI23Flash_fwd_kernel_traitsILi96ELi64ELi128ELi4ELb0ELb0EN7cutlass10bfloat16_tE19Flash_kernel_traitsILi96ELi64ELi128ELi4ES3_EELb1ELb0ELb1ELb0ELb0ELb1ELb1ELb1EEEvNS_16Flash_fwd_paramsE,(.L_x_6415 - _ZN5flash24flash_fwd_splitkv_kernelI23Flash_fwd_kernel_traitsILi96ELi64ELi128ELi4ELb0ELb0EN7cutlass10bfloat16_tE19Flash_kernel_traitsILi96ELi64ELi128ELi4ES3_EELb1ELb0ELb1ELb0ELb0ELb1ELb1ELb1EEEvNS_16Flash_fwd_paramsE)
        .other          _ZN5flash24flash_fwd_splitkv_kernelI23Flash_fwd_kernel_traitsILi96ELi64ELi128ELi4ELb0ELb0EN7cutlass10bfloat16_tE19Flash_kernel_traitsILi96ELi64ELi128ELi4ES3_EELb1ELb0ELb1ELb0ELb0ELb1ELb1ELb1EEEvNS_16Flash_fwd_paramsE,@"STO_CUDA_ENTRY STV_DEFAULT"
_ZN5flash24flash_fwd_splitkv_kernelI23Flash_fwd_kernel_traitsILi96ELi64ELi128ELi4ELb0ELb0EN7cutlass10bfloat16_tE19Flash_kernel_traitsILi96ELi64ELi128ELi4ES3_EELb1ELb0ELb1ELb0ELb0ELb1ELb1ELb1EEEvNS_16Flash_fwd_paramsE:
.text._ZN5flash24flash_fwd_splitkv_kernelI23Flash_fwd_kernel_traitsILi96ELi64ELi128ELi4ELb0ELb0EN7cutlass10bfloat16_tE19Flash_kernel_traitsILi96ELi64ELi128ELi4ES3_EELb1ELb0ELb1ELb0ELb0ELb1ELb1ELb1EEEvNS_16Flash_fwd_paramsE:
        /* <DEDUP_REMOVED lines=29> */
[----:B------:R-:W-:Y:S05]  /*01d0*/  CALL.REL.NOINC `($_ZN5flash24flash_fwd_splitkv_kernelI23Flash_fwd_kernel_traitsILi96ELi64ELi128ELi4ELb0ELb0EN7cutlass10bfloat16_tE19Flash_kernel_traitsILi96ELi64ELi128ELi4ES3_EELb1ELb0ELb1ELb0ELb0ELb1ELb1ELb1EEEvNS_16Flash_fwd_paramsE$_ZN5flash30compute_attn_1rowblock_splitkvI23Flash_fwd_kernel_traitsILi96ELi64ELi128ELi4ELb0ELb0EN7cutlass10bfloat16_tE19Flash_kernel_traitsILi96ELi64ELi128ELi4ES3_EELb1ELb0ELb1ELb0ELb0ELb1ELb1ELb1ENS_16Flash_fwd_paramsEEEvRKT8_iiiii) ;  /* 0x0000000000087944 */ /* 0x000fea0003c00000 */
[----:B------:R-:W-:Y:S05]  /*01e0*/  BSYNC B4 ;  /* 0x0000000000047941 */ /* 0x000fea0003800000 */
.L_x_3360:
[----:B------:R-:W-:Y:S05]  /*01f0*/  EXIT ;  /* 0x000000000000794d */ /* 0x000fea0003800000 */
        .type           $_ZN5flash24flash_fwd_splitkv_kernelI23Flash_fwd_kernel_traitsILi96ELi64ELi128ELi4ELb0ELb0EN7cutlass10bfloat16_tE19Flash_kernel_traitsILi96ELi64ELi128ELi4ES3_EELb1ELb0ELb1ELb0ELb0ELb1ELb1ELb1EEEvNS_16Flash_fwd_paramsE$_ZN5flash30compute_attn_1rowblock_splitkvI23Flash_fwd_kernel_traitsILi96ELi64ELi128ELi4ELb0ELb0EN7cutlass10bfloat16_tE19Flash_kernel_traitsILi96ELi64ELi128ELi4ES3_EELb1ELb0ELb1ELb0ELb0ELb1ELb1ELb1ENS_16Flash_fwd_paramsEEEvRKT8_iiiii,@function
        .size           $_ZN5flash24flash_fwd_splitkv_kernelI23Flash_fwd_kernel_traitsILi96ELi64ELi128ELi4ELb0ELb0EN7cutlass10bfloat16_tE19Flash_kernel_traitsILi96ELi64ELi128ELi4ES3_EELb1ELb0ELb1ELb0ELb0ELb1ELb1ELb1EEEvNS_16Flash_fwd_paramsE$_ZN5flash30compute_attn_1rowblock_splitkvI23Flash_fwd_kernel_traitsILi96ELi64ELi128ELi4ELb0ELb0EN7cutlass10bfloat16_tE19Flash_kernel_traitsILi96ELi64ELi128ELi4ES3_EELb1ELb0ELb1ELb0ELb0ELb1ELb1ELb1ENS_16Flash_fwd_paramsEEEvRKT8_iiiii,(.L_x_6415 - $_ZN5flash24flash_fwd_splitkv_kernelI23Flash_fwd_kernel_traitsILi96ELi64ELi128ELi4ELb0ELb0EN7cutlass10bfloat16_tE19Flash_kernel_traitsILi96ELi64ELi128ELi4ES3_EELb1ELb0ELb1ELb0ELb0ELb1ELb1ELb1EEEvNS_16Flash_fwd_paramsE$_ZN5flash30compute_attn_1rowblock_splitkvI23Flash_fwd_kernel_traitsILi96ELi64ELi128ELi4ELb0ELb0EN7cutlass10bfloat16_tE19Flash_kernel_traitsILi96ELi64ELi128ELi4ES3_EELb1ELb0ELb1ELb0ELb0ELb1ELb1ELb1ENS_16Flash_fwd_paramsEEEvRKT8_iiiii)
$_ZN5flash24flash_fwd_splitkv_kernelI23Flash_fwd_kernel_traitsILi96ELi64ELi128ELi4ELb0ELb0EN7cutlass10bfloat16_tE19Flash_kernel_traitsILi96ELi64ELi128ELi4ES3_EELb1ELb0ELb1ELb0ELb0ELb1ELb1ELb1EEEvNS_16Flash_fwd_paramsE$_ZN5flash30compute_attn_1rowblock_splitkvI23Flash_fwd_kernel_traitsILi96ELi64ELi128ELi4ELb0ELb0EN7cutlass10bfloat16_tE19Flash_kernel_traitsILi96ELi64ELi128ELi4ES3_EELb1ELb0ELb1ELb0ELb0ELb1ELb1ELb1ENS_16Flash_fwd_paramsEEEvRKT8_iiiii:
        /* <DEDUP_REMOVED lines=27> */
.L_x_3362:
[----:B------:R-:W-:Y:S05]  /*03b0*/  BSYNC B0 ;  /* 0x0000000000007941 */ /* 0x000fea0003800000 */
.L_x_3361:
        /* <DEDUP_REMOVED lines=8> */
.L_x_3364:
[----:B------:R3:W5:Y:S02]  /*0440*/  LD.E R81, desc[UR4][R116.64+0xb8] ;  /* 0x0000b80474517980 */ /* 0x000764000c101900 */
.L_x_3365:
[----:B------:R-:W-:Y:S05]  /*0450*/  BSYNC B0 ;  /* 0x0000000000007941 */ /* 0x000fea0003800000 */
.L_x_3363:
        /* <DEDUP_REMOVED lines=10> */
.L_x_3367:
[----:B------:R-:W2:Y:S01]  /*0500*/  LD.E.64 R2, desc[UR4][R116.64+0x108] ;  /* 0x0001080474027980 */ /* 0x000ea2000c101b00 */
[----:B------:R-:W-:Y:S01]  /*0510*/  BSSY B0, `(.L_x_3369) ;  /* 0x0000006000007945 */ /* 0x000fe20003800000 */
[----:B------:R-:W-:Y:S01]  /*0520*/  IMAD.MOV.U32 R0, RZ, RZ, RZ ;  /* 0x000000ffff007224 */ /* 0x000fe200078e00ff */
[----:B--2---:R-:W-:-:S04]  /*0530*/  ISETP.NE.U32.AND P0, PT, R2, RZ, PT ;  /* 0x000000ff0200720c */ /* 0x004fc80003f05070 */
[----:B------:R-:W-:-:S13]  /*0540*/  ISETP.NE.AND.EX P0, PT, R3, RZ, PT, P0 ;  /* 0x000000ff0300720c */ /* 0x000fda0003f05300 */
[----:B------:R-:W-:Y:S05]  /*0550*/  @!P0 BRA `(.L_x_3370) ;  /* 0x0000000000048947 */ /* 0x000fea0003800000 */
[----:B------:R2:W5:Y:S02]  /*0560*/  LD.E R0, desc[UR4][R116.64+0xbc] ;  /* 0x0000bc0474007980 */ /* 0x000564000c101900 */
.L_x_3370:
[----:B------:R-:W-:Y:S05]  /*0570*/  BSYNC B0 ;  /* 0x0000000000007941 */ /* 0x000fea0003800000 */
.L_x_3369:
[----:B-----5:R-:W-:Y:S02]  /*0580*/  IADD3 R65, R81, R0, RZ ;  /* 0x0000000051417210 */ /* 0x020fe40007ffe0ff */
.L_x_3368:
[----:B------:R-:W-:Y:S05]  /*0590*/  BSYNC B1 ;  /* 0x0000000000017941 */ /* 0x000fea0003800000 */
.L_x_3366:
[----:B------:R-:W-:Y:S01]  /*05a0*/  IMAD.SHL.U32 R67, R201, 0x40, RZ ;  /* 0x00000040c9437824 */ /* 0x000fe200078e00ff */
[----:B------:R-:W-:Y:S01]  /*05b0*/  MOV R2, R202 ;  /* 0x000000ca00027202 */ /* 0x000fe20000000f00 */
[----:B------:R-:W-:-:S03]  /*05c0*/  IMAD.MOV.U32 R3, RZ, RZ, 0x0 ;  /* 0x00000000ff037424 */ /* 0x000fc600078e00ff */
[----:B------:R-:W-:-:S13]  /*05d0*/  ISETP.GT.AND P0, PT, R204, R67, PT ;  /* 0x00000043cc00720c */ /* 0x000fda0003f04270 */
[----:B-123--:R-:W-:Y:S05]  /*05e0*/  @!P0 RET.REL.NODEC R2 `(_ZN5flash24flash_fwd_splitkv_kernelI23Flash_fwd_kernel_traitsILi96ELi64ELi128ELi4ELb0ELb0EN7cutlass10bfloat16_tE19Flash_kernel_traitsILi96ELi64ELi128ELi4ES3_EELb1ELb0ELb1ELb0ELb0ELb1ELb1ELb1EEEvNS_16Flash_fwd_paramsE) ;  /* 0xfffffff802848950 */ /* 0x00efea0003c3ffff */
        /* <DEDUP_REMOVED lines=94> */
.L_x_3373:
[----:B------:R-:W-:Y:S05]  /*0bd0*/  BSYNC B0 ;  /* 0x0000000000007941 */ /* 0x000fea0003800000 */
.L_x_3372:
        /* <DEDUP_REMOVED lines=13> */
.L_x_3375:
[----:B------:R-:W-:Y:S05]  /*0cb0*/  BSYNC B0 ;  /* 0x0000000000007941 */ /* 0x000fea0003800000 */
.L_x_3374:
        /* <DEDUP_REMOVED lines=8> */
.L_x_3377:
[----:B------:R-:W-:Y:S05]  /*0d40*/  BSYNC B0 ;  /* 0x0000000000007941 */ /* 0x000fea0003800000 */
.L_x_3376:
        /* <DEDUP_REMOVED lines=8> */
.L_x_3379:
[----:B------:R-:W-:Y:S05]  /*0dd0*/  BSYNC B0 ;  /* 0x0000000000007941 */ /* 0x000fea0003800000 */
.L_x_3378:
[----:B------:R-:W-:Y:S01]  /*0de0*/  MOV R203, 0x0 ;  /* 0x0000000000cb7802 */ /* 0x000fe20000000f00 */
[----:B------:R-:W-:Y:S04]  /*0df0*/  @!P6 ST.E desc[UR4][R6.64], R15 ;  /* 0x0000000f0600e985 */ /* 0x000fe8000c101904 */
[----:B------:R-:W-:Y:S04]  /*0e00*/  @!P5 ST.E desc[UR4][R6.64+0x40], R11 ;  /* 0x0000400b0600d985 */ /* 0x000fe8000c101904 */
[----:B------:R1:W-:Y:S02]  /*0e10*/  @!P4 ST.E desc[UR4][R6.64+0x80], R3 ;  /* 0x000080030600c985 */ /* 0x0003e4000c101904 */
[----:B-12345:R-:W-:Y:S05]  /*0e20*/  @P3 RET.REL.NODEC R202 `(_ZN5flash24flash_fwd_splitkv_kernelI23Flash_fwd_kernel_traitsILi96ELi64ELi128ELi4ELb0ELb0EN7cutlass10bfloat16_tE19Flash_kernel_traitsILi96ELi64ELi128ELi4ES3_EELb1ELb0ELb1ELb0ELb0ELb1ELb1ELb1EEEvNS_16Flash_fwd_paramsE) ;  /* 0xfffffff0ca743950 */ /* 0x03efea0003c3ffff */
[----:B------:R-:W-:Y:S02]  /*0e30*/  MOV R3, 0xff800000 ;  /* 0xff80000000037802 */ /* 0x000fe40000000f00 */
[----:B------:R-:W-:-:S03]  /*0e40*/  MOV R203, 0x0 ;  /* 0x0000000000cb7802 */ /* 0x000fc60000000f00 */
[----:B------:R1:W-:Y:S02]  /*0e50*/  ST.E desc[UR4][R6.64+0xc0], R3 ;  /* 0x0000c00306007985 */ /* 0x0003e4000c101904 */
[----:B-1----:R-:W-:Y:S05]  /*0e60*/  RET.REL.NODEC R202 `(_ZN5flash24flash_fwd_splitkv_kernelI23Flash_fwd_kernel_traitsILi96ELi64ELi128ELi4ELb0ELb0EN7cutlass10bfloat16_tE19Flash_kernel_traitsILi96ELi64ELi128ELi4ES3_EELb1ELb0ELb1ELb0ELb0ELb1ELb1ELb1EEEvNS_16Flash_fwd_paramsE) ;  /* 0xfffffff0ca647950 */ /* 0x002fea0003c3ffff */
.L_x_3371:
        /* <DEDUP_REMOVED lines=42> */
[----:B------:R-:W2:Y:S04]  /*1110*/  LD.E.64 R10, desc[UR4][R116.64+0x28] ;  /* 0x00002804740a7980 */ /* 0x000ea8000c101b00 */
        /* <DEDUP_REMOVED lines=12> */
[----:B------:R-:W-:-:S06]  /*11e0*/  IMAD.WIDE R2, R13, 0x4, R208 ;  /* 0x000000040d027825 */ /* 0x000fcc00078e02d0 */
[----:B------:R1:W2:Y:S01]  /*11f0*/  LD.E R2, desc[UR4][R2.64] ;  /* 0x0000000402027980 */ /* 0x0002a2000c101900 */
[----:B---3--:R-:W-:-:S04]  /*1200*/  IABS R6, R9 ;  /* 0x0000000900067213 */ /* 0x008fc80000000000 */
[----:B------:R-:W3:Y:S08]  /*1210*/  I2F.RP R12, R6 ;  /* 0x00000006000c7306 */ /* 0x000ef00000209400 */
[----:B---3--:R-:W3:Y:S02]  /*1220*/  MUFU.RCP R7, R12 ;  /* 0x0000000c00077308 */ /* 0x008ee40000001000 */
[----:B---3--:R-:W-:-:S06]  /*1230*/  VIADD R7, R7, 0xffffffe ;  /* 0x0ffffffe07077836 */ /* 0x008fcc0000000000 */
[----:B------:R-:W3:Y:S01]  /*1240*/  F2I.FTZ.U32.TRUNC.NTZ R21, R7 ;  /* 0x0000000700157305 */ /* 0x000ee2000021f000 */
[----:B------:R-:W-:Y:S01]  /*1250*/  IMAD.MOV.U32 R20, RZ, RZ, RZ ;  /* 0x000000ffff147224 */ /* 0x000fe200078e00ff */
[----:B-1----:R-:W-:Y:S02]  /*1260*/  IABS R3, R206 ;  /* 0x000000ce00037213 */ /* 0x002fe40000000000 */
[----:B---3--:R-:W-:-:S05]  /*1270*/  IADD3 R0, RZ, -R21, RZ ;  /* 0x80000015ff007210 */ /* 0x008fca0007ffe0ff */
[----:B-----5:R-:W-:Y:S01]  /*1280*/  IMAD R8, R0, R6, RZ ;  /* 0x0000000600087224 */ /* 0x020fe200078e02ff */
        /* <DEDUP_REMOVED lines=26> */
[-C--:B------:R-:W-:Y:S02]  /*1430*/  IMAD R9, R11, R2.reuse, RZ ;  /* 0x000000020b097224 */ /* 0x080fe400078e02ff */
[----:B------:R-:W-:Y:S01]  /*1440*/  IMAD.IADD R13, R13, 0x1, R6 ;  /* 0x000000010d0d7824 */ /* 0x000fe200078e0206 */
[----:B------:R-:W-:Y:S01]  /*1450*/  SHF.R.S32.HI R6, RZ, 0x1f, R7 ;  /* 0x0000001fff067819 */ /* 0x000fe20000011407 */
[----:B------:R-:W-:Y:S02]  /*1460*/  IMAD R11, R15, R7, RZ ;  /* 0x000000070f0b7224 */ /* 0x000fe400078e02ff */
[----:B------:R-:W-:-:S04]  /*1470*/  IMAD.WIDE.U32 R16, R10, R2, RZ ;  /* 0x000000020a107225 */ /* 0x000fc800078e00ff */
[----:B------:R-:W-:Y:S02]  /*1480*/  IMAD R11, R14, R6, R11 ;  /* 0x000000060e0b7224 */ /* 0x000fe400078e020b */
[----:B------:R-:W-:-:S04]  /*1490*/  IMAD.WIDE.U32 R12, R7, R14, R12 ;  /* 0x0000000e070c7225 */ /* 0x000fc800078e000c */
[----:B------:R-:W-:Y:S01]  /*14a0*/  IMAD R9, R10, R0, R9 ;  /* 0x000000000a097224 */ /* 0x000fe200078e0209 */
[----:B------:R-:W-:Y:S01]  /*14b0*/  MOV R2, R16 ;  /* 0x0000001000027202 */ /* 0x000fe20000000f00 */
[----:B------:R-:W-:Y:S01]  /*14c0*/  IMAD.MOV.U32 R0, RZ, RZ, R12 ;  /* 0x000000ffff007224 */ /* 0x000fe200078e000c */
[----:B------:R-:W-:Y:S01]  /*14d0*/  IADD3 R13, R13, R11, RZ ;  /* 0x0000000b0d0d7210 */ /* 0x000fe20007ffe0ff */
[----:B------:R-:W-:Y:S01]  /*14e0*/  IMAD.IADD R21, R17, 0x1, R9 ;  /* 0x0000000111157824 */ /* 0x000fe200078e0209 */
[----:B------:R-:W-:Y:S05]  /*14f0*/  BRA `(.L_x_3382) ;  /* 0x00000004003c7947 */ /* 0x000fea0003800000 */
.L_x_3381:
        /* <DEDUP_REMOVED lines=9> */
[----:B------:R-:W-:-:S02]  /*1590*/  @P4 IADD3 R6, R12, R13, RZ ;  /* 0x0000000d0c064210 */ /* 0x000fc40007ffe0ff */
        /* <DEDUP_REMOVED lines=18> */
[----:B-----5:R-:W-:Y:S01]  /*16c0*/  @!P4 SHF.R.S32.HI R5, RZ, 0x1f, R8 ;  /* 0x0000001fff05c819 */ /* 0x020fe20000011408 */
[----:B------:R-:W-:-:S04]  /*16d0*/  @P4 IMAD.WIDE.U32 R24, R62, R6, RZ ;  /* 0x000000063e184225 */ /* 0x000fc800078e00ff */
[-C--:B------:R-:W-:Y:S01]  /*16e0*/  @!P0 IADD3 R0, R0, -R3.reuse, RZ ;  /* 0x8000000300008210 */ /* 0x080fe20007ffe0ff */
[----:B------:R-:W-:Y:S02]  /*16f0*/  @!P4 IMAD.IADD R7, R11, 0x1, R4 ;  /* 0x000000010b07c824 */ /* 0x000fe400078e0204 */
[----:B------:R-:W-:Y:S01]  /*1700*/  @P4 IMAD R11, R63, R6, RZ ;  /* 0x000000063f0b4224 */ /* 0x000fe200078e02ff */
[----:B------:R-:W-:Y:S01]  /*1710*/  @!P4 MOV R6, R10 ;  /* 0x0000000a0006c202 */ /* 0x000fe20000000f00 */
[-C--:B----4-:R-:W-:Y:S01]  /*1720*/  @!P4 IMAD R4, R21, R8.reuse, RZ ;  /* 0x000000081504c224 */ /* 0x090fe200078e02ff */
[----:B------:R-:W-:Y:S02]  /*1730*/  ISETP.GE.U32.AND P2, PT, R0, R3, PT ;  /* 0x000000030000720c */ /* 0x000fe40003f46070 */
[----:B------:R-:W-:Y:S01]  /*1740*/  LOP3.LUT R0, R206, R9, RZ, 0x3c, !PT ;  /* 0x00000009ce007212 */ /* 0x000fe200078e3cff */
[C---:B------:R-:W-:Y:S02]  /*1750*/  @!P4 IMAD R4, R20.reuse, R5, R4 ;  /* 0x000000051404c224 */ /* 0x040fe400078e0204 */
[----:B------:R-:W-:Y:S01]  /*1760*/  @!P4 IMAD.WIDE.U32 R6, R20, R8, R6 ;  /* 0x000000081406c225 */ /* 0x000fe200078e0006 */
[----:B------:R-:W-:-:S02]  /*1770*/  ISETP.GE.AND P1, PT, R0, RZ, PT ;  /* 0x000000ff0000720c */ /* 0x000fc40003f26270 */
[----:B------:R-:W-:Y:S02]  /*1780*/  @!P0 IADD3 R2, R2, 0x1, RZ ;  /* 0x0000000102028810 */ /* 0x000fe40007ffe0ff */
[----:B------:R-:W-:Y:S02]  /*1790*/  @P4 IADD3 R11, R25, R11, RZ ;  /* 0x0000000b190b4210 */ /* 0x000fe40007ffe0ff */
[----:B------:R-:W-:Y:S02]  /*17a0*/  ISETP.NE.AND P0, PT, R9, RZ, PT ;  /* 0x000000ff0900720c */ /* 0x000fe40003f05270 */
[----:B------:R-:W-:Y:S01]  /*17b0*/  @!P4 IADD3 R11, R7, R4, RZ ;  /* 0x00000004070bc210 */ /* 0x000fe20007ffe0ff */
[----:B------:R-:W-:Y:S01]  /*17c0*/  @!P4 IMAD R4, R61, R12, RZ ;  /* 0x0000000c3d04c224 */ /* 0x000fe200078e02ff */
[----:B------:R-:W-:Y:S02]  /*17d0*/  @!P4 SHF.R.S32.HI R7, RZ, 0x1f, R12 ;  /* 0x0000001fff07c819 */ /* 0x000fe4000001140c */
[----:B------:R-:W-:-:S02]  /*17e0*/  LEA R5, R53, 0xffffff80, 0x7 ;  /* 0xffffff8035057811 */ /* 0x000fc400078e38ff */
[----:B------:R-:W-:Y:S01]  /*17f0*/  @P2 IADD3 R2, R2, 0x1, RZ ;  /* 0x0000000102022810 */ /* 0x000fe20007ffe0ff */
[----:B------:R-:W-:Y:S01]  /*1800*/  @P4 IMAD.MOV.U32 R10, RZ, RZ, R24 ;  /* 0x000000ffff0a4224 */ /* 0x000fe200078e0018 */
[----:B------:R-:W-:Y:S01]  /*1810*/  SHF.R.S32.HI R3, RZ, 0x1f, R5 ;  /* 0x0000001fff037819 */ /* 0x000fe20000011405 */
[----:B------:R-:W-:Y:S02]  /*1820*/  @!P4 IMAD.MOV.U32 R10, RZ, RZ, R6 ;  /* 0x000000ffff0ac224 */ /* 0x000fe400078e0006 */
[----:B------:R-:W-:Y:S01]  /*1830*/  @!P4 IMAD R4, R7, R60, R4 ;  /* 0x0000003c0704c224 */ /* 0x000fe200078e0204 */
[----:B------:R-:W-:Y:S01]  /*1840*/  MOV R7, R2 ;  /* 0x0000000200077202 */ /* 0x000fe20000000f00 */
[----:B------:R-:W-:Y:S02]  /*1850*/  IMAD R6, R63, R5, RZ ;  /* 0x000000053f067224 */ /* 0x000fe400078e02ff */
[----:B------:R-:W-:Y:S01]  /*1860*/  @!P4 IMAD.WIDE.U32 R24, R60, R12, RZ ;  /* 0x0000000c3c18c225 */ /* 0x000fe200078e00ff */
[----:B------:R-:W-:-:S02]  /*1870*/  @!P1 IADD3 R7, -R7, RZ, RZ ;  /* 0x000000ff07079210 */ /* 0x000fc40007ffe1ff */
[----:B------:R-:W-:Y:S01]  /*1880*/  @!P0 LOP3.LUT R7, RZ, R9, RZ, 0x33, !PT ;  /* 0x00000009ff078212 */ /* 0x000fe200078e33ff */
[----:B------:R-:W-:Y:S02]  /*1890*/  IMAD R6, R3, R62, R6 ;  /* 0x0000003e03067224 */ /* 0x000fe400078e0206 */
[----:B------:R-:W-:Y:S01]  /*18a0*/  IMAD.WIDE.U32 R10, R62, R5, R10 ;  /* 0x000000053e0a7225 */ /* 0x000fe200078e000a */
[----:B------:R-:W-:-:S03]  /*18b0*/  @!P4 IADD3 R25, R25, R4, RZ ;  /* 0x000000041919c210 */ /* 0x000fc60007ffe0ff */
[----:B------:R-:W-:Y:S01]  /*18c0*/  @P4 IMAD.IADD R12, R12, 0x1, R13 ;  /* 0x000000010c0c4824 */ /* 0x000fe200078e020d */
[----:B------:R-:W-:Y:S01]  /*18d0*/  @!P4 SHF.R.S32.HI R13, RZ, 0x1f, R8 ;  /* 0x0000001fff0dc819 */ /* 0x000fe20000011408 */
[----:B------:R-:W-:Y:S01]  /*18e0*/  IMAD.IADD R11, R11, 0x1, R6 ;  /* 0x000000010b0b7824 */ /* 0x000fe200078e0206 */
[----:B------:R-:W-:Y:S01]  /*18f0*/  SHF.R.S32.HI R6, RZ, 0x1f, R7 ;  /* 0x0000001fff067819 */ /* 0x000fe20000011407 */
[----:B------:R-:W-:Y:S02]  /*1900*/  @!P4 IMAD R0, R17, R8, RZ ;  /* 0x000000081100c224 */ /* 0x000fe400078e02ff */
[----:B------:R-:W-:Y:S02]  /*1910*/  IMAD R9, R15, R7, RZ ;  /* 0x000000070f097224 */ /* 0x000fe400078e02ff */
[-C--:B------:R-:W-:Y:S02]  /*1920*/  @P4 IMAD R21, R61, R12.reuse, RZ ;  /* 0x0000000c3d154224 */ /* 0x080fe400078e02ff */
        /* <DEDUP_REMOVED lines=12> */
.L_x_3382:
[----:B------:R-:W-:Y:S05]  /*19f0*/  BSYNC B0 ;  /* 0x0000000000007941 */ /* 0x000fea0003800000 */
.L_x_3380:
        /* <DEDUP_REMOVED lines=23> */
[----:B------:R-:W-:Y:S02]  /*1b70*/  LOP3.LUT R68, R68, 0xfffffff8, RZ, 0xc0, !PT ;  /* 0xfffffff844447812 */ /* 0x000fe400078ec0ff */
[----:B------:R-:W-:Y:S01]  /*1b80*/  LEA.HI R163, R163, R172, RZ, 0x1 ;  /* 0x000000aca3a37211 */ /* 0x000fe200078f08ff */
[-C--:B------:R-:W-:Y:S01]  /*1b90*/  IMAD R3, R3, R60.reuse, RZ ;  /* 0x0000003c03037224 */ /* 0x080fe200078e02ff */
[----:B------:R-:W-:Y:S01]  /*1ba0*/  LEA.HI R76, R70, R75, RZ, 0x5 ;  /* 0x0000004b464c7211 */ /* 0x000fe200078f28ff */
[----:B------:R-:W-:Y:S01]  /*1bb0*/  IMAD.X R25, R15, 0x1, R21, P0 ;  /* 0x000000010f197824 */ /* 0x000fe200000e0615 */
[----:B------:R-:W-:Y:S01]  /*1bc0*/  LOP3.LUT R27, R27, 0xc0, RZ, 0xc0, !PT ;  /* 0x000000c01b1b7812 */ /* 0x000fe200078ec0ff */
[----:B------:R-:W-:Y:S01]  /*1bd0*/  IMAD.IADD R68, R75, 0x1, -R68 ;  /* 0x000000014b447824 */ /* 0x000fe200078e0a44 */
[----:B------:R-:W-:Y:S01]  /*1be0*/  LOP3.LUT R163, R163, 0x7fffffe, RZ, 0xc0, !PT ;  /* 0x07fffffea3a37812 */ /* 0x000fe200078ec0ff */
[C---:B------:R-:W-:Y:S01]  /*1bf0*/  IMAD R3, R4.reuse, R61, R3 ;  /* 0x0000003d04037224 */ /* 0x040fe200078e0203 */
[----:B------:R-:W-:Y:S01]  /*1c00*/  SHF.R.S32.HI R64, RZ, 0x5, R76 ;  /* 0x00000005ff407819 */ /* 0x000fe2000001144c */
[----:B------:R-:W-:Y:S01]  /*1c10*/  IMAD.WIDE.U32 R24, R4, R60, R24 ;  /* 0x0000003c04187225 */ /* 0x000fe200078e0018 */
[----:B------:R-:W-:-:S02]  /*1c20*/  LOP3.LUT R21, R27, 0x18, R14, 0xf8, !PT ;  /* 0x000000181b157812 */ /* 0x000fc400078ef80e */
[----:B------:R-:W-:Y:S01]  /*1c30*/  SHF.R.U32.HI R2, RZ, 0x3, R27 ;  /* 0x00000003ff027819 */ /* 0x000fe2000001161b */
[----:B------:R-:W-:Y:S01]  /*1c40*/  IMAD.IADD R163, R172, 0x1, -R163 ;  /* 0x00000001aca37824 */ /* 0x000fe200078e0aa3 */
[----:B------:R-:W-:Y:S01]  /*1c50*/  LEA.HI R66, R68, R68, RZ, 0x1 ;  /* 0x0000004444427211 */ /* 0x000fe200078f08ff */
[----:B------:R-:W-:Y:S01]  /*1c60*/  IMAD.IADD R25, R25, 0x1, R3 ;  /* 0x0000000119197824 */ /* 0x000fe200078e0203 */
[----:B------:R-:W-:Y:S01]  /*1c70*/  LOP3.LUT R2, R21, R2, RZ, 0x3c, !PT ;  /* 0x0000000215027212 */ /* 0x000fe200078e3cff */
[----:B------:R-:W-:Y:S01]  /*1c80*/  IMAD R163, R64, 0x8, R163 ;  /* 0x0000000840a37824 */ /* 0x000fe200078e02a3 */
[----:B------:R-:W-:Y:S01]  /*1c90*/  LOP3.LUT R21, R66, 0xfffffffe, RZ, 0xc0, !PT ;  /* 0xfffffffe42157812 */ /* 0x000fe200078ec0ff */
[----:B------:R-:W-:Y:S02]  /*1ca0*/  IMAD R3, R23, R7, RZ ;  /* 0x0000000717037224 */ /* 0x000fe400078e02ff */
[----:B------:R-:W-:Y:S02]  /*1cb0*/  IMAD.U32 R163, R163, 0x20, R2 ;  /* 0x00000020a3a37824 */ /* 0x000fe400078e0002 */
[----:B------:R-:W-:Y:S01]  /*1cc0*/  IMAD R2, R6, R22, R3 ;  /* 0x0000001606027224 */ /* 0x000fe200078e0203 */
[----:B------:R-:W-:Y:S01]  /*1cd0*/  SHF.R.S32.HI R74, RZ, 0x1f, R203 ;  /* 0x0000001fff4a7819 */ /* 0x000fe200000114cb */
[----:B------:R-:W-:-:S02]  /*1ce0*/  IMAD.IADD R68, R68, 0x1, -R21 ;  /* 0x0000000144447824 */ /* 0x000fc400078e0a15 */
[----:B------:R-:W-:Y:S01]  /*1cf0*/  IMAD.WIDE.U32 R22, R7, R22, R24 ;  /* 0x0000001607167225 */ /* 0x000fe200078e0018 */
[----:B------:R-:W-:-:S03]  /*1d00*/  SHF.R.S32.HI R173, RZ, 0x1f, R172 ;  /* 0x0000001fffad7819 */ /* 0x000fc600000114ac */
        /* <DEDUP_REMOVED lines=30> */
[----:B------:R-:W-:Y:S02]  /*1ef0*/  @P1 IMAD.MOV.U32 R2, RZ, RZ, R20 ;  /* 0x000000ffff021224 */ /* 0x000fe400078e0014 */
[-C--:B---3--:R-:W-:Y:S02]  /*1f00*/  @!P1 IMAD R3, R9, R203.reuse, RZ ;  /* 0x000000cb09039224 */ /* 0x088fe400078e02ff */
[----:B------:R-:W-:-:S04]  /*1f10*/  @!P1 IMAD.WIDE.U32 R24, R8, R203, RZ ;  /* 0x000000cb08189225 */ /* 0x000fc800078e00ff */
[----:B------:R-:W-:Y:S02]  /*1f20*/  @P1 IMAD R9, R177, R19, RZ ;  /* 0x00000013b1091224 */ /* 0x000fe400078e02ff */
[----:B------:R-:W-:Y:S02]  /*1f30*/  @!P1 IMAD R3, R8, R74, R3 ;  /* 0x0000004a08039224 */ /* 0x000fe400078e0203 */
[----:B------:R-:W-:Y:S02]  /*1f40*/  @!P1 IMAD.MOV.U32 R2, RZ, RZ, R24 ;  /* 0x000000ffff029224 */ /* 0x000fe400078e0018 */
[----:B------:R-:W-:Y:S02]  /*1f50*/  @P1 IMAD.IADD R9, R21, 0x1, R9 ;  /* 0x0000000115091824 */ /* 0x000fe400078e0209 */
[----:B------:R-:W-:Y:S01]  /*1f60*/  @!P1 IMAD.IADD R9, R25, 0x1, R3 ;  /* 0x0000000119099824 */ /* 0x000fe200078e0203 */
[----:B------:R-:W-:Y:S01]  /*1f70*/  IADD3 R8, P0, R14, R2, RZ ;  /* 0x000000020e087210 */ /* 0x000fe20007f1e0ff */
[----:B------:R-:W-:-:S02]  /*1f80*/  IMAD R3, R11, R206, RZ ;  /* 0x000000ce0b037224 */ /* 0x000fc400078e02ff */
[----:B------:R-:W-:Y:S02]  /*1f90*/  VIADD R11, R14, 0x20 ;  /* 0x000000200e0b7836 */ /* 0x000fe40000000000 */
        /* <DEDUP_REMOVED lines=188> */
.L_x_3477:
        /* <DEDUP_REMOVED lines=20> */
.L_x_3385:
[----:B------:R-:W-:Y:S05]  /*2ca0*/  BSYNC B0 ;  /* 0x0000000000007941 */ /* 0x000fea0003800000 */
.L_x_3384:
        /* <DEDUP_REMOVED lines=15> */
.L_x_3387:
[----:B------:R-:W-:Y:S05]  /*2da0*/  BSYNC B0 ;  /* 0x0000000000007941 */ /* 0x000fea0003800000 */
.L_x_3386:
        /* <DEDUP_REMOVED lines=18> */
.L_x_3389:
[----:B------:R-:W-:Y:S05]  /*2ed0*/  BSYNC B0 ;  /* 0x0000000000007941 */ /* 0x000fea0003800000 */
.L_x_3388:
        /* <DEDUP_REMOVED lines=18> */
.L_x_3391:
[----:B------:R-:W-:Y:S05]  /*3000*/  BSYNC B0 ;  /* 0x0000000000007941 */ /* 0x000fea0003800000 */
.L_x_3390:
        /* <DEDUP_REMOVED lines=66> */
.L_x_3398:
[----:B------:R-:W-:Y:S05]  /*3430*/  BSYNC B0 ;  /* 0x0000000000007941 */ /* 0x000fea0003800000 */
.L_x_3397:
        /* <DEDUP_REMOVED lines=48> */
.L_x_3400:
[----:B------:R-:W-:Y:S05]  /*3740*/  BSYNC B0 ;  /* 0x0000000000007941 */ /* 0x000fea0003800000 */
.L_x_3399:
        /* <DEDUP_REMOVED lines=47> */
.L_x_3396:
[----:B------:R-:W-:Y:S05]  /*3a40*/  BSYNC B1 ;  /* 0x0000000000017941 */ /* 0x000fea0003800000 */
.L_x_3395:
        /* <DEDUP_REMOVED lines=62> */
.L_x_3404:
[----:B------:R-:W-:Y:S05]  /*3e30*/  BSYNC B0 ;  /* 0x0000000000007941 */ /* 0x000fea0003800000 */
.L_x_3403:
        /* <DEDUP_REMOVED lines=51> */
.L_x_3406:
[----:B------:R-:W-:Y:S05]  /*4170*/  BSYNC B0 ;  /* 0x0000000000007941 */ /* 0x000fea0003800000 */
.L_x_3405:
        /* <DEDUP_REMOVED lines=50> */
.L_x_3402:
[----:B------:R-:W-:Y:S05]  /*44a0*/  BSYNC B1 ;  /* 0x0000000000017941 */ /* 0x000fea0003800000 */
.L_x_3401:
        /* <DEDUP_REMOVED lines=62> */
.L_x_3410:
[----:B------:R-:W-:Y:S05]  /*4890*/  BSYNC B0 ;  /* 0x0000000000007941 */ /* 0x000fea0003800000 */
.L_x_3409:
        /* <DEDUP_REMOVED lines=51> */
.L_x_3412:
[----:B------:R-:W-:Y:S05]  /*4bd0*/  BSYNC B0 ;  /* 0x0000000000007941 */ /* 0x000fea0003800000 */
.L_x_3411:
        /* <DEDUP_REMOVED lines=50> */
.L_x_3408:
[----:B------:R-:W-:Y:S05]  /*4f00*/  BSYNC B1 ;  /* 0x0000000000017941 */ /* 0x000fea0003800000 */
.L_x_3407:
        /* <DEDUP_REMOVED lines=64> */
.L_x_3416:
[----:B------:R-:W-:Y:S05]  /*5310*/  BSYNC B0 ;  /* 0x0000000000007941 */ /* 0x000fea0003800000 */
.L_x_3415:
        /* <DEDUP_REMOVED lines=51> */
.L_x_3418:
[----:B------:R-:W-:Y:S05]  /*5650*/  BSYNC B0 ;  /* 0x0000000000007941 */ /* 0x000fea0003800000 */
.L_x_3417:
        /* <DEDUP_REMOVED lines=50> */
.L_x_3414:
[----:B------:R-:W-:Y:S05]  /*5980*/  BSYNC B1 ;  /* 0x0000000000017941 */ /* 0x000fea0003800000 */
.L_x_3413:
[----:B----4-:R-:W4:Y:S02]  /*5990*/  LD.E R3, desc[UR4][R116.64+0xd0] ;  /* 0x0000d00474037980 */ /* 0x010f24000c101900 */
[----:B----4-:R-:W-:Y:S05]  /*59a0*/  IMAD.U32 R3, R3, -0x40, RZ ;  /* 0xffffffc003037824 */ /* 0x010fea00078e00ff */
[C---:B------:R-:W-:Y:S02]  /*59b0*/  LEA R16, P1, R3.reuse, R16, 0x1 ;  /* 0x0000001003107211 */ /* 0x040fe400078208ff */
[C---:B------:R-:W-:Y:S02]  /*59c0*/  LEA R54, P0, R3.reuse, R54, 0x1 ;  /* 0x0000003603367211 */ /* 0x040fe400078008ff */
[C---:B------:R-:W-:Y:S02]  /*59d0*/  LEA.HI.X.SX32 R17, R3.reuse, R17, 0x1, P1 ;  /* 0x0000001103117211 */ /* 0x040fe400008f0eff */
[----:B------:R-:W-:Y:S01]  /*59e0*/  LEA.HI.X.SX32 R55, R3, R55, 0x1, P0 ;  /* 0x0000003703377211 */ /* 0x000fe200000f0eff */
[----:B------:R-:W-:Y:S05]  /*59f0*/  BRA `(.L_x_3419) ;  /* 0x0000004c00687947 */ /* 0x000fea0003800000 */
.L_x_3394:
        /* <DEDUP_REMOVED lines=89> */
.L_x_3425:
[----:B------:R-:W-:Y:S05]  /*5f90*/  BSYNC B0 ;  /* 0x0000000000007941 */ /* 0x000fea0003800000 */
.L_x_3424:
[----:B-----5:R3:W-:Y:S02]  /*5fa0*/  ST.E.128 desc[UR4][R134.64], R48 ;  /* 0x0000003086007985 */ /* 0x0207e4000c101d04 */
.L_x_3423:
[----:B------:R-:W-:Y:S05]  /*5fb0*/  BSYNC B1 ;  /* 0x0000000000017941 */ /* 0x000fea0003800000 */
.L_x_3422:
        /* <DEDUP_REMOVED lines=87> */
.L_x_3429:
[----:B------:R-:W-:Y:S05]  /*6530*/  BSYNC B0 ;  /* 0x0000000000007941 */ /* 0x000fea0003800000 */
.L_x_3428:
[----:B-----5:R1:W-:Y:S02]  /*6540*/  ST.E.128 desc[UR4][R134.64+0x40], R48 ;  /* 0x0000403086007985 */ /* 0x0203e4000c101d04 */
.L_x_3427:
[----:B------:R-:W-:Y:S05]  /*6550*/  BSYNC B1 ;  /* 0x0000000000017941 */ /* 0x000fea0003800000 */
.L_x_3426:
        /* <DEDUP_REMOVED lines=86> */
.L_x_3431:
[----:B------:R-:W-:Y:S05]  /*6ac0*/  BSYNC B0 ;  /* 0x0000000000007941 */ /* 0x000fea0003800000 */
.L_x_3430:
[----:B-----5:R3:W-:Y:S02]  /*6ad0*/  ST.E.128 desc[UR4][R134.64+0x80], R48 ;  /* 0x0000803086007985 */ /* 0x0207e4000c101d04 */
.L_x_3421:
[----:B------:R-:W-:Y:S05]  /*6ae0*/  BSYNC B2 ;  /* 0x0000000000027941 */ /* 0x000fea0003800000 */
.L_x_3420:
        /* <DEDUP_REMOVED lines=96> */
.L_x_3437:
[----:B------:R-:W-:Y:S05]  /*70f0*/  BSYNC B0 ;  /* 0x0000000000007941 */ /* 0x000fea0003800000 */
.L_x_3436:
[----:B-----5:R1:W-:Y:S02]  /*7100*/  ST.E.128 desc[UR4][R186.64], R40 ;  /* 0x00000028ba007985 */ /* 0x0203e4000c101d04 */
.L_x_3435:
[----:B------:R-:W-:Y:S05]  /*7110*/  BSYNC B1 ;  /* 0x0000000000017941 */ /* 0x000fea0003800000 */
.L_x_3434:
        /* <DEDUP_REMOVED lines=94> */
.L_x_3441:
[----:B------:R-:W-:Y:S05]  /*7700*/  BSYNC B0 ;  /* 0x0000000000007941 */ /* 0x000fea0003800000 */
.L_x_3440:
[----:B-----5:R1:W-:Y:S02]  /*7710*/  ST.E.128 desc[UR4][R186.64], R40 ;  /* 0x00000028ba007985 */ /* 0x0203e4000c101d04 */
.L_x_3439:
[----:B------:R-:W-:Y:S05]  /*7720*/  BSYNC B1 ;  /* 0x0000000000017941 */ /* 0x000fea0003800000 */
.L_x_3438:
        /* <DEDUP_REMOVED lines=93> */
.L_x_3443:
[----:B------:R-:W-:Y:S05]  /*7d00*/  BSYNC B0 ;  /* 0x0000000000007941 */ /* 0x000fea0003800000 */
.L_x_3442:
[----:B-----5:R1:W-:Y:S02]  /*7d10*/  ST.E.128 desc[UR4][R186.64], R40 ;  /* 0x00000028ba007985 */ /* 0x0203e4000c101d04 */
.L_x_3433:
[----:B------:R-:W-:Y:S05]  /*7d20*/  BSYNC B2 ;  /* 0x0000000000027941 */ /* 0x000fea0003800000 */
.L_x_3432:
        /* <DEDUP_REMOVED lines=96> */
.L_x_3449:
[----:B------:R-:W-:Y:S05]  /*8330*/  BSYNC B0 ;  /* 0x0000000000007941 */ /* 0x000fea0003800000 */
.L_x_3448:
[----:B-----5:R1:W-:Y:S02]  /*8340*/  ST.E.128 desc[UR4][R186.64], R40 ;  /* 0x00000028ba007985 */ /* 0x0203e4000c101d04 */
.L_x_3447:
[----:B------:R-:W-:Y:S05]  /*8350*/  BSYNC B1 ;  /* 0x0000000000017941 */ /* 0x000fea0003800000 */
.L_x_3446:
        /* <DEDUP_REMOVED lines=94> */
.L_x_3453:
[----:B------:R-:W-:Y:S05]  /*8940*/  BSYNC B0 ;  /* 0x0000000000007941 */ /* 0x000fea0003800000 */
.L_x_3452:
[----:B-----5:R1:W-:Y:S02]  /*8950*/  ST.E.128 desc[UR4][R186.64], R40 ;  /* 0x00000028ba007985 */ /* 0x0203e4000c101d04 */
.L_x_3451:
[----:B------:R-:W-:Y:S05]  /*8960*/  BSYNC B1 ;  /* 0x0000000000017941 */ /* 0x000fea0003800000 */
.L_x_3450:
        /* <DEDUP_REMOVED lines=93> */
.L_x_3455:
[----:B------:R-:W-:Y:S05]  /*8f40*/  BSYNC B0 ;  /* 0x0000000000007941 */ /* 0x000fea0003800000 */
.L_x_3454:
[----:B-----5:R1:W-:Y:S02]  /*8f50*/  ST.E.128 desc[UR4][R186.64], R40 ;  /* 0x00000028ba007985 */ /* 0x0203e4000c101d04 */
.L_x_3445:
[----:B------:R-:W-:Y:S05]  /*8f60*/  BSYNC B2 ;  /* 0x0000000000027941 */ /* 0x000fea0003800000 */
.L_x_3444:
        /* <DEDUP_REMOVED lines=98> */
.L_x_3461:
[----:B------:R-:W-:Y:S05]  /*9590*/  BSYNC B0 ;  /* 0x0000000000007941 */ /* 0x000fea0003800000 */
.L_x_3460:
[----:B-----5:R4:W-:Y:S02]  /*95a0*/  ST.E.128 desc[UR4][R186.64], R40 ;  /* 0x00000028ba007985 */ /* 0x0209e4000c101d04 */
.L_x_3459:
[----:B------:R-:W-:Y:S05]  /*95b0*/  BSYNC B1 ;  /* 0x0000000000017941 */ /* 0x000fea0003800000 */
.L_x_3458:
        /* <DEDUP_REMOVED lines=94> */
.L_x_3465:
[----:B------:R-:W-:Y:S05]  /*9ba0*/  BSYNC B0 ;  /* 0x0000000000007941 */ /* 0x000fea0003800000 */
.L_x_3464:
[----:B-----5:R4:W-:Y:S02]  /*9bb0*/  ST.E.128 desc[UR4][R186.64], R40 ;  /* 0x00000028ba007985 */ /* 0x0209e4000c101d04 */
.L_x_3463:
[----:B------:R-:W-:Y:S05]  /*9bc0*/  BSYNC B1 ;  /* 0x0000000000017941 */ /* 0x000fea0003800000 */
.L_x_3462:
        /* <DEDUP_REMOVED lines=93> */
.L_x_3467:
[----:B------:R-:W-:Y:S05]  /*a1a0*/  BSYNC B0 ;  /* 0x0000000000007941 */ /* 0x000fea0003800000 */
.L_x_3466:
[----:B-----5:R4:W-:Y:S02]  /*a1b0*/  ST.E.128 desc[UR4][R186.64], R44 ;  /* 0x0000002cba007985 */ /* 0x0209e4000c101d04 */
.L_x_3457:
[----:B------:R-:W-:Y:S05]  /*a1c0*/  BSYNC B2 ;  /* 0x0000000000027941 */ /* 0x000fea0003800000 */
.L_x_3456:
[----:B----4-:R-:W4:Y:S02]  /*a1d0*/  LD.E R3, desc[UR4][R116.64+0xd0] ;  /* 0x0000d00474037980 */ /* 0x010f24000c101900 */
[----:B----4-:R-:W-:Y:S05]  /*a1e0*/  IMAD.U32 R3, R3, -0x40, RZ ;  /* 0xffffffc003037824 */ /* 0x010fea00078e00ff */
[C---:B------:R-:W-:Y:S02]  /*a1f0*/  LEA R132, P1, R3.reuse, R132, 0x1 ;  /* 0x0000008403847211 */ /* 0x040fe400078208ff */
[C---:B------:R-:W-:Y:S02]  /*a200*/  LEA R130, P0, R3.reuse, R130, 0x1 ;  /* 0x0000008203827211 */ /* 0x040fe400078008ff */
[C---:B------:R-:W-:Y:S02]  /*a210*/  LEA.HI.X.SX32 R133, R3.reuse, R133, 0x1, P1 ;  /* 0x0000008503857211 */ /* 0x040fe400008f0eff */
[----:B------:R-:W-:Y:S01]  /*a220*/  LEA.HI.X.SX32 R131, R3, R131, 0x1, P0 ;  /* 0x0000008303837211 */ /* 0x000fe200000f0eff */
[----:B------:R-:W-:Y:S05]  /*a230*/  BRA `(.L_x_3419) ;  /* 0x0000000400587947 */ /* 0x000fea0003800000 */
.L_x_3393:
        /* <DEDUP_REMOVED lines=11> */
.L_x_3469:
[----:B------:R-:W-:Y:S05]  /*a2f0*/  BSYNC B0 ;  /* 0x0000000000007941 */ /* 0x000fea0003800000 */
.L_x_3468:
        /* <DEDUP_REMOVED lines=24> */
.L_x_3471:
[----:B------:R-:W-:Y:S05]  /*a480*/  BSYNC B0 ;  /* 0x0000000000007941 */ /* 0x000fea0003800000 */
.L_x_3470:
        /* <DEDUP_REMOVED lines=24> */
.L_x_3473:
[----:B------:R-:W-:Y:S05]  /*a610*/  BSYNC B0 ;  /* 0x0000000000007941 */ /* 0x000fea0003800000 */
.L_x_3472:
        /* <DEDUP_REMOVED lines=24> */
.L_x_3419:
[----:B------:R-:W-:Y:S05]  /*a7a0*/  BSYNC B3 ;  /* 0x0000000000037941 */ /* 0x000fea0003800000 */
.L_x_3392:
        /* <DEDUP_REMOVED lines=87> */
.L_x_3475:
        /* <DEDUP_REMOVED lines=8> */
.L_x_3476:
[----:B------:R-:W-:Y:S05]  /*ada0*/  BSYNC B0 ;  /* 0x0000000000007941 */ /* 0x000fea0003800000 */
.L_x_3474:
[----:B------:R-:W-:Y:S04]  /*adb0*/  IADD3 R9, R9, -0x1, RZ ;  /* 0xffffffff09097810 */ /* 0x000fe80007ffe0ff */
[----:B------:R-:W-:Y:S11]  /*adc0*/  ISETP.GT.AND P0, PT, R9, R102, PT ;  /* 0x000000660900720c */ /* 0x000ff60003f04270 */
[----:B------:R-:W-:Y:S02]  /*add0*/  @!UPT UIADD3 URZ, URZ, URZ, URZ ;  /* 0x0000003f3f3ff290 */ /* 0x000fe4000fffe03f */
[----:B------:R-:W-:Y:S05]  /*ade0*/  @P0 BRA `(.L_x_3477) ;  /* 0xffffff7c005c0947 */ /* 0x000fea000383ffff */
.L_x_3383:
        /* <DEDUP_REMOVED lines=101> */
.L_x_3486:
[----:B------:R-:W-:Y:S05]  /*b440*/  BSYNC B0 ;  /* 0x0000000000007941 */ /* 0x000fea0003800000 */
.L_x_3485:
[----:B-----5:R3:W-:Y:S04]  /*b450*/  STS.64 [R205], R16 ;  /* 0x00000010cd007388 */ /* 0x0207e80000000a00 */
[----:B------:R3:W-:Y:S02]  /*b460*/  STS.64 [R205+0x8], R18 ;  /* 0x00000812cd007388 */ /* 0x0007e40000000a00 */
.L_x_3484:
[----:B------:R-:W-:Y:S05]  /*b470*/  BSYNC B1 ;  /* 0x0000000000017941 */ /* 0x000fea0003800000 */
.L_x_3483:
        /* <DEDUP_REMOVED lines=46> */
.L_x_3490:
[----:B------:R-:W-:Y:S05]  /*b760*/  BSYNC B0 ;  /* 0x0000000000007941 */ /* 0x000fea0003800000 */
.L_x_3489:
[----:B-----5:R1:W-:Y:S02]  /*b770*/  STS.128 [R205+0x1000], R16 ;  /* 0x00100010cd007388 */ /* 0x0203e40000000c00 */
.L_x_3488:
[----:B------:R-:W-:Y:S05]  /*b780*/  BSYNC B1 ;  /* 0x0000000000017941 */ /* 0x000fea0003800000 */
.L_x_3487:
        /* <DEDUP_REMOVED lines=45> */
.L_x_3492:
[----:B------:R-:W-:Y:S05]  /*ba60*/  BSYNC B0 ;  /* 0x0000000000007941 */ /* 0x000fea0003800000 */
.L_x_3491:
[----:B-----5:R3:W-:Y:S02]  /*ba70*/  STS.128 [R205+0x2000], R16 ;  /* 0x00200010cd007388 */ /* 0x0207e40000000c00 */
.L_x_3482:
[----:B------:R-:W-:Y:S05]  /*ba80*/  BSYNC B2 ;  /* 0x0000000000027941 */ /* 0x000fea0003800000 */
.L_x_3481:
        /* <DEDUP_REMOVED lines=59> */
.L_x_3497:
[----:B------:R-:W-:Y:S05]  /*be40*/  BSYNC B0 ;  /* 0x0000000000007941 */ /* 0x000fea0003800000 */
.L_x_3496:
[----:B-----5:R3:W-:Y:S02]  /*be50*/  STS.128 [R205+0x800], R16 ;  /* 0x00080010cd007388 */ /* 0x0207e40000000c00 */
.L_x_3495:
[----:B------:R-:W-:Y:S05]  /*be60*/  BSYNC B1 ;  /* 0x0000000000017941 */ /* 0x000fea0003800000 */
.L_x_3494:
        /* <DEDUP_REMOVED lines=46> */
.L_x_3501:
[----:B------:R-:W-:Y:S05]  /*c150*/  BSYNC B0 ;  /* 0x0000000000007941 */ /* 0x000fea0003800000 */
.L_x_3500:
[----:B-----5:R3:W-:Y:S02]  /*c160*/  STS.128 [R205+0x1800], R16 ;  /* 0x00180010cd007388 */ /* 0x0207e40000000c00 */
.L_x_3499:
[----:B------:R-:W-:Y:S05]  /*c170*/  BSYNC B1 ;  /* 0x0000000000017941 */ /* 0x000fea0003800000 */
.L_x_3498:
        /* <DEDUP_REMOVED lines=45> */
.L_x_3503:
[----:B------:R-:W-:Y:S05]  /*c450*/  BSYNC B0 ;  /* 0x0000000000007941 */ /* 0x000fea0003800000 */
.L_x_3502:
[----:B-----5:R1:W-:Y:S01]  /*c460*/  STS.128 [R205+0x2800], R36 ;  /* 0x00280024cd007388 */ /* 0x0203e20000000c00 */
[----:B------:R-:W-:Y:S05]  /*c470*/  BRA `(.L_x_3493) ;  /* 0x0000002400ac7947 */ /* 0x000fea0003800000 */
.L_x_3480:
        /* <DEDUP_REMOVED lines=91> */
.L_x_3509:
[----:B------:R-:W-:Y:S05]  /*ca30*/  BSYNC B0 ;  /* 0x0000000000007941 */ /* 0x000fea0003800000 */
.L_x_3508:
[----:B-----5:R3:W-:Y:S04]  /*ca40*/  STS.64 [R205], R24 ;  /* 0x00000018cd007388 */ /* 0x0207e80000000a00 */
[----:B------:R3:W-:Y:S02]  /*ca50*/  STS.64 [R205+0x8], R26 ;  /* 0x0000081acd007388 */ /* 0x0007e40000000a00 */
.L_x_3507:
[----:B------:R-:W-:Y:S05]  /*ca60*/  BSYNC B1 ;  /* 0x0000000000017941 */ /* 0x000fea0003800000 */
.L_x_3506:
        /* <DEDUP_REMOVED lines=87> */
.L_x_3513:
[----:B------:R-:W-:Y:S05]  /*cfe0*/  BSYNC B0 ;  /* 0x0000000000007941 */ /* 0x000fea0003800000 */
.L_x_3512:
[----:B-----5:R1:W-:Y:S02]  /*cff0*/  STS.128 [R205+0x1000], R24 ;  /* 0x00100018cd007388 */ /* 0x0203e40000000c00 */
.L_x_3511:
[----:B------:R-:W-:Y:S05]  /*d000*/  BSYNC B1 ;  /* 0x0000000000017941 */ /* 0x000fea0003800000 */
.L_x_3510:
        /* <DEDUP_REMOVED lines=86> */
.L_x_3515:
[----:B------:R-:W-:Y:S05]  /*d570*/  BSYNC B0 ;  /* 0x0000000000007941 */ /* 0x000fea0003800000 */
.L_x_3514:
[----:B-----5:R3:W-:Y:S02]  /*d580*/  STS.128 [R205+0x2000], R24 ;  /* 0x00200018cd007388 */ /* 0x0207e40000000c00 */
.L_x_3505:
[----:B------:R-:W-:Y:S05]  /*d590*/  BSYNC B2 ;  /* 0x0000000000027941 */ /* 0x000fea0003800000 */
.L_x_3504:
        /* <DEDUP_REMOVED lines=95> */
.L_x_3519:
[----:B------:R-:W-:Y:S05]  /*db90*/  BSYNC B0 ;  /* 0x0000000000007941 */ /* 0x000fea0003800000 */
.L_x_3518:
[----:B-----5:R1:W-:Y:S02]  /*dba0*/  STS.128 [R205+0x800], R4 ;  /* 0x00080004cd007388 */ /* 0x0203e40000000c00 */
.L_x_3517:
[----:B------:R-:W-:Y:S05]  /*dbb0*/  BSYNC B1 ;  /* 0x0000000000017941 */ /* 0x000fea0003800000 */
.L_x_3516:
        /* <DEDUP_REMOVED lines=90> */
.L_x_3523:
[----:B------:R-:W-:Y:S05]  /*e160*/  BSYNC B0 ;  /* 0x0000000000007941 */ /* 0x000fea0003800000 */
.L_x_3522:
[----:B-----5:R1:W-:Y:S02]  /*e170*/  STS.128 [R205+0x1800], R4 ;  /* 0x00180004cd007388 */ /* 0x0203e40000000c00 */
.L_x_3521:
[----:B------:R-:W-:Y:S05]  /*e180*/  BSYNC B1 ;  /* 0x0000000000017941 */ /* 0x000fea0003800000 */
.L_x_3520:
        /* <DEDUP_REMOVED lines=91> */
.L_x_3525:
[----:B------:R-:W-:Y:S05]  /*e740*/  BSYNC B0 ;  /* 0x0000000000007941 */ /* 0x000fea0003800000 */
.L_x_3524:
[----:B-----5:R1:W-:Y:S01]  /*e750*/  STS.128 [R205+0x2800], R4 ;  /* 0x00280004cd007388 */ /* 0x0203e20000000c00 */
[----:B------:R-:W-:Y:S05]  /*e760*/  BRA `(.L_x_3493) ;  /* 0x0000000000f07947 */ /* 0x000fea0003800000 */
.L_x_3479:
        /* <DEDUP_REMOVED lines=33> */
.L_x_3527:
[----:B------:R-:W-:Y:S05]  /*e980*/  BSYNC B0 ;  /* 0x0000000000007941 */ /* 0x000fea0003800000 */
.L_x_3526:
        /* <DEDUP_REMOVED lines=26> */
.L_x_3493:
[----:B------:R-:W-:Y:S05]  /*eb30*/  BSYNC B3 ;  /* 0x0000000000037941 */ /* 0x000fea0003800000 */
.L_x_3478:
[----:B------:R-:W-:Y:S01]  /*eb40*/  VIADD R207, R53, 0xffffffff ;  /* 0xffffffff35cf7836 */ /* 0x000fe20000000000 */
[----:B------:R-:W-:Y:S01]  /*eb50*/  BSSY B0, `(.L_x_3528) ;  /* 0x0000022000007945 */ /* 0x000fe20003800000 */
[----:B------:R-:W-:-:S03]  /*eb60*/  LOP3.LUT R210, R77, 0xff, RZ, 0xc0, !PT ;  /* 0x000000ff4dd27812 */ /* 0x000fc600078ec0ff */
[----:B-12---:R-:W-:-:S05]  /*eb70*/  SHF.L.U32 R2, R207, 0x7, RZ ;  /* 0x00000007cf027819 */ /* 0x006fca00000006ff */
[----:B------:R-:W-:-:S05]  /*eb80*/  IMAD.IADD R3, R65, 0x1, -R2 ;  /* 0x0000000141037824 */ /* 0x000fca00078e0a02 */
        /* <DEDUP_REMOVED lines=29> */
.L_x_3530:
[----:B------:R2:W-:Y:S02]  /*ed60*/  STS.128 [R205+0x7000], RZ ;  /* 0x007000ffcd007388 */ /* 0x0005e40000000c00 */
.L_x_3529:
[----:B------:R-:W-:Y:S05]  /*ed70*/  BSYNC B0 ;  /* 0x0000000000007941 */ /* 0x000fea0003800000 */
.L_x_3528:
        /* <DEDUP_REMOVED lines=31> */
.L_x_3533:
[----:B------:R1:W-:Y:S02]  /*ef70*/  STS.128 [R205+0x7800], RZ ;  /* 0x007800ffcd007388 */ /* 0x0003e40000000c00 */
.L_x_3532:
[----:B------:R-:W-:Y:S05]  /*ef80*/  BSYNC B0 ;  /* 0x0000000000007941 */ /* 0x000fea0003800000 */
.L_x_3531:
        /* <DEDUP_REMOVED lines=34> */
.L_x_3536:
[----:B------:R1:W-:Y:S02]  /*f1b0*/  STS.128 [R205+0x8000], RZ ;  /* 0x008000ffcd007388 */ /* 0x0003e40000000c00 */
.L_x_3535:
[----:B------:R-:W-:Y:S05]  /*f1c0*/  BSYNC B0 ;  /* 0x0000000000007941 */ /* 0x000fea0003800000 */
.L_x_3534:
[----:B-1----:R-:W-:Y:S01]  /*f1d0*/  IADD3 R4, R172, 0x60, RZ ;  /* 0x00000060ac047810 */ /* 0x002fe20007ffe0ff */
        /* <DEDUP_REMOVED lines=11> */
[CC--:B------:R-:W-:Y:S02]  /*f290*/  @P2 LEA R12, P5, R170.reuse, R174.reuse, 0x1 ;  /* 0x000000aeaa0c2211 */ /* 0x0c0fe400078a08ff */
        /* <DEDUP_REMOVED lines=23> */
.L_x_3538:
[----:B------:R-:W-:Y:S05]  /*f410*/  BSYNC B0 ;  /* 0x0000000000007941 */ /* 0x000fea0003800000 */
.L_x_3537:
[----:B-1----:R-:W2:Y:S04]  /*f420*/  LD.E.64 R14, desc[UR4][R116.64+0x1c0] ;  /* 0x0001c004740e7980 */ /* 0x002ea8000c101b00 */
[----:B------:R-:W3:Y:S01]  /*f430*/  LD.E.64 R10, desc[UR4][R116.64+0x1b8] ;  /* 0x0001b804740a7980 */ /* 0x000ee2000c101b00 */
[----:B------:R-:W-:-:S03]  /*f440*/  IMAD.MOV.U32 R168, RZ, RZ, R206 ;  /* 0x000000ffffa87224 */ /* 0x000fc600078e00ce */
[----:B------:R-:W4:Y:S04]  /*f450*/  LD.E R0, desc[UR4][R116.64+0xd8] ;  /* 0x0000d80474007980 */ /* 0x000f28000c101900 */
[----:B------:R-:W0:Y:S04]  /*f460*/  LDGDEPBAR ;  /* 0x00000000000079af */ /* 0x000e280000000000 */
[----:B------:R1:W5:Y:S01]  /*f470*/  LD.E R54, desc[UR4][R116.64+0x188] ;  /* 0x0001880474367980 */ /* 0x000362000c101900 */
[----:B--2---:R-:W-:Y:S02]  /*f480*/  IMAD R5, R15, R203, RZ ;  /* 0x000000cb0f057224 */ /* 0x004fe400078e02ff */
[----:B------:R-:W-:-:S04]  /*f490*/  IMAD.WIDE.U32 R12, R203, R14, R168 ;  /* 0x0000000ecb0c7225 */ /* 0x000fc800078e00a8 */
[----:B------:R-:W-:Y:S01]  /*f4a0*/  IMAD R5, R14, R74, R5 ;  /* 0x0000004a0e057224 */ /* 0x000fe200078e0205 */
[----:B---3--:R-:W-:-:S03]  /*f4b0*/  LEA R10, P0, R12, R10, 0x2 ;  /* 0x0000000a0c0a7211 */ /* 0x008fc600078010ff */
[----:B------:R-:W-:-:S05]  /*f4c0*/  IMAD.IADD R5, R13, 0x1, R5 ;  /* 0x000000010d057824 */ /* 0x000fca00078e0205 */
[----:B------:R-:W-:-:S05]  /*f4d0*/  LEA.HI.X R11, R12, R11, R5, 0x2, P0 ;  /* 0x0000000b0c0b7211 */ /* 0x000fca00000f1405 */
[----:B------:R-:W2:Y:S01]  /*f4e0*/  LD.E R5, desc[UR4][R10.64] ;  /* 0x000000040a057980 */ /* 0x000ea2000c101900 */
[----:B------:R-:W-:-:S04]  /*f4f0*/  DEPBAR.LE SB0, 0x0 ;  /* 0x000080000000791a */ /* 0x000fc80000000000 */
[----:B------:R-:W-:Y:S01]  /*f500*/  BAR.SYNC.DEFER_BLOCKING 0x0 ;  /* 0x0000000000007b1d */ /* 0x000fe20000010000 */
[----:B------:R-:W-:-:S05]  /*f510*/  ISETP.GE.AND P0, PT, R172, R3, PT ;  /* 0x00000003ac00720c */ /* 0x000fca0003f06270 */
[----:B----4-:R-:W2:Y:S01]  /*f520*/  MUFU.RCP R0, R0 ;  /* 0x0000000000007308 */ /* 0x010ea20000001000 */
        /* <DEDUP_REMOVED lines=11> */
[----:B--2---:R-:W-:Y:S01]  /*f5e0*/  FMUL.FTZ R0, R5, R0 ;  /* 0x0000000005007220 */ /* 0x004fe20000410000 */
        /* <DEDUP_REMOVED lines=24> */
.L_x_3541:
[----:B------:R3:W-:Y:S02]  /*f770*/  STS.128 [R205+0xd000], RZ ;  /* 0x00d000ffcd007388 */ /* 0x0007e40000000c00 */
.L_x_3540:
[----:B------:R-:W-:Y:S05]  /*f780*/  BSYNC B0 ;  /* 0x0000000000007941 */ /* 0x000fea0003800000 */
.L_x_3539:
        /* <DEDUP_REMOVED lines=32> */
.L_x_3544:
[----:B------:R1:W-:Y:S02]  /*f990*/  STS.128 [R205+0xd800], RZ ;  /* 0x00d800ffcd007388 */ /* 0x0003e40000000c00 */
.L_x_3543:
[----:B------:R-:W-:Y:S05]  /*f9a0*/  BSYNC B0 ;  /* 0x0000000000007941 */ /* 0x000fea0003800000 */
.L_x_3542:
        /* <DEDUP_REMOVED lines=34> */
.L_x_3547:
[----:B------:R1:W-:Y:S02]  /*fbd0*/  STS.128 [R205+0xe000], RZ ;  /* 0x00e000ffcd007388 */ /* 0x0003e40000000c00 */
.L_x_3546:
[----:B------:R-:W-:Y:S05]  /*fbe0*/  BSYNC B0 ;  /* 0x0000000000007941 */ /* 0x000fea0003800000 */
.L_x_3545:
        /* <DEDUP_REMOVED lines=13> */
[----:B-1----:R-:W-:-:S03]  /*fcc0*/  @!P0 IMAD.WIDE.U32 R8, R60, 0xc0, R136 ;  /* 0x000000c03c088825 */ /* 0x002fc600078e0088 */
        /* <DEDUP_REMOVED lines=14> */
[----:B------:R-:W-:-:S05]  /*fdb0*/  IMAD.WIDE.U32 R4, R60, 0xc0, R136 ;  /* 0x000000c03c047825 */ /* 0x000fca00078e0088 */
[----:B------:R-:W-:-:S05]  /*fdc0*/  IADD3 R5, R61, R5, RZ ;  /* 0x000000053d057210 */ /* 0x000fca0007ffe0ff */
[----:B------:R-:W-:Y:S01]  /*fdd0*/  @!PT LDS RZ, [RZ] ;  /* 0x00000000fffff984 */ /* 0x000fe20000000800 */
[----:B------:R-:W-:Y:S01]  /*fde0*/  @!PT LDS RZ, [RZ] ;  /* 0x00000000fffff984 */ /* 0x000fe20000000800 */
[----:B------:R-:W-:Y:S01]  /*fdf0*/  @!PT LDS RZ, [RZ] ;  /* 0x00000000fffff984 */ /* 0x000fe20000000800 */
[----:B------:R1:W-:Y:S01]  /*fe00*/  LDGSTS.E.BYPASS.LTC128B.128 [R205+0xe800], desc[UR4][R4.64+0x80] ;  /* 0x0e80008004cd7fae */ /* 0x0003e2000b901d44 */
[----:B------:R-:W-:Y:S05]  /*fe10*/  BRA `(.L_x_3549) ;  /* 0x0000000000047947 */ /* 0x000fea0003800000 */
.L_x_3550:
[----:B------:R1:W-:Y:S02]  /*fe20*/  STS.128 [R205+0xe800], RZ ;  /* 0x00e800ffcd007388 */ /* 0x0003e40000000c00 */
.L_x_3549:
[----:B------:R-:W-:Y:S05]  /*fe30*/  BSYNC B0 ;  /* 0x0000000000007941 */ /* 0x000fea0003800000 */
.L_x_3548:
[----:B------:R-:W2:Y:S01]  /*fe40*/  LD.E R55, desc[UR4][R116.64+0x18c] ;  /* 0x00018c0474377980 */ /* 0x000ea2000c101900 */
[----:B------:R-:W-:Y:S01]  /*fe50*/  LOP3.LUT R118, R72, 0x7fffffe, RZ, 0xc0, !PT ;  /* 0x07fffffe48767812 */ /* 0x000fe200078ec0ff */
[----:B------:R-:W-:Y:S01]  /*fe60*/  IMAD.SHL.U32 R3, R66, 0x40, RZ ;  /* 0x0000004042037824 */ /* 0x000fe200078e00ff */
[----:B-1----:R-:W-:Y:S01]  /*fe70*/  LEA.HI R5, R70, R70, RZ, 0x1 ;  /* 0x0000004646057211 */ /* 0x002fe200078f08ff */
        /* <DEDUP_REMOVED lines=33> */
[----:B------:R-:W-:-:S03]  /*10090*/  IMAD.IADD R189, R192, 0x1, R3 ;  /* 0x00000001c0bd7824 */ /* 0x000fc600078e0203 */
[----:B------:R-:W3:Y:S04]  /*100a0*/  LDSM.16.M88.4 R44, [R192+0x3000] ;  /* 0x00300000c02c783b */ /* 0x000ee80000000200 */
[----:B------:R-:W4:Y:S04]  /*100b0*/  LDSM.16.M88.4 R4, [R192+0x4400] ;  /* 0x00440000c004783b */ /* 0x000f280000000200 */
[----:B------:R-:W4:Y:S04]  /*100c0*/  LDSM.16.M88.4 R36, [R192+0x3400] ;  /* 0x00340000c024783b */ /* 0x000f280000000200 */
[----:B------:R-:W4:Y:S04]  /*100d0*/  LDSM.16.M88.4 R20, [R192+0x3c00] ;  /* 0x003c0000c014783b */ /* 0x000f280000000200 */
[----:B------:R-:W4:Y:S04]  /*100e0*/  LDSM.16.M88.4 R12, [R192+0x4000] ;  /* 0x00400000c00c783b */ /* 0x000f280000000200 */
[----:B------:R-:W4:Y:S04]  /*100f0*/  LDSM.16.M88.4 R104, [R192+0x4800] ;  /* 0x00480000c068783b */ /* 0x000f280000000200 */
[----:B------:R-:W4:Y:S04]  /*10100*/  LDSM.16.M88.4 R56, [R192+0x4c00] ;  /* 0x004c0000c038783b */ /* 0x000f280000000200 */
[----:B-----5:R-:W-:Y:S04]  /*10110*/  LDSM.16.M88.4 R124, [R191] ;  /* 0x00000000bf7c783b */ /* 0x020fe80000000200 */
[----:B------:R-:W4:Y:S01]  /*10120*/  LDSM.16.M88.4 R68, [R189+0x3800] ;  /* 0x00380000bd44783b */ /* 0x000f220000000200 */
[C---:B-1----:R-:W-:Y:S03]  /*10130*/  HMMA.16816.F32.BF16 R32, R96.reuse, R28, RZ ;  /* 0x0000001c6020723c */ /* 0x042fe600000418ff */
[----:B------:R-:W1:Y:S04]  /*10140*/  LDSM.16.M88.4 R76, [R189+0x3000] ;  /* 0x00300000bd4c783b */ /* 0x000e680000000200 */
[----:B------:R-:W1:Y:S01]  /*10150*/  LDSM.16.M88.4 R128, [R189+0x4400] ;  /* 0x00440000bd80783b */ /* 0x000e620000000200 */
[C---:B------:R-:W-:Y:S03]  /*10160*/  HMMA.16816.F32.BF16 R28, R96.reuse, R30, RZ ;  /* 0x0000001e601c723c */ /* 0x040fe600000418ff */
[----:B------:R-:W1:Y:S03]  /*10170*/  LDSM.16.M88.4 R72, [R189+0x3400] ;  /* 0x00340000bd48783b */ /* 0x000e660000000200 */
        /* <DEDUP_REMOVED lines=25> */
[C---:B-1----:R-:W-:Y:S06]  /*10310*/  HMMA.16816.F32.BF16 R48, R124.reuse, R76, R48 ;  /* 0x0000004c7c30723c */ /* 0x042fec0000041830 */
[C---:B------:R-:W-:Y:S01]  /*10320*/  HMMA.16816.F32.BF16 R44, R124.reuse, R78, R44 ;  /* 0x0000004e7c2c723c */ /* 0x040fe2000004182c */
[----:B------:R-:W-:Y:S05]  /*10330*/  LDSM.16.M88.4 R76, [R192+0x5c00] ;  /* 0x005c0000c04c783b */ /* 0x000fea0000000200 */
[C---:B------:R-:W-:Y:S06]  /*10340*/  HMMA.16816.F32.BF16 R8, R124.reuse, R128, R8 ;  /* 0x000000807c08723c */ /* 0x040fec0000041808 */
[C---:B------:R-:W-:Y:S06]  /*10350*/  HMMA.16816.F32.BF16 R4, R124.reuse, R130, R4 ;  /* 0x000000827c04723c */ /* 0x040fec0000041804 */
[C---:B------:R-:W-:Y:S06]  /*10360*/  HMMA.16816.F32.BF16 R40, R124.reuse, R72, R40 ;  /* 0x000000487c28723c */ /* 0x040fec0000041828 */
[C---:B------:R-:W-:Y:S01]  /*10370*/  HMMA.16816.F32.BF16 R36, R124.reuse, R74, R36 ;  /* 0x0000004a7c24723c */ /* 0x040fe20000041824 */
[----:B------:R-:W1:Y:S05]  /*10380*/  LDSM.16.M88.4 R72, [R192+0x6000] ;  /* 0x00600000c048783b */ /* 0x000e6a0000000200 */
        /* <DEDUP_REMOVED lines=15> */
[----:B------:R-:W4:Y:S05]  /*10480*/  LDSM.16.M88.4 R88, [R189+0x5000] ;  /* 0x00500000bd58783b */ /* 0x000f2a0000000200 */
        /* <DEDUP_REMOVED lines=9> */
[C---:B---3--:R-:W-:Y:S06]  /*10520*/  HMMA.16816.F32.BF16 R108, R92.reuse, R60, R108 ;  /* 0x0000003c5c6c723c */ /* 0x048fec000004186c */
[C---:B------:R-:W-:Y:S01]  /*10530*/  HMMA.16816.F32.BF16 R104, R92.reuse, R62, R104 ;  /* 0x0000003e5c68723c */ /* 0x040fe20000041868 */
[----:B------:R-:W1:Y:S05]  /*10540*/  LDSM.16.M88.4 R60, [R192+0x7000] ;  /* 0x00700000c03c783b */ /* 0x000e6a0000000200 */
[C---:B------:R-:W-:Y:S06]  /*10550*/  HMMA.16816.F32.BF16 R40, R92.reuse, R84, R40 ;  /* 0x000000545c28723c */ /* 0x040fec0000041828 */
[----:B------:R-:W-:Y:S01]  /*10560*/  HMMA.16816.F32.BF16 R36, R92, R86, R36 ;  /* 0x000000565c24723c */ /* 0x000fe20000041824 */
[----:B------:R-:W-:Y:S05]  /*10570*/  LDSM.16.M88.4 R84, [R189+0x7000] ;  /* 0x00700000bd54783b */ /* 0x000fea0000000200 */
[C---:B----4-:R-:W-:Y:S06]  /*10580*/  HMMA.16816.F32.BF16 R48, R112.reuse, R88, R48 ;  /* 0x000000587030723c */ /* 0x050fec0000041830 */
[C---:B------:R-:W-:Y:S01]  /*10590*/  HMMA.16816.F32.BF16 R44, R112.reuse, R90, R44 ;  /* 0x0000005a702c723c */ /* 0x040fe2000004182c */
[----:B------:R-:W-:Y:S05]  /*105a0*/  LDSM.16.M88.4 R88, [R189+0x6c00] ;  /* 0x006c0000bd58783b */ /* 0x000fea0000000200 */
[C---:B--2---:R-:W-:Y:S06]  /*105b0*/  HMMA.16816.F32.BF16 R32, R112.reuse, R68, R32 ;  /* 0x000000447020723c */ /* 0x044fec0000041820 */
[----:B------:R-:W-:Y:S01]  /*105c0*/  HMMA.16816.F32.BF16 R28, R112, R70, R28 ;  /* 0x00000046701c723c */ /* 0x000fe2000004181c */
[----:B------:R-:W2:Y:S05]  /*105d0*/  LDSM.16.M88.4 R68, [R192+0x7400] ;  /* 0x00740000c044783b */ /* 0x000eaa0000000200 */
[C---:B------:R-:W-:Y:S06]  /*105e0*/  HMMA.16816.F32.BF16 R100, R92.reuse, R56, R100 ;  /* 0x000000385c64723c */ /* 0x040fec0000041864 */
[C---:B------:R-:W-:Y:S01]  /*105f0*/  HMMA.16816.F32.BF16 R96, R92.reuse, R58, R96 ;  /* 0x0000003a5c60723c */ /* 0x040fe20000041860 */
[----:B------:R-:W3:Y:S05]  /*10600*/  LDSM.16.M88.4 R56, [R189+0x5c00] ;  /* 0x005c0000bd38783b */ /* 0x000eea0000000200 */
[C---:B------:R-:W-:Y:S06]  /*10610*/  HMMA.16816.F32.BF16 R24, R92.reuse, R76, R24 ;  /* 0x0000004c5c18723c */ /* 0x040fec0000041818 */
[----:B------:R-:W-:Y:S01]  /*10620*/  HMMA.16816.F32.BF16 R20, R92, R78, R20 ;  /* 0x0000004e5c14723c */ /* 0x000fe20000041814 */
[----:B------:R-:W4:Y:S04]  /*10630*/  LDSM.16.M88.4 R76, [R189+0x6000] ;  /* 0x00600000bd4c783b */ /* 0x000f280000000200 */
[----:B------:R-:W-:Y:S01]  /*10640*/  LDSM.16.M88.4 R92, [R189+0x6800] ;  /* 0x00680000bd5c783b */ /* 0x000fe20000000200 */
[C---:B------:R-:W-:Y:S06]  /*10650*/  HMMA.16816.F32.BF16 R40, R112.reuse, R120, R40 ;  /* 0x000000787028723c */ /* 0x040fec0000041828 */
[----:B------:R-:W-:Y:S01]  /*10660*/  HMMA.16816.F32.BF16 R120, R112, R122, R36 ;  /* 0x0000007a7078723c */ /* 0x000fe20000041824 */
[----:B------:R-:W4:Y:S05]  /*10670*/  LDSM.16.M88.4 R36, [R191+0x2000] ;  /* 0x00200000bf24783b */ /* 0x000f2a0000000200 */
[C---:B-1----:R-:W-:Y:S06]  /*10680*/  HMMA.16816.F32.BF16 R48, R72.reuse, R60, R48 ;  /* 0x0000003c4830723c */ /* 0x042fec0000041830 */
[C---:B------:R-:W-:Y:S01]  /*10690*/  HMMA.16816.F32.BF16 R44, R72.reuse, R62, R44 ;  /* 0x0000003e482c723c */ /* 0x040fe2000004182c */
[----:B------:R-:W1:Y:S05]  /*106a0*/  LDSM.16.M88.4 R60, [R189+0x7400] ;  /* 0x00740000bd3c783b */ /* 0x000e6a0000000200 */
[----:B--2---:R-:W-:Y:S06]  /*106b0*/  HMMA.16816.F32.BF16 R40, R72, R68, R40 ;  /* 0x000000444828723c */ /* 0x004fec0000041828 */
[C---:B---3--:R-:W-:Y:S06]  /*106c0*/  HMMA.16816.F32.BF16 R24, R112.reuse, R56, R24 ;  /* 0x000000387018723c */ /* 0x048fec0000041818 */
[C---:B------:R-:W-:Y:S01]  /*106d0*/  HMMA.16816.F32.BF16 R20, R112.reuse, R58, R20 ;  /* 0x0000003a7014723c */ /* 0x040fe20000041814 */
[----:B------:R-:W2:Y:S05]  /*106e0*/  LDSM.16.M88.4 R56, [R192+0x7c00] ;  /* 0x007c0000c038783b */ /* 0x000eaa0000000200 */
[C---:B----4-:R-:W-:Y:S06]  /*106f0*/  HMMA.16816.F32.BF16 R16, R112.reuse, R76, R16 ;  /* 0x0000004c7010723c */ /* 0x050fec0000041810 */
[C---:B------:R-:W-:Y:S01]  /*10700*/  HMMA.16816.F32.BF16 R12, R112.reuse, R78, R12 ;  /* 0x0000004e700c723c */ /* 0x040fe2000004180c */
[----:B------:R-:W3:Y:S05]  /*10710*/  LDSM.16.M88.4 R76, [R192+0x8400] ;  /* 0x00840000c04c783b */ /* 0x000eea0000000200 */
[C---:B------:R-:W-:Y:S06]  /*10720*/  HMMA.16816.F32.BF16 R8, R112.reuse, R80, R8 ;  /* 0x000000507008723c */ /* 0x040fec0000041808 */
[----:B------:R-:W-:Y:S01]  /*10730*/  HMMA.16816.F32.BF16 R4, R112, R82, R4 ;  /* 0x000000527004723c */ /* 0x000fe20000041804 */
[----:B------:R-:W4:Y:S05]  /*10740*/  LDSM.16.M88.4 R80, [R192+0x8800] ;  /* 0x00880000c050783b */ /* 0x000f2a0000000200 */
[----:B------:R-:W-:Y:S01]  /*10750*/  HMMA.16816.F32.BF16 R120, R72, R70, R120 ;  /* 0x000000464878723c */ /* 0x000fe20000041878 */
[----:B------:R-:W4:Y:S05]  /*10760*/  LDSM.16.M88.4 R68, [R192+0x8000] ;  /* 0x00800000c044783b */ /* 0x000f2a0000000200 */
[C---:B------:R-:W-:Y:S06]  /*10770*/  HMMA.16816.F32.BF16 R44, R36.reuse, R86, R44 ;  /* 0x00000056242c723c */ /* 0x040fec000004182c */
[----:B-1----:R-:W-:Y:S06]  /*10780*/  HMMA.16816.F32.BF16 R40, R36, R60, R40 ;  /* 0x0000003c2428723c */ /* 0x002fec0000041828 */
[----:B------:R-:W-:Y:S06]  /*10790*/  HMMA.16816.F32.BF16 R108, R112, R92, R108 ;  /* 0x0000005c706c723c */ /* 0x000fec000004186c */
[----:B------:R-:W-:Y:S06]  /*107a0*/  HMMA.16816.F32.BF16 R48, R36, R84, R48 ;  /* 0x000000542430723c */ /* 0x000fec0000041830 */
[----:B------:R-:W-:Y:S01]  /*107b0*/  HMMA.16816.F32.BF16 R100, R112, R88, R100 ;  /* 0x000000587064723c */ /* 0x000fe20000041864 */
[-C--:B------:R-:W-:Y:S01]  /*107c0*/  FMUL.FTZ R85, R44, R55.reuse ;  /* 0x000000372c557220 */ /* 0x080fe20000410000 */
[----:B------:R-:W-:-:S04]  /*107d0*/  FMUL.FTZ R87, R45, R55 ;  /* 0x000000372d577220 */ /* 0x000fc80000410000 */
[----:B------:R-:W-:Y:S01]  /*107e0*/  HMMA.16816.F32.BF16 R96, R112, R90, R96 ;  /* 0x0000005a7060723c */ /* 0x000fe20000041860 */
[-C--:B------:R-:W-:Y:S01]  /*107f0*/  FMUL.FTZ R89, R46, R55.reuse ;  /* 0x000000372e597220 */ /* 0x080fe20000410000 */
[-C--:B------:R-:W-:Y:S01]  /*10800*/  FMUL.FTZ R40, R40, R55.reuse ;  /* 0x0000003728287220 */ /* 0x080fe20000410000 */
[----:B------:R-:W1:Y:S03]  /*10810*/  MUFU.TANH R85, R85 ;  /* 0x0000005500557308 */ /* 0x000e660000002400 */
[C---:B--2---:R-:W-:Y:S01]  /*10820*/  HMMA.16816.F32.BF16 R24, R72.reuse, R56, R24 ;  /* 0x000000384818723c */ /* 0x044fe20000041818 */
[-C--:B------:R-:W-:Y:S02]  /*10830*/  FMUL.FTZ R91, R47, R55.reuse ;  /* 0x000000372f5b7220 */ /* 0x080fe40000410000 */
[----:B------:R-:W2:Y:S02]  /*10840*/  LDSM.16.M88.4 R44, [R192+0x8c00] ;  /* 0x008c0000c02c783b */ /* 0x000ea40000000200 */
[----:B------:R1:W-:Y:S01]  /*10850*/  MUFU.TANH R93, R40 ;  /* 0x00000028005d7308 */ /* 0x0003e20000002400 */
[----:B------:R-:W-:Y:S01]  /*10860*/  HMMA.16816.F32.BF16 R20, R72, R58, R20 ;  /* 0x0000003a4814723c */ /* 0x000fe20000041814 */
[----:B------:R-:W2:Y:S01]  /*10870*/  LDSM.16.M88.4 R56, [R189+0x7800] ;  /* 0x00780000bd38783b */ /* 0x000ea20000000200 */
[-C--:B------:R-:W-:Y:S01]  /*10880*/  FMUL.FTZ R49, R49, R55.reuse ;  /* 0x0000003731317220 */ /* 0x080fe20000410000 */
[-C--:B------:R-:W-:Y:S01]  /*10890*/  FMUL.FTZ R51, R51, R55.reuse ;  /* 0x0000003733337220 */ /* 0x080fe20000410000 */
[-C--:B------:R-:W-:Y:S01]  /*108a0*/  FMUL.FTZ R3, R48, R55.reuse ;  /* 0x0000003730037220 */ /* 0x080fe20000410000 */
[-C--:B------:R-:W-:Y:S01]  /*108b0*/  FMUL.FTZ R50, R50, R55.reuse ;  /* 0x0000003732327220 */ /* 0x080fe20000410000 */
[----:B------:R-:W-:Y:S01]  /*108c0*/  HMMA.16816.F32.BF16 R120, R36, R62, R120 ;  /* 0x0000003e2478723c */ /* 0x000fe20000041878 */
[----:B------:R-:W2:Y:S01]  /*108d0*/  LDSM.16.M88.4 R60, [R189+0x7c00] ;  /* 0x007c0000bd3c783b */ /* 0x000ea20000000200 */
[----:B------:R-:W-:Y:S04]  /*108e0*/  MUFU.TANH R87, R87 ;  /* 0x0000005700577308 */ /* 0x000fe80000002400 */
[C---:B---3--:R-:W-:Y:S04]  /*108f0*/  HMMA.16816.F32.BF16 R8, R72.reuse, R76, R8 ;  /* 0x0000004c4808723c */ /* 0x048fe80000041808 */
[----:B------:R-:W3:Y:S02]  /*10900*/  MUFU.TANH R89, R89 ;  /* 0x0000005900597308 */ /* 0x000ee40000002400 */
[----:B------:R-:W-:Y:S01]  /*10910*/  HMMA.16816.F32.BF16 R4, R72, R78, R4 ;  /* 0x0000004e4804723c */ /* 0x000fe20000041804 */
[----:B------:R-:W-:-:S05]  /*10920*/  FMUL.FTZ R77, R41, R55 ;  /* 0x00000037294d7220 */ /* 0x000fca0000410000 */
[C---:B----4-:R-:W-:Y:S01]  /*10930*/  HMMA.16816.F32.BF16 R108, R72.reuse, R80, R108 ;  /* 0x00000050486c723c */ /* 0x050fe2000004186c */
[-C--:B------:R-:W-:Y:S01]  /*10940*/  FMUL.FTZ R79, R42, R55.reuse ;  /* 0x000000372a4f7220 */ /* 0x080fe20000410000 */
[----:B------:R-:W4:Y:S04]  /*10950*/  MUFU.TANH R91, R91 ;  /* 0x0000005b005b7308 */ /* 0x000f280000002400 */
[C---:B------:R-:W-:Y:S01]  /*10960*/  HMMA.16816.F32.BF16 R16, R72.reuse, R68, R16 ;  /* 0x000000444810723c */ /* 0x040fe20000041810 */
[-C--:B------:R-:W-:Y:S02]  /*10970*/  FMUL.FTZ R81, R43, R55.reuse ;  /* 0x000000372b517220 */ /* 0x080fe40000410000 */
[----:B-1----:R-:W1:Y:S01]  /*10980*/  LDSM.16.M88.4 R40, [R189+0x8000] ;  /* 0x00800000bd28783b */ /* 0x002e620000000200 */
[----:B------:R-:W4:Y:S02]  /*10990*/  MUFU.TANH R49, R49 ;  /* 0x0000003100317308 */ /* 0x000f240000002400 */
[C---:B------:R-:W-:Y:S01]  /*109a0*/  HMMA.16816.F32.BF16 R12, R72.reuse, R70, R12 ;  /* 0x00000046480c723c */ /* 0x040fe2000004180c */
[----:B------:R-:W3:Y:S05]  /*109b0*/  LDSM.16.M88.4 R68, [R189+0x8400] ;  /* 0x00840000bd44783b */ /* 0x000eea0000000200 */
[C---:B------:R-:W-:Y:S01]  /*109c0*/  HMMA.16816.F32.BF16 R32, R72.reuse, R124, R32 ;  /* 0x0000007c4820723c */ /* 0x040fe20000041820 */
[----:B------:R-:W4:Y:S05]  /*109d0*/  MUFU.TANH R51, R51 ;  /* 0x0000003300337308 */ /* 0x000f2a0000002400 */
[----:B------:R-:W-:Y:S03]  /*109e0*/  HMMA.16816.F32.BF16 R28, R72, R126, R28 ;  /* 0x0000007e481c723c */ /* 0x000fe6000004181c */
[----:B------:R-:W4:Y:S03]  /*109f0*/  MUFU.TANH R77, R77 ;  /* 0x0000004d004d7308 */ /* 0x000f260000002400 */
[----:B------:R-:W-:Y:S05]  /*10a00*/  HMMA.16816.F32.BF16 R104, R112, R94, R104 ;  /* 0x0000005e7068723c */ /* 0x000fea0000041868 */
[----:B------:R-:W4:Y:S01]  /*10a10*/  MUFU.TANH R81, R81 ;  /* 0x0000005100517308 */ /* 0x000f220000002400 */
[----:B--2---:R-:W-:Y:S01]  /*10a20*/  HMMA.16816.F32.BF16 R100, R72, R44, R100 ;  /* 0x0000002c4864723c */ /* 0x004fe20000041864 */
[-C--:B------:R-:W-:Y:S01]  /*10a30*/  FMUL.FTZ R95, R120, R55.reuse ;  /* 0x00000037785f7220 */ /* 0x080fe20000410000 */
[----:B------:R-:W-:-:S04]  /*10a40*/  FMUL.FTZ R113, R122, R55 ;  /* 0x000000377a717220 */ /* 0x000fc80000410000 */
[----:B------:R-:W-:Y:S01]  /*10a50*/  HMMA.16816.F32.BF16 R96, R72, R46, R96 ;  /* 0x0000002e4860723c */ /* 0x000fe20000041860 */
[----:B------:R-:W2:Y:S01]  /*10a60*/  LDSM.16.M88.4 R44, [R189+0x8800] ;  /* 0x00880000bd2c783b */ /* 0x000ea20000000200 */
[----:B------:R-:W4:Y:S04]  /*10a70*/  MUFU.TANH R95, R95 ;  /* 0x0000005f005f7308 */ /* 0x000f280000002400 */
[C---:B------:R-:W-:Y:S04]  /*10a80*/  HMMA.16816.F32.BF16 R32, R36.reuse, R56, R32 ;  /* 0x000000382420723c */ /* 0x040fe80000041820 */
[----:B------:R-:W4:Y:S02]  /*10a90*/  MUFU.TANH R113, R113 ;  /* 0x0000007100717308 */ /* 0x000f240000002400 */
[----:B------:R-:W-:Y:S01]  /*10aa0*/  HMMA.16816.F32.BF16 R28, R36, R58, R28 ;  /* 0x0000003a241c723c */ /* 0x000fe2000004181c */
[----:B------:R-:W4:Y:S01]  /*10ab0*/  LDSM.16.M88.4 R56, [R189+0x8c00] ;  /* 0x008c0000bd38783b */ /* 0x000f220000000200 */
[----:B------:R-:W-:-:S04]  /*10ac0*/  DEPBAR.LE SB0, 0x0 ;  /* 0x000080000000791a */ /* 0x000fc80000000000 */
[C---:B------:R-:W-:Y:S01]  /*10ad0*/  HMMA.16816.F32.BF16 R24, R36.reuse, R60, R24 ;  /* 0x0000003c2418723c */ /* 0x040fe20000041818 */
[----:B------:R-:W4:Y:S05]  /*10ae0*/  MUFU.TANH R79, R79 ;  /* 0x0000004f004f7308 */ /* 0x000f2a0000002400 */
[C---:B-1----:R-:W-:Y:S03]  /*10af0*/  HMMA.16816.F32.BF16 R16, R36.reuse, R40, R16 ;  /* 0x000000282410723c */ /* 0x042fe60000041810 */
[----:B------:R-:W-:Y:S03]  /*10b00*/  MUFU.TANH R3, R3 ;  /* 0x0000000300037308 */ /* 0x000fe60000002400 */
[----:B---3--:R-:W-:Y:S01]  /*10b10*/  HMMA.16816.F32.BF16 R8, R36, R68, R8 ;  /* 0x000000442408723c */ /* 0x008fe20000041808 */
[-C--:B------:R-:W-:Y:S01]  /*10b20*/  FMUL.FTZ R34, R34, R55.reuse ;  /* 0x0000003722227220 */ /* 0x080fe20000410000 */
[-C--:B------:R-:W-:Y:S01]  /*10b30*/  FMUL.FTZ R33, R33, R55.reuse ;  /* 0x0000003721217220 */ /* 0x080fe20000410000 */
[-C--:B------:R-:W-:Y:S01]  /*10b40*/  FMUL.FTZ R32, R32, R55.reuse ;  /* 0x0000003720207220 */ /* 0x080fe20000410000 */
[-C--:B------:R-:W-:Y:S01]  /*10b50*/  FMUL.FTZ R35, R35, R55.reuse ;  /* 0x0000003723237220 */ /* 0x080fe20000410000 */
[----:B------:R1:W-:Y:S01]  /*10b60*/  MUFU.TANH R61, R34 ;  /* 0x00000022003d7308 */ /* 0x0003e20000002400 */
[----:B------:R-:W-:Y:S01]  /*10b70*/  HMMA.16816.F32.BF16 R104, R72, R82, R104 ;  /* 0x000000524868723c */ /* 0x000fe20000041868 */
[-C--:B------:R-:W-:Y:S01]  /*10b80*/  FMUL.FTZ R28, R28, R55.reuse ;  /* 0x000000371c1c7220 */ /* 0x080fe20000410000 */
[----:B------:R-:W-:-:S04]  /*10b90*/  FMUL.FTZ R29, R29, R55 ;  /* 0x000000371d1d7220 */ /* 0x000fc80000410000 */
[C---:B------:R-:W-:Y:S01]  /*10ba0*/  HMMA.16816.F32.BF16 R68, R36.reuse, R70, R4 ;  /* 0x000000462444723c */ /* 0x040fe20000041804 */
[----:B------:R3:W-:Y:S01]  /*10bb0*/  MUFU.TANH R41, R28 ;  /* 0x0000001c00297308 */ /* 0x0007e20000002400 */
[-C--:B------:R-:W-:Y:S01]  /*10bc0*/  FMUL.FTZ R83, R121, R55.reuse ;  /* 0x0000003779537220 */ /* 0x080fe20000410000 */
[-C--:B------:R-:W-:Y:S01]  /*10bd0*/  FMUL.FTZ R73, R123, R55.reuse ;  /* 0x000000377b497220 */ /* 0x080fe20000410000 */
[-C--:B------:R-:W-:Y:S01]  /*10be0*/  FMUL.FTZ R24, R24, R55.reuse ;  /* 0x0000003718187220 */ /* 0x080fe20000410000 */
[-C--:B------:R-:W-:Y:S01]  /*10bf0*/  FMUL.FTZ R25, R25, R55.reuse ;  /* 0x0000003719197220 */ /* 0x080fe20000410000 */
[C---:B------:R-:W-:Y:S01]  /*10c00*/  HMMA.16816.F32.BF16 R20, R36.reuse, R62, R20 ;  /* 0x0000003e2414723c */ /* 0x040fe20000041814 */
[----:B------:R-:W-:Y:S02]  /*10c10*/  IMAD R4, R64, 0x10, R211 ;  /* 0x0000001040047824 */ /* 0x000fe400078e02d3 */
[-C--:B------:R-:W-:Y:S01]  /*10c20*/  FMUL.FTZ R5, R30, R55.reuse ;  /* 0x000000371e057220 */ /* 0x080fe20000410000 */
[----:B------:R-:W-:Y:S01]  /*10c30*/  SHF.R.S32.HI R7, RZ, 0x1f, R64 ;  /* 0x0000001fff077819 */ /* 0x000fe20000011440 */
[-C--:B-1----:R-:W-:Y:S01]  /*10c40*/  FMUL.FTZ R34, R26, R55.reuse ;  /* 0x000000371a227220 */ /* 0x082fe20000410000 */
[-C--:B------:R-:W-:Y:S01]  /*10c50*/  FMUL.FTZ R26, R18, R55.reuse ;  /* 0x00000037121a7220 */ /* 0x080fe20000410000 */
[----:B------:R-:W-:Y:S01]  /*10c60*/  IADD3 R67, R4, 0x1, R67 ;  /* 0x0000000104437810 */ /* 0x000fe20007ffe043 */
[-C--:B------:R-:W-:Y:S01]  /*10c70*/  FMUL.FTZ R18, R19, R55.reuse ;  /* 0x0000003713127220 */ /* 0x080fe20000410000 */
[----:B------:R-:W-:Y:S01]  /*10c80*/  FMUL.FTZ R19, R9, R55 ;  /* 0x0000003709137220 */ /* 0x000fe20000410000 */
[----:B------:R-:W-:Y:S01]  /*10c90*/  IMAD.IADD R9, R2, 0x1, R212 ;  /* 0x0000000102097824 */ /* 0x000fe200078e02d4 */
[----:B------:R-:W-:Y:S01]  /*10ca0*/  IADD3 R67, R65, R67, -R204 ;  /* 0x0000004341437210 */ /* 0x000fe20007ffe8cc */
[C---:B------:R-:W-:Y:S01]  /*10cb0*/  HMMA.16816.F32.BF16 R12, R36.reuse, R42, R12 ;  /* 0x0000002a240c723c */ /* 0x040fe2000004180c */
[-C--:B---3--:R-:W-:Y:S01]  /*10cc0*/  FMUL.FTZ R28, R17, R55.reuse ;  /* 0x00000037111c7220 */ /* 0x088fe20000410000 */
[----:B------:R-:W-:Y:S01]  /*10cd0*/  FMUL.FTZ R17, R10, R55 ;  /* 0x000000370a117220 */ /* 0x000fe20000410000 */
[----:B------:R-:W-:Y:S01]  /*10ce0*/  VIADD R10, R9, 0x11 ;  /* 0x00000011090a7836 */ /* 0x000fe20000000000 */
[----:B------:R-:W-:Y:S01]  /*10cf0*/  LEA.HI R4, R7, R64, RZ, 0x2 ;  /* 0x0000004007047211 */ /* 0x000fe200078f10ff */
[----:B------:R-:W-:Y:S01]  /*10d00*/  IMAD.IADD R54, R54, 0x1, R67 ;  /* 0x0000000136367824 */ /* 0x000fe200078e0243 */
[C---:B--2---:R-:W-:Y:S01]  /*10d10*/  HMMA.16816.F32.BF16 R108, R36.reuse, R44, R108 ;  /* 0x0000002c246c723c */ /* 0x044fe2000004186c */
[----:B------:R-:W-:Y:S01]  /*10d20*/  IMAD R43, R118, 0x20, R119 ;  /* 0x00000020762b7824 */ /* 0x000fe200078e0277 */
[----:B------:R1:W-:Y:S01]  /*10d30*/  MUFU.TANH R75, R32 ;  /* 0x00000020004b7308 */ /* 0x0003e20000002400 */
[----:B------:R-:W-:Y:S01]  /*10d40*/  VIADD R42, R9, 0x9 ;  /* 0x00000009092a7836 */ /* 0x000fe20000000000 */
[C---:B------:R-:W-:Y:S01]  /*10d50*/  VIMNMX R118, R54.reuse, R65, PT ;  /* 0x0000004136767248 */ /* 0x040fe20003fe0100 */
[-C--:B------:R-:W-:Y:S01]  /*10d60*/  FMUL.FTZ R6, R31, R55.reuse ;  /* 0x000000371f067220 */ /* 0x080fe20000410000 */
[----:B------:R-:W-:Y:S01]  /*10d70*/  VIADDMNMX R119, R54, 0x8, R65, PT ;  /* 0x0000000836777846 */ /* 0x000fe20003800141 */
[----:B------:R-:W-:Y:S01]  /*10d80*/  VIADD R44, R9, 0x8 ;  /* 0x00000008092c7836 */ /* 0x000fe20000000000 */
[C---:B------:R-:W-:Y:S01]  /*10d90*/  HMMA.16816.F32.BF16 R104, R36.reuse, R46, R104 ;  /* 0x0000002e2468723c */ /* 0x040fe20000041868 */
[-C--:B------:R-:W-:Y:S01]  /*10da0*/  FMUL.FTZ R30, R20, R55.reuse ;  /* 0x00000037141e7220 */ /* 0x080fe20000410000 */
[-C--:B------:R-:W-:Y:S01]  /*10db0*/  ISETP.GE.AND P5, PT, R42, R118.reuse, PT ;  /* 0x000000762a00720c */ /* 0x080fe20003fa6270 */
[-C--:B------:R-:W-:Y:S01]  /*10dc0*/  FMUL.FTZ R20, R23, R55.reuse ;  /* 0x0000003717147220 */ /* 0x080fe20000410000 */
[----:B------:R-:W-:Y:S01]  /*10dd0*/  ISETP.GE.AND P4, PT, R44, R118, PT ;  /* 0x000000762c00720c */ /* 0x000fe20003f86270 */
[----:B------:R-:W-:Y:S01]  /*10de0*/  FMUL.FTZ R23, R8, R55 ;  /* 0x0000003708177220 */ /* 0x000fe20000410000 */
[C---:B----4-:R-:W-:Y:S01]  /*10df0*/  HMMA.16816.F32.BF16 R100, R36.reuse, R56, R100 ;  /* 0x000000382464723c */ /* 0x050fe20000041864 */
[C---:B------:R-:W-:Y:S01]  /*10e00*/  VIADD R46, R9.reuse, 0x1 ;  /* 0x00000001092e7836 */ /* 0x040fe20000000000 */
[-C--:B------:R-:W-:Y:S01]  /*10e10*/  ISETP.GE.AND P0, PT, R44, R119.reuse, PT ;  /* 0x000000772c00720c */ /* 0x080fe20003f06270 */
[----:B------:R2:W-:Y:S01]  /*10e20*/  MUFU.TANH R45, R20 ;  /* 0x00000014002d7308 */ /* 0x0005e20000002400 */
[----:B------:R-:W-:Y:S01]  /*10e30*/  I2FP.F32.S32 R44, R44 ;  /* 0x0000002c002c7245 */ /* 0x000fe20000201400 */
[----:B------:R-:W-:Y:S01]  /*10e40*/  VIADD R8, R9, 0x18 ;  /* 0x0000001809087836 */ /* 0x000fe20000000000 */
[----:B------:R-:W-:Y:S01]  /*10e50*/  HMMA.16816.F32.BF16 R96, R36, R58, R96 ;  /* 0x0000003a2460723c */ /* 0x000fe20000041860 */
[----:B------:R-:W-:Y:S01]  /*10e60*/  ISETP.GE.AND P1, PT, R42, R119, PT ;  /* 0x000000772a00720c */ /* 0x000fe20003f26270 */
[-C--:B-1----:R-:W-:Y:S01]  /*10e70*/  FMUL.FTZ R32, R27, R55.reuse ;  /* 0x000000371b207220 */ /* 0x082fe20000410000 */
[----:B------:R-:W-:Y:S01]  /*10e80*/  I2FP.F32.S32 R42, R42 ;  /* 0x0000002a002a7245 */ /* 0x000fe20000201400 */
[----:B------:R-:W-:Y:S01]  /*10e90*/  FMUL.FTZ R12, R12, R55 ;  /* 0x000000370c0c7220 */ /* 0x000fe20000410000 */
[C---:B------:R-:W-:Y:S01]  /*10ea0*/  ISETP.GE.AND P6, PT, R46.reuse, R118, PT ;  /* 0x000000762e00720c */ /* 0x040fe20003fc6270 */
[----:B------:R-:W1:Y:S01]  /*10eb0*/  MUFU.TANH R33, R33 ;  /* 0x0000002100217308 */ /* 0x000e620000002400 */
[----:B------:R-:W-:Y:S01]  /*10ec0*/  ISETP.GE.AND P2, PT, R46, R119, PT ;  /* 0x000000772e00720c */ /* 0x000fe20003f46270 */
[----:B------:R-:W-:Y:S01]  /*10ed0*/  FFMA.FTZ R38, R0, R44, R85 ;  /* 0x0000002c00267223 */ /* 0x000fe20000010055 */
[----:B------:R-:W-:Y:S01]  /*10ee0*/  I2FP.F32.S32 R46, R46 ;  /* 0x0000002e002e7245 */ /* 0x000fe20000201400 */
[-C--:B------:R-:W-:Y:S01]  /*10ef0*/  FMUL.FTZ R37, R22, R55.reuse ;  /* 0x0000003716257220 */ /* 0x080fe20000410000 */
[----:B------:R-:W-:Y:S01]  /*10f00*/  FFMA.FTZ R44, R0, R44, R89 ;  /* 0x0000002c002c7223 */ /* 0x000fe20000010059 */
[-C--:B------:R-:W-:Y:S01]  /*10f10*/  FMUL.FTZ R22, R16, R55.reuse ;  /* 0x0000003710167220 */ /* 0x080fe20000410000 */
[----:B------:R-:W-:Y:S01]  /*10f20*/  FSEL R38, R38, -INF , !P4 ;  /* 0xff80000026267808 */ /* 0x000fe20006000000 */
[CC--:B--2---:R-:W-:Y:S01]  /*10f30*/  FFMA.FTZ R20, R0.reuse, R42.reuse, R87 ;  /* 0x0000002a00147223 */ /* 0x0c4fe20000010057 */
[C---:B------:R-:W-:Y:S01]  /*10f40*/  FFMA.FTZ R42, R0.reuse, R42, R91 ;  /* 0x0000002a002a7223 */ /* 0x040fe2000001005b */
[CC--:B------:R-:W-:Y:S01]  /*10f50*/  FFMA.FTZ R40, R0.reuse, R46.reuse, R49 ;  /* 0x0000002e00287223 */ /* 0x0c0fe20000010031 */
[----:B------:R2:W-:Y:S01]  /*10f60*/  MUFU.TANH R39, R22 ;  /* 0x0000001600277308 */ /* 0x0005e20000002400 */
[----:B------:R-:W-:Y:S01]  /*10f70*/  FFMA.FTZ R46, R0, R46, R51 ;  /* 0x0000002e002e7223 */ /* 0x000fe20000010033 */
[----:B------:R-:W-:Y:S01]  /*10f80*/  FSEL R44, R44, -INF , !P0 ;  /* 0xff8000002c2c7808 */ /* 0x000fe20004000000 */
[----:B------:R-:W-:Y:S01]  /*10f90*/  FMUL.FTZ R16, R13, R55 ;  /* 0x000000370d107220 */ /* 0x000fe20000410000 */
[C---:B------:R-:W-:Y:S01]  /*10fa0*/  ISETP.GE.AND P4, PT, R10.reuse, R118, PT ;  /* 0x000000760a00720c */ /* 0x040fe20003f86270 */
[----:B------:R-:W-:Y:S01]  /*10fb0*/  VIADD R36, R9, 0x20 ;  /* 0x0000002009247836 */ /* 0x000fe20000000000 */
[----:B------:R-:W-:Y:S01]  /*10fc0*/  ISETP.GE.AND P0, PT, R10, R119, PT ;  /* 0x000000770a00720c */ /* 0x000fe20003f06270 */
[-C--:B------:R-:W-:Y:S01]  /*10fd0*/  FMUL.FTZ R27, R21, R55.reuse ;  /* 0x00000037151b7220 */ /* 0x080fe20000410000 */
[----:B------:R-:W-:Y:S01]  /*10fe0*/  FSEL R20, R20, -INF , !P5 ;  /* 0xff80000014147808 */ /* 0x000fe20006800000 */
[----:B------:R-:W3:Y:S01]  /*10ff0*/  MUFU.TANH R35, R35 ;  /* 0x0000002300237308 */ /* 0x000ee20000002400 */
[----:B------:R-:W-:Y:S01]  /*11000*/  FSEL R42, R42, -INF , !P1 ;  /* 0xff8000002a2a7808 */ /* 0x000fe20004800000 */
[-C--:B------:R-:W-:Y:S01]  /*11010*/  FMUL.FTZ R68, R68, R55.reuse ;  /* 0x0000003744447220 */ /* 0x080fe20000410000 */
[----:B------:R-:W-:Y:S01]  /*11020*/  I2FP.F32.S32 R10, R10 ;  /* 0x0000000a000a7245 */ /* 0x000fe20000201400 */
[-C--:B------:R-:W-:Y:S01]  /*11030*/  FMUL.FTZ R69, R69, R55.reuse ;  /* 0x0000003745457220 */ /* 0x080fe20000410000 */
[----:B------:R-:W-:Y:S01]  /*11040*/  ISETP.GE.AND P5, PT, R8, R118, PT ;  /* 0x000000760800720c */ /* 0x000fe20003fa6270 */
[----:B------:R-:W-:Y:S01]  /*11050*/  FMUL.FTZ R70, R70, R55 ;  /* 0x0000003746467220 */ /* 0x000fe20000410000 */
[-C--:B------:R-:W-:Y:S01]  /*11060*/  ISETP.GE.AND P1, PT, R8, R119.reuse, PT ;  /* 0x000000770800720c */ /* 0x080fe20003f26270 */
[----:B--2---:R-:W-:Y:S01]  /*11070*/  VIADD R22, R9, 0x10 ;  /* 0x0000001009167836 */ /* 0x004fe20000000000 */
[----:B------:R-:W-:Y:S01]  /*11080*/  LOP3.LUT R31, R4, 0xfffffffc, RZ, 0xc0, !PT ;  /* 0xfffffffc041f7812 */ /* 0x000fe200078ec0ff */
[C---:B------:R-:W-:Y:S01]  /*11090*/  FFMA.FTZ R77, R0.reuse, R10, R77 ;  /* 0x0000000a004d7223 */ /* 0x040fe2000001004d */
[----:B------:R-:W-:Y:S01]  /*110a0*/  I2FP.F32.S32 R8, R8 ;  /* 0x0000000800087245 */ /* 0x000fe20000201400 */
[----:B------:R-:W-:Y:S01]  /*110b0*/  FFMA.FTZ R81, R0, R10, R81 ;  /* 0x0000000a00517223 */ /* 0x000fe20000010051 */
[----:B------:R-:W-:Y:S01]  /*110c0*/  FSEL R40, R40, -INF , !P6 ;  /* 0xff80000028287808 */ /* 0x000fe20007000000 */
[----:B------:R-:W2:Y:S01]  /*110d0*/  MUFU.TANH R83, R83 ;  /* 0x0000005300537308 */ /* 0x000ea20000002400 */
[----:B------:R-:W-:Y:S01]  /*110e0*/  FSEL R46, R46, -INF , !P2 ;  /* 0xff8000002e2e7808 */ /* 0x000fe20005000000 */
[----:B------:R-:W-:Y:S01]  /*110f0*/  IMAD.IADD R214, R64, 0x1, -R31 ;  /* 0x0000000140d67824 */ /* 0x000fe200078e0a1f */
[----:B------:R-:W-:Y:S01]  /*11100*/  ISETP.GE.AND P6, PT, R22, R118, PT ;  /* 0x000000761600720c */ /* 0x000fe20003fc6270 */
[-C--:B------:R-:W-:Y:S01]  /*11110*/  FFMA.FTZ R10, R0, R8.reuse, R95 ;  /* 0x00000008000a7223 */ /* 0x080fe2000001005f */
[----:B------:R-:W-:Y:S01]  /*11120*/  ISETP.GE.AND P2, PT, R22, R119, PT ;  /* 0x000000771600720c */ /* 0x000fe20003f46270 */
[----:B------:R-:W-:Y:S01]  /*11130*/  FFMA.FTZ R113, R0, R8, R113 ;  /* 0x0000000800717223 */ /* 0x000fe20000010071 */
[----:B------:R-:W-:Y:S01]  /*11140*/  I2FP.F32.S32 R22, R22 ;  /* 0x0000001600167245 */ /* 0x000fe20000201400 */
[----:B------:R-:W4:Y:S01]  /*11150*/  MUFU.TANH R73, R73 ;  /* 0x0000004900497308 */ /* 0x000f220000002400 */
[-C--:B------:R-:W-:Y:S01]  /*11160*/  FMUL.FTZ R71, R71, R55.reuse ;  /* 0x0000003747477220 */ /* 0x080fe20000410000 */
[-C--:B------:R-:W-:Y:S01]  /*11170*/  FMUL.FTZ R108, R108, R55.reuse ;  /* 0x000000376c6c7220 */ /* 0x080fe20000410000 */
[-C--:B------:R-:W-:Y:S01]  /*11180*/  FMUL.FTZ R109, R109, R55.reuse ;  /* 0x000000376d6d7220 */ /* 0x080fe20000410000 */
        /* <DEDUP_REMOVED lines=15> */
[----:B------:R-:W-:Y:S01]  /*11280*/  FMUL.FTZ R99, R99, R55 ;  /* 0x0000003763637220 */ /* 0x000fe20000410000 */
[----:B------:R-:W-:Y:S01]  /*11290*/  FSEL R10, R10, -INF , !P5 ;  /* 0xff8000000a0a7808 */ /* 0x000fe20006800000 */
[----:B------:R-:W-:-:S02]  /*112a0*/  IMAD.IADD R4, R132, 0x1, R43 ;  /* 0x0000000184047824 */ /* 0x000fc400078e022b */
[----:B------:R-:W-:Y:S01]  /*112b0*/  VIADD R48, R9, 0x38 ;  /* 0x0000003809307836 */ /* 0x000fe20000000000 */
[----:B------:R2:W-:Y:S01]  /*112c0*/  MUFU.TANH R31, R24 ;  /* 0x00000018001f7308 */ /* 0x0005e20000002400 */
[-C--:B-1----:R-:W-:Y:S01]  /*112d0*/  FMUL.FTZ R6, R15, R55.reuse ;  /* 0x000000370f067220 */ /* 0x082fe20000410000 */
[----:B------:R-:W-:Y:S01]  /*112e0*/  FMUL.FTZ R15, R11, R55 ;  /* 0x000000370b0f7220 */ /* 0x000fe20000410000 */
[----:B------:R-:W-:-:S05]  /*112f0*/  VIADD R54, R9, 0x41 ;  /* 0x0000004109367836 */ /* 0x000fca0000000000 */
[----:B------:R1:W-:Y:S01]  /*11300*/  MUFU.TANH R49, R18 ;  /* 0x0000001200317308 */ /* 0x0003e20000002400 */
[----:B---3--:R-:W-:-:S05]  /*11310*/  VIADD R32, R9, 0x21 ;  /* 0x0000002109207836 */ /* 0x008fca0000000000 */
[----:B------:R-:W-:Y:S02]  /*11320*/  ISETP.GE.AND P5, PT, R32, R118, PT ;  /* 0x000000762000720c */ /* 0x000fe40003fa6270 */
[----:B------:R3:W-:Y:S01]  /*11330*/  MUFU.TANH R51, R16 ;  /* 0x0000001000337308 */ /* 0x0007e20000002400 */
[----:B--2---:R-:W-:Y:S01]  /*11340*/  FMUL.FTZ R24, R14, R55 ;  /* 0x000000370e187220 */ /* 0x004fe20000410000 */
[CC--:B------:R-:W-:Y:S01]  /*11350*/  FFMA.FTZ R14, R0.reuse, R22.reuse, R93 ;  /* 0x00000016000e7223 */ /* 0x0c0fe2000001005d */
[----:B------:R-:W-:-:S04]  /*11360*/  FFMA.FTZ R22, R0, R22, R79 ;  /* 0x0000001600167223 */ /* 0x000fc8000001004f */
[----:B------:R-:W-:Y:S01]  /*11370*/  FSEL R14, R14, -INF , !P6 ;  /* 0xff8000000e0e7808 */ /* 0x000fe20007000000 */
[----:B------:R2:W-:Y:S01]  /*11380*/  MUFU.TANH R55, R12 ;  /* 0x0000000c00377308 */ /* 0x0005e20000002400 */
[----:B-1----:R-:W-:Y:S02]  /*11390*/  FSEL R18, R81, -INF , !P0 ;  /* 0xff80000051127808 */ /* 0x002fe40004000000 */
[----:B------:R-:W-:Y:S02]  /*113a0*/  ISETP.GE.AND P0, PT, R36, R119, PT ;  /* 0x000000772400720c */ /* 0x000fe40003f06270 */
[----:B------:R-:W-:-:S03]  /*113b0*/  FSEL R22, R22, -INF , !P2 ;  /* 0xff80000016167808 */ /* 0x000fc60005000000 */
[----:B------:R1:W-:Y:S01]  /*113c0*/  MUFU.TANH R47, R26 ;  /* 0x0000001a002f7308 */ /* 0x0003e20000002400 */
[----:B---3--:R-:W-:Y:S02]  /*113d0*/  FSEL R16, R113, -INF , !P1 ;  /* 0xff80000071107808 */ /* 0x008fe40004800000 */
[----:B------:R-:W-:Y:S02]  /*113e0*/  ISETP.GE.AND P1, PT, R32, R119, PT ;  /* 0x000000772000720c */ /* 0x000fe40003f26270 */
[----:B------:R-:W-:-:S03]  /*113f0*/  I2FP.F32.S32 R32, R32 ;  /* 0x0000002000207245 */ /* 0x000fc60000201400 */
[----:B------:R-:W3:Y:S01]  /*11400*/  MUFU.TANH R29, R29 ;  /* 0x0000001d001d7308 */ /* 0x000ee20000002400 */
[----:B--2---:R-:W-:Y:S01]  /*11410*/  FSEL R12, R77, -INF , !P4 ;  /* 0xff8000004d0c7808 */ /* 0x004fe20006000000 */
[----:B------:R-:W-:Y:S01]  /*11420*/  FFMA.FTZ R33, R0, R32, R33 ;  /* 0x0000002000217223 */ /* 0x000fe20000010021 */
[----:B------:R-:W-:Y:S01]  /*11430*/  ISETP.GE.AND P4, PT, R36, R118, PT ;  /* 0x000000762400720c */ /* 0x000fe20003f86270 */
[----:B------:R-:W-:Y:S01]  /*11440*/  FFMA.FTZ R32, R0, R32, R35 ;  /* 0x0000002000207223 */ /* 0x000fe20000010023 */
[----:B------:R-:W-:Y:S02]  /*11450*/  I2FP.F32.S32 R36, R36 ;  /* 0x0000002400247245 */ /* 0x000fe40000201400 */
[----:B------:R-:W-:Y:S01]  /*11460*/  FSEL R218, R33, -INF , !P5 ;  /* 0xff80000021da7808 */ /* 0x000fe20006800000 */
[----:B------:R-:W2:Y:S01]  /*11470*/  MUFU.TANH R21, R34 ;  /* 0x0000002200157308 */ /* 0x000ea20000002400 */
[----:B-1----:R-:W-:Y:S01]  /*11480*/  VIADD R26, R9, 0x19 ;  /* 0x00000019091a7836 */ /* 0x002fe20000000000 */
[----:B------:R-:W-:-:S04]  /*11490*/  FSEL R32, R32, -INF , !P1 ;  /* 0xff80000020207808 */ /* 0x000fc80004800000 */
[C---:B------:R-:W-:Y:S02]  /*114a0*/  ISETP.GE.AND P6, PT, R26.reuse, R118, PT ;  /* 0x000000761a00720c */ /* 0x040fe40003fc6270 */
[----:B------:R1:W-:Y:S01]  /*114b0*/  MUFU.TANH R59, R24 ;  /* 0x00000018003b7308 */ /* 0x0003e20000002400 */
[----:B------:R-:W-:Y:S02]  /*114c0*/  ISETP.GE.AND P2, PT, R26, R119, PT ;  /* 0x000000771a00720c */ /* 0x000fe40003f46270 */
[----:B------:R-:W-:-:S05]  /*114d0*/  I2FP.F32.S32 R26, R26 ;  /* 0x0000001a001a7245 */ /* 0x000fca0000201400 */
[----:B------:R3:W-:Y:S01]  /*114e0*/  MUFU.TANH R11, R30 ;  /* 0x0000001e000b7308 */ /* 0x0007e20000002400 */
[CC--:B------:R-:W-:Y:S01]  /*114f0*/  FFMA.FTZ R8, R0.reuse, R26.reuse, R83 ;  /* 0x0000001a00087223 */ /* 0x0c0fe20000010053 */
[----:B----4-:R-:W-:Y:S01]  /*11500*/  FFMA.FTZ R73, R0, R26, R73 ;  /* 0x0000001a00497223 */ /* 0x010fe20000010049 */
[----:B------:R-:W-:-:S03]  /*11510*/  VIADD R26, R9, 0x28 ;  /* 0x00000028091a7836 */ /* 0x000fc60000000000 */
[----:B------:R-:W-:Y:S02]  /*11520*/  FSEL R8, R8, -INF , !P6 ;  /* 0xff80000008087808 */ /* 0x000fe40007000000 */
[----:B------:R-:W4:Y:S01]  /*11530*/  MUFU.TANH R5, R5 ;  /* 0x0000000500057308 */ /* 0x000f220000002400 */
[CC--:B-1----:R-:W-:Y:S01]  /*11540*/  FFMA.FTZ R24, R0.reuse, R36.reuse, R75 ;  /* 0x0000002400187223 */ /* 0x0c2fe2000001004b */
[----:B------:R-:W-:Y:S01]  /*11550*/  FFMA.FTZ R36, R0, R36, R61 ;  /* 0x0000002400247223 */ /* 0x000fe2000001003d */
[----:B------:R-:W-:-:S03]  /*11560*/  ISETP.GE.AND P6, PT, R26, R118, PT ;  /* 0x000000761a00720c */ /* 0x000fc60003fc6270 */
[----:B------:R-:W-:Y:S02]  /*11570*/  FSEL R24, R24, -INF , !P4 ;  /* 0xff80000018187808 */ /* 0x000fe40006000000 */
[----:B------:R1:W-:Y:S01]  /*11580*/  MUFU.TANH R43, R28 ;  /* 0x0000001c002b7308 */ /* 0x0003e20000002400 */
[----:B---3--:R-:W-:Y:S01]  /*11590*/  VIADD R30, R9, 0x29 ;  /* 0x00000029091e7836 */ /* 0x008fe20000000000 */
[----:B------:R-:W-:-:S04]  /*115a0*/  FSEL R36, R36, -INF , !P0 ;  /* 0xff80000024247808 */ /* 0x000fc80004000000 */
[C---:B------:R-:W-:Y:S02]  /*115b0*/  ISETP.GE.AND P4, PT, R30.reuse, R118, PT ;  /* 0x000000761e00720c */ /* 0x040fe40003f86270 */
[----:B------:R-:W-:Y:S01]  /*115c0*/  ISETP.GE.AND P0, PT, R30, R119, PT ;  /* 0x000000771e00720c */ /* 0x000fe20003f06270 */
[----:B------:R-:W-:Y:S01]  /*115d0*/  MUFU.TANH R27, R27 ;  /* 0x0000001b001b7308 */ /* 0x000fe20000002400 */
[----:B------:R-:W-:-:S05]  /*115e0*/  I2FP.F32.S32 R30, R30 ;  /* 0x0000001e001e7245 */ /* 0x000fca0000201400 */
[CC--:B------:R-:W-:Y:S01]  /*115f0*/  FFMA.FTZ R29, R0.reuse, R30.reuse, R29 ;  /* 0x0000001e001d7223 */ /* 0x0c0fe2000001001d */
[----:B------:R-:W-:Y:S01]  /*11600*/  FFMA.FTZ R30, R0, R30, R7 ;  /* 0x0000001e001e7223 */ /* 0x000fe20000010007 */
[C---:B-1----:R-:W-:Y:S01]  /*11610*/  VIADD R28, R9.reuse, 0x30 ;  /* 0x00000030091c7836 */ /* 0x042fe20000000000 */
[----:B------:R-:W1:Y:S01]  /*11620*/  MUFU.TANH R37, R37 ;  /* 0x0000002500257308 */ /* 0x000e620000002400 */
[----:B------:R-:W-:Y:S01]  /*11630*/  VIADD R7, R9, 0x31 ;  /* 0x0000003109077836 */ /* 0x000fe20000000000 */
[----:B------:R-:W-:Y:S02]  /*11640*/  FSEL R216, R29, -INF , !P4 ;  /* 0xff8000001dd87808 */ /* 0x000fe40006000000 */
[C---:B------:R-:W-:Y:S02]  /*11650*/  ISETP.GE.AND P5, PT, R28.reuse, R118, PT ;  /* 0x000000761c00720c */ /* 0x040fe40003fa6270 */
[----:B------:R-:W-:Y:S02]  /*11660*/  ISETP.GE.AND P1, PT, R28, R119, PT ;  /* 0x000000771c00720c */ /* 0x000fe40003f26270 */
[----:B------:R-:W-:Y:S01]  /*11670*/  I2FP.F32.S32 R28, R28 ;  /* 0x0000001c001c7245 */ /* 0x000fe20000201400 */
[----:B------:R3:W-:Y:S01]  /*11680*/  MUFU.TANH R57, R6 ;  /* 0x0000000600397308 */ /* 0x0007e20000002400 */
[----:B------:R-:W-:-:S02]  /*11690*/  FSEL R30, R30, -INF , !P0 ;  /* 0xff8000001e1e7808 */ /* 0x000fc40004000000 */
[----:B------:R-:W-:Y:S01]  /*116a0*/  ISETP.GE.AND P4, PT, R48, R118, PT ;  /* 0x000000763000720c */ /* 0x000fe20003f86270 */
[CC--:B------:R-:W-:Y:S01]  /*116b0*/  FFMA.FTZ R31, R0.reuse, R28.reuse, R31 ;  /* 0x0000001c001f7223 */ /* 0x0c0fe2000001001f */
[----:B--2---:R-:W-:Y:S01]  /*116c0*/  FFMA.FTZ R21, R0, R28, R21 ;  /* 0x0000001c00157223 */ /* 0x004fe20000010015 */
[----:B------:R-:W-:Y:S01]  /*116d0*/  VIADD R28, R9, 0x39 ;  /* 0x00000039091c7836 */ /* 0x000fe20000000000 */
[----:B------:R-:W-:Y:S01]  /*116e0*/  ISETP.GE.AND P0, PT, R48, R119, PT ;  /* 0x000000773000720c */ /* 0x000fe20003f06270 */
[----:B------:R-:W2:Y:S01]  /*116f0*/  MUFU.TANH R25, R25 ;  /* 0x0000001900197308 */ /* 0x000ea20000002400 */
[----:B------:R-:W-:Y:S02]  /*11700*/  FSEL R182, R31, -INF , !P5 ;  /* 0xff8000001fb67808 */ /* 0x000fe40006800000 */
[----:B------:R-:W-:Y:S01]  /*11710*/  FSEL R186, R21, -INF , !P1 ;  /* 0xff80000015ba7808 */ /* 0x000fe20004800000 */
[----:B------:R-:W-:Y:S01]  /*11720*/  VIADD R21, R9, 0x40 ;  /* 0x0000004009157836 */ /* 0x000fe20000000000 */
[----:B------:R-:W-:-:S02]  /*11730*/  ISETP.GE.AND P5, PT, R28, R118, PT ;  /* 0x000000761c00720c */ /* 0x000fc40003fa6270 */
[-C--:B------:R-:W-:Y:S01]  /*11740*/  ISETP.GE.AND P1, PT, R28, R119.reuse, PT ;  /* 0x000000771c00720c */ /* 0x080fe20003f26270 */
[----:B------:R-:W2:Y:S01]  /*11750*/  MUFU.TANH R23, R23 ;  /* 0x0000001700177308 */ /* 0x000ea20000002400 */
[----:B---3--:R-:W-:Y:S02]  /*11760*/  FSEL R6, R73, -INF , !P2 ;  /* 0xff80000049067808 */ /* 0x008fe40005000000 */
[-C--:B------:R-:W-:Y:S02]  /*11770*/  ISETP.GE.AND P2, PT, R26, R119.reuse, PT ;  /* 0x000000771a00720c */ /* 0x080fe40003f46270 */
[----:B------:R-:W-:Y:S02]  /*11780*/  I2FP.F32.S32 R26, R26 ;  /* 0x0000001a001a7245 */ /* 0x000fe40000201400 */
[----:B------:R-:W-:Y:S01]  /*11790*/  I2FP.F32.S32 R48, R48 ;  /* 0x0000003000307245 */ /* 0x000fe20000201400 */
[----:B------:R-:W3:Y:S01]  /*117a0*/  MUFU.TANH R17, R17 ;  /* 0x0000001100117308 */ /* 0x000ee20000002400 */
[----:B------:R-:W-:Y:S01]  /*117b0*/  I2FP.F32.S32 R28, R28 ;  /* 0x0000001c001c7245 */ /* 0x000fe20000201400 */
[CC--:B------:R-:W-:Y:S01]  /*117c0*/  FFMA.FTZ R34, R0.reuse, R26.reuse, R41 ;  /* 0x0000001a00227223 */ /* 0x0c0fe20000010029 */
[C---:B----4-:R-:W-:Y:S01]  /*117d0*/  FFMA.FTZ R26, R0.reuse, R26, R5 ;  /* 0x0000001a001a7223 */ /* 0x050fe20000010005 */
[CC--:B------:R-:W-:Y:S01]  /*117e0*/  FFMA.FTZ R11, R0.reuse, R48.reuse, R11 ;  /* 0x00000030000b7223 */ /* 0x0c0fe2000001000b */
[C---:B-1----:R-:W-:Y:S01]  /*117f0*/  FFMA.FTZ R37, R0.reuse, R48, R37 ;  /* 0x0000003000257223 */ /* 0x042fe20000010025 */
[-C--:B------:R-:W-:Y:S01]  /*11800*/  FFMA.FTZ R27, R0, R28.reuse, R27 ;  /* 0x0000001c001b7223 */ /* 0x080fe2000001001b */
[----:B------:R-:W-:Y:S01]  /*11810*/  FSEL R34, R34, -INF , !P6 ;  /* 0xff80000022227808 */ /* 0x000fe20007000000 */
[----:B------:R-:W-:Y:S01]  /*11820*/  FFMA.FTZ R45, R0, R28, R45 ;  /* 0x0000001c002d7223 */ /* 0x000fe2000001002d */
[----:B------:R-:W-:Y:S01]  /*11830*/  FSEL R26, R26, -INF , !P2 ;  /* 0xff8000001a1a7808 */ /* 0x000fe20005000000 */
[----:B------:R-:W-:Y:S01]  /*11840*/  VIADD R48, R9, 0x48 ;  /* 0x0000004809307836 */ /* 0x000fe20000000000 */
[C---:B------:R-:W-:Y:S01]  /*11850*/  ISETP.GE.AND P6, PT, R7.reuse, R118, PT ;  /* 0x000000760700720c */ /* 0x040fe20003fc6270 */
[----:B------:R-:W1:Y:S01]  /*11860*/  MUFU.TANH R19, R19 ;  /* 0x0000001300137308 */ /* 0x000e620000002400 */
[----:B------:R-:W-:-:S02]  /*11870*/  ISETP.GE.AND P2, PT, R7, R119, PT ;  /* 0x000000770700720c */ /* 0x000fc40003f46270 */
[----:B------:R-:W-:Y:S02]  /*11880*/  I2FP.F32.S32 R7, R7 ;  /* 0x0000000700077245 */ /* 0x000fe40000201400 */
[----:B------:R-:W-:Y:S02]  /*11890*/  FSEL R180, R11, -INF , !P4 ;  /* 0xff8000000bb47808 */ /* 0x000fe40006000000 */
[----:B------:R-:W-:Y:S01]  /*118a0*/  FSEL R184, R37, -INF , !P0 ;  /* 0xff80000025b87808 */ /* 0x000fe20004000000 */
[CC--:B------:R-:W-:Y:S01]  /*118b0*/  FFMA.FTZ R13, R0.reuse, R7.reuse, R13 ;  /* 0x00000007000d7223 */ /* 0x0c0fe2000001000d */
[----:B------:R-:W-:Y:S01]  /*118c0*/  FSEL R126, R27, -INF , !P5 ;  /* 0xff8000001b7e7808 */ /* 0x000fe20006800000 */
[----:B--2---:R-:W-:Y:S01]  /*118d0*/  FFMA.FTZ R25, R0, R7, R25 ;  /* 0x0000000700197223 */ /* 0x004fe20000010019 */
[----:B------:R-:W-:Y:S01]  /*118e0*/  FSEL R178, R45, -INF , !P1 ;  /* 0xff8000002db27808 */ /* 0x000fe20004800000 */
[----:B------:R-:W2:Y:S01]  /*118f0*/  MUFU.TANH R15, R15 ;  /* 0x0000000f000f7308 */ /* 0x000ea20000002400 */
[C---:B------:R-:W-:Y:S01]  /*11900*/  ISETP.GE.AND P4, PT, R54.reuse, R118, PT ;  /* 0x000000763600720c */ /* 0x040fe20003f86270 */
[----:B------:R-:W-:Y:S01]  /*11910*/  VIADD R27, R9, 0x49 ;  /* 0x00000049091b7836 */ /* 0x000fe20000000000 */
[----:B------:R-:W-:-:S02]  /*11920*/  ISETP.GE.AND P0, PT, R54, R119, PT ;  /* 0x000000773600720c */ /* 0x000fc40003f06270 */
[C---:B------:R-:W-:Y:S02]  /*11930*/  ISETP.GE.AND P5, PT, R48.reuse, R118, PT ;  /* 0x000000763000720c */ /* 0x040fe40003fa6270 */
[----:B------:R-:W-:Y:S01]  /*11940*/  ISETP.GE.AND P1, PT, R48, R119, PT ;  /* 0x000000773000720c */ /* 0x000fe20003f26270 */
[----:B------:R-:W4:Y:S01]  /*11950*/  MUFU.TANH R69, R69 ;  /* 0x0000004500457308 */ /* 0x000f220000002400 */
[----:B------:R-:W-:Y:S02]  /*11960*/  I2FP.F32.S32 R54, R54 ;  /* 0x0000003600367245 */ /* 0x000fe40000201400 */
[----:B------:R-:W-:Y:S02]  /*11970*/  I2FP.F32.S32 R48, R48 ;  /* 0x0000003000307245 */ /* 0x000fe40000201400 */
[----:B------:R-:W-:Y:S01]  /*11980*/  FSEL R28, R13, -INF , !P2 ;  /* 0xff8000000d1c7808 */ /* 0x000fe20005000000 */
[CC--:B------:R-:W-:Y:S01]  /*11990*/  FFMA.FTZ R43, R0.reuse, R54.reuse, R43 ;  /* 0x00000036002b7223 */ /* 0x0c0fe2000001002b */
[----:B------:R-:W-:Y:S01]  /*119a0*/  I2FP.F32.S32 R13, R21 ;  /* 0x00000015000d7245 */ /* 0x000fe20000201400 */
[C---:B------:R-:W-:Y:S01]  /*119b0*/  FFMA.FTZ R49, R0.reuse, R54, R49 ;  /* 0x0000003600317223 */ /* 0x040fe20000010031 */
[CC--:B------:R-:W-:Y:S01]  /*119c0*/  FFMA.FTZ R55, R0.reuse, R48.reuse, R55 ;  /* 0x0000003000377223 */ /* 0x0c0fe20000010037 */
[C---:B------:R-:W-:Y:S01]  /*119d0*/  FFMA.FTZ R59, R0.reuse, R48, R59 ;  /* 0x00000030003b7223 */ /* 0x040fe2000001003b */
[----:B------:R-:W-:Y:S01]  /*119e0*/  VIADD R48, R9, 0x50 ;  /* 0x0000005009307836 */ /* 0x000fe20000000000 */
[----:B------:R-:W-:Y:S01]  /*119f0*/  FSEL R124, R25, -INF , !P6 ;  /* 0xff800000197c7808 */ /* 0x000fe20007000000 */
[CC--:B------:R-:W-:Y:S01]  /*11a00*/  FFMA.FTZ R39, R0.reuse, R13.reuse, R39 ;  /* 0x0000000d00277223 */ /* 0x0c0fe20000010027 */
[----:B------:R-:W-:Y:S01]  /*11a10*/  FFMA.FTZ R47, R0, R13, R47 ;  /* 0x0000000d002f7223 */ /* 0x000fe2000001002f */
[C---:B------:R-:W-:Y:S01]  /*11a20*/  ISETP.GE.AND P6, PT, R21.reuse, R118, PT ;  /* 0x000000761500720c */ /* 0x040fe20003fc6270 */
[----:B------:R-:W4:Y:S01]  /*11a30*/  MUFU.TANH R71, R71 ;  /* 0x0000004700477308 */ /* 0x000f220000002400 */
[----:B------:R-:W-:Y:S01]  /*11a40*/  ISETP.GE.AND P2, PT, R21, R119, PT ;  /* 0x000000771500720c */ /* 0x000fe20003f46270 */
[----:B------:R-:W-:Y:S01]  /*11a50*/  VIADD R25, R9, 0x51 ;  /* 0x0000005109197836 */ /* 0x000fe20000000000 */
[----:B------:R-:W-:-:S02]  /*11a60*/  FSEL R148, R43, -INF , !P4 ;  /* 0xff8000002b947808 */ /* 0x000fc40006000000 */
[----:B------:R-:W-:Y:S02]  /*11a70*/  FSEL R140, R49, -INF , !P0 ;  /* 0xff800000318c7808 */ /* 0x000fe40004000000 */
[C---:B------:R-:W-:Y:S01]  /*11a80*/  ISETP.GE.AND P4, PT, R48.reuse, R118, PT ;  /* 0x000000763000720c */ /* 0x040fe20003f86270 */
[----:B------:R-:W4:Y:S01]  /*11a90*/  MUFU.TANH R5, R68 ;  /* 0x0000004400057308 */ /* 0x000f220000002400 */
[-C--:B------:R-:W-:Y:S02]  /*11aa0*/  ISETP.GE.AND P0, PT, R48, R119.reuse, PT ;  /* 0x000000773000720c */ /* 0x080fe40003f06270 */
[----:B------:R-:W-:Y:S02]  /*11ab0*/  I2FP.F32.S32 R48, R48 ;  /* 0x0000003000307245 */ /* 0x000fe40000201400 */
[----:B------:R-:W-:Y:S02]  /*11ac0*/  FSEL R172, R39, -INF , !P6 ;  /* 0xff80000027ac7808 */ /* 0x000fe40007000000 */
[----:B------:R-:W-:Y:S01]  /*11ad0*/  FSEL R176, R47, -INF , !P2 ;  /* 0xff8000002fb07808 */ /* 0x000fe20005000000 */
[----:B------:R-:W4:Y:S01]  /*11ae0*/  MUFU.TANH R7, R70 ;  /* 0x0000004600077308 */ /* 0x000f220000002400 */
[C---:B------:R-:W-:Y:S01]  /*11af0*/  ISETP.GE.AND P6, PT, R27.reuse, R118, PT ;  /* 0x000000761b00720c */ /* 0x040fe20003fc6270 */
[CC--:B------:R-:W-:Y:S01]  /*11b00*/  FFMA.FTZ R23, R0.reuse, R48.reuse, R23 ;  /* 0x0000003000177223 */ /* 0x0c0fe20000010017 */
[----:B------:R-:W-:Y:S01]  /*11b10*/  ISETP.GE.AND P2, PT, R27, R119, PT ;  /* 0x000000771b00720c */ /* 0x000fe20003f46270 */
[C---:B---3--:R-:W-:Y:S01]  /*11b20*/  FFMA.FTZ R17, R0.reuse, R48, R17 ;  /* 0x0000003000117223 */ /* 0x048fe20000010011 */
[----:B------:R-:W-:Y:S01]  /*11b30*/  I2FP.F32.S32 R27, R27 ;  /* 0x0000001b001b7245 */ /* 0x000fe20000201400 */
[----:B------:R-:W-:Y:S01]  /*11b40*/  VIADD R48, R9, 0x59 ;  /* 0x0000005909307836 */ /* 0x000fe20000000000 */
[----:B------:R-:W-:Y:S01]  /*11b50*/  FSEL R170, R55, -INF , !P5 ;  /* 0xff80000037aa7808 */ /* 0x000fe20006800000 */
[----:B------:R-:W3:Y:S01]  /*11b60*/  MUFU.TANH R11, R108 ;  /* 0x0000006c000b7308 */ /* 0x000ee20000002400 */
[----:B------:R-:W-:Y:S01]  /*11b70*/  FSEL R174, R59, -INF , !P1 ;  /* 0xff8000003bae7808 */ /* 0x000fe20004800000 */
[C---:B------:R-:W-:Y:S01]  /*11b80*/  FFMA.FTZ R51, R0.reuse, R27, R51 ;  /* 0x0000001b00337223 */ /* 0x040fe20000010033 */
[----:B------:R-:W-:Y:S01]  /*11b90*/  I2FP.F32.S32 R54, R25 ;  /* 0x0000001900367245 */ /* 0x000fe20000201400 */
[----:B------:R-:W-:Y:S01]  /*11ba0*/  FFMA.FTZ R57, R0, R27, R57 ;  /* 0x0000001b00397223 */ /* 0x000fe20000010039 */
[----:B------:R-:W-:-:S02]  /*11bb0*/  ISETP.GE.AND P5, PT, R25, R118, PT ;  /* 0x000000761900720c */ /* 0x000fc40003fa6270 */
[-C--:B------:R-:W-:Y:S01]  /*11bc0*/  ISETP.GE.AND P1, PT, R25, R119.reuse, PT ;  /* 0x000000771900720c */ /* 0x080fe20003f26270 */
[----:B------:R-:W3:Y:S01]  /*11bd0*/  MUFU.TANH R21, R110 ;  /* 0x0000006e00157308 */ /* 0x000ee20000002400 */
[----:B------:R-:W-:Y:S01]  /*11be0*/  VIADD R25, R9, 0x58 ;  /* 0x0000005809197836 */ /* 0x000fe20000000000 */
[----:B------:R-:W-:Y:S01]  /*11bf0*/  FSEL R162, R23, -INF , !P4 ;  /* 0xff80000017a27808 */ /* 0x000fe20006000000 */
[----:B-1----:R-:W-:Y:S01]  /*11c00*/  FFMA.FTZ R160, R0, R54, R19 ;  /* 0x0000003600a07223 */ /* 0x002fe20000010013 */
[----:B------:R-:W-:Y:S01]  /*11c10*/  FSEL R168, R17, -INF , !P0 ;  /* 0xff80000011a87808 */ /* 0x000fe20004000000 */
[C---:B------:R-:W-:Y:S01]  /*11c20*/  VIADD R19, R9.reuse, 0x60 ;  /* 0x0000006009137836 */ /* 0x040fe20000000000 */
[----:B------:R-:W-:Y:S01]  /*11c30*/  ISETP.GE.AND P4, PT, R48, R118, PT ;  /* 0x000000763000720c */ /* 0x000fe20003f86270 */
[----:B--2---:R-:W-:Y:S01]  /*11c40*/  FFMA.FTZ R164, R0, R54, R15 ;  /* 0x0000003600a47223 */ /* 0x004fe2000001000f */
[----:B------:R-:W-:Y:S01]  /*11c50*/  ISETP.GE.AND P0, PT, R48, R119, PT ;  /* 0x000000773000720c */ /* 0x000fe20003f06270 */
[----:B------:R-:W-:Y:S01]  /*11c60*/  MUFU.TANH R109, R109 ;  /* 0x0000006d006d7308 */ /* 0x000fe20000002400 */
[----:B------:R-:W-:Y:S01]  /*11c70*/  I2FP.F32.S32 R48, R48 ;  /* 0x0000003000307245 */ /* 0x000fe20000201400 */
[----:B------:R-:W-:Y:S01]  /*11c80*/  VIADD R17, R9, 0x68 ;  /* 0x0000006809117836 */ /* 0x000fe20000000000 */
[----:B------:R-:W-:-:S02]  /*11c90*/  FSEL R150, R51, -INF , !P6 ;  /* 0xff80000033967808 */ /* 0x000fc40007000000 */
[----:B------:R-:W-:Y:S01]  /*11ca0*/  FSEL R152, R57, -INF , !P2 ;  /* 0xff80000039987808 */ /* 0x000fe20005000000 */
[C---:B----4-:R-:W-:Y:S01]  /*11cb0*/  FFMA.FTZ R69, R0.reuse, R48, R69 ;  /* 0x0000003000457223 */ /* 0x050fe20000010045 */
[C---:B------:R-:W-:Y:S01]  /*11cc0*/  ISETP.GE.AND P6, PT, R25.reuse, R118, PT ;  /* 0x000000761900720c */ /* 0x040fe20003fc6270 */
[----:B------:R-:W-:Y:S01]  /*11cd0*/  MUFU.TANH R111, R111 ;  /* 0x0000006f006f7308 */ /* 0x000fe20000002400 */
[----:B------:R-:W-:Y:S01]  /*11ce0*/  ISETP.GE.AND P2, PT, R25, R119, PT ;  /* 0x000000771900720c */ /* 0x000fe20003f46270 */
[----:B------:R-:W-:Y:S01]  /*11cf0*/  FFMA.FTZ R71, R0, R48, R71 ;  /* 0x0000003000477223 */ /* 0x000fe20000010047 */
[----:B------:R-:W-:Y:S02]  /*11d00*/  I2FP.F32.S32 R25, R25 ;  /* 0x0000001900197245 */ /* 0x000fe40000201400 */
[----:B------:R-:W-:Y:S02]  /*11d10*/  I2FP.F32.S32 R54, R19 ;  /* 0x0000001300367245 */ /* 0x000fe40000201400 */
[----:B------:R-:W-:Y:S01]  /*11d20*/  FSEL R160, R160, -INF , !P5 ;  /* 0xff800000a0a07808 */ /* 0x000fe20006800000 */
[----:B------:R-:W1:Y:S01]  /*11d30*/  MUFU.TANH R13, R104 ;  /* 0x00000068000d7308 */ /* 0x000e620000002400 */
[----:B------:R-:W-:Y:S01]  /*11d40*/  FSEL R164, R164, -INF , !P1 ;  /* 0xff800000a4a47808 */ /* 0x000fe20004800000 */
[CC--:B------:R-:W-:Y:S01]  /*11d50*/  FFMA.FTZ R158, R0.reuse, R25.reuse, R5 ;  /* 0x00000019009e7223 */ /* 0x0c0fe20000010005 */
[C---:B------:R-:W-:Y:S01]  /*11d60*/  ISETP.GE.AND P5, PT, R19.reuse, R118, PT ;  /* 0x000000761300720c */ /* 0x040fe20003fa6270 */
[C---:B------:R-:W-:Y:S01]  /*11d70*/  FFMA.FTZ R7, R0.reuse, R25, R7 ;  /* 0x0000001900077223 */ /* 0x040fe20000010007 */
[-C--:B------:R-:W-:Y:S01]  /*11d80*/  ISETP.GE.AND P1, PT, R19, R119.reuse, PT ;  /* 0x000000771300720c */ /* 0x080fe20003f26270 */
[----:B------:R-:W-:Y:S01]  /*11d90*/  VIADD R19, R9, 0x61 ;  /* 0x0000006109137836 */ /* 0x000fe20000000000 */
[----:B------:R-:W-:Y:S01]  /*11da0*/  FSEL R156, R69, -INF , !P4 ;  /* 0xff800000459c7808 */ /* 0x000fe20006000000 */
[----:B------:R-:W2:Y:S01]  /*11db0*/  MUFU.TANH R105, R105 ;  /* 0x0000006900697308 */ /* 0x000ea20000002400 */
[----:B------:R-:W-:Y:S01]  /*11dc0*/  FSEL R154, R71, -INF , !P0 ;  /* 0xff800000479a7808 */ /* 0x000fe20004000000 */
[C---:B---3--:R-:W-:Y:S01]  /*11dd0*/  FFMA.FTZ R138, R0.reuse, R54, R11 ;  /* 0x00000036008a7223 */ /* 0x048fe2000001000b */
[C---:B------:R-:W-:Y:S01]  /*11de0*/  ISETP.GE.AND P4, PT, R17.reuse, R118, PT ;  /* 0x000000761100720c */ /* 0x040fe20003f86270 */
[----:B------:R-:W-:Y:S01]  /*11df0*/  FFMA.FTZ R21, R0, R54, R21 ;  /* 0x0000003600157223 */ /* 0x000fe20000010015 */
[----:B------:R-:W-:Y:S01]  /*11e00*/  ISETP.GE.AND P0, PT, R17, R119, PT ;  /* 0x000000771100720c */ /* 0x000fe20003f06270 */
[----:B------:R-:W-:Y:S01]  /*11e10*/  VIADD R11, R9, 0x69 ;  /* 0x00000069090b7836 */ /* 0x000fe20000000000 */
[----:B------:R-:W-:Y:S01]  /*11e20*/  I2FP.F32.S32 R48, R17 ;  /* 0x0000001100307245 */ /* 0x000fe20000201400 */
[----:B------:R-:W3:Y:S01]  /*11e30*/  MUFU.TANH R107, R107 ;  /* 0x0000006b006b7308 */ /* 0x000ee20000002400 */
[----:B------:R-:W-:-:S02]  /*11e40*/  FSEL R158, R158, -INF , !P6 ;  /* 0xff8000009e9e7808 */ /* 0x000fc40007000000 */
[----:B------:R-:W-:Y:S01]  /*11e50*/  FSEL R166, R7, -INF , !P2 ;  /* 0xff80000007a67808 */ /* 0x000fe20005000000 */
[----:B-1----:R-:W-:Y:S01]  /*11e60*/  FFMA.FTZ R13, R0, R48, R13 ;  /* 0x00000030000d7223 */ /* 0x002fe2000001000d */
[CC--:B------:R-:W-:Y:S02]  /*11e70*/  ISETP.GE.AND P6, PT, R19.reuse, R118.reuse, PT ;  /* 0x000000761300720c */ /* 0x0c0fe40003fc6270 */
[----:B------:R-:W-:Y:S01]  /*11e80*/  ISETP.GE.AND P2, PT, R19, R119, PT ;  /* 0x000000771300720c */ /* 0x000fe20003f46270 */
[----:B------:R-:W1:Y:S01]  /*11e90*/  MUFU.TANH R17, R96 ;  /* 0x0000006000117308 */ /* 0x000e620000002400 */
[----:B------:R-:W-:Y:S02]  /*11ea0*/  I2FP.F32.S32 R19, R19 ;  /* 0x0000001300137245 */ /* 0x000fe40000201400 */
[----:B------:R-:W-:Y:S02]  /*11eb0*/  FSEL R138, R138, -INF , !P5 ;  /* 0xff8000008a8a7808 */ /* 0x000fe40006800000 */
[----:B------:R-:W-:Y:S01]  /*11ec0*/  FSEL R146, R21, -INF , !P1 ;  /* 0xff80000015927808 */ /* 0x000fe20004800000 */
[C---:B------:R-:W-:Y:S01]  /*11ed0*/  FFMA.FTZ R109, R0.reuse, R19, R109 ;  /* 0x00000013006d7223 */ /* 0x040fe2000001006d */
[C---:B------:R-:W-:Y:S01]  /*11ee0*/  ISETP.GE.AND P5, PT, R11.reuse, R118, PT ;  /* 0x000000760b00720c */ /* 0x040fe20003fa6270 */
[----:B------:R-:W4:Y:S01]  /*11ef0*/  MUFU.TANH R15, R106 ;  /* 0x0000006a000f7308 */ /* 0x000f220000002400 */
[----:B------:R-:W-:Y:S01]  /*11f00*/  ISETP.GE.AND P1, PT, R11, R119, PT ;  /* 0x000000770b00720c */ /* 0x000fe20003f26270 */
[C---:B------:R-:W-:Y:S01]  /*11f10*/  FFMA.FTZ R111, R0.reuse, R19, R111 ;  /* 0x00000013006f7223 */ /* 0x040fe2000001006f */
[----:B------:R-:W-:Y:S01]  /*11f20*/  I2FP.F32.S32 R54, R11 ;  /* 0x0000000b00367245 */ /* 0x000fe20000201400 */
[----:B------:R-:W-:Y:S01]  /*11f30*/  VIADD R11, R9, 0x78 ;  /* 0x00000078090b7836 */ /* 0x000fe20000000000 */
[----:B------:R-:W-:Y:S01]  /*11f40*/  FSEL R134, R109, -INF , !P6 ;  /* 0xff8000006d867808 */ /* 0x000fe20007000000 */
[----:B------:R-:W-:Y:S01]  /*11f50*/  VIADD R21, R9, 0x70 ;  /* 0x0000007009157836 */ /* 0x000fe20000000000 */
[----:B------:R-:W-:Y:S01]  /*11f60*/  FSEL R144, R111, -INF , !P2 ;  /* 0xff8000006f907808 */ /* 0x000fe20005000000 */
[----:B------:R-:W4:Y:S01]  /*11f70*/  MUFU.TANH R5, R100 ;  /* 0x0000006400057308 */ /* 0x000f220000002400 */
[CC--:B--2---:R-:W-:Y:S01]  /*11f80*/  FFMA.FTZ R105, R0.reuse, R54.reuse, R105 ;  /* 0x0000003600697223 */ /* 0x0c4fe20000010069 */
[----:B---3--:R-:W-:Y:S01]  /*11f90*/  FFMA.FTZ R107, R0, R54, R107 ;  /* 0x00000036006b7223 */ /* 0x008fe2000001006b */
[----:B------:R-:W-:Y:S01]  /*11fa0*/  I2FP.F32.S32 R54, R11 ;  /* 0x0000000b00367245 */ /* 0x000fe20000201400 */
[----:B------:R-:W-:Y:S01]  /*11fb0*/  VIADD R19, R9, 0x71 ;  /* 0x0000007109137836 */ /* 0x000fe20000000000 */
[----:B------:R-:W-:-:S02]  /*11fc0*/  ISETP.GE.AND P6, PT, R21, R118, PT ;  /* 0x000000761500720c */ /* 0x000fc40003fc6270 */
[----:B------:R-:W-:Y:S01]  /*11fd0*/  ISETP.GE.AND P2, PT, R21, R119, PT ;  /* 0x000000771500720c */ /* 0x000fe20003f46270 */
[----:B------:R-:W2:Y:S01]  /*11fe0*/  MUFU.TANH R7, R102 ;  /* 0x0000006600077308 */ /* 0x000ea20000002400 */
[----:B------:R-:W-:Y:S01]  /*11ff0*/  FSEL R132, R13, -INF , !P4 ;  /* 0xff8000000d847808 */ /* 0x000fe20006000000 */
[C---:B-1----:R-:W-:Y:S01]  /*12000*/  FFMA.FTZ R17, R0.reuse, R54, R17 ;  /* 0x0000003600117223 */ /* 0x042fe20000010011 */
[----:B------:R-:W-:Y:S01]  /*12010*/  I2FP.F32.S32 R21, R21 ;  /* 0x0000001500157245 */ /* 0x000fe20000201400 */
[C---:B----4-:R-:W-:Y:S01]  /*12020*/  FFMA.FTZ R15, R0.reuse, R48, R15 ;  /* 0x00000030000f7223 */ /* 0x050fe2000001000f */
[----:B------:R-:W-:Y:S02]  /*12030*/  FSEL R130, R105, -INF , !P5 ;  /* 0xff80000069827808 */ /* 0x000fe40006800000 */
[----:B------:R-:W-:Y:S01]  /*12040*/  ISETP.GE.AND P5, PT, R11, R118, PT ;  /* 0x000000760b00720c */ /* 0x000fe20003fa6270 */
[----:B------:R-:W1:Y:S01]  /*12050*/  MUFU.TANH R101, R101 ;  /* 0x0000006500657308 */ /* 0x000e620000002400 */
[----:B------:R-:W-:Y:S01]  /*12060*/  FSEL R128, R107, -INF , !P1 ;  /* 0xff8000006b807808 */ /* 0x000fe20004800000 */
[----:B------:R-:W-:Y:S01]  /*12070*/  FFMA.FTZ R5, R0, R21, R5 ;  /* 0x0000001500057223 */ /* 0x000fe20000010005 */
[----:B------:R-:W-:-:S02]  /*12080*/  I2FP.F32.S32 R48, R19 ;  /* 0x0000001300307245 */ /* 0x000fc40000201400 */
[----:B------:R-:W-:Y:S01]  /*12090*/  ISETP.GE.AND P1, PT, R11, R119, PT ;  /* 0x000000770b00720c */ /* 0x000fe20003f26270 */
[----:B------:R-:W-:Y:S01]  /*120a0*/  VIADD R11, R9, 0x79 ;  /* 0x00000079090b7836 */ /* 0x000fe20000000000 */
[----:B------:R-:W-:Y:S01]  /*120b0*/  FSEL R60, R17, -INF , !P5 ;  /* 0xff800000113c7808 */ /* 0x000fe20006800000 */
[----:B------:R-:W3:Y:S01]  /*120c0*/  MUFU.TANH R103, R103 ;  /* 0x0000006700677308 */ /* 0x000ee20000002400 */
[C---:B--2---:R-:W-:Y:S01]  /*120d0*/  FFMA.FTZ R7, R0.reuse, R21, R7 ;  /* 0x0000001500077223 */ /* 0x044fe20000010007 */
[----:B------:R-:W-:Y:S02]  /*120e0*/  ISETP.GT.AND P5, PT, R207, R198, PT ;  /* 0x000000c6cf00720c */ /* 0x000fe40003fa4270 */
[----:B------:R-:W-:Y:S02]  /*120f0*/  FSEL R64, R5, -INF , !P6 ;  /* 0xff80000005407808 */ /* 0x000fe40007000000 */
[----:B------:R-:W-:Y:S02]  /*12100*/  FSEL R122, R7, -INF , !P2 ;  /* 0xff800000077a7808 */ /* 0x000fe40005000000 */
[----:B------:R-:W2:Y:S01]  /*12110*/  MUFU.TANH R97, R97 ;  /* 0x0000006100617308 */ /* 0x000ea20000002400 */
[----:B-1----:R-:W-:Y:S01]  /*12120*/  FFMA.FTZ R62, R0, R48, R101 ;  /* 0x00000030003e7223 */ /* 0x002fe20000010065 */
[C---:B------:R-:W-:Y:S01]  /*12130*/  ISETP.GE.AND P6, PT, R9.reuse, R118, PT ;  /* 0x000000760900720c */ /* 0x040fe20003fc6270 */
[----:B------:R-:W-:Y:S01]  /*12140*/  BAR.SYNC.DEFER_BLOCKING 0x0 ;  /* 0x0000000000007b1d */ /* 0x000fe20000010000 */
[----:B------:R-:W-:-:S02]  /*12150*/  ISETP.GE.AND P2, PT, R9, R119, PT ;  /* 0x000000770900720c */ /* 0x000fc40003f46270 */
[----:B------:R-:W-:Y:S02]  /*12160*/  FSEL R142, R15, -INF , !P0 ;  /* 0xff8000000f8e7808 */ /* 0x000fe40004000000 */
[----:B------:R-:W-:Y:S01]  /*12170*/  I2FP.F32.S32 R9, R9 ;  /* 0x0000000900097245 */ /* 0x000fe20000201400 */
[----:B------:R-:W1:Y:S01]  /*12180*/  MUFU.TANH R23, R98 ;  /* 0x0000006200177308 */ /* 0x000e620000002400 */
[C---:B---3--:R-:W-:Y:S01]  /*12190*/  FFMA.FTZ R103, R0.reuse, R48, R103 ;  /* 0x0000003000677223 */ /* 0x048fe20000010067 */
[----:B------:R-:W-:Y:S02]  /*121a0*/  I2FP.F32.S32 R48, R11 ;  /* 0x0000000b00307245 */ /* 0x000fe40000201400 */
[C---:B------:R-:W-:Y:S01]  /*121b0*/  ISETP.GE.AND P4, PT, R19.reuse, R118, PT ;  /* 0x000000761300720c */ /* 0x040fe20003f86270 */
[C---:B------:R-:W-:Y:S01]  /*121c0*/  FFMA.FTZ R3, R0.reuse, R9, R3 ;  /* 0x0000000900037223 */ /* 0x040fe20000010003 */
[----:B------:R-:W-:Y:S02]  /*121d0*/  ISETP.GE.AND P0, PT, R19, R119, PT ;  /* 0x000000771300720c */ /* 0x000fe40003f06270 */
[----:B------:R-:W3:Y:S01]  /*121e0*/  MUFU.TANH R13, R50 ;  /* 0x00000032000d7308 */ /* 0x000ee20000002400 */
[----:B--2---:R-:W-:Y:S01]  /*121f0*/  FFMA.FTZ R59, R0, R48, R97 ;  /* 0x00000030003b7223 */ /* 0x004fe20000010061 */
[----:B------:R-:W-:-:S02]  /*12200*/  FSEL R62, R62, -INF , !P4 ;  /* 0xff8000003e3e7808 */ /* 0x000fc40006000000 */
[----:B------:R-:W-:Y:S02]  /*12210*/  FSEL R120, R103, -INF , !P0 ;  /* 0xff80000067787808 */ /* 0x000fe40004000000 */
[C---:B------:R-:W-:Y:S02]  /*12220*/  ISETP.GE.AND P4, PT, R11.reuse, R118, PT ;  /* 0x000000760b00720c */ /* 0x040fe40003f86270 */
[----:B------:R-:W2:Y:S01]  /*12230*/  MUFU.TANH R99, R99 ;  /* 0x0000006300637308 */ /* 0x000ea20000002400 */
[----:B-1----:R-:W-:Y:S01]  /*12240*/  FFMA.FTZ R23, R0, R54, R23 ;  /* 0x0000003600177223 */ /* 0x002fe20000010017 */
[----:B------:R-:W-:Y:S02]  /*12250*/  ISETP.GE.AND P0, PT, R11, R119, PT ;  /* 0x000000770b00720c */ /* 0x000fe40003f06270 */
[----:B------:R-:W-:Y:S02]  /*12260*/  FSEL R58, R3, -INF , !P6 ;  /* 0xff800000033a7808 */ /* 0x000fe40007000000 */
[----:B------:R-:W-:-:S02]  /*12270*/  FSEL R66, R23, -INF , !P1 ;  /* 0xff80000017427808 */ /* 0x000fc40004800000 */
[----:B------:R-:W-:Y:S01]  /*12280*/  FSEL R59, R59, -INF , !P4 ;  /* 0xff8000003b3b7808 */ /* 0x000fe20006000000 */
[----:B---3--:R-:W-:-:S05]  /*12290*/  FFMA.FTZ R13, R0, R9, R13 ;  /* 0x00000009000d7223 */ /* 0x008fca000001000d */
[----:B------:R-:W-:Y:S01]  /*122a0*/  FSEL R50, R13, -INF , !P2 ;  /* 0xff8000000d327808 */ /* 0x000fe20005000000 */
[----:B--2---:R-:W-:-:S05]  /*122b0*/  FFMA.FTZ R48, R0, R48, R99 ;  /* 0x0000003000307223 */ /* 0x004fca0000010063 */
        /* <DEDUP_REMOVED lines=64> */
.L_x_3554:
[----:B------:R-:W2:Y:S02]  /*126c0*/  LD.E R3, desc[UR4][R116.64+0x38] ;  /* 0x0000380474037980 */ /* 0x000ea4000c101900 */
[----:B--2---:R-:W-:-:S04]  /*126d0*/  LEA R3, -R3, RZ, 0x7 ;  /* 0x000000ff03037211 */ /* 0x004fc800078e39ff */
[----:B------:R-:W-:Y:S02]  /*126e0*/  SHF.R.S32.HI R2, RZ, 0x1f, R3 ;  /* 0x0000001fff027819 */ /* 0x000fe40000011403 */
.L_x_3555:
[----:B------:R-:W-:Y:S05]  /*126f0*/  BSYNC B0 ;  /* 0x0000000000007941 */ /* 0x000fea0003800000 */
.L_x_3553:
        /* <DEDUP_REMOVED lines=98> */
.L_x_3552:
[----:B------:R-:W-:Y:S05]  /*12d20*/  BSYNC B1 ;  /* 0x0000000000017941 */ /* 0x000fea0003800000 */
.L_x_3551:
        /* <DEDUP_REMOVED lines=514> */
.L_x_3558:
[----:B------:R-:W2:Y:S02]  /*14d50*/  LD.E R5, desc[UR4][R116.64+0x40] ;  /* 0x0000400474057980 */ /* 0x000ea4000c101900 */
[----:B--2---:R-:W-:-:S04]  /*14d60*/  LEA R5, -R5, RZ, 0x7 ;  /* 0x000000ff05057211 */ /* 0x004fc800078e39ff */
[----:B------:R-:W-:Y:S02]  /*14d70*/  SHF.R.S32.HI R4, RZ, 0x1f, R5 ;  /* 0x0000001fff047819 */ /* 0x000fe40000011405 */
.L_x_3559:
[----:B------:R-:W-:Y:S05]  /*14d80*/  BSYNC B0 ;  /* 0x0000000000007941 */ /* 0x000fea0003800000 */
.L_x_3557:
        /* <DEDUP_REMOVED lines=100> */
[----:B------:R-:W3:Y:S04]  /*153d0*/  LDSM.16.M88.4 R44, [R192+0x3800] ;  /* 0x00380000c02c783b */ /* 0x000ee80000000200 */
[----:B------:R-:W3:Y:S04]  /*153e0*/  LDSM.16.M88.4 R36, [R192+0x3c00] ;  /* 0x003c0000c024783b */ /* 0x000ee80000000200 */
[----:B------:R-:W3:Y:S04]  /*153f0*/  LDSM.16.M88.4 R28, [R192+0x4000] ;  /* 0x00400000c01c783b */ /* 0x000ee80000000200 */
[----:B------:R-:W3:Y:S04]  /*15400*/  LDSM.16.M88.4 R160, [R192+0x4400] ;  /* 0x00440000c0a0783b */ /* 0x000ee80000000200 */
[----:B------:R-:W3:Y:S04]  /*15410*/  LDSM.16.M88.4 R152, [R192+0x4800] ;  /* 0x00480000c098783b */ /* 0x000ee80000000200 */
[----:B------:R-:W-:Y:S04]  /*15420*/  LDSM.16.M88.4 R8, [R191] ;  /* 0x00000000bf08783b */ /* 0x000fe80000000200 */
[----:B------:R-:W3:Y:S04]  /*15430*/  LDSM.16.M88.4 R120, [R189+0x3000] ;  /* 0x00300000bd78783b */ /* 0x000ee80000000200 */
[----:B--2---:R-:W2:Y:S04]  /*15440*/  LDSM.16.M88.4 R20, [R192+0x4c00] ;  /* 0x004c0000c014783b */ /* 0x004ea80000000200 */
[----:B------:R-:W2:Y:S01]  /*15450*/  LDSM.16.M88.4 R64, [R189+0x3400] ;  /* 0x00340000bd40783b */ /* 0x000ea20000000200 */
[C---:B-1----:R-:W-:Y:S03]  /*15460*/  HMMA.16816.F32.BF16 R4, R144.reuse, R16, RZ ;  /* 0x000000109004723c */ /* 0x042fe600000418ff */
[----:B------:R-:W1:Y:S03]  /*15470*/  LDSM.16.M88.4 R12, [R189+0x3800] ;  /* 0x00380000bd0c783b */ /* 0x000e660000000200 */
[C---:B------:R-:W-:Y:S01]  /*15480*/  HMMA.16816.F32.BF16 R16, R144.reuse, R18, RZ ;  /* 0x000000129010723c */ /* 0x040fe200000418ff */
[----:B------:R-:W-:Y:S04]  /*15490*/  LDSM.16.M88.4 R180, [R193+0x1000] ;  /* 0x00100000c1b4783b */ /* 0x000fe80000000200 */
[----:B------:R-:W1:Y:S01]  /*154a0*/  LDSM.16.M88.4 R128, [R192+0x5000] ;  /* 0x00500000c080783b */ /* 0x000e620000000200 */
[C---:B-----5:R-:W-:Y:S03]  /*154b0*/  HMMA.16816.F32.BF16 R56, R144.reuse, R52, RZ ;  /* 0x000000349038723c */ /* 0x060fe600000418ff */
[----:B---3--:R-:W3:Y:S03]  /*154c0*/  LDSM.16.M88.4 R24, [R189+0x4000] ;  /* 0x00400000bd18783b */ /* 0x008ee60000000200 */
        /* <DEDUP_REMOVED lines=15> */
[----:B------:R-:W-:Y:S01]  /*155c0*/  HMMA.16816.F32.BF16 R156, R144, R152, RZ ;  /* 0x00000098909c723c */ /* 0x000fe200000418ff */
[----:B------:R-:W-:Y:S04]  /*155d0*/  LDSM.16.M88.4 R132, [R189+0x5800] ;  /* 0x00580000bd84783b */ /* 0x000fe80000000200 */
[----:B------:R-:W0:Y:S01]  /*155e0*/  LDGDEPBAR ;  /* 0x00000000000079af */ /* 0x000e220000000000 */
[C---:B------:R-:W-:Y:S06]  /*155f0*/  HMMA.16816.F32.BF16 R4, R8.reuse, R120, R4 ;  /* 0x000000780804723c */ /* 0x040fec0000041804 */
[----:B------:R-:W-:Y:S01]  /*15600*/  HMMA.16816.F32.BF16 R16, R8, R122, R16 ;  /* 0x0000007a0810723c */ /* 0x000fe20000041810 */
[----:B------:R-:W-:Y:S05]  /*15610*/  LDSM.16.M88.4 R120, [R192+0x5400] ;  /* 0x00540000c078783b */ /* 0x000fea0000000200 */
[C---:B------:R-:W-:Y:S06]  /*15620*/  HMMA.16816.F32.BF16 R36, R144.reuse, R38, RZ ;  /* 0x000000269024723c */ /* 0x040fec00000418ff */
[C---:B------:R-:W-:Y:S06]  /*15630*/  HMMA.16816.F32.BF16 R28, R144.reuse, R30, RZ ;  /* 0x0000001e901c723c */ /* 0x040fec00000418ff */
[C---:B------:R-:W-:Y:S06]  /*15640*/  HMMA.16816.F32.BF16 R160, R144.reuse, R162, RZ ;  /* 0x000000a290a0723c */ /* 0x040fec00000418ff */
[C---:B------:R-:W-:Y:S06]  /*15650*/  HMMA.16816.F32.BF16 R152, R144.reuse, R154, RZ ;  /* 0x0000009a9098723c */ /* 0x040fec00000418ff */
[C---:B--2---:R-:W-:Y:S06]  /*15660*/  HMMA.16816.F32.BF16 R148, R144.reuse, R20, RZ ;  /* 0x000000149094723c */ /* 0x044fec00000418ff */
[----:B------:R-:W-:Y:S01]  /*15670*/  HMMA.16816.F32.BF16 R144, R144, R22, RZ ;  /* 0x000000169090723c */ /* 0x000fe200000418ff */
[----:B------:R-:W2:Y:S05]  /*15680*/  LDSM.16.M88.4 R20, [R189+0x4400] ;  /* 0x00440000bd14783b */ /* 0x000eaa0000000200 */
[C---:B------:R-:W-:Y:S06]  /*15690*/  HMMA.16816.F32.BF16 R56, R8.reuse, R64, R56 ;  /* 0x000000400838723c */ /* 0x040fec0000041838 */
[C---:B------:R-:W-:Y:S01]  /*156a0*/  HMMA.16816.F32.BF16 R52, R8.reuse, R66, R52 ;  /* 0x000000420834723c */ /* 0x040fe20000041834 */
[----:B------:R-:W5:Y:S05]  /*156b0*/  LDSM.16.M88.4 R64, [R189+0x5000] ;  /* 0x00500000bd40783b */ /* 0x000f6a0000000200 */
[C---:B-1----:R-:W-:Y:S06]  /*156c0*/  HMMA.16816.F32.BF16 R48, R8.reuse, R12, R48 ;  /* 0x0000000c0830723c */ /* 0x042fec0000041830 */
[----:B------:R-:W-:Y:S01]  /*156d0*/  HMMA.16816.F32.BF16 R44, R8, R14, R44 ;  /* 0x0000000e082c723c */ /* 0x000fe2000004182c */
[----:B------:R-:W1:Y:S05]  /*156e0*/  LDSM.16.M88.4 R12, [R189+0x4c00] ;  /* 0x004c0000bd0c783b */ /* 0x000e6a0000000200 */
[C---:B------:R-:W-:Y:S06]  /*156f0*/  HMMA.16816.F32.BF16 R4, R180.reuse, R128, R4 ;  /* 0x00000080b404723c */ /* 0x040fec0000041804 */
[----:B------:R-:W-:Y:S01]  /*15700*/  HMMA.16816.F32.BF16 R16, R180, R130, R16 ;  /* 0x00000082b410723c */ /* 0x000fe20000041810 */
[----:B------:R-:W-:Y:S05]  /*15710*/  LDSM.16.M88.4 R128, [R189+0x5c00] ;  /* 0x005c0000bd80783b */ /* 0x000fea0000000200 */
[C---:B---3--:R-:W-:Y:S06]  /*15720*/  HMMA.16816.F32.BF16 R32, R8.reuse, R24, R32 ;  /* 0x000000180820723c */ /* 0x048fec0000041820 */
[C---:B------:R-:W-:Y:S01]  /*15730*/  HMMA.16816.F32.BF16 R28, R8.reuse, R26, R28 ;  /* 0x0000001a081c723c */ /* 0x040fe2000004181c */
[----:B------:R-:W3:Y:S05]  /*15740*/  LDSM.16.M88.4 R24, [R193+0x2000] ;  /* 0x00200000c118783b */ /* 0x000eea0000000200 */
[C---:B--2---:R-:W-:Y:S06]  /*15750*/  HMMA.16816.F32.BF16 R164, R8.reuse, R20, R164 ;  /* 0x0000001408a4723c */ /* 0x044fec00000418a4 */
[C---:B------:R-:W-:Y:S01]  /*15760*/  HMMA.16816.F32.BF16 R160, R8.reuse, R22, R160 ;  /* 0x0000001608a0723c */ /* 0x040fe200000418a0 */
[----:B------:R-:W2:Y:S05]  /*15770*/  LDSM.16.M88.4 R20, [R192+0x5c00] ;  /* 0x005c0000c014783b */ /* 0x000eaa0000000200 */
[C---:B------:R-:W-:Y:S06]  /*15780*/  HMMA.16816.F32.BF16 R40, R8.reuse, R60, R40 ;  /* 0x0000003c0828723c */ /* 0x040fec0000041828 */
[----:B------:R-:W-:Y:S01]  /*15790*/  HMMA.16816.F32.BF16 R36, R8, R62, R36 ;  /* 0x0000003e0824723c */ /* 0x000fe20000041824 */
[----:B------:R-:W2:Y:S05]  /*157a0*/  LDSM.16.M88.4 R60, [R192+0x5800] ;  /* 0x00580000c03c783b */ /* 0x000eaa0000000200 */
[C---:B-----5:R-:W-:Y:S06]  /*157b0*/  HMMA.16816.F32.BF16 R4, R140.reuse, R64, R4 ;  /* 0x000000408c04723c */ /* 0x060fec0000041804 */
[----:B------:R-:W-:Y:S01]  /*157c0*/  HMMA.16816.F32.BF16 R16, R140, R66, R16 ;  /* 0x000000428c10723c */ /* 0x000fe20000041810 */
[----:B------:R-:W-:Y:S05]  /*157d0*/  LDSM.16.M88.4 R64, [R189+0x6800] ;  /* 0x00680000bd40783b */ /* 0x000fea0000000200 */
[C---:B------:R-:W-:Y:S06]  /*157e0*/  HMMA.16816.F32.BF16 R156, R8.reuse, R124, R156 ;  /* 0x0000007c089c723c */ /* 0x040fec000004189c */
[C---:B------:R-:W-:Y:S01]  /*157f0*/  HMMA.16816.F32.BF16 R152, R8.reuse, R126, R152 ;  /* 0x0000007e0898723c */ /* 0x040fe20000041898 */
[----:B------:R-:W-:Y:S05]  /*15800*/  LDSM.16.M88.4 R124, [R189+0x6000] ;  /* 0x00600000bd7c783b */ /* 0x000fea0000000200 */
[C---:B-1----:R-:W-:Y:S06]  /*15810*/  HMMA.16816.F32.BF16 R148, R8.reuse, R12, R148 ;  /* 0x0000000c0894723c */ /* 0x042fec0000041894 */
[----:B------:R-:W-:Y:S01]  /*15820*/  HMMA.16816.F32.BF16 R144, R8, R14, R144 ;  /* 0x0000000e0890723c */ /* 0x000fe20000041890 */
[----:B------:R-:W-:Y:S04]  /*15830*/  LDSM.16.M88.4 R12, [R191+0x2000] ;  /* 0x00200000bf0c783b */ /* 0x000fe80000000200 */
[----:B------:R-:W1:Y:S01]  /*15840*/  LDSM.16.M88.4 R8, [R189+0x7000] ;  /* 0x00700000bd08783b */ /* 0x000e620000000200 */
[C---:B---3--:R-:W-:Y:S06]  /*15850*/  HMMA.16816.F32.BF16 R4, R24.reuse, R184, R4 ;  /* 0x000000b81804723c */ /* 0x048fec0000041804 */
[----:B------:R-:W-:Y:S06]  /*15860*/  HMMA.16816.F32.BF16 R16, R24, R186, R16 ;  /* 0x000000ba1810723c */ /* 0x000fec0000041810 */
        /* <DEDUP_REMOVED lines=8> */
[C---:B------:R-:W-:Y:S06]  /*158f0*/  HMMA.16816.F32.BF16 R48, R180.reuse, R60, R48 ;  /* 0x0000003cb430723c */ /* 0x040fec0000041830 */
[C---:B------:R-:W-:Y:S01]  /*15900*/  HMMA.16816.F32.BF16 R44, R180.reuse, R62, R44 ;  /* 0x0000003eb42c723c */ /* 0x040fe2000004182c */
[----:B------:R-:W3:Y:S05]  /*15910*/  LDSM.16.M88.4 R60, [R189+0x6c00] ;  /* 0x006c0000bd3c783b */ /* 0x000eea0000000200 */
[C---:B------:R-:W-:Y:S06]  /*15920*/  HMMA.16816.F32.BF16 R32, R180.reuse, R216, R32 ;  /* 0x000000d8b420723c */ /* 0x040fec0000041820 */
[----:B------:R-:W-:Y:S06]  /*15930*/  HMMA.16816.F32.BF16 R28, R180, R218, R28 ;  /* 0x000000dab41c723c */ /* 0x000fec000004181c */
[C---:B-1----:R-:W-:Y:S06]  /*15940*/  HMMA.16816.F32.BF16 R4, R12.reuse, R8, R4 ;  /* 0x000000080c04723c */ /* 0x042fec0000041804 */
[----:B------:R-:W-:Y:S01]  /*15950*/  HMMA.16816.F32.BF16 R16, R12, R10, R16 ;  /* 0x0000000a0c10723c */ /* 0x000fe20000041810 */
[----:B------:R-:W1:Y:S05]  /*15960*/  LDSM.16.M88.4 R8, [R192+0x8000] ;  /* 0x00800000c008783b */ /* 0x000e6a0000000200 */
[C---:B------:R-:W-:Y:S06]  /*15970*/  HMMA.16816.F32.BF16 R164, R180.reuse, R176, R164 ;  /* 0x000000b0b4a4723c */ /* 0x040fec00000418a4 */
[C---:B------:R-:W-:Y:S06]  /*15980*/  HMMA.16816.F32.BF16 R160, R180.reuse, R178, R160 ;  /* 0x000000b2b4a0723c */ /* 0x040fec00000418a0 */
[----:B------:R-:W-:Y:S01]  /*15990*/  HMMA.16816.F32.BF16 R148, R180, R168, R148 ;  /* 0x000000a8b494723c */ /* 0x000fe20000041894 */
[----:B----4-:R-:W-:-:S05]  /*159a0*/  FMUL.FTZ R4, R4, R220 ;  /* 0x000000dc04047220 */ /* 0x010fca0000410000 */
[----:B------:R-:W-:Y:S06]  /*159b0*/  HMMA.16816.F32.BF16 R144, R180, R170, R144 ;  /* 0x000000aab490723c */ /* 0x000fec0000041890 */
[C---:B------:R-:W-:Y:S06]  /*159c0*/  HMMA.16816.F32.BF16 R40, R140.reuse, R128, R40 ;  /* 0x000000808c28723c */ /* 0x040fec0000041828 */
        /* <DEDUP_REMOVED lines=8> */
[C---:B------:R-:W-:Y:S06]  /*15a50*/  HMMA.16816.F32.BF16 R56, R140.reuse, R136, R56 ;  /* 0x000000888c38723c */ /* 0x040fec0000041838 */
[----:B------:R-:W-:Y:S01]  /*15a60*/  HMMA.16816.F32.BF16 R52, R140, R138, R52 ;  /* 0x0000008a8c34723c */ /* 0x000fe20000041834 */
[----:B------:R-:W-:-:S05]  /*15a70*/  IMAD.MOV.U32 R136, RZ, RZ, R222 ;  /* 0x000000ffff887224 */ /* 0x000fca00078e00de */
[C---:B------:R-:W-:Y:S06]  /*15a80*/  HMMA.16816.F32.BF16 R48, R140.reuse, R132, R48 ;  /* 0x000000848c30723c */ /* 0x040fec0000041830 */
[C---:B------:R-:W-:Y:S06]  /*15a90*/  HMMA.16816.F32.BF16 R44, R140.reuse, R134, R44 ;  /* 0x000000868c2c723c */ /* 0x040fec000004182c */
[C---:B--2---:R-:W-:Y:S06]  /*15aa0*/  HMMA.16816.F32.BF16 R164, R140.reuse, R120, R164 ;  /* 0x000000788ca4723c */ /* 0x044fec00000418a4 */
[----:B------:R-:W-:Y:S01]  /*15ab0*/  HMMA.16816.F32.BF16 R160, R140, R122, R160 ;  /* 0x0000007a8ca0723c */ /* 0x000fe200000418a0 */
[----:B------:R-:W-:-:S05]  /*15ac0*/  FMUL.FTZ R121, R5, R220 ;  /* 0x000000dc05797220 */ /* 0x000fca0000410000 */
[----:B---3--:R-:W-:Y:S01]  /*15ad0*/  HMMA.16816.F32.BF16 R148, R140, R60, R148 ;  /* 0x0000003c8c94723c */ /* 0x008fe20000041894 */
[----:B------:R2:W-:Y:S01]  /*15ae0*/  MUFU.TANH R61, R4 ;  /* 0x00000004003d7308 */ /* 0x0005e20000002400 */
[----:B------:R-:W-:-:S04]  /*15af0*/  FMUL.FTZ R123, R7, R220 ;  /* 0x000000dc077b7220 */ /* 0x000fc80000410000 */
[----:B------:R-:W-:Y:S03]  /*15b00*/  HMMA.16816.F32.BF16 R144, R140, R62, R144 ;  /* 0x0000003e8c90723c */ /* 0x000fe60000041890 */
[----:B------:R-:W-:Y:S03]  /*15b10*/  MUFU.TANH R121, R121 ;  /* 0x0000007900797308 */ /* 0x000fe60000002400 */
[----:B-1----:R-:W-:Y:S01]  /*15b20*/  HMMA.16816.F32.BF16 R32, R24, R8, R32 ;  /* 0x000000081820723c */ /* 0x002fe20000041820 */
[----:B------:R-:W-:-:S04]  /*15b30*/  FMUL.FTZ R63, R6, R220 ;  /* 0x000000dc063f7220 */ /* 0x000fc80000410000 */
[----:B------:R-:W-:Y:S01]  /*15b40*/  MUFU.TANH R123, R123 ;  /* 0x0000007b007b7308 */ /* 0x000fe20000002400 */
[----:B--2---:R-:W1:Y:S01]  /*15b50*/  LDSM.16.M88.4 R4, [R192+0x8400] ;  /* 0x00840000c004783b */ /* 0x004e620000000200 */
[C---:B------:R-:W-:Y:S03]  /*15b60*/  HMMA.16816.F32.BF16 R124, R24.reuse, R10, R124 ;  /* 0x0000000a187c723c */ /* 0x040fe6000004187c */
[----:B------:R-:W2:Y:S03]  /*15b70*/  LDSM.16.M88.4 R8, [R192+0x8c00] ;  /* 0x008c0000c008783b */ /* 0x000ea60000000200 */
[C---:B------:R-:W-:Y:S01]  /*15b80*/  HMMA.16816.F32.BF16 R56, R24.reuse, R20, R56 ;  /* 0x000000141838723c */ /* 0x040fe20000041838 */
[----:B------:R-:W-:Y:S05]  /*15b90*/  MUFU.TANH R63, R63 ;  /* 0x0000003f003f7308 */ /* 0x000fea0000002400 */
[C---:B------:R-:W-:Y:S01]  /*15ba0*/  HMMA.16816.F32.BF16 R52, R24.reuse, R22, R52 ;  /* 0x000000161834723c */ /* 0x040fe20000041834 */
[----:B------:R-:W3:Y:S05]  /*15bb0*/  LDSM.16.M88.4 R20, [R189+0x7800] ;  /* 0x00780000bd14783b */ /* 0x000eea0000000200 */
[C---:B----4-:R-:W-:Y:S06]  /*15bc0*/  HMMA.16816.F32.BF16 R48, R24.reuse, R128, R48 ;  /* 0x000000801830723c */ /* 0x050fec0000041830 */
[----:B------:R-:W-:Y:S01]  /*15bd0*/  HMMA.16816.F32.BF16 R44, R24, R130, R44 ;  /* 0x00000082182c723c */ /* 0x000fe2000004182c */
[----:B------:R-:W-:-:S05]  /*15be0*/  FMUL.FTZ R129, R16, R220 ;  /* 0x000000dc10817220 */ /* 0x000fca0000410000 */
[C---:B-----5:R-:W-:Y:S01]  /*15bf0*/  HMMA.16816.F32.BF16 R40, R24.reuse, R64, R40 ;  /* 0x000000401828723c */ /* 0x060fe20000041828 */
[-C--:B------:R-:W-:Y:S01]  /*15c00*/  FMUL.FTZ R131, R17, R220.reuse ;  /* 0x000000dc11837220 */ /* 0x080fe20000410000 */
[----:B------:R-:W4:Y:S04]  /*15c10*/  MUFU.TANH R129, R129 ;  /* 0x0000008100817308 */ /* 0x000f280000002400 */
[----:B------:R-:W-:Y:S01]  /*15c20*/  HMMA.16816.F32.BF16 R36, R24, R66, R36 ;  /* 0x000000421824723c */ /* 0x000fe20000041824 */
[----:B------:R-:W-:-:S03]  /*15c30*/  FMUL.FTZ R65, R18, R220 ;  /* 0x000000dc12417220 */ /* 0x000fc60000410000 */
[----:B------:R-:W-:Y:S02]  /*15c40*/  MUFU.TANH R131, R131 ;  /* 0x0000008300837308 */ /* 0x000fe40000002400 */
[C---:B------:R-:W-:Y:S01]  /*15c50*/  HMMA.16816.F32.BF16 R56, R12.reuse, R28, R56 ;  /* 0x0000001c0c38723c */ /* 0x040fe20000041838 */
[-C--:B------:R-:W-:Y:S02]  /*15c60*/  FMUL.FTZ R67, R19, R220.reuse ;  /* 0x000000dc13437220 */ /* 0x080fe40000410000 */
[----:B------:R-:W5:Y:S03]  /*15c70*/  LDSM.16.M88.4 R16, [R192+0x8800] ;  /* 0x00880000c010783b */ /* 0x000f660000000200 */
[----:B------:R-:W-:Y:S01]  /*15c80*/  HMMA.16816.F32.BF16 R52, R12, R30, R52 ;  /* 0x0000001e0c34723c */ /* 0x000fe20000041834 */
[----:B------:R-:W4:Y:S01]  /*15c90*/  LDSM.16.M88.4 R28, [R189+0x7c00] ;  /* 0x007c0000bd1c783b */ /* 0x000f220000000200 */
[----:B------:R-:W4:Y:S04]  /*15ca0*/  MUFU.TANH R65, R65 ;  /* 0x0000004100417308 */ /* 0x000f280000002400 */
[C---:B-1----:R-:W-:Y:S04]  /*15cb0*/  HMMA.16816.F32.BF16 R164, R24.reuse, R4, R164 ;  /* 0x0000000418a4723c */ /* 0x042fe800000418a4 */
[----:B------:R-:W1:Y:S02]  /*15cc0*/  MUFU.TANH R67, R67 ;  /* 0x0000004300437308 */ /* 0x000e640000002400 */
[C---:B------:R-:W-:Y:S01]  /*15cd0*/  HMMA.16816.F32.BF16 R160, R24.reuse, R6, R160 ;  /* 0x0000000618a0723c */ /* 0x040fe200000418a0 */
[----:B------:R-:W1:Y:S05]  /*15ce0*/  LDSM.16.M88.4 R4, [R189+0x8000] ;  /* 0x00800000bd04783b */ /* 0x000e6a0000000200 */
[----:B--2---:R-:W-:Y:S01]  /*15cf0*/  HMMA.16816.F32.BF16 R148, R24, R8, R148 ;  /* 0x000000081894723c */ /* 0x004fe20000041894 */
[-C--:B------:R-:W-:Y:S01]  /*15d00*/  FMUL.FTZ R57, R57, R220.reuse ;  /* 0x000000dc39397220 */ /* 0x080fe20000410000 */
[-C--:B------:R-:W-:Y:S01]  /*15d10*/  FMUL.FTZ R59, R59, R220.reuse ;  /* 0x000000dc3b3b7220 */ /* 0x080fe20000410000 */
[-C--:B------:R-:W-:Y:S01]  /*15d20*/  FMUL.FTZ R56, R56, R220.reuse ;  /* 0x000000dc38387220 */ /* 0x080fe20000410000 */
[----:B------:R-:W-:-:S02]  /*15d30*/  FMUL.FTZ R58, R58, R220 ;  /* 0x000000dc3a3a7220 */ /* 0x000fc40000410000 */
[----:B------:R-:W-:Y:S01]  /*15d40*/  HMMA.16816.F32.BF16 R144, R24, R10, R144 ;  /* 0x0000000a1890723c */ /* 0x000fe20000041890 */
[----:B------:R-:W2:Y:S01]  /*15d50*/  LDSM.16.M88.4 R8, [R189+0x8800] ;  /* 0x00880000bd08783b */ /* 0x000ea20000000200 */
[----:B------:R-:W-:Y:S01]  /*15d60*/  MUFU.TANH R57, R57 ;  /* 0x0000003900397308 */ /* 0x000fe20000002400 */
[-C--:B------:R-:W-:Y:S01]  /*15d70*/  FMUL.FTZ R53, R53, R220.reuse ;  /* 0x000000dc35357220 */ /* 0x080fe20000410000 */
[-C--:B------:R-:W-:Y:S01]  /*15d80*/  FMUL.FTZ R55, R55, R220.reuse ;  /* 0x000000dc37377220 */ /* 0x080fe20000410000 */
[-C--:B------:R-:W-:Y:S01]  /*15d90*/  FMUL.FTZ R52, R52, R220.reuse ;  /* 0x000000dc34347220 */ /* 0x080fe20000410000 */
[----:B---3--:R-:W-:Y:S01]  /*15da0*/  HMMA.16816.F32.BF16 R48, R12, R20, R48 ;  /* 0x000000140c30723c */ /* 0x008fe20000041830 */
[----:B------:R-:W-:-:S03]  /*15db0*/  FMUL.FTZ R54, R54, R220 ;  /* 0x000000dc36367220 */ /* 0x000fc60000410000 */
[----:B------:R-:W-:Y:S02]  /*15dc0*/  MUFU.TANH R59, R59 ;  /* 0x0000003b003b7308 */ /* 0x000fe40000002400 */
[----:B------:R-:W-:Y:S01]  /*15dd0*/  HMMA.16816.F32.BF16 R44, R12, R22, R44 ;  /* 0x000000160c2c723c */ /* 0x000fe2000004182c */
[----:B------:R-:W-:Y:S05]  /*15de0*/  LDSM.16.M88.4 R20, [R189+0x8c00] ;  /* 0x008c0000bd14783b */ /* 0x000fea0000000200 */
[C---:B-----5:R-:W-:Y:S01]  /*15df0*/  HMMA.16816.F32.BF16 R156, R24.reuse, R16, R156 ;  /* 0x00000010189c723c */ /* 0x060fe2000004189c */
[----:B------:R-:W3:Y:S05]  /*15e00*/  MUFU.TANH R133, R56 ;  /* 0x0000003800857308 */ /* 0x000eea0000002400 */
[----:B------:R-:W-:Y:S01]  /*15e10*/  HMMA.16816.F32.BF16 R152, R24, R18, R152 ;  /* 0x000000121898723c */ /* 0x000fe20000041898 */
[----:B------:R-:W5:Y:S01]  /*15e20*/  LDSM.16.M88.4 R16, [R189+0x8400] ;  /* 0x00840000bd10783b */ /* 0x000f620000000200 */
[----:B------:R-:W-:-:S04]  /*15e30*/  DEPBAR.LE SB0, 0x0 ;  /* 0x000080000000791a */ /* 0x000fc80000000000 */
[C---:B----4-:R-:W-:Y:S01]  /*15e40*/  HMMA.16816.F32.BF16 R36, R12.reuse, R30, R36 ;  /* 0x0000001e0c24723c */ /* 0x050fe20000041824 */
[----:B------:R-:W4:Y:S01]  /*15e50*/  MUFU.TANH R135, R58 ;  /* 0x0000003a00877308 */ /* 0x000f220000002400 */
[-C--:B------:R-:W-:Y:S01]  /*15e60*/  FMUL.FTZ R48, R48, R220.reuse ;  /* 0x000000dc30307220 */ /* 0x080fe20000410000 */
[-C--:B------:R-:W-:Y:S01]  /*15e70*/  FMUL.FTZ R49, R49, R220.reuse ;  /* 0x000000dc31317220 */ /* 0x080fe20000410000 */
[-C--:B------:R-:W-:Y:S01]  /*15e80*/  FMUL.FTZ R27, R51, R220.reuse ;  /* 0x000000dc331b7220 */ /* 0x080fe20000410000 */
[-C--:B------:R-:W-:Y:S01]  /*15e90*/  FMUL.FTZ R25, R50, R220.reuse ;  /* 0x000000dc32197220 */ /* 0x080fe20000410000 */
[C---:B-1----:R-:W-:Y:S03]  /*15ea0*/  HMMA.16816.F32.BF16 R32, R12.reuse, R4, R32 ;  /* 0x000000040c20723c */ /* 0x042fe60000041820 */
[----:B------:R-:W1:Y:S03]  /*15eb0*/  MUFU.TANH R53, R53 ;  /* 0x0000003500357308 */ /* 0x000e660000002400 */
[----:B--2---:R-:W-:Y:S01]  /*15ec0*/  HMMA.16816.F32.BF16 R156, R12, R8, R156 ;  /* 0x000000080c9c723c */ /* 0x004fe2000004189c */
[----:B------:R-:W-:-:S04]  /*15ed0*/  FMUL.FTZ R5, R45, R220 ;  /* 0x000000dc2d057220 */ /* 0x000fc80000410000 */
[----:B------:R-:W2:Y:S01]  /*15ee0*/  MUFU.TANH R55, R55 ;  /* 0x0000003700377308 */ /* 0x000ea20000002400 */
[C---:B------:R-:W-:Y:S06]  /*15ef0*/  HMMA.16816.F32.BF16 R152, R12.reuse, R10, R152 ;  /* 0x0000000a0c98723c */ /* 0x040fec0000041898 */
[-C--:B------:R-:W-:Y:S01]  /*15f00*/  FMUL.FTZ R4, R39, R220.reuse ;  /* 0x000000dc27047220 */ /* 0x080fe20000410000 */
[----:B------:R-:W-:Y:S01]  /*15f10*/  IMAD.SHL.U32 R11, R207, 0x80, RZ ;  /* 0x00000080cf0b7824 */ /* 0x000fe200078e00ff */
[----:B------:R-:W-:Y:S01]  /*15f20*/  HMMA.16816.F32.BF16 R40, R12, R28, R40 ;  /* 0x0000001c0c28723c */ /* 0x000fe20000041828 */
[----:B------:R-:W-:Y:S01]  /*15f30*/  MUFU.TANH R141, R48 ;  /* 0x00000030008d7308 */ /* 0x000fe20000002400 */
[----:B------:R-:W-:-:S02]  /*15f40*/  FMUL.FTZ R38, R38, R220 ;  /* 0x000000dc26267220 */ /* 0x000fc40000410000 */
[C---:B------:R-:W-:Y:S01]  /*15f50*/  LOP3.LUT R8, R11.reuse, R212, RZ, 0xfc, !PT ;  /* 0x000000d40b087212 */ /* 0x040fe200078efcff */
[-C--:B------:R-:W-:Y:S01]  /*15f60*/  FMUL.FTZ R34, R34, R220.reuse ;  /* 0x000000dc22227220 */ /* 0x080fe20000410000 */
[C---:B------:R-:W-:Y:S01]  /*15f70*/  HMMA.16816.F32.BF16 R124, R12.reuse, R6, R124 ;  /* 0x000000060c7c723c */ /* 0x040fe2000004187c */
[-C--:B------:R-:W-:Y:S01]  /*15f80*/  FMUL.FTZ R32, R32, R220.reuse ;  /* 0x000000dc20207220 */ /* 0x080fe20000410000 */
[-C--:B------:R-:W-:Y:S01]  /*15f90*/  FMUL.FTZ R29, R44, R220.reuse ;  /* 0x000000dc2c1d7220 */ /* 0x080fe20000410000 */
[----:B------:R-:W-:Y:S01]  /*15fa0*/  VIADD R10, R8, 0x1 ;  /* 0x00000001080a7836 */ /* 0x000fe20000000000 */
[----:B------:R-:W2:Y:S01]  /*15fb0*/  MUFU.TANH R137, R52 ;  /* 0x0000003400897308 */ /* 0x000ea20000002400 */
[C-C-:B------:R-:W-:Y:S01]  /*15fc0*/  LOP3.LUT R26, R11.reuse, 0x18, R212.reuse, 0xfe, !PT ;  /* 0x000000180b1a7812 */ /* 0x140fe200078efed4 */
[C---:B-----5:R-:W-:Y:S01]  /*15fd0*/  HMMA.16816.F32.BF16 R164, R12.reuse, R16, R164 ;  /* 0x000000100ca4723c */ /* 0x060fe200000418a4 */
[----:B------:R-:W-:Y:S01]  /*15fe0*/  LOP3.LUT R6, R11, 0x8, R212, 0xfe, !PT ;  /* 0x000000080b067812 */ /* 0x000fe200078efed4 */
[----:B------:R-:W-:Y:S01]  /*15ff0*/  FMUL.FTZ R7, R46, R220 ;  /* 0x000000dc2e077220 */ /* 0x000fe20000410000 */
[C---:B------:R-:W-:Y:S01]  /*16000*/  ISETP.GE.AND P5, PT, R10.reuse, R118, PT ;  /* 0x000000760a00720c */ /* 0x040fe20003fa6270 */
[----:B------:R-:W-:Y:S01]  /*16010*/  FMUL.FTZ R39, R33, R220 ;  /* 0x000000dc21277220 */ /* 0x000fe20000410000 */
[-C--:B------:R-:W-:Y:S01]  /*16020*/  ISETP.GE.AND P1, PT, R10, R119.reuse, PT ;  /* 0x000000770a00720c */ /* 0x080fe20003f26270 */
[C---:B------:R-:W-:Y:S01]  /*16030*/  HMMA.16816.F32.BF16 R160, R12.reuse, R18, R160 ;  /* 0x000000120ca0723c */ /* 0x040fe200000418a0 */
[C---:B------:R-:W-:Y:S01]  /*16040*/  ISETP.GE.AND P6, PT, R6.reuse, R118, PT ;  /* 0x000000760600720c */ /* 0x040fe20003fc6270 */
[----:B------:R-:W5:Y:S01]  /*16050*/  MUFU.TANH R139, R54 ;  /* 0x00000036008b7308 */ /* 0x000f620000002400 */
[----:B------:R-:W-:Y:S01]  /*16060*/  ISETP.GE.AND P0, PT, R6, R119, PT ;  /* 0x000000770600720c */ /* 0x000fe20003f06270 */
[----:B------:R-:W-:Y:S01]  /*16070*/  FMUL.FTZ R17, R47, R220 ;  /* 0x000000dc2f117220 */ /* 0x000fe20000410000 */
[----:B------:R-:W-:Y:S01]  /*16080*/  I2FP.F32.S32 R16, R6 ;  /* 0x0000000600107245 */ /* 0x000fe20000201400 */
[C---:B------:R-:W-:Y:S01]  /*16090*/  HMMA.16816.F32.BF16 R148, R12.reuse, R20, R148 ;  /* 0x000000140c94723c */ /* 0x040fe20000041894 */
[-C--:B------:R-:W-:Y:S01]  /*160a0*/  FMUL.FTZ R9, R41, R220.reuse ;  /* 0x000000dc29097220 */ /* 0x080fe20000410000 */
[-C--:B------:R-:W-:Y:S01]  /*160b0*/  FMUL.FTZ R43, R43, R220.reuse ;  /* 0x000000dc2b2b7220 */ /* 0x080fe20000410000 */
[----:B------:R-:W-:Y:S01]  /*160c0*/  FMUL.FTZ R19, R40, R220 ;  /* 0x000000dc28137220 */ /* 0x000fe20000410000 */
[CC--:B------:R-:W-:Y:S01]  /*160d0*/  FFMA.FTZ R129, R0.reuse, R16.reuse, R129 ;  /* 0x0000001000817223 */ /* 0x0c0fe20000010081 */
[----:B------:R-:W-:Y:S01]  /*160e0*/  FFMA.FTZ R16, R0, R16, R65 ;  /* 0x0000001000107223 */ /* 0x000fe20000010041 */
[----:B------:R-:W-:Y:S01]  /*160f0*/  HMMA.16816.F32.BF16 R144, R12, R22, R144 ;  /* 0x000000160c90723c */ /* 0x000fe20000041890 */
[----:B------:R-:W-:Y:S01]  /*16100*/  MUFU.TANH R41, R34 ;  /* 0x0000002200297308 */ /* 0x000fe20000002400 */
[-C--:B------:R-:W-:Y:S01]  /*16110*/  FMUL.FTZ R21, R36, R220.reuse ;  /* 0x000000dc24157220 */ /* 0x080fe20000410000 */
[-C--:B------:R-:W-:Y:S01]  /*16120*/  FMUL.FTZ R31, R42, R220.reuse ;  /* 0x000000dc2a1f7220 */ /* 0x080fe20000410000 */
[----:B------:R-:W-:Y:S01]  /*16130*/  FSEL R16, R16, -INF , !P0 ;  /* 0xff80000010107808 */ /* 0x000fe20004000000 */
[-C--:B------:R-:W-:Y:S01]  /*16140*/  FMUL.FTZ R125, R125, R220.reuse ;  /* 0x000000dc7d7d7220 */ /* 0x080fe20000410000 */
[-C--:B------:R-:W-:Y:S01]  /*16150*/  FMUL.FTZ R127, R127, R220.reuse ;  /* 0x000000dc7f7f7220 */ /* 0x080fe20000410000 */
[-C--:B------:R-:W-:Y:S01]  /*16160*/  FMUL.FTZ R14, R35, R220.reuse ;  /* 0x000000dc230e7220 */ /* 0x080fe20000410000 */
[----:B------:R-:W-:Y:S01]  /*16170*/  VIADD R22, R8, 0x11 ;  /* 0x0000001108167836 */ /* 0x000fe20000000000 */
        /* <DEDUP_REMOVED lines=16> */
[----:B------:R-:W5:Y:S01]  /*16280*/  MUFU.TANH R49, R49 ;  /* 0x0000003100317308 */ /* 0x000f620000002400 */
[----:B---3--:R-:W-:Y:S01]  /*16290*/  I2FP.F32.S32 R4, R10 ;  /* 0x0000000a00047245 */ /* 0x008fe20000201400 */
[----:B------:R-:W-:-:S02]  /*162a0*/  VIADD R10, R8, 0x9 ;  /* 0x00000009080a7836 */ /* 0x000fc40000000000 */
[-C--:B------:R-:W-:Y:S01]  /*162b0*/  FMUL.FTZ R159, R159, R220.reuse ;  /* 0x000000dc9f9f7220 */ /* 0x080fe20000410000 */
[-C--:B------:R-:W-:Y:S01]  /*162c0*/  FMUL.FTZ R152, R152, R220.reuse ;  /* 0x000000dc98987220 */ /* 0x080fe20000410000 */
[----:B------:R-:W-:Y:S01]  /*162d0*/  FMUL.FTZ R153, R153, R220 ;  /* 0x000000dc99997220 */ /* 0x000fe20000410000 */
[CC--:B------:R-:W-:Y:S01]  /*162e0*/  FFMA.FTZ R121, R0.reuse, R4.reuse, R121 ;  /* 0x0000000400797223 */ /* 0x0c0fe20000010079 */
[----:B------:R-:W-:Y:S01]  /*162f0*/  FFMA.FTZ R12, R0, R4, R123 ;  /* 0x00000004000c7223 */ /* 0x000fe2000001007b */
[----:B------:R-:W-:Y:S01]  /*16300*/  LOP3.LUT R4, R11, 0x10, R212, 0xfe, !PT ;  /* 0x000000100b047812 */ /* 0x000fe200078efed4 */
[----:B------:R-:W3:Y:S01]  /*16310*/  MUFU.TANH R27, R27 ;  /* 0x0000001b001b7308 */ /* 0x000ee20000002400 */
[-C--:B------:R-:W-:Y:S01]  /*16320*/  FMUL.FTZ R154, R154, R220.reuse ;  /* 0x000000dc9a9a7220 */ /* 0x080fe20000410000 */
[----:B------:R-:W-:Y:S01]  /*16330*/  FSEL R6, R121, -INF , !P5 ;  /* 0xff80000079067808 */ /* 0x000fe20006800000 */
[-C--:B------:R-:W-:Y:S01]  /*16340*/  FMUL.FTZ R155, R155, R220.reuse ;  /* 0x000000dc9b9b7220 */ /* 0x080fe20000410000 */
[----:B------:R-:W-:Y:S01]  /*16350*/  FSEL R12, R12, -INF , !P1 ;  /* 0xff8000000c0c7808 */ /* 0x000fe20004800000 */
[----:B------:R-:W-:Y:S01]  /*16360*/  FMUL.FTZ R148, R148, R220 ;  /* 0x000000dc94947220 */ /* 0x000fe20000410000 */
[C---:B------:R-:W-:Y:S01]  /*16370*/  ISETP.GE.AND P5, PT, R10.reuse, R118, PT ;  /* 0x000000760a00720c */ /* 0x040fe20003fa6270 */
[----:B------:R-:W-:Y:S01]  /*16380*/  FMUL.FTZ R149, R149, R220 ;  /* 0x000000dc95957220 */ /* 0x000fe20000410000 */
[-C--:B------:R-:W-:Y:S01]  /*16390*/  ISETP.GE.AND P1, PT, R10, R119.reuse, PT ;  /* 0x000000770a00720c */ /* 0x080fe20003f26270 */
[----:B------:R2:W-:Y:S01]  /*163a0*/  MUFU.TANH R37, R32 ;  /* 0x0000002000257308 */ /* 0x0005e20000002400 */
[----:B------:R-:W-:Y:S01]  /*163b0*/  I2FP.F32.S32 R10, R10 ;  /* 0x0000000a000a7245 */ /* 0x000fe20000201400 */
[-C--:B------:R-:W-:Y:S01]  /*163c0*/  FMUL.FTZ R20, R150, R220.reuse ;  /* 0x000000dc96147220 */ /* 0x080fe20000410000 */
[-C--:B------:R-:W-:Y:S01]  /*163d0*/  ISETP.GE.AND P0, PT, R4, R119.reuse, PT ;  /* 0x000000770400720c */ /* 0x080fe20003f06270 */
[----:B------:R-:W-:Y:S01]  /*163e0*/  FMUL.FTZ R151, R151, R220 ;  /* 0x000000dc97977220 */ /* 0x000fe20000410000 */
[----:B------:R-:W-:Y:S01]  /*163f0*/  I2FP.F32.S32 R24, R4 ;  /* 0x0000000400187245 */ /* 0x000fe20000201400 */
[CC--:B------:R-:W-:Y:S01]  /*16400*/  FFMA.FTZ R131, R0.reuse, R10.reuse, R131 ;  /* 0x0000000a00837223 */ /* 0x0c0fe20000010083 */
[----:B------:R-:W-:Y:S01]  /*16410*/  FFMA.FTZ R67, R0, R10, R67 ;  /* 0x0000000a00437223 */ /* 0x000fe20000010043 */
[----:B------:R-:W-:Y:S01]  /*16420*/  FSEL R10, R129, -INF , !P6 ;  /* 0xff800000810a7808 */ /* 0x000fe20007000000 */
[----:B------:R-:W3:Y:S01]  /*16430*/  MUFU.TANH R25, R25 ;  /* 0x0000001900197308 */ /* 0x000ee20000002400 */
[----:B------:R-:W-:Y:S01]  /*16440*/  ISETP.GE.AND P6, PT, R4, R118, PT ;  /* 0x000000760400720c */ /* 0x000fe20003fc6270 */
[CC--:B------:R-:W-:Y:S01]  /*16450*/  FFMA.FTZ R44, R0.reuse, R24.reuse, R133 ;  /* 0x00000018002c7223 */ /* 0x0c0fe20000010085 */
[----:B------:R-:W-:Y:S01]  /*16460*/  FSEL R4, R131, -INF , !P5 ;  /* 0xff80000083047808 */ /* 0x000fe20006800000 */
[----:B----4-:R-:W-:Y:S01]  /*16470*/  FFMA.FTZ R24, R0, R24, R135 ;  /* 0x0000001800187223 */ /* 0x010fe20000010087 */
[----:B-1----:R-:W-:Y:S01]  /*16480*/  FSEL R14, R67, -INF , !P1 ;  /* 0xff800000430e7808 */ /* 0x002fe20004800000 */
[----:B------:R-:W-:Y:S01]  /*16490*/  FMUL.FTZ R18, R144, R220 ;  /* 0x000000dc90127220 */ /* 0x000fe20000410000 */
[C---:B------:R-:W-:Y:S01]  /*164a0*/  ISETP.GE.AND P5, PT, R22.reuse, R118, PT ;  /* 0x000000761600720c */ /* 0x040fe20003fa6270 */
[----:B------:R-:W1:Y:S01]  /*164b0*/  MUFU.TANH R5, R5 ;  /* 0x0000000500057308 */ /* 0x000e620000002400 */
[----:B------:R-:W-:Y:S01]  /*164c0*/  ISETP.GE.AND P1, PT, R22, R119, PT ;  /* 0x000000771600720c */ /* 0x000fe20003f26270 */
[----:B------:R-:W-:Y:S01]  /*164d0*/  FMUL.FTZ R145, R145, R220 ;  /* 0x000000dc91917220 */ /* 0x000fe20000410000 */
[----:B------:R-:W-:Y:S01]  /*164e0*/  I2FP.F32.S32 R22, R22 ;  /* 0x0000001600167245 */ /* 0x000fe20000201400 */
[-C--:B------:R-:W-:Y:S01]  /*164f0*/  FMUL.FTZ R15, R146, R220.reuse ;  /* 0x000000dc920f7220 */ /* 0x080fe20000410000 */
[----:B------:R-:W-:Y:S01]  /*16500*/  FSEL R44, R44, -INF , !P6 ;  /* 0xff8000002c2c7808 */ /* 0x000fe20007000000 */
[----:B------:R-:W-:Y:S01]  /*16510*/  FMUL.FTZ R147, R147, R220 ;  /* 0x000000dc93937220 */ /* 0x000fe20000410000 */
[----:B------:R-:W-:Y:S01]  /*16520*/  FSEL R24, R24, -INF , !P0 ;  /* 0xff80000018187808 */ /* 0x000fe20004000000 */
[CC--:B------:R-:W-:Y:S01]  /*16530*/  FFMA.FTZ R48, R0.reuse, R22.reuse, R57 ;  /* 0x0000001600307223 */ /* 0x0c0fe20000010039 */
[----:B------:R-:W-:Y:S01]  /*16540*/  FFMA.FTZ R34, R0, R22, R59 ;  /* 0x0000001600227223 */ /* 0x000fe2000001003b */
[----:B------:R-:W-:Y:S01]  /*16550*/  VIADD R22, R8, 0x19 ;  /* 0x0000001908167836 */ /* 0x000fe20000000000 */
[----:B------:R-:W-:Y:S01]  /*16560*/  ISETP.GE.AND P6, PT, R26, R118, PT ;  /* 0x000000761a00720c */ /* 0x000fe20003fc6270 */
[----:B------:R-:W4:Y:S01]  /*16570*/  MUFU.TANH R17, R17 ;  /* 0x0000001100117308 */ /* 0x000f220000002400 */
[----:B------:R-:W-:-:S02]  /*16580*/  FSEL R48, R48, -INF , !P5 ;  /* 0xff80000030307808 */ /* 0x000fc40006800000 */
[----:B------:R-:W-:Y:S02]  /*16590*/  FSEL R34, R34, -INF , !P1 ;  /* 0xff80000022227808 */ /* 0x000fe40004800000 */
[C---:B------:R-:W-:Y:S02]  /*165a0*/  ISETP.GE.AND P5, PT, R22.reuse, R118, PT ;  /* 0x000000761600720c */ /* 0x040fe40003fa6270 */
[-C--:B------:R-:W-:Y:S01]  /*165b0*/  ISETP.GE.AND P1, PT, R22, R119.reuse, PT ;  /* 0x000000771600720c */ /* 0x080fe20003f26270 */
[----:B------:R-:W4:Y:S01]  /*165c0*/  MUFU.TANH R29, R29 ;  /* 0x0000001d001d7308 */ /* 0x000f220000002400 */
[----:B------:R-:W-:Y:S02]  /*165d0*/  I2FP.F32.S32 R22, R22 ;  /* 0x0000001600167245 */ /* 0x000fe40000201400 */
[----:B------:R-:W-:Y:S02]  /*165e0*/  ISETP.GE.AND P0, PT, R26, R119, PT ;  /* 0x000000771a00720c */ /* 0x000fe40003f06270 */
[----:B------:R-:W-:Y:S01]  /*165f0*/  I2FP.F32.S32 R26, R26 ;  /* 0x0000001a001a7245 */ /* 0x000fe20000201400 */
[CC--:B------:R-:W-:Y:S01]  /*16600*/  FFMA.FTZ R53, R0.reuse, R22.reuse, R53 ;  /* 0x0000001600357223 */ /* 0x0c0fe20000010035 */
[----:B--2---:R-:W-:Y:S01]  /*16610*/  FFMA.FTZ R32, R0, R22, R55 ;  /* 0x0000001600207223 */ /* 0x004fe20000010037 */
[----:B------:R-:W-:Y:S01]  /*16620*/  VIADD R22, R8, 0x21 ;  /* 0x0000002108167836 */ /* 0x000fe20000000000 */
[----:B------:R-:W2:Y:S01]  /*16630*/  MUFU.TANH R7, R7 ;  /* 0x0000000700077308 */ /* 0x000ea20000002400 */
[CC--:B------:R-:W-:Y:S01]  /*16640*/  FFMA.FTZ R58, R0.reuse, R26.reuse, R137 ;  /* 0x0000001a003a7223 */ /* 0x0c0fe20000010089 */
[----:B------:R-:W-:Y:S01]  /*16650*/  FSEL R56, R53, -INF , !P5 ;  /* 0xff80000035387808 */ /* 0x000fe20006800000 */
[----:B-----5:R-:W-:Y:S01]  /*16660*/  FFMA.FTZ R36, R0, R26, R139 ;  /* 0x0000001a00247223 */ /* 0x020fe2000001008b */
[----:B------:R-:W-:Y:S01]  /*16670*/  FSEL R32, R32, -INF , !P1 ;  /* 0xff80000020207808 */ /* 0x000fe20004800000 */
[----:B------:R-:W-:Y:S01]  /*16680*/  IMAD.MOV.U32 R137, RZ, RZ, R223 ;  /* 0x000000ffff897224 */ /* 0x000fe200078e00df */
[----:B------:R-:W-:-:S02]  /*16690*/  ISETP.GE.AND P5, PT, R22, R118, PT ;  /* 0x000000761600720c */ /* 0x000fc40003fa6270 */
[----:B------:R-:W-:Y:S01]  /*166a0*/  ISETP.GE.AND P1, PT, R22, R119, PT ;  /* 0x000000771600720c */ /* 0x000fe20003f26270 */
[----:B------:R-:W5:Y:S01]  /*166b0*/  MUFU.TANH R9, R9 ;  /* 0x0000000900097308 */ /* 0x000f620000002400 */
[----:B------:R-:W-:Y:S02]  /*166c0*/  I2FP.F32.S32 R22, R22 ;  /* 0x0000001600167245 */ /* 0x000fe40000201400 */
[----:B------:R-:W-:Y:S02]  /*166d0*/  LOP3.LUT R26, R11, 0x20, R212, 0xfe, !PT ;  /* 0x000000200b1a7812 */ /* 0x000fe400078efed4 */
[----:B------:R-:W-:Y:S01]  /*166e0*/  FSEL R58, R58, -INF , !P6 ;  /* 0xff8000003a3a7808 */ /* 0x000fe20007000000 */
[CC--:B------:R-:W-:Y:S01]  /*166f0*/  FFMA.FTZ R49, R0.reuse, R22.reuse, R49 ;  /* 0x0000001600317223 */ /* 0x0c0fe20000010031 */
[----:B---3--:R-:W-:Y:S01]  /*16700*/  FFMA.FTZ R27, R0, R22, R27 ;  /* 0x00000016001b7223 */ /* 0x008fe2000001001b */
[----:B------:R-:W-:Y:S01]  /*16710*/  VIADD R22, R8, 0x29 ;  /* 0x0000002908167836 */ /* 0x000fe20000000000 */
[----:B------:R-:W-:Y:S01]  /*16720*/  FSEL R36, R36, -INF , !P0 ;  /* 0xff80000024247808 */ /* 0x000fe20004000000 */
[----:B------:R-:W3:Y:S01]  /*16730*/  MUFU.TANH R13, R43 ;  /* 0x0000002b000d7308 */ /* 0x000ee20000002400 */
[----:B------:R-:W-:-:S02]  /*16740*/  ISETP.GE.AND P6, PT, R26, R118, PT ;  /* 0x000000761a00720c */ /* 0x000fc40003fc6270 */
[-C--:B------:R-:W-:Y:S02]  /*16750*/  ISETP.GE.AND P0, PT, R26, R119.reuse, PT ;  /* 0x000000771a00720c */ /* 0x080fe40003f06270 */
[----:B------:R-:W-:Y:S02]  /*16760*/  I2FP.F32.S32 R26, R26 ;  /* 0x0000001a001a7245 */ /* 0x000fe40000201400 */
[----:B------:R-:W-:Y:S01]  /*16770*/  FSEL R242, R49, -INF , !P5 ;  /* 0xff80000031f27808 */ /* 0x000fe20006800000 */
[----:B------:R-:W3:Y:S01]  /*16780*/  MUFU.TANH R19, R19 ;  /* 0x0000001300137308 */ /* 0x000ee20000002400 */
[----:B------:R-:W-:Y:S01]  /*16790*/  FSEL R248, R27, -INF , !P1 ;  /* 0xff8000001bf87808 */ /* 0x000fe20004800000 */
[----:B------:R-:W-:Y:S01]  /*167a0*/  FFMA.FTZ R250, R0, R26, R25 ;  /* 0x0000001a00fa7223 */ /* 0x000fe20000010019 */
[----:B------:R-:W-:Y:S01]  /*167b0*/  ISETP.GE.AND P5, PT, R22, R118, PT ;  /* 0x000000761600720c */ /* 0x000fe20003fa6270 */
[----:B------:R-:W-:Y:S01]  /*167c0*/  FFMA.FTZ R141, R0, R26, R141 ;  /* 0x0000001a008d7223 */ /* 0x000fe2000001008d */
[----:B------:R-:W-:-:S02]  /*167d0*/  ISETP.GE.AND P1, PT, R22, R119, PT ;  /* 0x000000771600720c */ /* 0x000fc40003f26270 */
[----:B------:R-:W-:Y:S01]  /*167e0*/  I2FP.F32.S32 R22, R22 ;  /* 0x0000001600167245 */ /* 0x000fe20000201400 */
[----:B------:R-:W3:Y:S01]  /*167f0*/  MUFU.TANH R31, R31 ;  /* 0x0000001f001f7308 */ /* 0x000ee20000002400 */
[----:B------:R-:W-:Y:S02]  /*16800*/  LOP3.LUT R25, R11, 0x28, R212, 0xfe, !PT ;  /* 0x000000280b197812 */ /* 0x000fe400078efed4 */
[----:B------:R-:W-:Y:S01]  /*16810*/  FSEL R244, R141, -INF , !P6 ;  /* 0xff8000008df47808 */ /* 0x000fe20007000000 */
[CC--:B-1----:R-:W-:Y:S01]  /*16820*/  FFMA.FTZ R238, R0.reuse, R22.reuse, R5 ;  /* 0x0000001600ee7223 */ /* 0x0c2fe20000010005 */
[----:B----4-:R-:W-:Y:S01]  /*16830*/  FFMA.FTZ R17, R0, R22, R17 ;  /* 0x0000001600117223 */ /* 0x010fe20000010011 */
[----:B------:R-:W-:Y:S01]  /*16840*/  VIADD R22, R8, 0x31 ;  /* 0x0000003108167836 */ /* 0x000fe20000000000 */
[----:B------:R-:W-:Y:S01]  /*16850*/  I2FP.F32.S32 R26, R25 ;  /* 0x00000019001a7245 */ /* 0x000fe20000201400 */
[----:B------:R-:W1:Y:S01]  /*16860*/  MUFU.TANH R23, R23 ;  /* 0x0000001700177308 */ /* 0x000e620000002400 */
[----:B------:R-:W-:-:S02]  /*16870*/  FSEL R238, R238, -INF , !P5 ;  /* 0xff800000eeee7808 */ /* 0x000fc40006800000 */
[----:B------:R-:W-:Y:S01]  /*16880*/  FSEL R236, R17, -INF , !P1 ;  /* 0xff80000011ec7808 */ /* 0x000fe20004800000 */
[----:B------:R-:W-:Y:S01]  /*16890*/  FFMA.FTZ R29, R0, R26, R29 ;  /* 0x0000001a001d7223 */ /* 0x000fe2000001001d */
[----:B------:R-:W-:Y:S01]  /*168a0*/  ISETP.GE.AND P5, PT, R22, R118, PT ;  /* 0x000000761600720c */ /* 0x000fe20003fa6270 */
[----:B--2---:R-:W-:Y:S01]  /*168b0*/  FFMA.FTZ R246, R0, R26, R7 ;  /* 0x0000001a00f67223 */ /* 0x004fe20000010007 */
[-C--:B------:R-:W-:Y:S01]  /*168c0*/  ISETP.GE.AND P1, PT, R22, R119.reuse, PT ;  /* 0x000000771600720c */ /* 0x080fe20003f26270 */
[----:B------:R-:W-:Y:S01]  /*168d0*/  VIADD R17, R8, 0x39 ;  /* 0x0000003908117836 */ /* 0x000fe20000000000 */
[----:B------:R-:W-:Y:S01]  /*168e0*/  I2FP.F32.S32 R22, R22 ;  /* 0x0000001600167245 */ /* 0x000fe20000201400 */
[----:B------:R-:W2:Y:S01]  /*168f0*/  MUFU.TANH R21, R21 ;  /* 0x0000001500157308 */ /* 0x000ea20000002400 */
[----:B------:R-:W-:Y:S02]  /*16900*/  FSEL R250, R250, -INF , !P0 ;  /* 0xff800000fafa7808 */ /* 0x000fe40004000000 */
[C---:B------:R-:W-:Y:S01]  /*16910*/  ISETP.GE.AND P6, PT, R25.reuse, R118, PT ;  /* 0x000000761900720c */ /* 0x040fe20003fc6270 */
[CC--:B-----5:R-:W-:Y:S01]  /*16920*/  FFMA.FTZ R9, R0.reuse, R22.reuse, R9 ;  /* 0x0000001600097223 */ /* 0x0e0fe20000010009 */
[----:B------:R-:W-:Y:S01]  /*16930*/  ISETP.GE.AND P0, PT, R25, R119, PT ;  /* 0x000000771900720c */ /* 0x000fe20003f06270 */
[----:B---3--:R-:W-:Y:S01]  /*16940*/  FFMA.FTZ R13, R0, R22, R13 ;  /* 0x00000016000d7223 */ /* 0x008fe2000001000d */
[----:B------:R-:W-:Y:S01]  /*16950*/  LOP3.LUT R7, R11, 0x30, R212, 0xfe, !PT ;  /* 0x000000300b077812 */ /* 0x000fe200078efed4 */
[----:B------:R-:W3:Y:S01]  /*16960*/  MUFU.TANH R33, R38 ;  /* 0x0000002600217308 */ /* 0x000ee20000002400 */
[----:B------:R-:W-:-:S02]  /*16970*/  FSEL R240, R29, -INF , !P6 ;  /* 0xff8000001df07808 */ /* 0x000fc40007000000 */
[----:B------:R-:W-:Y:S02]  /*16980*/  FSEL R246, R246, -INF , !P0 ;  /* 0xff800000f6f67808 */ /* 0x000fe40004000000 */
[CC--:B------:R-:W-:Y:S02]  /*16990*/  ISETP.GE.AND P6, PT, R7.reuse, R118.reuse, PT ;  /* 0x000000760700720c */ /* 0x0c0fe40003fc6270 */
[----:B------:R-:W-:Y:S01]  /*169a0*/  ISETP.GE.AND P0, PT, R7, R119, PT ;  /* 0x000000770700720c */ /* 0x000fe20003f06270 */
[----:B------:R-:W4:Y:S01]  /*169b0*/  MUFU.TANH R39, R39 ;  /* 0x0000002700277308 */ /* 0x000f220000002400 */
[----:B------:R-:W-:Y:S02]  /*169c0*/  I2FP.F32.S32 R7, R7 ;  /* 0x0000000700077245 */ /* 0x000fe40000201400 */
[----:B------:R-:W-:Y:S02]  /*169d0*/  I2FP.F32.S32 R22, R17 ;  /* 0x0000001100167245 */ /* 0x000fe40000201400 */
[----:B------:R-:W-:Y:S01]  /*169e0*/  FSEL R226, R9, -INF , !P5 ;  /* 0xff80000009e27808 */ /* 0x000fe20006800000 */
[CC--:B------:R-:W-:Y:S01]  /*169f0*/  FFMA.FTZ R19, R0.reuse, R7.reuse, R19 ;  /* 0x0000000700137223 */ /* 0x0c0fe20000010013 */
[--C-:B------:R-:W-:Y:S01]  /*16a00*/  LOP3.LUT R9, R11, 0x40, R212.reuse, 0xfe, !PT ;  /* 0x000000400b097812 */ /* 0x100fe200078efed4 */
[----:B------:R-:W5:Y:S01]  /*16a10*/  MUFU.TANH R43, R124 ;  /* 0x0000007c002b7308 */ /* 0x000f620000002400 */
[----:B------:R-:W-:Y:S01]  /*16a20*/  FSEL R232, R13, -INF , !P1 ;  /* 0xff8000000de87808 */ /* 0x000fe20004800000 */
[C---:B------:R-:W-:Y:S01]  /*16a30*/  FFMA.FTZ R31, R0.reuse, R7, R31 ;  /* 0x00000007001f7223 */ /* 0x040fe2000001001f */
[C---:B------:R-:W-:Y:S01]  /*16a40*/  ISETP.GE.AND P5, PT, R17.reuse, R118, PT ;  /* 0x000000761100720c */ /* 0x040fe20003fa6270 */
[CC--:B-1----:R-:W-:Y:S01]  /*16a50*/  FFMA.FTZ R23, R0.reuse, R22.reuse, R23 ;  /* 0x0000001600177223 */ /* 0x0c2fe20000010017 */
[----:B------:R-:W-:Y:S01]  /*16a60*/  ISETP.GE.AND P1, PT, R17, R119, PT ;  /* 0x000000771100720c */ /* 0x000fe20003f26270 */
[----:B------:R-:W-:Y:S01]  /*16a70*/  FFMA.FTZ R35, R0, R22, R35 ;  /* 0x0000001600237223 */ /* 0x000fe20000010023 */
[----:B------:R-:W-:Y:S01]  /*16a80*/  LOP3.LUT R7, R11, 0x38, R212, 0xfe, !PT ;  /* 0x000000380b077812 */ /* 0x000fe200078efed4 */
[----:B------:R-:W1:Y:S01]  /*16a90*/  MUFU.TANH R47, R126 ;  /* 0x0000007e002f7308 */ /* 0x000e620000002400 */
[----:B------:R-:W-:Y:S01]  /*16aa0*/  VIADD R13, R8, 0x41 ;  /* 0x00000041080d7836 */ /* 0x000fe20000000000 */
[----:B------:R-:W-:-:S02]  /*16ab0*/  I2FP.F32.S32 R17, R9 ;  /* 0x0000000900117245 */ /* 0x000fc40000201400 */
[----:B------:R-:W-:Y:S02]  /*16ac0*/  FSEL R228, R19, -INF , !P6 ;  /* 0xff80000013e47808 */ /* 0x000fe40007000000 */
[----:B------:R-:W-:Y:S01]  /*16ad0*/  I2FP.F32.S32 R19, R7 ;  /* 0x0000000700137245 */ /* 0x000fe20000201400 */
[CC--:B------:R-:W-:Y:S01]  /*16ae0*/  FFMA.FTZ R37, R0.reuse, R17.reuse, R37 ;  /* 0x0000001100257223 */ /* 0x0c0fe20000010025 */
[----:B------:R-:W1:Y:S01]  /*16af0*/  MUFU.TANH R125, R125 ;  /* 0x0000007d007d7308 */ /* 0x000e620000002400 */
[----:B------:R-:W-:Y:S01]  /*16b00*/  FSEL R220, R23, -INF , !P5 ;  /* 0xff80000017dc7808 */ /* 0x000fe20006800000 */
[----:B------:R-:W-:Y:S01]  /*16b10*/  FFMA.FTZ R41, R0, R17, R41 ;  /* 0x0000001100297223 */ /* 0x000fe20000010029 */
[----:B------:R-:W-:Y:S01]  /*16b20*/  FSEL R218, R35, -INF , !P1 ;  /* 0xff80000023da7808 */ /* 0x000fe20004800000 */
[----:B------:R-:W-:Y:S01]  /*16b30*/  VIADD R17, R8, 0x49 ;  /* 0x0000004908117836 */ /* 0x000fe20000000000 */
[C---:B------:R-:W-:Y:S01]  /*16b40*/  ISETP.GE.AND P5, PT, R13.reuse, R118, PT ;  /* 0x000000760d00720c */ /* 0x040fe20003fa6270 */
[C---:B--2---:R-:W-:Y:S01]  /*16b50*/  FFMA.FTZ R21, R0.reuse, R19, R21 ;  /* 0x0000001300157223 */ /* 0x044fe20000010015 */
[----:B------:R-:W-:Y:S01]  /*16b60*/  ISETP.GE.AND P1, PT, R13, R119, PT ;  /* 0x000000770d00720c */ /* 0x000fe20003f26270 */
[----:B------:R-:W2:Y:S01]  /*16b70*/  MUFU.TANH R127, R127 ;  /* 0x0000007f007f7308 */ /* 0x000ea20000002400 */
[----:B------:R-:W-:Y:S01]  /*16b80*/  I2FP.F32.S32 R22, R13 ;  /* 0x0000000d00167245 */ /* 0x000fe20000201400 */
[----:B---3--:R-:W-:Y:S01]  /*16b90*/  FFMA.FTZ R33, R0, R19, R33 ;  /* 0x0000001300217223 */ /* 0x008fe20000010021 */
[----:B------:R-:W-:-:S02]  /*16ba0*/  LOP3.LUT R13, R11, 0x48, R212, 0xfe, !PT ;  /* 0x000000480b0d7812 */ /* 0x000fc400078efed4 */
[----:B------:R-:W-:Y:S01]  /*16bb0*/  FSEL R234, R31, -INF , !P0 ;  /* 0xff8000001fea7808 */ /* 0x000fe20004000000 */
[CC--:B----4-:R-:W-:Y:S01]  /*16bc0*/  FFMA.FTZ R39, R0.reuse, R22.reuse, R39 ;  /* 0x0000001600277223 */ /* 0x0d0fe20000010027 */
[C---:B------:R-:W-:Y:S01]  /*16bd0*/  FFMA.FTZ R45, R0.reuse, R22, R45 ;  /* 0x00000016002d7223 */ /* 0x040fe2000001002d */
[----:B------:R-:W3:Y:S01]  /*16be0*/  MUFU.TANH R51, R164 ;  /* 0x000000a400337308 */ /* 0x000ee20000002400 */
[----:B------:R-:W-:Y:S02]  /*16bf0*/  I2FP.F32.S32 R19, R13 ;  /* 0x0000000d00137245 */ /* 0x000fe40000201400 */
[----:B------:R-:W-:Y:S02]  /*16c00*/  I2FP.F32.S32 R22, R17 ;  /* 0x0000001100167245 */ /* 0x000fe40000201400 */
[C---:B------:R-:W-:Y:S01]  /*16c10*/  ISETP.GE.AND P0, PT, R7.reuse, R119, PT ;  /* 0x000000770700720c */ /* 0x040fe20003f06270 */
[CC--:B-----5:R-:W-:Y:S01]  /*16c20*/  FFMA.FTZ R43, R0.reuse, R19.reuse, R43 ;  /* 0x00000013002b7223 */ /* 0x0e0fe2000001002b */
[----:B------:R-:W-:Y:S01]  /*16c30*/  ISETP.GE.AND P6, PT, R7, R118, PT ;  /* 0x000000760700720c */ /* 0x000fe20003fc6270 */
[----:B------:R-:W-:Y:S01]  /*16c40*/  MUFU.TANH R165, R165 ;  /* 0x000000a500a57308 */ /* 0x000fe20000002400 */
[----:B------:R-:W-:Y:S01]  /*16c50*/  FSEL R180, R39, -INF , !P5 ;  /* 0xff80000027b47808 */ /* 0x000fe20006800000 */
[C---:B-1----:R-:W-:Y:S01]  /*16c60*/  FFMA.FTZ R47, R0.reuse, R19, R47 ;  /* 0x00000013002f7223 */ /* 0x042fe2000001002f */
[----:B------:R-:W-:Y:S01]  /*16c70*/  FSEL R216, R45, -INF , !P1 ;  /* 0xff8000002dd87808 */ /* 0x000fe20004800000 */
[C---:B------:R-:W-:Y:S01]  /*16c80*/  FFMA.FTZ R125, R0.reuse, R22, R125 ;  /* 0x00000016007d7223 */ /* 0x040fe2000001007d */
[C---:B------:R-:W-:Y:S01]  /*16c90*/  ISETP.GE.AND P5, PT, R17.reuse, R118, PT ;  /* 0x000000761100720c */ /* 0x040fe20003fa6270 */
[----:B--2---:R-:W-:Y:S01]  /*16ca0*/  FFMA.FTZ R127, R0, R22, R127 ;  /* 0x00000016007f7223 */ /* 0x004fe2000001007f */
[----:B------:R-:W-:Y:S01]  /*16cb0*/  ISETP.GE.AND P1, PT, R17, R119, PT ;  /* 0x000000771100720c */ /* 0x000fe20003f26270 */
[----:B------:R-:W1:Y:S01]  /*16cc0*/  MUFU.TANH R25, R166 ;  /* 0x000000a600197308 */ /* 0x000e620000002400 */
[----:B------:R-:W-:Y:S01]  /*16cd0*/  VIADD R19, R8, 0x51 ;  /* 0x0000005108137836 */ /* 0x000fe20000000000 */
[----:B------:R-:W-:-:S02]  /*16ce0*/  FSEL R230, R33, -INF , !P0 ;  /* 0xff80000021e67808 */ /* 0x000fc40004000000 */
[--C-:B------:R-:W-:Y:S02]  /*16cf0*/  LOP3.LUT R17, R11, 0x50, R212.reuse, 0xfe, !PT ;  /* 0x000000500b117812 */ /* 0x100fe400078efed4 */
[----:B------:R-:W-:Y:S02]  /*16d00*/  ISETP.GE.AND P0, PT, R9, R119, PT ;  /* 0x000000770900720c */ /* 0x000fe40003f06270 */
[----:B------:R-:W2:Y:S01]  /*16d10*/  MUFU.TANH R167, R167 ;  /* 0x000000a700a77308 */ /* 0x000ea20000002400 */
[----:B------:R-:W-:Y:S02]  /*16d20*/  FSEL R224, R21, -INF , !P6 ;  /* 0xff80000015e07808 */ /* 0x000fe40007000000 */
[-C--:B------:R-:W-:Y:S02]  /*16d30*/  ISETP.GE.AND P6, PT, R9, R118.reuse, PT ;  /* 0x000000760900720c */ /* 0x080fe40003fc6270 */
[----:B------:R-:W-:Y:S02]  /*16d40*/  I2FP.F32.S32 R21, R17 ;  /* 0x0000001100157245 */ /* 0x000fe40000201400 */
[----:B------:R-:W-:Y:S01]  /*16d50*/  FSEL R178, R125, -INF , !P5 ;  /* 0xff8000007db27808 */ /* 0x000fe20006800000 */
[----:B------:R-:W4:Y:S01]  /*16d60*/  MUFU.TANH R7, R162 ;  /* 0x000000a200077308 */ /* 0x000f220000002400 */
[----:B------:R-:W-:Y:S01]  /*16d70*/  FSEL R176, R127, -INF , !P1 ;  /* 0xff8000007fb07808 */ /* 0x000fe20004800000 */
[C---:B---3--:R-:W-:Y:S01]  /*16d80*/  FFMA.FTZ R51, R0.reuse, R21, R51 ;  /* 0x0000001500337223 */ /* 0x048fe20000010033 */
[----:B------:R-:W-:Y:S01]  /*16d90*/  I2FP.F32.S32 R22, R19 ;  /* 0x0000001300167245 */ /* 0x000fe20000201400 */
[----:B-1----:R-:W-:Y:S01]  /*16da0*/  FFMA.FTZ R25, R0, R21, R25 ;  /* 0x0000001500197223 */ /* 0x002fe20000010019 */
[----:B------:R-:W-:Y:S01]  /*16db0*/  FSEL R174, R41, -INF , !P0 ;  /* 0xff80000029ae7808 */ /* 0x000fe20004000000 */
[----:B------:R-:W-:Y:S01]  /*16dc0*/  VIADD R21, R8, 0x59 ;  /* 0x0000005908157836 */ /* 0x000fe20000000000 */
[C---:B------:R-:W-:Y:S01]  /*16dd0*/  ISETP.GE.AND P5, PT, R19.reuse, R118, PT ;  /* 0x000000761300720c */ /* 0x040fe20003fa6270 */
[----:B------:R-:W1:Y:S01]  /*16de0*/  MUFU.TANH R5, R160 ;  /* 0x000000a000057308 */ /* 0x000e620000002400 */
[-C--:B------:R-:W-:Y:S01]  /*16df0*/  ISETP.GE.AND P1, PT, R19, R119.reuse, PT ;  /* 0x000000771300720c */ /* 0x080fe20003f26270 */
[CC--:B------:R-:W-:Y:S01]  /*16e00*/  FFMA.FTZ R164, R0.reuse, R22.reuse, R165 ;  /* 0x0000001600a47223 */ /* 0x0c0fe200000100a5 */
[----:B------:R-:W-:Y:S01]  /*16e10*/  ISETP.GE.AND P0, PT, R13, R119, PT ;  /* 0x000000770d00720c */ /* 0x000fe20003f06270 */
[----:B--2---:R-:W-:Y:S01]  /*16e20*/  FFMA.FTZ R167, R0, R22, R167 ;  /* 0x0000001600a77223 */ /* 0x004fe200000100a7 */
[----:B------:R-:W-:-:S02]  /*16e30*/  LOP3.LUT R19, R11, 0x58, R212, 0xfe, !PT ;  /* 0x000000580b137812 */ /* 0x000fc400078efed4 */
[----:B------:R-:W-:Y:S01]  /*16e40*/  FSEL R184, R37, -INF , !P6 ;  /* 0xff80000025b87808 */ /* 0x000fe20007000000 */
[----:B------:R-:W2:Y:S01]  /*16e50*/  MUFU.TANH R161, R161 ;  /* 0x000000a100a17308 */ /* 0x000ea20000002400 */
[----:B------:R-:W-:Y:S02]  /*16e60*/  ISETP.GE.AND P6, PT, R13, R118, PT ;  /* 0x000000760d00720c */ /* 0x000fe40003fc6270 */
[----:B------:R-:W-:Y:S02]  /*16e70*/  FSEL R186, R47, -INF , !P0 ;  /* 0xff8000002fba7808 */ /* 0x000fe40004000000 */
[----:B------:R-:W-:Y:S02]  /*16e80*/  I2FP.F32.S32 R22, R19 ;  /* 0x0000001300167245 */ /* 0x000fe40000201400 */
[----:B------:R-:W-:Y:S01]  /*16e90*/  ISETP.GE.AND P0, PT, R17, R119, PT ;  /* 0x000000771100720c */ /* 0x000fe20003f06270 */
[----:B------:R-:W3:Y:S01]  /*16ea0*/  MUFU.TANH R163, R163 ;  /* 0x000000a300a37308 */ /* 0x000ee20000002400 */
[----:B------:R-:W-:Y:S01]  /*16eb0*/  FSEL R182, R43, -INF , !P6 ;  /* 0xff8000002bb67808 */ /* 0x000fe20007000000 */
[C---:B----4-:R-:W-:Y:S01]  /*16ec0*/  FFMA.FTZ R7, R0.reuse, R22, R7 ;  /* 0x0000001600077223 */ /* 0x050fe20000010007 */
[----:B------:R-:W-:Y:S01]  /*16ed0*/  ISETP.GE.AND P6, PT, R17, R118, PT ;  /* 0x000000761100720c */ /* 0x000fe20003fc6270 */
[----:B-1----:R-:W-:Y:S01]  /*16ee0*/  FFMA.FTZ R162, R0, R22, R5 ;  /* 0x0000001600a27223 */ /* 0x002fe20000010005 */
[----:B------:R-:W-:-:S02]  /*16ef0*/  FSEL R172, R25, -INF , !P0 ;  /* 0xff80000019ac7808 */ /* 0x000fc40004000000 */
[----:B------:R-:W-:Y:S01]  /*16f00*/  I2FP.F32.S32 R26, R21 ;  /* 0x00000015001a7245 */ /* 0x000fe20000201400 */
[----:B------:R-:W1:Y:S01]  /*16f10*/  MUFU.TANH R9, R156 ;  /* 0x0000009c00097308 */ /* 0x000e620000002400 */
[----:B------:R-:W-:Y:S02]  /*16f20*/  ISETP.GE.AND P0, PT, R19, R119, PT ;  /* 0x000000771300720c */ /* 0x000fe40003f06270 */
[----:B------:R-:W-:Y:S01]  /*16f30*/  LOP3.LUT R5, R11, 0x60, R212, 0xfe, !PT ;  /* 0x000000600b057812 */ /* 0x000fe200078efed4 */
[----:B--2---:R-:W-:Y:S01]  /*16f40*/  FFMA.FTZ R160, R0, R26, R161 ;  /* 0x0000001a00a07223 */ /* 0x004fe200000100a1 */
[----:B------:R-:W-:Y:S02]  /*16f50*/  FSEL R166, R51, -INF , !P6 ;  /* 0xff80000033a67808 */ /* 0x000fe40007000000 */
[----:B------:R-:W-:Y:S01]  /*16f60*/  FSEL R164, R164, -INF , !P5 ;  /* 0xff800000a4a47808 */ /* 0x000fe20006800000 */
[----:B------:R3:W2:Y:S01]  /*16f70*/  MUFU.TANH R13, R158 ;  /* 0x0000009e000d7308 */ /* 0x0006a20000002400 */
[----:B------:R-:W-:-:S02]  /*16f80*/  FSEL R170, R167, -INF , !P1 ;  /* 0xff800000a7aa7808 */ /* 0x000fc40004800000 */
[-C--:B------:R-:W-:Y:S02]  /*16f90*/  ISETP.GE.AND P6, PT, R19, R118.reuse, PT ;  /* 0x000000761300720c */ /* 0x080fe40003fc6270 */
[C---:B------:R-:W-:Y:S02]  /*16fa0*/  ISETP.GE.AND P5, PT, R21.reuse, R118, PT ;  /* 0x000000761500720c */ /* 0x040fe40003fa6270 */
[----:B------:R-:W-:Y:S01]  /*16fb0*/  ISETP.GE.AND P1, PT, R21, R119, PT ;  /* 0x000000771500720c */ /* 0x000fe20003f26270 */
[----:B------:R-:W4:Y:S01]  /*16fc0*/  MUFU.TANH R157, R157 ;  /* 0x0000009d009d7308 */ /* 0x000f220000002400 */
[----:B------:R-:W-:Y:S01]  /*16fd0*/  FSEL R168, R7, -INF , !P0 ;  /* 0xff80000007a87808 */ /* 0x000fe20004000000 */
[----:B------:R-:W-:Y:S01]  /*16fe0*/  VIADD R7, R8, 0x61 ;  /* 0x0000006108077836 */ /* 0x000fe20000000000 */
[----:B------:R-:W-:Y:S02]  /*16ff0*/  I2FP.F32.S32 R21, R5 ;  /* 0x0000000500157245 */ /* 0x000fe40000201400 */
[----:B------:R-:W-:-:S02]  /*17000*/  FSEL R160, R160, -INF , !P5 ;  /* 0xff800000a0a07808 */ /* 0x000fc40006800000 */
[----:B------:R-:W-:Y:S01]  /*17010*/  FSEL R162, R162, -INF , !P6 ;  /* 0xff800000a2a27808 */ /* 0x000fe20007000000 */
[----:B------:R-:W-:Y:S01]  /*17020*/  MUFU.TANH R159, R159 ;  /* 0x0000009f009f7308 */ /* 0x000fe20000002400 */
[C---:B---3--:R-:W-:Y:S01]  /*17030*/  FFMA.FTZ R158, R0.reuse, R26, R163 ;  /* 0x0000001a009e7223 */ /* 0x048fe200000100a3 */
[C---:B------:R-:W-:Y:S01]  /*17040*/  ISETP.GE.AND P5, PT, R7.reuse, R118, PT ;  /* 0x000000760700720c */ /* 0x040fe20003fa6270 */
[C---:B-1----:R-:W-:Y:S01]  /*17050*/  FFMA.FTZ R9, R0.reuse, R21, R9 ;  /* 0x0000001500097223 */ /* 0x042fe20000010009 */
[----:B------:R-:W-:Y:S01]  /*17060*/  I2FP.F32.S32 R22, R7 ;  /* 0x0000000700167245 */ /* 0x000fe20000201400 */
[----:B--2---:R-:W-:Y:S01]  /*17070*/  FFMA.FTZ R13, R0, R21, R13 ;  /* 0x00000015000d7223 */ /* 0x004fe2000001000d */
[----:B------:R-:W-:Y:S02]  /*17080*/  FSEL R158, R158, -INF , !P1 ;  /* 0xff8000009e9e7808 */ /* 0x000fe40004800000 */
[----:B------:R-:W1:Y:S01]  /*17090*/  MUFU.TANH R17, R152 ;  /* 0x0000009800117308 */ /* 0x000e620000002400 */
[----:B------:R-:W-:Y:S01]  /*170a0*/  ISETP.GE.AND P1, PT, R7, R119, PT ;  /* 0x000000770700720c */ /* 0x000fe20003f26270 */
[----:B----4-:R-:W-:Y:S01]  /*170b0*/  FFMA.FTZ R157, R0, R22, R157 ;  /* 0x00000016009d7223 */ /* 0x010fe2000001009d */
[----:B------:R-:W-:-:S02]  /*170c0*/  ISETP.GE.AND P6, PT, R5, R118, PT ;  /* 0x000000760500720c */ /* 0x000fc40003fc6270 */
[-C--:B------:R-:W-:Y:S02]  /*170d0*/  ISETP.GE.AND P0, PT, R5, R119.reuse, PT ;  /* 0x000000770500720c */ /* 0x080fe40003f06270 */
[----:B------:R-:W-:Y:S01]  /*170e0*/  LOP3.LUT R7, R11, 0x68, R212, 0xfe, !PT ;  /* 0x000000680b077812 */ /* 0x000fe200078efed4 */
[----:B------:R2:W3:Y:S01]  /*170f0*/  MUFU.TANH R19, R154 ;  /* 0x0000009a00137308 */ /* 0x0004e20000002400 */
[----:B------:R-:W-:Y:S01]  /*17100*/  FSEL R150, R9, -INF , !P6 ;  /* 0xff80000009967808 */ /* 0x000fe20007000000 */
[----:B------:R-:W-:Y:S01]  /*17110*/  VIADD R9, R8, 0x69 ;  /* 0x0000006908097836 */ /* 0x000fe20000000000 */
[----:B------:R-:W-:Y:S02]  /*17120*/  FSEL R156, R13, -INF , !P0 ;  /* 0xff8000000d9c7808 */ /* 0x000fe40004000000 */
[C---:B------:R-:W-:Y:S02]  /*17130*/  ISETP.GE.AND P6, PT, R7.reuse, R118, PT ;  /* 0x000000760700720c */ /* 0x040fe40003fc6270 */
[----:B------:R-:W-:Y:S01]  /*17140*/  ISETP.GE.AND P0, PT, R7, R119, PT ;  /* 0x000000770700720c */ /* 0x000fe20003f06270 */
[----:B------:R-:W4:Y:S01]  /*17150*/  MUFU.TANH R153, R153 ;  /* 0x0000009900997308 */ /* 0x000f220000002400 */
[----:B------:R-:W-:-:S05]  /*17160*/  I2FP.F32.S32 R13, R7 ;  /* 0x00000007000d7245 */ /* 0x000fca0000201400 */
[C---:B-1----:R-:W-:Y:S02]  /*17170*/  FFMA.FTZ R17, R0.reuse, R13, R17 ;  /* 0x0000000d00117223 */ /* 0x042fe40000010011 */
[----:B------:R-:W1:Y:S01]  /*17180*/  MUFU.TANH R155, R155 ;  /* 0x0000009b009b7308 */ /* 0x000e620000002400 */
[C---:B--2---:R-:W-:Y:S01]  /*17190*/  FFMA.FTZ R154, R0.reuse, R22, R159 ;  /* 0x00000016009a7223 */ /* 0x044fe2000001009f */
[----:B------:R-:W-:Y:S01]  /*171a0*/  I2FP.F32.S32 R22, R9 ;  /* 0x0000000900167245 */ /* 0x000fe20000201400 */
[----:B---3--:R-:W-:Y:S01]  /*171b0*/  FFMA.FTZ R19, R0, R13, R19 ;  /* 0x0000000d00137223 */ /* 0x008fe20000010013 */
[----:B------:R-:W-:Y:S01]  /*171c0*/  FSEL R146, R17, -INF , !P6 ;  /* 0xff80000011927808 */ /* 0x000fe20007000000 */
[----:B------:R-:W-:Y:S01]  /*171d0*/  VIADD R13, R8, 0x71 ;  /* 0x00000071080d7836 */ /* 0x000fe20000000000 */
[----:B------:R-:W-:Y:S02]  /*171e0*/  FSEL R154, R154, -INF , !P1 ;  /* 0xff8000009a9a7808 */ /* 0x000fe40004800000 */
[----:B------:R2:W3:Y:S01]  /*171f0*/  MUFU.TANH R5, R148 ;  /* 0x0000009400057308 */ /* 0x0004e20000002400 */
[----:B------:R-:W-:Y:S01]  /*17200*/  ISETP.GE.AND P1, PT, R9, R119, PT ;  /* 0x000000770900720c */ /* 0x000fe20003f26270 */
[----:B----4-:R-:W-:Y:S01]  /*17210*/  FFMA.FTZ R144, R0, R22, R153 ;  /* 0x0000001600907223 */ /* 0x010fe20000010099 */
[----:B------:R-:W-:-:S05]  /*17220*/  FSEL R152, R19, -INF , !P0 ;  /* 0xff80000013987808 */ /* 0x000fca0004000000 */
[----:B------:R-:W4:Y:S01]  /*17230*/  MUFU.TANH R7, R20 ;  /* 0x0000001400077308 */ /* 0x000f220000002400 */
[----:B-1----:R-:W-:-:S05]  /*17240*/  FFMA.FTZ R142, R0, R22, R155 ;  /* 0x00000016008e7223 */ /* 0x002fca000001009b */
[----:B------:R-:W-:Y:S02]  /*17250*/  FSEL R142, R142, -INF , !P1 ;  /* 0xff8000008e8e7808 */ /* 0x000fe40004800000 */
[----:B------:R-:W1:Y:S01]  /*17260*/  MUFU.TANH R149, R149 ;  /* 0x0000009500957308 */ /* 0x000e620000002400 */
[----:B--2---:R-:W-:Y:S01]  /*17270*/  FSEL R148, R157, -INF , !P5 ;  /* 0xff8000009d947808 */ /* 0x004fe20006800000 */
[----:B------:R-:W-:Y:S01]  /*17280*/  BAR.SYNC.DEFER_BLOCKING 0x0 ;  /* 0x0000000000007b1d */ /* 0x000fe20000010000 */
[-C--:B------:R-:W-:Y:S02]  /*17290*/  ISETP.GE.AND P5, PT, R9, R118.reuse, PT ;  /* 0x000000760900720c */ /* 0x080fe40003fa6270 */
[----:B------:R-:W-:Y:S02]  /*172a0*/  LOP3.LUT R9, R11, 0x70, R212, 0xfe, !PT ;  /* 0x000000700b097812 */ /* 0x000fe400078efed4 */
[----:B------:R-:W-:Y:S01]  /*172b0*/  FSEL R144, R144, -INF , !P5 ;  /* 0xff80000090907808 */ /* 0x000fe20006800000 */
[----:B------:R-:W2:Y:S01]  /*172c0*/  MUFU.TANH R151, R151 ;  /* 0x0000009700977308 */ /* 0x000ea20000002400 */
[----:B------:R-:W-:-:S02]  /*172d0*/  ISETP.GE.AND P6, PT, R9, R118, PT ;  /* 0x000000760900720c */ /* 0x000fc40003fc6270 */
[----:B------:R-:W-:Y:S02]  /*172e0*/  ISETP.GE.AND P0, PT, R9, R119, PT ;  /* 0x000000770900720c */ /* 0x000fe40003f06270 */
[----:B------:R-:W-:Y:S02]  /*172f0*/  I2FP.F32.S32 R17, R9 ;  /* 0x0000000900117245 */ /* 0x000fe40000201400 */
[C---:B------:R-:W-:Y:S01]  /*17300*/  ISETP.GE.AND P5, PT, R13.reuse, R118, PT ;  /* 0x000000760d00720c */ /* 0x040fe20003fa6270 */
[----:B------:R-:W5:Y:S01]  /*17310*/  MUFU.TANH R9, R18 ;  /* 0x0000001200097308 */ /* 0x000f620000002400 */
[----:B------:R-:W-:Y:S01]  /*17320*/  ISETP.GE.AND P1, PT, R13, R119, PT ;  /* 0x000000770d00720c */ /* 0x000fe20003f26270 */
[CC--:B---3--:R-:W-:Y:S01]  /*17330*/  FFMA.FTZ R5, R0.reuse, R17.reuse, R5 ;  /* 0x0000001100057223 */ /* 0x0c8fe20000010005 */
[----:B----4-:R-:W-:Y:S01]  /*17340*/  FFMA.FTZ R7, R0, R17, R7 ;  /* 0x0000001100077223 */ /* 0x010fe20000010007 */
[----:B------:R-:W-:Y:S02]  /*17350*/  I2FP.F32.S32 R20, R13 ;  /* 0x0000000d00147245 */ /* 0x000fe40000201400 */
[----:B------:R-:W-:-:S02]  /*17360*/  LOP3.LUT R13, R11, 0x78, R212, 0xfe, !PT ;  /* 0x000000780b0d7812 */ /* 0x000fc400078efed4 */
[----:B------:R-:W3:Y:S01]  /*17370*/  MUFU.TANH R15, R15 ;  /* 0x0000000f000f7308 */ /* 0x000ee20000002400 */
[----:B------:R-:W-:Y:S01]  /*17380*/  FSEL R124, R5, -INF , !P6 ;  /* 0xff800000057c7808 */ /* 0x000fe20007000000 */
[CC--:B-1----:R-:W-:Y:S01]  /*17390*/  FFMA.FTZ R123, R0.reuse, R20.reuse, R149 ;  /* 0x00000014007b7223 */ /* 0x0c2fe20000010095 */
[----:B------:R-:W-:Y:S01]  /*173a0*/  FSEL R121, R7, -INF , !P0 ;  /* 0xff80000007797808 */ /* 0x000fe20004000000 */
[----:B--2---:R-:W-:Y:S01]  /*173b0*/  FFMA.FTZ R120, R0, R20, R151 ;  /* 0x0000001400787223 */ /* 0x004fe20000010097 */
[C---:B------:R-:W-:Y:S02]  /*173c0*/  ISETP.GE.AND P6, PT, R13.reuse, R118, PT ;  /* 0x000000760d00720c */ /* 0x040fe40003fc6270 */
[----:B------:R-:W-:Y:S01]  /*173d0*/  ISETP.GE.AND P0, PT, R13, R119, PT ;  /* 0x000000770d00720c */ /* 0x000fe20003f06270 */
[----:B------:R-:W1:Y:S01]  /*173e0*/  MUFU.TANH R145, R145 ;  /* 0x0000009100917308 */ /* 0x000e620000002400 */
[----:B------:R-:W-:Y:S02]  /*173f0*/  I2FP.F32.S32 R13, R13 ;  /* 0x0000000d000d7245 */ /* 0x000fe40000201400 */
[----:B------:R-:W-:-:S02]  /*17400*/  FSEL R123, R123, -INF , !P5 ;  /* 0xff8000007b7b7808 */ /* 0x000fc40006800000 */
[----:B------:R-:W-:Y:S01]  /*17410*/  FSEL R120, R120, -INF , !P1 ;  /* 0xff80000078787808 */ /* 0x000fe20004800000 */
[-C--:B-----5:R-:W-:Y:S01]  /*17420*/  FFMA.FTZ R9, R0, R13.reuse, R9 ;  /* 0x0000000d00097223 */ /* 0x0a0fe20000010009 */
[----:B------:R-:W-:Y:S01]  /*17430*/  I2FP.F32.S32 R18, R8 ;  /* 0x0000000800127245 */ /* 0x000fe20000201400 */
[----:B------:R-:W2:Y:S01]  /*17440*/  MUFU.TANH R147, R147 ;  /* 0x0000009300937308 */ /* 0x000ea20000002400 */
[----:B------:R-:W-:Y:S01]  /*17450*/  ISETP.GE.AND P5, PT, R8, R118, PT ;  /* 0x000000760800720c */ /* 0x000fe20003fa6270 */
[----:B---3--:R-:W-:Y:S01]  /*17460*/  FFMA.FTZ R15, R0, R13, R15 ;  /* 0x0000000d000f7223 */ /* 0x008fe2000001000f */
[C---:B------:R-:W-:Y:S01]  /*17470*/  ISETP.GE.AND P1, PT, R8.reuse, R119, PT ;  /* 0x000000770800720c */ /* 0x040fe20003f26270 */
[----:B------:R-:W-:Y:S02]  /*17480*/  VIADD R8, R8, 0x79 ;  /* 0x0000007908087836 */ /* 0x000fe40000000000 */
[CC--:B------:R-:W-:Y:S01]  /*17490*/  FFMA.FTZ R61, R0.reuse, R18.reuse, R61 ;  /* 0x00000012003d7223 */ /* 0x0c0fe2000001003d */
[----:B------:R-:W-:Y:S01]  /*174a0*/  FSEL R122, R9, -INF , !P6 ;  /* 0xff800000097a7808 */ /* 0x000fe20007000000 */
[----:B------:R-:W-:Y:S01]  /*174b0*/  FFMA.FTZ R18, R0, R18, R63 ;  /* 0x0000001200127223 */ /* 0x000fe2000001003f */
[----:B------:R-:W-:-:S02]  /*174c0*/  ISETP.GE.AND P6, PT, R8, R118, PT ;  /* 0x000000760800720c */ /* 0x000fc40003fc6270 */
[----:B------:R-:W-:Y:S02]  /*174d0*/  FSEL R118, R15, -INF , !P0 ;  /* 0xff8000000f767808 */ /* 0x000fe40004000000 */
[----:B------:R-:W-:Y:S02]  /*174e0*/  I2FP.F32.S32 R20, R8 ;  /* 0x0000000800147245 */ /* 0x000fe40000201400 */
[----:B------:R-:W-:Y:S02]  /*174f0*/  ISETP.GE.AND P0, PT, R8, R119, PT ;  /* 0x000000770800720c */ /* 0x000fe40003f06270 */
[----:B------:R-:W-:Y:S01]  /*17500*/  FSEL R8, R61, -INF , !P5 ;  /* 0xff8000003d087808 */ /* 0x000fe20006800000 */
[C---:B-1----:R-:W-:Y:S01]  /*17510*/  FFMA.FTZ R125, R0.reuse, R20, R145 ;  /* 0x00000014007d7223 */ /* 0x042fe20000010091 */
[----:B------:R-:W-:Y:S01]  /*17520*/  ISETP.GT.AND P5, PT, R207, R198, PT ;  /* 0x000000c6cf00720c */ /* 0x000fe20003fa4270 */
[----:B--2---:R-:W-:Y:S01]  /*17530*/  FFMA.FTZ R119, R0, R20, R147 ;  /* 0x0000001400777223 */ /* 0x004fe20000010093 */
[----:B------:R-:W-:-:S02]  /*17540*/  FSEL R18, R18, -INF , !P1 ;  /* 0xff80000012127808 */ /* 0x000fc40004800000 */
[----:B------:R-:W-:Y:S02]  /*17550*/  FSEL R125, R125, -INF , !P6 ;  /* 0xff8000007d7d7808 */ /* 0x000fe40007000000 */
[----:B------:R-:W-:-:S07]  /*17560*/  FSEL R119, R119, -INF , !P0 ;  /* 0xff80000077777808 */ /* 0x000fce0004000000 */
        /* <DEDUP_REMOVED lines=38> */
[----:B------:R-:W-:Y:S02]  /*177d0*/  ISETP.NE.AND P6, PT, R22, RZ, PT ;  /* 0x000000ff1600720c */ /* 0x000fe40003fc5270 */
[----:B------:R-:W-:-:S05]  /*177e0*/  @!P0 IADD3 R26, -R26, RZ, RZ ;  /* 0x000000ff1a1a8210 */ /* 0x000fca0007ffe1ff */
        /* <DEDUP_REMOVED lines=11> */
[----:B---3--:R-:W-:-:S04]  /*178a0*/  IMAD R7, R27, R9, RZ ;  /* 0x000000091b077224 */ /* 0x008fc800078e02ff */
[----:B------:R-:W-:Y:S01]  /*178b0*/  IMAD R22, R26, R22, R7 ;  /* 0x000000161a167224 */ /* 0x000fe200078e0207 */
[----:B----4-:R-:W-:Y:S01]  /*178c0*/  IADD3 R5, -R20, R5, RZ ;  /* 0x0000000514057210 */ /* 0x010fe20007ffe1ff */
[----:B------:R-:W-:-:S03]  /*178d0*/  IMAD.WIDE.U32 R20, R26, R9, RZ ;  /* 0x000000091a147225 */ /* 0x000fc600078e00ff */
[----:B------:R-:W-:Y:S01]  /*178e0*/  SHF.R.S32.HI R9, RZ, 0x1f, R5 ;  /* 0x0000001fff097819 */ /* 0x000fe20000011405 */
[----:B--2---:R-:W-:Y:S02]  /*178f0*/  IMAD R7, R29, R5, RZ ;  /* 0x000000051d077224 */ /* 0x004fe400078e02ff */
[----:B------:R-:W-:Y:S02]  /*17900*/  IMAD.IADD R21, R21, 0x1, R22 ;  /* 0x0000000115157824 */ /* 0x000fe400078e0216 */
[----:B------:R-:W-:Y:S02]  /*17910*/  IMAD R7, R28, R9, R7 ;  /* 0x000000091c077224 */ /* 0x000fe400078e0207 */
[----:B------:R-:W-:-:S04]  /*17920*/  IMAD.WIDE.U32 R20, R5, R28, R20 ;  /* 0x0000001c05147225 */ /* 0x000fc800078e0014 */
[----:B------:R-:W-:Y:S01]  /*17930*/  IMAD.MOV.U32 R9, RZ, RZ, R20 ;  /* 0x000000ffff097224 */ /* 0x000fe200078e0014 */
[----:B------:R-:W-:Y:S01]  /*17940*/  IADD3 R26, R21, R7, RZ ;  /* 0x00000007151a7210 */ /* 0x000fe20007ffe0ff */
[----:B------:R-:W-:Y:S05]  /*17950*/  BRA `(.L_x_3564) ;  /* 0x00000000000c7947 */ /* 0x000fea0003800000 */
.L_x_3563:
[----:B------:R-:W2:Y:S02]  /*17960*/  LD.E R9, desc[UR4][R116.64+0x38] ;  /* 0x0000380474097980 */ /* 0x000ea4000c101900 */
[----:B--2---:R-:W-:-:S04]  /*17970*/  LEA R9, -R9, RZ, 0x7 ;  /* 0x000000ff09097211 */ /* 0x004fc800078e39ff */
[----:B------:R-:W-:Y:S02]  /*17980*/  SHF.R.S32.HI R26, RZ, 0x1f, R9 ;  /* 0x0000001fff1a7819 */ /* 0x000fe40000011409 */
.L_x_3564:
[----:B------:R-:W-:Y:S05]  /*17990*/  BSYNC B0 ;  /* 0x0000000000007941 */ /* 0x000fea0003800000 */
.L_x_3562:
        /* <DEDUP_REMOVED lines=101> */
.L_x_3561:
[----:B------:R-:W-:Y:S05]  /*17ff0*/  BSYNC B1 ;  /* 0x0000000000017941 */ /* 0x000fea0003800000 */
.L_x_3560:
        /* <DEDUP_REMOVED lines=75> */
[----:B------:R-:W-:Y:S01]  /*184b0*/  FSETP.NEU.FTZ.AND P1, PT, R138, -INF , PT ;  /* 0xff8000008a00780b */ /* 0x000fe20003f3d000 */
[----:B------:R-:W1:Y:S01]  /*184c0*/  LDSM.16.MT88.4 R20, [R188+0x9000] ;  /* 0x00900000bc14783b */ /* 0x000e620000004200 */
[----:B------:R-:W-:-:S04]  /*184d0*/  FSETP.NEU.FTZ.AND P0, PT, R135, -INF , PT ;  /* 0xff8000008700780b */ /* 0x000fc80003f1d000 */
[----:B------:R-:W-:-:S05]  /*184e0*/  FSEL R5, R135, RZ, P0 ;  /* 0x000000ff87057208 */ /* 0x000fca0000000000 */
        /* <DEDUP_REMOVED lines=19> */
[----:B------:R-:W2:Y:S01]  /*18620*/  LDSM.16.MT88.4 R16, [R190+0x9000] ;  /* 0x00900000be10783b */ /* 0x000ea20000004200 */
[-C--:B------:R-:W-:Y:S01]  /*18630*/  FFMA.FTZ R57, R48, R140.reuse, -R133 ;  /* 0x0000008c30397223 */ /* 0x080fe20000010885 */
[-CC-:B------:R-:W-:Y:S01]  /*18640*/  FFMA.FTZ R141, R218, R140.reuse, -R129.reuse ;  /* 0x0000008cda8d7223 */ /* 0x180fe20000010881 */
[-CC-:B------:R-:W-:Y:S01]  /*18650*/  FFMA.FTZ R174, R174, R140.reuse, -R129.reuse ;  /* 0x0000008caeae7223 */ /* 0x180fe20000010881 */
[-CC-:B------:R-:W-:Y:S01]  /*18660*/  FFMA.FTZ R143, R216, R140.reuse, -R129.reuse ;  /* 0x0000008cd88f7223 */ /* 0x180fe20000010881 */
[-C--:B------:R-:W-:Y:S01]  /*18670*/  FFMA.FTZ R145, R186, R140.reuse, -R129 ;  /* 0x0000008cba917223 */ /* 0x080fe20000010881 */
[----:B------:R-:W3:Y:S01]  /*18680*/  MUFU.EX2 R139, R139 ;  /* 0x0000008b008b7308 */ /* 0x000ee20000000800 */
[-CC-:B------:R-:W-:Y:S01]  /*18690*/  FFMA.FTZ R147, R184, R140.reuse, -R133.reuse ;  /* 0x0000008cb8937223 */ /* 0x180fe20000010885 */
        /* <DEDUP_REMOVED lines=16> */
[-CC-:B------:R-:W-:Y:S01]  /*187a0*/  FFMA.FTZ R104, R24, R140.reuse, -R129.reuse ;  /* 0x0000008c18687223 */ /* 0x180fe20000010881 */
[-C--:B------:R-:W-:Y:S01]  /*187b0*/  FMUL.FTZ R25, R101, R139.reuse ;  /* 0x0000008b65197220 */ /* 0x080fe20000410000 */
[-C--:B------:R-:W-:Y:S01]  /*187c0*/  FMUL.FTZ R13, R105, R139.reuse ;  /* 0x0000008b690d7220 */ /* 0x080fe20000410000 */
        /* <DEDUP_REMOVED lines=31> */
[-CC-:B------:R-:W-:Y:S01]  /*189c0*/  FFMA.FTZ R76, R248, R140.reuse, -R129.reuse ;  /* 0x0000008cf84c7223 */ /* 0x180fe20000010881 */
[-CC-:B------:R-:W-:Y:S01]  /*189d0*/  FFMA.FTZ R89, R232, R140.reuse, -R129.reuse ;  /* 0x0000008ce8597223 */ /* 0x180fe20000010881 */
[-CC-:B------:R-:W-:Y:S01]  /*189e0*/  FFMA.FTZ R88, R230, R140.reuse, -R129.reuse ;  /* 0x0000008ce6587223 */ /* 0x180fe20000010881 */
[--C-:B------:R-:W-:Y:S01]  /*189f0*/  FFMA.FTZ R159, R154, R140, -R129.reuse ;  /* 0x0000008c9a9f7223 */ /* 0x100fe20000010881 */
[----:B------:R-:W3:Y:S01]  /*18a00*/  MUFU.EX2 R2, R2 ;  /* 0x0000000200027308 */ /* 0x000ee20000000800 */
[----:B----4-:R-:W-:Y:S01]  /*18a10*/  F2FP.BF16.F32.PACK_AB R4, R132, R134 ;  /* 0x000000868404723e */ /* 0x010fe200000010ff */
[-C--:B------:R-:W-:Y:S01]  /*18a20*/  FFMA.FTZ R152, R152, R140.reuse, -R129 ;  /* 0x0000008c98987223 */ /* 0x080fe20000010881 */
[-CC-:B------:R-:W-:Y:S01]  /*18a30*/  FFMA.FTZ R150, R150, R140.reuse, -R133.reuse ;  /* 0x0000008c96967223 */ /* 0x180fe20000010885 */
[-CC-:B------:R-:W-:Y:S01]  /*18a40*/  FFMA.FTZ R161, R148, R140.reuse, -R133.reuse ;  /* 0x0000008c94a17223 */ /* 0x180fe20000010885 */
[-CC-:B------:R-:W-:Y:S01]  /*18a50*/  FFMA.FTZ R146, R146, R140.reuse, -R133.reuse ;  /* 0x0000008c92927223 */ /* 0x180fe20000010885 */
[-C--:B------:R-:W-:Y:S01]  /*18a60*/  FFMA.FTZ R163, R144, R140.reuse, -R133 ;  /* 0x0000008c90a37223 */ /* 0x080fe20000010885 */
[-CC-:B------:R-:W-:Y:S01]  /*18a70*/  FFMA.FTZ R165, R142, R140.reuse, -R129.reuse ;  /* 0x0000008c8ea57223 */ /* 0x180fe20000010881 */
[----:B------:R-:W4:Y:S01]  /*18a80*/  MUFU.EX2 R3, R9 ;  /* 0x0000000900037308 */ /* 0x000f220000000800 */
[-CC-:B------:R-:W-:Y:S01]  /*18a90*/  FFMA.FTZ R121, R121, R140.reuse, -R129.reuse ;  /* 0x0000008c79797223 */ /* 0x180fe20000010881 */
[-CC-:B------:R-:W-:Y:S01]  /*18aa0*/  FFMA.FTZ R120, R120, R140.reuse, -R129.reuse ;  /* 0x0000008c78787223 */ /* 0x180fe20000010881 */
[-C--:B------:R-:W-:Y:S01]  /*18ab0*/  FFMA.FTZ R118, R118, R140.reuse, -R129 ;  /* 0x0000008c76767223 */ /* 0x080fe20000010881 */
[-CC-:B------:R-:W-:Y:S01]  /*18ac0*/  FFMA.FTZ R124, R124, R140.reuse, -R133.reuse ;  /* 0x0000008c7c7c7223 */ /* 0x180fe20000010885 */
[-C--:B------:R-:W-:Y:S01]  /*18ad0*/  FFMA.FTZ R125, R125, R140.reuse, -R133 ;  /* 0x0000008c7d7d7223 */ /* 0x080fe20000010885 */
[----:B------:R-:W-:-:S02]  /*18ae0*/  FFMA.FTZ R119, R119, R140, -R129 ;  /* 0x0000008c77777223 */ /* 0x000fc40000010881 */
[----:B------:R5:W-:Y:S01]  /*18af0*/  MUFU.EX2 R93, R49 ;  /* 0x00000031005d7308 */ /* 0x000be20000000800 */
[----:B---3--:R-:W-:-:S07]  /*18b00*/  F2FP.BF16.F32.PACK_AB R6, R2, R131 ;  /* 0x000000830206723e */ /* 0x008fce00000010ff */
        /* <DEDUP_REMOVED lines=17> */
[----:B------:R-:W-:Y:S01]  /*18c20*/  FMUL.FTZ R11, R115, R3 ;  /* 0x00000003730b7220 */ /* 0x000fe20000410000 */
[----:B------:R-:W-:Y:S01]  /*18c30*/  FMUL.FTZ R9, R113, R139 ;  /* 0x0000008b71097220 */ /* 0x000fe20000410000 */
        /* <DEDUP_REMOVED lines=9> */
[----:B------:R-:W3:Y:S01]  /*18cd0*/  LDSM.16.MT88.4 R36, [R188+0xd000] ;  /* 0x00d00000bc24783b */ /* 0x000ee20000004200 */
[-C--:B------:R-:W-:Y:S01]  /*18ce0*/  FMUL.FTZ R63, R75, R3.reuse ;  /* 0x000000034b3f7220 */ /* 0x080fe20000410000 */
[-C--:B------:R-:W-:Y:S01]  /*18cf0*/  FMUL.FTZ R70, R70, R3.reuse ;  /* 0x0000000346467220 */ /* 0x080fe20000410000 */
[----:B------:R-:W-:Y:S01]  /*18d00*/  FMUL.FTZ R71, R71, R3 ;  /* 0x0000000347477220 */ /* 0x000fe20000410000 */
[----:B-----5:R-:W4:Y:S01]  /*18d10*/  LDSM.16.MT88.4 R48, [R190+0x9400] ;  /* 0x00940000be30783b */ /* 0x020f220000004200 */
[C---:B------:R-:W-:Y:S01]  /*18d20*/  HMMA.16816.F32.BF16 R44, R4.reuse, R40, R44 ;  /* 0x00000028042c723c */ /* 0x040fe2000004182c */
[----:B------:R-:W-:Y:S01]  /*18d30*/  MUFU.EX2 R101, R101 ;  /* 0x0000006500657308 */ /* 0x000fe20000000800 */
[-CC-:B------:R-:W-:Y:S01]  /*18d40*/  FFMA.FTZ R79, R250, R140.reuse, -R129.reuse ;  /* 0x0000008cfa4f7223 */ /* 0x180fe20000010881 */
[----:B------:R-:W-:Y:S01]  /*18d50*/  LDSM.16.MT88.4 R72, [R190+0xd400] ;  /* 0x00d40000be48783b */ /* 0x000fe20000004200 */
[-C--:B------:R-:W-:Y:S01]  /*18d60*/  FFMA.FTZ R78, R246, R140.reuse, -R129 ;  /* 0x0000008cf64e7223 */ /* 0x080fe20000010881 */
[-CC-:B------:R-:W-:Y:S01]  /*18d70*/  FFMA.FTZ R82, R242, R140.reuse, -R133.reuse ;  /* 0x0000008cf2527223 */ /* 0x180fe20000010885 */
[C---:B------:R-:W-:Y:S01]  /*18d80*/  HMMA.16816.F32.BF16 R40, R4.reuse, R42, R84 ;  /* 0x0000002a0428723c */ /* 0x040fe20000041854 */
[-CC-:B------:R-:W-:Y:S01]  /*18d90*/  FFMA.FTZ R83, R240, R140.reuse, -R133.reuse ;  /* 0x0000008cf0537223 */ /* 0x180fe20000010885 */
[-CC-:B------:R-:W-:Y:S01]  /*18da0*/  FFMA.FTZ R90, R228, R140.reuse, -R133.reuse ;  /* 0x0000008ce45a7223 */ /* 0x180fe20000010885 */
[----:B------:R5:W-:Y:S01]  /*18db0*/  MUFU.EX2 R85, R57 ;  /* 0x0000003900557308 */ /* 0x000be20000000800 */
[-CC-:B------:R-:W-:Y:S01]  /*18dc0*/  FFMA.FTZ R91, R226, R140.reuse, -R133.reuse ;  /* 0x0000008ce25b7223 */ /* 0x180fe20000010885 */
[-CC-:B------:R-:W-:Y:S01]  /*18dd0*/  FFMA.FTZ R94, R224, R140.reuse, -R133.reuse ;  /* 0x0000008ce05e7223 */ /* 0x180fe20000010885 */
[C---:B--2---:R-:W-:Y:S01]  /*18de0*/  HMMA.16816.F32.BF16 R8, R4.reuse, R16, R8 ;  /* 0x000000100408723c */ /* 0x044fe20000041808 */
[-C--:B------:R-:W-:Y:S01]  /*18df0*/  FFMA.FTZ R84, R238, R140.reuse, -R133 ;  /* 0x0000008cee547223 */ /* 0x080fe20000010885 */
[-CC-:B------:R-:W-:Y:S01]  /*18e00*/  FFMA.FTZ R87, R236, R140.reuse, -R129.reuse ;  /* 0x0000008cec577223 */ /* 0x180fe20000010881 */
[-C--:B------:R-:W-:Y:S01]  /*18e10*/  FFMA.FTZ R86, R234, R140.reuse, -R129 ;  /* 0x0000008cea567223 */ /* 0x080fe20000010881 */
[----:B------:R-:W-:Y:S01]  /*18e20*/  FFMA.FTZ R95, R220, R140, -R133 ;  /* 0x0000008cdc5f7223 */ /* 0x000fe20000010885 */
[----:B------:R-:W-:Y:S01]  /*18e30*/  MUFU.EX2 R100, R100 ;  /* 0x0000006400647308 */ /* 0x000fe20000000800 */
[----:B------:R-:W-:Y:S01]  /*18e40*/  HMMA.16816.F32.BF16 R16, R4, R18, R108 ;  /* 0x000000120410723c */ /* 0x000fe2000004186c */
[----:B------:R-:W-:Y:S01]  /*18e50*/  LDSM.16.MT88.4 R108, [R190+0xac00] ;  /* 0x00ac0000be6c783b */ /* 0x000fe20000004200 */
[----:B------:R-:W-:Y:S01]  /*18e60*/  FFMA.FTZ R139, R213, R139, R134 ;  /* 0x0000008bd58b7223 */ /* 0x000fe20000010086 */
[----:B------:R-:W-:-:S03]  /*18e70*/  FFMA.FTZ R215, R215, R3, R130 ;  /* 0x00000003d7d77223 */ /* 0x000fc60000010082 */
[C---:B-1----:R-:W-:Y:S01]  /*18e80*/  HMMA.16816.F32.BF16 R52, R4.reuse, R24, R52 ;  /* 0x000000180434723c */ /* 0x042fe20000041834 */
[----:B------:R-:W1:Y:S01]  /*18e90*/  MUFU.EX2 R92, R92 ;  /* 0x0000005c005c7308 */ /* 0x000e620000000800 */
[----:B-----5:R-:W2:Y:S01]  /*18ea0*/  LDSM.16.MT88.4 R56, [R188+0x9400] ;  /* 0x00940000bc38783b */ /* 0x020ea20000004200 */
[----:B------:R-:W-:Y:S01]  /*18eb0*/  FADD.FTZ R132, R132, R139 ;  /* 0x0000008b84847221 */ /* 0x000fe20000010000 */
[----:B------:R-:W-:Y:S02]  /*18ec0*/  FADD.FTZ R128, R128, R215 ;  /* 0x000000d780807221 */ /* 0x000fe40000010000 */
[C---:B------:R-:W-:Y:S01]  /*18ed0*/  HMMA.16816.F32.BF16 R24, R4.reuse, R26, R64 ;  /* 0x0000001a0418723c */ /* 0x040fe20000041840 */
[----:B------:R-:W-:Y:S01]  /*18ee0*/  LDSM.16.MT88.4 R64, [R190+0xb400] ;  /* 0x00b40000be40783b */ /* 0x000fe20000004200 */
[----:B------:R-:W-:Y:S01]  /*18ef0*/  FADD.FTZ R131, R131, R132 ;  /* 0x0000008483837221 */ /* 0x000fe20000010000 */
[----:B------:R-:W-:Y:S03]  /*18f00*/  MUFU.EX2 R80, R80 ;  /* 0x0000005000507308 */ /* 0x000fe60000000800 */
[----:B---3--:R-:W-:Y:S01]  /*18f10*/  HMMA.16816.F32.BF16 R60, R4, R36, R60 ;  /* 0x00000024043c723c */ /* 0x008fe2000004183c */
[----:B------:R-:W-:-:S04]  /*18f20*/  FADD.FTZ R131, R2, R131 ;  /* 0x0000008302837221 */ /* 0x000fc80000010000 */
[----:B------:R-:W3:Y:S01]  /*18f30*/  MUFU.EX2 R77, R81 ;  /* 0x00000051004d7308 */ /* 0x000ee20000000800 */
[----:B------:R-:W-:Y:S01]  /*18f40*/  HMMA.16816.F32.BF16 R4, R4, R38, R68 ;  /* 0x000000260404723c */ /* 0x000fe20000041844 */
[----:B------:R-:W5:Y:S06]  /*18f50*/  LDSM.16.MT88.4 R36, [R188+0xb400] ;  /* 0x00b40000bc24783b */ /* 0x000f6c0000004200 */
[----:B-1----:R-:W-:Y:S01]  /*18f60*/  F2FP.BF16.F32.PACK_AB R68, R85, R92 ;  /* 0x0000005c5544723e */ /* 0x002fe200000010ff */
[----:B------:R-:W-:Y:S01]  /*18f70*/  MUFU.EX2 R79, R79 ;  /* 0x0000004f004f7308 */ /* 0x000fe20000000800 */
[----:B------:R-:W-:Y:S01]  /*18f80*/  F2FP.BF16.F32.PACK_AB R69, R101, R104 ;  /* 0x000000686545723e */ /* 0x000fe200000010ff */
[----:B------:R-:W-:Y:S01]  /*18f90*/  FADD.FTZ R92, R92, R131 ;  /* 0x000000835c5c7221 */ /* 0x000fe20000010000 */
[----:B------:R-:W-:-:S03]  /*18fa0*/  F2FP.BF16.F32.PACK_AB R71, R93, R100 ;  /* 0x000000645d47723e */ /* 0x000fc600000010ff */
[----:B------:R-:W-:Y:S01]  /*18fb0*/  FADD.FTZ R85, R85, R92 ;  /* 0x0000005c55557221 */ /* 0x000fe20000010000 */
[----:B---3--:R-:W-:Y:S01]  /*18fc0*/  F2FP.BF16.F32.PACK_AB R70, R77, R80 ;  /* 0x000000504d46723e */ /* 0x008fe200000010ff */
[----:B------:R-:W-:Y:S01]  /*18fd0*/  FFMA.FTZ R81, R244, R140, -R133 ;  /* 0x0000008cf4517223 */ /* 0x000fe20000010885 */
[----:B------:R-:W-:Y:S01]  /*18fe0*/  MUFU.EX2 R76, R76 ;  /* 0x0000004c004c7308 */ /* 0x000fe20000000800 */
[----:B------:R-:W-:-:S04]  /*18ff0*/  FADD.FTZ R2, R80, R85 ;  /* 0x0000005550027221 */ /* 0x000fc80000010000 */
[C---:B----4-:R-:W-:Y:S01]  /*19000*/  HMMA.16816.F32.BF16 R8, R68.reuse, R48, R8 ;  /* 0x000000304408723c */ /* 0x050fe20000041808 */
[----:B------:R-:W-:Y:S02]  /*19010*/  FADD.FTZ R2, R77, R2 ;  /* 0x000000024d027221 */ /* 0x000fe40000010000 */
[----:B------:R-:W-:Y:S03]  /*19020*/  MUFU.EX2 R78, R78 ;  /* 0x0000004e004e7308 */ /* 0x000fe60000000800 */
[C---:B--2---:R-:W-:Y:S05]  /*19030*/  HMMA.16816.F32.BF16 R12, R68.reuse, R56, R12 ;  /* 0x00000038440c723c */ /* 0x044fea000004180c */
[----:B------:R-:W-:Y:S01]  /*19040*/  MUFU.EX2 R81, R81 ;  /* 0x0000005100517308 */ /* 0x000fe20000000800 */
[C---:B------:R-:W-:Y:S01]  /*19050*/  HMMA.16816.F32.BF16 R20, R68.reuse, R58, R20 ;  /* 0x0000003a4414723c */ /* 0x040fe20000041814 */
[----:B------:R-:W-:Y:S05]  /*19060*/  LDSM.16.MT88.4 R56, [R190+0x9800] ;  /* 0x00980000be38783b */ /* 0x000fea0000004200 */
[C---:B------:R-:W-:Y:S01]  /*19070*/  HMMA.16816.F32.BF16 R16, R68.reuse, R50, R16 ;  /* 0x000000324410723c */ /* 0x040fe20000041810 */
[----:B------:R-:W1:Y:S01]  /*19080*/  LDSM.16.MT88.4 R48, [R188+0xd400] ;  /* 0x00d40000bc30783b */ /* 0x000e620000004200 */
[----:B------:R-:W2:Y:S04]  /*19090*/  MUFU.EX2 R82, R82 ;  /* 0x0000005200527308 */ /* 0x000ea80000000800 */
[C---:B-----5:R-:W-:Y:S04]  /*190a0*/  HMMA.16816.F32.BF16 R44, R68.reuse, R36, R44 ;  /* 0x00000024442c723c */ /* 0x060fe8000004182c */
[----:B------:R-:W-:Y:S02]  /*190b0*/  MUFU.EX2 R83, R83 ;  /* 0x0000005300537308 */ /* 0x000fe40000000800 */
[C---:B------:R-:W-:Y:S01]  /*190c0*/  HMMA.16816.F32.BF16 R40, R68.reuse, R38, R40 ;  /* 0x000000264428723c */ /* 0x040fe20000041828 */
[----:B------:R-:W3:Y:S05]  /*190d0*/  LDSM.16.MT88.4 R36, [R190+0xb800] ;  /* 0x00b80000be24783b */ /* 0x000eea0000004200 */
[----:B------:R-:W4:Y:S01]  /*190e0*/  MUFU.EX2 R84, R84 ;  /* 0x0000005400547308 */ /* 0x000f220000000800 */
[C---:B------:R-:W-:Y:S06]  /*190f0*/  HMMA.16816.F32.BF16 R32, R68.reuse, R64, R32 ;  /* 0x000000404420723c */ /* 0x040fec0000041820 */
[C---:B------:R-:W-:Y:S01]  /*19100*/  HMMA.16816.F32.BF16 R28, R68.reuse, R66, R28 ;  /* 0x00000042441c723c */ /* 0x040fe2000004181c */
[----:B------:R-:W5:Y:S01]  /*19110*/  MUFU.EX2 R87, R87 ;  /* 0x0000005700577308 */ /* 0x000f620000000800 */
[----:B------:R-:W3:Y:S04]  /*19120*/  LDSM.16.MT88.4 R64, [R188+0x9800] ;  /* 0x00980000bc40783b */ /* 0x000ee80000004200 */
[C---:B------:R-:W-:Y:S03]  /*19130*/  HMMA.16816.F32.BF16 R52, R68.reuse, R72, R52 ;  /* 0x000000484434723c */ /* 0x040fe60000041834 */
[----:B------:R-:W-:Y:S03]  /*19140*/  MUFU.EX2 R86, R86 ;  /* 0x0000005600567308 */ /* 0x000fe60000000800 */
[----:B------:R-:W-:Y:S01]  /*19150*/  HMMA.16816.F32.BF16 R24, R68, R74, R24 ;  /* 0x0000004a4418723c */ /* 0x000fe20000041818 */
[----:B--2---:R-:W-:Y:S01]  /*19160*/  F2FP.BF16.F32.PACK_AB R72, R82, R81 ;  /* 0x000000515248723e */ /* 0x004fe200000010ff */
[----:B------:R-:W-:Y:S01]  /*19170*/  FADD.FTZ R81, R81, R2 ;  /* 0x0000000251517221 */ /* 0x000fe20000010000 */
[----:B------:R-:W-:-:S02]  /*19180*/  F2FP.BF16.F32.PACK_AB R73, R76, R79 ;  /* 0x0000004f4c49723e */ /* 0x000fc400000010ff */
[----:B------:R-:W-:Y:S01]  /*19190*/  MUFU.EX2 R89, R89 ;  /* 0x0000005900597308 */ /* 0x000fe20000000800 */
[----:B-1----:R-:W-:Y:S01]  /*191a0*/  HMMA.16816.F32.BF16 R60, R68, R48, R60 ;  /* 0x00000030443c723c */ /* 0x002fe2000004183c */
[----:B----4-:R-:W-:Y:S01]  /*191b0*/  F2FP.BF16.F32.PACK_AB R74, R84, R83 ;  /* 0x00000053544a723e */ /* 0x010fe200000010ff */
[----:B------:R-:W-:Y:S01]  /*191c0*/  FADD.FTZ R82, R82, R81 ;  /* 0x0000005152527221 */ /* 0x000fe20000010000 */
[----:B-----5:R-:W-:-:S03]  /*191d0*/  F2FP.BF16.F32.PACK_AB R75, R87, R78 ;  /* 0x0000004e574b723e */ /* 0x020fc600000010ff */
[----:B------:R-:W-:Y:S01]  /*191e0*/  HMMA.16816.F32.BF16 R4, R68, R50, R4 ;  /* 0x000000324404723c */ /* 0x000fe20000041804 */
[----:B------:R-:W1:Y:S01]  /*191f0*/  LDSM.16.MT88.4 R48, [R188+0xb800] ;  /* 0x00b80000bc30783b */ /* 0x000e620000004200 */
[----:B------:R-:W-:Y:S03]  /*19200*/  MUFU.EX2 R88, R88 ;  /* 0x0000005800587308 */ /* 0x000fe60000000800 */
[----:B------:R-:W-:Y:S01]  /*19210*/  LDSM.16.MT88.4 R68, [R188+0xd800] ;  /* 0x00d80000bc44783b */ /* 0x000fe20000004200 */
[C---:B------:R-:W-:Y:S04]  /*19220*/  HMMA.16816.F32.BF16 R8, R72.reuse, R56, R8 ;  /* 0x000000384808723c */ /* 0x040fe80000041808 */
[----:B------:R-:W-:Y:S02]  /*19230*/  MUFU.EX2 R90, R90 ;  /* 0x0000005a005a7308 */ /* 0x000fe40000000800 */
[C---:B------:R-:W-:Y:S01]  /*19240*/  HMMA.16816.F32.BF16 R16, R72.reuse, R58, R16 ;  /* 0x0000003a4810723c */ /* 0x040fe20000041810 */
[----:B------:R-:W2:Y:S05]  /*19250*/  LDSM.16.MT88.4 R56, [R190+0xd800] ;  /* 0x00d80000be38783b */ /* 0x000eaa0000004200 */
        /* <DEDUP_REMOVED lines=8> */
[----:B------:R-:W-:Y:S05]  /*192e0*/  LDSM.16.MT88.4 R64, [R188+0xbc00] ;  /* 0x00bc0000bc40783b */ /* 0x000fea0000004200 */
[C---:B-1----:R-:W-:Y:S01]  /*192f0*/  HMMA.16816.F32.BF16 R44, R72.reuse, R48, R44 ;  /* 0x00000030482c723c */ /* 0x042fe2000004182c */
[----:B------:R-:W1:Y:S05]  /*19300*/  MUFU.EX2 R141, R141 ;  /* 0x0000008d008d7308 */ /* 0x000e6a0000000800 */
[C---:B------:R-:W-:Y:S01]  /*19310*/  HMMA.16816.F32.BF16 R40, R72.reuse, R50, R40 ;  /* 0x000000324828723c */ /* 0x040fe20000041828 */
[----:B------:R-:W4:Y:S02]  /*19320*/  LDSM.16.MT88.4 R48, [R188+0x9c00] ;  /* 0x009c0000bc30783b */ /* 0x000f240000004200 */
[----:B------:R-:W-:Y:S03]  /*19330*/  MUFU.EX2 R174, R174 ;  /* 0x000000ae00ae7308 */ /* 0x000fe60000000800 */
[C---:B--2---:R-:W-:Y:S05]  /*19340*/  HMMA.16816.F32.BF16 R52, R72.reuse, R56, R52 ;  /* 0x000000384834723c */ /* 0x044fea0000041834 */
[----:B------:R-:W-:Y:S01]  /*19350*/  MUFU.EX2 R143, R143 ;  /* 0x0000008f008f7308 */ /* 0x000fe20000000800 */
[C---:B------:R-:W-:Y:S01]  /*19360*/  HMMA.16816.F32.BF16 R24, R72.reuse, R58, R24 ;  /* 0x0000003a4818723c */ /* 0x040fe20000041818 */
[----:B------:R-:W2:Y:S05]  /*19370*/  LDSM.16.MT88.4 R56, [R190+0xbc00] ;  /* 0x00bc0000be38783b */ /* 0x000eaa0000004200 */
[C---:B------:R-:W-:Y:S01]  /*19380*/  HMMA.16816.F32.BF16 R60, R72.reuse, R68, R60 ;  /* 0x00000044483c723c */ /* 0x040fe2000004183c */
[----:B------:R-:W-:Y:S05]  /*19390*/  MUFU.EX2 R145, R145 ;  /* 0x0000009100917308 */ /* 0x000fea0000000800 */
[----:B------:R-:W-:Y:S01]  /*193a0*/  HMMA.16816.F32.BF16 R4, R72, R70, R4 ;  /* 0x000000464804723c */ /* 0x000fe20000041804 */
[----:B---3--:R-:W-:Y:S01]  /*193b0*/  F2FP.BF16.F32.PACK_AB R68, R91, R90 ;  /* 0x0000005a5b44723e */ /* 0x008fe200000010ff */
[----:B------:R-:W-:Y:S01]  /*193c0*/  LDSM.16.MT88.4 R72, [R190+0xdc00] ;  /* 0x00dc0000be48783b */ /* 0x000fe20000004200 */
[----:B------:R-:W-:Y:S01]  /*193d0*/  F2FP.BF16.F32.PACK_AB R69, R89, R86 ;  /* 0x000000565945723e */ /* 0x000fe200000010ff */
[----:B------:R-:W-:Y:S03]  /*193e0*/  MUFU.EX2 R147, R147 ;  /* 0x0000009300937308 */ /* 0x000fe60000000800 */
[----:B-----5:R-:W-:-:S02]  /*193f0*/  F2FP.BF16.F32.PACK_AB R70, R95, R94 ;  /* 0x0000005e5f46723e */ /* 0x020fc400000010ff */
[----:B-1----:R-:W-:-:S03]  /*19400*/  F2FP.BF16.F32.PACK_AB R71, R141, R88 ;  /* 0x000000588d47723e */ /* 0x002fc600000010ff */
[----:B------:R-:W1:Y:S04]  /*19410*/  MUFU.EX2 R180, R180 ;  /* 0x000000b400b47308 */ /* 0x000e680000000800 */
[C---:B----4-:R-:W-:Y:S04]  /*19420*/  HMMA.16816.F32.BF16 R8, R68.reuse, R36, R8 ;  /* 0x000000244408723c */ /* 0x050fe80000041808 */
[----:B------:R-:W-:Y:S02]  /*19430*/  MUFU.EX2 R149, R149 ;  /* 0x0000009500957308 */ /* 0x000fe40000000800 */
[C---:B------:R-:W-:Y:S01]  /*19440*/  HMMA.16816.F32.BF16 R16, R68.reuse, R38, R16 ;  /* 0x000000264410723c */ /* 0x040fe20000041810 */
[----:B------:R-:W3:Y:S05]  /*19450*/  LDSM.16.MT88.4 R36, [R188+0xdc00] ;  /* 0x00dc0000bc24783b */ /* 0x000eea0000004200 */
[C---:B------:R-:W-:Y:S01]  /*19460*/  HMMA.16816.F32.BF16 R12, R68.reuse, R48, R12 ;  /* 0x00000030440c723c */ /* 0x040fe2000004180c */
[----:B------:R-:W4:Y:S05]  /*19470*/  MUFU.EX2 R178, R178 ;  /* 0x000000b200b27308 */ /* 0x000f2a0000000800 */
[C---:B--2---:R-:W-:Y:S03]  /*19480*/  HMMA.16816.F32.BF16 R32, R68.reuse, R56, R32 ;  /* 0x000000384420723c */ /* 0x044fe60000041820 */
[----:B------:R-:W2:Y:S03]  /*19490*/  MUFU.EX2 R176, R176 ;  /* 0x000000b000b07308 */ /* 0x000ea60000000800 */
[C---:B------:R-:W-:Y:S01]  /*194a0*/  HMMA.16816.F32.BF16 R28, R68.reuse, R58, R28 ;  /* 0x0000003a441c723c */ /* 0x040fe2000004181c */
[----:B------:R-:W5:Y:S04]  /*194b0*/  LDSM.16.MT88.4 R56, [R188+0xa000] ;  /* 0x00a00000bc38783b */ /* 0x000f680000004200 */
[----:B------:R-:W-:Y:S01]  /*194c0*/  MUFU.EX2 R151, R151 ;  /* 0x0000009700977308 */ /* 0x000fe20000000800 */
[C---:B------:R-:W-:Y:S01]  /*194d0*/  HMMA.16816.F32.BF16 R20, R68.reuse, R50, R20 ;  /* 0x000000324414723c */ /* 0x040fe20000041814 */
[----:B------:R-:W5:Y:S05]  /*194e0*/  LDSM.16.MT88.4 R48, [R190+0xa000] ;  /* 0x00a00000be30783b */ /* 0x000f6a0000004200 */
        /* <DEDUP_REMOVED lines=9> */
[C---:B------:R-:W-:Y:S01]  /*19580*/  HMMA.16816.F32.BF16 R52, R68.reuse, R72, R52 ;  /* 0x000000484434723c */ /* 0x040fe20000041834 */
[----:B------:R-:W3:Y:S05]  /*19590*/  MUFU.EX2 R164, R164 ;  /* 0x000000a400a47308 */ /* 0x000eea0000000800 */
[----:B------:R-:W-:Y:S01]  /*195a0*/  HMMA.16816.F32.BF16 R24, R68, R74, R24 ;  /* 0x0000004a4418723c */ /* 0x000fe20000041818 */
[----:B-1----:R-:W-:Y:S01]  /*195b0*/  F2FP.BF16.F32.PACK_AB R72, R180, R147 ;  /* 0x00000093b448723e */ /* 0x002fe200000010ff */
[----:B------:R-:W1:Y:S01]  /*195c0*/  LDSM.16.MT88.4 R68, [R188+0xe000] ;  /* 0x00e00000bc44783b */ /* 0x000e620000004200 */
[----:B------:R-:W-:Y:S01]  /*195d0*/  F2FP.BF16.F32.PACK_AB R73, R143, R174 ;  /* 0x000000ae8f49723e */ /* 0x000fe200000010ff */
[----:B------:R-:W-:Y:S03]  /*195e0*/  MUFU.EX2 R157, R157 ;  /* 0x0000009d009d7308 */ /* 0x000fe60000000800 */
[----:B----4-:R-:W-:-:S02]  /*195f0*/  F2FP.BF16.F32.PACK_AB R74, R178, R149 ;  /* 0x00000095b24a723e */ /* 0x010fc400000010ff */
[----:B--2---:R-:W-:-:S03]  /*19600*/  F2FP.BF16.F32.PACK_AB R75, R176, R145 ;  /* 0x00000091b04b723e */ /* 0x004fc600000010ff */
[----:B------:R-:W2:Y:S04]  /*19610*/  MUFU.EX2 R160, R160 ;  /* 0x000000a000a07308 */ /* 0x000ea80000000800 */
[C---:B-----5:R-:W-:Y:S04]  /*19620*/  HMMA.16816.F32.BF16 R12, R72.reuse, R56, R12 ;  /* 0x00000038480c723c */ /* 0x060fe8000004180c */
[----:B------:R-:W4:Y:S02]  /*19630*/  MUFU.EX2 R158, R158 ;  /* 0x0000009e009e7308 */ /* 0x000f240000000800 */
[C---:B------:R-:W-:Y:S01]  /*19640*/  HMMA.16816.F32.BF16 R20, R72.reuse, R58, R20 ;  /* 0x0000003a4814723c */ /* 0x040fe20000041814 */
[----:B------:R-:W5:Y:S05]  /*19650*/  LDSM.16.MT88.4 R56, [R190+0xa400] ;  /* 0x00a40000be38783b */ /* 0x000f6a0000004200 */
[C---:B------:R-:W-:Y:S01]  /*19660*/  HMMA.16816.F32.BF16 R8, R72.reuse, R48, R8 ;  /* 0x000000304808723c */ /* 0x040fe20000041808 */
[----:B------:R-:W-:Y:S05]  /*19670*/  MUFU.EX2 R156, R156 ;  /* 0x0000009c009c7308 */ /* 0x000fea0000000800 */
[C---:B------:R-:W-:Y:S01]  /*19680*/  HMMA.16816.F32.BF16 R16, R72.reuse, R50, R16 ;  /* 0x000000324810723c */ /* 0x040fe20000041810 */
[----:B------:R-:W5:Y:S02]  /*19690*/  LDSM.16.MT88.4 R48, [R190+0xe000] ;  /* 0x00e00000be30783b */ /* 0x000f640000004200 */
[----:B------:R-:W-:Y:S03]  /*196a0*/  MUFU.EX2 R159, R159 ;  /* 0x0000009f009f7308 */ /* 0x000fe60000000800 */
[C---:B---3--:R-:W-:Y:S05]  /*196b0*/  HMMA.16816.F32.BF16 R44, R72.reuse, R36, R44 ;  /* 0x00000024482c723c */ /* 0x048fea000004182c */
[----:B------:R-:W-:Y:S01]  /*196c0*/  MUFU.EX2 R152, R152 ;  /* 0x0000009800987308 */ /* 0x000fe20000000800 */
[C---:B------:R-:W-:Y:S01]  /*196d0*/  HMMA.16816.F32.BF16 R40, R72.reuse, R38, R40 ;  /* 0x000000264828723c */ /* 0x040fe20000041828 */
[----:B------:R-:W3:Y:S05]  /*196e0*/  LDSM.16.MT88.4 R36, [R188+0xa400] ;  /* 0x00a40000bc24783b */ /* 0x000eea0000004200 */
[C---:B-1----:R-:W-:Y:S01]  /*196f0*/  HMMA.16816.F32.BF16 R60, R72.reuse, R68, R60 ;  /* 0x00000044483c723c */ /* 0x042fe2000004183c */
[----:B------:R-:W-:Y:S05]  /*19700*/  MUFU.EX2 R150, R150 ;  /* 0x0000009600967308 */ /* 0x000fea0000000800 */
[----:B------:R-:W-:Y:S01]  /*19710*/  HMMA.16816.F32.BF16 R4, R72, R70, R4 ;  /* 0x000000464804723c */ /* 0x000fe20000041804 */
[----:B------:R-:W-:-:S02]  /*19720*/  F2FP.BF16.F32.PACK_AB R68, R164, R155 ;  /* 0x0000009ba444723e */ /* 0x000fc400000010ff */
[----:B------:R-:W-:Y:S01]  /*19730*/  F2FP.BF16.F32.PACK_AB R69, R170, R151 ;  /* 0x00000097aa45723e */ /* 0x000fe200000010ff */
[----:B------:R-:W1:Y:S02]  /*19740*/  MUFU.EX2 R161, R161 ;  /* 0x000000a100a17308 */ /* 0x000e640000000800 */
[----:B------:R-:W-:Y:S01]  /*19750*/  HMMA.16816.F32.BF16 R32, R72, R64, R32 ;  /* 0x000000404820723c */ /* 0x000fe20000041820 */
[----:B--2---:R-:W-:Y:S02]  /*19760*/  F2FP.BF16.F32.PACK_AB R70, R160, R157 ;  /* 0x0000009da046723e */ /* 0x004fe400000010ff */
[----:B----4-:R-:W-:-:S03]  /*19770*/  F2FP.BF16.F32.PACK_AB R71, R158, R153 ;  /* 0x000000999e47723e */ /* 0x010fc600000010ff */
[----:B------:R-:W-:Y:S01]  /*19780*/  HMMA.16816.F32.BF16 R28, R72, R66, R28 ;  /* 0x00000042481c723c */ /* 0x000fe2000004181c */
[----:B------:R-:W2:Y:S01]  /*19790*/  LDSM.16.MT88.4 R64, [R188+0xc400] ;  /* 0x00c40000bc40783b */ /* 0x000ea20000004200 */
[----:B------:R-:W-:Y:S04]  /*197a0*/  MUFU.EX2 R146, R146 ;  /* 0x0000009200927308 */ /* 0x000fe80000000800 */
[C---:B-----5:R-:W-:Y:S04]  /*197b0*/  HMMA.16816.F32.BF16 R8, R68.reuse, R56, R8 ;  /* 0x000000384408723c */ /* 0x060fe80000041808 */
[----:B------:R-:W4:Y:S02]  /*197c0*/  MUFU.EX2 R163, R163 ;  /* 0x000000a300a37308 */ /* 0x000f240000000800 */
[----:B------:R-:W-:Y:S01]  /*197d0*/  HMMA.16816.F32.BF16 R16, R68, R58, R16 ;  /* 0x0000003a4410723c */ /* 0x000fe20000041810 */
[----:B------:R-:W5:Y:S05]  /*197e0*/  LDSM.16.MT88.4 R56, [R188+0xe400] ;  /* 0x00e40000bc38783b */ /* 0x000f6a0000004200 */
[C---:B------:R-:W-:Y:S01]  /*197f0*/  HMMA.16816.F32.BF16 R52, R72.reuse, R48, R52 ;  /* 0x000000304834723c */ /* 0x040fe20000041834 */
[----:B------:R-:W4:Y:S05]  /*19800*/  MUFU.EX2 R165, R165 ;  /* 0x000000a500a57308 */ /* 0x000f2a0000000800 */
[----:B------:R-:W-:Y:S01]  /*19810*/  HMMA.16816.F32.BF16 R24, R72, R50, R24 ;  /* 0x000000324818723c */ /* 0x000fe20000041818 */
[----:B------:R-:W1:Y:S02]  /*19820*/  LDSM.16.MT88.4 R72, [R190+0xe400] ;  /* 0x00e40000be48783b */ /* 0x000e640000004200 */
[----:B------:R-:W-:Y:S02]  /*19830*/  MUFU.EX2 R121, R121 ;  /* 0x0000007900797308 */ /* 0x000fe40000000800 */
[----:B------:R-:W4:Y:S01]  /*19840*/  LDSM.16.MT88.4 R48, [R190+0xc400] ;  /* 0x00c40000be30783b */ /* 0x000f220000004200 */
[C---:B---3--:R-:W-:Y:S05]  /*19850*/  HMMA.16816.F32.BF16 R12, R68.reuse, R36, R12 ;  /* 0x00000024440c723c */ /* 0x048fea000004180c */
[----:B------:R-:W3:Y:S01]  /*19860*/  MUFU.EX2 R120, R120 ;  /* 0x0000007800787308 */ /* 0x000ee20000000800 */
[C---:B------:R-:W-:Y:S01]  /*19870*/  HMMA.16816.F32.BF16 R20, R68.reuse, R38, R20 ;  /* 0x000000264414723c */ /* 0x040fe20000041814 */
[----:B------:R-:W3:Y:S05]  /*19880*/  LDSM.16.MT88.4 R36, [R190+0xa800] ;  /* 0x00a80000be24783b */ /* 0x000eea0000004200 */
[C---:B--2---:R-:W-:Y:S01]  /*19890*/  HMMA.16816.F32.BF16 R44, R68.reuse, R64, R44 ;  /* 0x00000040442c723c */ /* 0x044fe2000004182c */
[----:B------:R-:W-:Y:S05]  /*198a0*/  MUFU.EX2 R118, R118 ;  /* 0x0000007600767308 */ /* 0x000fea0000000800 */
[C---:B------:R-:W-:Y:S01]  /*198b0*/  HMMA.16816.F32.BF16 R40, R68.reuse, R66, R40 ;  /* 0x000000424428723c */ /* 0x040fe20000041828 */
[----:B------:R-:W-:Y:S02]  /*198c0*/  LDSM.16.MT88.4 R64, [R190+0xc800] ;  /* 0x00c80000be40783b */ /* 0x000fe40000004200 */
[----:B------:R-:W-:Y:S03]  /*198d0*/  MUFU.EX2 R124, R124 ;  /* 0x0000007c007c7308 */ /* 0x000fe60000000800 */
[C---:B-----5:R-:W-:Y:S05]  /*198e0*/  HMMA.16816.F32.BF16 R60, R68.reuse, R56, R60 ;  /* 0x00000038443c723c */ /* 0x060fea000004183c */
[----:B------:R-:W-:Y:S01]  /*198f0*/  MUFU.EX2 R3, R125 ;  /* 0x0000007d00037308 */ /* 0x000fe20000000800 */
[C---:B------:R-:W-:Y:S01]  /*19900*/  HMMA.16816.F32.BF16 R4, R68.reuse, R58, R4 ;  /* 0x0000003a4404723c */ /* 0x040fe20000041804 */
[----:B------:R-:W2:Y:S05]  /*19910*/  LDSM.16.MT88.4 R56, [R188+0xc800] ;  /* 0x00c80000bc38783b */ /* 0x000eaa0000004200 */
[C---:B-1----:R-:W-:Y:S01]  /*19920*/  HMMA.16816.F32.BF16 R52, R68.reuse, R72, R52 ;  /* 0x000000484434723c */ /* 0x042fe20000041834 */
[----:B------:R-:W1:Y:S05]  /*19930*/  MUFU.EX2 R215, R119 ;  /* 0x0000007700d77308 */ /* 0x000e6a0000000800 */
[----:B------:R-:W-:Y:S01]  /*19940*/  HMMA.16816.F32.BF16 R24, R68, R74, R24 ;  /* 0x0000004a4418723c */ /* 0x000fe20000041818 */
[----:B------:R-:W-:-:S02]  /*19950*/  F2FP.BF16.F32.PACK_AB R72, R161, R150 ;  /* 0x00000096a148723e */ /* 0x000fc400000010ff */
[----:B------:R-:W-:-:S03]  /*19960*/  F2FP.BF16.F32.PACK_AB R73, R159, R156 ;  /* 0x0000009c9f49723e */ /* 0x000fc600000010ff */
[----:B----4-:R-:W-:Y:S01]  /*19970*/  HMMA.16816.F32.BF16 R32, R68, R48, R32 ;  /* 0x000000304420723c */ /* 0x010fe20000041820 */
[----:B------:R-:W-:Y:S02]  /*19980*/  F2FP.BF16.F32.PACK_AB R74, R163, R146 ;  /* 0x00000092a34a723e */ /* 0x000fe400000010ff */
[----:B------:R-:W-:-:S03]  /*19990*/  F2FP.BF16.F32.PACK_AB R75, R165, R152 ;  /* 0x00000098a54b723e */ /* 0x000fc600000010ff */
[----:B------:R-:W-:Y:S01]  /*199a0*/  HMMA.16816.F32.BF16 R28, R68, R50, R28 ;  /* 0x00000032441c723c */ /* 0x000fe2000004181c */
[----:B------:R-:W4:Y:S05]  /*199b0*/  LDSM.16.MT88.4 R48, [R188+0xa800] ;  /* 0x00a80000bc30783b */ /* 0x000f2a0000004200 */
[----:B---3--:R-:W-:Y:S01]  /*199c0*/  HMMA.16816.F32.BF16 R8, R72, R36, R8 ;  /* 0x000000244808723c */ /* 0x008fe20000041808 */
[----:B------:R-:W-:Y:S02]  /*199d0*/  F2FP.BF16.F32.PACK_AB R69, R120, R121 ;  /* 0x000000797845723e */ /* 0x000fe400000010ff */
[----:B-1----:R-:W-:-:S03]  /*199e0*/  F2FP.BF16.F32.PACK_AB R71, R215, R118 ;  /* 0x00000076d747723e */ /* 0x002fc600000010ff */
[C---:B------:R-:W-:Y:S01]  /*199f0*/  HMMA.16816.F32.BF16 R16, R72.reuse, R38, R16 ;  /* 0x000000264810723c */ /* 0x040fe20000041810 */
[----:B------:R-:W1:Y:S05]  /*19a00*/  LDSM.16.MT88.4 R36, [R190+0xe800] ;  /* 0x00e80000be24783b */ /* 0x000e6a0000004200 */
[C---:B--2---:R-:W-:Y:S06]  /*19a10*/  HMMA.16816.F32.BF16 R44, R72.reuse, R56, R44 ;  /* 0x00000038482c723c */ /* 0x044fec000004182c */
[C---:B------:R-:W-:Y:S01]  /*19a20*/  HMMA.16816.F32.BF16 R40, R72.reuse, R58, R40 ;  /* 0x0000003a4828723c */ /* 0x040fe20000041828 */
[----:B------:R-:W2:Y:S05]  /*19a30*/  LDSM.16.MT88.4 R56, [R188+0xac00] ;  /* 0x00ac0000bc38783b */ /* 0x000eaa0000004200 */
[C---:B------:R-:W-:Y:S06]  /*19a40*/  HMMA.16816.F32.BF16 R32, R72.reuse, R64, R32 ;  /* 0x000000404820723c */ /* 0x040fec0000041820 */
[----:B------:R-:W-:Y:S01]  /*19a50*/  HMMA.16816.F32.BF16 R28, R72, R66, R28 ;  /* 0x00000042481c723c */ /* 0x000fe2000004181c */
[-CC-:B------:R-:W-:Y:S01]  /*19a60*/  FFMA.FTZ R65, R123, R140.reuse, -R133.reuse ;  /* 0x0000008c7b417223 */ /* 0x180fe20000010885 */
[----:B------:R-:W-:-:S04]  /*19a70*/  FFMA.FTZ R64, R122, R140, -R133 ;  /* 0x0000008c7a407223 */ /* 0x000fc80000010885 */
[C---:B----4-:R-:W-:Y:S01]  /*19a80*/  HMMA.16816.F32.BF16 R12, R72.reuse, R48, R12 ;  /* 0x00000030480c723c */ /* 0x050fe2000004180c */
[----:B------:R-:W3:Y:S05]  /*19a90*/  MUFU.EX2 R65, R65 ;  /* 0x0000004100417308 */ /* 0x000eea0000000800 */
[C---:B------:R-:W-:Y:S01]  /*19aa0*/  HMMA.16816.F32.BF16 R20, R72.reuse, R50, R20 ;  /* 0x000000324814723c */ /* 0x040fe20000041814 */
[----:B------:R-:W4:Y:S02]  /*19ab0*/  LDSM.16.MT88.4 R48, [R188+0xe800] ;  /* 0x00e80000bc30783b */ /* 0x000f240000004200 */
[----:B------:R-:W5:Y:S03]  /*19ac0*/  MUFU.EX2 R64, R64 ;  /* 0x0000004000407308 */ /* 0x000f660000000800 */
[----:B-1----:R-:W-:Y:S01]  /*19ad0*/  HMMA.16816.F32.BF16 R52, R72, R36, R52 ;  /* 0x000000244834723c */ /* 0x002fe20000041834 */
[----:B---3--:R-:W-:-:S06]  /*19ae0*/  F2FP.BF16.F32.PACK_AB R68, R65, R124 ;  /* 0x0000007c4144723e */ /* 0x008fcc00000010ff */
[----:B------:R-:W-:Y:S01]  /*19af0*/  FADD.FTZ R37, R127, R128 ;  /* 0x000000807f257221 */ /* 0x000fe20000010000 */
[----:B------:R-:W-:Y:S03]  /*19b00*/  HMMA.16816.F32.BF16 R24, R72, R38, R24 ;  /* 0x000000264818723c */ /* 0x000fe60000041818 */
[----:B------:R-:W-:Y:S01]  /*19b10*/  FADD.FTZ R37, R126, R37 ;  /* 0x000000257e257221 */ /* 0x000fe20000010000 */
[----:B-----5:R-:W-:-:S03]  /*19b20*/  F2FP.BF16.F32.PACK_AB R70, R3, R64 ;  /* 0x000000400346723e */ /* 0x020fc600000010ff */
[----:B------:R-:W-:Y:S02]  /*19b30*/  FADD.FTZ R104, R104, R37 ;  /* 0x0000002568687221 */ /* 0x000fe40000010000 */
[----:B------:R-:W1:Y:S02]  /*19b40*/  LDSM.16.MT88.4 R36, [R190+0xcc00] ;  /* 0x00cc0000be24783b */ /* 0x000e640000004200 */
[----:B------:R-:W-:Y:S01]  /*19b50*/  FADD.FTZ R101, R101, R104 ;  /* 0x0000006865657221 */ /* 0x000fe20000010000 */
[----:B------:R-:W-:Y:S01]  /*19b60*/  HMMA.16816.F32.BF16 R112, R68, R108, R8 ;  /* 0x0000006c4470723c */ /* 0x000fe20000041808 */
[----:B------:R-:W3:Y:S02]  /*19b70*/  LDSM.16.MT88.4 R8, [R188+0xcc00] ;  /* 0x00cc0000bc08783b */ /* 0x000ee40000004200 */
[----:B------:R-:W-:-:S04]  /*19b80*/  FADD.FTZ R100, R100, R101 ;  /* 0x0000006564647221 */ /* 0x000fc80000010000 */
[----:B------:R-:W-:Y:S01]  /*19b90*/  FADD.FTZ R100, R93, R100 ;  /* 0x000000645d647221 */ /* 0x000fe20000010000 */
[C---:B------:R-:W-:Y:S06]  /*19ba0*/  HMMA.16816.F32.BF16 R108, R68.reuse, R110, R16 ;  /* 0x0000006e446c723c */ /* 0x040fec0000041810 */
[----:B--2---:R-:W-:Y:S01]  /*19bb0*/  HMMA.16816.F32.BF16 R104, R68, R56, R12 ;  /* 0x000000384468723c */ /* 0x004fe2000004180c */
[----:B------:R-:W-:-:S04]  /*19bc0*/  FADD.FTZ R17, R79, R100 ;  /* 0x000000644f117221 */ /* 0x000fc80000010000 */
[----:B------:R-:W-:Y:S01]  /*19bd0*/  FADD.FTZ R17, R76, R17 ;  /* 0x000000114c117221 */ /* 0x000fe20000010000 */
[C---:B----4-:R-:W-:Y:S01]  /*19be0*/  HMMA.16816.F32.BF16 R60, R72.reuse, R48, R60 ;  /* 0x00000030483c723c */ /* 0x050fe2000004183c */
[----:B------:R-:W-:Y:S02]  /*19bf0*/  FADD.FTZ R13, R83, R82 ;  /* 0x00000052530d7221 */ /* 0x000fe40000010000 */
[----:B------:R-:W-:Y:S02]  /*19c00*/  FADD.FTZ R78, R78, R17 ;  /* 0x000000114e4e7221 */ /* 0x000fe40000010000 */
[----:B------:R-:W-:Y:S01]  /*19c10*/  FADD.FTZ R13, R84, R13 ;  /* 0x0000000d540d7221 */ /* 0x000fe20000010000 */
[----:B------:R-:W-:Y:S01]  /*19c20*/  HMMA.16816.F32.BF16 R4, R72, R50, R4 ;  /* 0x000000324804723c */ /* 0x000fe20000041804 */
[----:B------:R-:W-:Y:S02]  /*19c30*/  FADD.FTZ R87, R87, R78 ;  /* 0x0000004e57577221 */ /* 0x000fe40000010000 */
[----:B------:R-:W-:Y:S01]  /*19c40*/  FADD.FTZ R90, R90, R13 ;  /* 0x0000000d5a5a7221 */ /* 0x000fe20000010000 */
[----:B------:R-:W2:Y:S01]  /*19c50*/  LDSM.16.MT88.4 R76, [R190+0xec00] ;  /* 0x00ec0000be4c783b */ /* 0x000ea20000004200 */
        /* <DEDUP_REMOVED lines=30> */
[C---:B------:R-:W-:Y:S01]  /*19e40*/  HMMA.16816.F32.BF16 R76, R68.reuse, R78, R24 ;  /* 0x0000004e444c723c */ /* 0x040fe20000041818 */
[----:B------:R-:W-:Y:S02]  /*19e50*/  FADD.FTZ R150, R150, R11 ;  /* 0x0000000b96967221 */ /* 0x000fe40000010000 */
[----:B------:R-:W-:Y:S02]  /*19e60*/  FADD.FTZ R156, R156, R9 ;  /* 0x000000099c9c7221 */ /* 0x000fe40000010000 */
[----:B------:R-:W-:Y:S01]  /*19e70*/  FADD.FTZ R161, R161, R150 ;  /* 0x00000096a1a17221 */ /* 0x000fe20000010000 */
[----:B----4-:R-:W-:Y:S01]  /*19e80*/  HMMA.16816.F32.BF16 R72, R68, R12, R60 ;  /* 0x0000000c4448723c */ /* 0x010fe2000004183c */
        /* <DEDUP_REMOVED lines=9> */
[----:B------:R-:W-:-:S02]  /*19f20*/  FADD.FTZ R65, R65, R124 ;  /* 0x0000007c41417221 */ /* 0x000fc40000010000 */
[----:B------:R-:W-:Y:S02]  /*19f30*/  FADD.FTZ R121, R120, R121 ;  /* 0x0000007978797221 */ /* 0x000fe40000010000 */
[----:B------:R-:W-:Y:S02]  /*19f40*/  FADD.FTZ R64, R64, R65 ;  /* 0x0000004140407221 */ /* 0x000fe40000010000 */
[----:B------:R-:W-:Y:S02]  /*19f50*/  FADD.FTZ R118, R118, R121 ;  /* 0x0000007976767221 */ /* 0x000fe40000010000 */
[----:B------:R-:W-:Y:S01]  /*19f60*/  FADD.FTZ R213, R3, R64 ;  /* 0x0000004003d57221 */ /* 0x000fe20000010000 */
[----:B------:R-:W-:Y:S01]  /*19f70*/  MOV R3, R138 ;  /* 0x0000008a00037202 */ /* 0x000fe20000000f00 */
[----:B------:R-:W-:-:S07]  /*19f80*/  FADD.FTZ R215, R215, R118 ;  /* 0x00000076d7d77221 */ /* 0x000fce0000010000 */
.L_x_3556:
[----:B------:R-:W-:Y:S05]  /*19f90*/  @!P5 BRA `(.L_x_3565) ;  /* 0x0000004c007cd947 */ /* 0x000fea0003800000 */
[----:B------:R-:W-:Y:S02]  /*19fa0*/  MOV R119, R2 ;  /* 0x0000000200777202 */ /* 0x000fe40000000f00 */
[----:B------:R-:W-:Y:S02]  /*19fb0*/  MOV R118, R3 ;  /* 0x0000000300767202 */ /* 0x000fe40000000f00 */
.L_x_3574:
[----:B------:R-:W-:Y:S04]  /*19fc0*/  DEPBAR.LE SB0, 0x0 ;  /* 0x000080000000791a */ /* 0x000fe80000000000 */
[----:B------:R-:W-:Y:S05]  /*19fd0*/  WARPSYNC.ALL ;  /* 0x0000000000007948 */ /* 0x000fea0003800000 */
[----:B------:R-:W-:Y:S01]  /*19fe0*/  BAR.SYNC.DEFER_BLOCKING 0x0 ;  /* 0x0000000000007b1d */ /* 0x000fe20000010000 */
[----:B------:R-:W-:Y:S05]  /*19ff0*/  IADD3 R207, R207, -0x1, RZ ;  /* 0xffffffffcfcf7810 */ /* 0x000fea0007ffe0ff */
[----:B------:R-:W-:Y:S04]  /*1a000*/  BSSY B0, `(.L_x_3566) ;  /* 0x0000044000007945 */ /* 0x000fe80003800000 */
[----:B------:R-:W-:Y:S05]  /*1a010*/  @!P3 BRA `(.L_x_3567) ;  /* 0x0000000000fcb947 */ /* 0x000fea0003800000 */
[----:B------:R-:W2:Y:S02]  /*1a020*/  LD.E R9, desc[UR4][R116.64+0x170] ;  /* 0x0001700474097980 */ /* 0x000ea4000c101900 */
        /* <DEDUP_REMOVED lines=10> */
[-C--:B------:R-:W-:Y:S04]  /*1a0d0*/  LOP3.LUT R2, R2, R9.reuse, RZ, 0x3c, !PT ;  /* 0x0000000902027212 */ /* 0x080fe800078e3cff */
        /* <DEDUP_REMOVED lines=51> */
.L_x_3567:
[----:B------:R-:W2:Y:S02]  /*1a410*/  LD.E R3, desc[UR4][R116.64+0x40] ;  /* 0x0000400474037980 */ /* 0x000ea4000c101900 */
[----:B--2---:R-:W-:Y:S04]  /*1a420*/  LEA R3, -R3, RZ, 0x7 ;  /* 0x000000ff03037211 */ /* 0x004fe800078e39ff */
[----:B------:R-:W-:Y:S02]  /*1a430*/  SHF.R.S32.HI R4, RZ, 0x1f, R3 ;  /* 0x0000001fff047819 */ /* 0x000fe40000011403 */
.L_x_3568:
[----:B------:R-:W-:Y:S05]  /*1a440*/  BSYNC B0 ;  /* 0x0000000000007941 */ /* 0x000fea0003800000 */
.L_x_3566:
        /* <DEDUP_REMOVED lines=268> */
[----:B------:R4:W1:Y:S10]  /*1b510*/  MUFU.TANH R236, R23 ;  /* 0x0000001700ec7308 */ /* 0x0008740000002400 */
[----:B------:R2:W1:Y:S01]  /*1b520*/  MUFU.TANH R224, R25 ;  /* 0x0000001900e07308 */ /* 0x0004620000002400 */
        /* <DEDUP_REMOVED lines=13> */
[-C--:B----4-:R-:W-:Y:S04]  /*1b600*/  FMUL.FTZ R23, R32, R216.reuse ;  /* 0x000000d820177220 */ /* 0x090fe80000410000 */
[----:B------:R-:W4:Y:S01]  /*1b610*/  MUFU.TANH R159, R16 ;  /* 0x00000010009f7308 */ /* 0x000f220000002400 */
[-C--:B------:R-:W-:Y:S01]  /*1b620*/  FMUL.FTZ R21, R33, R216.reuse ;  /* 0x000000d821157220 */ /* 0x080fe20000410000 */
[-C--:B--2---:R-:W-:Y:S01]  /*1b630*/  FMUL.FTZ R25, R35, R216.reuse ;  /* 0x000000d823197220 */ /* 0x084fe20000410000 */
[-C--:B------:R-:W-:Y:S01]  /*1b640*/  FMUL.FTZ R34, R34, R216.reuse ;  /* 0x000000d822227220 */ /* 0x080fe20000410000 */
[-C--:B------:R-:W-:Y:S01]  /*1b650*/  FMUL.FTZ R36, R36, R216.reuse ;  /* 0x000000d824247220 */ /* 0x080fe20000410000 */
[-C--:B------:R-:W-:Y:S01]  /*1b660*/  FMUL.FTZ R37, R37, R216.reuse ;  /* 0x000000d825257220 */ /* 0x080fe20000410000 */
[-C--:B------:R-:W-:Y:S04]  /*1b670*/  FMUL.FTZ R38, R38, R216.reuse ;  /* 0x000000d826267220 */ /* 0x080fe80000410000 */
[----:B------:R-:W2:Y:S01]  /*1b680*/  MUFU.TANH R17, R17 ;  /* 0x0000001100117308 */ /* 0x000ea20000002400 */
        /* <DEDUP_REMOVED lines=51> */
[----:B------:R-:W1:Y:S10]  /*1b9c0*/  MUFU.TANH R23, R23 ;  /* 0x0000001700177308 */ /* 0x000e740000002400 */
[----:B------:R-:W1:Y:S10]  /*1b9d0*/  MUFU.TANH R21, R21 ;  /* 0x0000001500157308 */ /* 0x000e740000002400 */
        /* <DEDUP_REMOVED lines=37> */
[C---:B------:R-:W-:Y:S04]  /*1bc30*/  IADD3 R8, R3.reuse, -0x80, RZ ;  /* 0xffffff8003087810 */ /* 0x040fe80007ffe0ff */
[----:B------:R-:W-:Y:S02]  /*1bc40*/  IABS R4, R8 ;  /* 0x0000000800047213 */ /* 0x000fe40000000000 */
[-C--:B--2---:R-:W-:Y:S02]  /*1bc50*/  IABS R7, R10.reuse ;  /* 0x0000000a00077213 */ /* 0x084fe40000000000 */
[-C--:B------:R-:W-:Y:S02]  /*1bc60*/  IABS R5, R10.reuse ;  /* 0x0000000a00057213 */ /* 0x080fe40000000000 */
[----:B------:R-:W2:Y:S01]  /*1bc70*/  I2F.RP R6, R7 ;  /* 0x0000000700067306 */ /* 0x000ea20000209400 */
[-C--:B------:R-:W-:Y:S02]  /*1bc80*/  LOP3.LUT R8, R8, R10.reuse, RZ, 0x3c, !PT ;  /* 0x0000000a08087212 */ /* 0x080fe400078e3cff */
[----:B------:R-:W-:Y:S07]  /*1bc90*/  IMAD.MOV R5, RZ, RZ, -R5 ;  /* 0x000000ffff057224 */ /* 0x000fee00078e0a05 */
[----:B--2---:R-:W2:Y:S02]  /*1bca0*/  MUFU.RCP R2, R6 ;  /* 0x0000000600027308 */ /* 0x004ea40000001000 */
[----:B--2---:R-:W-:Y:S08]  /*1bcb0*/  VIADD R26, R2, 0xffffffe ;  /* 0x0ffffffe021a7836 */ /* 0x004ff00000000000 */
[----:B-1----:R-:W1:Y:S02]  /*1bcc0*/  F2I.FTZ.U32.TRUNC.NTZ R27, R26 ;  /* 0x0000001a001b7305 */ /* 0x002e64000021f000 */
        /* <DEDUP_REMOVED lines=28> */
[----:B------:R-:W3:Y:S02]  /*1be90*/  LD.E.64 R6, desc[UR4][R116.64+0x38] ;  /* 0x0000380474067980 */ /* 0x000ee4000c101b00 */
        /* <DEDUP_REMOVED lines=22> */
.L_x_3572:
[----:B------:R-:W2:Y:S02]  /*1c000*/  LD.E R7, desc[UR4][R116.64+0x38] ;  /* 0x0000380474077980 */ /* 0x000ea4000c101900 */
[----:B--2---:R-:W-:Y:S04]  /*1c010*/  LEA R7, -R7, RZ, 0x7 ;  /* 0x000000ff07077211 */ /* 0x004fe800078e39ff */
[----:B------:R-:W-:Y:S02]  /*1c020*/  SHF.R.S32.HI R2, RZ, 0x1f, R7 ;  /* 0x0000001fff027819 */ /* 0x000fe40000011407 */
.L_x_3573:
[----:B------:R-:W-:Y:S05]  /*1c030*/  BSYNC B0 ;  /* 0x0000000000007941 */ /* 0x000fea0003800000 */
.L_x_3571:
[C---:B-1----:R-:W-:Y:S02]  /*1c040*/  LEA R28, P1, R7.reuse, R200, 0x1 ;  /* 0x000000c8071c7211 */ /* 0x042fe400078208ff */
        /* <DEDUP_REMOVED lines=90> */
.L_x_3570:
[----:B------:R-:W-:Y:S05]  /*1c5f0*/  BSYNC B1 ;  /* 0x0000000000017941 */ /* 0x000fea0003800000 */
.L_x_3569:
[----:B-1----:R-:W3:Y:S01]  /*1c600*/  LD.E R52, desc[UR4][R116.64+0xdc] ;  /* 0x0000dc0474347980 */ /* 0x002ee2000c101900 */
[----:B------:R-:W-:Y:S03]  /*1c610*/  LEA R2, R207, R212, 0x7 ;  /* 0x000000d4cf027211 */ /* 0x000fe600078e38ff */
[----:B--2---:R-:W-:Y:S01]  /*1c620*/  LDSM.16.MT88.4 R28, [R190+0xb000] ;  /* 0x00b00000be1c783b */ /* 0x004fe20000004200 */
[----:B------:R-:W-:Y:S02]  /*1c630*/  I2FP.F32.S32 R3, R2 ;  /* 0x0000000200037245 */ /* 0x000fe40000201400 */
[C---:B------:R-:W-:Y:S02]  /*1c640*/  IADD3 R4, R2.reuse, 0x9, RZ ;  /* 0x0000000902047810 */ /* 0x040fe40007ffe0ff */
        /* <DEDUP_REMOVED lines=8> */
[-C--:B------:R-:W-:Y:S01]  /*1c6d0*/  FFMA.FTZ R153, R0, R4.reuse, R153 ;  /* 0x0000000400997223 */ /* 0x080fe20000010099 */
        /* <DEDUP_REMOVED lines=8> */
[----:B------:R-:W-:Y:S01]  /*1c760*/  FFMA.FTZ R236, R0, R7, R236 ;  /* 0x0000000700ec7223 */ /* 0x000fe200000100ec */
[----:B------:R-:W-:Y:S01]  /*1c770*/  IADD3 R6, R2, 0x8, RZ ;  /* 0x0000000802067810 */ /* 0x000fe20007ffe0ff */
[----:B------:R-:W-:Y:S01]  /*1c780*/  FFMA.FTZ R145, R0, R8, R145 ;  /* 0x0000000800917223 */ /* 0x000fe20000010091 */
[----:B------:R-:W-:Y:S01]  /*1c790*/  IADD3 R4, R2, 0x40, RZ ;  /* 0x0000004002047810 */ /* 0x000fe20007ffe0ff */
[-C--:B------:R-:W-:Y:S01]  /*1c7a0*/  FFMA.FTZ R220, R0, R3.reuse, R220 ;  /* 0x0000000300dc7223 */ /* 0x080fe200000100dc */
[----:B------:R-:W-:Y:S01]  /*1c7b0*/  IADD3 R7, R2, 0x30, RZ ;  /* 0x0000003002077810 */ /* 0x000fe20007ffe0ff */
[C---:B------:R-:W-:Y:S01]  /*1c7c0*/  FFMA.FTZ R184, R0.reuse, R3, R184 ;  /* 0x0000000300b87223 */ /* 0x040fe200000100b8 */
[----:B------:R-:W-:Y:S01]  /*1c7d0*/  I2FP.F32.S32 R6, R6 ;  /* 0x0000000600067245 */ /* 0x000fe20000201400 */
[C---:B------:R-:W-:Y:S01]  /*1c7e0*/  FFMA.FTZ R141, R0.reuse, R8, R141 ;  /* 0x00000008008d7223 */ /* 0x040fe2000001008d */
[----:B------:R-:W-:Y:S01]  /*1c7f0*/  I2FP.F32.S32 R3, R4 ;  /* 0x0000000400037245 */ /* 0x000fe20000201400 */
[----:B------:R-:W-:Y:S01]  /*1c800*/  LDSM.16.MT88.4 R48, [R190+0xd000] ;  /* 0x00d00000be30783b */ /* 0x000fe20000004200 */
[----:B------:R-:W-:Y:S01]  /*1c810*/  FMNMX.FTZ R4, R143, R119, !PT ;  /* 0x000000778f047209 */ /* 0x000fe20007810000 */
[CC--:B------:R-:W-:Y:S01]  /*1c820*/  FFMA.FTZ R151, R0.reuse, R6.reuse, R151 ;  /* 0x0000000600977223 */ /* 0x0c0fe20000010097 */
[----:B------:R-:W-:Y:S01]  /*1c830*/  I2FP.F32.S32 R7, R7 ;  /* 0x0000000700077245 */ /* 0x000fe20000201400 */
[----:B------:R-:W-:Y:S01]  /*1c840*/  FFMA.FTZ R147, R0, R6, R147 ;  /* 0x0000000600937223 */ /* 0x000fe20000010093 */
[----:B------:R-:W-:Y:S01]  /*1c850*/  IADD3 R46, R2, 0x10, RZ ;  /* 0x00000010022e7810 */ /* 0x000fe20007ffe0ff */
[C---:B------:R-:W-:Y:S01]  /*1c860*/  FFMA.FTZ R176, R0.reuse, R3, R176 ;  /* 0x0000000300b07223 */ /* 0x040fe200000100b0 */
[----:B------:R-:W-:Y:S01]  /*1c870*/  FMNMX.FTZ R4, R145, R4, !PT ;  /* 0x0000000491047209 */ /* 0x000fe20007810000 */
[CC--:B------:R-:W-:Y:S01]  /*1c880*/  FFMA.FTZ R222, R0.reuse, R7.reuse, R222 ;  /* 0x0000000700de7223 */ /* 0x0c0fe200000100de */
[C---:B------:R-:W-:Y:S01]  /*1c890*/  FFMA.FTZ R186, R0.reuse, R7, R186 ;  /* 0x0000000700ba7223 */ /* 0x040fe200000100ba */
[----:B------:R-:W-:Y:S01]  /*1c8a0*/  FMNMX.FTZ R6, R139, R118, !PT ;  /* 0x000000768b067209 */ /* 0x000fe20007810000 */
[----:B------:R-:W-:Y:S01]  /*1c8b0*/  FFMA.FTZ R170, R0, R3, R170 ;  /* 0x0000000300aa7223 */ /* 0x000fe200000100aa */
[C---:B------:R-:W-:Y:S02]  /*1c8c0*/  IADD3 R44, R2.reuse, 0x11, RZ ;  /* 0x00000011022c7810 */ /* 0x040fe40007ffe0ff */
[----:B------:R-:W-:Y:S02]  /*1c8d0*/  I2FP.F32.S32 R46, R46 ;  /* 0x0000002e002e7245 */ /* 0x000fe40000201400 */
[----:B------:R-:W-:Y:S02]  /*1c8e0*/  IADD3 R7, R2, 0x41, RZ ;  /* 0x0000004102077810 */ /* 0x000fe40007ffe0ff */
[----:B------:R-:W-:Y:S01]  /*1c8f0*/  FMNMX.FTZ R4, R151, R4, !PT ;  /* 0x0000000497047209 */ /* 0x000fe20007810000 */
[C---:B------:R-:W-:Y:S01]  /*1c900*/  FFMA.FTZ R157, R0.reuse, R46, R157 ;  /* 0x0000002e009d7223 */ /* 0x040fe2000001009d */
[----:B------:R-:W-:Y:S01]  /*1c910*/  FMNMX.FTZ R6, R141, R6, !PT ;  /* 0x000000068d067209 */ /* 0x000fe20007810000 */
[----:B------:R-:W-:Y:S01]  /*1c920*/  FFMA.FTZ R46, R0, R46, R155 ;  /* 0x0000002e002e7223 */ /* 0x000fe2000001009b */
[----:B------:R-:W-:Y:S02]  /*1c930*/  I2FP.F32.S32 R44, R44 ;  /* 0x0000002c002c7245 */ /* 0x000fe40000201400 */
[----:B------:R-:W-:Y:S02]  /*1c940*/  I2FP.F32.S32 R7, R7 ;  /* 0x0000000700077245 */ /* 0x000fe40000201400 */
[----:B------:R-:W-:Y:S01]  /*1c950*/  IADD3 R42, R2, 0x18, RZ ;  /* 0x00000018022a7810 */ /* 0x000fe20007ffe0ff */
[C---:B------:R-:W-:Y:S01]  /*1c960*/  FFMA.FTZ R64, R0.reuse, R44, R15 ;  /* 0x0000002c00407223 */ /* 0x040fe2000001000f */
[----:B------:R-:W-:Y:S01]  /*1c970*/  FMNMX.FTZ R4, R153, R4, !PT ;  /* 0x0000000499047209 */ /* 0x000fe20007810000 */
[CC--:B------:R-:W-:Y:S01]  /*1c980*/  FFMA.FTZ R178, R0.reuse, R7.reuse, R178 ;  /* 0x0000000700b27223 */ /* 0x0c0fe200000100b2 */
[----:B------:R-:W-:Y:S01]  /*1c990*/  FMNMX.FTZ R6, R147, R6, !PT ;  /* 0x0000000693067209 */ /* 0x000fe20007810000 */
[C---:B------:R-:W-:Y:S01]  /*1c9a0*/  FFMA.FTZ R168, R0.reuse, R7, R168 ;  /* 0x0000000700a87223 */ /* 0x040fe200000100a8 */
[----:B------:R-:W-:Y:S01]  /*1c9b0*/  I2FP.F32.S32 R42, R42 ;  /* 0x0000002a002a7245 */ /* 0x000fe20000201400 */
[----:B------:R-:W-:Y:S01]  /*1c9c0*/  FFMA.FTZ R44, R0, R44, R13 ;  /* 0x0000002c002c7223 */ /* 0x000fe2000001000d */
[----:B------:R-:W-:Y:S01]  /*1c9d0*/  IADD3 R40, R2, 0x19, RZ ;  /* 0x0000001902287810 */ /* 0x000fe20007ffe0ff */
[----:B------:R-:W-:Y:S01]  /*1c9e0*/  LDSM.16.MT88.4 R12, [R190+0x9000] ;  /* 0x00900000be0c783b */ /* 0x000fe20000004200 */
[----:B------:R-:W-:Y:S01]  /*1c9f0*/  FMNMX.FTZ R7, R157, R4, !PT ;  /* 0x000000049d077209 */ /* 0x000fe20007810000 */
[C---:B------:R-:W-:Y:S01]  /*1ca00*/  FFMA.FTZ R34, R0.reuse, R42, R161 ;  /* 0x0000002a00227223 */ /* 0x040fe200000100a1 */
[----:B------:R-:W-:Y:S01]  /*1ca10*/  FMNMX.FTZ R9, R149, R6, !PT ;  /* 0x0000000695097209 */ /* 0x000fe20007810000 */
[----:B------:R-:W-:Y:S01]  /*1ca20*/  FFMA.FTZ R42, R0, R42, R159 ;  /* 0x0000002a002a7223 */ /* 0x000fe2000001009f */
[----:B------:R-:W-:Y:S02]  /*1ca30*/  I2FP.F32.S32 R40, R40 ;  /* 0x0000002800287245 */ /* 0x000fe40000201400 */
[----:B------:R-:W-:Y:S02]  /*1ca40*/  IADD3 R5, R2, 0x20, RZ ;  /* 0x0000002002057810 */ /* 0x000fe40007ffe0ff */
[----:B------:R-:W-:Y:S01]  /*1ca50*/  FMNMX.FTZ R7, R64, R7, !PT ;  /* 0x0000000740077209 */ /* 0x000fe20007810000 */
[-C--:B------:R-:W-:Y:S01]  /*1ca60*/  FFMA.FTZ R32, R0, R40.reuse, R19 ;  /* 0x0000002800207223 */ /* 0x080fe20000010013 */
        /* <DEDUP_REMOVED lines=32> */
[----:B------:R-:W-:Y:S01]  /*1cc70*/  FMNMX.FTZ R7, R218, R7, !PT ;  /* 0x00000007da077209 */ /* 0x000fe20007810000 */
[----:B------:R-:W-:Y:S01]  /*1cc80*/  FFMA.FTZ R180, R0, R180, R21 ;  /* 0x000000b400b47223 */ /* 0x000fe20000010015 */
[----:B------:R-:W-:Y:S01]  /*1cc90*/  IADD3 R5, R2, 0x48, RZ ;  /* 0x0000004802057810 */ /* 0x000fe20007ffe0ff */
[----:B------:R-:W-:Y:S01]  /*1cca0*/  LDSM.16.MT88.4 R20, [R188+0x9000] ;  /* 0x00900000bc14783b */ /* 0x000fe20000004200 */
        /* <DEDUP_REMOVED lines=39> */
[----:B------:R-:W-:Y:S01]  /*1cf20*/  FFMA.FTZ R138, R0, R5, R138 ;  /* 0x00000005008a7223 */ /* 0x000fe2000001008a */
[----:B------:R-:W-:Y:S01]  /*1cf30*/  IADD3 R3, R2, 0x61, RZ ;  /* 0x0000006102037810 */ /* 0x000fe20007ffe0ff */
[-C--:B------:R-:W-:Y:S01]  /*1cf40*/  FFMA.FTZ R156, R0, R11.reuse, R156 ;  /* 0x0000000b009c7223 */ /* 0x080fe2000001009c */
[----:B------:R-:W-:Y:S01]  /*1cf50*/  IADD3 R5, R2, 0x69, RZ ;  /* 0x0000006902057810 */ /* 0x000fe20007ffe0ff */
[----:B------:R-:W-:Y:S01]  /*1cf60*/  FFMA.FTZ R148, R0, R11, R148 ;  /* 0x0000000b00947223 */ /* 0x000fe20000010094 */
        /* <DEDUP_REMOVED lines=78> */
[-CC-:B------:R-:W-:Y:S01]  /*1d450*/  FFMA.FTZ R176, R176, R52.reuse, -R125.reuse ;  /* 0x00000034b0b07223 */ /* 0x180fe2000001087d */
[-CC-:B------:R-:W-:Y:S01]  /*1d460*/  FFMA.FTZ R135, R178, R52.reuse, -R125.reuse ;  /* 0x00000034b2877223 */ /* 0x180fe2000001087d */
[-CC-:B------:R-:W-:Y:S03]  /*1d470*/  FFMA.FTZ R139, R174, R52.reuse, -R125.reuse ;  /* 0x00000034ae8b7223 */ /* 0x180fe6000001087d */
[----:B------:R-:W2:Y:S01]  /*1d480*/  MUFU.EX2 R56, R56 ;  /* 0x0000003800387308 */ /* 0x000ea20000000800 */
[-C--:B------:R-:W-:Y:S01]  /*1d490*/  FFMA.FTZ R172, R172, R52.reuse, -R125 ;  /* 0x00000034acac7223 */ /* 0x080fe2000001087d */
[-CC-:B------:R-:W-:Y:S01]  /*1d4a0*/  FFMA.FTZ R170, R170, R52.reuse, -R119.reuse ;  /* 0x00000034aaaa7223 */ /* 0x180fe20000010877 */
[-CC-:B------:R-:W-:Y:S01]  /*1d4b0*/  FFMA.FTZ R141, R168, R52.reuse, -R119.reuse ;  /* 0x00000034a88d7223 */ /* 0x180fe20000010877 */
[-CC-:B------:R-:W-:Y:S01]  /*1d4c0*/  FFMA.FTZ R143, R166, R52.reuse, -R119.reuse ;  /* 0x00000034a68f7223 */ /* 0x180fe20000010877 */
[-C--:B------:R-:W-:Y:S01]  /*1d4d0*/  FFMA.FTZ R164, R164, R52.reuse, -R119 ;  /* 0x00000034a4a47223 */ /* 0x080fe20000010877 */
[-CC-:B------:R-:W-:Y:S01]  /*1d4e0*/  FFMA.FTZ R162, R162, R52.reuse, -R125.reuse ;  /* 0x00000034a2a27223 */ /* 0x180fe2000001087d */
[--C-:B------:R-:W-:Y:S03]  /*1d4f0*/  FFMA.FTZ R145, R160, R52, -R125.reuse ;  /* 0x00000034a0917223 */ /* 0x100fe6000001087d */
[----:B------:R-:W-:Y:S01]  /*1d500*/  MUFU.EX2 R131, R131 ;  /* 0x0000008300837308 */ /* 0x000fe20000000800 */
[C---:B-1----:R-:W-:Y:S01]  /*1d510*/  FMUL.FTZ R6, R54.reuse, R114 ;  /* 0x0000007236067220 */ /* 0x042fe20000410000 */
        /* <DEDUP_REMOVED lines=12> */
[----:B------:R-:W-:Y:S01]  /*1d5e0*/  FMUL.FTZ R17, R56, R101 ;  /* 0x0000006538117220 */ /* 0x000fe20000410000 */
[----:B------:R-:W-:Y:S03]  /*1d5f0*/  FMUL.FTZ R27, R54, R95 ;  /* 0x0000005f361b7220 */ /* 0x000fe60000410000 */
[----:B------:R-:W-:Y:S01]  /*1d600*/  MUFU.EX2 R129, R129 ;  /* 0x0000008100817308 */ /* 0x000fe20000000800 */
[C---:B------:R-:W-:Y:S01]  /*1d610*/  FMUL.FTZ R24, R56.reuse, R92 ;  /* 0x0000005c38187220 */ /* 0x040fe20000410000 */
[----:B------:R-:W-:Y:S01]  /*1d620*/  FMUL.FTZ R25, R56, R93 ;  /* 0x0000005d38197220 */ /* 0x000fe20000410000 */
[C---:B------:R-:W-:Y:S01]  /*1d630*/  FMUL.FTZ R34, R54.reuse, R86 ;  /* 0x0000005636227220 */ /* 0x040fe20000410000 */
[----:B------:R-:W-:Y:S01]  /*1d640*/  FMUL.FTZ R35, R54, R87 ;  /* 0x0000005736237220 */ /* 0x000fe20000410000 */
[C---:B------:R-:W-:Y:S01]  /*1d650*/  FMUL.FTZ R32, R56.reuse, R84 ;  /* 0x0000005438207220 */ /* 0x040fe20000410000 */
[----:B------:R-:W-:Y:S01]  /*1d660*/  FMUL.FTZ R33, R56, R85 ;  /* 0x0000005538217220 */ /* 0x000fe20000410000 */
[----:B------:R-:W-:Y:S03]  /*1d670*/  LDSM.16.MT88.4 R108, [R190+0xac00] ;  /* 0x00ac0000be6c783b */ /* 0x000fe60000004200 */
[----:B------:R-:W2:Y:S01]  /*1d680*/  MUFU.EX2 R118, R118 ;  /* 0x0000007600767308 */ /* 0x000ea20000000800 */
[----:B-1----:R-:W-:Y:S01]  /*1d690*/  F2FP.BF16.F32.PACK_AB R61, R57, R131 ;  /* 0x00000083393d723e */ /* 0x002fe200000010ff */
[-C--:B------:R-:W-:Y:S01]  /*1d6a0*/  FFMA.FTZ R93, R64, R52.reuse, -R125 ;  /* 0x00000034405d7223 */ /* 0x080fe2000001087d */
[----:B------:R-:W-:Y:S01]  /*1d6b0*/  FMUL.FTZ R47, R54, R75 ;  /* 0x0000004b362f7220 */ /* 0x000fe20000410000 */
[----:B------:R-:W-:Y:S01]  /*1d6c0*/  FMUL.FTZ R45, R56, R73 ;  /* 0x00000049382d7220 */ /* 0x000fe20000410000 */
[--C-:B------:R-:W-:Y:S01]  /*1d6d0*/  FFMA.FTZ R95, R46, R52, -R119.reuse ;  /* 0x000000342e5f7223 */ /* 0x100fe20000010877 */
[----:B------:R-:W-:Y:S01]  /*1d6e0*/  FMUL.FTZ R46, R54, R74 ;  /* 0x0000004a362e7220 */ /* 0x000fe20000410000 */
[----:B------:R-:W1:Y:S03]  /*1d6f0*/  LDSM.16.MT88.4 R64, [R188+0xd000] ;  /* 0x00d00000bc40783b */ /* 0x000e660000004200 */
[----:B------:R-:W3:Y:S01]  /*1d700*/  MUFU.EX2 R59, R59 ;  /* 0x0000003b003b7308 */ /* 0x000ee20000000800 */
[--C-:B------:R-:W-:Y:S01]  /*1d710*/  FFMA.FTZ R94, R42, R52, -R119.reuse ;  /* 0x000000342a5e7223 */ /* 0x100fe20000010877 */
[----:B------:R-:W-:Y:S01]  /*1d720*/  FMUL.FTZ R42, R54, R78 ;  /* 0x0000004e362a7220 */ /* 0x000fe20000410000 */
[-CC-:B------:R-:W-:Y:S01]  /*1d730*/  FFMA.FTZ R102, R228, R52.reuse, -R119.reuse ;  /* 0x00000034e4667223 */ /* 0x180fe20000010877 */
[-CC-:B------:R-:W-:Y:S01]  /*1d740*/  FFMA.FTZ R100, R226, R52.reuse, -R119.reuse ;  /* 0x00000034e2647223 */ /* 0x180fe20000010877 */
[-C--:B------:R-:W-:Y:S01]  /*1d750*/  FFMA.FTZ R101, R230, R52.reuse, -R119 ;  /* 0x00000034e6657223 */ /* 0x080fe20000010877 */
[-C--:B------:R-:W-:Y:S01]  /*1d760*/  FFMA.FTZ R113, R222, R52.reuse, -R125 ;  /* 0x00000034de717223 */ /* 0x080fe2000001087d */
[----:B------:R-:W-:Y:S03]  /*1d770*/  LDSM.16.MT88.4 R84, [R188+0x9400] ;  /* 0x00940000bc54783b */ /* 0x000fe60000004200 */
[----:B------:R-:W4:Y:S01]  /*1d780*/  MUFU.EX2 R128, R128 ;  /* 0x0000008000807308 */ /* 0x000f220000000800 */
[----:B--2---:R-:W-:Y:S01]  /*1d790*/  F2FP.BF16.F32.PACK_AB R63, R118, R129 ;  /* 0x00000081763f723e */ /* 0x004fe200000010ff */
[-CC-:B------:R-:W-:Y:S01]  /*1d7a0*/  FFMA.FTZ R114, R184, R52.reuse, -R119.reuse ;  /* 0x00000034b8727223 */ /* 0x180fe20000010877 */
[-CC-:B------:R-:W-:Y:S01]  /*1d7b0*/  FFMA.FTZ R115, R182, R52.reuse, -R119.reuse ;  /* 0x00000034b6737223 */ /* 0x180fe20000010877 */
[-C--:B------:R-:W-:Y:S01]  /*1d7c0*/  FFMA.FTZ R112, R180, R52.reuse, -R119 ;  /* 0x00000034b4707223 */ /* 0x080fe20000010877 */
[-CC-:B------:R-:W-:Y:S01]  /*1d7d0*/  FFMA.FTZ R147, R158, R52.reuse, -R125.reuse ;  /* 0x000000349e937223 */ /* 0x180fe2000001087d */
[-C--:B------:R-:W-:Y:S01]  /*1d7e0*/  FFMA.FTZ R156, R156, R52.reuse, -R125 ;  /* 0x000000349c9c7223 */ /* 0x080fe2000001087d */
[-CC-:B------:R-:W-:Y:S03]  /*1d7f0*/  FFMA.FTZ R149, R154, R52.reuse, -R119.reuse ;  /* 0x000000349a957223 */ /* 0x180fe60000010877 */
[----:B------:R-:W-:Y:S01]  /*1d800*/  MUFU.EX2 R127, R127 ;  /* 0x0000007f007f7308 */ /* 0x000fe20000000800 */
[-CC-:B------:R-:W-:Y:S01]  /*1d810*/  FFMA.FTZ R152, R152, R52.reuse, -R119.reuse ;  /* 0x0000003498987223 */ /* 0x180fe20000010877 */
[-CC-:B------:R-:W-:Y:S01]  /*1d820*/  FFMA.FTZ R150, R150, R52.reuse, -R119.reuse ;  /* 0x0000003496967223 */ /* 0x180fe20000010877 */
[-C--:B------:R-:W-:Y:S01]  /*1d830*/  FFMA.FTZ R151, R148, R52.reuse, -R119 ;  /* 0x0000003494977223 */ /* 0x080fe20000010877 */
[----:B---3--:R-:W-:Y:S01]  /*1d840*/  FFMA.FTZ R213, R56, R213, R59 ;  /* 0x000000d538d57223 */ /* 0x008fe2000001003b */
[-CC-:B------:R-:W-:Y:S01]  /*1d850*/  FFMA.FTZ R153, R144, R52.reuse, -R125.reuse ;  /* 0x0000003490997223 */ /* 0x180fe2000001087d */
[-CC-:B------:R-:W-:Y:S01]  /*1d860*/  FFMA.FTZ R142, R142, R52.reuse, -R125.reuse ;  /* 0x000000348e8e7223 */ /* 0x180fe2000001087d */
[-C--:B------:R-:W-:Y:S03]  /*1d870*/  FFMA.FTZ R155, R140, R52.reuse, -R125 ;  /* 0x000000348c9b7223 */ /* 0x080fe6000001087d */
[----:B------:R-:W2:Y:S01]  /*1d880*/  MUFU.EX2 R126, R126 ;  /* 0x0000007e007e7308 */ /* 0x000ea20000000800 */
[C---:B----4-:R-:W-:Y:S01]  /*1d890*/  F2FP.BF16.F32.PACK_AB R60, R128.reuse, R59 ;  /* 0x0000003b803c723e */ /* 0x050fe200000010ff */
[----:B------:R-:W-:Y:S01]  /*1d8a0*/  FADD.FTZ R128, R128, R213 ;  /* 0x000000d580807221 */ /* 0x000fe20000010000 */
[-CC-:B------:R-:W-:Y:S01]  /*1d8b0*/  FFMA.FTZ R134, R134, R52.reuse, -R119.reuse ;  /* 0x0000003486867223 */ /* 0x180fe20000010877 */
[-C--:B------:R-:W-:Y:S01]  /*1d8c0*/  FFMA.FTZ R132, R132, R52.reuse, -R119 ;  /* 0x0000003484847223 */ /* 0x080fe20000010877 */
[----:B------:R-:W-:Y:S01]  /*1d8d0*/  FFMA.FTZ R131, R54, R215, R131 ;  /* 0x000000d736837223 */ /* 0x000fe20000010083 */
[-CC-:B------:R-:W-:Y:S01]  /*1d8e0*/  FFMA.FTZ R124, R124, R52.reuse, -R125.reuse ;  /* 0x000000347c7c7223 */ /* 0x180fe2000001087d */
[-C--:B------:R-:W-:Y:S03]  /*1d8f0*/  FFMA.FTZ R55, R55, R52.reuse, -R125 ;  /* 0x0000003437377223 */ /* 0x080fe6000001087d */
[----:B------:R-:W-:Y:S01]  /*1d900*/  MUFU.EX2 R102, R102 ;  /* 0x0000006600667308 */ /* 0x000fe20000000800 */
[--C-:B------:R-:W-:Y:S01]  /*1d910*/  FFMA.FTZ R120, R120, R52, -R119.reuse ;  /* 0x0000003478787223 */ /* 0x100fe20000010877 */
[----:B------:R-:W-:Y:S08]  /*1d920*/  ISETP.GT.AND P0, PT, R207, R198, PT ;  /* 0x000000c6cf00720c */ /* 0x000ff00003f04270 */
[----:B------:R-:W-:Y:S01]  /*1d930*/  MUFU.EX2 R100, R100 ;  /* 0x0000006400647308 */ /* 0x000fe20000000800 */
[----:B--2---:R-:W-:Y:S07]  /*1d940*/  F2FP.BF16.F32.PACK_AB R62, R126, R127 ;  /* 0x0000007f7e3e723e */ /* 0x004fee00000010ff */
[C---:B------:R-:W-:Y:S02]  /*1d950*/  HMMA.16816.F32.BF16 R4, R60.reuse, R12, R4 ;  /* 0x0000000c3c04723c */ /* 0x040fe40000041804 */
[----:B------:R2:W-:Y:S04]  /*1d960*/  MUFU.EX2 R92, R157 ;  /* 0x0000009d005c7308 */ /* 0x0005e80000000800 */
[C---:B------:R-:W-:Y:S06]  /*1d970*/  HMMA.16816.F32.BF16 R8, R60.reuse, R14, R8 ;  /* 0x0000000e3c08723c */ /* 0x040fec0000041808 */
[----:B------:R-:W3:Y:S01]  /*1d980*/  MUFU.EX2 R93, R93 ;  /* 0x0000005d005d7308 */ /* 0x000ee20000000800 */
[C---:B------:R-:W-:Y:S01]  /*1d990*/  FMUL.FTZ R12, R56.reuse, R104 ;  /* 0x00000068380c7220 */ /* 0x040fe20000410000 */
[----:B------:R-:W-:Y:S03]  /*1d9a0*/  FMUL.FTZ R13, R56, R105 ;  /* 0x00000069380d7220 */ /* 0x000fe60000410000 */
[C---:B------:R-:W-:Y:S01]  /*1d9b0*/  FMUL.FTZ R14, R54.reuse, R106 ;  /* 0x0000006a360e7220 */ /* 0x040fe20000410000 */
[----:B------:R-:W-:Y:S04]  /*1d9c0*/  FMUL.FTZ R15, R54, R107 ;  /* 0x0000006b360f7220 */ /* 0x000fe80000410000 */
[----:B------:R-:W-:Y:S01]  /*1d9d0*/  MUFU.EX2 R95, R95 ;  /* 0x0000005f005f7308 */ /* 0x000fe20000000800 */
[-C--:B------:R-:W-:Y:S01]  /*1d9e0*/  FFMA.FTZ R105, R224, R52.reuse, -R119 ;  /* 0x00000034e0697223 */ /* 0x080fe20000010877 */
[-CC-:B------:R-:W-:Y:S01]  /*1d9f0*/  FFMA.FTZ R104, R220, R52.reuse, -R125.reuse ;  /* 0x00000034dc687223 */ /* 0x180fe2000001087d */
[-CC-:B------:R-:W-:Y:S01]  /*1da00*/  FFMA.FTZ R106, R218, R52.reuse, -R125.reuse ;  /* 0x00000034da6a7223 */ /* 0x180fe2000001087d */
[C---:B------:R-:W-:Y:S03]  /*1da10*/  HMMA.16816.F32.BF16 R12, R60.reuse, R20, R12 ;  /* 0x000000143c0c723c */ /* 0x040fe6000004180c */
[-C--:B------:R-:W-:Y:S03]  /*1da20*/  FFMA.FTZ R107, R216, R52.reuse, -R125 ;  /* 0x00000034d86b7223 */ /* 0x080fe6000001087d */
[----:B------:R-:W-:Y:S01]  /*1da30*/  MUFU.EX2 R94, R94 ;  /* 0x0000005e005e7308 */ /* 0x000fe20000000800 */
[----:B--2---:R-:W-:Y:S01]  /*1da40*/  FFMA.FTZ R157, R130, R52, -R119 ;  /* 0x00000034829d7223 */ /* 0x004fe20000010877 */
[C---:B------:R-:W-:Y:S03]  /*1da50*/  HMMA.16816.F32.BF16 R16, R60.reuse, R22, R16 ;  /* 0x000000163c10723c */ /* 0x040fe60000041810 */
[C---:B------:R-:W-:Y:S01]  /*1da60*/  FMUL.FTZ R20, R56.reuse, R96 ;  /* 0x0000006038147220 */ /* 0x040fe20000410000 */
[----:B------:R-:W-:Y:S03]  /*1da70*/  FMUL.FTZ R21, R56, R97 ;  /* 0x0000006138157220 */ /* 0x000fe60000410000 */
[C---:B------:R-:W-:Y:S01]  /*1da80*/  FMUL.FTZ R22, R54.reuse, R98 ;  /* 0x0000006236167220 */ /* 0x040fe20000410000 */
[----:B------:R-:W-:Y:S01]  /*1da90*/  FMUL.FTZ R23, R54, R99 ;  /* 0x0000006336177220 */ /* 0x000fe20000410000 */
[----:B------:R-:W-:Y:S02]  /*1daa0*/  MUFU.EX2 R101, R101 ;  /* 0x0000006500657308 */ /* 0x000fe40000000800 */
[-CC-:B------:R-:W-:Y:S01]  /*1dab0*/  FFMA.FTZ R97, R238, R52.reuse, -R125.reuse ;  /* 0x00000034ee617223 */ /* 0x180fe2000001087d */
[-CC-:B------:R-:W-:Y:S01]  /*1dac0*/  FFMA.FTZ R98, R236, R52.reuse, -R125.reuse ;  /* 0x00000034ec627223 */ /* 0x180fe2000001087d */
[-CC-:B------:R-:W-:Y:S01]  /*1dad0*/  FFMA.FTZ R96, R234, R52.reuse, -R125.reuse ;  /* 0x00000034ea607223 */ /* 0x180fe2000001087d */
[----:B------:R-:W-:Y:S01]  /*1dae0*/  FFMA.FTZ R99, R232, R52, -R125 ;  /* 0x00000034e8637223 */ /* 0x000fe2000001087d */
        /* <DEDUP_REMOVED lines=8> */
[--C-:B------:R-:W-:Y:S01]  /*1db70*/  FFMA.FTZ R90, R44, R52, -R119.reuse ;  /* 0x000000342c5a7223 */ /* 0x100fe20000010877 */
[----:B------:R-:W-:Y:S02]  /*1db80*/  FMUL.FTZ R44, R56, R72 ;  /* 0x00000048382c7220 */ /* 0x000fe40000410000 */
[----:B------:R2:W-:Y:S01]  /*1db90*/  MUFU.EX2 R88, R43 ;  /* 0x0000002b00587308 */ /* 0x0005e20000000800 */
[----:B------:R-:W-:Y:S02]  /*1dba0*/  LDSM.16.MT88.4 R72, [R190+0xb400] ;  /* 0x00b40000be48783b */ /* 0x000fe40000004200 */
[C---:B------:R-:W-:Y:S03]  /*1dbb0*/  HMMA.16816.F32.BF16 R28, R60.reuse, R36, R28 ;  /* 0x000000243c1c723c */ /* 0x040fe6000004181c */
[----:B------:R-:W-:Y:S01]  /*1dbc0*/  FFMA.FTZ R91, R40, R52, -R119 ;  /* 0x00000034285b7223 */ /* 0x000fe20000010877 */
[C---:B------:R-:W-:Y:S02]  /*1dbd0*/  FMUL.FTZ R40, R56.reuse, R76 ;  /* 0x0000004c38287220 */ /* 0x040fe40000410000 */
[C---:B------:R-:W-:Y:S01]  /*1dbe0*/  HMMA.16816.F32.BF16 R32, R60.reuse, R38, R32 ;  /* 0x000000263c20723c */ /* 0x040fe20000041820 */
[----:B------:R4:W-:Y:S04]  /*1dbf0*/  MUFU.EX2 R89, R41 ;  /* 0x0000002900597308 */ /* 0x0009e80000000800 */
[C---:B------:R-:W-:Y:S01]  /*1dc00*/  FMUL.FTZ R36, R56.reuse, R80 ;  /* 0x0000005038247220 */ /* 0x040fe20000410000 */
[----:B------:R-:W-:Y:S01]  /*1dc10*/  FMUL.FTZ R37, R56, R81 ;  /* 0x0000005138257220 */ /* 0x000fe20000410000 */
[C---:B------:R-:W-:Y:S01]  /*1dc20*/  FMUL.FTZ R38, R54.reuse, R82 ;  /* 0x0000005236267220 */ /* 0x040fe20000410000 */
[C---:B------:R-:W-:Y:S03]  /*1dc30*/  FMUL.FTZ R39, R54.reuse, R83 ;  /* 0x0000005336277220 */ /* 0x040fe60000410000 */
[----:B------:R-:W5:Y:S01]  /*1dc40*/  MUFU.EX2 R90, R90 ;  /* 0x0000005a005a7308 */ /* 0x000f620000000800 */
[----:B------:R-:W1:Y:S01]  /*1dc50*/  LDSM.16.MT88.4 R80, [R190+0x9400] ;  /* 0x00940000be50783b */ /* 0x000e620000004200 */
[----:B--2---:R-:W-:Y:S02]  /*1dc60*/  FMUL.FTZ R43, R54, R79 ;  /* 0x0000004f362b7220 */ /* 0x004fe40000410000 */
[C---:B------:R-:W-:Y:S06]  /*1dc70*/  HMMA.16816.F32.BF16 R36, R60.reuse, R48, R36 ;  /* 0x000000303c24723c */ /* 0x040fec0000041824 */
[----:B------:R-:W2:Y:S01]  /*1dc80*/  MUFU.EX2 R91, R91 ;  /* 0x0000005b005b7308 */ /* 0x000ea20000000800 */
[C---:B----4-:R-:W-:Y:S02]  /*1dc90*/  FMUL.FTZ R41, R56.reuse, R77 ;  /* 0x0000004d38297220 */ /* 0x050fe40000410000 */
[----:B------:R-:W-:Y:S02]  /*1dca0*/  LDSM.16.MT88.4 R76, [R188+0xd400] ;  /* 0x00d40000bc4c783b */ /* 0x000fe40000004200 */
[C---:B------:R-:W-:Y:S01]  /*1dcb0*/  FMUL.FTZ R48, R56.reuse, R68 ;  /* 0x0000004438307220 */ /* 0x040fe20000410000 */
[----:B------:R-:W-:Y:S02]  /*1dcc0*/  FMUL.FTZ R49, R56, R69 ;  /* 0x0000004538317220 */ /* 0x000fe40000410000 */
[C---:B------:R-:W-:Y:S02]  /*1dcd0*/  HMMA.16816.F32.BF16 R40, R60.reuse, R50, R40 ;  /* 0x000000323c28723c */ /* 0x040fe40000041828 */
[----:B------:R-:W-:Y:S01]  /*1dce0*/  MUFU.EX2 R96, R96 ;  /* 0x0000006000607308 */ /* 0x000fe20000000800 */
[----:B---3--:R-:W-:Y:S02]  /*1dcf0*/  F2FP.BF16.F32.PACK_AB R69, R93, R92 ;  /* 0x0000005c5d45723e */ /* 0x008fe400000010ff */
[----:B-----5:R-:W-:Y:S01]  /*1dd00*/  F2FP.BF16.F32.PACK_AB R68, R90, R95 ;  /* 0x0000005f5a44723e */ /* 0x020fe200000010ff */
[C---:B-1----:R-:W-:Y:S06]  /*1dd10*/  HMMA.16816.F32.BF16 R44, R60.reuse, R64, R44 ;  /* 0x000000403c2c723c */ /* 0x042fec000004182c */
[----:B------:R-:W1:Y:S01]  /*1dd20*/  MUFU.EX2 R99, R99 ;  /* 0x0000006300637308 */ /* 0x000e620000000800 */
[C---:B------:R-:W-:Y:S01]  /*1dd30*/  FMUL.FTZ R50, R54.reuse, R70 ;  /* 0x0000004636327220 */ /* 0x040fe20000410000 */
[----:B------:R-:W-:Y:S03]  /*1dd40*/  FMUL.FTZ R51, R54, R71 ;  /* 0x0000004736337220 */ /* 0x000fe60000410000 */
[----:B------:R-:W-:Y:S01]  /*1dd50*/  F2FP.BF16.F32.PACK_AB R71, R89, R88 ;  /* 0x000000585947723e */ /* 0x000fe200000010ff */
[--C-:B------:R-:W-:Y:S01]  /*1dd60*/  FFMA.FTZ R54, R58, R52, -R125.reuse ;  /* 0x000000343a367223 */ /* 0x100fe2000001087d */
[----:B--2---:R-:W-:Y:S03]  /*1dd70*/  F2FP.BF16.F32.PACK_AB R70, R91, R94 ;  /* 0x0000005e5b46723e */ /* 0x004fe600000010ff */
[----:B------:R-:W2:Y:S01]  /*1dd80*/  MUFU.EX2 R105, R105 ;  /* 0x0000006900697308 */ /* 0x000ea20000000800 */
[----:B------:R-:W-:Y:S01]  /*1dd90*/  HMMA.16816.F32.BF16 R48, R60, R66, R48 ;  /* 0x000000423c30723c */ /* 0x000fe20000041830 */
[----:B------:R-:W3:Y:S05]  /*1dda0*/  LDSM.16.MT88.4 R60, [R188+0xb400] ;  /* 0x00b40000bc3c783b */ /* 0x000eea0000004200 */
[C---:B------:R-:W-:Y:S03]  /*1ddb0*/  HMMA.16816.F32.BF16 R4, R68.reuse, R80, R4 ;  /* 0x000000504404723c */ /* 0x040fe60000041804 */
[----:B------:R-:W-:Y:S01]  /*1ddc0*/  MUFU.EX2 R113, R113 ;  /* 0x0000007100717308 */ /* 0x000fe20000000800 */
[----:B------:R-:W4:Y:S02]  /*1ddd0*/  LDSM.16.MT88.4 R64, [R190+0xd400] ;  /* 0x00d40000be40783b */ /* 0x000f240000004200 */
[C---:B------:R-:W-:Y:S07]  /*1dde0*/  HMMA.16816.F32.BF16 R8, R68.reuse, R82, R8 ;  /* 0x000000524408723c */ /* 0x040fee0000041808 */
[----:B------:R-:W5:Y:S01]  /*1ddf0*/  MUFU.EX2 R104, R104 ;  /* 0x0000006800687308 */ /* 0x000f620000000800 */
[----:B------:R-:W-:Y:S01]  /*1de00*/  LDSM.16.MT88.4 R80, [R188+0x9800] ;  /* 0x00980000bc50783b */ /* 0x000fe20000004200 */
[C---:B------:R-:W-:Y:S08]  /*1de10*/  HMMA.16816.F32.BF16 R12, R68.reuse, R84, R12 ;  /* 0x00000054440c723c */ /* 0x040ff0000004180c */
[----:B------:R-:W-:Y:S01]  /*1de20*/  MUFU.EX2 R106, R106 ;  /* 0x0000006a006a7308 */ /* 0x000fe20000000800 */
[C---:B------:R-:W-:Y:S01]  /*1de30*/  HMMA.16816.F32.BF16 R16, R68.reuse, R86, R16 ;  /* 0x000000564410723c */ /* 0x040fe20000041810 */
[----:B------:R-:W-:Y:S05]  /*1de40*/  LDSM.16.MT88.4 R84, [R188+0x9c00] ;  /* 0x009c0000bc54783b */ /* 0x000fea0000004200 */
[C---:B------:R-:W-:Y:S03]  /*1de50*/  HMMA.16816.F32.BF16 R20, R68.reuse, R72, R20 ;  /* 0x000000484414723c */ /* 0x040fe60000041814 */
        /* <DEDUP_REMOVED lines=10> */
[----:B-1----:R-:W-:Y:S01]  /*1df00*/  F2FP.BF16.F32.PACK_AB R63, R99, R96 ;  /* 0x00000060633f723e */ /* 0x002fe200000010ff */
[C---:B------:R-:W-:Y:S01]  /*1df10*/  HMMA.16816.F32.BF16 R40, R68.reuse, R66, R40 ;  /* 0x000000424428723c */ /* 0x040fe20000041828 */
[----:B------:R-:W1:Y:S06]  /*1df20*/  LDSM.16.MT88.4 R64, [R190+0xb800] ;  /* 0x00b80000be40783b */ /* 0x000e6c0000004200 */
[----:B------:R-:W4:Y:S01]  /*1df30*/  MUFU.EX2 R112, R112 ;  /* 0x0000007000707308 */ /* 0x000f220000000800 */
[----:B------:R-:W-:Y:S01]  /*1df40*/  F2FP.BF16.F32.PACK_AB R60, R102, R101 ;  /* 0x00000065663c723e */ /* 0x000fe200000010ff */
[C---:B------:R-:W-:Y:S03]  /*1df50*/  HMMA.16816.F32.BF16 R44, R68.reuse, R76, R44 ;  /* 0x0000004c442c723c */ /* 0x040fe6000004182c */
[----:B--2---:R-:W-:Y:S03]  /*1df60*/  F2FP.BF16.F32.PACK_AB R62, R105, R100 ;  /* 0x00000064693e723e */ /* 0x004fe600000010ff */
[----:B------:R-:W-:Y:S01]  /*1df70*/  HMMA.16816.F32.BF16 R48, R68, R78, R48 ;  /* 0x0000004e4430723c */ /* 0x000fe20000041830 */
[----:B------:R-:W2:Y:S01]  /*1df80*/  LDSM.16.MT88.4 R68, [R188+0xb800] ;  /* 0x00b80000bc44783b */ /* 0x000ea20000004200 */
[----:B------:R-:W-:Y:S04]  /*1df90*/  MUFU.EX2 R176, R176 ;  /* 0x000000b000b07308 */ /* 0x000fe80000000800 */
[C---:B-----5:R-:W-:Y:S03]  /*1dfa0*/  HMMA.16816.F32.BF16 R4, R60.reuse, R72, R4 ;  /* 0x000000483c04723c */ /* 0x060fe60000041804 */
[----:B------:R-:W5:Y:S03]  /*1dfb0*/  LDSM.16.MT88.4 R76, [R190+0xd800] ;  /* 0x00d80000be4c783b */ /* 0x000f660000004200 */
[----:B------:R-:W4:Y:S01]  /*1dfc0*/  MUFU.EX2 R135, R135 ;  /* 0x0000008700877308 */ /* 0x000f220000000800 */
[C---:B------:R-:W-:Y:S04]  /*1dfd0*/  HMMA.16816.F32.BF16 R8, R60.reuse, R74, R8 ;  /* 0x0000004a3c08723c */ /* 0x040fe80000041808 */
[----:B------:R-:W4:Y:S02]  /*1dfe0*/  LDSM.16.MT88.4 R72, [R188+0xd800] ;  /* 0x00d80000bc48783b */ /* 0x000f240000004200 */
[C---:B------:R-:W-:Y:S03]  /*1dff0*/  HMMA.16816.F32.BF16 R12, R60.reuse, R80, R12 ;  /* 0x000000503c0c723c */ /* 0x040fe6000004180c */
[----:B------:R-:W-:Y:S03]  /*1e000*/  MUFU.EX2 R139, R139 ;  /* 0x0000008b008b7308 */ /* 0x000fe60000000800 */
[C---:B------:R-:W-:Y:S01]  /*1e010*/  HMMA.16816.F32.BF16 R16, R60.reuse, R82, R16 ;  /* 0x000000523c10723c */ /* 0x040fe20000041810 */
[----:B------:R-:W4:Y:S06]  /*1e020*/  LDSM.16.MT88.4 R80, [R190+0x9c00] ;  /* 0x009c0000be50783b */ /* 0x000f2c0000004200 */
[----:B------:R-:W4:Y:S01]  /*1e030*/  MUFU.EX2 R172, R172 ;  /* 0x000000ac00ac7308 */ /* 0x000f220000000800 */
[C---:B-1----:R-:W-:Y:S09]  /*1e040*/  HMMA.16816.F32.BF16 R20, R60.reuse, R64, R20 ;  /* 0x000000403c14723c */ /* 0x042ff20000041814 */
[----:B------:R-:W-:Y:S01]  /*1e050*/  MUFU.EX2 R170, R170 ;  /* 0x000000aa00aa7308 */ /* 0x000fe20000000800 */
[C---:B------:R-:W-:Y:S03]  /*1e060*/  HMMA.16816.F32.BF16 R24, R60.reuse, R66, R24 ;  /* 0x000000423c18723c */ /* 0x040fe60000041818 */
[----:B------:R-:W-:Y:S03]  /*1e070*/  F2FP.BF16.F32.PACK_AB R65, R104, R113 ;  /* 0x000000716841723e */ /* 0x000fe600000010ff */
[C---:B--2---:R-:W-:Y:S03]  /*1e080*/  HMMA.16816.F32.BF16 R28, R60.reuse, R68, R28 ;  /* 0x000000443c1c723c */ /* 0x044fe6000004181c */
[----:B------:R-:W1:Y:S02]  /*1e090*/  MUFU.EX2 R141, R141 ;  /* 0x0000008d008d7308 */ /* 0x000e640000000800 */
[----:B------:R-:W-:Y:S01]  /*1e0a0*/  F2FP.BF16.F32.PACK_AB R67, R107, R106 ;  /* 0x0000006a6b43723e */ /* 0x000fe200000010ff */
[C---:B------:R-:W-:Y:S01]  /*1e0b0*/  HMMA.16816.F32.BF16 R32, R60.reuse, R70, R32 ;  /* 0x000000463c20723c */ /* 0x040fe20000041820 */
[----:B------:R-:W2:Y:S06]  /*1e0c0*/  LDSM.16.MT88.4 R68, [R190+0xbc00] ;  /* 0x00bc0000be44783b */ /* 0x000eac0000004200 */
[----:B------:R-:W-:Y:S01]  /*1e0d0*/  MUFU.EX2 R143, R143 ;  /* 0x0000008f008f7308 */ /* 0x000fe20000000800 */
[----:B---3--:R-:W-:Y:S01]  /*1e0e0*/  F2FP.BF16.F32.PACK_AB R64, R114, R133 ;  /* 0x000000857240723e */ /* 0x008fe200000010ff */
[C---:B-----5:R-:W-:Y:S03]  /*1e0f0*/  HMMA.16816.F32.BF16 R36, R60.reuse, R76, R36 ;  /* 0x0000004c3c24723c */ /* 0x060fe60000041824 */
[----:B----4-:R-:W-:Y:S03]  /*1e100*/  F2FP.BF16.F32.PACK_AB R66, R112, R115 ;  /* 0x000000737042723e */ /* 0x010fe600000010ff */
[C---:B------:R-:W-:Y:S01]  /*1e110*/  HMMA.16816.F32.BF16 R40, R60.reuse, R78, R40 ;  /* 0x0000004e3c28723c */ /* 0x040fe20000041828 */
[----:B------:R-:W-:Y:S01]  /*1e120*/  LDSM.16.MT88.4 R76, [R188+0xdc00] ;  /* 0x00dc0000bc4c783b */ /* 0x000fe20000004200 */
[----:B------:R-:W3:Y:S04]  /*1e130*/  MUFU.EX2 R164, R164 ;  /* 0x000000a400a47308 */ /* 0x000ee80000000800 */
[C---:B------:R-:W-:Y:S06]  /*1e140*/  HMMA.16816.F32.BF16 R44, R60.reuse, R72, R44 ;  /* 0x000000483c2c723c */ /* 0x040fec000004182c */
[----:B------:R-:W-:Y:S01]  /*1e150*/  MUFU.EX2 R162, R162 ;  /* 0x000000a200a27308 */ /* 0x000fe20000000800 */
[----:B------:R-:W-:Y:S01]  /*1e160*/  HMMA.16816.F32.BF16 R48, R60, R74, R48 ;  /* 0x0000004a3c30723c */ /* 0x000fe20000041830 */
[----:B------:R-:W4:Y:S05]  /*1e170*/  LDSM.16.MT88.4 R60, [R188+0xbc00] ;  /* 0x00bc0000bc3c783b */ /* 0x000f2a0000004200 */
[C---:B------:R-:W-:Y:S03]  /*1e180*/  HMMA.16816.F32.BF16 R4, R64.reuse, R80, R4 ;  /* 0x000000504004723c */ /* 0x040fe60000041804 */
[----:B------:R-:W-:Y:S01]  /*1e190*/  MUFU.EX2 R145, R145 ;  /* 0x0000009100917308 */ /* 0x000fe20000000800 */
[----:B------:R-:W5:Y:S02]  /*1e1a0*/  LDSM.16.MT88.4 R72, [R190+0xdc00] ;  /* 0x00dc0000be48783b */ /* 0x000f640000004200 */
[C---:B------:R-:W-:Y:S07]  /*1e1b0*/  HMMA.16816.F32.BF16 R8, R64.reuse, R82, R8 ;  /* 0x000000524008723c */ /* 0x040fee0000041808 */
[----:B------:R-:W-:Y:S01]  /*1e1c0*/  MUFU.EX2 R147, R147 ;  /* 0x0000009300937308 */ /* 0x000fe20000000800 */
[----:B------:R-:W-:Y:S01]  /*1e1d0*/  LDSM.16.MT88.4 R80, [R188+0xa000] ;  /* 0x00a00000bc50783b */ /* 0x000fe20000004200 */
[C---:B------:R-:W-:Y:S08]  /*1e1e0*/  HMMA.16816.F32.BF16 R12, R64.reuse, R84, R12 ;  /* 0x00000054400c723c */ /* 0x040ff0000004180c */
[----:B------:R-:W-:Y:S01]  /*1e1f0*/  MUFU.EX2 R156, R156 ;  /* 0x0000009c009c7308 */ /* 0x000fe20000000800 */
[C---:B------:R-:W-:Y:S01]  /*1e200*/  HMMA.16816.F32.BF16 R16, R64.reuse, R86, R16 ;  /* 0x000000564010723c */ /* 0x040fe20000041810 */
[----:B------:R-:W-:Y:S05]  /*1e210*/  LDSM.16.MT88.4 R84, [R188+0xcc00] ;  /* 0x00cc0000bc54783b */ /* 0x000fea0000004200 */
[C---:B--2---:R-:W-:Y:S03]  /*1e220*/  HMMA.16816.F32.BF16 R20, R64.reuse, R68, R20 ;  /* 0x000000444014723c */ /* 0x044fe60000041814 */
[----:B------:R-:W-:Y:S03]  /*1e230*/  MUFU.EX2 R149, R149 ;  /* 0x0000009500957308 */ /* 0x000fe60000000800 */
[C---:B------:R-:W-:Y:S01]  /*1e240*/  HMMA.16816.F32.BF16 R24, R64.reuse, R70, R24 ;  /* 0x000000464018723c */ /* 0x040fe20000041818 */
[----:B------:R-:W2:Y:S06]  /*1e250*/  LDSM.16.MT88.4 R68, [R190+0xa000] ;  /* 0x00a00000be44783b */ /* 0x000eac0000004200 */
[----:B------:R-:W-:Y:S01]  /*1e260*/  MUFU.EX2 R152, R152 ;  /* 0x0000009800987308 */ /* 0x000fe20000000800 */
[C---:B----4-:R-:W-:Y:S09]  /*1e270*/  HMMA.16816.F32.BF16 R28, R64.reuse, R60, R28 ;  /* 0x0000003c401c723c */ /* 0x050ff2000004181c */
[----:B------:R-:W-:Y:S01]  /*1e280*/  MUFU.EX2 R150, R150 ;  /* 0x0000009600967308 */ /* 0x000fe20000000800 */
[C---:B------:R-:W-:Y:S03]  /*1e290*/  HMMA.16816.F32.BF16 R32, R64.reuse, R62, R32 ;  /* 0x0000003e4020723c */ /* 0x040fe60000041820 */
[----:B------:R-:W-:Y:S03]  /*1e2a0*/  F2FP.BF16.F32.PACK_AB R61, R135, R176 ;  /* 0x000000b0873d723e */ /* 0x000fe600000010ff */
[C---:B-----5:R-:W-:Y:S03]  /*1e2b0*/  HMMA.16816.F32.BF16 R36, R64.reuse, R72, R36 ;  /* 0x000000484024723c */ /* 0x060fe60000041824 */
[----:B------:R-:W-:Y:S02]  /*1e2c0*/  MUFU.EX2 R151, R151 ;  /* 0x0000009700977308 */ /* 0x000fe40000000800 */
[----:B------:R-:W-:Y:S01]  /*1e2d0*/  F2FP.BF16.F32.PACK_AB R63, R172, R139 ;  /* 0x0000008bac3f723e */ /* 0x000fe200000010ff */
[C---:B------:R-:W-:Y:S01]  /*1e2e0*/  HMMA.16816.F32.BF16 R40, R64.reuse, R74, R40 ;  /* 0x0000004a4028723c */ /* 0x040fe20000041828 */
[----:B------:R-:W4:Y:S06]  /*1e2f0*/  LDSM.16.MT88.4 R72, [R190+0xc000] ;  /* 0x00c00000be48783b */ /* 0x000f2c0000004200 */
[----:B------:R-:W-:Y:S01]  /*1e300*/  MUFU.EX2 R153, R153 ;  /* 0x0000009900997308 */ /* 0x000fe20000000800 */
[----:B-1----:R-:W-:Y:S01]  /*1e310*/  F2FP.BF16.F32.PACK_AB R60, R141, R170 ;  /* 0x000000aa8d3c723e */ /* 0x002fe200000010ff */
[C---:B------:R-:W-:Y:S03]  /*1e320*/  HMMA.16816.F32.BF16 R44, R64.reuse, R76, R44 ;  /* 0x0000004c402c723c */ /* 0x040fe6000004182c */
[----:B---3--:R-:W-:Y:S03]  /*1e330*/  F2FP.BF16.F32.PACK_AB R62, R164, R143 ;  /* 0x0000008fa43e723e */ /* 0x008fe600000010ff */
[----:B------:R-:W-:Y:S01]  /*1e340*/  HMMA.16816.F32.BF16 R48, R64, R78, R48 ;  /* 0x0000004e4030723c */ /* 0x000fe20000041830 */
[----:B------:R-:W1:Y:S01]  /*1e350*/  LDSM.16.MT88.4 R64, [R188+0xc000] ;  /* 0x00c00000bc40783b */ /* 0x000e620000004200 */
[----:B------:R-:W-:Y:S04]  /*1e360*/  MUFU.EX2 R142, R142 ;  /* 0x0000008e008e7308 */ /* 0x000fe80000000800 */
[C---:B--2---:R-:W-:Y:S03]  /*1e370*/  HMMA.16816.F32.BF16 R4, R60.reuse, R68, R4 ;  /* 0x000000443c04723c */ /* 0x044fe60000041804 */
[----:B------:R-:W2:Y:S03]  /*1e380*/  LDSM.16.MT88.4 R76, [R190+0xe000] ;  /* 0x00e00000be4c783b */ /* 0x000ea60000004200 */
[----:B------:R-:W3:Y:S01]  /*1e390*/  MUFU.EX2 R155, R155 ;  /* 0x0000009b009b7308 */ /* 0x000ee20000000800 */
[C---:B------:R-:W-:Y:S04]  /*1e3a0*/  HMMA.16816.F32.BF16 R8, R60.reuse, R70, R8 ;  /* 0x000000463c08723c */ /* 0x040fe80000041808 */
[----:B------:R-:W5:Y:S02]  /*1e3b0*/  LDSM.16.MT88.4 R68, [R188+0xe000] ;  /* 0x00e00000bc44783b */ /* 0x000f640000004200 */
[C---:B------:R-:W-:Y:S03]  /*1e3c0*/  HMMA.16816.F32.BF16 R12, R60.reuse, R80, R12 ;  /* 0x000000503c0c723c */ /* 0x040fe6000004180c */
[----:B------:R-:W-:Y:S03]  /*1e3d0*/  MUFU.EX2 R134, R134 ;  /* 0x0000008600867308 */ /* 0x000fe60000000800 */
[C---:B------:R-:W-:Y:S01]  /*1e3e0*/  HMMA.16816.F32.BF16 R16, R60.reuse, R82, R16 ;  /* 0x000000523c10723c */ /* 0x040fe20000041810 */
[----:B------:R-:W5:Y:S06]  /*1e3f0*/  LDSM.16.MT88.4 R80, [R190+0xa400] ;  /* 0x00a40000be50783b */ /* 0x000f6c0000004200 */
[----:B------:R-:W-:Y:S01]  /*1e400*/  MUFU.EX2 R132, R132 ;  /* 0x0000008400847308 */ /* 0x000fe20000000800 */
[----:B---3--:R-:W-:Y:S01]  /*1e410*/  F2FP.BF16.F32.PACK_AB R59, R155, R142 ;  /* 0x0000008e9b3b723e */ /* 0x008fe200000010ff */
[C---:B----4-:R-:W-:Y:S08]  /*1e420*/  HMMA.16816.F32.BF16 R20, R60.reuse, R72, R20 ;  /* 0x000000483c14723c */ /* 0x050ff00000041814 */
[----:B------:R-:W3:Y:S01]  /*1e430*/  MUFU.EX2 R157, R157 ;  /* 0x0000009d009d7308 */ /* 0x000ee20000000800 */
[C---:B------:R-:W-:Y:S01]  /*1e440*/  HMMA.16816.F32.BF16 R24, R60.reuse, R74, R24 ;  /* 0x0000004a3c18723c */ /* 0x040fe20000041818 */
[----:B------:R-:W4:Y:S05]  /*1e450*/  LDSM.16.MT88.4 R72, [R188+0xa400] ;  /* 0x00a40000bc48783b */ /* 0x000f2a0000004200 */
[C---:B-1----:R-:W-:Y:S03]  /*1e460*/  HMMA.16816.F32.BF16 R28, R60.reuse, R64, R28 ;  /* 0x000000403c1c723c */ /* 0x042fe6000004181c */
[----:B------:R-:W-:Y:S03]  /*1e470*/  MUFU.EX2 R54, R54 ;  /* 0x0000003600367308 */ /* 0x000fe60000000800 */
[C---:B------:R-:W-:Y:S07]  /*1e480*/  HMMA.16816.F32.BF16 R32, R60.reuse, R66, R32 ;  /* 0x000000423c20723c */ /* 0x040fee0000041820 */
[----:B------:R-:W-:Y:S01]  /*1e490*/  MUFU.EX2 R55, R55 ;  /* 0x0000003700377308 */ /* 0x000fe20000000800 */
[----:B------:R-:W-:Y:S01]  /*1e4a0*/  F2FP.BF16.F32.PACK_AB R65, R145, R162 ;  /* 0x000000a29141723e */ /* 0x000fe200000010ff */
[C---:B--2---:R-:W-:Y:S03]  /*1e4b0*/  HMMA.16816.F32.BF16 R36, R60.reuse, R76, R36 ;  /* 0x0000004c3c24723c */ /* 0x044fe60000041824 */
[----:B------:R-:W-:Y:S03]  /*1e4c0*/  F2FP.BF16.F32.PACK_AB R67, R156, R147 ;  /* 0x000000939c43723e */ /* 0x000fe600000010ff */
[C---:B------:R-:W-:Y:S01]  /*1e4d0*/  HMMA.16816.F32.BF16 R40, R60.reuse, R78, R40 ;  /* 0x0000004e3c28723c */ /* 0x040fe20000041828 */
[----:B------:R-:W1:Y:S01]  /*1e4e0*/  LDSM.16.MT88.4 R76, [R190+0xc400] ;  /* 0x00c40000be4c783b */ /* 0x000e620000004200 */
[----:B------:R-:W-:Y:S03]  /*1e4f0*/  MUFU.EX2 R120, R120 ;  /* 0x0000007800787308 */ /* 0x000fe60000000800 */
[----:B------:R-:W-:Y:S01]  /*1e500*/  F2FP.BF16.F32.PACK_AB R64, R152, R149 ;  /* 0x000000959840723e */ /* 0x000fe200000010ff */
[C---:B-----5:R-:W-:Y:S05]  /*1e510*/  HMMA.16816.F32.BF16 R44, R60.reuse, R68, R44 ;  /* 0x000000443c2c723c */ /* 0x060fea000004182c */
[----:B------:R-:W-:Y:S01]  /*1e520*/  F2FP.BF16.F32.PACK_AB R66, R151, R150 ;  /* 0x000000969742723e */ /* 0x000fe200000010ff */
[----:B------:R-:W-:Y:S01]  /*1e530*/  HMMA.16816.F32.BF16 R48, R60, R70, R48 ;  /* 0x000000463c30723c */ /* 0x000fe20000041830 */
[----:B------:R-:W2:Y:S04]  /*1e540*/  LDSM.16.MT88.4 R60, [R188+0xc400] ;  /* 0x00c40000bc3c783b */ /* 0x000ea80000004200 */
[----:B---3--:R-:W-:Y:S01]  /*1e550*/  F2FP.BF16.F32.PACK_AB R58, R157, R132 ;  /* 0x000000849d3a723e */ /* 0x008fe200000010ff */
[C---:B------:R-:W-:Y:S03]  /*1e560*/  HMMA.16816.F32.BF16 R4, R64.reuse, R80, R4 ;  /* 0x000000504004723c */ /* 0x040fe60000041804 */
[----:B------:R-:W3:Y:S03]  /*1e570*/  LDSM.16.MT88.4 R68, [R190+0xe400] ;  /* 0x00e40000be44783b */ /* 0x000ee60000004200 */
[C---:B------:R-:W-:Y:S05]  /*1e580*/  HMMA.16816.F32.BF16 R8, R64.reuse, R82, R8 ;  /* 0x000000524008723c */ /* 0x040fea0000041808 */
[----:B------:R-:W-:Y:S01]  /*1e590*/  FFMA.FTZ R80, R146, R52, -R125 ;  /* 0x0000003492507223 */ /* 0x000fe2000001087d */
[C---:B----4-:R-:W-:Y:S05]  /*1e5a0*/  HMMA.16816.F32.BF16 R12, R64.reuse, R72, R12 ;  /* 0x00000048400c723c */ /* 0x050fea000004180c */
[----:B------:R-:W4:Y:S01]  /*1e5b0*/  MUFU.EX2 R80, R80 ;  /* 0x0000005000507308 */ /* 0x000f220000000800 */
[C---:B------:R-:W-:Y:S01]  /*1e5c0*/  HMMA.16816.F32.BF16 R16, R64.reuse, R74, R16 ;  /* 0x0000004a4010723c */ /* 0x040fe20000041810 */
[----:B------:R-:W5:Y:S04]  /*1e5d0*/  LDSM.16.MT88.4 R72, [R188+0xe400] ;  /* 0x00e40000bc48783b */ /* 0x000f680000004200 */
[----:B------:R-:W-:Y:S01]  /*1e5e0*/  FADD.FTZ R82, R57, R131 ;  /* 0x0000008339527221 */ /* 0x000fe20000010000 */
[C---:B-1----:R-:W-:Y:S05]  /*1e5f0*/  HMMA.16816.F32.BF16 R20, R64.reuse, R76, R20 ;  /* 0x0000004c4014723c */ /* 0x042fea0000041814 */
[----:B------:R-:W-:Y:S01]  /*1e600*/  FADD.FTZ R129, R129, R82 ;  /* 0x0000005281817221 */ /* 0x000fe20000010000 */
[C---:B------:R-:W-:Y:S01]  /*1e610*/  HMMA.16816.F32.BF16 R24, R64.reuse, R78, R24 ;  /* 0x0000004e4018723c */ /* 0x040fe20000041818 */
[----:B------:R-:W1:Y:S04]  /*1e620*/  LDSM.16.MT88.4 R76, [R190+0xa800] ;  /* 0x00a80000be4c783b */ /* 0x000e680000004200 */
[----:B----4-:R-:W-:Y:S01]  /*1e630*/  F2FP.BF16.F32.PACK_AB R57, R153, R80 ;  /* 0x000000509939723e */ /* 0x010fe200000010ff */
[C---:B--2---:R-:W-:Y:S05]  /*1e640*/  HMMA.16816.F32.BF16 R28, R64.reuse, R60, R28 ;  /* 0x0000003c401c723c */ /* 0x044fea000004181c */
[----:B------:R-:W-:Y:S01]  /*1e650*/  FADD.FTZ R129, R118, R129 ;  /* 0x0000008176817221 */ /* 0x000fe20000010000 */
[C---:B------:R-:W-:Y:S01]  /*1e660*/  HMMA.16816.F32.BF16 R32, R64.reuse, R62, R32 ;  /* 0x0000003e4020723c */ /* 0x040fe20000041820 */
[----:B------:R-:W2:Y:S04]  /*1e670*/  LDSM.16.MT88.4 R60, [R188+0xa800] ;  /* 0x00a80000bc3c783b */ /* 0x000ea80000004200 */
[-C--:B------:R-:W-:Y:S01]  /*1e680*/  FFMA.FTZ R81, R138, R52.reuse, -R119 ;  /* 0x000000348a517223 */ /* 0x080fe20000010877 */
[C---:B---3--:R-:W-:Y:S05]  /*1e690*/  HMMA.16816.F32.BF16 R36, R64.reuse, R68, R36 ;  /* 0x000000444024723c */ /* 0x048fea0000041824 */
[----:B------:R-:W3:Y:S01]  /*1e6a0*/  MUFU.EX2 R81, R81 ;  /* 0x0000005100517308 */ /* 0x000ee20000000800 */
[C---:B------:R-:W-:Y:S01]  /*1e6b0*/  HMMA.16816.F32.BF16 R40, R64.reuse, R70, R40 ;  /* 0x000000464028723c */ /* 0x040fe20000041828 */
[----:B------:R-:W4:Y:S04]  /*1e6c0*/  LDSM.16.MT88.4 R68, [R190+0xc800] ;  /* 0x00c80000be44783b */ /* 0x000f280000004200 */
[----:B------:R-:W-:Y:S01]  /*1e6d0*/  FADD.FTZ R92, R92, R129 ;  /* 0x000000815c5c7221 */ /* 0x000fe20000010000 */
[C---:B-----5:R-:W-:Y:S05]  /*1e6e0*/  HMMA.16816.F32.BF16 R44, R64.reuse, R72, R44 ;  /* 0x00000048402c723c */ /* 0x060fea000004182c */
[----:B------:R-:W-:Y:S01]  /*1e6f0*/  FADD.FTZ R93, R93, R92 ;  /* 0x0000005c5d5d7221 */ /* 0x000fe20000010000 */
[----:B------:R-:W-:Y:S01]  /*1e700*/  HMMA.16816.F32.BF16 R48, R64, R74, R48 ;  /* 0x0000004a4030723c */ /* 0x000fe20000041830 */
[----:B------:R-:W5:Y:S04]  /*1e710*/  LDSM.16.MT88.4 R64, [R188+0xc800] ;  /* 0x00c80000bc40783b */ /* 0x000f680000004200 */
[----:B---3--:R-:W-:Y:S01]  /*1e720*/  F2FP.BF16.F32.PACK_AB R56, R134, R81 ;  /* 0x000000518638723e */ /* 0x008fe200000010ff */
[----:B------:R-:W-:Y:S01]  /*1e730*/  FADD.FTZ R73, R127, R128 ;  /* 0x000000807f497221 */ /* 0x000fe20000010000 */
[----:B------:R-:W-:Y:S01]  /*1e740*/  FADD.FTZ R88, R88, R93 ;  /* 0x0000005d58587221 */ /* 0x000fe20000010000 */
[----:B------:R-:W-:Y:S03]  /*1e750*/  MUFU.EX2 R127, R124 ;  /* 0x0000007c007f7308 */ /* 0x000fe60000000800 */
[----:B------:R-:W-:Y:S01]  /*1e760*/  FADD.FTZ R126, R126, R73 ;  /* 0x000000497e7e7221 */ /* 0x000fe20000010000 */
[C---:B-1----:R-:W-:Y:S01]  /*1e770*/  HMMA.16816.F32.BF16 R4, R56.reuse, R76, R4 ;  /* 0x0000004c3804723c */ /* 0x042fe20000041804 */
[----:B------:R-:W1:Y:S04]  /*1e780*/  LDSM.16.MT88.4 R72, [R190+0xe800] ;  /* 0x00e80000be48783b */ /* 0x000e680000004200 */
[----:B------:R-:W-:Y:S01]  /*1e790*/  FADD.FTZ R95, R95, R126 ;  /* 0x0000007e5f5f7221 */ /* 0x000fe20000010000 */
[C---:B------:R-:W-:Y:S03]  /*1e7a0*/  HMMA.16816.F32.BF16 R8, R56.reuse, R78, R8 ;  /* 0x0000004e3808723c */ /* 0x040fe60000041808 */
[----:B------:R-:W-:Y:S02]  /*1e7b0*/  LDSM.16.MT88.4 R76, [R190+0xec00] ;  /* 0x00ec0000be4c783b */ /* 0x000fe40000004200 */
[----:B------:R-:W-:Y:S01]  /*1e7c0*/  FADD.FTZ R95, R90, R95 ;  /* 0x0000005f5a5f7221 */ /* 0x000fe20000010000 */
[C---:B--2---:R-:W-:Y:S05]  /*1e7d0*/  HMMA.16816.F32.BF16 R12, R56.reuse, R60, R12 ;  /* 0x0000003c380c723c */ /* 0x044fea000004180c */
[----:B------:R-:W-:Y:S01]  /*1e7e0*/  FADD.FTZ R94, R94, R95 ;  /* 0x0000005f5e5e7221 */ /* 0x000fe20000010000 */
[C---:B------:R-:W-:Y:S01]  /*1e7f0*/  HMMA.16816.F32.BF16 R16, R56.reuse, R62, R16 ;  /* 0x0000003e3810723c */ /* 0x040fe20000041810 */
[----:B------:R-:W2:Y:S04]  /*1e800*/  LDSM.16.MT88.4 R60, [R188+0xe800] ;  /* 0x00e80000bc3c783b */ /* 0x000ea80000004200 */
[----:B------:R-:W-:Y:S01]  /*1e810*/  FADD.FTZ R94, R91, R94 ;  /* 0x0000005e5b5e7221 */ /* 0x000fe20000010000 */
[C---:B----4-:R-:W-:Y:S05]  /*1e820*/  HMMA.16816.F32.BF16 R20, R56.reuse, R68, R20 ;  /* 0x000000443814723c */ /* 0x050fea0000041814 */
[----:B------:R-:W-:Y:S01]  /*1e830*/  FADD.FTZ R101, R101, R94 ;  /* 0x0000005e65657221 */ /* 0x000fe20000010000 */
[C---:B------:R-:W-:Y:S01]  /*1e840*/  HMMA.16816.F32.BF16 R24, R56.reuse, R70, R24 ;  /* 0x000000463818723c */ /* 0x040fe20000041818 */
[----:B------:R-:W-:Y:S04]  /*1e850*/  LDSM.16.MT88.4 R92, [R190+0xcc00] ;  /* 0x00cc0000be5c783b */ /* 0x000fe80000004200 */
[----:B------:R-:W-:Y:S01]  /*1e860*/  FADD.FTZ R101, R102, R101 ;  /* 0x0000006566657221 */ /* 0x000fe20000010000 */
[C---:B-----5:R-:W-:Y:S05]  /*1e870*/  HMMA.16816.F32.BF16 R28, R56.reuse, R64, R28 ;  /* 0x00000040381c723c */ /* 0x060fea000004181c */
[-C--:B------:R-:W-:Y:S01]  /*1e880*/  FFMA.FTZ R125, R53, R52.reuse, -R125 ;  /* 0x00000034357d7223 */ /* 0x080fe2000001087d */
[C---:B------:R-:W-:Y:S03]  /*1e890*/  HMMA.16816.F32.BF16 R32, R56.reuse, R66, R32 ;  /* 0x000000423820723c */ /* 0x040fe60000041820 */
[----:B------:R-:W3:Y:S02]  /*1e8a0*/  MUFU.EX2 R118, R125 ;  /* 0x0000007d00767308 */ /* 0x000ee40000000800 */
[-CC-:B------:R-:W-:Y:S01]  /*1e8b0*/  FFMA.FTZ R53, R122, R52.reuse, -R119.reuse ;  /* 0x000000347a357223 */ /* 0x180fe20000010877 */
[C---:B-1----:R-:W-:Y:S05]  /*1e8c0*/  HMMA.16816.F32.BF16 R36, R56.reuse, R72, R36 ;  /* 0x000000483824723c */ /* 0x042fea0000041824 */
[-C--:B------:R-:W-:Y:S01]  /*1e8d0*/  FFMA.FTZ R64, R123, R52.reuse, -R119 ;  /* 0x000000347b407223 */ /* 0x080fe20000010877 */
[C---:B------:R-:W-:Y:S01]  /*1e8e0*/  HMMA.16816.F32.BF16 R40, R56.reuse, R74, R40 ;  /* 0x0000004a3828723c */ /* 0x040fe20000041828 */
[----:B------:R-:W1:Y:S04]  /*1e8f0*/  MUFU.EX2 R53, R53 ;  /* 0x0000003500357308 */ /* 0x000e680000000800 */
[----:B------:R-:W-:Y:S01]  /*1e900*/  FADD.FTZ R68, R100, R101 ;  /* 0x0000006564447221 */ /* 0x000fe20000010000 */
[C---:B--2---:R-:W-:Y:S01]  /*1e910*/  HMMA.16816.F32.BF16 R44, R56.reuse, R60, R44 ;  /* 0x0000003c382c723c */ /* 0x044fe2000004182c */
[----:B------:R-:W2:Y:S04]  /*1e920*/  LDSM.16.MT88.4 R100, [R188+0xac00] ;  /* 0x00ac0000bc64783b */ /* 0x000ea80000004200 */
[----:B------:R-:W-:Y:S01]  /*1e930*/  MUFU.EX2 R64, R64 ;  /* 0x0000004000407308 */ /* 0x000fe20000000800 */
[----:B------:R-:W-:Y:S01]  /*1e940*/  FFMA.FTZ R119, R121, R52, -R119 ;  /* 0x0000003479777223 */ /* 0x000fe20000010877 */
[----:B------:R-:W-:Y:S04]  /*1e950*/  HMMA.16816.F32.BF16 R48, R56, R62, R48 ;  /* 0x0000003e3830723c */ /* 0x000fe80000041830 */
[----:B------:R-:W-:Y:S04]  /*1e960*/  FADD.FTZ R88, R89, R88 ;  /* 0x0000005859587221 */ /* 0x000fe80000010000 */
[----:B------:R-:W4:Y:S03]  /*1e970*/  MUFU.EX2 R119, R119 ;  /* 0x0000007700777308 */ /* 0x000f260000000800 */
[----:B------:R-:W-:Y:S01]  /*1e980*/  FADD.FTZ R68, R105, R68 ;  /* 0x0000004469447221 */ /* 0x000fe20000010000 */
[----:B---3--:R-:W-:Y:S01]  /*1e990*/  F2FP.BF16.F32.PACK_AB R71, R118, R55 ;  /* 0x000000377647723e */ /* 0x008fe200000010ff */
[----:B------:R-:W-:Y:S02]  /*1e9a0*/  FADD.FTZ R69, R97, R88 ;  /* 0x0000005861457221 */ /* 0x000fe40000010000 */
[----:B------:R-:W-:Y:S01]  /*1e9b0*/  FADD.FTZ R133, R133, R68 ;  /* 0x0000004485857221 */ /* 0x000fe20000010000 */
[----:B-1----:R-:W-:Y:S01]  /*1e9c0*/  F2FP.BF16.F32.PACK_AB R68, R120, R53 ;  /* 0x000000357844723e */ /* 0x002fe200000010ff */
[----:B------:R-:W-:Y:S02]  /*1e9d0*/  FADD.FTZ R69, R98, R69 ;  /* 0x0000004562457221 */ /* 0x000fe40000010000 */
[----:B------:R-:W-:Y:S02]  /*1e9e0*/  FADD.FTZ R114, R114, R133 ;  /* 0x0000008572727221 */ /* 0x000fe40000010000 */
[----:B------:R-:W-:Y:S02]  /*1e9f0*/  FADD.FTZ R70, R96, R69 ;  /* 0x0000004560467221 */ /* 0x000fe40000010000 */
[----:B------:R-:W-:Y:S01]  /*1ea00*/  FADD.FTZ R115, R115, R114 ;  /* 0x0000007273737221 */ /* 0x000fe20000010000 */
[----:B------:R-:W-:Y:S01]  /*1ea10*/  F2FP.BF16.F32.PACK_AB R69, R127, R54 ;  /* 0x000000367f45723e */ /* 0x000fe200000010ff */
[----:B------:R-:W-:Y:S02]  /*1ea20*/  FADD.FTZ R70, R99, R70 ;  /* 0x0000004663467221 */ /* 0x000fe40000010000 */
[----:B------:R-:W-:Y:S02]  /*1ea30*/  FADD.FTZ R115, R112, R115 ;  /* 0x0000007370737221 */ /* 0x000fe40000010000 */
[----:B------:R-:W-:Y:S01]  /*1ea40*/  FADD.FTZ R113, R113, R70 ;  /* 0x0000004671717221 */ /* 0x000fe20000010000 */
[----:B----4-:R-:W-:Y:S01]  /*1ea50*/  F2FP.BF16.F32.PACK_AB R70, R119, R64 ;  /* 0x000000407746723e */ /* 0x010fe200000010ff */
        /* <DEDUP_REMOVED lines=35> */
[C---:B-1----:R-:W-:Y:S05]  /*1ec90*/  HMMA.16816.F32.BF16 R72, R68.reuse, R4, R44 ;  /* 0x000000044448723c */ /* 0x042fea000004182c */
        /* <DEDUP_REMOVED lines=13> */
[----:B------:R-:W-:Y:S01]  /*1ed70*/  MOV R119, R2 ;  /* 0x0000000200777202 */ /* 0x000fe20000000f00 */
[----:B------:R-:W-:Y:S06]  /*1ed80*/  @P0 BRA `(.L_x_3574) ;  /* 0xffffffb0008c0947 */ /* 0x000fec000383ffff */
.L_x_3565:
        /* <DEDUP_REMOVED lines=10> */
.L_x_3588:
        /* <DEDUP_REMOVED lines=111> */
[----:B------:R-:W-:Y:S04]  /*1f520*/  STS.64 [R9+0x4400], R78 ;  /* 0x0044004e09007388 */ /* 0x000fe80000000a00 */
        /* <DEDUP_REMOVED lines=13> */
[----:B------:R-:W-:Y:S02]  /*1f600*/  LEA.HI R21, R10, R5, RZ, 0x4 ;  /* 0x000000050a157211 */ /* 0x000fe400078f20ff */
[----:B---3--:R-:W-:Y:S02]  /*1f610*/  LOP3.LUT R11, R13, 0xfffffffe, RZ, 0xc0, !PT ;  /* 0xfffffffe0d0b7812 */ /* 0x008fe400078ec0ff */
[----:B------:R-:W-:Y:S02]  /*1f620*/  SHF.R.S32.HI R21, RZ, 0x4, R21 ;  /* 0x00000004ff157819 */ /* 0x000fe40000011415 */
[----:B------:R-:W-:-:S02]  /*1f630*/  SHF.L.U32 R9, R20, 0x2, RZ ;  /* 0x0000000214097819 */ /* 0x000fc400000006ff */
[----:B----4-:R-:W-:Y:S01]  /*1f640*/  IADD3 R8, -R18, R5, RZ ;  /* 0x0000000512087210 */ /* 0x010fe20007ffe1ff */
[----:B-1----:R1:W5:Y:S01]  /*1f650*/  LD.E R7, desc[UR4][R116.64+0xcc] ;  /* 0x0000cc0474077980 */ /* 0x002362000c101900 */
[----:B------:R-:W-:Y:S02]  /*1f660*/  SHF.L.U32 R21, R21, 0x6, RZ ;  /* 0x0000000615157819 */ /* 0x000fe400000006ff */
[----:B------:R-:W-:Y:S01]  /*1f670*/  LEA.HI R13, R8, R8, RZ, 0x1 ;  /* 0x00000008080d7211 */ /* 0x000fe200078f08ff */
[----:B------:R-:W2:Y:S01]  /*1f680*/  @P2 MUFU.LG2 R6, R6 ;  /* 0x0000000600062308 */ /* 0x000ea20000000c00 */
[----:B------:R-:W-:Y:S01]  /*1f690*/  LOP3.LUT R10, R9, 0x3fffff00, RZ, 0xc0, !PT ;  /* 0x3fffff00090a7812 */ /* 0x000fe200078ec0ff */
[----:B------:R-:W-:Y:S01]  /*1f6a0*/  @P3 FMUL.FTZ R19, R19, 0.69314718246459960938 ;  /* 0x3f31721813133820 */ /* 0x000fe20000410000 */
[----:B------:R-:W-:Y:S01]  /*1f6b0*/  SHF.R.S32.HI R22, RZ, 0x1, R13 ;  /* 0x00000001ff167819 */ /* 0x000fe2000001140d */
[----:B------:R-:W-:Y:S01]  /*1f6c0*/  BSSY B0, `(.L_x_3576) ;  /* 0x0000034000007945 */ /* 0x000fe20003800000 */
[----:B------:R-:W-:Y:S01]  /*1f6d0*/  LOP3.LUT R13, R13, 0xfffffffe, RZ, 0xc0, !PT ;  /* 0xfffffffe0d0d7812 */ /* 0x000fe200078ec0ff */
[----:B------:R-:W-:Y:S01]  /*1f6e0*/  IMAD R9, R214, 0x10, R211 ;  /* 0x00000010d6097824 */ /* 0x000fe200078e02d3 */
[----:B------:R-:W-:-:S02]  /*1f6f0*/  LOP3.LUT R18, R12, 0xffffffe0, RZ, 0xc0, !PT ;  /* 0xffffffe00c127812 */ /* 0x000fc400078ec0ff */
[----:B------:R-:W-:Y:S02]  /*1f700*/  IADD3 R20, R8, -R13, RZ ;  /* 0x8000000d08147210 */ /* 0x000fe40007ffe0ff */
[----:B------:R1:W5:Y:S01]  /*1f710*/  LD.E.64 R12, desc[UR4][R116.64+0x78] ;  /* 0x00007804740c7980 */ /* 0x000362000c101b00 */
[----:B------:R-:W-:Y:S01]  /*1f720*/  IMAD.SHL.U32 R22, R22, 0x8, RZ ;  /* 0x0000000816167824 */ /* 0x000fe200078e00ff */
[----:B------:R-:W-:Y:S02]  /*1f730*/  LOP3.LUT R21, R21, 0xc0, RZ, 0xc0, !PT ;  /* 0x000000c015157812 */ /* 0x000fe400078ec0ff */
[----:B------:R-:W-:Y:S02]  /*1f740*/  IADD3 R11, R14, -R11, RZ ;  /* 0x8000000b0e0b7210 */ /* 0x000fe40007ffe0ff */
[----:B------:R-:W-:Y:S02]  /*1f750*/  LOP3.LUT R22, R21, 0x18, R22, 0xf8, !PT ;  /* 0x0000001815167812 */ /* 0x000fe400078ef816 */
[----:B------:R-:W-:-:S02]  /*1f760*/  LEA R11, R11, R10, 0x5 ;  /* 0x0000000a0b0b7211 */ /* 0x000fc400078e28ff */
[----:B------:R-:W-:Y:S02]  /*1f770*/  SHF.R.U32.HI R21, RZ, 0x3, R21 ;  /* 0x00000003ff157819 */ /* 0x000fe40000011615 */
[----:B------:R-:W-:Y:S02]  /*1f780*/  LEA R11, R20, R11, 0x2 ;  /* 0x0000000b140b7211 */ /* 0x000fe400078e10ff */
[----:B------:R-:W-:Y:S02]  /*1f790*/  LOP3.LUT R22, R22, R21, RZ, 0x3c, !PT ;  /* 0x0000001516167212 */ /* 0x000fe400078e3cff */
[----:B------:R-:W-:Y:S02]  /*1f7a0*/  IADD3 R18, -R18, R5, RZ ;  /* 0x0000000512127210 */ /* 0x000fe40007ffe1ff */
[----:B------:R-:W-:Y:S01]  /*1f7b0*/  IADD3 R11, R11, R22, RZ ;  /* 0x000000160b0b7210 */ /* 0x000fe20007ffe0ff */
[----:B--2---:R-:W-:Y:S01]  /*1f7c0*/  @P2 FMUL.FTZ R5, R6, 0.69314718246459960938 ;  /* 0x3f31721806052820 */ /* 0x004fe20000410000 */
[----:B------:R-:W-:-:S02]  /*1f7d0*/  SHF.L.U32 R6, R201, 0x6, RZ ;  /* 0x00000006c9067819 */ /* 0x000fc400000006ff */
[----:B------:R-:W-:Y:S01]  /*1f7e0*/  LEA R4, R11, R4, 0x2 ;  /* 0x000000040b047211 */ /* 0x000fe200078e10ff */
[----:B------:R-:W-:Y:S01]  /*1f7f0*/  BAR.SYNC.DEFER_BLOCKING 0x0 ;  /* 0x0000000000007b1d */ /* 0x000fe20000010000 */
[----:B------:R-:W-:Y:S01]  /*1f800*/  MOV R10, 0xff800000 ;  /* 0xff800000000a7802 */ /* 0x000fe20000000f00 */
[----:B-----5:R-:W-:Y:S01]  /*1f810*/  @P3 FFMA.FTZ R10, R0, R3, R19 ;  /* 0x00000003000a3223 */ /* 0x020fe20000010013 */
[----:B------:R-:W-:-:S03]  /*1f820*/  LOP3.LUT P0, RZ, R18, 0x3, RZ, 0xc0, !PT ;  /* 0x0000000312ff7812 */ /* 0x000fc6000780c0ff */
        /* <DEDUP_REMOVED lines=11> */
[----:B------:R-:W-:-:S02]  /*1f8e0*/  IMAD.MOV.U32 R3, RZ, RZ, -0x800000 ;  /* 0xff800000ff037424 */ /* 0x000fc400078e00ff */
[----:B------:R-:W-:Y:S01]  /*1f8f0*/  @P2 FFMA.FTZ R3, R0, R2, R5 ;  /* 0x0000000200032223 */ /* 0x000fe20000010005 */
        /* <DEDUP_REMOVED lines=16> */
.L_x_3577:
[----:B------:R-:W-:Y:S05]  /*1fa00*/  BSYNC B0 ;  /* 0x0000000000007941 */ /* 0x000fea0003800000 */
.L_x_3576:
        /* <DEDUP_REMOVED lines=28> */
.L_x_3579:
[----:B------:R-:W-:Y:S05]  /*1fbd0*/  BSYNC B0 ;  /* 0x0000000000007941 */ /* 0x000fea0003800000 */
.L_x_3578:
        /* <DEDUP_REMOVED lines=9> */
.L_x_3581:
[----:B------:R-:W-:Y:S05]  /*1fc70*/  BSYNC B0 ;  /* 0x0000000000007941 */ /* 0x000fea0003800000 */
.L_x_3580:
        /* <DEDUP_REMOVED lines=9> */
.L_x_3583:
[----:B------:R-:W-:Y:S05]  /*1fd10*/  BSYNC B0 ;  /* 0x0000000000007941 */ /* 0x000fea0003800000 */
.L_x_3582:
[----:B------:R-:W-:-:S04]  /*1fd20*/  MOV R203, 0x0 ;  /* 0x0000000000cb7802 */ /* 0x000fc80000000f00 */
[----:B-12345:R-:W-:Y:S05]  /*1fd30*/  @P0 RET.REL.NODEC R202 `(_ZN5flash24flash_fwd_splitkv_kernelI23Flash_fwd_kernel_traitsILi96ELi64ELi128ELi4ELb0ELb0EN7cutlass10bfloat16_tE19Flash_kernel_traitsILi96ELi64ELi128ELi4ES3_EELb1ELb0ELb1ELb0ELb0ELb1ELb1ELb1EEEvNS_16Flash_fwd_paramsE) ;  /* 0xfffffe00cab00950 */ /* 0x03efea0003c3ffff */
[CC--:B------:R-:W-:Y:S01]  /*1fd40*/  ISETP.GE.AND P1, PT, R3.reuse, R116.reuse, PT ;  /* 0x000000740300720c */ /* 0x0c0fe20003f26270 */
[----:B------:R-:W-:Y:S01]  /*1fd50*/  VIADD R3, R3, 0x20 ;  /* 0x0000002003037836 */ /* 0x000fe20000000000 */
[----:B------:R-:W-:Y:S01]  /*1fd60*/  ISETP.GE.AND P2, PT, R8, R116, PT ;  /* 0x000000740800720c */ /* 0x000fe20003f46270 */
[----:B------:R-:W-:-:S03]  /*1fd70*/  IMAD.MOV.U32 R203, RZ, RZ, 0x0 ;  /* 0x00000000ffcb7424 */ /* 0x000fc600078e00ff */
[----:B------:R-:W-:-:S07]  /*1fd80*/  ISETP.GE.AND P0, PT, R3, R116, PT ;  /* 0x000000740300720c */ /* 0x000fce0003f06270 */
[----:B------:R-:W-:Y:S04]  /*1fd90*/  @!P1 ST.E.128 desc[UR4][R6.64+0x4880], R32 ;  /* 0x0048802006009985 */ /* 0x000fe8000c101d04 */
[----:B------:R1:W-:Y:S02]  /*1fda0*/  @!P2 ST.E.128 desc[UR4][R6.64+0x4800], R48 ;  /* 0x004800300600a985 */ /* 0x0003e4000c101d04 */
[----:B-1----:R-:W-:Y:S05]  /*1fdb0*/  @P0 RET.REL.NODEC R202 `(_ZN5flash24flash_fwd_splitkv_kernelI23Flash_fwd_kernel_traitsILi96ELi64ELi128ELi4ELb0ELb0EN7cutlass10bfloat16_tE19Flash_kernel_traitsILi96ELi64ELi128ELi4ES3_EELb1ELb0ELb1ELb0ELb0ELb1ELb1ELb1EEEvNS_16Flash_fwd_paramsE) ;  /* 0xfffffe00ca900950 */ /* 0x002fea0003c3ffff */
[----:B------:R-:W-:Y:S01]  /*1fdc0*/  MOV R203, 0x0 ;  /* 0x0000000000cb7802 */ /* 0x000fe20000000f00 */
[----:B------:R1:W-:Y:S03]  /*1fdd0*/  ST.E.128 desc[UR4][R6.64+0x4900], R16 ;  /* 0x0049001006007985 */ /* 0x0003e6000c101d04 */
[----:B-1----:R-:W-:Y:S05]  /*1fde0*/  RET.REL.NODEC R202 `(_ZN5flash24flash_fwd_splitkv_kernelI23Flash_fwd_kernel_traitsILi96ELi64ELi128ELi4ELb0ELb0EN7cutlass10bfloat16_tE19Flash_kernel_traitsILi96ELi64ELi128ELi4ES3_EELb1ELb0ELb1ELb0ELb0ELb1ELb1ELb1EEEvNS_16Flash_fwd_paramsE) ;  /* 0xfffffe00ca847950 */ /* 0x002fea0003c3ffff */
.L_x_3575:
[----:B------:R-:W-:Y:S01]  /*1fdf0*/  MOV R5, 0x2 ;  /* 0x0000000200057802 */ /* 0x000fe20000000f00 */
[----:B------:R-:W-:Y:S01]  /*1fe00*/  IMAD.MOV.U32 R4, RZ, RZ, 0x1f ;  /* 0x0000001fff047424 */ /* 0x000fe200078e00ff */
[----:B------:R-:W-:-:S07]  /*1fe10*/  MOV R6, 0xffffffff ;  /* 0xffffffff00067802 */ /* 0x000fce0000000f00 */
[----:B-1---5:R-:W-:Y:S05]  /*1fe20*/  WARPSYNC.COLLECTIVE R6, `(.L_x_3584) ;  /* 0x0000000006087348 */ /* 0x022fea0003c00000 */
[----:B------:R2:W3:Y:S02]  /*1fe30*/  SHFL.BFLY P0, R10, R213, R5, R4 ;  /* 0x0c000005d50a7389 */ /* 0x0004e40000000004 */
[----:B-123-5:R-:W-:Y:S01]  /*1fe40*/  ENDCOLLECTIVE ;  /* 0x000000000000791b */ /* 0x02efe20003800000 */
.L_x_3584:
[----:B------:R-:W-:Y:S02]  /*1fe50*/  IMAD.MOV.U32 R8, RZ, RZ, R10 ;  /* 0x000000ffff087224 */ /* 0x000fe400078e000a */
[----:B------:R-:W-:Y:S02]  /*1fe60*/  IMAD.MOV.U32 R5, RZ, RZ, 0x1 ;  /* 0x00000001ff057424 */ /* 0x000fe400078e00ff */
[----:B------:R-:W-:-:S05]  /*1fe70*/  FADD.FTZ R8, R8, R213 ;  /* 0x000000d508087221 */ /* 0x000fca0000010000 */
[----:B------:R-:W-:-:S07]  /*1fe80*/  MOV R213, R8 ;  /* 0x0000000800d57202 */ /* 0x000fce0000000f00 */
[----:B------:R-:W-:Y:S05]  /*1fe90*/  WARPSYNC.COLLECTIVE R6, `(.L_x_3585) ;  /* 0x0000000006087348 */ /* 0x000fea0003c00000 */
[----:B------:R1:W2:Y:S02]  /*1fea0*/  SHFL.BFLY P0, R10, R213, R5, R4 ;  /* 0x0c000005d50a7389 */ /* 0x0002a40000000004 */
[----:B-12---:R-:W-:Y:S01]  /*1feb0*/  ENDCOLLECTIVE ;  /* 0x000000000000791b */ /* 0x006fe20003800000 */
.L_x_3585:
[----:B------:R-:W-:Y:S01]  /*1fec0*/  MOV R213, R215 ;  /* 0x000000d700d57202 */ /* 0x000fe20000000f00 */
[----:B------:R-:W-:Y:S01]  /*1fed0*/  IMAD.MOV.U32 R5, RZ, RZ, 0x2 ;  /* 0x00000002ff057424 */ /* 0x000fe200078e00ff */
[----:B------:R-:W-:-:S07]  /*1fee0*/  MOV R7, R10 ;  /* 0x0000000a00077202 */ /* 0x000fce0000000f00 */
[----:B------:R-:W-:Y:S05]  /*1fef0*/  WARPSYNC.COLLECTIVE R6, `(.L_x_3586) ;  /* 0x0000000006087348 */ /* 0x000fea0003c00000 */
[----:B------:R1:W2:Y:S02]  /*1ff00*/  SHFL.BFLY P0, R10, R213, R5, R4 ;  /* 0x0c000005d50a7389 */ /* 0x0002a40000000004 */
[----:B-12---:R-:W-:Y:S01]  /*1ff10*/  ENDCOLLECTIVE ;  /* 0x000000000000791b */ /* 0x006fe20003800000 */
.L_x_3586:
[----:B------:R-:W-:Y:S01]  /*1ff20*/  FADD.FTZ R7, R8, R7 ;  /* 0x0000000708077221 */ /* 0x000fe20000010000 */
[----:B------:R-:W-:Y:S01]  /*1ff30*/  FADD.FTZ R9, R10, R215 ;  /* 0x000000d70a097221 */ /* 0x000fe20000010000 */
[----:B------:R-:W-:-:S04]  /*1ff40*/  MOV R5, 0x1 ;  /* 0x0000000100057802 */ /* 0x000fc80000000f00 */
[----:B------:R-:W-:-:S07]  /*1ff50*/  MOV R213, R9 ;  /* 0x0000000900d57202 */ /* 0x000fce0000000f00 */
[----:B------:R-:W-:Y:S05]  /*1ff60*/  WARPSYNC.COLLECTIVE R6, `(.L_x_3587) ;  /* 0x0000000006087348 */ /* 0x000fea0003c00000 */
[----:B------:R1:W2:Y:S02]  /*1ff70*/  SHFL.BFLY P0, R10, R213, R5, R4 ;  /* 0x0c000005d50a7389 */ /* 0x0002a40000000004 */
[----:B-12---:R-:W-:Y:S01]  /*1ff80*/  ENDCOLLECTIVE ;  /* 0x000000000000791b */ /* 0x006fe20003800000 */
.L_x_3587:
[----:B------:R-:W-:Y:S05]  /*1ff90*/  BRA `(.L_x_3588) ;  /* 0xffffffec00a47947 */ /* 0x000fea000383ffff */
.L_x_3589:
        /* <DEDUP_REMOVED lines=14> */
.L_x_6415:


//--------------------- .text._ZN5flash32flash_fwd_splitkv_combine_kernelI23Flash_fwd_kernel_traitsILi96ELi64ELi64ELi4ELb0ELb0EN7cutlass10bfloat16_tE19Flash_kernel_traitsILi96ELi64ELi64ELi4ES3_EELi16ELi7ELb0EEEvNS_16Flash_fwd_paramsE --------------------------
	.section	.text._ZN5flash32flash_fwd_splitkv_combine_kernelI23Flash_fwd_kernel_traitsILi96ELi64ELi64ELi4ELb0ELb0EN7cutlass10bfloat16_tE19Flash_kernel_traitsILi96ELi64ELi64ELi4ES3_EELi16ELi7ELb0EEEvNS_16Flash_fwd_paramsE,"ax",@progbits
	.align	128
        .global         _ZN5flash32flash_fwd_splitkv_combine_kernelI23Flash_fwd_kernel_traitsILi96ELi64ELi64ELi4ELb0ELb0EN7cutlass10bfloat16_tE19Flash_kernel_traitsILi96ELi64ELi64ELi4ES3_EELi16ELi7ELb0EEEvNS_16Flash_fwd_paramsE
        .type           _ZN5flash32flash_fwd_splitkv_combine_kernelI23Flash_fwd_kernel_traitsILi96ELi64ELi64ELi4ELb0ELb0EN7cutlass10bfloat16_tE19Flash_kernel_traitsILi96ELi64ELi64ELi4ES3_EELi16ELi7ELb0EEEvNS_16Flash_fwd_paramsE,@function
        .size           _ZN5flash32flash_fwd_splitkv_combine_kernelI23Flash_fwd_kernel_traitsILi96ELi64ELi64ELi4ELb0ELb0EN7cutlass10bfloat16_tE19Flash_kernel_traitsILi96ELi64ELi64ELi4ES3_EELi16ELi7ELb0EEEvNS_16Flash_fwd_paramsE,(.L_x_6416 - _ZN5flash32flash_fwd_splitkv_combine_kernelI23Flash_fwd_kernel_traitsILi96ELi64ELi64ELi4ELb0ELb0EN7cutlass10bfloat16_tE19Flash_kernel_traitsILi96ELi64ELi64ELi4ES3_EELi16ELi7ELb0EEEvNS_16Flash_fwd_paramsE)
        .other          _ZN5flash32flash_fwd_splitkv_combine_kernelI23Flash_fwd_kernel_traitsILi96ELi64ELi64ELi4ELb0ELb0EN7cutlass10bfloat16_tE19Flash_kernel_traitsILi96ELi64ELi64ELi4ES3_EELi16ELi7ELb0EEEvNS_16Flash_fwd_paramsE,@"STO_CUDA_ENTRY STV_DEFAULT"
_ZN5flash32flash_fwd_splitkv_combine_kernelI23Flash_fwd_kernel_traitsILi96ELi64ELi64ELi4ELb0ELb0EN7cutlass10bfloat16_tE19Flash_kernel_traitsILi96ELi64ELi64ELi4ES3_EELi16ELi7ELb0EEEvNS_16Flash_fwd_paramsE:
.text._ZN5flash32flash_fwd_splitkv_combine_kernelI23Flash_fwd_kernel_traitsILi96ELi64ELi64ELi4ELb0ELb0EN7cutlass10bfloat16_tE19Flash_kernel_traitsILi96ELi64ELi64ELi4ES3_EELi16ELi7ELb0EEEvNS_16Flash_fwd_paramsE:
        /* <DEDUP_REMOVED lines=23> */
[----:B------:R-:W-:Y:S05]  /*0170*/  CALL.REL.NOINC `($__internal_14_$__cuda_sm20_div_s64) ;  /* 0x0000006000487944 */ /* 0x000fea0003c00000 */
[----:B------:R-:W-:Y:S02]  /*0180*/  MOV R8, R0 ;  /* 0x0000000000087202 */ /* 0x000fe40000000f00 */
[----:B------:R-:W-:Y:S01]  /*0190*/  MOV R9, R21 ;  /* 0x0000001500097202 */ /* 0x000fe20000000f00 */
[----:B------:R-:W-:Y:S06]  /*01a0*/  BRA `(.L_x_3591) ;  /* 0x00000000004c7947 */ /* 0x000fec0003800000 */
.L_x_3590:
        /* <DEDUP_REMOVED lines=19> */
.L_x_3591:
        /* <DEDUP_REMOVED lines=17> */
[----:B------:R-:W-:Y:S05]  /*03f0*/  BRA `(.L_x_3594) ;  /* 0x0000000000507947 */ /* 0x000fea0003800000 */
.L_x_3593:
        /* <DEDUP_REMOVED lines=20> */
.L_x_3594:
[----:B------:R-:W-:Y:S05]  /*0540*/  BSYNC B0 ;  /* 0x0000000000007941 */ /* 0x000fea0003800000 */
.L_x_3592:
        /* <DEDUP_REMOVED lines=57> */
.L_x_3596:
        /* <DEDUP_REMOVED lines=19> */
.L_x_3597:
[----:B------:R-:W-:Y:S05]  /*0a10*/  BSYNC B0 ;  /* 0x0000000000007941 */ /* 0x000fea0003800000 */
.L_x_3595:
        /* <DEDUP_REMOVED lines=105> */
.L_x_3599:
        /* <DEDUP_REMOVED lines=20> */
.L_x_3600:
[----:B------:R-:W-:Y:S05]  /*11f0*/  BSYNC B0 ;  /* 0x0000000000007941 */ /* 0x000fea0003800000 */
.L_x_3598:
        /* <DEDUP_REMOVED lines=305> */
[----:B------:R-:W-:Y:S05]  /*2510*/  CALL.REL.NOINC `($__internal_14_$__cuda_sm20_div_s64) ;  /* 0x0000003c00607944 */ /* 0x000fea0003c00000 */
[----:B------:R-:W-:Y:S02]  /*2520*/  MOV R50, R0 ;  /* 0x0000000000327202 */ /* 0x000fe40000000f00 */
[----:B------:R-:W-:Y:S01]  /*2530*/  MOV R51, R21 ;  /* 0x0000001500337202 */ /* 0x000fe20000000f00 */
[----:B------:R-:W-:Y:S05]  /*2540*/  BRA `(.L_x_3603) ;  /* 0x00000000004c7947 */ /* 0x000fea0003800000 */
.L_x_3602:
        /* <DEDUP_REMOVED lines=19> */
.L_x_3603:
[----:B------:R-:W-:Y:S05]  /*2680*/  BSYNC B0 ;  /* 0x0000000000007941 */ /* 0x000fea0003800000 */
.L_x_3601:
        /* <DEDUP_REMOVED lines=257> */
.L_x_3608:
        /* <DEDUP_REMOVED lines=21> */
.L_x_3609:
[----:B------:R-:W-:Y:S05]  /*37f0*/  BSYNC B0 ;  /* 0x0000000000007941 */ /* 0x000fea0003800000 */
.L_x_3607:
        /* <DEDUP_REMOVED lines=8> */
[----:B------:R-:W-:Y:S05]  /*3880*/  CALL.REL.NOINC `($__internal_14_$__cuda_sm20_div_s64) ;  /* 0x0000002800847944 */ /* 0x000fea0003c00000 */
        /* <DEDUP_REMOVED lines=12> */
.L_x_3611:
        /* <DEDUP_REMOVED lines=22> */
.L_x_3612:
[----:B------:R-:W-:Y:S05]  /*3ab0*/  BSYNC B0 ;  /* 0x0000000000007941 */ /* 0x000fea0003800000 */
.L_x_3610:
        /* <DEDUP_REMOVED lines=11> */
[----:B------:R-:W-:Y:S05]  /*3b70*/  CALL.REL.NOINC `($__internal_14_$__cuda_sm20_div_s64) ;  /* 0x0000002400c87944 */ /* 0x000fea0003c00000 */
        /* <DEDUP_REMOVED lines=11> */
.L_x_3614:
        /* <DEDUP_REMOVED lines=22> */
.L_x_3615:
[----:B------:R-:W-:Y:S05]  /*3d90*/  BSYNC B0 ;  /* 0x0000000000007941 */ /* 0x000fea0003800000 */
.L_x_3613:
        /* <DEDUP_REMOVED lines=52> */
.L_x_3617:
        /* <DEDUP_REMOVED lines=22> */
.L_x_3618:
[----:B------:R-:W-:Y:S05]  /*4240*/  BSYNC B0 ;  /* 0x0000000000007941 */ /* 0x000fea0003800000 */
.L_x_3616:
        /* <DEDUP_REMOVED lines=22> */
.L_x_3620:
        /* <DEDUP_REMOVED lines=22> */
.L_x_3621:
[----:B------:R-:W-:Y:S05]  /*4510*/  BSYNC B0 ;  /* 0x0000000000007941 */ /* 0x000fea0003800000 */
.L_x_3619:
        /* <DEDUP_REMOVED lines=21> */
.L_x_3623:
        /* <DEDUP_REMOVED lines=23> */
.L_x_3624:
[----:B------:R-:W-:Y:S05]  /*47e0*/  BSYNC B0 ;  /* 0x0000000000007941 */ /* 0x000fea0003800000 */
.L_x_3622:
        /* <DEDUP_REMOVED lines=39> */
.L_x_3626:
        /* <DEDUP_REMOVED lines=23> */
.L_x_3627:
[----:B------:R-:W-:Y:S05]  /*4bd0*/  BSYNC B0 ;  /* 0x0000000000007941 */ /* 0x000fea0003800000 */
.L_x_3625:
        /* <DEDUP_REMOVED lines=31> */
.L_x_3629:
        /* <DEDUP_REMOVED lines=23> */
.L_x_3630:
[----:B------:R-:W-:Y:S05]  /*4f40*/  BSYNC B0 ;  /* 0x0000000000007941 */ /* 0x000fea0003800000 */
.L_x_3628:
        /* <DEDUP_REMOVED lines=21> */
.L_x_3606:
[----:B------:R-:W-:Y:S02]  /*50a0*/  ULDC.64 UR4, c[0x0][0x2b0] ;  /* 0x0000ac0000047ab9 */ /* 0x000fe40000000a00 */
[----:B------:R-:W-:-:S04]  /*50b0*/  LEA R2, P0, R52, UR4, 0x2 ;  /* 0x0000000434027c11 */ /* 0x000fc8000f8010ff */
[----:B------:R-:W-:-:S05]  /*50c0*/  LEA.HI.X R3, R52, UR5, R53, 0x2, P0 ;  /* 0x0000000534037c11 */ /* 0x000fca00080f1435 */
[----:B------:R0:W-:Y:S04]  /*50d0*/  STG.E desc[UR8][R2.64], R29 ;  /* 0x0000001d02007986 */ /* 0x0001e8000c101908 */
.L_x_3605:
[----:B------:R-:W-:Y:S05]  /*50e0*/  BSYNC B1 ;  /* 0x0000000000017941 */ /* 0x000fea0003800000 */
.L_x_3604:
        /* <DEDUP_REMOVED lines=137> */
.L_x_3634:
        /* <DEDUP_REMOVED lines=21> */
.L_x_3633:
[----:B------:R-:W-:Y:S05]  /*5ad0*/  BSYNC B0 ;  /* 0x0000000000007941 */ /* 0x000fea0003800000 */
.L_x_3632:
        /* <DEDUP_REMOVED lines=16> */
.L_x_3631:
        /* <DEDUP_REMOVED lines=108> */
        .weak           $__internal_14_$__cuda_sm20_div_s64
        .type           $__internal_14_$__cuda_sm20_div_s64,@function
        .size           $__internal_14_$__cuda_sm20_div_s64,(.L_x_6416 - $__internal_14_$__cuda_sm20_div_s64)
$__internal_14_$__cuda_sm20_div_s64:
        /* <DEDUP_REMOVED lines=82> */
[----:B------:R-:W-:Y:S06]  /*67c0*/  RET.REL.NODEC R22 `(_ZN5flash32flash_fwd_splitkv_combine_kernelI23Flash_fwd_kernel_traitsILi96ELi64ELi64ELi4ELb0ELb0EN7cutlass10bfloat16_tE19Flash_kernel_traitsILi96ELi64ELi64ELi4ES3_EELi16ELi7ELb0EEEvNS_16Flash_fwd_paramsE) ;  /* 0xffffff98160c7950 */ /* 0x000fec0003c3ffff */
.L_x_3635:
        /* <DEDUP_REMOVED lines=11> */
.L_x_6416:


//--------------------- .text._ZN5flash32flash_fwd_splitkv_combine_kernelI23Flash_fwd_kernel_traitsILi96ELi64ELi64ELi4ELb0ELb0EN7cutlass10bfloat16_tE19Flash_kernel_traitsILi96ELi64ELi64ELi4ES3_EELi16ELi6ELb0EEEvNS_16Flash_fwd_paramsE --------------------------
	.section	.text._ZN5flash32flash_fwd_splitkv_combine_kernelI23Flash_fwd_kernel_traitsILi96ELi64ELi64ELi4ELb0ELb0EN7cutlass10bfloat16_tE19Flash_kernel_traitsILi96ELi64ELi64ELi4ES3_EELi16ELi6ELb0EEEvNS_16Flash_fwd_paramsE,"ax",@progbits
	.align	128
        .global         _ZN5flash32flash_fwd_splitkv_combine_kernelI23Flash_fwd_kernel_traitsILi96ELi64ELi64ELi4ELb0ELb0EN7cutlass10bfloat16_tE19Flash_kernel_traitsILi96ELi64ELi64ELi4ES3_EELi16ELi6ELb0EEEvNS_16Flash_fwd_paramsE
        .type           _ZN5flash32flash_fwd_splitkv_combine_kernelI23Flash_fwd_kernel_traitsILi96ELi64ELi64ELi4ELb0ELb0EN7cutlass10bfloat16_tE19Flash_kernel_traitsILi96ELi64ELi64ELi4ES3_EELi16ELi6ELb0EEEvNS_16Flash_fwd_paramsE,@function
        .size           _ZN5flash32flash_fwd_splitkv_combine_kernelI23Flash_fwd_kernel_traitsILi96ELi64ELi64ELi4ELb0ELb0EN7cutlass10bfloat16_tE19Flash_kernel_traitsILi96ELi64ELi64ELi4ES3_EELi16ELi6ELb0EEEvNS_16Flash_fwd_paramsE,(.L_x_6417 - _ZN5flash32flash_fwd_splitkv_combine_kernelI23Flash_fwd_kernel_traitsILi96ELi64ELi64ELi4ELb0ELb0EN7cutlass10bfloat16_tE19Flash_kernel_traitsILi96ELi64ELi64ELi4ES3_EELi16ELi6ELb0EEEvNS_16Flash_fwd_paramsE)
        .other          _ZN5flash32flash_fwd_splitkv_combine_kernelI23Flash_fwd_kernel_traitsILi96ELi64ELi64ELi4ELb0ELb0EN7cutlass10bfloat16_tE19Flash_kernel_traitsILi96ELi64ELi64ELi4ES3_EELi16ELi6ELb0EEEvNS_16Flash_fwd_paramsE,@"STO_CUDA_ENTRY STV_DEFAULT"
_ZN5flash32flash_fwd_splitkv_combine_kernelI23Flash_fwd_kernel_traitsILi96ELi64ELi64ELi4ELb0ELb0EN7cutlass10bfloat16_tE19Flash_kernel_traitsILi96ELi64ELi64ELi4ES3_EELi16ELi6ELb0EEEvNS_16Flash_fwd_paramsE:
.text._ZN5flash32flash_fwd_splitkv_combine_kernelI23Flash_fwd_kernel_traitsILi96ELi64ELi64ELi4ELb0ELb0EN7cutlass10bfloat16_tE19Flash_kernel_traitsILi96ELi64ELi64ELi4ES3_EELi16ELi6ELb0EEEvNS_16Flash_fwd_paramsE:
        /* <DEDUP_REMOVED lines=23> */
[----:B------:R-:W-:Y:S05]  /*0170*/  CALL.REL.NOINC `($__internal_15_$__cuda_sm20_div_s64) ;  /* 0x0000005000607944 */ /* 0x000fea0003c00000 */
[----:B------:R-:W-:Y:S02]  /*0180*/  MOV R18, R0 ;  /* 0x0000000000127202 */ /* 0x000fe40000000f00 */
[----:B------:R-:W-:Y:S01]  /*0190*/  MOV R19, R27 ;  /* 0x0000001b00137202 */ /* 0x000fe20000000f00 */
[----:B------:R-:W-:Y:S06]  /*01a0*/  BRA `(.L_x_3637) ;  /* 0x00000000004c7947 */ /* 0x000fec0003800000 */
.L_x_3636:
        /* <DEDUP_REMOVED lines=19> */
.L_x_3637:
        /* <DEDUP_REMOVED lines=10> */
[----:B------:R-:W-:Y:S05]  /*0380*/  CALL.REL.NOINC `($__internal_15_$__cuda_sm20_div_s64) ;  /* 0x0000004c00dc7944 */ /* 0x000fea0003c00000 */
[----:B------:R-:W-:Y:S02]  /*0390*/  MOV R8, R0 ;  /* 0x0000000000087202 */ /* 0x000fe40000000f00 */
[----:B------:R-:W-:Y:S01]  /*03a0*/  MOV R9, R27 ;  /* 0x0000001b00097202 */ /* 0x000fe20000000f00 */
[----:B------:R-:W-:Y:S05]  /*03b0*/  BRA `(.L_x_3640) ;  /* 0x00000000004c7947 */ /* 0x000fea0003800000 */
.L_x_3639:
        /* <DEDUP_REMOVED lines=19> */
.L_x_3640:
[----:B------:R-:W-:Y:S05]  /*04f0*/  BSYNC B0 ;  /* 0x0000000000007941 */ /* 0x000fea0003800000 */
.L_x_3638:
        /* <DEDUP_REMOVED lines=54> */
[----:B------:R-:W-:Y:S05]  /*0860*/  BRA `(.L_x_3643) ;  /* 0x00000000004c7947 */ /* 0x000fea0003800000 */
.L_x_3642:
        /* <DEDUP_REMOVED lines=19> */
.L_x_3643:
[----:B------:R-:W-:Y:S05]  /*09a0*/  BSYNC B0 ;  /* 0x0000000000007941 */ /* 0x000fea0003800000 */
.L_x_3641:
        /* <DEDUP_REMOVED lines=105> */
.L_x_3645:
        /* <DEDUP_REMOVED lines=20> */
.L_x_3646:
[----:B------:R-:W-:Y:S05]  /*1180*/  BSYNC B0 ;  /* 0x0000000000007941 */ /* 0x000fea0003800000 */
.L_x_3644:
        /* <DEDUP_REMOVED lines=177> */
[----:B------:R-:W-:Y:S05]  /*1ca0*/  CALL.REL.NOINC `($__internal_15_$__cuda_sm20_div_s64) ;  /* 0x0000003400947944 */ /* 0x000fea0003c00000 */
[----:B------:R-:W-:Y:S02]  /*1cb0*/  MOV R46, R0 ;  /* 0x00000000002e7202 */ /* 0x000fe40000000f00 */
[----:B------:R-:W-:Y:S01]  /*1cc0*/  MOV R47, R27 ;  /* 0x0000001b002f7202 */ /* 0x000fe20000000f00 */
[----:B------:R-:W-:Y:S05]  /*1cd0*/  BRA `(.L_x_3649) ;  /* 0x00000000004c7947 */ /* 0x000fea0003800000 */
.L_x_3648:
        /* <DEDUP_REMOVED lines=19> */
.L_x_3649:
[----:B------:R-:W-:Y:S05]  /*1e10*/  BSYNC B0 ;  /* 0x0000000000007941 */ /* 0x000fea0003800000 */
.L_x_3647:
        /* <DEDUP_REMOVED lines=189> */
[----:B------:R-:W-:Y:S05]  /*29f0*/  CALL.REL.NOINC `($__internal_15_$__cuda_sm20_div_s64) ;  /* 0x0000002800407944 */ /* 0x000fea0003c00000 */
        /* <DEDUP_REMOVED lines=10> */
.L_x_3654:
        /* <DEDUP_REMOVED lines=22> */
.L_x_3655:
[----:B------:R-:W-:Y:S05]  /*2c00*/  BSYNC B0 ;  /* 0x0000000000007941 */ /* 0x000fea0003800000 */
.L_x_3653:
[----:B------:R-:W-:Y:S01]  /*2c10*/  LOP3.LUT R0, R19, R2, RZ, 0xfc, !PT ;  /* 0x0000000213007212 */ /* 0x000fe200078efcff */
[----:B------:R-:W-:Y:S03]  /*2c20*/  BSSY B0, `(.L_x_3656) ;  /* 0x0000026000007945 */ /* 0x000fe60003800000 */
[----:B------:R-:W-:-:S13]  /*2c30*/  ISETP.NE.U32.AND P0, PT, R0, RZ, PT ;  /* 0x000000ff0000720c */ /* 0x000fda0003f05070 */
[----:B------:R-:W-:Y:S05]  /*2c40*/  @!P0 BRA `(.L_x_3657) ;  /* 0x0000000000348947 */ /* 0x000fea0003800000 */
[----:B------:R-:W-:Y:S01]  /*2c50*/  IMAD.MOV.U32 R24, RZ, RZ, R25 ;  /* 0x000000ffff187224 */ /* 0x000fe200078e0019 */
[----:B------:R-:W-:Y:S02]  /*2c60*/  MOV R23, R2 ;  /* 0x0000000200177202 */ /* 0x000fe40000000f00 */
        /* <DEDUP_REMOVED lines=11> */
.L_x_3657:
        /* <DEDUP_REMOVED lines=22> */
.L_x_3658:
[----:B------:R-:W-:Y:S05]  /*2e80*/  BSYNC B0 ;  /* 0x0000000000007941 */ /* 0x000fea0003800000 */
.L_x_3656:
        /* <DEDUP_REMOVED lines=11> */
[----:B------:R-:W-:Y:S05]  /*2f40*/  CALL.REL.NOINC `($__internal_15_$__cuda_sm20_div_s64) ;  /* 0x0000002000ec7944 */ /* 0x000fea0003c00000 */
        /* <DEDUP_REMOVED lines=8> */
.L_x_3660:
        /* <DEDUP_REMOVED lines=22> */
.L_x_3661:
[----:B------:R-:W-:Y:S05]  /*3130*/  BSYNC B0 ;  /* 0x0000000000007941 */ /* 0x000fea0003800000 */
.L_x_3659:
        /* <DEDUP_REMOVED lines=38> */
[----:B------:R-:W-:Y:S05]  /*33a0*/  CALL.REL.NOINC `($__internal_15_$__cuda_sm20_div_s64) ;  /* 0x0000001c00d47944 */ /* 0x000fea0003c00000 */
        /* <DEDUP_REMOVED lines=12> */
.L_x_3663:
        /* <DEDUP_REMOVED lines=23> */
.L_x_3664:
[----:B------:R-:W-:Y:S05]  /*35e0*/  BSYNC B0 ;  /* 0x0000000000007941 */ /* 0x000fea0003800000 */
.L_x_3662:
        /* <DEDUP_REMOVED lines=17> */
.L_x_3666:
        /* <DEDUP_REMOVED lines=22> */
.L_x_3667:
[----:B------:R-:W-:Y:S05]  /*3860*/  BSYNC B0 ;  /* 0x0000000000007941 */ /* 0x000fea0003800000 */
.L_x_3665:
        /* <DEDUP_REMOVED lines=21> */
.L_x_3669:
        /* <DEDUP_REMOVED lines=23> */
.L_x_3670:
[----:B------:R-:W-:Y:S05]  /*3b30*/  BSYNC B0 ;  /* 0x0000000000007941 */ /* 0x000fea0003800000 */
.L_x_3668:
        /* <DEDUP_REMOVED lines=39> */
.L_x_3672:
        /* <DEDUP_REMOVED lines=23> */
.L_x_3673:
[----:B------:R-:W-:Y:S05]  /*3f20*/  BSYNC B0 ;  /* 0x0000000000007941 */ /* 0x000fea0003800000 */
.L_x_3671:
        /* <DEDUP_REMOVED lines=30> */
.L_x_3675:
        /* <DEDUP_REMOVED lines=23> */
.L_x_3676:
[----:B------:R-:W-:Y:S05]  /*4280*/  BSYNC B0 ;  /* 0x0000000000007941 */ /* 0x000fea0003800000 */
.L_x_3674:
        /* <DEDUP_REMOVED lines=21> */
.L_x_3652:
[----:B------:R-:W-:Y:S02]  /*43e0*/  ULDC.64 UR4, c[0x0][0x2b0] ;  /* 0x0000ac0000047ab9 */ /* 0x000fe40000000a00 */
[----:B------:R-:W-:-:S04]  /*43f0*/  LEA R2, P0, R44, UR4, 0x2 ;  /* 0x000000042c027c11 */ /* 0x000fc8000f8010ff */
[----:B------:R-:W-:-:S05]  /*4400*/  LEA.HI.X R3, R44, UR5, R45, 0x2, P0 ;  /* 0x000000052c037c11 */ /* 0x000fca00080f142d */
[----:B------:R0:W-:Y:S04]  /*4410*/  STG.E desc[UR8][R2.64], R29 ;  /* 0x0000001d02007986 */ /* 0x0001e8000c101908 */
.L_x_3651:
[----:B------:R-:W-:Y:S05]  /*4420*/  BSYNC B1 ;  /* 0x0000000000017941 */ /* 0x000fea0003800000 */
.L_x_3650:
        /* <DEDUP_REMOVED lines=89> */
.L_x_3680:
        /* <DEDUP_REMOVED lines=21> */
.L_x_3679:
[----:B------:R-:W-:Y:S05]  /*4b10*/  BSYNC B0 ;  /* 0x0000000000007941 */ /* 0x000fea0003800000 */
.L_x_3678:
        /* <DEDUP_REMOVED lines=16> */
.L_x_3677:
        /* <DEDUP_REMOVED lines=110> */
        .weak           $__internal_15_$__cuda_sm20_div_s64
        .type           $__internal_15_$__cuda_sm20_div_s64,@function
        .size           $__internal_15_$__cuda_sm20_div_s64,(.L_x_6417 - $__internal_15_$__cuda_sm20_div_s64)
$__internal_15_$__cuda_sm20_div_s64:
        /* <DEDUP_REMOVED lines=83> */
[----:B------:R-:W-:Y:S05]  /*5830*/  RET.REL.NODEC R20 `(_ZN5flash32flash_fwd_splitkv_combine_kernelI23Flash_fwd_kernel_traitsILi96ELi64ELi64ELi4ELb0ELb0EN7cutlass10bfloat16_tE19Flash_kernel_traitsILi96ELi64ELi64ELi4ES3_EELi16ELi6ELb0EEEvNS_16Flash_fwd_paramsE) ;  /* 0xffffffa414f07950 */ /* 0x000fea0003c3ffff */
.L_x_3681:
        /* <DEDUP_REMOVED lines=12> */
.L_x_6417:


//--------------------- .text._ZN5flash32flash_fwd_splitkv_combine_kernelI23Flash_fwd_kernel_traitsILi96ELi64ELi64ELi4ELb0ELb0EN7cutlass10bfloat16_tE19Flash_kernel_traitsILi96ELi64ELi64ELi4ES3_EELi16ELi5ELb0EEEvNS_16Flash_fwd_paramsE --------------------------
	.section	.text._ZN5flash32flash_fwd_splitkv_combine_kernelI23Flash_fwd_kernel_traitsILi96ELi64ELi64ELi4ELb0ELb0EN7cutlass10bfloat16_tE19Flash_kernel_traitsILi96ELi64ELi64ELi4ES3_EELi16ELi5ELb0EEEvNS_16Flash_fwd_paramsE,"ax",@progbits
	.align	128
        .global         _ZN5flash32flash_fwd_splitkv_combine_kernelI23Flash_fwd_kernel_traitsILi96ELi64ELi64ELi4ELb0ELb0EN7cutlass10bfloat16_tE19Flash_kernel_traitsILi96ELi64ELi64ELi4ES3_EELi16ELi5ELb0EEEvNS_16Flash_fwd_paramsE
        .type           _ZN5flash32flash_fwd_splitkv_combine_kernelI23Flash_fwd_kernel_traitsILi96ELi64ELi64ELi4ELb0ELb0EN7cutlass10bfloat16_tE19Flash_kernel_traitsILi96ELi64ELi64ELi4ES3_EELi16ELi5ELb0EEEvNS_16Flash_fwd_paramsE,@function
        .size           _ZN5flash32flash_fwd_splitkv_combine_kernelI23Flash_fwd_kernel_traitsILi96ELi64ELi64ELi4ELb0ELb0EN7cutlass10bfloat16_tE19Flash_kernel_traitsILi96ELi64ELi64ELi4ES3_EELi16ELi5ELb0EEEvNS_16Flash_fwd_paramsE,(.L_x_6418 - _ZN5flash32flash_fwd_splitkv_combine_kernelI23Flash_fwd_kernel_traitsILi96ELi64ELi64ELi4ELb0ELb0EN7cutlass10bfloat16_tE19Flash_kernel_traitsILi96ELi64ELi64ELi4ES3_EELi16ELi5ELb0EEEvNS_16Flash_fwd_paramsE)
        .other          _ZN5flash32flash_fwd_splitkv_combine_kernelI23Flash_fwd_kernel_traitsILi96ELi64ELi64ELi4ELb0ELb0EN7cutlass10bfloat16_tE19Flash_kernel_traitsILi96ELi64ELi64ELi4ES3_EELi16ELi5ELb0EEEvNS_16Flash_fwd_paramsE,@"STO_CUDA_ENTRY STV_DEFAULT"
_ZN5flash32flash_fwd_splitkv_combine_kernelI23Flash_fwd_kernel_traitsILi96ELi64ELi64ELi4ELb0ELb0EN7cutlass10bfloat16_tE19Flash_kernel_traitsILi96ELi64ELi64ELi4ES3_EELi16ELi5ELb0EEEvNS_16Flash_fwd_paramsE:
.text._ZN5flash32flash_fwd_splitkv_combine_kernelI23Flash_fwd_kernel_traitsILi96ELi64ELi64ELi4ELb0ELb0EN7cutlass10bfloat16_tE19Flash_kernel_traitsILi96ELi64ELi64ELi4ES3_EELi16ELi5ELb0EEEvNS_16Flash_fwd_paramsE:
        /* <DEDUP_REMOVED lines=23> */
[----:B------:R-:W-:Y:S05]  /*0170*/  CALL.REL.NOINC `($__internal_16_$__cuda_sm20_div_s64) ;  /* 0x0000004800987944 */ /* 0x000fea0003c00000 */
[----:B------:R-:W-:Y:S05]  /*0180*/  BRA `(.L_x_3683) ;  /* 0x00000000004c7947 */ /* 0x000fea0003800000 */
.L_x_3682:
        /* <DEDUP_REMOVED lines=19> */
.L_x_3683:
        /* <DEDUP_REMOVED lines=12> */
[----:B------:R-:W-:Y:S05]  /*0380*/  CALL.REL.NOINC `($__internal_16_$__cuda_sm20_div_s64) ;  /* 0x0000004800147944 */ /* 0x000fea0003c00000 */
[----:B------:R-:W-:Y:S02]  /*0390*/  MOV R6, R20 ;  /* 0x0000001400067202 */ /* 0x000fe40000000f00 */
[----:B------:R-:W-:Y:S01]  /*03a0*/  MOV R7, R21 ;  /* 0x0000001500077202 */ /* 0x000fe20000000f00 */
[----:B------:R-:W-:Y:S05]  /*03b0*/  BRA `(.L_x_3686) ;  /* 0x00000000004c7947 */ /* 0x000fea0003800000 */
.L_x_3685:
        /* <DEDUP_REMOVED lines=19> */
.L_x_3686:
[----:B------:R-:W-:Y:S05]  /*04f0*/  BSYNC B0 ;  /* 0x0000000000007941 */ /* 0x000fea0003800000 */
.L_x_3684:
        /* <DEDUP_REMOVED lines=54> */
[----:B------:R-:W-:Y:S02]  /*0860*/  MOV R30, R20 ;  /* 0x00000014001e7202 */ /* 0x000fe40000000f00 */
[----:B------:R-:W-:Y:S01]  /*0870*/  MOV R31, R21 ;  /* 0x00000015001f7202 */ /* 0x000fe20000000f00 */
[----:B------:R-:W-:Y:S05]  /*0880*/  BRA `(.L_x_3689) ;  /* 0x00000000004c7947 */ /* 0x000fea0003800000 */
.L_x_3688:
        /* <DEDUP_REMOVED lines=19> */
.L_x_3689:
[----:B------:R-:W-:Y:S05]  /*09c0*/  BSYNC B0 ;  /* 0x0000000000007941 */ /* 0x000fea0003800000 */
.L_x_3687:
        /* <DEDUP_REMOVED lines=105> */
.L_x_3691:
        /* <DEDUP_REMOVED lines=20> */
.L_x_3692:
[----:B------:R-:W-:Y:S05]  /*11a0*/  BSYNC B0 ;  /* 0x0000000000007941 */ /* 0x000fea0003800000 */
.L_x_3690:
        /* <DEDUP_REMOVED lines=115> */
[----:B------:R-:W-:Y:S05]  /*18e0*/  CALL.REL.NOINC `($__internal_16_$__cuda_sm20_div_s64) ;  /* 0x0000003000bc7944 */ /* 0x000fea0003c00000 */
[----:B------:R-:W-:Y:S02]  /*18f0*/  MOV R40, R20 ;  /* 0x0000001400287202 */ /* 0x000fe40000000f00 */
[----:B------:R-:W-:Y:S01]  /*1900*/  MOV R41, R21 ;  /* 0x0000001500297202 */ /* 0x000fe20000000f00 */
[----:B------:R-:W-:Y:S05]  /*1910*/  BRA `(.L_x_3695) ;  /* 0x00000000004c7947 */ /* 0x000fea0003800000 */
.L_x_3694:
        /* <DEDUP_REMOVED lines=19> */
.L_x_3695:
[----:B------:R-:W-:Y:S05]  /*1a50*/  BSYNC B0 ;  /* 0x0000000000007941 */ /* 0x000fea0003800000 */
.L_x_3693:
        /* <DEDUP_REMOVED lines=161> */
[----:B------:R-:W-:Y:S05]  /*2470*/  CALL.REL.NOINC `($__internal_16_$__cuda_sm20_div_s64) ;  /* 0x0000002400d87944 */ /* 0x000fea0003c00000 */
        /* <DEDUP_REMOVED lines=10> */
.L_x_3700:
        /* <DEDUP_REMOVED lines=22> */
.L_x_3701:
[----:B------:R-:W-:Y:S05]  /*2680*/  BSYNC B0 ;  /* 0x0000000000007941 */ /* 0x000fea0003800000 */
.L_x_3699:
[----:B------:R-:W-:Y:S01]  /*2690*/  LOP3.LUT R19, R17, R0, RZ, 0xfc, !PT ;  /* 0x0000000011137212 */ /* 0x000fe200078efcff */
[----:B------:R-:W-:Y:S03]  /*26a0*/  BSSY B0, `(.L_x_3702) ;  /* 0x0000028000007945 */ /* 0x000fe60003800000 */
[----:B------:R-:W-:-:S13]  /*26b0*/  ISETP.NE.U32.AND P0, PT, R19, RZ, PT ;  /* 0x000000ff1300720c */ /* 0x000fda0003f05070 */
[----:B------:R-:W-:Y:S05]  /*26c0*/  @!P0 BRA `(.L_x_3703) ;  /* 0x00000000003c8947 */ /* 0x000fea0003800000 */
[----:B------:R-:W-:Y:S01]  /*26d0*/  IMAD.MOV.U32 R26, RZ, RZ, R25 ;  /* 0x000000ffff1a7224 */ /* 0x000fe200078e0019 */
[----:B------:R-:W-:Y:S02]  /*26e0*/  MOV R23, R0 ;  /* 0x0000000000177202 */ /* 0x000fe40000000f00 */
[----:B------:R-:W-:Y:S02]  /*26f0*/  MOV R24, 0x2710 ;  /* 0x0000271000187802 */ /* 0x000fe40000000f00 */
[----:B------:R-:W-:Y:S05]  /*2700*/  CALL.REL.NOINC `($__internal_16_$__cuda_sm20_div_s64) ;  /* 0x0000002400347944 */ /* 0x000fea0003c00000 */
        /* <DEDUP_REMOVED lines=11> */
.L_x_3703:
        /* <DEDUP_REMOVED lines=22> */
.L_x_3704:
[----:B------:R-:W-:Y:S05]  /*2920*/  BSYNC B0 ;  /* 0x0000000000007941 */ /* 0x000fea0003800000 */
.L_x_3702:
        /* <DEDUP_REMOVED lines=11> */
[----:B------:R-:W-:Y:S05]  /*29e0*/  CALL.REL.NOINC `($__internal_16_$__cuda_sm20_div_s64) ;  /* 0x00000020007c7944 */ /* 0x000fea0003c00000 */
[----:B------:R-:W-:-:S04]  /*29f0*/  IADD3 R17, P0, RZ, -R20, RZ ;  /* 0x80000014ff117210 */ /* 0x000fc80007f1e0ff */
[----:B------:R-:W-:Y:S01]  /*2a00*/  IADD3.X R18, RZ, ~R21, RZ, P0, !PT ;  /* 0x80000015ff127210 */ /* 0x000fe200007fe4ff */
[----:B------:R-:W-:-:S04]  /*2a10*/  IMAD.WIDE.U32 R42, R5, R17, R42 ;  /* 0x00000011052a7225 */ /* 0x000fc800078e002a */
[----:B------:R-:W-:-:S04]  /*2a20*/  IMAD R18, R18, R5, RZ ;  /* 0x0000000512127224 */ /* 0x000fc800078e02ff */
[----:B------:R-:W-:-:S05]  /*2a30*/  IMAD R4, R4, R17, R18 ;  /* 0x0000001104047224 */ /* 0x000fca00078e0212 */
[----:B------:R-:W-:Y:S01]  /*2a40*/  IADD3 R4, R43, R4, RZ ;  /* 0x000000042b047210 */ /* 0x000fe20007ffe0ff */
[----:B------:R-:W-:Y:S05]  /*2a50*/  BRA `(.L_x_3707) ;  /* 0x0000000000587947 */ /* 0x000fea0003800000 */
.L_x_3706:
        /* <DEDUP_REMOVED lines=22> */
.L_x_3707:
[----:B------:R-:W-:Y:S05]  /*2bc0*/  BSYNC B0 ;  /* 0x0000000000007941 */ /* 0x000fea0003800000 */
.L_x_3705:
        /* <DEDUP_REMOVED lines=38> */
[----:B------:R-:W-:Y:S05]  /*2e30*/  CALL.REL.NOINC `($__internal_16_$__cuda_sm20_div_s64) ;  /* 0x0000001c00687944 */ /* 0x000fea0003c00000 */
        /* <DEDUP_REMOVED lines=12> */
.L_x_3709:
        /* <DEDUP_REMOVED lines=23> */
.L_x_3710:
[----:B------:R-:W-:Y:S05]  /*3070*/  BSYNC B0 ;  /* 0x0000000000007941 */ /* 0x000fea0003800000 */
.L_x_3708:
        /* <DEDUP_REMOVED lines=19> */
.L_x_3712:
        /* <DEDUP_REMOVED lines=22> */
.L_x_3713:
[----:B------:R-:W-:Y:S05]  /*3310*/  BSYNC B0 ;  /* 0x0000000000007941 */ /* 0x000fea0003800000 */
.L_x_3711:
        /* <DEDUP_REMOVED lines=19> */
.L_x_3715:
        /* <DEDUP_REMOVED lines=23> */
.L_x_3716:
[----:B------:R-:W-:Y:S05]  /*35c0*/  BSYNC B0 ;  /* 0x0000000000007941 */ /* 0x000fea0003800000 */
.L_x_3714:
        /* <DEDUP_REMOVED lines=39> */
.L_x_3718:
        /* <DEDUP_REMOVED lines=23> */
.L_x_3719:
[----:B------:R-:W-:Y:S05]  /*39b0*/  BSYNC B0 ;  /* 0x0000000000007941 */ /* 0x000fea0003800000 */
.L_x_3717:
        /* <DEDUP_REMOVED lines=29> */
.L_x_3721:
        /* <DEDUP_REMOVED lines=23> */
.L_x_3722:
[----:B------:R-:W-:Y:S05]  /*3d00*/  BSYNC B0 ;  /* 0x0000000000007941 */ /* 0x000fea0003800000 */
.L_x_3720:
        /* <DEDUP_REMOVED lines=21> */
.L_x_3698:
[----:B------:R-:W-:Y:S02]  /*3e60*/  ULDC.64 UR4, c[0x0][0x2b0] ;  /* 0x0000ac0000047ab9 */ /* 0x000fe40000000a00 */
[----:B------:R-:W-:-:S04]  /*3e70*/  LEA R2, P0, R38, UR4, 0x2 ;  /* 0x0000000426027c11 */ /* 0x000fc8000f8010ff */
[----:B------:R-:W-:-:S05]  /*3e80*/  LEA.HI.X R3, R38, UR5, R39, 0x2, P0 ;  /* 0x0000000526037c11 */ /* 0x000fca00080f1427 */
[----:B------:R0:W-:Y:S04]  /*3e90*/  STG.E desc[UR8][R2.64], R30 ;  /* 0x0000001e02007986 */ /* 0x0001e8000c101908 */
.L_x_3697:
[----:B------:R-:W-:Y:S05]  /*3ea0*/  BSYNC B1 ;  /* 0x0000000000017941 */ /* 0x000fea0003800000 */
.L_x_3696:
        /* <DEDUP_REMOVED lines=65> */
.L_x_3726:
        /* <DEDUP_REMOVED lines=19> */
.L_x_3725:
[----:B------:R-:W-:Y:S05]  /*43f0*/  BSYNC B0 ;  /* 0x0000000000007941 */ /* 0x000fea0003800000 */
.L_x_3724:
        /* <DEDUP_REMOVED lines=16> */
.L_x_3723:
        /* <DEDUP_REMOVED lines=110> */
        .weak           $__internal_16_$__cuda_sm20_div_s64
        .type           $__internal_16_$__cuda_sm20_div_s64,@function
        .size           $__internal_16_$__cuda_sm20_div_s64,(.L_x_6418 - $__internal_16_$__cuda_sm20_div_s64)
$__internal_16_$__cuda_sm20_div_s64:
        /* <DEDUP_REMOVED lines=83> */
[----:B------:R-:W-:Y:S06]  /*5110*/  RET.REL.NODEC R44 `(_ZN5flash32flash_fwd_splitkv_combine_kernelI23Flash_fwd_kernel_traitsILi96ELi64ELi64ELi4ELb0ELb0EN7cutlass10bfloat16_tE19Flash_kernel_traitsILi96ELi64ELi64ELi4ES3_EELi16ELi5ELb0EEEvNS_16Flash_fwd_paramsE) ;  /* 0xffffffac2cb87950 */ /* 0x000fec0003c3ffff */
.L_x_3727:
        /* <DEDUP_REMOVED lines=14> */
.L_x_6418:


//--------------------- .text._ZN5flash32flash_fwd_splitkv_combine_kernelI23Flash_fwd_kernel_traitsILi96ELi64ELi64ELi4ELb0ELb0EN7cutlass10bfloat16_tE19Flash_kernel_traitsILi96ELi64ELi64ELi4ES3_EELi16ELi4ELb0EEEvNS_16Flash_fwd_paramsE --------------------------
	.section	.text._ZN5flash32flash_fwd_splitkv_combine_kernelI23Flash_fwd_kernel_traitsILi96ELi64ELi64ELi4ELb0ELb0EN7cutlass10bfloat16_tE19Flash_kernel_traitsILi96ELi64ELi64ELi4ES3_EELi16ELi4ELb0EEEvNS_16Flash_fwd_paramsE,"ax",@progbits
	.align	128
        .global         _ZN5flash32flash_fwd_splitkv_combine_kernelI23Flash_fwd_kernel_traitsILi96ELi64ELi64ELi4ELb0ELb0EN7cutlass10bfloat16_tE19Flash_kernel_traitsILi96ELi64ELi64ELi4ES3_EELi16ELi4ELb0EEEvNS_16Flash_fwd_paramsE
        .type           _ZN5flash32flash_fwd_splitkv_combine_kernelI23Flash_fwd_kernel_traitsILi96ELi64ELi64ELi4ELb0ELb0EN7cutlass10bfloat16_tE19Flash_kernel_traitsILi96ELi64ELi64ELi4ES3_EELi16ELi4ELb0EEEvNS_16Flash_fwd_paramsE,@function
        .size           _ZN5flash32flash_fwd_splitkv_combine_kernelI23Flash_fwd_kernel_traitsILi96ELi64ELi64ELi4ELb0ELb0EN7cutlass10bfloat16_tE19Flash_kernel_traitsILi96ELi64ELi64ELi4ES3_EELi16ELi4ELb0EEEvNS_16Flash_fwd_paramsE,(.L_x_6419 - _ZN5flash32flash_fwd_splitkv_combine_kernelI23Flash_fwd_kernel_traitsILi96ELi64ELi64ELi4ELb0ELb0EN7cutlass10bfloat16_tE19Flash_kernel_traitsILi96ELi64ELi64ELi4ES3_EELi16ELi4ELb0EEEvNS_16Flash_fwd_paramsE)
        .other          _ZN5flash32flash_fwd_splitkv_combine_kernelI23Flash_fwd_kernel_traitsILi96ELi64ELi64ELi4ELb0ELb0EN7cutlass10bfloat16_tE19Flash_kernel_traitsILi96ELi64ELi64ELi4ES3_EELi16ELi4ELb0EEEvNS_16Flash_fwd_paramsE,@"STO_CUDA_ENTRY STV_DEFAULT"
_ZN5flash32flash_fwd_splitkv_combine_kernelI23Flash_fwd_kernel_traitsILi96ELi64ELi64ELi4ELb0ELb0EN7cutlass10bfloat16_tE19Flash_kernel_traitsILi96ELi64ELi64ELi4ES3_EELi16ELi4ELb0EEEvNS_16Flash_fwd_paramsE:
.text._ZN5flash32flash_fwd_splitkv_combine_kernelI23Flash_fwd_kernel_traitsILi96ELi64ELi64ELi4ELb0ELb0EN7cutlass10bfloat16_tE19Flash_kernel_traitsILi96ELi64ELi64ELi4ES3_EELi16ELi4ELb0EEEvNS_16Flash_fwd_paramsE:
        /* <DEDUP_REMOVED lines=23> */
[----:B------:R-:W-:Y:S05]  /*0170*/  CALL.REL.NOINC `($__internal_17_$__cuda_sm20_div_s64) ;  /* 0x0000004400b07944 */ /* 0x000fea0003c00000 */
[----:B------:R-:W-:Y:S05]  /*0180*/  BRA `(.L_x_3729) ;  /* 0x00000000004c7947 */ /* 0x000fea0003800000 */
.L_x_3728:
        /* <DEDUP_REMOVED lines=19> */
.L_x_3729:
        /* <DEDUP_REMOVED lines=12> */
[----:B------:R-:W-:Y:S05]  /*0380*/  CALL.REL.NOINC `($__internal_17_$__cuda_sm20_div_s64) ;  /* 0x00000044002c7944 */ /* 0x000fea0003c00000 */
[----:B------:R-:W-:Y:S02]  /*0390*/  MOV R8, R20 ;  /* 0x0000001400087202 */ /* 0x000fe40000000f00 */
[----:B------:R-:W-:Y:S01]  /*03a0*/  MOV R9, R21 ;  /* 0x0000001500097202 */ /* 0x000fe20000000f00 */
[----:B------:R-:W-:Y:S05]  /*03b0*/  BRA `(.L_x_3732) ;  /* 0x00000000004c7947 */ /* 0x000fea0003800000 */
.L_x_3731:
        /* <DEDUP_REMOVED lines=19> */
.L_x_3732:
[----:B------:R-:W-:Y:S05]  /*04f0*/  BSYNC B0 ;  /* 0x0000000000007941 */ /* 0x000fea0003800000 */
.L_x_3730:
        /* <DEDUP_REMOVED lines=42> */
.L_x_3734:
        /* <DEDUP_REMOVED lines=19> */
.L_x_3735:
[----:B------:R-:W-:Y:S05]  /*08d0*/  BSYNC B0 ;  /* 0x0000000000007941 */ /* 0x000fea0003800000 */
.L_x_3733:
        /* <DEDUP_REMOVED lines=72> */
[----:B------:R-:W-:Y:S05]  /*0d60*/  CALL.REL.NOINC `($__internal_17_$__cuda_sm20_div_s64) ;  /* 0x0000003800b47944 */ /* 0x000fea0003c00000 */
[----:B------:R-:W-:Y:S02]  /*0d70*/  MOV R38, R20 ;  /* 0x0000001400267202 */ /* 0x000fe40000000f00 */
[----:B------:R-:W-:Y:S01]  /*0d80*/  MOV R39, R21 ;  /* 0x0000001500277202 */ /* 0x000fe20000000f00 */
[----:B------:R-:W-:Y:S05]  /*0d90*/  BRA `(.L_x_3738) ;  /* 0x00000000004c7947 */ /* 0x000fea0003800000 */
.L_x_3737:
        /* <DEDUP_REMOVED lines=19> */
.L_x_3738:
[----:B------:R-:W-:Y:S05]  /*0ed0*/  BSYNC B0 ;  /* 0x0000000000007941 */ /* 0x000fea0003800000 */
.L_x_3736:
        /* <DEDUP_REMOVED lines=41> */
.L_x_3740:
        /* <DEDUP_REMOVED lines=19> */
.L_x_3741:
[----:B------:R-:W-:Y:S05]  /*12a0*/  BSYNC B0 ;  /* 0x0000000000007941 */ /* 0x000fea0003800000 */
.L_x_3739:
        /* <DEDUP_REMOVED lines=236> */
[----:B------:R-:W-:Y:S05]  /*2170*/  CALL.REL.NOINC `($__internal_17_$__cuda_sm20_div_s64) ;  /* 0x0000002400b07944 */ /* 0x000fea0003c00000 */
        /* <DEDUP_REMOVED lines=10> */
.L_x_3746:
        /* <DEDUP_REMOVED lines=22> */
.L_x_3747:
[----:B------:R-:W-:Y:S05]  /*2380*/  BSYNC B0 ;  /* 0x0000000000007941 */ /* 0x000fea0003800000 */
.L_x_3745:
[----:B------:R-:W-:Y:S01]  /*2390*/  LOP3.LUT R19, R17, R0, RZ, 0xfc, !PT ;  /* 0x0000000011137212 */ /* 0x000fe200078efcff */
[----:B------:R-:W-:Y:S03]  /*23a0*/  BSSY B0, `(.L_x_3748) ;  /* 0x0000028000007945 */ /* 0x000fe60003800000 */
[----:B------:R-:W-:-:S13]  /*23b0*/  ISETP.NE.U32.AND P1, PT, R19, RZ, PT ;  /* 0x000000ff1300720c */ /* 0x000fda0003f25070 */
[----:B------:R-:W-:Y:S05]  /*23c0*/  @!P1 BRA `(.L_x_3749) ;  /* 0x00000000003c9947 */ /* 0x000fea0003800000 */
[----:B------:R-:W-:Y:S01]  /*23d0*/  IMAD.MOV.U32 R26, RZ, RZ, R27 ;  /* 0x000000ffff1a7224 */ /* 0x000fe200078e001b */
[----:B------:R-:W-:Y:S02]  /*23e0*/  MOV R25, R0 ;  /* 0x0000000000197202 */ /* 0x000fe40000000f00 */
[----:B------:R-:W-:Y:S02]  /*23f0*/  MOV R24, 0x2410 ;  /* 0x0000241000187802 */ /* 0x000fe40000000f00 */
[----:B------:R-:W-:Y:S05]  /*2400*/  CALL.REL.NOINC `($__internal_17_$__cuda_sm20_div_s64) ;  /* 0x00000024000c7944 */ /* 0x000fea0003c00000 */
        /* <DEDUP_REMOVED lines=11> */
.L_x_3749:
        /* <DEDUP_REMOVED lines=22> */
.L_x_3750:
[----:B------:R-:W-:Y:S05]  /*2620*/  BSYNC B0 ;  /* 0x0000000000007941 */ /* 0x000fea0003800000 */
.L_x_3748:
        /* <DEDUP_REMOVED lines=11> */
[----:B------:R-:W-:Y:S05]  /*26e0*/  CALL.REL.NOINC `($__internal_17_$__cuda_sm20_div_s64) ;  /* 0x0000002000547944 */ /* 0x000fea0003c00000 */
[----:B------:R-:W-:-:S04]  /*26f0*/  IADD3 R17, P0, RZ, -R20, RZ ;  /* 0x80000014ff117210 */ /* 0x000fc80007f1e0ff */
[----:B------:R-:W-:Y:S01]  /*2700*/  IADD3.X R18, RZ, ~R21, RZ, P0, !PT ;  /* 0x80000015ff127210 */ /* 0x000fe200007fe4ff */
[----:B------:R-:W-:-:S04]  /*2710*/  IMAD.WIDE.U32 R40, R5, R17, R40 ;  /* 0x0000001105287225 */ /* 0x000fc800078e0028 */
[----:B------:R-:W-:-:S04]  /*2720*/  IMAD R18, R18, R5, RZ ;  /* 0x0000000512127224 */ /* 0x000fc800078e02ff */
[----:B------:R-:W-:-:S05]  /*2730*/  IMAD R4, R4, R17, R18 ;  /* 0x0000001104047224 */ /* 0x000fca00078e0212 */
[----:B------:R-:W-:Y:S01]  /*2740*/  IADD3 R4, R41, R4, RZ ;  /* 0x0000000429047210 */ /* 0x000fe20007ffe0ff */
[----:B------:R-:W-:Y:S05]  /*2750*/  BRA `(.L_x_3753) ;  /* 0x0000000000587947 */ /* 0x000fea0003800000 */
.L_x_3752:
        /* <DEDUP_REMOVED lines=22> */
.L_x_3753:
[----:B------:R-:W-:Y:S05]  /*28c0*/  BSYNC B0 ;  /* 0x0000000000007941 */ /* 0x000fea0003800000 */
.L_x_3751:
        /* <DEDUP_REMOVED lines=38> */
[----:B------:R-:W-:Y:S05]  /*2b30*/  CALL.REL.NOINC `($__internal_17_$__cuda_sm20_div_s64) ;  /* 0x0000001c00407944 */ /* 0x000fea0003c00000 */
        /* <DEDUP_REMOVED lines=12> */
.L_x_3755:
        /* <DEDUP_REMOVED lines=23> */
.L_x_3756:
[----:B------:R-:W-:Y:S05]  /*2d70*/  BSYNC B0 ;  /* 0x0000000000007941 */ /* 0x000fea0003800000 */
.L_x_3754:
        /* <DEDUP_REMOVED lines=19> */
.L_x_3758:
        /* <DEDUP_REMOVED lines=22> */
.L_x_3759:
[----:B------:R-:W-:Y:S05]  /*3010*/  BSYNC B0 ;  /* 0x0000000000007941 */ /* 0x000fea0003800000 */
.L_x_3757:
        /* <DEDUP_REMOVED lines=19> */
.L_x_3761:
        /* <DEDUP_REMOVED lines=23> */
.L_x_3762:
[----:B------:R-:W-:Y:S05]  /*32c0*/  BSYNC B0 ;  /* 0x0000000000007941 */ /* 0x000fea0003800000 */
.L_x_3760:
        /* <DEDUP_REMOVED lines=39> */
.L_x_3764:
        /* <DEDUP_REMOVED lines=23> */
.L_x_3765:
[----:B------:R-:W-:Y:S05]  /*36b0*/  BSYNC B0 ;  /* 0x0000000000007941 */ /* 0x000fea0003800000 */
.L_x_3763:
        /* <DEDUP_REMOVED lines=29> */
.L_x_3767:
        /* <DEDUP_REMOVED lines=23> */
.L_x_3768:
[----:B------:R-:W-:Y:S05]  /*3a00*/  BSYNC B0 ;  /* 0x0000000000007941 */ /* 0x000fea0003800000 */
.L_x_3766:
        /* <DEDUP_REMOVED lines=21> */
.L_x_3744:
[----:B------:R-:W-:Y:S02]  /*3b60*/  ULDC.64 UR4, c[0x0][0x2b0] ;  /* 0x0000ac0000047ab9 */ /* 0x000fe40000000a00 */
[----:B------:R-:W-:-:S04]  /*3b70*/  LEA R2, P0, R36, UR4, 0x2 ;  /* 0x0000000424027c11 */ /* 0x000fc8000f8010ff */
[----:B------:R-:W-:-:S05]  /*3b80*/  LEA.HI.X R3, R36, UR5, R37, 0x2, P0 ;  /* 0x0000000524037c11 */ /* 0x000fca00080f1425 */
[----:B------:R0:W-:Y:S04]  /*3b90*/  STG.E desc[UR8][R2.64], R31 ;  /* 0x0000001f02007986 */ /* 0x0001e8000c101908 */
.L_x_3743:
[----:B------:R-:W-:Y:S05]  /*3ba0*/  BSYNC B1 ;  /* 0x0000000000017941 */ /* 0x000fea0003800000 */
.L_x_3742:
        /* <DEDUP_REMOVED lines=53> */
.L_x_3772:
        /* <DEDUP_REMOVED lines=21> */
.L_x_3771:
[----:B------:R-:W-:Y:S05]  /*4050*/  BSYNC B0 ;  /* 0x0000000000007941 */ /* 0x000fea0003800000 */
.L_x_3770:
        /* <DEDUP_REMOVED lines=16> */
.L_x_3769:
        /* <DEDUP_REMOVED lines=110> */
        .weak           $__internal_17_$__cuda_sm20_div_s64
        .type           $__internal_17_$__cuda_sm20_div_s64,@function
        .size           $__internal_17_$__cuda_sm20_div_s64,(.L_x_6419 - $__internal_17_$__cuda_sm20_div_s64)
$__internal_17_$__cuda_sm20_div_s64:
        /* <DEDUP_REMOVED lines=83> */
[----:B------:R-:W-:Y:S06]  /*4d70*/  RET.REL.NODEC R22 `(_ZN5flash32flash_fwd_splitkv_combine_kernelI23Flash_fwd_kernel_traitsILi96ELi64ELi64ELi4ELb0ELb0EN7cutlass10bfloat16_tE19Flash_kernel_traitsILi96ELi64ELi64ELi4ES3_EELi16ELi4ELb0EEEvNS_16Flash_fwd_paramsE) ;  /* 0xffffffb016a07950 */ /* 0x000fec0003c3ffff */
.L_x_3773:
        /* <DEDUP_REMOVED lines=16> */
.L_x_6419:


//--------------------- .text._ZN5flash32flash_fwd_splitkv_combine_kernelI23Flash_fwd_kernel_traitsILi96ELi64ELi64ELi4ELb0ELb0EN7cutlass10bfloat16_tE19Flash_kernel_traitsILi96ELi64ELi64ELi4ES3_EELi16ELi3ELb0EEEvNS_16Flash_fwd_paramsE --------------------------
	.section	.text._ZN5flash32flash_fwd_splitkv_combine_kernelI23Flash_fwd_kernel_traitsILi96ELi64ELi64ELi4ELb0ELb0EN7cutlass10bfloat16_tE19Flash_kernel_traitsILi96ELi64ELi64ELi4ES3_EELi16ELi3ELb0EEEvNS_16Flash_fwd_paramsE,"ax",@progbits
	.align	128
        .global         _ZN5flash32flash_fwd_splitkv_combine_kernelI23Flash_fwd_kernel_traitsILi96ELi64ELi64ELi4ELb0ELb0EN7cutlass10bfloat16_tE19Flash_kernel_traitsILi96ELi64ELi64ELi4ES3_EELi16ELi3ELb0EEEvNS_16Flash_fwd_paramsE
        .type           _ZN5flash32flash_fwd_splitkv_combine_kernelI23Flash_fwd_kernel_traitsILi96ELi64ELi64ELi4ELb0ELb0EN7cutlass10bfloat16_tE19Flash_kernel_traitsILi96ELi64ELi64ELi4ES3_EELi16ELi3ELb0EEEvNS_16Flash_fwd_paramsE,@function
        .size           _ZN5flash32flash_fwd_splitkv_combine_kernelI23Flash_fwd_kernel_traitsILi96ELi64ELi64ELi4ELb0ELb0EN7cutlass10bfloat16_tE19Flash_kernel_traitsILi96ELi64ELi64ELi4ES3_EELi16ELi3ELb0EEEvNS_16Flash_fwd_paramsE,(.L_x_6420 - _ZN5flash32flash_fwd_splitkv_combine_kernelI23Flash_fwd_kernel_traitsILi96ELi64ELi64ELi4ELb0ELb0EN7cutlass10bfloat16_tE19Flash_kernel_traitsILi96ELi64ELi64ELi4ES3_EELi16ELi3ELb0EEEvNS_16Flash_fwd_paramsE)
        .other          _ZN5flash32flash_fwd_splitkv_combine_kernelI23Flash_fwd_kernel_traitsILi96ELi64ELi64ELi4ELb0ELb0EN7cutlass10bfloat16_tE19Flash_kernel_traitsILi96ELi64ELi64ELi4ES3_EELi16ELi3ELb0EEEvNS_16Flash_fwd_paramsE,@"STO_CUDA_ENTRY STV_DEFAULT"
_ZN5flash32flash_fwd_splitkv_combine_kernelI23Flash_fwd_kernel_traitsILi96ELi64ELi64ELi4ELb0ELb0EN7cutlass10bfloat16_tE19Flash_kernel_traitsILi96ELi64ELi64ELi4ES3_EELi16ELi3ELb0EEEvNS_16Flash_fwd_paramsE:
.text._ZN5flash32flash_fwd_splitkv_combine_kernelI23Flash_fwd_kernel_traitsILi96ELi64ELi64ELi4ELb0ELb0EN7cutlass10bfloat16_tE19Flash_kernel_traitsILi96ELi64ELi64ELi4ES3_EELi16ELi3ELb0EEEvNS_16Flash_fwd_paramsE:
        /* <DEDUP_REMOVED lines=23> */
[----:B------:R-:W-:Y:S05]  /*0170*/  CALL.REL.NOINC `($__internal_18_$__cuda_sm20_div_s64) ;  /* 0x0000004400ac7944 */ /* 0x000fea0003c00000 */
[----:B------:R-:W-:Y:S05]  /*0180*/  BRA `(.L_x_3775) ;  /* 0x00000000004c7947 */ /* 0x000fea0003800000 */
.L_x_3774:
        /* <DEDUP_REMOVED lines=19> */
.L_x_3775:
        /* <DEDUP_REMOVED lines=12> */
[----:B------:R-:W-:Y:S05]  /*0380*/  CALL.REL.NOINC `($__internal_18_$__cuda_sm20_div_s64) ;  /* 0x0000004400287944 */ /* 0x000fea0003c00000 */
[----:B------:R-:W-:Y:S02]  /*0390*/  MOV R8, R18 ;  /* 0x0000001200087202 */ /* 0x000fe40000000f00 */
[----:B------:R-:W-:Y:S01]  /*03a0*/  MOV R9, R19 ;  /* 0x0000001300097202 */ /* 0x000fe20000000f00 */
[----:B------:R-:W-:Y:S05]  /*03b0*/  BRA `(.L_x_3778) ;  /* 0x00000000004c7947 */ /* 0x000fea0003800000 */
.L_x_3777:
        /* <DEDUP_REMOVED lines=19> */
.L_x_3778:
[----:B------:R-:W-:Y:S05]  /*04f0*/  BSYNC B0 ;  /* 0x0000000000007941 */ /* 0x000fea0003800000 */
.L_x_3776:
        /* <DEDUP_REMOVED lines=42> */
.L_x_3780:
        /* <DEDUP_REMOVED lines=19> */
.L_x_3781:
[----:B------:R-:W-:Y:S05]  /*08d0*/  BSYNC B0 ;  /* 0x0000000000007941 */ /* 0x000fea0003800000 */
.L_x_3779:
        /* <DEDUP_REMOVED lines=74> */
[----:B------:R-:W-:Y:S02]  /*0d80*/  MOV R34, R18 ;  /* 0x0000001200227202 */ /* 0x000fe40000000f00 */
[----:B------:R-:W-:Y:S01]  /*0d90*/  MOV R35, R19 ;  /* 0x0000001300237202 */ /* 0x000fe20000000f00 */
[----:B------:R-:W-:Y:S05]  /*0da0*/  BRA `(.L_x_3784) ;  /* 0x00000000004c7947 */ /* 0x000fea0003800000 */
.L_x_3783:
        /* <DEDUP_REMOVED lines=19> */
.L_x_3784:
[----:B------:R-:W-:Y:S05]  /*0ee0*/  BSYNC B0 ;  /* 0x0000000000007941 */ /* 0x000fea0003800000 */
.L_x_3782:
        /* <DEDUP_REMOVED lines=43> */
.L_x_3786:
        /* <DEDUP_REMOVED lines=19> */
.L_x_3787:
[----:B------:R-:W-:Y:S05]  /*12d0*/  BSYNC B0 ;  /* 0x0000000000007941 */ /* 0x000fea0003800000 */
.L_x_3785:
        /* <DEDUP_REMOVED lines=67> */
.L_x_3789:
[----:B------:R-:W-:Y:S05]  /*1710*/  BSYNC B0 ;  /* 0x0000000000007941 */ /* 0x000fea0003800000 */
.L_x_3788:
        /* <DEDUP_REMOVED lines=14> */
.L_x_3791:
[----:B------:R-:W-:Y:S05]  /*1800*/  BSYNC B0 ;  /* 0x0000000000007941 */ /* 0x000fea0003800000 */
.L_x_3790:
        /* <DEDUP_REMOVED lines=142> */
[----:B------:R-:W-:Y:S05]  /*20f0*/  CALL.REL.NOINC `($__internal_18_$__cuda_sm20_div_s64) ;  /* 0x0000002400cc7944 */ /* 0x000fea0003c00000 */
        /* <DEDUP_REMOVED lines=9> */
.L_x_3796:
        /* <DEDUP_REMOVED lines=22> */
.L_x_3797:
[----:B------:R-:W-:Y:S05]  /*22f0*/  BSYNC B0 ;  /* 0x0000000000007941 */ /* 0x000fea0003800000 */
.L_x_3795:
        /* <DEDUP_REMOVED lines=19> */
.L_x_3799:
        /* <DEDUP_REMOVED lines=22> */
.L_x_3800:
[----:B------:R-:W-:Y:S05]  /*2590*/  BSYNC B0 ;  /* 0x0000000000007941 */ /* 0x000fea0003800000 */
.L_x_3798:
        /* <DEDUP_REMOVED lines=11> */
[----:B------:R-:W-:Y:S05]  /*2650*/  CALL.REL.NOINC `($__internal_18_$__cuda_sm20_div_s64) ;  /* 0x0000002000747944 */ /* 0x000fea0003c00000 */
[----:B------:R-:W-:-:S04]  /*2660*/  IADD3 R17, P0, RZ, -R18, RZ ;  /* 0x80000012ff117210 */ /* 0x000fc80007f1e0ff */
[----:B------:R-:W-:Y:S01]  /*2670*/  IADD3.X R16, RZ, ~R19, RZ, P0, !PT ;  /* 0x80000013ff107210 */ /* 0x000fe200007fe4ff */
[----:B------:R-:W-:-:S04]  /*2680*/  IMAD.WIDE.U32 R36, R5, R17, R36 ;  /* 0x0000001105247225 */ /* 0x000fc800078e0024 */
[----:B------:R-:W-:-:S04]  /*2690*/  IMAD R16, R16, R5, RZ ;  /* 0x0000000510107224 */ /* 0x000fc800078e02ff */
[----:B------:R-:W-:-:S05]  /*26a0*/  IMAD R4, R4, R17, R16 ;  /* 0x0000001104047224 */ /* 0x000fca00078e0210 */
[----:B------:R-:W-:Y:S01]  /*26b0*/  IADD3 R4, R37, R4, RZ ;  /* 0x0000000425047210 */ /* 0x000fe20007ffe0ff */
[----:B------:R-:W-:Y:S05]  /*26c0*/  BRA `(.L_x_3803) ;  /* 0x0000000000587947 */ /* 0x000fea0003800000 */
.L_x_3802:
        /* <DEDUP_REMOVED lines=22> */
.L_x_3803:
[----:B------:R-:W-:Y:S05]  /*2830*/  BSYNC B0 ;  /* 0x0000000000007941 */ /* 0x000fea0003800000 */
.L_x_3801:
        /* <DEDUP_REMOVED lines=38> */
[----:B------:R-:W-:Y:S05]  /*2aa0*/  CALL.REL.NOINC `($__internal_18_$__cuda_sm20_div_s64) ;  /* 0x0000001c00607944 */ /* 0x000fea0003c00000 */
        /* <DEDUP_REMOVED lines=12> */
.L_x_3805:
        /* <DEDUP_REMOVED lines=23> */
.L_x_3806:
[----:B------:R-:W-:Y:S05]  /*2ce0*/  BSYNC B0 ;  /* 0x0000000000007941 */ /* 0x000fea0003800000 */
.L_x_3804:
        /* <DEDUP_REMOVED lines=18> */
.L_x_3808:
        /* <DEDUP_REMOVED lines=22> */
.L_x_3809:
[----:B------:R-:W-:Y:S05]  /*2f70*/  BSYNC B0 ;  /* 0x0000000000007941 */ /* 0x000fea0003800000 */
.L_x_3807:
        /* <DEDUP_REMOVED lines=20> */
.L_x_3811:
        /* <DEDUP_REMOVED lines=23> */
.L_x_3812:
[----:B------:R-:W-:Y:S05]  /*3230*/  BSYNC B0 ;  /* 0x0000000000007941 */ /* 0x000fea0003800000 */
.L_x_3810:
        /* <DEDUP_REMOVED lines=26> */
[----:B------:R-:W-:Y:S05]  /*33e0*/  CALL.REL.NOINC `($__internal_18_$__cuda_sm20_div_s64) ;  /* 0x0000001400107944 */ /* 0x000fea0003c00000 */
        /* <DEDUP_REMOVED lines=12> */
.L_x_3814:
        /* <DEDUP_REMOVED lines=23> */
.L_x_3815:
[----:B------:R-:W-:Y:S05]  /*3620*/  BSYNC B0 ;  /* 0x0000000000007941 */ /* 0x000fea0003800000 */
.L_x_3813:
        /* <DEDUP_REMOVED lines=29> */
.L_x_3817:
        /* <DEDUP_REMOVED lines=23> */
.L_x_3818:
[----:B------:R-:W-:Y:S05]  /*3970*/  BSYNC B0 ;  /* 0x0000000000007941 */ /* 0x000fea0003800000 */
.L_x_3816:
        /* <DEDUP_REMOVED lines=21> */
.L_x_3794:
[----:B------:R-:W-:Y:S02]  /*3ad0*/  ULDC.64 UR4, c[0x0][0x2b0] ;  /* 0x0000ac0000047ab9 */ /* 0x000fe40000000a00 */
[----:B------:R-:W-:-:S04]  /*3ae0*/  LEA R2, P0, R32, UR4, 0x2 ;  /* 0x0000000420027c11 */ /* 0x000fc8000f8010ff */
[----:B------:R-:W-:-:S05]  /*3af0*/  LEA.HI.X R3, R32, UR5, R33, 0x2, P0 ;  /* 0x0000000520037c11 */ /* 0x000fca00080f1421 */
[----:B------:R0:W-:Y:S04]  /*3b00*/  STG.E desc[UR8][R2.64], R27 ;  /* 0x0000001b02007986 */ /* 0x0001e8000c101908 */
.L_x_3793:
[----:B------:R-:W-:Y:S05]  /*3b10*/  BSYNC B1 ;  /* 0x0000000000017941 */ /* 0x000fea0003800000 */
.L_x_3792:
        /* <DEDUP_REMOVED lines=20> */
.L_x_3820:
[----:B------:R-:W-:Y:S05]  /*3c60*/  BSYNC B0 ;  /* 0x0000000000007941 */ /* 0x000fea0003800000 */
.L_x_3819:
        /* <DEDUP_REMOVED lines=42> */
.L_x_3824:
        /* <DEDUP_REMOVED lines=15> */
.L_x_3823:
[----:B------:R-:W-:Y:S05]  /*4000*/  BSYNC B0 ;  /* 0x0000000000007941 */ /* 0x000fea0003800000 */
.L_x_3822:
        /* <DEDUP_REMOVED lines=20> */
.L_x_3821:
        /* <DEDUP_REMOVED lines=110> */
        .weak           $__internal_18_$__cuda_sm20_div_s64
        .type           $__internal_18_$__cuda_sm20_div_s64,@function
        .size           $__internal_18_$__cuda_sm20_div_s64,(.L_x_6420 - $__internal_18_$__cuda_sm20_div_s64)
$__internal_18_$__cuda_sm20_div_s64:
        /* <DEDUP_REMOVED lines=83> */
[----:B------:R-:W-:Y:S06]  /*4d60*/  RET.REL.NODEC R38 `(_ZN5flash32flash_fwd_splitkv_combine_kernelI23Flash_fwd_kernel_traitsILi96ELi64ELi64ELi4ELb0ELb0EN7cutlass10bfloat16_tE19Flash_kernel_traitsILi96ELi64ELi64ELi4ES3_EELi16ELi3ELb0EEEvNS_16Flash_fwd_paramsE) ;  /* 0xffffffb026a47950 */ /* 0x000fec0003c3ffff */
.L_x_3825:
        /* <DEDUP_REMOVED lines=9> */
.L_x_6420:


//--------------------- .text._ZN5flash32flash_fwd_splitkv_combine_kernelI23Flash_fwd_kernel_traitsILi96ELi64ELi64ELi4ELb0ELb0EN7cutlass10bfloat16_tE19Flash_kernel_traitsILi96ELi64ELi64ELi4ES3_EELi16ELi2ELb0EEEvNS_16Flash_fwd_paramsE --------------------------
	.section	.text._ZN5flash32flash_fwd_splitkv_combine_kernelI23Flash_fwd_kernel_traitsILi96ELi64ELi64ELi4ELb0ELb0EN7cutlass10bfloat16_tE19Flash_kernel_traitsILi96ELi64ELi64ELi4ES3_EELi16ELi2ELb0EEEvNS_16Flash_fwd_paramsE,"ax",@progbits
	.align	128
        .global         _ZN5flash32flash_fwd_splitkv_combine_kernelI23Flash_fwd_kernel_traitsILi96ELi64ELi64ELi4ELb0ELb0EN7cutlass10bfloat16_tE19Flash_kernel_traitsILi96ELi64ELi64ELi4ES3_EELi16ELi2ELb0EEEvNS_16Flash_fwd_paramsE
        .type           _ZN5flash32flash_fwd_splitkv_combine_kernelI23Flash_fwd_kernel_traitsILi96ELi64ELi64ELi4ELb0ELb0EN7cutlass10bfloat16_tE19Flash_kernel_traitsILi96ELi64ELi64ELi4ES3_EELi16ELi2ELb0EEEvNS_16Flash_fwd_paramsE,@function
        .size           _ZN5flash32flash_fwd_splitkv_combine_kernelI23Flash_fwd_kernel_traitsILi96ELi64ELi64ELi4ELb0ELb0EN7cutlass10bfloat16_tE19Flash_kernel_traitsILi96ELi64ELi64ELi4ES3_EELi16ELi2ELb0EEEvNS_16Flash_fwd_paramsE,(.L_x_6421 - _ZN5flash32flash_fwd_splitkv_combine_kernelI23Flash_fwd_kernel_traitsILi96ELi64ELi64ELi4ELb0ELb0EN7cutlass10bfloat16_tE19Flash_kernel_traitsILi96ELi64ELi64ELi4ES3_EELi16ELi2ELb0EEEvNS_16Flash_fwd_paramsE)
        .other          _ZN5flash32flash_fwd_splitkv_combine_kernelI23Flash_fwd_kernel_traitsILi96ELi64ELi64ELi4ELb0ELb0EN7cutlass10bfloat16_tE19Flash_kernel_traitsILi96ELi64ELi64ELi4ES3_EELi16ELi2ELb0EEEvNS_16Flash_fwd_paramsE,@"STO_CUDA_ENTRY STV_DEFAULT"
_ZN5flash32flash_fwd_splitkv_combine_kernelI23Flash_fwd_kernel_traitsILi96ELi64ELi64ELi4ELb0ELb0EN7cutlass10bfloat16_tE19Flash_kernel_traitsILi96ELi64ELi64ELi4ES3_EELi16ELi2ELb0EEEvNS_16Flash_fwd_paramsE:
.text._ZN5flash32flash_fwd_splitkv_combine_kernelI23Flash_fwd_kernel_traitsILi96ELi64ELi64ELi4ELb0ELb0EN7cutlass10bfloat16_tE19Flash_kernel_traitsILi96ELi64ELi64ELi4ES3_EELi16ELi2ELb0EEEvNS_16Flash_fwd_paramsE:
        /* <DEDUP_REMOVED lines=23> */
[----:B------:R-:W-:Y:S05]  /*0170*/  CALL.REL.NOINC `($__internal_19_$__cuda_sm20_div_s64) ;  /* 0x00000044009c7944 */ /* 0x000fea0003c00000 */
[----:B------:R-:W-:Y:S05]  /*0180*/  BRA `(.L_x_3827) ;  /* 0x00000000004c7947 */ /* 0x000fea0003800000 */
.L_x_3826:
        /* <DEDUP_REMOVED lines=19> */
.L_x_3827:
        /* <DEDUP_REMOVED lines=12> */
[----:B------:R-:W-:Y:S05]  /*0380*/  CALL.REL.NOINC `($__internal_19_$__cuda_sm20_div_s64) ;  /* 0x0000004400187944 */ /* 0x000fea0003c00000 */
[----:B------:R-:W-:Y:S02]  /*0390*/  MOV R8, R18 ;  /* 0x0000001200087202 */ /* 0x000fe40000000f00 */
[----:B------:R-:W-:Y:S01]  /*03a0*/  MOV R9, R19 ;  /* 0x0000001300097202 */ /* 0x000fe20000000f00 */
[----:B------:R-:W-:Y:S05]  /*03b0*/  BRA `(.L_x_3830) ;  /* 0x00000000004c7947 */ /* 0x000fea0003800000 */
.L_x_3829:
        /* <DEDUP_REMOVED lines=19> */
.L_x_3830:
[----:B------:R-:W-:Y:S05]  /*04f0*/  BSYNC B0 ;  /* 0x0000000000007941 */ /* 0x000fea0003800000 */
.L_x_3828:
        /* <DEDUP_REMOVED lines=41> */
.L_x_3832:
        /* <DEDUP_REMOVED lines=19> */
.L_x_3833:
[----:B------:R-:W-:Y:S05]  /*08c0*/  BSYNC B0 ;  /* 0x0000000000007941 */ /* 0x000fea0003800000 */
.L_x_3831:
        /* <DEDUP_REMOVED lines=73> */
[----:B------:R-:W-:Y:S02]  /*0d60*/  MOV R34, R18 ;  /* 0x0000001200227202 */ /* 0x000fe40000000f00 */
[----:B------:R-:W-:Y:S01]  /*0d70*/  MOV R35, R19 ;  /* 0x0000001300237202 */ /* 0x000fe20000000f00 */
[----:B------:R-:W-:Y:S05]  /*0d80*/  BRA `(.L_x_3836) ;  /* 0x00000000004c7947 */ /* 0x000fea0003800000 */
.L_x_3835:
        /* <DEDUP_REMOVED lines=19> */
.L_x_3836:
[----:B------:R-:W-:Y:S05]  /*0ec0*/  BSYNC B0 ;  /* 0x0000000000007941 */ /* 0x000fea0003800000 */
.L_x_3834:
        /* <DEDUP_REMOVED lines=44> */
.L_x_3838:
        /* <DEDUP_REMOVED lines=19> */
.L_x_3839:
[----:B------:R-:W-:Y:S05]  /*12c0*/  BSYNC B0 ;  /* 0x0000000000007941 */ /* 0x000fea0003800000 */
.L_x_3837:
        /* <DEDUP_REMOVED lines=68> */
.L_x_3841:
[----:B------:R-:W-:Y:S05]  /*1710*/  BSYNC B0 ;  /* 0x0000000000007941 */ /* 0x000fea0003800000 */
.L_x_3840:
        /* <DEDUP_REMOVED lines=13> */
.L_x_3843:
[----:B------:R-:W-:Y:S05]  /*17f0*/  BSYNC B0 ;  /* 0x0000000000007941 */ /* 0x000fea0003800000 */
.L_x_3842:
        /* <DEDUP_REMOVED lines=138> */
[----:B------:R-:W-:Y:S05]  /*20a0*/  CALL.REL.NOINC `($__internal_19_$__cuda_sm20_div_s64) ;  /* 0x0000002400d07944 */ /* 0x000fea0003c00000 */
        /* <DEDUP_REMOVED lines=9> */
.L_x_3848:
        /* <DEDUP_REMOVED lines=22> */
.L_x_3849:
[----:B------:R-:W-:Y:S05]  /*22a0*/  BSYNC B0 ;  /* 0x0000000000007941 */ /* 0x000fea0003800000 */
.L_x_3847:
        /* <DEDUP_REMOVED lines=19> */
.L_x_3851:
        /* <DEDUP_REMOVED lines=22> */
.L_x_3852:
[----:B------:R-:W-:Y:S05]  /*2540*/  BSYNC B0 ;  /* 0x0000000000007941 */ /* 0x000fea0003800000 */
.L_x_3850:
        /* <DEDUP_REMOVED lines=11> */
[----:B------:R-:W-:Y:S05]  /*2600*/  CALL.REL.NOINC `($__internal_19_$__cuda_sm20_div_s64) ;  /* 0x0000002000787944 */ /* 0x000fea0003c00000 */
[----:B------:R-:W-:-:S04]  /*2610*/  IADD3 R17, P0, RZ, -R18, RZ ;  /* 0x80000012ff117210 */ /* 0x000fc80007f1e0ff */
[----:B------:R-:W-:Y:S01]  /*2620*/  IADD3.X R16, RZ, ~R19, RZ, P0, !PT ;  /* 0x80000013ff107210 */ /* 0x000fe200007fe4ff */
[----:B------:R-:W-:-:S04]  /*2630*/  IMAD.WIDE.U32 R36, R5, R17, R36 ;  /* 0x0000001105247225 */ /* 0x000fc800078e0024 */
[----:B------:R-:W-:-:S04]  /*2640*/  IMAD R16, R16, R5, RZ ;  /* 0x0000000510107224 */ /* 0x000fc800078e02ff */
[----:B------:R-:W-:-:S05]  /*2650*/  IMAD R4, R4, R17, R16 ;  /* 0x0000001104047224 */ /* 0x000fca00078e0210 */
[----:B------:R-:W-:Y:S01]  /*2660*/  IADD3 R4, R37, R4, RZ ;  /* 0x0000000425047210 */ /* 0x000fe20007ffe0ff */
[----:B------:R-:W-:Y:S05]  /*2670*/  BRA `(.L_x_3855) ;  /* 0x0000000000587947 */ /* 0x000fea0003800000 */
.L_x_3854:
        /* <DEDUP_REMOVED lines=22> */
.L_x_3855:
[----:B------:R-:W-:Y:S05]  /*27e0*/  BSYNC B0 ;  /* 0x0000000000007941 */ /* 0x000fea0003800000 */
.L_x_3853:
        /* <DEDUP_REMOVED lines=38> */
[----:B------:R-:W-:Y:S05]  /*2a50*/  CALL.REL.NOINC `($__internal_19_$__cuda_sm20_div_s64) ;  /* 0x0000001c00647944 */ /* 0x000fea0003c00000 */
        /* <DEDUP_REMOVED lines=12> */
.L_x_3857:
        /* <DEDUP_REMOVED lines=23> */
.L_x_3858:
[----:B------:R-:W-:Y:S05]  /*2c90*/  BSYNC B0 ;  /* 0x0000000000007941 */ /* 0x000fea0003800000 */
.L_x_3856:
        /* <DEDUP_REMOVED lines=18> */
.L_x_3860:
        /* <DEDUP_REMOVED lines=22> */
.L_x_3861:
[----:B------:R-:W-:Y:S05]  /*2f20*/  BSYNC B0 ;  /* 0x0000000000007941 */ /* 0x000fea0003800000 */
.L_x_3859:
        /* <DEDUP_REMOVED lines=20> */
.L_x_3863:
        /* <DEDUP_REMOVED lines=23> */
.L_x_3864:
[----:B------:R-:W-:Y:S05]  /*31e0*/  BSYNC B0 ;  /* 0x0000000000007941 */ /* 0x000fea0003800000 */
.L_x_3862:
        /* <DEDUP_REMOVED lines=26> */
[----:B------:R-:W-:Y:S05]  /*3390*/  CALL.REL.NOINC `($__internal_19_$__cuda_sm20_div_s64) ;  /* 0x0000001400147944 */ /* 0x000fea0003c00000 */
        /* <DEDUP_REMOVED lines=12> */
.L_x_3866:
        /* <DEDUP_REMOVED lines=23> */
.L_x_3867:
[----:B------:R-:W-:Y:S05]  /*35d0*/  BSYNC B0 ;  /* 0x0000000000007941 */ /* 0x000fea0003800000 */
.L_x_3865:
        /* <DEDUP_REMOVED lines=29> */
.L_x_3869:
        /* <DEDUP_REMOVED lines=23> */
.L_x_3870:
[----:B------:R-:W-:Y:S05]  /*3920*/  BSYNC B0 ;  /* 0x0000000000007941 */ /* 0x000fea0003800000 */
.L_x_3868:
        /* <DEDUP_REMOVED lines=21> */
.L_x_3846:
[----:B------:R-:W-:Y:S02]  /*3a80*/  ULDC.64 UR4, c[0x0][0x2b0] ;  /* 0x0000ac0000047ab9 */ /* 0x000fe40000000a00 */
[----:B------:R-:W-:-:S04]  /*3a90*/  LEA R2, P0, R32, UR4, 0x2 ;  /* 0x0000000420027c11 */ /* 0x000fc8000f8010ff */
[----:B------:R-:W-:-:S05]  /*3aa0*/  LEA.HI.X R3, R32, UR5, R33, 0x2, P0 ;  /* 0x0000000520037c11 */ /* 0x000fca00080f1421 */
[----:B------:R0:W-:Y:S04]  /*3ab0*/  STG.E desc[UR8][R2.64], R27 ;  /* 0x0000001b02007986 */ /* 0x0001e8000c101908 */
.L_x_3845:
[----:B------:R-:W-:Y:S05]  /*3ac0*/  BSYNC B1 ;  /* 0x0000000000017941 */ /* 0x000fea0003800000 */
.L_x_3844:
        /* <DEDUP_REMOVED lines=22> */
.L_x_3872:
[----:B------:R-:W-:Y:S05]  /*3c30*/  BSYNC B0 ;  /* 0x0000000000007941 */ /* 0x000fea0003800000 */
.L_x_3871:
        /* <DEDUP_REMOVED lines=42> */
.L_x_3876:
        /* <DEDUP_REMOVED lines=14> */
.L_x_3875:
[----:B------:R-:W-:Y:S05]  /*3fc0*/  BSYNC B0 ;  /* 0x0000000000007941 */ /* 0x000fea0003800000 */
.L_x_3874:
        /* <DEDUP_REMOVED lines=20> */
.L_x_3873:
        /* <DEDUP_REMOVED lines=110> */
        .weak           $__internal_19_$__cuda_sm20_div_s64
        .type           $__internal_19_$__cuda_sm20_div_s64,@function
        .size           $__internal_19_$__cuda_sm20_div_s64,(.L_x_6421 - $__internal_19_$__cuda_sm20_div_s64)
$__internal_19_$__cuda_sm20_div_s64:
        /* <DEDUP_REMOVED lines=83> */
[----:B------:R-:W-:Y:S06]  /*4d20*/  RET.REL.NODEC R38 `(_ZN5flash32flash_fwd_splitkv_combine_kernelI23Flash_fwd_kernel_traitsILi96ELi64ELi64ELi4ELb0ELb0EN7cutlass10bfloat16_tE19Flash_kernel_traitsILi96ELi64ELi64ELi4ES3_EELi16ELi2ELb0EEEvNS_16Flash_fwd_paramsE) ;  /* 0xffffffb026b47950 */ /* 0x000fec0003c3ffff */
.L_x_3877:
        /* <DEDUP_REMOVED lines=13> */
.L_x_6421:


//--------------------- .text._ZN5flash32flash_fwd_splitkv_combine_kernelI23Flash_fwd_kernel_traitsILi96ELi64ELi64ELi4ELb0ELb0EN7cutlass10bfloat16_tE19Flash_kernel_traitsILi96ELi64ELi64ELi4ES3_EELi16ELi1ELb0EEEvNS_16Flash_fwd_paramsE --------------------------
	.section	.text._ZN5flash32flash_fwd_splitkv_combine_kernelI23Flash_fwd_kernel_traitsILi96ELi64ELi64ELi4ELb0ELb0EN7cutlass10bfloat16_tE19Flash_kernel_traitsILi96ELi64ELi64ELi4ES3_EELi16ELi1ELb0EEEvNS_16Flash_fwd_paramsE,"ax",@progbits
	.align	128
        .global         _ZN5flash32flash_fwd_splitkv_combine_kernelI23Flash_fwd_kernel_traitsILi96ELi64ELi64ELi4ELb0ELb0EN7cutlass10bfloat16_tE19Flash_kernel_traitsILi96ELi64ELi64ELi4ES3_EELi16ELi1ELb0EEEvNS_16Flash_fwd_paramsE
        .type           _ZN5flash32flash_fwd_splitkv_combine_kernelI23Flash_fwd_kernel_traitsILi96ELi64ELi64ELi4ELb0ELb0EN7cutlass10bfloat16_tE19Flash_kernel_traitsILi96ELi64ELi64ELi4ES3_EELi16ELi1ELb0EEEvNS_16Flash_fwd_paramsE,@function
        .size           _ZN5flash32flash_fwd_splitkv_combine_kernelI23Flash_fwd_kernel_traitsILi96ELi64ELi64ELi4ELb0ELb0EN7cutlass10bfloat16_tE19Flash_kernel_traitsILi96ELi64ELi64ELi4ES3_EELi16ELi1ELb0EEEvNS_16Flash_fwd_paramsE,(.L_x_6422 - _ZN5flash32flash_fwd_splitkv_combine_kernelI23Flash_fwd_kernel_traitsILi96ELi64ELi64ELi4ELb0ELb0EN7cutlass10bfloat16_tE19Flash_kernel_traitsILi96ELi64ELi64ELi4ES3_EELi16ELi1ELb0EEEvNS_16Flash_fwd_paramsE)
        .other          _ZN5flash32flash_fwd_splitkv_combine_kernelI23Flash_fwd_kernel_traitsILi96ELi64ELi64ELi4ELb0ELb0EN7cutlass10bfloat16_tE19Flash_kernel_traitsILi96ELi64ELi64ELi4ES3_EELi16ELi1ELb0EEEvNS_16Flash_fwd_paramsE,@"STO_CUDA_ENTRY STV_DEFAULT"
_ZN5flash32flash_fwd_splitkv_combine_kernelI23Flash_fwd_kernel_traitsILi96ELi64ELi64ELi4ELb0ELb0EN7cutlass10bfloat16_tE19Flash_kernel_traitsILi96ELi64ELi64ELi4ES3_EELi16ELi1ELb0EEEvNS_16Flash_fwd_paramsE:
.text._ZN5flash32flash_fwd_splitkv_combine_kernelI23Flash_fwd_kernel_traitsILi96ELi64ELi64ELi4ELb0ELb0EN7cutlass10bfloat16_tE19Flash_kernel_traitsILi96ELi64ELi64ELi4ES3_EELi16ELi1ELb0EEEvNS_16Flash_fwd_paramsE:
        /* <DEDUP_REMOVED lines=23> */
[----:B------:R-:W-:Y:S05]  /*0170*/  CALL.REL.NOINC `($__internal_20_$__cuda_sm20_div_s64) ;  /* 0x0000004400947944 */ /* 0x000fea0003c00000 */
[----:B------:R-:W-:Y:S05]  /*0180*/  BRA `(.L_x_3879) ;  /* 0x00000000004c7947 */ /* 0x000fea0003800000 */
.L_x_3878:
        /* <DEDUP_REMOVED lines=19> */
.L_x_3879:
        /* <DEDUP_REMOVED lines=12> */
[----:B------:R-:W-:Y:S05]  /*0380*/  CALL.REL.NOINC `($__internal_20_$__cuda_sm20_div_s64) ;  /* 0x0000004400107944 */ /* 0x000fea0003c00000 */
[----:B------:R-:W-:Y:S02]  /*0390*/  MOV R8, R18 ;  /* 0x0000001200087202 */ /* 0x000fe40000000f00 */
[----:B------:R-:W-:Y:S01]  /*03a0*/  MOV R9, R19 ;  /* 0x0000001300097202 */ /* 0x000fe20000000f00 */
[----:B------:R-:W-:Y:S05]  /*03b0*/  BRA `(.L_x_3882) ;  /* 0x00000000004c7947 */ /* 0x000fea0003800000 */
.L_x_3881:
        /* <DEDUP_REMOVED lines=19> */
.L_x_3882:
[----:B------:R-:W-:Y:S05]  /*04f0*/  BSYNC B0 ;  /* 0x0000000000007941 */ /* 0x000fea0003800000 */
.L_x_3880:
        /* <DEDUP_REMOVED lines=41> */
.L_x_3884:
        /* <DEDUP_REMOVED lines=19> */
.L_x_3885:
[----:B------:R-:W-:Y:S05]  /*08c0*/  BSYNC B0 ;  /* 0x0000000000007941 */ /* 0x000fea0003800000 */
.L_x_3883:
        /* <DEDUP_REMOVED lines=73> */
[----:B------:R-:W-:Y:S02]  /*0d60*/  MOV R34, R18 ;  /* 0x0000001200227202 */ /* 0x000fe40000000f00 */
[----:B------:R-:W-:Y:S01]  /*0d70*/  MOV R35, R19 ;  /* 0x0000001300237202 */ /* 0x000fe20000000f00 */
[----:B------:R-:W-:Y:S05]  /*0d80*/  BRA `(.L_x_3888) ;  /* 0x00000000004c7947 */ /* 0x000fea0003800000 */
.L_x_3887:
        /* <DEDUP_REMOVED lines=19> */
.L_x_3888:
[----:B------:R-:W-:Y:S05]  /*0ec0*/  BSYNC B0 ;  /* 0x0000000000007941 */ /* 0x000fea0003800000 */
.L_x_3886:
        /* <DEDUP_REMOVED lines=42> */
.L_x_3890:
        /* <DEDUP_REMOVED lines=19> */
.L_x_3891:
[----:B------:R-:W-:Y:S05]  /*12a0*/  BSYNC B0 ;  /* 0x0000000000007941 */ /* 0x000fea0003800000 */
.L_x_3889:
        /* <DEDUP_REMOVED lines=73> */
.L_x_3893:
[----:B------:R-:W-:Y:S05]  /*1740*/  BSYNC B0 ;  /* 0x0000000000007941 */ /* 0x000fea0003800000 */
.L_x_3892:
        /* <DEDUP_REMOVED lines=16> */
.L_x_3895:
[----:B------:R-:W-:Y:S05]  /*1850*/  BSYNC B0 ;  /* 0x0000000000007941 */ /* 0x000fea0003800000 */
.L_x_3894:
        /* <DEDUP_REMOVED lines=128> */
[----:B------:R-:W-:Y:S05]  /*2060*/  CALL.REL.NOINC `($__internal_20_$__cuda_sm20_div_s64) ;  /* 0x0000002400d87944 */ /* 0x000fea0003c00000 */
        /* <DEDUP_REMOVED lines=9> */
.L_x_3900:
        /* <DEDUP_REMOVED lines=22> */
.L_x_3901:
[----:B------:R-:W-:Y:S05]  /*2260*/  BSYNC B0 ;  /* 0x0000000000007941 */ /* 0x000fea0003800000 */
.L_x_3899:
        /* <DEDUP_REMOVED lines=19> */
.L_x_3903:
        /* <DEDUP_REMOVED lines=22> */
.L_x_3904:
[----:B------:R-:W-:Y:S05]  /*2500*/  BSYNC B0 ;  /* 0x0000000000007941 */ /* 0x000fea0003800000 */
.L_x_3902:
        /* <DEDUP_REMOVED lines=11> */
[----:B------:R-:W-:Y:S05]  /*25c0*/  CALL.REL.NOINC `($__internal_20_$__cuda_sm20_div_s64) ;  /* 0x0000002000807944 */ /* 0x000fea0003c00000 */
[----:B------:R-:W-:-:S04]  /*25d0*/  IADD3 R17, P0, RZ, -R18, RZ ;  /* 0x80000012ff117210 */ /* 0x000fc80007f1e0ff */
[----:B------:R-:W-:Y:S01]  /*25e0*/  IADD3.X R16, RZ, ~R19, RZ, P0, !PT ;  /* 0x80000013ff107210 */ /* 0x000fe200007fe4ff */
[----:B------:R-:W-:-:S04]  /*25f0*/  IMAD.WIDE.U32 R36, R5, R17, R36 ;  /* 0x0000001105247225 */ /* 0x000fc800078e0024 */
[----:B------:R-:W-:-:S04]  /*2600*/  IMAD R16, R16, R5, RZ ;  /* 0x0000000510107224 */ /* 0x000fc800078e02ff */
[----:B------:R-:W-:-:S05]  /*2610*/  IMAD R4, R4, R17, R16 ;  /* 0x0000001104047224 */ /* 0x000fca00078e0210 */
[----:B------:R-:W-:Y:S01]  /*2620*/  IADD3 R4, R37, R4, RZ ;  /* 0x0000000425047210 */ /* 0x000fe20007ffe0ff */
[----:B------:R-:W-:Y:S05]  /*2630*/  BRA `(.L_x_3907) ;  /* 0x0000000000587947 */ /* 0x000fea0003800000 */
.L_x_3906:
        /* <DEDUP_REMOVED lines=22> */
.L_x_3907:
[----:B------:R-:W-:Y:S05]  /*27a0*/  BSYNC B0 ;  /* 0x0000000000007941 */ /* 0x000fea0003800000 */
.L_x_3905:
        /* <DEDUP_REMOVED lines=38> */
[----:B------:R-:W-:Y:S05]  /*2a10*/  CALL.REL.NOINC `($__internal_20_$__cuda_sm20_div_s64) ;  /* 0x0000001c006c7944 */ /* 0x000fea0003c00000 */
        /* <DEDUP_REMOVED lines=12> */
.L_x_3909:
        /* <DEDUP_REMOVED lines=23> */
.L_x_3910:
[----:B------:R-:W-:Y:S05]  /*2c50*/  BSYNC B0 ;  /* 0x0000000000007941 */ /* 0x000fea0003800000 */
.L_x_3908:
        /* <DEDUP_REMOVED lines=18> */
.L_x_3912:
        /* <DEDUP_REMOVED lines=22> */
.L_x_3913:
[----:B------:R-:W-:Y:S05]  /*2ee0*/  BSYNC B0 ;  /* 0x0000000000007941 */ /* 0x000fea0003800000 */
.L_x_3911:
        /* <DEDUP_REMOVED lines=20> */
.L_x_3915:
        /* <DEDUP_REMOVED lines=23> */
.L_x_3916:
[----:B------:R-:W-:Y:S05]  /*31a0*/  BSYNC B0 ;  /* 0x0000000000007941 */ /* 0x000fea0003800000 */
.L_x_3914:
        /* <DEDUP_REMOVED lines=26> */
[----:B------:R-:W-:Y:S05]  /*3350*/  CALL.REL.NOINC `($__internal_20_$__cuda_sm20_div_s64) ;  /* 0x00000014001c7944 */ /* 0x000fea0003c00000 */
        /* <DEDUP_REMOVED lines=12> */
.L_x_3918:
        /* <DEDUP_REMOVED lines=23> */
.L_x_3919:
[----:B------:R-:W-:Y:S05]  /*3590*/  BSYNC B0 ;  /* 0x0000000000007941 */ /* 0x000fea0003800000 */
.L_x_3917:
        /* <DEDUP_REMOVED lines=29> */
.L_x_3921:
        /* <DEDUP_REMOVED lines=23> */
.L_x_3922:
[----:B------:R-:W-:Y:S05]  /*38e0*/  BSYNC B0 ;  /* 0x0000000000007941 */ /* 0x000fea0003800000 */
.L_x_3920:
        /* <DEDUP_REMOVED lines=21> */
.L_x_3898:
[----:B------:R-:W-:Y:S02]  /*3a40*/  ULDC.64 UR4, c[0x0][0x2b0] ;  /* 0x0000ac0000047ab9 */ /* 0x000fe40000000a00 */
[----:B------:R-:W-:-:S04]  /*3a50*/  LEA R2, P0, R32, UR4, 0x2 ;  /* 0x0000000420027c11 */ /* 0x000fc8000f8010ff */
[----:B------:R-:W-:-:S05]  /*3a60*/  LEA.HI.X R3, R32, UR5, R33, 0x2, P0 ;  /* 0x0000000520037c11 */ /* 0x000fca00080f1421 */
[----:B------:R0:W-:Y:S04]  /*3a70*/  STG.E desc[UR8][R2.64], R27 ;  /* 0x0000001b02007986 */ /* 0x0001e8000c101908 */
.L_x_3897:
[----:B------:R-:W-:Y:S05]  /*3a80*/  BSYNC B1 ;  /* 0x0000000000017941 */ /* 0x000fea0003800000 */
.L_x_3896:
        /* <DEDUP_REMOVED lines=24> */
.L_x_3924:
[----:B------:R-:W-:Y:S05]  /*3c10*/  BSYNC B0 ;  /* 0x0000000000007941 */ /* 0x000fea0003800000 */
.L_x_3923:
        /* <DEDUP_REMOVED lines=42> */
.L_x_3928:
        /* <DEDUP_REMOVED lines=14> */
.L_x_3927:
[----:B------:R-:W-:Y:S05]  /*3fa0*/  BSYNC B0 ;  /* 0x0000000000007941 */ /* 0x000fea0003800000 */
.L_x_3926:
        /* <DEDUP_REMOVED lines=20> */
.L_x_3925:
        /* <DEDUP_REMOVED lines=110> */
        .weak           $__internal_20_$__cuda_sm20_div_s64
        .type           $__internal_20_$__cuda_sm20_div_s64,@function
        .size           $__internal_20_$__cuda_sm20_div_s64,(.L_x_6422 - $__internal_20_$__cuda_sm20_div_s64)
$__internal_20_$__cuda_sm20_div_s64:
        /* <DEDUP_REMOVED lines=83> */
[----:B------:R-:W-:Y:S06]  /*4d00*/  RET.REL.NODEC R38 `(_ZN5flash32flash_fwd_splitkv_combine_kernelI23Flash_fwd_kernel_traitsILi96ELi64ELi64ELi4ELb0ELb0EN7cutlass10bfloat16_tE19Flash_kernel_traitsILi96ELi64ELi64ELi4ES3_EELi16ELi1ELb0EEEvNS_16Flash_fwd_paramsE) ;  /* 0xffffffb026bc7950 */ /* 0x000fec0003c3ffff */
.L_x_3929:
        /* <DEDUP_REMOVED lines=15> */
.L_x_6422:


//--------------------- .text._ZN5flash32flash_fwd_splitkv_combine_kernelI23Flash_fwd_kernel_traitsILi96ELi64ELi64ELi4ELb0ELb0EN7cutlass10bfloat16_tE19Flash_kernel_traitsILi96ELi64ELi64ELi4ES3_EELi16ELi7ELb1EEEvNS_16Flash_fwd_paramsE --------------------------
	.section	.text._ZN5flash32flash_fwd_splitkv_combine_kernelI23Flash_fwd_kernel_traitsILi96ELi64ELi64ELi4ELb0ELb0EN7cutlass10bfloat16_tE19Flash_kernel_traitsILi96ELi64ELi64ELi4ES3_EELi16ELi7ELb1EEEvNS_16Flash_fwd_paramsE,"ax",@progbits
	.align	128
        .global         _ZN5flash32flash_fwd_splitkv_combine_kernelI23Flash_fwd_kernel_traitsILi96ELi64ELi64ELi4ELb0ELb0EN7cutlass10bfloat16_tE19Flash_kernel_traitsILi96ELi64ELi64ELi4ES3_EELi16ELi7ELb1EEEvNS_16Flash_fwd_paramsE
        .type           _ZN5flash32flash_fwd_splitkv_combine_kernelI23Flash_fwd_kernel_traitsILi96ELi64ELi64ELi4ELb0ELb0EN7cutlass10bfloat16_tE19Flash_kernel_traitsILi96ELi64ELi64ELi4ES3_EELi16ELi7ELb1EEEvNS_16Flash_fwd_paramsE,@function
        .size           _ZN5flash32flash_fwd_splitkv_combine_kernelI23Flash_fwd_kernel_traitsILi96ELi64ELi64ELi4ELb0ELb0EN7cutlass10bfloat16_tE19Flash_kernel_traitsILi96ELi64ELi64ELi4ES3_EELi16ELi7ELb1EEEvNS_16Flash_fwd_paramsE,(.L_x_6423 - _ZN5flash32flash_fwd_splitkv_combine_kernelI23Flash_fwd_kernel_traitsILi96ELi64ELi64ELi4ELb0ELb0EN7cutlass10bfloat16_tE19Flash_kernel_traitsILi96ELi64ELi64ELi4ES3_EELi16ELi7ELb1EEEvNS_16Flash_fwd_paramsE)
        .other          _ZN5flash32flash_fwd_splitkv_combine_kernelI23Flash_fwd_kernel_traitsILi96ELi64ELi64ELi4ELb0ELb0EN7cutlass10bfloat16_tE19Flash_kernel_traitsILi96ELi64ELi64ELi4ES3_EELi16ELi7ELb1EEEvNS_16Flash_fwd_paramsE,@"STO_CUDA_ENTRY STV_DEFAULT"
_ZN5flash32flash_fwd_splitkv_combine_kernelI23Flash_fwd_kernel_traitsILi96ELi64ELi64ELi4ELb0ELb0EN7cutlass10bfloat16_tE19Flash_kernel_traitsILi96ELi64ELi64ELi4ES3_EELi16ELi7ELb1EEEvNS_16Flash_fwd_paramsE:
.text._ZN5flash32flash_fwd_splitkv_combine_kernelI23Flash_fwd_kernel_traitsILi96ELi64ELi64ELi4ELb0ELb0EN7cutlass10bfloat16_tE19Flash_kernel_traitsILi96ELi64ELi64ELi4ES3_EELi16ELi7ELb1EEEvNS_16Flash_fwd_paramsE:
        /* <DEDUP_REMOVED lines=23> */
[----:B------:R-:W-:Y:S05]  /*0170*/  CALL.REL.NOINC `($__internal_21_$__cuda_sm20_div_s64) ;  /* 0x0000006400f87944 */ /* 0x000fea0003c00000 */
[----:B------:R-:W-:Y:S02]  /*0180*/  MOV R8, R0 ;  /* 0x0000000000087202 */ /* 0x000fe40000000f00 */
[----:B------:R-:W-:Y:S01]  /*0190*/  MOV R9, R21 ;  /* 0x0000001500097202 */ /* 0x000fe20000000f00 */
[----:B------:R-:W-:Y:S06]  /*01a0*/  BRA `(.L_x_3931) ;  /* 0x00000000004c7947 */ /* 0x000fec0003800000 */
.L_x_3930:
        /* <DEDUP_REMOVED lines=19> */
.L_x_3931:
        /* <DEDUP_REMOVED lines=17> */
[----:B------:R-:W-:Y:S05]  /*03f0*/  BRA `(.L_x_3934) ;  /* 0x0000000000507947 */ /* 0x000fea0003800000 */
.L_x_3933:
        /* <DEDUP_REMOVED lines=20> */
.L_x_3934:
[----:B------:R-:W-:Y:S05]  /*0540*/  BSYNC B0 ;  /* 0x0000000000007941 */ /* 0x000fea0003800000 */
.L_x_3932:
        /* <DEDUP_REMOVED lines=57> */
.L_x_3936:
        /* <DEDUP_REMOVED lines=19> */
.L_x_3937:
[----:B------:R-:W-:Y:S05]  /*0a10*/  BSYNC B0 ;  /* 0x0000000000007941 */ /* 0x000fea0003800000 */
.L_x_3935:
        /* <DEDUP_REMOVED lines=105> */
.L_x_3939:
        /* <DEDUP_REMOVED lines=20> */
.L_x_3940:
[----:B------:R-:W-:Y:S05]  /*11f0*/  BSYNC B0 ;  /* 0x0000000000007941 */ /* 0x000fea0003800000 */
.L_x_3938:
        /* <DEDUP_REMOVED lines=305> */
[----:B------:R-:W-:Y:S05]  /*2510*/  CALL.REL.NOINC `($__internal_21_$__cuda_sm20_div_s64) ;  /* 0x0000004400107944 */ /* 0x000fea0003c00000 */
[----:B------:R-:W-:Y:S02]  /*2520*/  MOV R50, R0 ;  /* 0x0000000000327202 */ /* 0x000fe40000000f00 */
[----:B------:R-:W-:Y:S01]  /*2530*/  MOV R51, R21 ;  /* 0x0000001500337202 */ /* 0x000fe20000000f00 */
[----:B------:R-:W-:Y:S05]  /*2540*/  BRA `(.L_x_3943) ;  /* 0x00000000004c7947 */ /* 0x000fea0003800000 */
.L_x_3942:
        /* <DEDUP_REMOVED lines=19> */
.L_x_3943:
[----:B------:R-:W-:Y:S05]  /*2680*/  BSYNC B0 ;  /* 0x0000000000007941 */ /* 0x000fea0003800000 */
.L_x_3941:
        /* <DEDUP_REMOVED lines=257> */
.L_x_3948:
        /* <DEDUP_REMOVED lines=21> */
.L_x_3949:
[----:B------:R-:W-:Y:S05]  /*37f0*/  BSYNC B0 ;  /* 0x0000000000007941 */ /* 0x000fea0003800000 */
.L_x_3947:
        /* <DEDUP_REMOVED lines=8> */
[----:B------:R-:W-:Y:S05]  /*3880*/  CALL.REL.NOINC `($__internal_21_$__cuda_sm20_div_s64) ;  /* 0x0000003000347944 */ /* 0x000fea0003c00000 */
        /* <DEDUP_REMOVED lines=12> */
.L_x_3951:
        /* <DEDUP_REMOVED lines=22> */
.L_x_3952:
[----:B------:R-:W-:Y:S05]  /*3ab0*/  BSYNC B0 ;  /* 0x0000000000007941 */ /* 0x000fea0003800000 */
.L_x_3950:
        /* <DEDUP_REMOVED lines=11> */
[----:B------:R-:W-:Y:S05]  /*3b70*/  CALL.REL.NOINC `($__internal_21_$__cuda_sm20_div_s64) ;  /* 0x0000002c00787944 */ /* 0x000fea0003c00000 */
        /* <DEDUP_REMOVED lines=11> */
.L_x_3954:
        /* <DEDUP_REMOVED lines=22> */
.L_x_3955:
[----:B------:R-:W-:Y:S05]  /*3d90*/  BSYNC B0 ;  /* 0x0000000000007941 */ /* 0x000fea0003800000 */
.L_x_3953:
        /* <DEDUP_REMOVED lines=52> */
.L_x_3957:
        /* <DEDUP_REMOVED lines=22> */
.L_x_3958:
[----:B------:R-:W-:Y:S05]  /*4240*/  BSYNC B0 ;  /* 0x0000000000007941 */ /* 0x000fea0003800000 */
.L_x_3956:
        /* <DEDUP_REMOVED lines=22> */
.L_x_3960:
        /* <DEDUP_REMOVED lines=22> */
.L_x_3961:
[----:B------:R-:W-:Y:S05]  /*4510*/  BSYNC B0 ;  /* 0x0000000000007941 */ /* 0x000fea0003800000 */
.L_x_3959:
        /* <DEDUP_REMOVED lines=21> */
.L_x_3963:
        /* <DEDUP_REMOVED lines=23> */
.L_x_3964:
[----:B------:R-:W-:Y:S05]  /*47e0*/  BSYNC B0 ;  /* 0x0000000000007941 */ /* 0x000fea0003800000 */
.L_x_3962:
        /* <DEDUP_REMOVED lines=39> */
.L_x_3966:
        /* <DEDUP_REMOVED lines=23> */
.L_x_3967:
[----:B------:R-:W-:Y:S05]  /*4bd0*/  BSYNC B0 ;  /* 0x0000000000007941 */ /* 0x000fea0003800000 */
.L_x_3965:
        /* <DEDUP_REMOVED lines=31> */
.L_x_3969:
        /* <DEDUP_REMOVED lines=23> */
.L_x_3970:
[----:B------:R-:W-:Y:S05]  /*4f40*/  BSYNC B0 ;  /* 0x0000000000007941 */ /* 0x000fea0003800000 */
.L_x_3968:
        /* <DEDUP_REMOVED lines=21> */
.L_x_3946:
[----:B------:R-:W-:Y:S02]  /*50a0*/  ULDC.64 UR4, c[0x0][0x2b0] ;  /* 0x0000ac0000047ab9 */ /* 0x000fe40000000a00 */
[----:B------:R-:W-:-:S04]  /*50b0*/  LEA R2, P0, R52, UR4, 0x2 ;  /* 0x0000000434027c11 */ /* 0x000fc8000f8010ff */
[----:B------:R-:W-:-:S05]  /*50c0*/  LEA.HI.X R3, R52, UR5, R53, 0x2, P0 ;  /* 0x0000000534037c11 */ /* 0x000fca00080f1435 */
[----:B------:R0:W-:Y:S04]  /*50d0*/  STG.E desc[UR8][R2.64], R29 ;  /* 0x0000001d02007986 */ /* 0x0001e8000c101908 */
.L_x_3945:
[----:B------:R-:W-:Y:S05]  /*50e0*/  BSYNC B1 ;  /* 0x0000000000017941 */ /* 0x000fea0003800000 */
.L_x_3944:
        /* <DEDUP_REMOVED lines=140> */
.L_x_3973:
        /* <DEDUP_REMOVED lines=79> */
.L_x_3972:
        /* <DEDUP_REMOVED lines=48> */
.L_x_3974:
        /* <DEDUP_REMOVED lines=11> */
.L_x_3976:
[----:B------:R-:W-:Y:S05]  /*6250*/  BSYNC B0 ;  /* 0x0000000000007941 */ /* 0x000fea0003800000 */
.L_x_3975:
        /* <DEDUP_REMOVED lines=12> */
.L_x_3971:
        /* <DEDUP_REMOVED lines=100> */
        .weak           $__internal_21_$__cuda_sm20_div_s64
        .type           $__internal_21_$__cuda_sm20_div_s64,@function
        .size           $__internal_21_$__cuda_sm20_div_s64,(.L_x_6423 - $__internal_21_$__cuda_sm20_div_s64)
$__internal_21_$__cuda_sm20_div_s64:
        /* <DEDUP_REMOVED lines=82> */
[----:B------:R-:W-:Y:S06]  /*6e80*/  RET.REL.NODEC R22 `(_ZN5flash32flash_fwd_splitkv_combine_kernelI23Flash_fwd_kernel_traitsILi96ELi64ELi64ELi4ELb0ELb0EN7cutlass10bfloat16_tE19Flash_kernel_traitsILi96ELi64ELi64ELi4ES3_EELi16ELi7ELb1EEEvNS_16Flash_fwd_paramsE) ;  /* 0xffffff90165c7950 */ /* 0x000fec0003c3ffff */
.L_x_3977:
        /* <DEDUP_REMOVED lines=15> */
.L_x_6423:


//--------------------- .text._ZN5flash32flash_fwd_splitkv_combine_kernelI23Flash_fwd_kernel_traitsILi96ELi64ELi64ELi4ELb0ELb0EN7cutlass10bfloat16_tE19Flash_kernel_traitsILi96ELi64ELi64ELi4ES3_EELi16ELi6ELb1EEEvNS_16Flash_fwd_paramsE --------------------------
	.section	.text._ZN5flash32flash_fwd_splitkv_combine_kernelI23Flash_fwd_kernel_traitsILi96ELi64ELi64ELi4ELb0ELb0EN7cutlass10bfloat16_tE19Flash_kernel_traitsILi96ELi64ELi64ELi4ES3_EELi16ELi6ELb1EEEvNS_16Flash_fwd_paramsE,"ax",@progbits
	.align	128
        .global         _ZN5flash32flash_fwd_splitkv_combine_kernelI23Flash_fwd_kernel_traitsILi96ELi64ELi64ELi4ELb0ELb0EN7cutlass10bfloat16_tE19Flash_kernel_traitsILi96ELi64ELi64ELi4ES3_EELi16ELi6ELb1EEEvNS_16Flash_fwd_paramsE
        .type           _ZN5flash32flash_fwd_splitkv_combine_kernelI23Flash_fwd_kernel_traitsILi96ELi64ELi64ELi4ELb0ELb0EN7cutlass10bfloat16_tE19Flash_kernel_traitsILi96ELi64ELi64ELi4ES3_EELi16ELi6ELb1EEEvNS_16Flash_fwd_paramsE,@function
        .size           _ZN5flash32flash_fwd_splitkv_combine_kernelI23Flash_fwd_kernel_traitsILi96ELi64ELi64ELi4ELb0ELb0EN7cutlass10bfloat16_tE19Flash_kernel_traitsILi96ELi64ELi64ELi4ES3_EELi16ELi6ELb1EEEvNS_16Flash_fwd_paramsE,(.L_x_6424 - _ZN5flash32flash_fwd_splitkv_combine_kernelI23Flash_fwd_kernel_traitsILi96ELi64ELi64ELi4ELb0ELb0EN7cutlass10bfloat16_tE19Flash_kernel_traitsILi96ELi64ELi64ELi4ES3_EELi16ELi6ELb1EEEvNS_16Flash_fwd_paramsE)
        .other          _ZN5flash32flash_fwd_splitkv_combine_kernelI23Flash_fwd_kernel_traitsILi96ELi64ELi64ELi4ELb0ELb0EN7cutlass10bfloat16_tE19Flash_kernel_traitsILi96ELi64ELi64ELi4ES3_EELi16ELi6ELb1EEEvNS_16Flash_fwd_paramsE,@"STO_CUDA_ENTRY STV_DEFAULT"
_ZN5flash32flash_fwd_splitkv_combine_kernelI23Flash_fwd_kernel_traitsILi96ELi64ELi64ELi4ELb0ELb0EN7cutlass10bfloat16_tE19Flash_kernel_traitsILi96ELi64ELi64ELi4ES3_EELi16ELi6ELb1EEEvNS_16Flash_fwd_paramsE:
.text._ZN5flash32flash_fwd_splitkv_combine_kernelI23Flash_fwd_kernel_traitsILi96ELi64ELi64ELi4ELb0ELb0EN7cutlass10bfloat16_tE19Flash_kernel_traitsILi96ELi64ELi64ELi4ES3_EELi16ELi6ELb1EEEvNS_16Flash_fwd_paramsE:
        /* <DEDUP_REMOVED lines=23> */
[----:B------:R-:W-:Y:S05]  /*0170*/  CALL.REL.NOINC `($__internal_22_$__cuda_sm20_div_s64) ;  /* 0x0000005400f07944 */ /* 0x000fea0003c00000 */
[----:B------:R-:W-:Y:S02]  /*0180*/  MOV R18, R0 ;  /* 0x0000000000127202 */ /* 0x000fe40000000f00 */
[----:B------:R-:W-:Y:S01]  /*0190*/  MOV R19, R27 ;  /* 0x0000001b00137202 */ /* 0x000fe20000000f00 */
[----:B------:R-:W-:Y:S06]  /*01a0*/  BRA `(.L_x_3979) ;  /* 0x00000000004c7947 */ /* 0x000fec0003800000 */
.L_x_3978:
        /* <DEDUP_REMOVED lines=19> */
.L_x_3979:
        /* <DEDUP_REMOVED lines=10> */
[----:B------:R-:W-:Y:S05]  /*0380*/  CALL.REL.NOINC `($__internal_22_$__cuda_sm20_div_s64) ;  /* 0x00000054006c7944 */ /* 0x000fea0003c00000 */
[----:B------:R-:W-:Y:S02]  /*0390*/  MOV R8, R0 ;  /* 0x0000000000087202 */ /* 0x000fe40000000f00 */
[----:B------:R-:W-:Y:S01]  /*03a0*/  MOV R9, R27 ;  /* 0x0000001b00097202 */ /* 0x000fe20000000f00 */
[----:B------:R-:W-:Y:S05]  /*03b0*/  BRA `(.L_x_3982) ;  /* 0x00000000004c7947 */ /* 0x000fea0003800000 */
.L_x_3981:
        /* <DEDUP_REMOVED lines=19> */
.L_x_3982:
[----:B------:R-:W-:Y:S05]  /*04f0*/  BSYNC B0 ;  /* 0x0000000000007941 */ /* 0x000fea0003800000 */
.L_x_3980:
        /* <DEDUP_REMOVED lines=54> */
[----:B------:R-:W-:Y:S05]  /*0860*/  BRA `(.L_x_3985) ;  /* 0x00000000004c7947 */ /* 0x000fea0003800000 */
.L_x_3984:
        /* <DEDUP_REMOVED lines=19> */
.L_x_3985:
[----:B------:R-:W-:Y:S05]  /*09a0*/  BSYNC B0 ;  /* 0x0000000000007941 */ /* 0x000fea0003800000 */
.L_x_3983:
        /* <DEDUP_REMOVED lines=105> */
.L_x_3987:
        /* <DEDUP_REMOVED lines=20> */
.L_x_3988:
[----:B------:R-:W-:Y:S05]  /*1180*/  BSYNC B0 ;  /* 0x0000000000007941 */ /* 0x000fea0003800000 */
.L_x_3986:
        /* <DEDUP_REMOVED lines=177> */
[----:B------:R-:W-:Y:S05]  /*1ca0*/  CALL.REL.NOINC `($__internal_22_$__cuda_sm20_div_s64) ;  /* 0x0000003c00247944 */ /* 0x000fea0003c00000 */
[----:B------:R-:W-:Y:S02]  /*1cb0*/  MOV R46, R0 ;  /* 0x00000000002e7202 */ /* 0x000fe40000000f00 */
[----:B------:R-:W-:Y:S01]  /*1cc0*/  MOV R47, R27 ;  /* 0x0000001b002f7202 */ /* 0x000fe20000000f00 */
[----:B------:R-:W-:Y:S05]  /*1cd0*/  BRA `(.L_x_3991) ;  /* 0x00000000004c7947 */ /* 0x000fea0003800000 */
.L_x_3990:
        /* <DEDUP_REMOVED lines=19> */
.L_x_3991:
[----:B------:R-:W-:Y:S05]  /*1e10*/  BSYNC B0 ;  /* 0x0000000000007941 */ /* 0x000fea0003800000 */
.L_x_3989:
        /* <DEDUP_REMOVED lines=189> */
[----:B------:R-:W-:Y:S05]  /*29f0*/  CALL.REL.NOINC `($__internal_22_$__cuda_sm20_div_s64) ;  /* 0x0000002c00d07944 */ /* 0x000fea0003c00000 */
        /* <DEDUP_REMOVED lines=10> */
.L_x_3996:
        /* <DEDUP_REMOVED lines=22> */
.L_x_3997:
[----:B------:R-:W-:Y:S05]  /*2c00*/  BSYNC B0 ;  /* 0x0000000000007941 */ /* 0x000fea0003800000 */
.L_x_3995:
[----:B------:R-:W-:Y:S01]  /*2c10*/  LOP3.LUT R0, R19, R2, RZ, 0xfc, !PT ;  /* 0x0000000213007212 */ /* 0x000fe200078efcff */
[----:B------:R-:W-:Y:S03]  /*2c20*/  BSSY B0, `(.L_x_3998) ;  /* 0x0000026000007945 */ /* 0x000fe60003800000 */
[----:B------:R-:W-:-:S13]  /*2c30*/  ISETP.NE.U32.AND P0, PT, R0, RZ, PT ;  /* 0x000000ff0000720c */ /* 0x000fda0003f05070 */
[----:B------:R-:W-:Y:S05]  /*2c40*/  @!P0 BRA `(.L_x_3999) ;  /* 0x0000000000348947 */ /* 0x000fea0003800000 */
[----:B------:R-:W-:Y:S01]  /*2c50*/  IMAD.MOV.U32 R24, RZ, RZ, R25 ;  /* 0x000000ffff187224 */ /* 0x000fe200078e0019 */
[----:B------:R-:W-:Y:S02]  /*2c60*/  MOV R23, R2 ;  /* 0x0000000200177202 */ /* 0x000fe40000000f00 */
        /* <DEDUP_REMOVED lines=11> */
.L_x_3999:
        /* <DEDUP_REMOVED lines=22> */
.L_x_4000:
[----:B------:R-:W-:Y:S05]  /*2e80*/  BSYNC B0 ;  /* 0x0000000000007941 */ /* 0x000fea0003800000 */
.L_x_3998:
        /* <DEDUP_REMOVED lines=11> */
[----:B------:R-:W-:Y:S05]  /*2f40*/  CALL.REL.NOINC `($__internal_22_$__cuda_sm20_div_s64) ;  /* 0x00000028007c7944 */ /* 0x000fea0003c00000 */
        /* <DEDUP_REMOVED lines=8> */
.L_x_4002:
        /* <DEDUP_REMOVED lines=22> */
.L_x_4003:
[----:B------:R-:W-:Y:S05]  /*3130*/  BSYNC B0 ;  /* 0x0000000000007941 */ /* 0x000fea0003800000 */
.L_x_4001:
        /* <DEDUP_REMOVED lines=38> */
[----:B------:R-:W-:Y:S05]  /*33a0*/  CALL.REL.NOINC `($__internal_22_$__cuda_sm20_div_s64) ;  /* 0x0000002400647944 */ /* 0x000fea0003c00000 */
        /* <DEDUP_REMOVED lines=12> */
.L_x_4005:
        /* <DEDUP_REMOVED lines=23> */
.L_x_4006:
[----:B------:R-:W-:Y:S05]  /*35e0*/  BSYNC B0 ;  /* 0x0000000000007941 */ /* 0x000fea0003800000 */
.L_x_4004:
        /* <DEDUP_REMOVED lines=17> */
.L_x_4008:
        /* <DEDUP_REMOVED lines=22> */
.L_x_4009:
[----:B------:R-:W-:Y:S05]  /*3860*/  BSYNC B0 ;  /* 0x0000000000007941 */ /* 0x000fea0003800000 */
.L_x_4007:
        /* <DEDUP_REMOVED lines=21> */
.L_x_4011:
        /* <DEDUP_REMOVED lines=23> */
.L_x_4012:
[----:B------:R-:W-:Y:S05]  /*3b30*/  BSYNC B0 ;  /* 0x0000000000007941 */ /* 0x000fea0003800000 */
.L_x_4010:
        /* <DEDUP_REMOVED lines=39> */
.L_x_4014:
        /* <DEDUP_REMOVED lines=23> */
.L_x_4015:
[----:B------:R-:W-:Y:S05]  /*3f20*/  BSYNC B0 ;  /* 0x0000000000007941 */ /* 0x000fea0003800000 */
.L_x_4013:
        /* <DEDUP_REMOVED lines=30> */
.L_x_4017:
        /* <DEDUP_REMOVED lines=23> */
.L_x_4018:
[----:B------:R-:W-:Y:S05]  /*4280*/  BSYNC B0 ;  /* 0x0000000000007941 */ /* 0x000fea0003800000 */
.L_x_4016:
        /* <DEDUP_REMOVED lines=21> */
.L_x_3994:
[----:B------:R-:W-:Y:S02]  /*43e0*/  ULDC.64 UR4, c[0x0][0x2b0] ;  /* 0x0000ac0000047ab9 */ /* 0x000fe40000000a00 */
[----:B------:R-:W-:-:S04]  /*43f0*/  LEA R2, P0, R44, UR4, 0x2 ;  /* 0x000000042c027c11 */ /* 0x000fc8000f8010ff */
[----:B------:R-:W-:-:S05]  /*4400*/  LEA.HI.X R3, R44, UR5, R45, 0x2, P0 ;  /* 0x000000052c037c11 */ /* 0x000fca00080f142d */
[----:B------:R0:W-:Y:S04]  /*4410*/  STG.E desc[UR8][R2.64], R29 ;  /* 0x0000001d02007986 */ /* 0x0001e8000c101908 */
.L_x_3993:
[----:B------:R-:W-:Y:S05]  /*4420*/  BSYNC B1 ;  /* 0x0000000000017941 */ /* 0x000fea0003800000 */
.L_x_3992:
        /* <DEDUP_REMOVED lines=92> */
.L_x_4021:
        /* <DEDUP_REMOVED lines=77> */
.L_x_4020:
        /* <DEDUP_REMOVED lines=46> */
.L_x_4022:
        /* <DEDUP_REMOVED lines=9> */
.L_x_4024:
[----:B------:R-:W-:Y:S05]  /*5230*/  BSYNC B0 ;  /* 0x0000000000007941 */ /* 0x000fea0003800000 */
.L_x_4023:
        /* <DEDUP_REMOVED lines=12> */
.L_x_4019:
        /* <DEDUP_REMOVED lines=100> */
        .weak           $__internal_22_$__cuda_sm20_div_s64
        .type           $__internal_22_$__cuda_sm20_div_s64,@function
        .size           $__internal_22_$__cuda_sm20_div_s64,(.L_x_6424 - $__internal_22_$__cuda_sm20_div_s64)
$__internal_22_$__cuda_sm20_div_s64:
        /* <DEDUP_REMOVED lines=83> */
[----:B------:R-:W-:Y:S05]  /*5e70*/  RET.REL.NODEC R20 `(_ZN5flash32flash_fwd_splitkv_combine_kernelI23Flash_fwd_kernel_traitsILi96ELi64ELi64ELi4ELb0ELb0EN7cutlass10bfloat16_tE19Flash_kernel_traitsILi96ELi64ELi64ELi4ES3_EELi16ELi6ELb1EEEvNS_16Flash_fwd_paramsE) ;  /* 0xffffffa014607950 */ /* 0x000fea0003c3ffff */
.L_x_4025:
        /* <DEDUP_REMOVED lines=16> */
.L_x_6424:


//--------------------- .text._ZN5flash32flash_fwd_splitkv_combine_kernelI23Flash_fwd_kernel_traitsILi96ELi64ELi64ELi4ELb0ELb0EN7cutlass10bfloat16_tE19Flash_kernel_traitsILi96ELi64ELi64ELi4ES3_EELi16ELi5ELb1EEEvNS_16Flash_fwd_paramsE --------------------------
	.section	.text._ZN5flash32flash_fwd_splitkv_combine_kernelI23Flash_fwd_kernel_traitsILi96ELi64ELi64ELi4ELb0ELb0EN7cutlass10bfloat16_tE19Flash_kernel_traitsILi96ELi64ELi64ELi4ES3_EELi16ELi5ELb1EEEvNS_16Flash_fwd_paramsE,"ax",@progbits
	.align	128
        .global         _ZN5flash32flash_fwd_splitkv_combine_kernelI23Flash_fwd_kernel_traitsILi96ELi64ELi64ELi4ELb0ELb0EN7cutlass10bfloat16_tE19Flash_kernel_traitsILi96ELi64ELi64ELi4ES3_EELi16ELi5ELb1EEEvNS_16Flash_fwd_paramsE
        .type           _ZN5flash32flash_fwd_splitkv_combine_kernelI23Flash_fwd_kernel_traitsILi96ELi64ELi64ELi4ELb0ELb0EN7cutlass10bfloat16_tE19Flash_kernel_traitsILi96ELi64ELi64ELi4ES3_EELi16ELi5ELb1EEEvNS_16Flash_fwd_paramsE,@function
        .size           _ZN5flash32flash_fwd_splitkv_combine_kernelI23Flash_fwd_kernel_traitsILi96ELi64ELi64ELi4ELb0ELb0EN7cutlass10bfloat16_tE19Flash_kernel_traitsILi96ELi64ELi64ELi4ES3_EELi16ELi5ELb1EEEvNS_16Flash_fwd_paramsE,(.L_x_6425 - _ZN5flash32flash_fwd_splitkv_combine_kernelI23Flash_fwd_kernel_traitsILi96ELi64ELi64ELi4ELb0ELb0EN7cutlass10bfloat16_tE19Flash_kernel_traitsILi96ELi64ELi64ELi4ES3_EELi16ELi5ELb1EEEvNS_16Flash_fwd_paramsE)
        .other          _ZN5flash32flash_fwd_splitkv_combine_kernelI23Flash_fwd_kernel_traitsILi96ELi64ELi64ELi4ELb0ELb0EN7cutlass10bfloat16_tE19Flash_kernel_traitsILi96ELi64ELi64ELi4ES3_EELi16ELi5ELb1EEEvNS_16Flash_fwd_paramsE,@"STO_CUDA_ENTRY STV_DEFAULT"
_ZN5flash32flash_fwd_splitkv_combine_kernelI23Flash_fwd_kernel_traitsILi96ELi64ELi64ELi4ELb0ELb0EN7cutlass10bfloat16_tE19Flash_kernel_traitsILi96ELi64ELi64ELi4ES3_EELi16ELi5ELb1EEEvNS_16Flash_fwd_paramsE:
.text._ZN5flash32flash_fwd_splitkv_combine_kernelI23Flash_fwd_kernel_traitsILi96ELi64ELi64ELi4ELb0ELb0EN7cutlass10bfloat16_tE19Flash_kernel_traitsILi96ELi64ELi64ELi4ES3_EELi16ELi5ELb1EEEvNS_16Flash_fwd_paramsE:
        /* <DEDUP_REMOVED lines=23> */
[----:B------:R-:W-:Y:S05]  /*0170*/  CALL.REL.NOINC `($__internal_23_$__cuda_sm20_div_s64) ;  /* 0x0000005000307944 */ /* 0x000fea0003c00000 */
[----:B------:R-:W-:Y:S05]  /*0180*/  BRA `(.L_x_4027) ;  /* 0x00000000004c7947 */ /* 0x000fea0003800000 */
.L_x_4026:
        /* <DEDUP_REMOVED lines=19> */
.L_x_4027:
        /* <DEDUP_REMOVED lines=12> */
[----:B------:R-:W-:Y:S05]  /*0380*/  CALL.REL.NOINC `($__internal_23_$__cuda_sm20_div_s64) ;  /* 0x0000004c00ac7944 */ /* 0x000fea0003c00000 */
[----:B------:R-:W-:Y:S02]  /*0390*/  MOV R6, R20 ;  /* 0x0000001400067202 */ /* 0x000fe40000000f00 */
[----:B------:R-:W-:Y:S01]  /*03a0*/  MOV R7, R21 ;  /* 0x0000001500077202 */ /* 0x000fe20000000f00 */
[----:B------:R-:W-:Y:S05]  /*03b0*/  BRA `(.L_x_4030) ;  /* 0x00000000004c7947 */ /* 0x000fea0003800000 */
.L_x_4029:
        /* <DEDUP_REMOVED lines=19> */
.L_x_4030:
[----:B------:R-:W-:Y:S05]  /*04f0*/  BSYNC B0 ;  /* 0x0000000000007941 */ /* 0x000fea0003800000 */
.L_x_4028:
        /* <DEDUP_REMOVED lines=54> */
[----:B------:R-:W-:Y:S02]  /*0860*/  MOV R30, R20 ;  /* 0x00000014001e7202 */ /* 0x000fe40000000f00 */
[----:B------:R-:W-:Y:S01]  /*0870*/  MOV R31, R21 ;  /* 0x00000015001f7202 */ /* 0x000fe20000000f00 */
[----:B------:R-:W-:Y:S05]  /*0880*/  BRA `(.L_x_4033) ;  /* 0x00000000004c7947 */ /* 0x000fea0003800000 */
.L_x_4032:
        /* <DEDUP_REMOVED lines=19> */
.L_x_4033:
[----:B------:R-:W-:Y:S05]  /*09c0*/  BSYNC B0 ;  /* 0x0000000000007941 */ /* 0x000fea0003800000 */
.L_x_4031:
        /* <DEDUP_REMOVED lines=105> */
.L_x_4035:
        /* <DEDUP_REMOVED lines=20> */
.L_x_4036:
[----:B------:R-:W-:Y:S05]  /*11a0*/  BSYNC B0 ;  /* 0x0000000000007941 */ /* 0x000fea0003800000 */
.L_x_4034:
        /* <DEDUP_REMOVED lines=115> */
[----:B------:R-:W-:Y:S05]  /*18e0*/  CALL.REL.NOINC `($__internal_23_$__cuda_sm20_div_s64) ;  /* 0x0000003800547944 */ /* 0x000fea0003c00000 */
[----:B------:R-:W-:Y:S02]  /*18f0*/  MOV R40, R20 ;  /* 0x0000001400287202 */ /* 0x000fe40000000f00 */
[----:B------:R-:W-:Y:S01]  /*1900*/  MOV R41, R21 ;  /* 0x0000001500297202 */ /* 0x000fe20000000f00 */
[----:B------:R-:W-:Y:S05]  /*1910*/  BRA `(.L_x_4039) ;  /* 0x00000000004c7947 */ /* 0x000fea0003800000 */
.L_x_4038:
        /* <DEDUP_REMOVED lines=19> */
.L_x_4039:
[----:B------:R-:W-:Y:S05]  /*1a50*/  BSYNC B0 ;  /* 0x0000000000007941 */ /* 0x000fea0003800000 */
.L_x_4037:
        /* <DEDUP_REMOVED lines=161> */
[----:B------:R-:W-:Y:S05]  /*2470*/  CALL.REL.NOINC `($__internal_23_$__cuda_sm20_div_s64) ;  /* 0x0000002c00707944 */ /* 0x000fea0003c00000 */
        /* <DEDUP_REMOVED lines=10> */
.L_x_4044:
        /* <DEDUP_REMOVED lines=22> */
.L_x_4045:
[----:B------:R-:W-:Y:S05]  /*2680*/  BSYNC B0 ;  /* 0x0000000000007941 */ /* 0x000fea0003800000 */
.L_x_4043:
[----:B------:R-:W-:Y:S01]  /*2690*/  LOP3.LUT R19, R17, R0, RZ, 0xfc, !PT ;  /* 0x0000000011137212 */ /* 0x000fe200078efcff */
[----:B------:R-:W-:Y:S03]  /*26a0*/  BSSY B0, `(.L_x_4046) ;  /* 0x0000028000007945 */ /* 0x000fe60003800000 */
[----:B------:R-:W-:-:S13]  /*26b0*/  ISETP.NE.U32.AND P0, PT, R19, RZ, PT ;  /* 0x000000ff1300720c */ /* 0x000fda0003f05070 */
[----:B------:R-:W-:Y:S05]  /*26c0*/  @!P0 BRA `(.L_x_4047) ;  /* 0x00000000003c8947 */ /* 0x000fea0003800000 */
[----:B------:R-:W-:Y:S01]  /*26d0*/  IMAD.MOV.U32 R26, RZ, RZ, R25 ;  /* 0x000000ffff1a7224 */ /* 0x000fe200078e0019 */
[----:B------:R-:W-:Y:S02]  /*26e0*/  MOV R23, R0 ;  /* 0x0000000000177202 */ /* 0x000fe40000000f00 */
[----:B------:R-:W-:Y:S02]  /*26f0*/  MOV R24, 0x2710 ;  /* 0x0000271000187802 */ /* 0x000fe40000000f00 */
[----:B------:R-:W-:Y:S05]  /*2700*/  CALL.REL.NOINC `($__internal_23_$__cuda_sm20_div_s64) ;  /* 0x0000002800cc7944 */ /* 0x000fea0003c00000 */
        /* <DEDUP_REMOVED lines=11> */
.L_x_4047:
        /* <DEDUP_REMOVED lines=22> */
.L_x_4048:
[----:B------:R-:W-:Y:S05]  /*2920*/  BSYNC B0 ;  /* 0x0000000000007941 */ /* 0x000fea0003800000 */
.L_x_4046:
        /* <DEDUP_REMOVED lines=11> */
[----:B------:R-:W-:Y:S05]  /*29e0*/  CALL.REL.NOINC `($__internal_23_$__cuda_sm20_div_s64) ;  /* 0x0000002800147944 */ /* 0x000fea0003c00000 */
[----:B------:R-:W-:-:S04]  /*29f0*/  IADD3 R17, P0, RZ, -R20, RZ ;  /* 0x80000014ff117210 */ /* 0x000fc80007f1e0ff */
[----:B------:R-:W-:Y:S01]  /*2a00*/  IADD3.X R18, RZ, ~R21, RZ, P0, !PT ;  /* 0x80000015ff127210 */ /* 0x000fe200007fe4ff */
[----:B------:R-:W-:-:S04]  /*2a10*/  IMAD.WIDE.U32 R42, R5, R17, R42 ;  /* 0x00000011052a7225 */ /* 0x000fc800078e002a */
[----:B------:R-:W-:-:S04]  /*2a20*/  IMAD R18, R18, R5, RZ ;  /* 0x0000000512127224 */ /* 0x000fc800078e02ff */
[----:B------:R-:W-:-:S05]  /*2a30*/  IMAD R4, R4, R17, R18 ;  /* 0x0000001104047224 */ /* 0x000fca00078e0212 */
[----:B------:R-:W-:Y:S01]  /*2a40*/  IADD3 R4, R43, R4, RZ ;  /* 0x000000042b047210 */ /* 0x000fe20007ffe0ff */
[----:B------:R-:W-:Y:S05]  /*2a50*/  BRA `(.L_x_4051) ;  /* 0x0000000000587947 */ /* 0x000fea0003800000 */
.L_x_4050:
        /* <DEDUP_REMOVED lines=22> */
.L_x_4051:
[----:B------:R-:W-:Y:S05]  /*2bc0*/  BSYNC B0 ;  /* 0x0000000000007941 */ /* 0x000fea0003800000 */
.L_x_4049:
        /* <DEDUP_REMOVED lines=38> */
[----:B------:R-:W-:Y:S05]  /*2e30*/  CALL.REL.NOINC `($__internal_23_$__cuda_sm20_div_s64) ;  /* 0x0000002400007944 */ /* 0x000fea0003c00000 */
        /* <DEDUP_REMOVED lines=12> */
.L_x_4053:
        /* <DEDUP_REMOVED lines=23> */
.L_x_4054:
[----:B------:R-:W-:Y:S05]  /*3070*/  BSYNC B0 ;  /* 0x0000000000007941 */ /* 0x000fea0003800000 */
.L_x_4052:
        /* <DEDUP_REMOVED lines=19> */
.L_x_4056:
        /* <DEDUP_REMOVED lines=22> */
.L_x_4057:
[----:B------:R-:W-:Y:S05]  /*3310*/  BSYNC B0 ;  /* 0x0000000000007941 */ /* 0x000fea0003800000 */
.L_x_4055:
        /* <DEDUP_REMOVED lines=19> */
.L_x_4059:
        /* <DEDUP_REMOVED lines=23> */
.L_x_4060:
[----:B------:R-:W-:Y:S05]  /*35c0*/  BSYNC B0 ;  /* 0x0000000000007941 */ /* 0x000fea0003800000 */
.L_x_4058:
        /* <DEDUP_REMOVED lines=39> */
.L_x_4062:
        /* <DEDUP_REMOVED lines=23> */
.L_x_4063:
[----:B------:R-:W-:Y:S05]  /*39b0*/  BSYNC B0 ;  /* 0x0000000000007941 */ /* 0x000fea0003800000 */
.L_x_4061:
        /* <DEDUP_REMOVED lines=29> */
.L_x_4065:
        /* <DEDUP_REMOVED lines=23> */
.L_x_4066:
[----:B------:R-:W-:Y:S05]  /*3d00*/  BSYNC B0 ;  /* 0x0000000000007941 */ /* 0x000fea0003800000 */
.L_x_4064:
        /* <DEDUP_REMOVED lines=21> */
.L_x_4042:
[----:B------:R-:W-:Y:S02]  /*3e60*/  ULDC.64 UR4, c[0x0][0x2b0] ;  /* 0x0000ac0000047ab9 */ /* 0x000fe40000000a00 */
[----:B------:R-:W-:-:S04]  /*3e70*/  LEA R2, P0, R38, UR4, 0x2 ;  /* 0x0000000426027c11 */ /* 0x000fc8000f8010ff */
[----:B------:R-:W-:-:S05]  /*3e80*/  LEA.HI.X R3, R38, UR5, R39, 0x2, P0 ;  /* 0x0000000526037c11 */ /* 0x000fca00080f1427 */
[----:B------:R0:W-:Y:S04]  /*3e90*/  STG.E desc[UR8][R2.64], R30 ;  /* 0x0000001e02007986 */ /* 0x0001e8000c101908 */
.L_x_4041:
[----:B------:R-:W-:Y:S05]  /*3ea0*/  BSYNC B1 ;  /* 0x0000000000017941 */ /* 0x000fea0003800000 */
.L_x_4040:
        /* <DEDUP_REMOVED lines=68> */
.L_x_4069:
        /* <DEDUP_REMOVED lines=77> */
.L_x_4068:
        /* <DEDUP_REMOVED lines=46> */
.L_x_4070:
        /* <DEDUP_REMOVED lines=9> */
.L_x_4072:
[----:B------:R-:W-:Y:S05]  /*4b30*/  BSYNC B0 ;  /* 0x0000000000007941 */ /* 0x000fea0003800000 */
.L_x_4071:
        /* <DEDUP_REMOVED lines=12> */
.L_x_4067:
        /* <DEDUP_REMOVED lines=100> */
        .weak           $__internal_23_$__cuda_sm20_div_s64
        .type           $__internal_23_$__cuda_sm20_div_s64,@function
        .size           $__internal_23_$__cuda_sm20_div_s64,(.L_x_6425 - $__internal_23_$__cuda_sm20_div_s64)
$__internal_23_$__cuda_sm20_div_s64:
        /* <DEDUP_REMOVED lines=83> */
[----:B------:R-:W-:Y:S06]  /*5770*/  RET.REL.NODEC R44 `(_ZN5flash32flash_fwd_splitkv_combine_kernelI23Flash_fwd_kernel_traitsILi96ELi64ELi64ELi4ELb0ELb0EN7cutlass10bfloat16_tE19Flash_kernel_traitsILi96ELi64ELi64ELi4ES3_EELi16ELi5ELb1EEEvNS_16Flash_fwd_paramsE) ;  /* 0xffffffa82c207950 */ /* 0x000fec0003c3ffff */
.L_x_4073:
        /* <DEDUP_REMOVED lines=16> */
.L_x_6425:


//--------------------- .text._ZN5flash32flash_fwd_splitkv_combine_kernelI23Flash_fwd_kernel_traitsILi96ELi64ELi64ELi4ELb0ELb0EN7cutlass10bfloat16_tE19Flash_kernel_traitsILi96ELi64ELi64ELi4ES3_EELi16ELi4ELb1EEEvNS_16Flash_fwd_paramsE --------------------------
	.section	.text._ZN5flash32flash_fwd_splitkv_combine_kernelI23Flash_fwd_kernel_traitsILi96ELi64ELi64ELi4ELb0ELb0EN7cutlass10bfloat16_tE19Flash_kernel_traitsILi96ELi64ELi64ELi4ES3_EELi16ELi4ELb1EEEvNS_16Flash_fwd_paramsE,"ax",@progbits
	.align	128
        .global         _ZN5flash32flash_fwd_splitkv_combine_kernelI23Flash_fwd_kernel_traitsILi96ELi64ELi64ELi4ELb0ELb0EN7cutlass10bfloat16_tE19Flash_kernel_traitsILi96ELi64ELi64ELi4ES3_EELi16ELi4ELb1EEEvNS_16Flash_fwd_paramsE
        .type           _ZN5flash32flash_fwd_splitkv_combine_kernelI23Flash_fwd_kernel_traitsILi96ELi64ELi64ELi4ELb0ELb0EN7cutlass10bfloat16_tE19Flash_kernel_traitsILi96ELi64ELi64ELi4ES3_EELi16ELi4ELb1EEEvNS_16Flash_fwd_paramsE,@function
        .size           _ZN5flash32flash_fwd_splitkv_combine_kernelI23Flash_fwd_kernel_traitsILi96ELi64ELi64ELi4ELb0ELb0EN7cutlass10bfloat16_tE19Flash_kernel_traitsILi96ELi64ELi64ELi4ES3_EELi16ELi4ELb1EEEvNS_16Flash_fwd_paramsE,(.L_x_6426 - _ZN5flash32flash_fwd_splitkv_combine_kernelI23Flash_fwd_kernel_traitsILi96ELi64ELi64ELi4ELb0ELb0EN7cutlass10bfloat16_tE19Flash_kernel_traitsILi96ELi64ELi64ELi4ES3_EELi16ELi4ELb1EEEvNS_16Flash_fwd_paramsE)
        .other          _ZN5flash32flash_fwd_splitkv_combine_kernelI23Flash_fwd_kernel_traitsILi96ELi64ELi64ELi4ELb0ELb0EN7cutlass10bfloat16_tE19Flash_kernel_traitsILi96ELi64ELi64ELi4ES3_EELi16ELi4ELb1EEEvNS_16Flash_fwd_paramsE,@"STO_CUDA_ENTRY STV_DEFAULT"
_ZN5flash32flash_fwd_splitkv_combine_kernelI23Flash_fwd_kernel_traitsILi96ELi64ELi64ELi4ELb0ELb0EN7cutlass10bfloat16_tE19Flash_kernel_traitsILi96ELi64ELi64ELi4ES3_EELi16ELi4ELb1EEEvNS_16Flash_fwd_paramsE:
.text._ZN5flash32flash_fwd_splitkv_combine_kernelI23Flash_fwd_kernel_traitsILi96ELi64ELi64ELi4ELb0ELb0EN7cutlass10bfloat16_tE19Flash_kernel_traitsILi96ELi64ELi64ELi4ES3_EELi16ELi4ELb1EEEvNS_16Flash_fwd_paramsE:
        /* <DEDUP_REMOVED lines=23> */
[----:B------:R-:W-:Y:S05]  /*0170*/  CALL.REL.NOINC `($__internal_24_$__cuda_sm20_div_s64) ;  /* 0x0000004c00407944 */ /* 0x000fea0003c00000 */
[----:B------:R-:W-:Y:S05]  /*0180*/  BRA `(.L_x_4075) ;  /* 0x00000000004c7947 */ /* 0x000fea0003800000 */
.L_x_4074:
        /* <DEDUP_REMOVED lines=19> */
.L_x_4075:
        /* <DEDUP_REMOVED lines=12> */
[----:B------:R-:W-:Y:S05]  /*0380*/  CALL.REL.NOINC `($__internal_24_$__cuda_sm20_div_s64) ;  /* 0x0000004800bc7944 */ /* 0x000fea0003c00000 */
[----:B------:R-:W-:Y:S02]  /*0390*/  MOV R8, R20 ;  /* 0x0000001400087202 */ /* 0x000fe40000000f00 */
[----:B------:R-:W-:Y:S01]  /*03a0*/  MOV R9, R21 ;  /* 0x0000001500097202 */ /* 0x000fe20000000f00 */
[----:B------:R-:W-:Y:S05]  /*03b0*/  BRA `(.L_x_4078) ;  /* 0x00000000004c7947 */ /* 0x000fea0003800000 */
.L_x_4077:
        /* <DEDUP_REMOVED lines=19> */
.L_x_4078:
[----:B------:R-:W-:Y:S05]  /*04f0*/  BSYNC B0 ;  /* 0x0000000000007941 */ /* 0x000fea0003800000 */
.L_x_4076:
        /* <DEDUP_REMOVED lines=42> */
.L_x_4080:
        /* <DEDUP_REMOVED lines=19> */
.L_x_4081:
[----:B------:R-:W-:Y:S05]  /*08d0*/  BSYNC B0 ;  /* 0x0000000000007941 */ /* 0x000fea0003800000 */
.L_x_4079:
        /* <DEDUP_REMOVED lines=72> */
[----:B------:R-:W-:Y:S05]  /*0d60*/  CALL.REL.NOINC `($__internal_24_$__cuda_sm20_div_s64) ;  /* 0x0000004000447944 */ /* 0x000fea0003c00000 */
[----:B------:R-:W-:Y:S02]  /*0d70*/  MOV R38, R20 ;  /* 0x0000001400267202 */ /* 0x000fe40000000f00 */
[----:B------:R-:W-:Y:S01]  /*0d80*/  MOV R39, R21 ;  /* 0x0000001500277202 */ /* 0x000fe20000000f00 */
[----:B------:R-:W-:Y:S05]  /*0d90*/  BRA `(.L_x_4084) ;  /* 0x00000000004c7947 */ /* 0x000fea0003800000 */
.L_x_4083:
        /* <DEDUP_REMOVED lines=19> */
.L_x_4084:
[----:B------:R-:W-:Y:S05]  /*0ed0*/  BSYNC B0 ;  /* 0x0000000000007941 */ /* 0x000fea0003800000 */
.L_x_4082:
        /* <DEDUP_REMOVED lines=41> */
.L_x_4086:
        /* <DEDUP_REMOVED lines=19> */
.L_x_4087:
[----:B------:R-:W-:Y:S05]  /*12a0*/  BSYNC B0 ;  /* 0x0000000000007941 */ /* 0x000fea0003800000 */
.L_x_4085:
        /* <DEDUP_REMOVED lines=236> */
[----:B------:R-:W-:Y:S05]  /*2170*/  CALL.REL.NOINC `($__internal_24_$__cuda_sm20_div_s64) ;  /* 0x0000002c00407944 */ /* 0x000fea0003c00000 */
        /* <DEDUP_REMOVED lines=10> */
.L_x_4092:
        /* <DEDUP_REMOVED lines=22> */
.L_x_4093:
[----:B------:R-:W-:Y:S05]  /*2380*/  BSYNC B0 ;  /* 0x0000000000007941 */ /* 0x000fea0003800000 */
.L_x_4091:
[----:B------:R-:W-:Y:S01]  /*2390*/  LOP3.LUT R19, R17, R0, RZ, 0xfc, !PT ;  /* 0x0000000011137212 */ /* 0x000fe200078efcff */
[----:B------:R-:W-:Y:S03]  /*23a0*/  BSSY B0, `(.L_x_4094) ;  /* 0x0000028000007945 */ /* 0x000fe60003800000 */
[----:B------:R-:W-:-:S13]  /*23b0*/  ISETP.NE.U32.AND P1, PT, R19, RZ, PT ;  /* 0x000000ff1300720c */ /* 0x000fda0003f25070 */
[----:B------:R-:W-:Y:S05]  /*23c0*/  @!P1 BRA `(.L_x_4095) ;  /* 0x00000000003c9947 */ /* 0x000fea0003800000 */
[----:B------:R-:W-:Y:S01]  /*23d0*/  IMAD.MOV.U32 R26, RZ, RZ, R27 ;  /* 0x000000ffff1a7224 */ /* 0x000fe200078e001b */
[----:B------:R-:W-:Y:S02]  /*23e0*/  MOV R25, R0 ;  /* 0x0000000000197202 */ /* 0x000fe40000000f00 */
[----:B------:R-:W-:Y:S02]  /*23f0*/  MOV R24, 0x2410 ;  /* 0x0000241000187802 */ /* 0x000fe40000000f00 */
[----:B------:R-:W-:Y:S05]  /*2400*/  CALL.REL.NOINC `($__internal_24_$__cuda_sm20_div_s64) ;  /* 0x00000028009c7944 */ /* 0x000fea0003c00000 */
        /* <DEDUP_REMOVED lines=11> */
.L_x_4095:
        /* <DEDUP_REMOVED lines=22> */
.L_x_4096:
[----:B------:R-:W-:Y:S05]  /*2620*/  BSYNC B0 ;  /* 0x0000000000007941 */ /* 0x000fea0003800000 */
.L_x_4094:
        /* <DEDUP_REMOVED lines=11> */
[----:B------:R-:W-:Y:S05]  /*26e0*/  CALL.REL.NOINC `($__internal_24_$__cuda_sm20_div_s64) ;  /* 0x0000002400e47944 */ /* 0x000fea0003c00000 */
[----:B------:R-:W-:-:S04]  /*26f0*/  IADD3 R17, P0, RZ, -R20, RZ ;  /* 0x80000014ff117210 */ /* 0x000fc80007f1e0ff */
[----:B------:R-:W-:Y:S01]  /*2700*/  IADD3.X R18, RZ, ~R21, RZ, P0, !PT ;  /* 0x80000015ff127210 */ /* 0x000fe200007fe4ff */
[----:B------:R-:W-:-:S04]  /*2710*/  IMAD.WIDE.U32 R40, R5, R17, R40 ;  /* 0x0000001105287225 */ /* 0x000fc800078e0028 */
[----:B------:R-:W-:-:S04]  /*2720*/  IMAD R18, R18, R5, RZ ;  /* 0x0000000512127224 */ /* 0x000fc800078e02ff */
[----:B------:R-:W-:-:S05]  /*2730*/  IMAD R4, R4, R17, R18 ;  /* 0x0000001104047224 */ /* 0x000fca00078e0212 */
[----:B------:R-:W-:Y:S01]  /*2740*/  IADD3 R4, R41, R4, RZ ;  /* 0x0000000429047210 */ /* 0x000fe20007ffe0ff */
[----:B------:R-:W-:Y:S05]  /*2750*/  BRA `(.L_x_4099) ;  /* 0x0000000000587947 */ /* 0x000fea0003800000 */
.L_x_4098:
        /* <DEDUP_REMOVED lines=22> */
.L_x_4099:
[----:B------:R-:W-:Y:S05]  /*28c0*/  BSYNC B0 ;  /* 0x0000000000007941 */ /* 0x000fea0003800000 */
.L_x_4097:
        /* <DEDUP_REMOVED lines=38> */
[----:B------:R-:W-:Y:S05]  /*2b30*/  CALL.REL.NOINC `($__internal_24_$__cuda_sm20_div_s64) ;  /* 0x0000002000d07944 */ /* 0x000fea0003c00000 */
        /* <DEDUP_REMOVED lines=12> */
.L_x_4101:
        /* <DEDUP_REMOVED lines=23> */
.L_x_4102:
[----:B------:R-:W-:Y:S05]  /*2d70*/  BSYNC B0 ;  /* 0x0000000000007941 */ /* 0x000fea0003800000 */
.L_x_4100:
        /* <DEDUP_REMOVED lines=19> */
.L_x_4104:
        /* <DEDUP_REMOVED lines=22> */
.L_x_4105:
[----:B------:R-:W-:Y:S05]  /*3010*/  BSYNC B0 ;  /* 0x0000000000007941 */ /* 0x000fea0003800000 */
.L_x_4103:
        /* <DEDUP_REMOVED lines=19> */
.L_x_4107:
        /* <DEDUP_REMOVED lines=23> */
.L_x_4108:
[----:B------:R-:W-:Y:S05]  /*32c0*/  BSYNC B0 ;  /* 0x0000000000007941 */ /* 0x000fea0003800000 */
.L_x_4106:
        /* <DEDUP_REMOVED lines=39> */
.L_x_4110:
        /* <DEDUP_REMOVED lines=23> */
.L_x_4111:
[----:B------:R-:W-:Y:S05]  /*36b0*/  BSYNC B0 ;  /* 0x0000000000007941 */ /* 0x000fea0003800000 */
.L_x_4109:
        /* <DEDUP_REMOVED lines=29> */
.L_x_4113:
        /* <DEDUP_REMOVED lines=23> */
.L_x_4114:
[----:B------:R-:W-:Y:S05]  /*3a00*/  BSYNC B0 ;  /* 0x0000000000007941 */ /* 0x000fea0003800000 */
.L_x_4112:
        /* <DEDUP_REMOVED lines=21> */
.L_x_4090:
[----:B------:R-:W-:Y:S02]  /*3b60*/  ULDC.64 UR4, c[0x0][0x2b0] ;  /* 0x0000ac0000047ab9 */ /* 0x000fe40000000a00 */
[----:B------:R-:W-:-:S04]  /*3b70*/  LEA R2, P0, R36, UR4, 0x2 ;  /* 0x0000000424027c11 */ /* 0x000fc8000f8010ff */
[----:B------:R-:W-:-:S05]  /*3b80*/  LEA.HI.X R3, R36, UR5, R37, 0x2, P0 ;  /* 0x0000000524037c11 */ /* 0x000fca00080f1425 */
[----:B------:R0:W-:Y:S04]  /*3b90*/  STG.E desc[UR8][R2.64], R31 ;  /* 0x0000001f02007986 */ /* 0x0001e8000c101908 */
.L_x_4089:
[----:B------:R-:W-:Y:S05]  /*3ba0*/  BSYNC B1 ;  /* 0x0000000000017941 */ /* 0x000fea0003800000 */
.L_x_4088:
        /* <DEDUP_REMOVED lines=56> */
.L_x_4117:
        /* <DEDUP_REMOVED lines=77> */
.L_x_4116:
        /* <DEDUP_REMOVED lines=46> */
.L_x_4118:
        /* <DEDUP_REMOVED lines=9> */
.L_x_4120:
[----:B------:R-:W-:Y:S05]  /*4770*/  BSYNC B0 ;  /* 0x0000000000007941 */ /* 0x000fea0003800000 */
.L_x_4119:
        /* <DEDUP_REMOVED lines=12> */
.L_x_4115:
        /* <DEDUP_REMOVED lines=100> */
        .weak           $__internal_24_$__cuda_sm20_div_s64
        .type           $__internal_24_$__cuda_sm20_div_s64,@function
        .size           $__internal_24_$__cuda_sm20_div_s64,(.L_x_6426 - $__internal_24_$__cuda_sm20_div_s64)
$__internal_24_$__cuda_sm20_div_s64:
        /* <DEDUP_REMOVED lines=83> */
[----:B------:R-:W-:Y:S06]  /*53b0*/  RET.REL.NODEC R22 `(_ZN5flash32flash_fwd_splitkv_combine_kernelI23Flash_fwd_kernel_traitsILi96ELi64ELi64ELi4ELb0ELb0EN7cutlass10bfloat16_tE19Flash_kernel_traitsILi96ELi64ELi64ELi4ES3_EELi16ELi4ELb1EEEvNS_16Flash_fwd_paramsE) ;  /* 0xffffffac16107950 */ /* 0x000fec0003c3ffff */
.L_x_4121:
        /* <DEDUP_REMOVED lines=12> */
.L_x_6426:


//--------------------- .text._ZN5flash32flash_fwd_splitkv_combine_kernelI23Flash_fwd_kernel_traitsILi96ELi64ELi64ELi4ELb0ELb0EN7cutlass10bfloat16_tE19Flash_kernel_traitsILi96ELi64ELi64ELi4ES3_EELi16ELi3ELb1EEEvNS_16Flash_fwd_paramsE --------------------------
	.section	.text._ZN5flash32flash_fwd_splitkv_combine_kernelI23Flash_fwd_kernel_traitsILi96ELi64ELi64ELi4ELb0ELb0EN7cutlass10bfloat16_tE19Flash_kernel_traitsILi96ELi64ELi64ELi4ES3_EELi16ELi3ELb1EEEvNS_16Flash_fwd_paramsE,"ax",@progbits
	.align	128
        .global         _ZN5flash32flash_fwd_splitkv_combine_kernelI23Flash_fwd_kernel_traitsILi96ELi64ELi64ELi4ELb0ELb0EN7cutlass10bfloat16_tE19Flash_kernel_traitsILi96ELi64ELi64ELi4ES3_EELi16ELi3ELb1EEEvNS_16Flash_fwd_paramsE
        .type           _ZN5flash32flash_fwd_splitkv_combine_kernelI23Flash_fwd_kernel_traitsILi96ELi64ELi64ELi4ELb0ELb0EN7cutlass10bfloat16_tE19Flash_kernel_traitsILi96ELi64ELi64ELi4ES3_EELi16ELi3ELb1EEEvNS_16Flash_fwd_paramsE,@function
        .size           _ZN5flash32flash_fwd_splitkv_combine_kernelI23Flash_fwd_kernel_traitsILi96ELi64ELi64ELi4ELb0ELb0EN7cutlass10bfloat16_tE19Flash_kernel_traitsILi96ELi64ELi64ELi4ES3_EELi16ELi3ELb1EEEvNS_16Flash_fwd_paramsE,(.L_x_6427 - _ZN5flash32flash_fwd_splitkv_combine_kernelI23Flash_fwd_kernel_traitsILi96ELi64ELi64ELi4ELb0ELb0EN7cutlass10bfloat16_tE19Flash_kernel_traitsILi96ELi64ELi64ELi4ES3_EELi16ELi3ELb1EEEvNS_16Flash_fwd_paramsE)
        .other          _ZN5flash32flash_fwd_splitkv_combine_kernelI23Flash_fwd_kernel_traitsILi96ELi64ELi64ELi4ELb0ELb0EN7cutlass10bfloat16_tE19Flash_kernel_traitsILi96ELi64ELi64ELi4ES3_EELi16ELi3ELb1EEEvNS_16Flash_fwd_paramsE,@"STO_CUDA_ENTRY STV_DEFAULT"
_ZN5flash32flash_fwd_splitkv_combine_kernelI23Flash_fwd_kernel_traitsILi96ELi64ELi64ELi4ELb0ELb0EN7cutlass10bfloat16_tE19Flash_kernel_traitsILi96ELi64ELi64ELi4ES3_EELi16ELi3ELb1EEEvNS_16Flash_fwd_paramsE:
.text._ZN5flash32flash_fwd_splitkv_combine_kernelI23Flash_fwd_kernel_traitsILi96ELi64ELi64ELi4ELb0ELb0EN7cutlass10bfloat16_tE19Flash_kernel_traitsILi96ELi64ELi64ELi4ES3_EELi16ELi3ELb1EEEvNS_16Flash_fwd_paramsE:
        /* <DEDUP_REMOVED lines=23> */
[----:B------:R-:W-:Y:S05]  /*0170*/  CALL.REL.NOINC `($__internal_25_$__cuda_sm20_div_s64) ;  /* 0x0000004c00447944 */ /* 0x000fea0003c00000 */
[----:B------:R-:W-:Y:S05]  /*0180*/  BRA `(.L_x_4123) ;  /* 0x00000000004c7947 */ /* 0x000fea0003800000 */
.L_x_4122:
        /* <DEDUP_REMOVED lines=19> */
.L_x_4123:
        /* <DEDUP_REMOVED lines=12> */
[----:B------:R-:W-:Y:S05]  /*0380*/  CALL.REL.NOINC `($__internal_25_$__cuda_sm20_div_s64) ;  /* 0x0000004800c07944 */ /* 0x000fea0003c00000 */
[----:B------:R-:W-:Y:S02]  /*0390*/  MOV R8, R18 ;  /* 0x0000001200087202 */ /* 0x000fe40000000f00 */
[----:B------:R-:W-:Y:S01]  /*03a0*/  MOV R9, R19 ;  /* 0x0000001300097202 */ /* 0x000fe20000000f00 */
[----:B------:R-:W-:Y:S05]  /*03b0*/  BRA `(.L_x_4126) ;  /* 0x00000000004c7947 */ /* 0x000fea0003800000 */
.L_x_4125:
        /* <DEDUP_REMOVED lines=19> */
.L_x_4126:
[----:B------:R-:W-:Y:S05]  /*04f0*/  BSYNC B0 ;  /* 0x0000000000007941 */ /* 0x000fea0003800000 */
.L_x_4124:
        /* <DEDUP_REMOVED lines=42> */
.L_x_4128:
        /* <DEDUP_REMOVED lines=19> */
.L_x_4129:
[----:B------:R-:W-:Y:S05]  /*08d0*/  BSYNC B0 ;  /* 0x0000000000007941 */ /* 0x000fea0003800000 */
.L_x_4127:
        /* <DEDUP_REMOVED lines=74> */
[----:B------:R-:W-:Y:S02]  /*0d80*/  MOV R34, R18 ;  /* 0x0000001200227202 */ /* 0x000fe40000000f00 */
[----:B------:R-:W-:Y:S01]  /*0d90*/  MOV R35, R19 ;  /* 0x0000001300237202 */ /* 0x000fe20000000f00 */
[----:B------:R-:W-:Y:S05]  /*0da0*/  BRA `(.L_x_4132) ;  /* 0x00000000004c7947 */ /* 0x000fea0003800000 */
.L_x_4131:
        /* <DEDUP_REMOVED lines=19> */
.L_x_4132:
[----:B------:R-:W-:Y:S05]  /*0ee0*/  BSYNC B0 ;  /* 0x0000000000007941 */ /* 0x000fea0003800000 */
.L_x_4130:
        /* <DEDUP_REMOVED lines=43> */
.L_x_4134:
        /* <DEDUP_REMOVED lines=19> */
.L_x_4135:
[----:B------:R-:W-:Y:S05]  /*12d0*/  BSYNC B0 ;  /* 0x0000000000007941 */ /* 0x000fea0003800000 */
.L_x_4133:
        /* <DEDUP_REMOVED lines=67> */
.L_x_4137:
[----:B------:R-:W-:Y:S05]  /*1710*/  BSYNC B0 ;  /* 0x0000000000007941 */ /* 0x000fea0003800000 */
.L_x_4136:
        /* <DEDUP_REMOVED lines=14> */
.L_x_4139:
[----:B------:R-:W-:Y:S05]  /*1800*/  BSYNC B0 ;  /* 0x0000000000007941 */ /* 0x000fea0003800000 */
.L_x_4138:
        /* <DEDUP_REMOVED lines=142> */
[----:B------:R-:W-:Y:S05]  /*20f0*/  CALL.REL.NOINC `($__internal_25_$__cuda_sm20_div_s64) ;  /* 0x0000002c00647944 */ /* 0x000fea0003c00000 */
        /* <DEDUP_REMOVED lines=9> */
.L_x_4144:
        /* <DEDUP_REMOVED lines=22> */
.L_x_4145:
[----:B------:R-:W-:Y:S05]  /*22f0*/  BSYNC B0 ;  /* 0x0000000000007941 */ /* 0x000fea0003800000 */
.L_x_4143:
        /* <DEDUP_REMOVED lines=19> */
.L_x_4147:
        /* <DEDUP_REMOVED lines=22> */
.L_x_4148:
[----:B------:R-:W-:Y:S05]  /*2590*/  BSYNC B0 ;  /* 0x0000000000007941 */ /* 0x000fea0003800000 */
.L_x_4146:
        /* <DEDUP_REMOVED lines=11> */
[----:B------:R-:W-:Y:S05]  /*2650*/  CALL.REL.NOINC `($__internal_25_$__cuda_sm20_div_s64) ;  /* 0x00000028000c7944 */ /* 0x000fea0003c00000 */
[----:B------:R-:W-:-:S04]  /*2660*/  IADD3 R17, P0, RZ, -R18, RZ ;  /* 0x80000012ff117210 */ /* 0x000fc80007f1e0ff */
[----:B------:R-:W-:Y:S01]  /*2670*/  IADD3.X R16, RZ, ~R19, RZ, P0, !PT ;  /* 0x80000013ff107210 */ /* 0x000fe200007fe4ff */
[----:B------:R-:W-:-:S04]  /*2680*/  IMAD.WIDE.U32 R36, R5, R17, R36 ;  /* 0x0000001105247225 */ /* 0x000fc800078e0024 */
[----:B------:R-:W-:-:S04]  /*2690*/  IMAD R16, R16, R5, RZ ;  /* 0x0000000510107224 */ /* 0x000fc800078e02ff */
[----:B------:R-:W-:-:S05]  /*26a0*/  IMAD R4, R4, R17, R16 ;  /* 0x0000001104047224 */ /* 0x000fca00078e0210 */
[----:B------:R-:W-:Y:S01]  /*26b0*/  IADD3 R4, R37, R4, RZ ;  /* 0x0000000425047210 */ /* 0x000fe20007ffe0ff */
[----:B------:R-:W-:Y:S05]  /*26c0*/  BRA `(.L_x_4151) ;  /* 0x0000000000587947 */ /* 0x000fea0003800000 */
.L_x_4150:
        /* <DEDUP_REMOVED lines=22> */
.L_x_4151:
[----:B------:R-:W-:Y:S05]  /*2830*/  BSYNC B0 ;  /* 0x0000000000007941 */ /* 0x000fea0003800000 */
.L_x_4149:
        /* <DEDUP_REMOVED lines=38> */
[----:B------:R-:W-:Y:S05]  /*2aa0*/  CALL.REL.NOINC `($__internal_25_$__cuda_sm20_div_s64) ;  /* 0x0000002000f87944 */ /* 0x000fea0003c00000 */
        /* <DEDUP_REMOVED lines=12> */
.L_x_4153:
        /* <DEDUP_REMOVED lines=23> */
.L_x_4154:
[----:B------:R-:W-:Y:S05]  /*2ce0*/  BSYNC B0 ;  /* 0x0000000000007941 */ /* 0x000fea0003800000 */
.L_x_4152:
        /* <DEDUP_REMOVED lines=18> */
.L_x_4156:
        /* <DEDUP_REMOVED lines=22> */
.L_x_4157:
[----:B------:R-:W-:Y:S05]  /*2f70*/  BSYNC B0 ;  /* 0x0000000000007941 */ /* 0x000fea0003800000 */
.L_x_4155:
        /* <DEDUP_REMOVED lines=20> */
.L_x_4159:
        /* <DEDUP_REMOVED lines=23> */
.L_x_4160:
[----:B------:R-:W-:Y:S05]  /*3230*/  BSYNC B0 ;  /* 0x0000000000007941 */ /* 0x000fea0003800000 */
.L_x_4158:
        /* <DEDUP_REMOVED lines=26> */
[----:B------:R-:W-:Y:S05]  /*33e0*/  CALL.REL.NOINC `($__internal_25_$__cuda_sm20_div_s64) ;  /* 0x0000001800a87944 */ /* 0x000fea0003c00000 */
        /* <DEDUP_REMOVED lines=12> */
.L_x_4162:
        /* <DEDUP_REMOVED lines=23> */
.L_x_4163:
[----:B------:R-:W-:Y:S05]  /*3620*/  BSYNC B0 ;  /* 0x0000000000007941 */ /* 0x000fea0003800000 */
.L_x_4161:
        /* <DEDUP_REMOVED lines=29> */
.L_x_4165:
        /* <DEDUP_REMOVED lines=23> */
.L_x_4166:
[----:B------:R-:W-:Y:S05]  /*3970*/  BSYNC B0 ;  /* 0x0000000000007941 */ /* 0x000fea0003800000 */
.L_x_4164:
        /* <DEDUP_REMOVED lines=21> */
.L_x_4142:
[----:B------:R-:W-:Y:S02]  /*3ad0*/  ULDC.64 UR4, c[0x0][0x2b0] ;  /* 0x0000ac0000047ab9 */ /* 0x000fe40000000a00 */
[----:B------:R-:W-:-:S04]  /*3ae0*/  LEA R2, P0, R32, UR4, 0x2 ;  /* 0x0000000420027c11 */ /* 0x000fc8000f8010ff */
[----:B------:R-:W-:-:S05]  /*3af0*/  LEA.HI.X R3, R32, UR5, R33, 0x2, P0 ;  /* 0x0000000520037c11 */ /* 0x000fca00080f1421 */
[----:B------:R0:W-:Y:S04]  /*3b00*/  STG.E desc[UR8][R2.64], R27 ;  /* 0x0000001b02007986 */ /* 0x0001e8000c101908 */
.L_x_4141:
[----:B------:R-:W-:Y:S05]  /*3b10*/  BSYNC B1 ;  /* 0x0000000000017941 */ /* 0x000fea0003800000 */
.L_x_4140:
        /* <DEDUP_REMOVED lines=20> */
.L_x_4168:
[----:B------:R-:W-:Y:S05]  /*3c60*/  BSYNC B0 ;  /* 0x0000000000007941 */ /* 0x000fea0003800000 */
.L_x_4167:
        /* <DEDUP_REMOVED lines=45> */
.L_x_4171:
        /* <DEDUP_REMOVED lines=77> */
.L_x_4170:
        /* <DEDUP_REMOVED lines=46> */
.L_x_4172:
        /* <DEDUP_REMOVED lines=9> */
.L_x_4174:
[----:B------:R-:W-:Y:S05]  /*4780*/  BSYNC B0 ;  /* 0x0000000000007941 */ /* 0x000fea0003800000 */
.L_x_4173:
        /* <DEDUP_REMOVED lines=12> */
.L_x_4169:
        /* <DEDUP_REMOVED lines=100> */
        .weak           $__internal_25_$__cuda_sm20_div_s64
        .type           $__internal_25_$__cuda_sm20_div_s64,@function
        .size           $__internal_25_$__cuda_sm20_div_s64,(.L_x_6427 - $__internal_25_$__cuda_sm20_div_s64)
$__internal_25_$__cuda_sm20_div_s64:
        /* <DEDUP_REMOVED lines=83> */
[----:B------:R-:W-:Y:S06]  /*53c0*/  RET.REL.NODEC R38 `(_ZN5flash32flash_fwd_splitkv_combine_kernelI23Flash_fwd_kernel_traitsILi96ELi64ELi64ELi4ELb0ELb0EN7cutlass10bfloat16_tE19Flash_kernel_traitsILi96ELi64ELi64ELi4ES3_EELi16ELi3ELb1EEEvNS_16Flash_fwd_paramsE) ;  /* 0xffffffac260c7950 */ /* 0x000fec0003c3ffff */
.L_x_4175:
        /* <DEDUP_REMOVED lines=11> */
.L_x_6427:


//--------------------- .text._ZN5flash32flash_fwd_splitkv_combine_kernelI23Flash_fwd_kernel_traitsILi96ELi64ELi64ELi4ELb0ELb0EN7cutlass10bfloat16_tE19Flash_kernel_traitsILi96ELi64ELi64ELi4ES3_EELi16ELi2ELb1EEEvNS_16Flash_fwd_paramsE --------------------------
	.section	.text._ZN5flash32flash_fwd_splitkv_combine_kernelI23Flash_fwd_kernel_traitsILi96ELi64ELi64ELi4ELb0ELb0EN7cutlass10bfloat16_tE19Flash_kernel_traitsILi96ELi64ELi64ELi4ES3_EELi16ELi2ELb1EEEvNS_16Flash_fwd_paramsE,"ax",@progbits
	.align	128
        .global         _ZN5flash32flash_fwd_splitkv_combine_kernelI23Flash_fwd_kernel_traitsILi96ELi64ELi64ELi4ELb0ELb0EN7cutlass10bfloat16_tE19Flash_kernel_traitsILi96ELi64ELi64ELi4ES3_EELi16ELi2ELb1EEEvNS_16Flash_fwd_paramsE
        .type           _ZN5flash32flash_fwd_splitkv_combine_kernelI23Flash_fwd_kernel_traitsILi96ELi64ELi64ELi4ELb0ELb0EN7cutlass10bfloat16_tE19Flash_kernel_traitsILi96ELi64ELi64ELi4ES3_EELi16ELi2ELb1EEEvNS_16Flash_fwd_paramsE,@function
        .size           _ZN5flash32flash_fwd_splitkv_combine_kernelI23Flash_fwd_kernel_traitsILi96ELi64ELi64ELi4ELb0ELb0EN7cutlass10bfloat16_tE19Flash_kernel_traitsILi96ELi64ELi64ELi4ES3_EELi16ELi2ELb1EEEvNS_16Flash_fwd_paramsE,(.L_x_6428 - _ZN5flash32flash_fwd_splitkv_combine_kernelI23Flash_fwd_kernel_traitsILi96ELi64ELi64ELi4ELb0ELb0EN7cutlass10bfloat16_tE19Flash_kernel_traitsILi96ELi64ELi64ELi4ES3_EELi16ELi2ELb1EEEvNS_16Flash_fwd_paramsE)
        .other          _ZN5flash32flash_fwd_splitkv_combine_kernelI23Flash_fwd_kernel_traitsILi96ELi64ELi64ELi4ELb0ELb0EN7cutlass10bfloat16_tE19Flash_kernel_traitsILi96ELi64ELi64ELi4ES3_EELi16ELi2ELb1EEEvNS_16Flash_fwd_paramsE,@"STO_CUDA_ENTRY STV_DEFAULT"
_ZN5flash32flash_fwd_splitkv_combine_kernelI23Flash_fwd_kernel_traitsILi96ELi64ELi64ELi4ELb0ELb0EN7cutlass10bfloat16_tE19Flash_kernel_traitsILi96ELi64ELi64ELi4ES3_EELi16ELi2ELb1EEEvNS_16Flash_fwd_paramsE:
.text._ZN5flash32flash_fwd_splitkv_combine_kernelI23Flash_fwd_kernel_traitsILi96ELi64ELi64ELi4ELb0ELb0EN7cutlass10bfloat16_tE19Flash_kernel_traitsILi96ELi64ELi64ELi4ES3_EELi16ELi2ELb1EEEvNS_16Flash_fwd_paramsE:
        /* <DEDUP_REMOVED lines=23> */
[----:B------:R-:W-:Y:S05]  /*0170*/  CALL.REL.NOINC `($__internal_26_$__cuda_sm20_div_s64) ;  /* 0x0000004c00387944 */ /* 0x000fea0003c00000 */
[----:B------:R-:W-:Y:S05]  /*0180*/  BRA `(.L_x_4177) ;  /* 0x00000000004c7947 */ /* 0x000fea0003800000 */
.L_x_4176:
        /* <DEDUP_REMOVED lines=19> */
.L_x_4177:
        /* <DEDUP_REMOVED lines=12> */
[----:B------:R-:W-:Y:S05]  /*0380*/  CALL.REL.NOINC `($__internal_26_$__cuda_sm20_div_s64) ;  /* 0x0000004800b47944 */ /* 0x000fea0003c00000 */
[----:B------:R-:W-:Y:S02]  /*0390*/  MOV R8, R18 ;  /* 0x0000001200087202 */ /* 0x000fe40000000f00 */
[----:B------:R-:W-:Y:S01]  /*03a0*/  MOV R9, R19 ;  /* 0x0000001300097202 */ /* 0x000fe20000000f00 */
[----:B------:R-:W-:Y:S05]  /*03b0*/  BRA `(.L_x_4180) ;  /* 0x00000000004c7947 */ /* 0x000fea0003800000 */
.L_x_4179:
        /* <DEDUP_REMOVED lines=19> */
.L_x_4180:
[----:B------:R-:W-:Y:S05]  /*04f0*/  BSYNC B0 ;  /* 0x0000000000007941 */ /* 0x000fea0003800000 */
.L_x_4178:
        /* <DEDUP_REMOVED lines=41> */
.L_x_4182:
        /* <DEDUP_REMOVED lines=19> */
.L_x_4183:
[----:B------:R-:W-:Y:S05]  /*08c0*/  BSYNC B0 ;  /* 0x0000000000007941 */ /* 0x000fea0003800000 */
.L_x_4181:
        /* <DEDUP_REMOVED lines=73> */
[----:B------:R-:W-:Y:S02]  /*0d60*/  MOV R34, R18 ;  /* 0x0000001200227202 */ /* 0x000fe40000000f00 */
[----:B------:R-:W-:Y:S01]  /*0d70*/  MOV R35, R19 ;  /* 0x0000001300237202 */ /* 0x000fe20000000f00 */
[----:B------:R-:W-:Y:S05]  /*0d80*/  BRA `(.L_x_4186) ;  /* 0x00000000004c7947 */ /* 0x000fea0003800000 */
.L_x_4185:
        /* <DEDUP_REMOVED lines=19> */
.L_x_4186:
[----:B------:R-:W-:Y:S05]  /*0ec0*/  BSYNC B0 ;  /* 0x0000000000007941 */ /* 0x000fea0003800000 */
.L_x_4184:
        /* <DEDUP_REMOVED lines=44> */
.L_x_4188:
        /* <DEDUP_REMOVED lines=19> */
.L_x_4189:
[----:B------:R-:W-:Y:S05]  /*12c0*/  BSYNC B0 ;  /* 0x0000000000007941 */ /* 0x000fea0003800000 */
.L_x_4187:
        /* <DEDUP_REMOVED lines=68> */
.L_x_4191:
[----:B------:R-:W-:Y:S05]  /*1710*/  BSYNC B0 ;  /* 0x0000000000007941 */ /* 0x000fea0003800000 */
.L_x_4190:
        /* <DEDUP_REMOVED lines=13> */
.L_x_4193:
[----:B------:R-:W-:Y:S05]  /*17f0*/  BSYNC B0 ;  /* 0x0000000000007941 */ /* 0x000fea0003800000 */
.L_x_4192:
        /* <DEDUP_REMOVED lines=138> */
[----:B------:R-:W-:Y:S05]  /*20a0*/  CALL.REL.NOINC `($__internal_26_$__cuda_sm20_div_s64) ;  /* 0x0000002c006c7944 */ /* 0x000fea0003c00000 */
        /* <DEDUP_REMOVED lines=9> */
.L_x_4198:
        /* <DEDUP_REMOVED lines=22> */
.L_x_4199:
[----:B------:R-:W-:Y:S05]  /*22a0*/  BSYNC B0 ;  /* 0x0000000000007941 */ /* 0x000fea0003800000 */
.L_x_4197:
        /* <DEDUP_REMOVED lines=19> */
.L_x_4201:
        /* <DEDUP_REMOVED lines=22> */
.L_x_4202:
[----:B------:R-:W-:Y:S05]  /*2540*/  BSYNC B0 ;  /* 0x0000000000007941 */ /* 0x000fea0003800000 */
.L_x_4200:
        /* <DEDUP_REMOVED lines=11> */
[----:B------:R-:W-:Y:S05]  /*2600*/  CALL.REL.NOINC `($__internal_26_$__cuda_sm20_div_s64) ;  /* 0x0000002800147944 */ /* 0x000fea0003c00000 */
[----:B------:R-:W-:-:S04]  /*2610*/  IADD3 R17, P0, RZ, -R18, RZ ;  /* 0x80000012ff117210 */ /* 0x000fc80007f1e0ff */
[----:B------:R-:W-:Y:S01]  /*2620*/  IADD3.X R16, RZ, ~R19, RZ, P0, !PT ;  /* 0x80000013ff107210 */ /* 0x000fe200007fe4ff */
[----:B------:R-:W-:-:S04]  /*2630*/  IMAD.WIDE.U32 R36, R5, R17, R36 ;  /* 0x0000001105247225 */ /* 0x000fc800078e0024 */
[----:B------:R-:W-:-:S04]  /*2640*/  IMAD R16, R16, R5, RZ ;  /* 0x0000000510107224 */ /* 0x000fc800078e02ff */
[----:B------:R-:W-:-:S05]  /*2650*/  IMAD R4, R4, R17, R16 ;  /* 0x0000001104047224 */ /* 0x000fca00078e0210 */
[----:B------:R-:W-:Y:S01]  /*2660*/  IADD3 R4, R37, R4, RZ ;  /* 0x0000000425047210 */ /* 0x000fe20007ffe0ff */
[----:B------:R-:W-:Y:S05]  /*2670*/  BRA `(.L_x_4205) ;  /* 0x0000000000587947 */ /* 0x000fea0003800000 */
.L_x_4204:
        /* <DEDUP_REMOVED lines=22> */
.L_x_4205:
[----:B------:R-:W-:Y:S05]  /*27e0*/  BSYNC B0 ;  /* 0x0000000000007941 */ /* 0x000fea0003800000 */
.L_x_4203:
        /* <DEDUP_REMOVED lines=38> */
[----:B------:R-:W-:Y:S05]  /*2a50*/  CALL.REL.NOINC `($__internal_26_$__cuda_sm20_div_s64) ;  /* 0x0000002400007944 */ /* 0x000fea0003c00000 */
        /* <DEDUP_REMOVED lines=12> */
.L_x_4207:
        /* <DEDUP_REMOVED lines=23> */
.L_x_4208:
[----:B------:R-:W-:Y:S05]  /*2c90*/  BSYNC B0 ;  /* 0x0000000000007941 */ /* 0x000fea0003800000 */
.L_x_4206:
        /* <DEDUP_REMOVED lines=18> */
.L_x_4210:
        /* <DEDUP_REMOVED lines=22> */
.L_x_4211:
[----:B------:R-:W-:Y:S05]  /*2f20*/  BSYNC B0 ;  /* 0x0000000000007941 */ /* 0x000fea0003800000 */
.L_x_4209:
        /* <DEDUP_REMOVED lines=20> */
.L_x_4213:
        /* <DEDUP_REMOVED lines=23> */
.L_x_4214:
[----:B------:R-:W-:Y:S05]  /*31e0*/  BSYNC B0 ;  /* 0x0000000000007941 */ /* 0x000fea0003800000 */
.L_x_4212:
        /* <DEDUP_REMOVED lines=26> */
[----:B------:R-:W-:Y:S05]  /*3390*/  CALL.REL.NOINC `($__internal_26_$__cuda_sm20_div_s64) ;  /* 0x0000001800b07944 */ /* 0x000fea0003c00000 */
        /* <DEDUP_REMOVED lines=12> */
.L_x_4216:
        /* <DEDUP_REMOVED lines=23> */
.L_x_4217:
[----:B------:R-:W-:Y:S05]  /*35d0*/  BSYNC B0 ;  /* 0x0000000000007941 */ /* 0x000fea0003800000 */
.L_x_4215:
        /* <DEDUP_REMOVED lines=29> */
.L_x_4219:
        /* <DEDUP_REMOVED lines=23> */
.L_x_4220:
[----:B------:R-:W-:Y:S05]  /*3920*/  BSYNC B0 ;  /* 0x0000000000007941 */ /* 0x000fea0003800000 */
.L_x_4218:
        /* <DEDUP_REMOVED lines=21> */
.L_x_4196:
[----:B------:R-:W-:Y:S02]  /*3a80*/  ULDC.64 UR4, c[0x0][0x2b0] ;  /* 0x0000ac0000047ab9 */ /* 0x000fe40000000a00 */
[----:B------:R-:W-:-:S04]  /*3a90*/  LEA R2, P0, R32, UR4, 0x2 ;  /* 0x0000000420027c11 */ /* 0x000fc8000f8010ff */
[----:B------:R-:W-:-:S05]  /*3aa0*/  LEA.HI.X R3, R32, UR5, R33, 0x2, P0 ;  /* 0x0000000520037c11 */ /* 0x000fca00080f1421 */
[----:B------:R0:W-:Y:S04]  /*3ab0*/  STG.E desc[UR8][R2.64], R27 ;  /* 0x0000001b02007986 */ /* 0x0001e8000c101908 */
.L_x_4195:
[----:B------:R-:W-:Y:S05]  /*3ac0*/  BSYNC B1 ;  /* 0x0000000000017941 */ /* 0x000fea0003800000 */
.L_x_4194:
        /* <DEDUP_REMOVED lines=21> */
.L_x_4222:
[----:B------:R-:W-:Y:S05]  /*3c20*/  BSYNC B0 ;  /* 0x0000000000007941 */ /* 0x000fea0003800000 */
.L_x_4221:
        /* <DEDUP_REMOVED lines=46> */
.L_x_4225:
        /* <DEDUP_REMOVED lines=77> */
.L_x_4224:
        /* <DEDUP_REMOVED lines=46> */
.L_x_4226:
        /* <DEDUP_REMOVED lines=9> */
.L_x_4228:
[----:B------:R-:W-:Y:S05]  /*4750*/  BSYNC B0 ;  /* 0x0000000000007941 */ /* 0x000fea0003800000 */
.L_x_4227:
        /* <DEDUP_REMOVED lines=12> */
.L_x_4223:
        /* <DEDUP_REMOVED lines=100> */
        .weak           $__internal_26_$__cuda_sm20_div_s64
        .type           $__internal_26_$__cuda_sm20_div_s64,@function
        .size           $__internal_26_$__cuda_sm20_div_s64,(.L_x_6428 - $__internal_26_$__cuda_sm20_div_s64)
$__internal_26_$__cuda_sm20_div_s64:
        /* <DEDUP_REMOVED lines=83> */
[----:B------:R-:W-:Y:S06]  /*5390*/  RET.REL.NODEC R38 `(_ZN5flash32flash_fwd_splitkv_combine_kernelI23Flash_fwd_kernel_traitsILi96ELi64ELi64ELi4ELb0ELb0EN7cutlass10bfloat16_tE19Flash_kernel_traitsILi96ELi64ELi64ELi4ES3_EELi16ELi2ELb1EEEvNS_16Flash_fwd_paramsE) ;  /* 0xffffffac26187950 */ /* 0x000fec0003c3ffff */
.L_x_4229:
        /* <DEDUP_REMOVED lines=14> */
.L_x_6428:


//--------------------- .text._ZN5flash32flash_fwd_splitkv_combine_kernelI23Flash_fwd_kernel_traitsILi96ELi64ELi64ELi4ELb0ELb0EN7cutlass10bfloat16_tE19Flash_kernel_traitsILi96ELi64ELi64ELi4ES3_EELi16ELi1ELb1EEEvNS_16Flash_fwd_paramsE --------------------------
	.section	.text._ZN5flash32flash_fwd_splitkv_combine_kernelI23Flash_fwd_kernel_traitsILi96ELi64ELi64ELi4ELb0ELb0EN7cutlass10bfloat16_tE19Flash_kernel_traitsILi96ELi64ELi64ELi4ES3_EELi16ELi1ELb1EEEvNS_16Flash_fwd_paramsE,"ax",@progbits
	.align	128
        .global         _ZN5flash32flash_fwd_splitkv_combine_kernelI23Flash_fwd_kernel_traitsILi96ELi64ELi64ELi4ELb0ELb0EN7cutlass10bfloat16_tE19Flash_kernel_traitsILi96ELi64ELi64ELi4ES3_EELi16ELi1ELb1EEEvNS_16Flash_fwd_paramsE
        .type           _ZN5flash32flash_fwd_splitkv_combine_kernelI23Flash_fwd_kernel_traitsILi96ELi64ELi64ELi4ELb0ELb0EN7cutlass10bfloat16_tE19Flash_kernel_traitsILi96ELi64ELi64ELi4ES3_EELi16ELi1ELb1EEEvNS_16Flash_fwd_paramsE,@function
        .size           _ZN5flash32flash_fwd_splitkv_combine_kernelI23Flash_fwd_kernel_traitsILi96ELi64ELi64ELi4ELb0ELb0EN7cutlass10bfloat16_tE19Flash_kernel_traitsILi96ELi64ELi64ELi4ES3_EELi16ELi1ELb1EEEvNS_16Flash_fwd_paramsE,(.L_x_6429 - _ZN5flash32flash_fwd_splitkv_combine_kernelI23Flash_fwd_kernel_traitsILi96ELi64ELi64ELi4ELb0ELb0EN7cutlass10bfloat16_tE19Flash_kernel_traitsILi96ELi64ELi64ELi4ES3_EELi16ELi1ELb1EEEvNS_16Flash_fwd_paramsE)
        .other          _ZN5flash32flash_fwd_splitkv_combine_kernelI23Flash_fwd_kernel_traitsILi96ELi64ELi64ELi4ELb0ELb0EN7cutlass10bfloat16_tE19Flash_kernel_traitsILi96ELi64ELi64ELi4ES3_EELi16ELi1ELb1EEEvNS_16Flash_fwd_paramsE,@"STO_CUDA_ENTRY STV_DEFAULT"
_ZN5flash32flash_fwd_splitkv_combine_kernelI23Flash_fwd_kernel_traitsILi96ELi64ELi64ELi4ELb0ELb0EN7cutlass10bfloat16_tE19Flash_kernel_traitsILi96ELi64ELi64ELi4ES3_EELi16ELi1ELb1EEEvNS_16Flash_fwd_paramsE:
.text._ZN5flash32flash_fwd_splitkv_combine_kernelI23Flash_fwd_kernel_traitsILi96ELi64ELi64ELi4ELb0ELb0EN7cutlass10bfloat16_tE19Flash_kernel_traitsILi96ELi64ELi64ELi4ES3_EELi16ELi1ELb1EEEvNS_16Flash_fwd_paramsE:
        /* <DEDUP_REMOVED lines=23> */
[----:B------:R-:W-:Y:S05]  /*0170*/  CALL.REL.NOINC `($__internal_27_$__cuda_sm20_div_s64) ;  /* 0x0000004c00487944 */ /* 0x000fea0003c00000 */
[----:B------:R-:W-:Y:S05]  /*0180*/  BRA `(.L_x_4231) ;  /* 0x00000000004c7947 */ /* 0x000fea0003800000 */
.L_x_4230:
        /* <DEDUP_REMOVED lines=19> */
.L_x_4231:
        /* <DEDUP_REMOVED lines=13> */
[----:B------:R-:W-:Y:S05]  /*0390*/  CALL.REL.NOINC `($__internal_27_$__cuda_sm20_div_s64) ;  /* 0x0000004800c07944 */ /* 0x000fea0003c00000 */
[----:B------:R-:W-:Y:S02]  /*03a0*/  MOV R26, R18 ;  /* 0x00000012001a7202 */ /* 0x000fe40000000f00 */
[----:B------:R-:W-:Y:S01]  /*03b0*/  MOV R27, R19 ;  /* 0x00000013001b7202 */ /* 0x000fe20000000f00 */
[----:B------:R-:W-:Y:S05]  /*03c0*/  BRA `(.L_x_4234) ;  /* 0x00000000004c7947 */ /* 0x000fea0003800000 */
.L_x_4233:
        /* <DEDUP_REMOVED lines=19> */
.L_x_4234:
[----:B------:R-:W-:Y:S05]  /*0500*/  BSYNC B0 ;  /* 0x0000000000007941 */ /* 0x000fea0003800000 */
.L_x_4232:
        /* <DEDUP_REMOVED lines=42> */
.L_x_4236:
        /* <DEDUP_REMOVED lines=19> */
.L_x_4237:
[----:B------:R-:W-:Y:S05]  /*08e0*/  BSYNC B0 ;  /* 0x0000000000007941 */ /* 0x000fea0003800000 */
.L_x_4235:
        /* <DEDUP_REMOVED lines=72> */
[----:B------:R-:W-:Y:S05]  /*0d70*/  CALL.REL.NOINC `($__internal_27_$__cuda_sm20_div_s64) ;  /* 0x0000004000487944 */ /* 0x000fea0003c00000 */
[----:B------:R-:W-:Y:S02]  /*0d80*/  MOV R32, R18 ;  /* 0x0000001200207202 */ /* 0x000fe40000000f00 */
[----:B------:R-:W-:Y:S01]  /*0d90*/  MOV R33, R19 ;  /* 0x0000001300217202 */ /* 0x000fe20000000f00 */
[----:B------:R-:W-:Y:S05]  /*0da0*/  BRA `(.L_x_4240) ;  /* 0x00000000004c7947 */ /* 0x000fea0003800000 */
.L_x_4239:
        /* <DEDUP_REMOVED lines=19> */
.L_x_4240:
[----:B------:R-:W-:Y:S05]  /*0ee0*/  BSYNC B0 ;  /* 0x0000000000007941 */ /* 0x000fea0003800000 */
.L_x_4238:
        /* <DEDUP_REMOVED lines=44> */
.L_x_4242:
        /* <DEDUP_REMOVED lines=19> */
.L_x_4243:
[----:B------:R-:W-:Y:S05]  /*12e0*/  BSYNC B0 ;  /* 0x0000000000007941 */ /* 0x000fea0003800000 */
.L_x_4241:
        /* <DEDUP_REMOVED lines=73> */
.L_x_4245:
[----:B------:R-:W-:Y:S05]  /*1780*/  BSYNC B0 ;  /* 0x0000000000007941 */ /* 0x000fea0003800000 */
.L_x_4244:
        /* <DEDUP_REMOVED lines=16> */
.L_x_4247:
[----:B------:R-:W-:Y:S05]  /*1890*/  BSYNC B0 ;  /* 0x0000000000007941 */ /* 0x000fea0003800000 */
.L_x_4246:
        /* <DEDUP_REMOVED lines=138> */
.L_x_4252:
        /* <DEDUP_REMOVED lines=22> */
.L_x_4253:
[----:B------:R-:W-:Y:S05]  /*22a0*/  BSYNC B0 ;  /* 0x0000000000007941 */ /* 0x000fea0003800000 */
.L_x_4251:
        /* <DEDUP_REMOVED lines=19> */
.L_x_4255:
        /* <DEDUP_REMOVED lines=22> */
.L_x_4256:
[----:B------:R-:W-:Y:S05]  /*2540*/  BSYNC B0 ;  /* 0x0000000000007941 */ /* 0x000fea0003800000 */
.L_x_4254:
        /* <DEDUP_REMOVED lines=12> */
[----:B------:R-:W-:Y:S05]  /*2610*/  CALL.REL.NOINC `($__internal_27_$__cuda_sm20_div_s64) ;  /* 0x0000002800207944 */ /* 0x000fea0003c00000 */
[----:B------:R-:W-:-:S04]  /*2620*/  IADD3 R20, P0, RZ, -R18, RZ ;  /* 0x80000012ff147210 */ /* 0x000fc80007f1e0ff */
[----:B------:R-:W-:Y:S01]  /*2630*/  IADD3.X R4, RZ, ~R19, RZ, P0, !PT ;  /* 0x80000013ff047210 */ /* 0x000fe200007fe4ff */
[----:B------:R-:W-:-:S04]  /*2640*/  IMAD.WIDE.U32 R36, R29, R20, R36 ;  /* 0x000000141d247225 */ /* 0x000fc800078e0024 */
[----:B------:R-:W-:-:S04]  /*2650*/  IMAD R4, R4, R29, RZ ;  /* 0x0000001d04047224 */ /* 0x000fc800078e02ff */
[----:B------:R-:W-:-:S05]  /*2660*/  IMAD R4, R3, R20, R4 ;  /* 0x0000001403047224 */ /* 0x000fca00078e0204 */
[----:B------:R-:W-:Y:S01]  /*2670*/  IADD3 R4, R37, R4, RZ ;  /* 0x0000000425047210 */ /* 0x000fe20007ffe0ff */
[----:B------:R-:W-:Y:S05]  /*2680*/  BRA `(.L_x_4259) ;  /* 0x0000000000587947 */ /* 0x000fea0003800000 */
.L_x_4258:
        /* <DEDUP_REMOVED lines=22> */
.L_x_4259:
[----:B------:R-:W-:Y:S05]  /*27f0*/  BSYNC B0 ;  /* 0x0000000000007941 */ /* 0x000fea0003800000 */
.L_x_4257:
        /* <DEDUP_REMOVED lines=37> */
[----:B------:R-:W-:Y:S05]  /*2a50*/  CALL.REL.NOINC `($__internal_27_$__cuda_sm20_div_s64) ;  /* 0x0000002400107944 */ /* 0x000fea0003c00000 */
        /* <DEDUP_REMOVED lines=11> */
.L_x_4261:
        /* <DEDUP_REMOVED lines=23> */
.L_x_4262:
[----:B------:R-:W-:Y:S05]  /*2c80*/  BSYNC B0 ;  /* 0x0000000000007941 */ /* 0x000fea0003800000 */
.L_x_4260:
        /* <DEDUP_REMOVED lines=20> */
.L_x_4264:
        /* <DEDUP_REMOVED lines=23> */
.L_x_4265:
[----:B------:R-:W-:Y:S05]  /*2f40*/  BSYNC B0 ;  /* 0x0000000000007941 */ /* 0x000fea0003800000 */
.L_x_4263:
        /* <DEDUP_REMOVED lines=20> */
.L_x_4267:
        /* <DEDUP_REMOVED lines=23> */
.L_x_4268:
[----:B------:R-:W-:Y:S05]  /*3200*/  BSYNC B0 ;  /* 0x0000000000007941 */ /* 0x000fea0003800000 */
.L_x_4266:
        /* <DEDUP_REMOVED lines=26> */
[----:B------:R-:W-:Y:S05]  /*33b0*/  CALL.REL.NOINC `($__internal_27_$__cuda_sm20_div_s64) ;  /* 0x0000001800b87944 */ /* 0x000fea0003c00000 */
        /* <DEDUP_REMOVED lines=12> */
.L_x_4270:
        /* <DEDUP_REMOVED lines=23> */
.L_x_4271:
[----:B------:R-:W-:Y:S05]  /*35f0*/  BSYNC B0 ;  /* 0x0000000000007941 */ /* 0x000fea0003800000 */
.L_x_4269:
        /* <DEDUP_REMOVED lines=29> */
.L_x_4273:
        /* <DEDUP_REMOVED lines=23> */
.L_x_4274:
[----:B------:R-:W-:Y:S05]  /*3940*/  BSYNC B0 ;  /* 0x0000000000007941 */ /* 0x000fea0003800000 */
.L_x_4272:
        /* <DEDUP_REMOVED lines=21> */
.L_x_4250:
[----:B------:R-:W-:Y:S02]  /*3aa0*/  ULDC.64 UR4, c[0x0][0x2b0] ;  /* 0x0000ac0000047ab9 */ /* 0x000fe40000000a00 */
[----:B------:R-:W-:-:S04]  /*3ab0*/  LEA R2, P0, R30, UR4, 0x2 ;  /* 0x000000041e027c11 */ /* 0x000fc8000f8010ff */
[----:B------:R-:W-:-:S05]  /*3ac0*/  LEA.HI.X R3, R30, UR5, R31, 0x2, P0 ;  /* 0x000000051e037c11 */ /* 0x000fca00080f141f */
[----:B------:R0:W-:Y:S04]  /*3ad0*/  STG.E desc[UR8][R2.64], R26 ;  /* 0x0000001a02007986 */ /* 0x0001e8000c101908 */
.L_x_4249:
[----:B------:R-:W-:Y:S05]  /*3ae0*/  BSYNC B1 ;  /* 0x0000000000017941 */ /* 0x000fea0003800000 */
.L_x_4248:
        /* <DEDUP_REMOVED lines=23> */
.L_x_4276:
[----:B------:R-:W-:Y:S05]  /*3c60*/  BSYNC B0 ;  /* 0x0000000000007941 */ /* 0x000fea0003800000 */
.L_x_4275:
        /* <DEDUP_REMOVED lines=46> */
.L_x_4279:
        /* <DEDUP_REMOVED lines=77> */
.L_x_4278:
        /* <DEDUP_REMOVED lines=46> */
.L_x_4280:
        /* <DEDUP_REMOVED lines=9> */
.L_x_4282:
[----:B------:R-:W-:Y:S05]  /*4790*/  BSYNC B0 ;  /* 0x0000000000007941 */ /* 0x000fea0003800000 */
.L_x_4281:
        /* <DEDUP_REMOVED lines=12> */
.L_x_4277:
        /* <DEDUP_REMOVED lines=100> */
        .weak           $__internal_27_$__cuda_sm20_div_s64
        .type           $__internal_27_$__cuda_sm20_div_s64,@function
        .size           $__internal_27_$__cuda_sm20_div_s64,(.L_x_6429 - $__internal_27_$__cuda_sm20_div_s64)
$__internal_27_$__cuda_sm20_div_s64:
        /* <DEDUP_REMOVED lines=83> */
[----:B------:R-:W-:Y:S06]  /*53d0*/  RET.REL.NODEC R24 `(_ZN5flash32flash_fwd_splitkv_combine_kernelI23Flash_fwd_kernel_traitsILi96ELi64ELi64ELi4ELb0ELb0EN7cutlass10bfloat16_tE19Flash_kernel_traitsILi96ELi64ELi64ELi4ES3_EELi16ELi1ELb1EEEvNS_16Flash_fwd_paramsE) ;  /* 0xffffffac18087950 */ /* 0x000fec0003c3ffff */
.L_x_4283:
        /* <DEDUP_REMOVED lines=10> */
.L_x_6429:


//--------------------- .text._ZN5flash24flash_fwd_splitkv_kernelI23Flash_fwd_kernel_traitsILi96ELi64ELi64ELi4ELb0ELb0EN7cutlass10bfloat16_tE19Flash_kernel_traitsILi96ELi64ELi64ELi4ES3_EELb1ELb0ELb0ELb0ELb0ELb0ELb0ELb0EEEvNS_16Flash_fwd_paramsE --------------------------
	.section	.text._ZN5flash24flash_fwd_splitkv_kernelI23Flash_fwd_kernel_traitsILi96ELi64ELi64ELi4ELb0ELb0EN7cutlass10bfloat16_tE19Flash_kernel_traitsILi96ELi64ELi64ELi4ES3_EELb1ELb0ELb0ELb0ELb0ELb0ELb0ELb0EEEvNS_16Flash_fwd_paramsE,"ax",@progbits
	.align	128
        .global         _ZN5flash24flash_fwd_splitkv_kernelI23Flash_fwd_kernel_traitsILi96ELi64ELi64ELi4ELb0ELb0EN7cutlass10bfloat16_tE19Flash_kernel_traitsILi96ELi64ELi64ELi4ES3_EELb1ELb0ELb0ELb0ELb0ELb0ELb0ELb0EEEvNS_16Flash_fwd_paramsE
        .type           _ZN5flash24flash_fwd_splitkv_kernelI23Flash_fwd_kernel_traitsILi96ELi64ELi64ELi4ELb0ELb0EN7cutlass10bfloat16_tE19Flash_kernel_traitsILi96ELi64ELi64ELi4ES3_EELb1ELb0ELb0ELb0ELb0ELb0ELb0ELb0EEEvNS_16Flash_fwd_paramsE,@function
        .size           _ZN5flash24flash_fwd_splitkv_kernelI23Flash_fwd_kernel_traitsILi96ELi64ELi64ELi4ELb0ELb0EN7cutlass10bfloat16_tE19Flash_kernel_traitsILi96ELi64ELi64ELi4ES3_EELb1ELb0ELb0ELb0ELb0ELb0ELb0ELb0EEEvNS_16Flash_fwd_paramsE,(.L_x_6486 - _ZN5flash24flash_fwd_splitkv_kernelI23Flash_fwd_kernel_traitsILi96ELi64ELi64ELi4ELb0ELb0EN7cutlass10bfloat16_tE19Flash_kernel_traitsILi96ELi64ELi64ELi4ES3_EELb1ELb0ELb0ELb0ELb0ELb0ELb0ELb0EEEvNS_16Flash_fwd_paramsE)
        .other          _ZN5flash24flash_fwd_splitkv_kernelI23Flash_fwd_kernel_traitsILi96ELi64ELi64ELi4ELb0ELb0EN7cutlass10bfloat16_tE19Flash_kernel_traitsILi96ELi64ELi64ELi4ES3_EELb1ELb0ELb0ELb0ELb0ELb0ELb0ELb0EEEvNS_16Flash_fwd_paramsE,@"STO_CUDA_ENTRY STV_DEFAULT"
_ZN5flash24flash_fwd_splitkv_kernelI23Flash_fwd_kernel_traitsILi96ELi64ELi64ELi4ELb0ELb0EN7cutlass10bfloat16_tE19Flash_kernel_traitsILi96ELi64ELi64ELi4ES3_EELb1ELb0ELb0ELb0ELb0ELb0ELb0ELb0EEEvNS_16Flash_fwd_paramsE:
.text._ZN5flash24flash_fwd_splitkv_kernelI23Flash_fwd_kernel_traitsILi96ELi64ELi64ELi4ELb0ELb0EN7cutlass10bfloat16_tE19Flash_kernel_traitsILi96ELi64ELi64ELi4ES3_EELb1ELb0ELb0ELb0ELb0ELb0ELb0ELb0EEEvNS_16Flash_fwd_paramsE:
        /* <DEDUP_REMOVED lines=38> */
.L_x_4284:
[----:B------:R-:W1:Y:S02]  /*0260*/  LDC R5, c[0x0][0x2c8] ;  /* 0x0000b200ff057b82 */ /* 0x000e640000000800 */
.L_x_4285:
        /* <DEDUP_REMOVED lines=66> */
[----:B------:R-:W-:-:S02]  /*0690*/  ULDC.64 UR4, c[0x0][0x2a0] ;  /* 0x0000a80000047ab9 */ /* 0x000fc40000000a00 */
[----:B------:R-:W-:Y:S02]  /*06a0*/  IMAD R15, R2, UR4, RZ ;  /* 0x00000004020f7c24 */ /* 0x000fe4000f8e02ff */
        /* <DEDUP_REMOVED lines=8> */
[----:B------:R-:W-:Y:S01]  /*0730*/  IMAD.WIDE.U32 R26, R26, UR4, R10 ;  /* 0x000000041a1a7c25 */ /* 0x000fe2000f8e000a */
[----:B------:R-:W-:-:S03]  /*0740*/  IADD3 R10, R8, 0x40, RZ ;  /* 0x00000040080a7810 */ /* 0x000fc60007ffe0ff */
        /* <DEDUP_REMOVED lines=18> */
.L_x_4288:
[----:B------:R-:W-:Y:S05]  /*0870*/  BSYNC B0 ;  /* 0x0000000000007941 */ /* 0x000fea0003800000 */
.L_x_4287:
        /* <DEDUP_REMOVED lines=20> */
.L_x_4290:
[----:B------:R-:W-:Y:S05]  /*09c0*/  BSYNC B0 ;  /* 0x0000000000007941 */ /* 0x000fea0003800000 */
.L_x_4289:
        /* <DEDUP_REMOVED lines=11> */
.L_x_4286:
        /* <DEDUP_REMOVED lines=24> */
.L_x_4291:
[----:B------:R-:W-:Y:S05]  /*0c00*/  @!P6 BRA `(.L_x_4292) ;  /* 0x000000040040e947 */ /* 0x000fea0003800000 */
[----:B------:R-:W1:Y:S01]  /*0c10*/  LDC R6, c[0x0][0x380] ;  /* 0x0000e000ff067b82 */ /* 0x000e620000000800 */
[----:B------:R-:W-:Y:S01]  /*0c20*/  LEA R19, R100, 0xffffffc0, 0x6 ;  /* 0xffffffc064137811 */ /* 0x000fe200078e30ff */
[----:B------:R-:W-:-:S03]  /*0c30*/  ULDC.64 UR4, c[0x0][0x230] ;  /* 0x00008c0000047ab9 */ /* 0x000fc60000000a00 */
[----:B------:R-:W-:-:S03]  /*0c40*/  IABS R0, R19 ;  /* 0x0000001300007213 */ /* 0x000fc60000000000 */
        /* <DEDUP_REMOVED lines=26> */
[----:B------:R-:W3:Y:S01]  /*0df0*/  LDG.E R0, desc[UR10][R14.64] ;  /* 0x0000000a0e007981 */ /* 0x000ee2000c1e1900 */
[----:B-1----:R-:W-:-:S04]  /*0e00*/  IABS R2, R7 ;  /* 0x0000000700027213 */ /* 0x002fc80000000000 */
[----:B------:R-:W1:Y:S08]  /*0e10*/  I2F.RP R5, R2 ;  /* 0x0000000200057306 */ /* 0x000e700000209400 */
[----:B-1---5:R-:W1:Y:S02]  /*0e20*/  MUFU.RCP R10, R5 ;  /* 0x00000005000a7308 */ /* 0x022e640000001000 */
        /* <DEDUP_REMOVED lines=13> */
[----:B------:R-:W-:-:S05]  /*0f00*/  IMAD R19, R6, R4, R19 ;  /* 0x0000000406137224 */ /* 0x000fca00078e0213 */
[----:B------:R-:W-:-:S07]  /*0f10*/  SHF.R.S32.HI R11, RZ, 0x1f, R19 ;  /* 0x0000001fff0b7819 */ /* 0x000fce0000011413 */
        /* <DEDUP_REMOVED lines=9> */
[----:B------:R-:W-:Y:S02]  /*0fb0*/  @!P1 LOP3.LUT R8, RZ, R7, RZ, 0x33, !PT ;  /* 0x00000007ff089212 */ /* 0x000fe400078e33ff */
[----:B---3--:R-:W-:Y:S01]  /*0fc0*/  SHF.R.S32.HI R5, RZ, 0x1f, R0 ;  /* 0x0000001fff057819 */ /* 0x008fe20000011400 */
        /* <DEDUP_REMOVED lines=8> */
[----:B--2---:R-:W-:-:S02]  /*1050*/  IMAD R4, R11, R96, RZ ;  /* 0x000000600b047224 */ /* 0x004fc400078e02ff */
[----:B------:R-:W-:-:S04]  /*1060*/  IMAD.WIDE.U32 R6, R19, R96, R14 ;  /* 0x0000006013067225 */ /* 0x000fc800078e000e */
[----:B------:R-:W-:Y:S02]  /*1070*/  IMAD R4, R19, R97, R4 ;  /* 0x0000006113047224 */ /* 0x000fe400078e0204 */
[----:B------:R-:W-:Y:S02]  /*1080*/  IMAD.MOV.U32 R14, RZ, RZ, R6 ;  /* 0x000000ffff0e7224 */ /* 0x000fe400078e0006 */
[----:B------:R-:W-:Y:S01]  /*1090*/  IMAD.WIDE.U32 R16, R0, R2, RZ ;  /* 0x0000000200107225 */ /* 0x000fe200078e00ff */
[----:B------:R-:W-:-:S03]  /*10a0*/  IADD3 R15, R7, R4, RZ ;  /* 0x00000004070f7210 */ /* 0x000fc60007ffe0ff */
[----:B------:R-:W-:Y:S01]  /*10b0*/  IMAD R7, R9, UR4, RZ ;  /* 0x0000000409077c24 */ /* 0x000fe2000f8e02ff */
[----:B------:R-:W-:Y:S01]  /*10c0*/  IADD3 R6, R17, R3, RZ ;  /* 0x0000000311067210 */ /* 0x000fe20007ffe0ff */
[----:B------:R-:W-:-:S04]  /*10d0*/  IMAD.WIDE.U32 R22, R8, UR4, R14 ;  /* 0x0000000408167c25 */ /* 0x000fc8000f8e000e */
[----:B------:R-:W-:-:S05]  /*10e0*/  IMAD R7, R8, UR5, R7 ;  /* 0x0000000508077c24 */ /* 0x000fca000f8e0207 */
[----:B------:R-:W-:Y:S01]  /*10f0*/  IADD3 R0, R23, R7, RZ ;  /* 0x0000000717007210 */ /* 0x000fe20007ffe0ff */
[----:B------:R-:W-:Y:S06]  /*1100*/  BRA `(.L_x_4293) ;  /* 0x0000000400287947 */ /* 0x000fec0003800000 */
.L_x_4292:
        /* <DEDUP_REMOVED lines=48> */
.L_x_4294:
        /* <DEDUP_REMOVED lines=26> */
.L_x_4293:
        /* <DEDUP_REMOVED lines=31> */
[----:B------:R-:W-:Y:S01]  /*17a0*/  LOP3.LUT R23, R23, 0x7fffffe, RZ, 0xc0, !PT ;  /* 0x07fffffe17177812 */ /* 0x000fe200078ec0ff */
[-C--:B--2---:R-:W-:Y:S01]  /*17b0*/  @!P0 IMAD R18, R27, R2.reuse, RZ ;  /* 0x000000021b128224 */ /* 0x084fe200078e02ff */
[----:B------:R-:W-:Y:S01]  /*17c0*/  SHF.R.S32.HI R81, RZ, 0x5, R83 ;  /* 0x00000005ff517819 */ /* 0x000fe20000011453 */
[----:B------:R-:W-:Y:S01]  /*17d0*/  @!P0 IMAD.WIDE.U32 R28, R13, R2, RZ ;  /* 0x000000020d1c8225 */ /* 0x000fe200078e00ff */
[----:B------:R-:W-:-:S02]  /*17e0*/  IADD3 R22, P3, R132, R22, RZ ;  /* 0x0000001684167210 */ /* 0x000fc40007f7e0ff */
[----:B------:R-:W-:Y:S01]  /*17f0*/  SHF.R.S32.HI R15, RZ, 0x1f, R14 ;  /* 0x0000001fff0f7819 */ /* 0x000fe2000001140e */
[----:B------:R-:W-:Y:S01]  /*1800*/  @!P0 IMAD R3, R13, R3, R18 ;  /* 0x000000030d038224 */ /* 0x000fe200078e0212 */
[----:B------:R-:W-:Y:S01]  /*1810*/  IADD3 R122, R132, 0x40, RZ ;  /* 0x00000040847a7810 */ /* 0x000fe20007ffe0ff */
        /* <DEDUP_REMOVED lines=11> */
[C---:B------:R-:W-:Y:S01]  /*18d0*/  IMAD.X R25, R3.reuse, 0x1, R6, P1 ;  /* 0x0000000103197824 */ /* 0x040fe200008e0606 */
[----:B------:R-:W-:Y:S01]  /*18e0*/  IADD3.X R23, R3, R0, RZ, P3, !PT ;  /* 0x0000000003177210 */ /* 0x000fe20001ffe4ff */
[----:B------:R-:W-:Y:S01]  /*18f0*/  IMAD R13, R81, 0x8, R4 ;  /* 0x00000008510d7824 */ /* 0x000fe200078e0204 */
[----:B------:R-:W-:Y:S01]  /*1900*/  SHF.L.U32 R0, R129, 0x6, RZ ;  /* 0x0000000681007819 */ /* 0x000fe200000006ff */
[----:B------:R-:W-:-:S02]  /*1910*/  IMAD R29, R29, UR6, RZ ;  /* 0x000000061d1d7c24 */ /* 0x000fc4000f8e02ff */
        /* <DEDUP_REMOVED lines=48> */
.L_x_4296:
[----:B------:R-:W-:Y:S05]  /*1c20*/  BSYNC B0 ;  /* 0x0000000000007941 */ /* 0x000fea0003800000 */
.L_x_4295:
        /* <DEDUP_REMOVED lines=40> */
.L_x_4298:
[----:B------:R-:W-:Y:S05]  /*1eb0*/  BSYNC B0 ;  /* 0x0000000000007941 */ /* 0x000fea0003800000 */
.L_x_4297:
[C---:B------:R-:W-:Y:S01]  /*1ec0*/  ISETP.GE.AND P0, PT, R14.reuse, R13, PT ;  /* 0x0000000d0e00720c */ /* 0x040fe20003f06270 */
[-C--:B------:R-:W-:Y:S01]  /*1ed0*/  IMAD R102, R15, R96.reuse, RZ ;  /* 0x000000600f667224 */ /* 0x080fe200078e02ff */
[----:B------:R-:W-:Y:S01]  /*1ee0*/  BSSY B0, `(.L_x_4299) ;  /* 0x000002a000007945 */ /* 0x000fe20003800000 */
[C---:B------:R-:W-:Y:S01]  /*1ef0*/  IMAD.WIDE.U32 R22, R14.reuse, R96, R22 ;  /* 0x000000600e167225 */ /* 0x040fe200078e0016 */
[----:B------:R-:W-:Y:S02]  /*1f00*/  IADD3 R86, P5, R14, R19, RZ ;  /* 0x000000130e567210 */ /* 0x000fe40007fbe0ff */
[----:B------:R-:W-:Y:S01]  /*1f10*/  ISETP.GE.AND P4, PT, R10, R13, PT ;  /* 0x0000000d0a00720c */ /* 0x000fe20003f86270 */
[----:B------:R-:W-:Y:S01]  /*1f20*/  IMAD R102, R14, R97, R102 ;  /* 0x000000610e667224 */ /* 0x000fe200078e0266 */
[C---:B------:R-:W-:Y:S01]  /*1f30*/  SHF.L.U64.HI R124, R96.reuse, 0x5, R97 ;  /* 0x00000005607c7819 */ /* 0x040fe20000010261 */
[----:B------:R-:W-:Y:S01]  /*1f40*/  IMAD.SHL.U32 R125, R96, 0x20, RZ ;  /* 0x00000020607d7824 */ /* 0x000fe200078e00ff */
[----:B------:R-:W-:Y:S01]  /*1f50*/  LEA.HI R17, R17, R80, RZ, 0x4 ;  /* 0x0000005011117211 */ /* 0x000fe200078f20ff */
[----:B------:R-:W-:Y:S01]  /*1f60*/  IMAD.MOV.U32 R101, RZ, RZ, R22 ;  /* 0x000000ffff657224 */ /* 0x000fe200078e0016 */
[----:B------:R-:W-:Y:S01]  /*1f70*/  IADD3 R102, R23, R102, RZ ;  /* 0x0000006617667210 */ /* 0x000fe20007ffe0ff */
        /* <DEDUP_REMOVED lines=32> */
.L_x_4300:
[----:B------:R-:W-:Y:S05]  /*2180*/  BSYNC B0 ;  /* 0x0000000000007941 */ /* 0x000fea0003800000 */
.L_x_4299:
        /* <DEDUP_REMOVED lines=33> */
.L_x_4302:
[----:B------:R-:W-:Y:S05]  /*23a0*/  BSYNC B0 ;  /* 0x0000000000007941 */ /* 0x000fea0003800000 */
.L_x_4301:
[----:B------:R-:W0:Y:S01]  /*23b0*/  LDGDEPBAR ;  /* 0x00000000000079af */ /* 0x000e220000000000 */
[----:B------:R-:W-:Y:S01]  /*23c0*/  LOP3.LUT R77, R17, 0xfffffff0, RZ, 0xc0, !PT ;  /* 0xfffffff0114d7812 */ /* 0x000fe200078ec0ff */
[----:B------:R-:W-:Y:S01]  /*23d0*/  IMAD.X R11, R15, 0x1, R11, P5 ;  /* 0x000000010f0b7824 */ /* 0x000fe200028e060b */
[----:B-1234-:R-:W-:Y:S01]  /*23e0*/  LOP3.LUT R3, R12, 0xfffffff8, RZ, 0xc0, !PT ;  /* 0xfffffff80c037812 */ /* 0x01efe200078ec0ff */
[----:B------:R-:W1:Y:S01]  /*23f0*/  LDC.64 R98, c[0x0][0x250] ;  /* 0x00009400ff627b82 */ /* 0x000e620000000a00 */
[-C--:B------:R-:W-:Y:S01]  /*2400*/  ISETP.GE.AND P1, PT, R14, R13.reuse, PT ;  /* 0x0000000d0e00720c */ /* 0x080fe20003f26270 */
[C---:B------:R-:W-:Y:S01]  /*2410*/  IMAD.IADD R77, R80.reuse, 0x1, -R77 ;  /* 0x00000001504d7824 */ /* 0x040fe200078e0a4d */
[----:B------:R-:W-:Y:S01]  /*2420*/  SHF.R.S32.HI R14, RZ, 0x4, R17 ;  /* 0x00000004ff0e7819 */ /* 0x000fe20000011411 */
[----:B------:R-:W-:Y:S01]  /*2430*/  IMAD.IADD R2, R80, 0x1, -R3 ;  /* 0x0000000150027824 */ /* 0x000fe200078e0a03 */
[----:B------:R-:W-:Y:S01]  /*2440*/  ISETP.GE.AND P0, PT, R10, R13, PT ;  /* 0x0000000d0a00720c */ /* 0x000fe20003f06270 */
[----:B------:R-:W-:Y:S01]  /*2450*/  IMAD.SHL.U32 R13, R7, 0x8, RZ ;  /* 0x00000008070d7824 */ /* 0x000fe200078e00ff */
[----:B------:R-:W-:Y:S01]  /*2460*/  LEA.HI R15, R77, R77, RZ, 0x1 ;  /* 0x0000004d4d0f7211 */ /* 0x000fe200078f08ff */
[----:B------:R-:W-:Y:S01]  /*2470*/  IMAD.IADD R9, R9, 0x1, R6 ;  /* 0x0000000109097824 */ /* 0x000fe200078e0206 */
[----:B------:R-:W-:Y:S01]  /*2480*/  LEA.HI R4, R2, R2, RZ, 0x1 ;  /* 0x0000000202047211 */ /* 0x000fe200078f08ff */
[----:B------:R-:W-:Y:S01]  /*2490*/  ULDC.64 UR6, c[0x0][0x220] ;  /* 0x0000880000067ab9 */ /* 0x000fe20000000a00 */
[----:B------:R-:W-:Y:S01]  /*24a0*/  LEA.HI R5, R17, R14, RZ, 0x1 ;  /* 0x0000000e11057211 */ /* 0x000fe200078f08ff */
[----:B------:R-:W-:Y:S01]  /*24b0*/  BSSY B0, `(.L_x_4303) ;  /* 0x000004f000007945 */ /* 0x000fe20003800000 */
[----:B------:R-:W-:-:S02]  /*24c0*/  SHF.R.S32.HI R12, RZ, 0x1, R15 ;  /* 0x00000001ff0c7819 */ /* 0x000fc4000001140f */
[----:B------:R-:W-:Y:S02]  /*24d0*/  SHF.R.S32.HI R17, RZ, 0x1f, R15 ;  /* 0x0000001fff117819 */ /* 0x000fe4000001140f */
[----:B------:R-:W-:Y:S02]  /*24e0*/  SHF.R.S32.HI R3, RZ, 0x1, R4 ;  /* 0x00000001ff037819 */ /* 0x000fe40000011404 */
[----:B------:R-:W-:Y:S01]  /*24f0*/  LEA.HI R17, R17, R12, RZ, 0x2 ;  /* 0x0000000c11117211 */ /* 0x000fe200078f10ff */
[----:B------:R-:W-:-:S04]  /*2500*/  DEPBAR.LE SB0, 0x0 ;  /* 0x000080000000791a */ /* 0x000fc80000000000 */
[----:B------:R-:W-:Y:S01]  /*2510*/  BAR.SYNC.DEFER_BLOCKING 0x0 ;  /* 0x0000000000007b1d */ /* 0x000fe20000010000 */
[----:B------:R-:W-:Y:S01]  /*2520*/  LOP3.LUT R5, R5, 0xfffffffe, RZ, 0xc0, !PT ;  /* 0xfffffffe05057812 */ /* 0x000fe200078ec0ff */
[----:B------:R-:W-:Y:S01]  /*2530*/  IMAD.SHL.U32 R10, R3, 0x40, RZ ;  /* 0x00000040030a7824 */ /* 0x000fe200078e00ff */
[----:B------:R-:W-:Y:S01]  /*2540*/  LOP3.LUT R17, R17, 0xfffffffc, RZ, 0xc0, !PT ;  /* 0xfffffffc11117812 */ /* 0x000fe200078ec0ff */
[----:B-1----:R-:W-:Y:S01]  /*2550*/  IMAD R11, R11, R98, RZ ;  /* 0x000000620b0b7224 */ /* 0x002fe200078e02ff */
[----:B------:R-:W-:Y:S01]  /*2560*/  SHF.R.S32.HI R16, RZ, 0x1f, R77 ;  /* 0x0000001fff107819 */ /* 0x000fe2000001144d */
[----:B------:R-:W-:Y:S01]  /*2570*/  IMAD.IADD R5, R14, 0x1, -R5 ;  /* 0x000000010e057824 */ /* 0x000fe200078e0a05 */
[----:B------:R-:W-:Y:S01]  /*2580*/  LOP3.LUT R14, R15, 0x7fffffe, RZ, 0xc0, !PT ;  /* 0x07fffffe0f0e7812 */ /* 0x000fe200078ec0ff */
[----:B------:R-:W-:Y:S01]  /*2590*/  IMAD.SHL.U32 R127, R98, 0x20, RZ ;  /* 0x00000020627f7824 */ /* 0x000fe200078e00ff */
[----:B------:R-:W-:Y:S02]  /*25a0*/  LOP3.LUT R10, R10, 0xc0, RZ, 0xc0, !PT ;  /* 0x000000c00a0a7812 */ /* 0x000fe400078ec0ff */
[----:B------:R-:W-:Y:S01]  /*25b0*/  LOP3.LUT R15, R4, 0x7fffffe, RZ, 0xc0, !PT ;  /* 0x07fffffe040f7812 */ /* 0x000fe200078ec0ff */
[----:B------:R-:W-:Y:S01]  /*25c0*/  IMAD.IADD R4, R12, 0x1, -R17 ;  /* 0x000000010c047824 */ /* 0x000fe200078e0a11 */
[----:B------:R-:W-:Y:S01]  /*25d0*/  LEA.HI R7, R16, R77, RZ, 0x3 ;  /* 0x0000004d10077211 */ /* 0x000fe200078f18ff */
[----:B------:R-:W-:Y:S01]  /*25e0*/  IMAD.IADD R77, R77, 0x1, -R14 ;  /* 0x000000014d4d7824 */ /* 0x000fe200078e0a0e */
[----:B------:R-:W-:Y:S01]  /*25f0*/  LOP3.LUT R13, R10, 0x8, R13, 0xf8, !PT ;  /* 0x000000080a0d7812 */ /* 0x000fe200078ef80d */
[----:B------:R-:W-:Y:S01]  /*2600*/  IMAD.IADD R2, R2, 0x1, -R15 ;  /* 0x0000000102027824 */ /* 0x000fe200078e0a0f */
[----:B------:R-:W-:Y:S01]  /*2610*/  SHF.R.U32.HI R10, RZ, 0x3, R10 ;  /* 0x00000003ff0a7819 */ /* 0x000fe2000001160a */
[----:B------:R-:W-:Y:S01]  /*2620*/  IMAD.SHL.U32 R6, R4, 0x40, RZ ;  /* 0x0000004004067824 */ /* 0x000fe200078e00ff */
[----:B------:R-:W-:Y:S01]  /*2630*/  SHF.L.U64.HI R126, R98, 0x5, R99 ;  /* 0x00000005627e7819 */ /* 0x000fe20000010263 */
[----:B------:R-:W-:Y:S01]  /*2640*/  IMAD.SHL.U32 R76, R7, 0x20, RZ ;  /* 0x00000020074c7824 */ /* 0x000fe200078e00ff */
[----:B------:R-:W-:Y:S01]  /*2650*/  LOP3.LUT R10, R13, R10, RZ, 0x3c, !PT ;  /* 0x0000000a0d0a7212 */ /* 0x000fe200078e3cff */
[C---:B------:R-:W-:Y:S01]  /*2660*/  IMAD R7, R5.reuse, 0x8, R2 ;  /* 0x0000000805077824 */ /* 0x040fe200078e0202 */
[----:B------:R-:W-:Y:S01]  /*2670*/  LOP3.LUT R2, R6, 0xc0, RZ, 0xc0, !PT ;  /* 0x000000c006027812 */ /* 0x000fe200078ec0ff */
[----:B------:R-:W-:Y:S01]  /*2680*/  IMAD.SHL.U32 R13, R5, 0x8, RZ ;  /* 0x00000008050d7824 */ /* 0x000fe200078e00ff */
[----:B------:R1:W-:Y:S01]  /*2690*/  @P1 STS [R130+0x6000], RZ ;  /* 0x006000ff82001388 */ /* 0x0003e20000000800 */
[----:B------:R-:W-:Y:S01]  /*26a0*/  LOP3.LUT R76, R76, 0xffffff00, RZ, 0xc0, !PT ;  /* 0xffffff004c4c7812 */ /* 0x000fe200078ec0ff */
[----:B------:R-:W-:-:S02]  /*26b0*/  IMAD R5, R86, R99, R11 ;  /* 0x0000006356057224 */ /* 0x000fc400078e020b */
[----:B------:R1:W-:Y:S01]  /*26c0*/  @P1 STS [R130+0x6004], RZ ;  /* 0x006004ff82001388 */ /* 0x0003e20000000800 */
[----:B------:R-:W-:Y:S01]  /*26d0*/  LOP3.LUT R11, R2, 0x8, R13, 0xf8, !PT ;  /* 0x00000008020b7812 */ /* 0x000fe200078ef80d */
[----:B------:R-:W-:Y:S01]  /*26e0*/  IMAD R6, R81, 0x200, R76 ;  /* 0x0000020051067824 */ /* 0x000fe200078e024c */
[----:B------:R-:W-:Y:S01]  /*26f0*/  SHF.R.U32.HI R2, RZ, 0x3, R2 ;  /* 0x00000003ff027819 */ /* 0x000fe20000011602 */
[----:B------:R1:W-:Y:S01]  /*2700*/  @P1 STS.64 [R130+0x6008], RZ ;  /* 0x006008ff82001388 */ /* 0x0003e20000000a00 */
[----:B------:R-:W-:Y:S02]  /*2710*/  IMAD.WIDE.U32 R86, R86, R98, R8 ;  /* 0x0000006256567225 */ /* 0x000fe400078e0008 */
[----:B------:R-:W-:Y:S01]  /*2720*/  LOP3.LUT R2, R11, R2, RZ, 0x3c, !PT ;  /* 0x000000020b027212 */ /* 0x000fe200078e3cff */
[----:B------:R1:W-:Y:S01]  /*2730*/  @P1 STS.128 [R130+0x7000], RZ ;  /* 0x007000ff82001388 */ /* 0x0003e20000000c00 */
[----:B------:R-:W-:Y:S01]  /*2740*/  IMAD R121, R77, 0x20, R6 ;  /* 0x000000204d797824 */ /* 0x000fe200078e0206 */
[----:B------:R-:W-:Y:S01]  /*2750*/  LEA R146, P2, R86, UR6, 0x1 ;  /* 0x0000000656927c11 */ /* 0x000fe2000f8408ff */
[----:B------:R-:W-:Y:S01]  /*2760*/  IMAD.U32 R120, R7, 0x20, R10 ;  /* 0x0000002007787824 */ /* 0x000fe200078e000a */
[----:B------:R1:W-:Y:S01]  /*2770*/  @P1 STS.128 [R130+0x8000], RZ ;  /* 0x008000ff82001388 */ /* 0x0003e20000000c00 */
[----:B------:R-:W-:-:S02]  /*2780*/  IMAD.IADD R84, R87, 0x1, R5 ;  /* 0x0000000157547824 */ /* 0x000fc400078e0205 */
        /* <DEDUP_REMOVED lines=11> */
[--C-:B------:R-:W-:Y:S01]  /*2840*/  @!P3 IMAD.MOV.U32 R9, RZ, RZ, R147.reuse ;  /* 0x000000ffff09b224 */ /* 0x100fe200078e0093 */
[----:B------:R-:W-:Y:S01]  /*2850*/  @!P2 MOV R6, R146 ;  /* 0x000000920006a202 */ /* 0x000fe20000000f00 */
[----:B------:R-:W-:Y:S01]  /*2860*/  @!P2 IMAD.MOV.U32 R7, RZ, RZ, R147 ;  /* 0x000000ffff07a224 */ /* 0x000fe200078e0093 */
        /* <DEDUP_REMOVED lines=13> */
[----:B--2---:R-:W-:Y:S02]  /*2940*/  MOV R6, R146 ;  /* 0x0000009200067202 */ /* 0x004fe40000000f00 */
[----:B------:R-:W-:-:S05]  /*2950*/  MOV R7, R147 ;  /* 0x0000009300077202 */ /* 0x000fca0000000f00 */
[----:B------:R-:W-:Y:S01]  /*2960*/  @!PT LDS RZ, [RZ] ;  /* 0x00000000fffff984 */ /* 0x000fe20000000800 */
[----:B------:R-:W-:Y:S01]  /*2970*/  @!PT LDS RZ, [RZ] ;  /* 0x00000000fffff984 */ /* 0x000fe20000000800 */
[----:B------:R-:W-:Y:S01]  /*2980*/  @!PT LDS RZ, [RZ] ;  /* 0x00000000fffff984 */ /* 0x000fe20000000800 */
[----:B------:R3:W-:Y:S02]  /*2990*/  LDGSTS.E.BYPASS.LTC128B.128 [R130+0x8000], desc[UR10][R6.64+0x80] ;  /* 0x0800008006827fae */ /* 0x0007e4000b901d4a */
.L_x_4304:
[----:B------:R-:W-:Y:S05]  /*29a0*/  BSYNC B0 ;  /* 0x0000000000007941 */ /* 0x000fea0003800000 */
.L_x_4303:
        /* <DEDUP_REMOVED lines=9> */
[CC--:B--2---:R-:W-:Y:S01]  /*2a40*/  @!P3 LEA R8, P4, R127.reuse, R146.reuse, 0x1 ;  /* 0x000000927f08b211 */ /* 0x0c4fe200078808ff */
[----:B------:R2:W-:Y:S01]  /*2a50*/  @P3 STS.128 [R130+0x6800], RZ ;  /* 0x006800ff82003388 */ /* 0x0005e20000000c00 */
[C---:B---3--:R-:W-:Y:S02]  /*2a60*/  @!P2 LEA R6, P1, R127.reuse, R146, 0x1 ;  /* 0x000000927f06a211 */ /* 0x048fe400078208ff */
        /* <DEDUP_REMOVED lines=13> */
[----:B--2---:R-:W-:-:S04]  /*2b40*/  LEA R6, P0, R127, R146, 0x1 ;  /* 0x000000927f067211 */ /* 0x004fc800078008ff */
[----:B------:R-:W-:-:S05]  /*2b50*/  LEA.HI.X R7, R127, R147, R126, 0x1, P0 ;  /* 0x000000937f077211 */ /* 0x000fca00000f0c7e */
[----:B------:R-:W-:Y:S01]  /*2b60*/  @!PT LDS RZ, [RZ] ;  /* 0x00000000fffff984 */ /* 0x000fe20000000800 */
[----:B------:R-:W-:Y:S01]  /*2b70*/  @!PT LDS RZ, [RZ] ;  /* 0x00000000fffff984 */ /* 0x000fe20000000800 */
[----:B------:R-:W-:Y:S01]  /*2b80*/  @!PT LDS RZ, [RZ] ;  /* 0x00000000fffff984 */ /* 0x000fe20000000800 */
[----:B------:R2:W-:Y:S04]  /*2b90*/  LDGSTS.E.BYPASS.LTC128B.128 [R130+0x8800], desc[UR10][R6.64+0x80] ;  /* 0x0880008006827fae */ /* 0x0005e8000b901d4a */
.L_x_4306:
[----:B------:R-:W-:Y:S05]  /*2ba0*/  BSYNC B0 ;  /* 0x0000000000007941 */ /* 0x000fea0003800000 */
.L_x_4305:
[----:B------:R-:W-:Y:S01]  /*2bb0*/  LDSM.16.M88.4 R36, [R121] ;  /* 0x000000007924783b */ /* 0x000fe20000000200 */
[----:B------:R-:W-:Y:S01]  /*2bc0*/  LOP3.LUT P0, RZ, R3, 0x2, RZ, 0xc0, !PT ;  /* 0x0000000203ff7812 */ /* 0x000fe2000780c0ff */
[----:B------:R-:W-:Y:S01]  /*2bd0*/  IMAD.MOV.U32 R3, RZ, RZ, 0x10 ;  /* 0x00000010ff037424 */ /* 0x000fe200078e00ff */
[----:B------:R-:W-:Y:S01]  /*2be0*/  LOP3.LUT P1, RZ, R4, 0x2, RZ, 0xc0, !PT ;  /* 0x0000000204ff7812 */ /* 0x000fe2000782c0ff */
[----:B------:R-:W5:Y:S01]  /*2bf0*/  LDSM.16.M88.4 R16, [R120+0x3000] ;  /* 0x003000007810783b */ /* 0x000f620000000200 */
[----:B------:R-:W-:Y:S01]  /*2c00*/  LOP3.LUT R83, R83, 0xffffffe0, RZ, 0xc0, !PT ;  /* 0xffffffe053537812 */ /* 0x000fe200078ec0ff */
[----:B------:R-:W-:Y:S01]  /*2c10*/  IMAD R81, R81, 0x10, R82 ;  /* 0x0000001051517824 */ /* 0x000fe200078e0252 */
[C---:B------:R-:W-:Y:S01]  /*2c20*/  SEL R5, R3.reuse, 0xfffffff0, !P0 ;  /* 0xfffffff003057807 */ /* 0x040fe20004000000 */
[----:B------:R-:W1:Y:S01]  /*2c30*/  LDSM.16.M88.4 R52, [R120+0x3400] ;  /* 0x003400007834783b */ /* 0x000e620000000200 */
[----:B------:R-:W-:Y:S01]  /*2c40*/  SEL R3, R3, 0xfffffff0, !P1 ;  /* 0xfffffff003037807 */ /* 0x000fe20004800000 */
[----:B------:R-:W-:-:S02]  /*2c50*/  IMAD R77, R77, 0x20, R76 ;  /* 0x000000204d4d7824 */ /* 0x000fc400078e024c */
[----:B------:R-:W4:Y:S01]  /*2c60*/  LDSM.16.M88.4 R44, [R120+0x3800] ;  /* 0x00380000782c783b */ /* 0x000f220000000200 */
[----:B------:R-:W-:Y:S02]  /*2c70*/  IMAD R117, R5, 0x2, R120 ;  /* 0x0000000205757824 */ /* 0x000fe400078e0278 */
[----:B------:R-:W-:Y:S01]  /*2c80*/  IMAD R119, R3, 0x2, R121 ;  /* 0x0000000203777824 */ /* 0x000fe200078e0279 */
[----:B------:R-:W4:Y:S04]  /*2c90*/  LDSM.16.M88.4 R28, [R120+0x3c00] ;  /* 0x003c0000781c783b */ /* 0x000f280000000200 */
[----:B------:R-:W-:Y:S04]  /*2ca0*/  LDSM.16.M88.4 R60, [R119] ;  /* 0x00000000773c783b */ /* 0x000fe80000000200 */
[----:B------:R-:W4:Y:S04]  /*2cb0*/  LDSM.16.M88.4 R24, [R117+0x3000] ;  /* 0x003000007518783b */ /* 0x000f280000000200 */
[----:B--23--:R-:W2:Y:S04]  /*2cc0*/  LDSM.16.M88.4 R4, [R117+0x3400] ;  /* 0x003400007504783b */ /* 0x00cea80000000200 */
[----:B------:R-:W3:Y:S04]  /*2cd0*/  LDSM.16.M88.4 R68, [R117+0x3800] ;  /* 0x003800007544783b */ /* 0x000ee80000000200 */
[----:B------:R-:W3:Y:S04]  /*2ce0*/  LDSM.16.M88.4 R64, [R117+0x3c00] ;  /* 0x003c00007540783b */ /* 0x000ee80000000200 */
[----:B------:R-:W-:Y:S01]  /*2cf0*/  LDSM.16.M88.4 R12, [R121+0x1000] ;  /* 0x00100000790c783b */ /* 0x000fe20000000200 */
[C---:B-----5:R-:W-:Y:S03]  /*2d00*/  HMMA.16816.F32.BF16 R20, R36.reuse, R16, RZ ;  /* 0x000000102414723c */ /* 0x060fe600000418ff */
[----:B------:R-:W5:Y:S04]  /*2d10*/  LDSM.16.M88.4 R32, [R120+0x4000] ;  /* 0x004000007820783b */ /* 0x000f680000000200 */
[----:B------:R-:W5:Y:S01]  /*2d20*/  LDSM.16.M88.4 R8, [R120+0x4400] ;  /* 0x004400007808783b */ /* 0x000f620000000200 */
[C---:B------:R-:W-:Y:S03]  /*2d30*/  HMMA.16816.F32.BF16 R16, R36.reuse, R18, RZ ;  /* 0x000000122410723c */ /* 0x040fe600000418ff */
[----:B------:R-:W-:Y:S03]  /*2d40*/  LDSM.16.M88.4 R72, [R119+0x1000] ;  /* 0x001000007748783b */ /* 0x000fe60000000200 */
[C---:B-1----:R-:W-:Y:S01]  /*2d50*/  HMMA.16816.F32.BF16 R56, R36.reuse, R52, RZ ;  /* 0x000000342438723c */ /* 0x042fe200000418ff */
[----:B------:R-:W0:Y:S05]  /*2d60*/  LDGDEPBAR ;  /* 0x00000000000079af */ /* 0x000e2a0000000000 */
[C---:B------:R-:W-:Y:S06]  /*2d70*/  HMMA.16816.F32.BF16 R52, R36.reuse, R54, RZ ;  /* 0x000000362434723c */ /* 0x040fec00000418ff */
[C---:B----4-:R-:W-:Y:S06]  /*2d80*/  HMMA.16816.F32.BF16 R48, R36.reuse, R44, RZ ;  /* 0x0000002c2430723c */ /* 0x050fec00000418ff */
        /* <DEDUP_REMOVED lines=15> */
[----:B------:R-:W3:Y:S04]  /*2e80*/  LDSM.16.M88.4 R64, [R117+0x4800] ;  /* 0x004800007540783b */ /* 0x000ee80000000200 */
[----:B------:R-:W-:Y:S01]  /*2e90*/  LDSM.16.M88.4 R60, [R117+0x4c00] ;  /* 0x004c0000753c783b */ /* 0x000fe20000000200 */
[C---:B-----5:R-:W-:Y:S06]  /*2ea0*/  HMMA.16816.F32.BF16 R20, R12.reuse, R32, R20 ;  /* 0x000000200c14723c */ /* 0x060fec0000041814 */
[C---:B------:R-:W-:Y:S06]  /*2eb0*/  HMMA.16816.F32.BF16 R56, R12.reuse, R8, R56 ;  /* 0x000000080c38723c */ /* 0x040fec0000041838 */
[C---:B------:R-:W-:Y:S01]  /*2ec0*/  HMMA.16816.F32.BF16 R16, R12.reuse, R34, R16 ;  /* 0x000000220c10723c */ /* 0x040fe20000041810 */
[----:B------:R-:W-:Y:S05]  /*2ed0*/  LDSM.16.M88.4 R32, [R120+0x5000] ;  /* 0x005000007820783b */ /* 0x000fea0000000200 */
[C---:B------:R-:W-:Y:S01]  /*2ee0*/  HMMA.16816.F32.BF16 R52, R12.reuse, R10, R52 ;  /* 0x0000000a0c34723c */ /* 0x040fe20000041834 */
[----:B------:R-:W5:Y:S05]  /*2ef0*/  LDSM.16.M88.4 R8, [R121+0x2000] ;  /* 0x002000007908783b */ /* 0x000f6a0000000200 */
        /* <DEDUP_REMOVED lines=8> */
[C---:B---3--:R-:W-:Y:S06]  /*2f80*/  HMMA.16816.F32.BF16 R56, R72.reuse, R68, R56 ;  /* 0x000000444838723c */ /* 0x048fec0000041838 */
[C---:B------:R-:W-:Y:S01]  /*2f90*/  HMMA.16816.F32.BF16 R16, R72.reuse, R6, R16 ;  /* 0x000000064810723c */ /* 0x040fe20000041810 */
[----:B------:R-:W2:Y:S05]  /*2fa0*/  LDSM.16.M88.4 R4, [R119+0x2000] ;  /* 0x002000007704783b */ /* 0x000eaa0000000200 */
[C---:B------:R-:W-:Y:S06]  /*2fb0*/  HMMA.16816.F32.BF16 R48, R72.reuse, R64, R48 ;  /* 0x000000404830723c */ /* 0x040fec0000041830 */
[----:B------:R-:W-:Y:S06]  /*2fc0*/  HMMA.16816.F32.BF16 R52, R72, R70, R52 ;  /* 0x000000464834723c */ /* 0x000fec0000041834 */
[C---:B-----5:R-:W-:Y:S06]  /*2fd0*/  HMMA.16816.F32.BF16 R20, R8.reuse, R32, R20 ;  /* 0x000000200814723c */ /* 0x060fec0000041814 */
[C---:B-1----:R-:W-:Y:S06]  /*2fe0*/  HMMA.16816.F32.BF16 R56, R8.reuse, R28, R56 ;  /* 0x0000001c0838723c */ /* 0x042fec0000041838 */
[----:B----4-:R-:W-:Y:S01]  /*2ff0*/  HMMA.16816.F32.BF16 R48, R8, R24, R48 ;  /* 0x000000180830723c */ /* 0x010fe20000041830 */
[----:B------:R-:W-:-:S02]  /*3000*/  IMAD.IADD R28, R80, 0x1, -R83 ;  /* 0x00000001501c7824 */ /* 0x000fc400078e0a53 */
[----:B------:R-:W-:-:S03]  /*3010*/  IMAD.SHL.U32 R80, R80, 0x2, RZ ;  /* 0x0000000250507824 */ /* 0x000fc600078e00ff */
[----:B------:R-:W-:Y:S01]  /*3020*/  SHF.R.S32.HI R29, RZ, 0x1f, R28 ;  /* 0x0000001fff1d7819 */ /* 0x000fe2000001141c */
[----:B------:R-:W-:Y:S01]  /*3030*/  HMMA.16816.F32.BF16 R32, R8, R34, R16 ;  /* 0x000000220820723c */ /* 0x000fe20000041810 */
[----:B------:R-:W-:Y:S02]  /*3040*/  LDSM.16.M88.4 R16, [R117+0x5400] ;  /* 0x005400007510783b */ /* 0x000fe40000000200 */
[----:B------:R-:W-:-:S03]  /*3050*/  LEA.HI R24, R29, R28, RZ, 0x2 ;  /* 0x0000001c1d187211 */ /* 0x000fc600078f10ff */
[----:B------:R-:W-:Y:S01]  /*3060*/  HMMA.16816.F32.BF16 R52, R8, R30, R52 ;  /* 0x0000001e0834723c */ /* 0x000fe20000041834 */
[----:B------:R-:W1:Y:S01]  /*3070*/  LDSM.16.M88.4 R28, [R120+0x5c00] ;  /* 0x005c0000781c783b */ /* 0x000e620000000200 */
[----:B------:R-:W-:-:S04]  /*3080*/  SHF.R.S32.HI R24, RZ, 0x2, R24 ;  /* 0x00000002ff187819 */ /* 0x000fc80000011418 */
[----:B------:R-:W-:Y:S01]  /*3090*/  IADD3 R81, R81, 0x1, R24 ;  /* 0x0000000151517810 */ /* 0x000fe20007ffe018 */
[----:B--2---:R-:W-:Y:S06]  /*30a0*/  HMMA.16816.F32.BF16 R20, R4, R12, R20 ;  /* 0x0000000c0414723c */ /* 0x004fec0000041814 */
[----:B------:R-:W-:Y:S01]  /*30b0*/  HMMA.16816.F32.BF16 R44, R72, R66, R44 ;  /* 0x00000042482c723c */ /* 0x000fe2000004182c */
[----:B------:R-:W-:Y:S02]  /*30c0*/  LOP3.LUT R13, R80, 0x6, RZ, 0xc0, !PT ;  /* 0x00000006500d7812 */ /* 0x000fe400078ec0ff */
[----:B------:R-:W-:-:S03]  /*30d0*/  IADD3 R12, R78, R81, -R131 ;  /* 0x000000514e0c7210 */ /* 0x000fc60007ffe883 */
[C---:B------:R-:W-:Y:S01]  /*30e0*/  HMMA.16816.F32.BF16 R40, R72.reuse, R60, R40 ;  /* 0x0000003c4828723c */ /* 0x040fe20000041828 */
[----:B------:R-:W-:Y:S02]  /*30f0*/  IMAD.IADD R24, R0, 0x1, R13 ;  /* 0x0000000100187824 */ /* 0x000fe400078e020d */
[----:B------:R-:W-:Y:S02]  /*3100*/  IMAD.IADD R79, R12, 0x1, R79 ;  /* 0x000000010c4f7824 */ /* 0x000fe400078e024f */
[C---:B------:R-:W-:Y:S01]  /*3110*/  VIADD R12, R24.reuse, 0x1 ;  /* 0x00000001180c7836 */ /* 0x040fe20000000000 */
[----:B------:R-:W-:Y:S01]  /*3120*/  HMMA.16816.F32.BF16 R36, R72, R62, R36 ;  /* 0x0000003e4824723c */ /* 0x000fe20000041824 */
[----:B------:R-:W2:Y:S01]  /*3130*/  LDSM.16.M88.4 R60, [R117+0x5800] ;  /* 0x00580000753c783b */ /* 0x000ea20000000200 */
[C---:B------:R-:W-:Y:S01]  /*3140*/  VIMNMX R104, R79.reuse, R78, PT ;  /* 0x0000004e4f687248 */ /* 0x040fe20003fe0100 */
[----:B------:R-:W-:Y:S01]  /*3150*/  VIADD R25, R24, 0x8 ;  /* 0x0000000818197836 */ /* 0x000fe20000000000 */
[----:B------:R-:W-:-:S02]  /*3160*/  VIADDMNMX R103, R79, 0x8, R78, PT ;  /* 0x000000084f677846 */ /* 0x000fc4000380014e */
[----:B------:R-:W-:Y:S01]  /*3170*/  HMMA.16816.F32.BF16 R32, R4, R14, R32 ;  /* 0x0000000e0420723c */ /* 0x000fe20000041820 */
[CC--:B------:R-:W-:Y:S02]  /*3180*/  ISETP.GE.AND P5, PT, R12.reuse, R104.reuse, PT ;  /* 0x000000680c00720c */ /* 0x0c0fe40003fa6270 */
[----:B------:R-:W-:Y:S02]  /*3190*/  ISETP.GE.AND P3, PT, R12, R103, PT ;  /* 0x000000670c00720c */ /* 0x000fe40003f66270 */
[----:B------:R-:W3:Y:S01]  /*31a0*/  LDSM.16.M88.4 R12, [R117+0x5c00] ;  /* 0x005c0000750c783b */ /* 0x000ee20000000200 */
[----:B------:R-:W-:Y:S01]  /*31b0*/  HMMA.16816.F32.BF16 R44, R8, R26, R44 ;  /* 0x0000001a082c723c */ /* 0x000fe2000004182c */
[----:B------:R-:W-:Y:S01]  /*31c0*/  ISETP.GE.AND P1, PT, R25, R104, PT ;  /* 0x000000681900720c */ /* 0x000fe20003f26270 */
[----:B------:R-:W-:-:S04]  /*31d0*/  DEPBAR.LE SB0, 0x0 ;  /* 0x000080000000791a */ /* 0x000fc80000000000 */
[----:B-1----:R-:W-:Y:S01]  /*31e0*/  HMMA.16816.F32.BF16 R40, R8, R28, R40 ;  /* 0x0000001c0828723c */ /* 0x002fe20000041828 */
[-C--:B------:R-:W-:Y:S01]  /*31f0*/  ISETP.GE.AND P4, PT, R25, R103.reuse, PT ;  /* 0x000000671900720c */ /* 0x080fe20003f86270 */
[C---:B------:R-:W-:Y:S01]  /*3200*/  VIADD R25, R24.reuse, 0x18 ;  /* 0x0000001818197836 */ /* 0x040fe20000000000 */
[----:B------:R-:W-:Y:S01]  /*3210*/  FSEL R21, R21, -INF , !P5 ;  /* 0xff80000015157808 */ /* 0x000fe20006800000 */
[C---:B------:R-:W-:Y:S02]  /*3220*/  VIADD R26, R24.reuse, 0x19 ;  /* 0x00000019181a7836 */ /* 0x040fe40000000000 */
[C---:B------:R-:W-:Y:S06]  /*3230*/  HMMA.16816.F32.BF16 R56, R4.reuse, R16, R56 ;  /* 0x000000100438723c */ /* 0x040fec0000041838 */
[----:B------:R-:W-:Y:S01]  /*3240*/  HMMA.16816.F32.BF16 R52, R4, R18, R52 ;  /* 0x000000120434723c */ /* 0x000fe20000041834 */
[----:B------:R-:W-:Y:S01]  /*3250*/  VIADD R16, R24, 0x9 ;  /* 0x0000000918107836 */ /* 0x000fe20000000000 */
[----:B------:R-:W-:Y:S01]  /*3260*/  FSEL R17, R32, -INF , !P1 ;  /* 0xff80000020117808 */ /* 0x000fe20004800000 */
[----:B------:R-:W-:Y:S03]  /*3270*/  BAR.SYNC.DEFER_BLOCKING 0x0 ;  /* 0x0000000000007b1d */ /* 0x000fe60000010000 */
[----:B------:R-:W-:Y:S01]  /*3280*/  ISETP.GE.AND P2, PT, R16, R104, PT ;  /* 0x000000681000720c */ /* 0x000fe20003f46270 */
[----:B------:R-:W-:Y:S01]  /*3290*/  VIADD R18, R24, 0x11 ;  /* 0x0000001118127836 */ /* 0x000fe20000000000 */
[----:B------:R-:W-:Y:S01]  /*32a0*/  ISETP.GE.AND P0, PT, R16, R103, PT ;  /* 0x000000671000720c */ /* 0x000fe20003f06270 */
[----:B------:R-:W-:Y:S01]  /*32b0*/  VIADD R16, R24, 0x10 ;  /* 0x0000001018107836 */ /* 0x000fe20000000000 */
[----:B------:R-:W-:Y:S01]  /*32c0*/  HMMA.16816.F32.BF16 R36, R8, R30, R36 ;  /* 0x0000001e0824723c */ /* 0x000fe20000041824 */
[----:B------:R-:W-:-:S02]  /*32d0*/  FSEL R19, R33, -INF , !P2 ;  /* 0xff80000021137808 */ /* 0x000fc40005000000 */
[-C--:B------:R-:W-:Y:S02]  /*32e0*/  ISETP.GE.AND P2, PT, R18, R103.reuse, PT ;  /* 0x000000671200720c */ /* 0x080fe40003f46270 */
[CC--:B------:R-:W-:Y:S01]  /*32f0*/  ISETP.GE.AND P5, PT, R16.reuse, R104.reuse, PT ;  /* 0x000000681000720c */ /* 0x0c0fe20003fa6270 */
[C---:B--2---:R-:W-:Y:S01]  /*3300*/  HMMA.16816.F32.BF16 R48, R4.reuse, R60, R48 ;  /* 0x0000003c0430723c */ /* 0x044fe20000041830 */
[----:B------:R-:W-:Y:S01]  /*3310*/  ISETP.GE.AND P1, PT, R16, R103, PT ;  /* 0x000000671000720c */ /* 0x000fe20003f26270 */
[----:B------:R-:W-:Y:S01]  /*3320*/  VIADD R8, R24, 0x20 ;  /* 0x0000002018087836 */ /* 0x000fe20000000000 */
[----:B------:R-:W-:Y:S01]  /*3330*/  FSEL R16, R34, -INF , !P4 ;  /* 0xff80000022107808 */ /* 0x000fe20006000000 */
[----:B------:R-:W-:Y:S01]  /*3340*/  VIADD R9, R24, 0x21 ;  /* 0x0000002118097836 */ /* 0x000fe20000000000 */
[----:B------:R-:W-:Y:S01]  /*3350*/  ISETP.GE.AND P4, PT, R18, R104, PT ;  /* 0x000000681200720c */ /* 0x000fe20003f86270 */
[----:B------:R-:W-:Y:S01]  /*3360*/  HMMA.16816.F32.BF16 R44, R4, R62, R44 ;  /* 0x0000003e042c723c */ /* 0x000fe2000004182c */
[----:B------:R-:W-:-:S02]  /*3370*/  FSEL R18, R35, -INF , !P0 ;  /* 0xff80000023127808 */ /* 0x000fc40004000000 */
[-C--:B------:R-:W-:Y:S02]  /*3380*/  ISETP.GE.AND P0, PT, R25, R104.reuse, PT ;  /* 0x000000681900720c */ /* 0x080fe40003f06270 */
[----:B------:R-:W-:Y:S01]  /*3390*/  FSEL R29, R56, -INF , !P5 ;  /* 0xff800000381d7808 */ /* 0x000fe20006800000 */
[C---:B---3--:R-:W-:Y:S01]  /*33a0*/  HMMA.16816.F32.BF16 R40, R4.reuse, R12, R40 ;  /* 0x0000000c0428723c */ /* 0x048fe20000041828 */
[----:B------:R-:W-:Y:S02]  /*33b0*/  FSEL R56, R59, -INF , !P2 ;  /* 0xff8000003b387808 */ /* 0x000fe40005000000 */
[----:B------:R-:W-:Y:S02]  /*33c0*/  FSEL R59, R52, -INF , !P0 ;  /* 0xff800000343b7808 */ /* 0x000fe40004000000 */
[----:B------:R-:W-:Y:S01]  /*33d0*/  FSEL R57, R57, -INF , !P4 ;  /* 0xff80000039397808 */ /* 0x000fe20006000000 */
[----:B------:R-:W-:Y:S01]  /*33e0*/  HMMA.16816.F32.BF16 R36, R4, R14, R36 ;  /* 0x0000000e0424723c */ /* 0x000fe20000041824 */
[----:B------:R-:W-:-:S02]  /*33f0*/  ISETP.GE.AND P2, PT, R8, R104, PT ;  /* 0x000000680800720c */ /* 0x000fc40003f46270 */
[-C--:B------:R-:W-:Y:S01]  /*3400*/  ISETP.GE.AND P0, PT, R8, R103.reuse, PT ;  /* 0x000000670800720c */ /* 0x080fe20003f06270 */
[----:B------:R-:W-:Y:S01]  /*3410*/  VIADD R8, R24, 0x28 ;  /* 0x0000002818087836 */ /* 0x000fe20000000000 */
[-C--:B------:R-:W-:Y:S02]  /*3420*/  ISETP.GE.AND P4, PT, R26, R103.reuse, PT ;  /* 0x000000671a00720c */ /* 0x080fe40003f86270 */
[----:B------:R-:W-:Y:S01]  /*3430*/  FSEL R33, R48, -INF , !P2 ;  /* 0xff80000030217808 */ /* 0x000fe20005000000 */
[----:B------:R-:W-:Y:S01]  /*3440*/  VIADD R4, R24, 0x38 ;  /* 0x0000003818047836 */ /* 0x000fe20000000000 */
[----:B------:R-:W-:Y:S02]  /*3450*/  FSEL R12, R55, -INF , !P4 ;  /* 0xff800000370c7808 */ /* 0x000fe40006000000 */
[C---:B------:R-:W-:Y:S02]  /*3460*/  ISETP.GE.AND P4, PT, R8.reuse, R104, PT ;  /* 0x000000680800720c */ /* 0x040fe40003f86270 */
[----:B------:R-:W-:Y:S01]  /*3470*/  ISETP.GE.AND P2, PT, R8, R103, PT ;  /* 0x000000670800720c */ /* 0x000fe20003f46270 */
[----:B------:R-:W-:Y:S01]  /*3480*/  VIADD R8, R24, 0x30 ;  /* 0x0000003018087836 */ /* 0x000fe20000000000 */
[----:B------:R-:W-:-:S02]  /*3490*/  FSEL R58, R58, -INF , !P1 ;  /* 0xff8000003a3a7808 */ /* 0x000fc40004800000 */
[----:B------:R-:W-:Y:S02]  /*34a0*/  ISETP.GE.AND P1, PT, R26, R104, PT ;  /* 0x000000681a00720c */ /* 0x000fe40003f26270 */
[-C--:B------:R-:W-:Y:S02]  /*34b0*/  ISETP.GE.AND P5, PT, R25, R103.reuse, PT ;  /* 0x000000671900720c */ /* 0x080fe40003fa6270 */
[----:B------:R-:W-:Y:S02]  /*34c0*/  FSEL R85, R44, -INF , !P4 ;  /* 0xff8000002c557808 */ /* 0x000fe40006000000 */
[----:B------:R-:W-:Y:S02]  /*34d0*/  ISETP.GE.AND P4, PT, R8, R103, PT ;  /* 0x000000670800720c */ /* 0x000fe40003f86270 */
[----:B------:R-:W-:Y:S02]  /*34e0*/  FSEL R53, R53, -INF , !P1 ;  /* 0xff80000035357808 */ /* 0x000fe40004800000 */
[----:B------:R-:W-:-:S02]  /*34f0*/  FSEL R54, R54, -INF , !P5 ;  /* 0xff80000036367808 */ /* 0x000fc40006800000 */
[C---:B------:R-:W-:Y:S02]  /*3500*/  ISETP.GE.AND P1, PT, R9.reuse, R103, PT ;  /* 0x000000670900720c */ /* 0x040fe40003f26270 */
[-C--:B------:R-:W-:Y:S01]  /*3510*/  ISETP.GE.AND P5, PT, R9, R104.reuse, PT ;  /* 0x000000680900720c */ /* 0x080fe20003fa6270 */
[----:B------:R-:W-:Y:S01]  /*3520*/  VIADD R9, R24, 0x29 ;  /* 0x0000002918097836 */ /* 0x000fe20000000000 */
[----:B------:R-:W-:Y:S02]  /*3530*/  FSEL R26, R42, -INF , !P4 ;  /* 0xff8000002a1a7808 */ /* 0x000fe40006000000 */
[-C--:B------:R-:W-:Y:S02]  /*3540*/  ISETP.GE.AND P4, PT, R24, R104.reuse, PT ;  /* 0x000000681800720c */ /* 0x080fe40003f86270 */
[----:B------:R-:W-:Y:S02]  /*3550*/  FSEL R94, R51, -INF , !P1 ;  /* 0xff800000335e7808 */ /* 0x000fe40004800000 */
[----:B------:R-:W-:Y:S01]  /*3560*/  ISETP.GE.AND P1, PT, R8, R104, PT ;  /* 0x000000680800720c */ /* 0x000fe20003f26270 */
[----:B------:R-:W-:Y:S01]  /*3570*/  VIADD R8, R24, 0x31 ;  /* 0x0000003118087836 */ /* 0x000fe20000000000 */
[----:B------:R-:W-:-:S02]  /*3580*/  FSEL R35, R49, -INF , !P5 ;  /* 0xff80000031237808 */ /* 0x000fc40006800000 */
[----:B------:R-:W-:Y:S02]  /*3590*/  FSEL R5, R20, -INF , !P4 ;  /* 0xff80000014057808 */ /* 0x000fe40006000000 */
[----:B------:R-:W-:Y:S02]  /*35a0*/  FSEL R34, R50, -INF , !P0 ;  /* 0xff80000032227808 */ /* 0x000fe40004000000 */
[C---:B------:R-:W-:Y:S02]  /*35b0*/  ISETP.GE.AND P5, PT, R9.reuse, R103, PT ;  /* 0x000000670900720c */ /* 0x040fe40003fa6270 */
[----:B------:R-:W-:Y:S02]  /*35c0*/  ISETP.GE.AND P4, PT, R100, 0x2, PT ;  /* 0x000000026400780c */ /* 0x000fe40003f86270 */
[----:B------:R-:W-:Y:S02]  /*35d0*/  ISETP.GE.AND P0, PT, R9, R104, PT ;  /* 0x000000680900720c */ /* 0x000fe40003f06270 */
[----:B------:R-:W-:-:S02]  /*35e0*/  FSEL R108, R46, -INF , !P2 ;  /* 0xff8000002e6c7808 */ /* 0x000fc40005000000 */
[-C--:B------:R-:W-:Y:S02]  /*35f0*/  ISETP.GE.AND P2, PT, R8, R104.reuse, PT ;  /* 0x000000680800720c */ /* 0x080fe40003f46270 */
[----:B------:R-:W-:Y:S02]  /*3600*/  FSEL R106, R47, -INF , !P5 ;  /* 0xff8000002f6a7808 */ /* 0x000fe40006800000 */
[----:B------:R-:W-:Y:S02]  /*3610*/  FSEL R91, R40, -INF , !P1 ;  /* 0xff800000285b7808 */ /* 0x000fe40004800000 */
[----:B------:R-:W-:Y:S02]  /*3620*/  FSEL R90, R45, -INF , !P0 ;  /* 0xff8000002d5a7808 */ /* 0x000fe40004000000 */
[C---:B------:R-:W-:Y:S02]  /*3630*/  ISETP.GE.AND P5, PT, R4.reuse, R104, PT ;  /* 0x000000680400720c */ /* 0x040fe40003fa6270 */
[-C--:B------:R-:W-:Y:S01]  /*3640*/  ISETP.GE.AND P1, PT, R4, R103.reuse, PT ;  /* 0x000000670400720c */ /* 0x080fe20003f26270 */
[----:B------:R-:W-:Y:S01]  /*3650*/  VIADD R4, R24, 0x39 ;  /* 0x0000003918047836 */ /* 0x000fe20000000000 */
[----:B------:R-:W-:-:S02]  /*3660*/  ISETP.GE.AND P0, PT, R8, R103, PT ;  /* 0x000000670800720c */ /* 0x000fc40003f06270 */
[----:B------:R-:W-:Y:S02]  /*3670*/  FSEL R93, R41, -INF , !P2 ;  /* 0xff800000295d7808 */ /* 0x000fe40005000000 */
[-C--:B------:R-:W-:Y:S02]  /*3680*/  ISETP.GE.AND P2, PT, R24, R103.reuse, PT ;  /* 0x000000671800720c */ /* 0x080fe40003f46270 */
[----:B------:R-:W-:Y:S02]  /*3690*/  FSEL R25, R43, -INF , !P0 ;  /* 0xff8000002b197808 */ /* 0x000fe40004000000 */
[----:B------:R-:W-:Y:S02]  /*36a0*/  FSEL R24, R23, -INF , !P3 ;  /* 0xff80000017187808 */ /* 0x000fe40005800000 */
[C---:B------:R-:W-:Y:S02]  /*36b0*/  ISETP.GE.AND P3, PT, R4.reuse, R104, PT ;  /* 0x000000680400720c */ /* 0x040fe40003f66270 */
[----:B------:R-:W-:Y:S01]  /*36c0*/  ISETP.GE.AND P0, PT, R4, R103, PT ;  /* 0x000000670400720c */ /* 0x000fe20003f06270 */
[----:B------:R-:W-:Y:S01]  /*36d0*/  IMAD.IADD R4, R2, 0x1, R77 ;  /* 0x0000000102047824 */ /* 0x000fe200078e024d */
        /* <DEDUP_REMOVED lines=66> */
.L_x_4308:
[----:B------:R-:W-:-:S04]  /*3b00*/  LEA R2, -R96, RZ, 0x6 ;  /* 0x000000ff60027211 */ /* 0x000fc800078e31ff */
[----:B------:R-:W-:-:S07]  /*3b10*/  SHF.R.S32.HI R31, RZ, 0x1f, R2 ;  /* 0x0000001fff1f7819 */ /* 0x000fce0000011402 */
.L_x_4309:
[----:B------:R-:W-:Y:S01]  /*3b20*/  ULDC UR5, c[0x0][0x2d0] ;  /* 0x0000b40000057ab9 */ /* 0x000fe20000000800 */
[----:B------:R-:W-:Y:S01]  /*3b30*/  IADD3 R13, P0, R2, R101, RZ ;  /* 0x00000065020d7210 */ /* 0x000fe20007f1e0ff */
[----:B------:R-:W-:Y:S01]  /*3b40*/  BSSY B0, `(.L_x_4310) ;  /* 0x0000040000007945 */ /* 0x000fe20003800000 */
[----:B------:R-:W-:Y:S02]  /*3b50*/  ISETP.GE.AND P2, PT, R123, UR5, PT ;  /* 0x000000057b007c0c */ /* 0x000fe4000bf46270 */
[----:B------:R-:W-:Y:S01]  /*3b60*/  ISETP.GE.AND P3, PT, R132, UR5, PT ;  /* 0x0000000584007c0c */ /* 0x000fe2000bf66270 */
[----:B------:R-:W-:Y:S01]  /*3b70*/  IMAD.X R0, R31, 0x1, R102, P0 ;  /* 0x000000011f007824 */ /* 0x000fe200000e0666 */
[----:B------:R-:W-:-:S09]  /*3b80*/  ISETP.GE.AND P1, PT, R122, UR5, PT ;  /* 0x000000057a007c0c */ /* 0x000fd2000bf26270 */
[----:B------:R-:W1:Y:S02]  /*3b90*/  @!P2 LDC.64 R14, c[0x0][0x218] ;  /* 0x00008600ff0eab82 */ /* 0x000e640000000a00 */
[----:B------:R2:W-:Y:S04]  /*3ba0*/  @P3 STS [R130+0x3000], RZ ;  /* 0x003000ff82003388 */ /* 0x0005e80000000800 */
[----:B------:R2:W-:Y:S02]  /*3bb0*/  @P3 STS [R130+0x3004], RZ ;  /* 0x003004ff82003388 */ /* 0x0005e40000000800 */
[----:B------:R-:W3:Y:S02]  /*3bc0*/  @!P3 LDC.64 R22, c[0x0][0x218] ;  /* 0x00008600ff16bb82 */ /* 0x000ee40000000a00 */
[----:B------:R2:W-:Y:S06]  /*3bd0*/  @P3 STS.64 [R130+0x3008], RZ ;  /* 0x003008ff82003388 */ /* 0x0005ec0000000a00 */
[----:B------:R-:W4:Y:S08]  /*3be0*/  @!P1 LDC.64 R10, c[0x0][0x218] ;  /* 0x00008600ff0a9b82 */ /* 0x000f300000000a00 */
[----:B------:R-:W5:Y:S01]  /*3bf0*/  @!P3 LDC.64 R8, c[0x0][0x218] ;  /* 0x00008600ff08bb82 */ /* 0x000f620000000a00 */
[----:B-1----:R-:W-:-:S04]  /*3c00*/  @!P2 LEA R14, P0, R13, R14, 0x1 ;  /* 0x0000000e0d0ea211 */ /* 0x002fc800078008ff */
[----:B------:R-:W-:-:S03]  /*3c10*/  @!P2 LEA.HI.X R15, R13, R15, R0, 0x1, P0 ;  /* 0x0000000f0d0fa211 */ /* 0x000fc600000f0c00 */
[----:B------:R-:W1:Y:S01]  /*3c20*/  @!P2 LDC.64 R6, c[0x0][0x218] ;  /* 0x00008600ff06ab82 */ /* 0x000e620000000a00 */
[----:B---3--:R-:W-:-:S04]  /*3c30*/  @!P3 LEA R22, P5, R13, R22, 0x1 ;  /* 0x000000160d16b211 */ /* 0x008fc800078a08ff */
[--C-:B------:R-:W-:Y:S02]  /*3c40*/  @!P3 LEA.HI.X R23, R13, R23, R0.reuse, 0x1, P5 ;  /* 0x000000170d17b211 */ /* 0x100fe400028f0c00 */
[----:B------:R-:W-:Y:S02]  /*3c50*/  IADD3 R2, P5, R125, R2, RZ ;  /* 0x000000027d027210 */ /* 0x000fe40007fbe0ff */
[C---:B----4-:R-:W-:Y:S01]  /*3c60*/  @!P1 LEA R36, P0, R13.reuse, R10, 0x1 ;  /* 0x0000000a0d249211 */ /* 0x050fe200078008ff */
[----:B------:R-:W-:Y:S01]  /*3c70*/  @!PT LDS RZ, [RZ] ;  /* 0x00000000fffff984 */ /* 0x000fe20000000800 */
[----:B------:R-:W-:Y:S01]  /*3c80*/  @!PT LDS RZ, [RZ] ;  /* 0x00000000fffff984 */ /* 0x000fe20000000800 */
[----:B------:R-:W-:Y:S01]  /*3c90*/  @!PT LDS RZ, [RZ] ;  /* 0x00000000fffff984 */ /* 0x000fe20000000800 */
[----:B------:R2:W-:Y:S02]  /*3ca0*/  @!P3 LDGSTS.E.BYPASS.LTC128B.128 [R130+0x3000], desc[UR10][R22.64] ;  /* 0x030000001682bfae */ /* 0x0005e4000b901d4a */
[----:B------:R-:W-:Y:S01]  /*3cb0*/  IMAD.X R31, R124, 0x1, R31, P5 ;  /* 0x000000017c1f7824 */ /* 0x000fe200028e061f */
[----:B------:R-:W-:Y:S01]  /*3cc0*/  @!P1 LEA.HI.X R37, R13, R11, R0, 0x1, P0 ;  /* 0x0000000b0d259211 */ /* 0x000fe200000f0c00 */
[----:B------:R2:W-:Y:S01]  /*3cd0*/  @P2 STS.128 [R130+0x4000], RZ ;  /* 0x004000ff82002388 */ /* 0x0005e20000000c00 */
[----:B------:R-:W-:-:S03]  /*3ce0*/  @!P3 IADD3 R11, P0, R2, R101, RZ ;  /* 0x00000065020bb210 */ /* 0x000fc60007f1e0ff */
[----:B------:R-:W-:Y:S01]  /*3cf0*/  @!PT LDS RZ, [RZ] ;  /* 0x00000000fffff984 */ /* 0x000fe20000000800 */
[----:B------:R-:W-:Y:S01]  /*3d00*/  @!PT LDS RZ, [RZ] ;  /* 0x00000000fffff984 */ /* 0x000fe20000000800 */
[----:B------:R-:W-:Y:S01]  /*3d10*/  @!PT LDS RZ, [RZ] ;  /* 0x00000000fffff984 */ /* 0x000fe20000000800 */
[----:B------:R2:W-:Y:S01]  /*3d20*/  @!P2 LDGSTS.E.BYPASS.LTC128B.128 [R130+0x4000], desc[UR10][R14.64+0x40] ;  /* 0x040000400e82afae */ /* 0x0005e2000b901d4a */
[----:B-----5:R-:W-:Y:S01]  /*3d30*/  @!P3 LEA R38, P5, R11, R8, 0x1 ;  /* 0x000000080b26b211 */ /* 0x020fe200078a08ff */
[----:B------:R-:W-:Y:S01]  /*3d40*/  @!P3 IMAD.X R10, R31, 0x1, R102, P0 ;  /* 0x000000011f0ab824 */ /* 0x000fe200000e0666 */
[----:B------:R-:W-:Y:S01]  /*3d50*/  @!P2 IADD3 R8, P0, R2, R101, RZ ;  /* 0x000000650208a210 */ /* 0x000fe20007f1e0ff */
[----:B------:R2:W-:Y:S03]  /*3d60*/  @P1 STS.128 [R130+0x5000], RZ ;  /* 0x005000ff82001388 */ /* 0x0005e60000000c00 */
[----:B------:R-:W-:Y:S01]  /*3d70*/  @!P3 LEA.HI.X R39, R11, R9, R10, 0x1, P5 ;  /* 0x000000090b27b211 */ /* 0x000fe200028f0c0a */
[----:B------:R-:W-:Y:S01]  /*3d80*/  @!P2 IMAD.X R9, R31, 0x1, R102, P0 ;  /* 0x000000011f09a824 */ /* 0x000fe200000e0666 */
[C---:B-1----:R-:W-:Y:S01]  /*3d90*/  @!P2 LEA R6, P0, R8.reuse, R6, 0x1 ;  /* 0x000000060806a211 */ /* 0x042fe200078008ff */
[----:B------:R-:W-:Y:S01]  /*3da0*/  @!PT LDS RZ, [RZ] ;  /* 0x00000000fffff984 */ /* 0x000fe20000000800 */
[----:B------:R-:W-:Y:S01]  /*3db0*/  @!PT LDS RZ, [RZ] ;  /* 0x00000000fffff984 */ /* 0x000fe20000000800 */
[----:B------:R-:W-:Y:S01]  /*3dc0*/  @!PT LDS RZ, [RZ] ;  /* 0x00000000fffff984 */ /* 0x000fe20000000800 */
[----:B------:R2:W-:Y:S03]  /*3dd0*/  @!P1 LDGSTS.E.BYPASS.LTC128B.128 [R130+0x5000], desc[UR10][R36.64+0x80] ;  /* 0x0500008024829fae */ /* 0x0005e6000b901d4a */
[----:B------:R-:W-:Y:S01]  /*3de0*/  @!P2 LEA.HI.X R7, R8, R7, R9, 0x1, P0 ;  /* 0x000000070807a211 */ /* 0x000fe200000f0c09 */
        /* <DEDUP_REMOVED lines=21> */
.L_x_4311:
[----:B------:R-:W-:Y:S05]  /*3f40*/  BSYNC B0 ;  /* 0x0000000000007941 */ /* 0x000fea0003800000 */
.L_x_4310:
[----:B------:R-:W0:Y:S01]  /*3f50*/  LDGDEPBAR ;  /* 0x00000000000079af */ /* 0x000e220000000000 */
[----:B------:R-:W-:Y:S02]  /*3f60*/  MOV R101, R13 ;  /* 0x0000000d00657202 */ /* 0x000fe40000000f00 */
[----:B------:R-:W-:-:S07]  /*3f70*/  MOV R102, R0 ;  /* 0x0000000000667202 */ /* 0x000fce0000000f00 */
.L_x_4307:
[----:B------:R-:W-:Y:S01]  /*3f80*/  FMNMX.FTZ R0, R5, R21, !PT ;  /* 0x0000001505007209 */ /* 0x000fe20007810000 */
[----:B------:R-:W-:Y:S01]  /*3f90*/  ULDC UR12, c[0x0][0x2ec] ;  /* 0x0000bb00000c7ab9 */ /* 0x000fe20000000800 */
[----:B-12---:R-:W-:Y:S01]  /*3fa0*/  FMNMX.FTZ R7, R30, R24, !PT ;  /* 0x000000181e077209 */ /* 0x006fe20007810000 */
        /* <DEDUP_REMOVED lines=29> */
[----:B------:R-:W-:Y:S01]  /*4180*/  LEA R118, R4, UR4, 0x1 ;  /* 0x0000000404767c11 */ /* 0x000fe2000f8e08ff */
[----:B------:R-:W1:Y:S03]  /*4190*/  SHFL.BFLY PT, R9, R6, 0x2, 0x1f ;  /* 0x0c401f0006097f89 */ /* 0x000e6600000e0000 */
[----:B------:R-:W-:Y:S01]  /*41a0*/  LEA R116, R3, R118, 0x1 ;  /* 0x0000007603747211 */ /* 0x000fe200078e08ff */
[----:B------:R-:W-:Y:S04]  /*41b0*/  LDSM.16.MT88.4 R40, [R118+0x6000] ;  /* 0x006000007628783b */ /* 0x000fe80000004200 */
[----:B------:R-:W-:Y:S04]  /*41c0*/  LDSM.16.MT88.4 R64, [R116+0x7000] ;  /* 0x007000007440783b */ /* 0x000fe80000004200 */
[----:B------:R-:W-:Y:S04]  /*41d0*/  LDSM.16.MT88.4 R72, [R118+0x8000] ;  /* 0x008000007648783b */ /* 0x000fe80000004200 */
[----:B------:R-:W-:Y:S01]  /*41e0*/  LDSM.16.MT88.4 R48, [R116+0x6000] ;  /* 0x006000007430783b */ /* 0x000fe20000004200 */
[----:B-1----:R-:W-:-:S03]  /*41f0*/  FMNMX.FTZ R9, R6, R9, !PT ;  /* 0x0000000906097209 */ /* 0x002fc60007810000 */
[----:B------:R-:W1:Y:S04]  /*4200*/  SHFL.BFLY PT, R6, R7, 0x2, 0x1f ;  /* 0x0c401f0007067f89 */ /* 0x000e6800000e0000 */
[----:B------:R-:W2:Y:S01]  /*4210*/  SHFL.BFLY PT, R2, R9, 0x1, 0x1f ;  /* 0x0c201f0009027f89 */ /* 0x000ea200000e0000 */
[----:B-1----:R-:W-:Y:S02]  /*4220*/  FMNMX.FTZ R6, R7, R6, !PT ;  /* 0x0000000607067209 */ /* 0x002fe40007810000 */
[----:B--2---:R-:W-:Y:S02]  /*4230*/  FMNMX.FTZ R2, R9, R2, !PT ;  /* 0x0000000209027209 */ /* 0x004fe40007810000 */
[----:B------:R-:W-:Y:S02]  /*4240*/  LDSM.16.MT88.4 R8, [R118+0x6400] ;  /* 0x006400007608783b */ /* 0x000fe40000004200 */
[C---:B------:R-:W-:Y:S01]  /*4250*/  FSETP.NEU.FTZ.AND P0, PT, R2.reuse, -INF , PT ;  /* 0xff8000000200780b */ /* 0x040fe20003f1d000 */
[----:B------:R-:W-:-:S05]  /*4260*/  FMUL.FTZ R112, R2, UR12 ;  /* 0x0000000c02707c20 */ /* 0x000fca0008410000 */
[----:B------:R-:W-:-:S05]  /*4270*/  FSEL R112, R112, RZ, P0 ;  /* 0x000000ff70707208 */ /* 0x000fca0000000000 */
[--C-:B------:R-:W-:Y:S01]  /*4280*/  FFMA.FTZ R136, R5, UR12, -R112.reuse ;  /* 0x0000000c05887c23 */ /* 0x100fe20008010870 */
[--C-:B------:R-:W-:Y:S01]  /*4290*/  FFMA.FTZ R31, R29, UR12, -R112.reuse ;  /* 0x0000000c1d1f7c23 */ /* 0x100fe20008010870 */
[----:B------:R-:W1:Y:S01]  /*42a0*/  SHFL.BFLY PT, R5, R6, 0x1, 0x1f ;  /* 0x0c201f0006057f89 */ /* 0x000e6200000e0000 */
        /* <DEDUP_REMOVED lines=15> */
[----:B------:R-:W-:-:S04]  /*43a0*/  FFMA.FTZ R95, R95, UR12, -R112 ;  /* 0x0000000c5f5f7c23 */ /* 0x000fc80008010870 */
[----:B------:R-:W-:Y:S01]  /*43b0*/  MUFU.EX2 R110, R110 ;  /* 0x0000006e006e7308 */ /* 0x000fe20000000800 */
[----:B-1----:R-:W-:-:S04]  /*43c0*/  FMNMX.FTZ R0, R6, R5, !PT ;  /* 0x0000000506007209 */ /* 0x002fc80007810000 */
[C---:B------:R-:W-:Y:S01]  /*43d0*/  FSETP.NEU.FTZ.AND P0, PT, R0.reuse, -INF , PT ;  /* 0xff8000000000780b */ /* 0x040fe20003f1d000 */
[----:B------:R-:W-:Y:S02]  /*43e0*/  FMUL.FTZ R29, R0, UR12 ;  /* 0x0000000c001d7c20 */ /* 0x000fe40008410000 */
[----:B------:R-:W1:Y:S01]  /*43f0*/  MUFU.EX2 R107, R107 ;  /* 0x0000006b006b7308 */ /* 0x000e620000000800 */
[----:B--2---:R-:W-:Y:S01]  /*4400*/  F2FP.BF16.F32.PACK_AB R80, R113, R136 ;  /* 0x000000887150723e */ /* 0x004fe200000010ff */
[----:B------:R-:W-:Y:S01]  /*4410*/  FADD.FTZ R113, R136, R113 ;  /* 0x0000007188717221 */ /* 0x000fe20000010000 */
[----:B------:R-:W-:Y:S02]  /*4420*/  FSEL R29, R29, RZ, P0 ;  /* 0x000000ff1d1d7208 */ /* 0x000fe40000000000 */
[----:B------:R-:W-:-:S03]  /*4430*/  LEA R140, P0, R101, UR8, 0x1 ;  /* 0x00000008658c7c11 */ /* 0x000fc6000f8008ff */
        /* <DEDUP_REMOVED lines=11> */
[----:B------:R-:W1:Y:S01]  /*44f0*/  LDSM.16.MT88.4 R56, [R118+0x7000] ;  /* 0x007000007638783b */ /* 0x000e620000004200 */
        /* <DEDUP_REMOVED lines=10> */
[----:B------:R-:W-:Y:S01]  /*45a0*/  FFMA.FTZ R28, R28, UR12, -R29 ;  /* 0x0000000c1c1c7c23 */ /* 0x000fe2000801081d */
[----:B------:R-:W-:Y:S01]  /*45b0*/  LEA.HI.X R141, R101, UR9, R102, 0x1, P0 ;  /* 0x00000009658d7c11 */ /* 0x000fe200080f0c66 */
[----:B------:R-:W-:Y:S08]  /*45c0*/  MUFU.EX2 R109, R109 ;  /* 0x0000006d006d7308 */ /* 0x000ff00000000800 */
[----:B------:R-:W5:Y:S01]  /*45d0*/  MUFU.EX2 R32, R32 ;  /* 0x0000002000207308 */ /* 0x000f620000000800 */
[----:B---3--:R-:W-:Y:S01]  /*45e0*/  F2FP.BF16.F32.PACK_AB R81, R114, R111 ;  /* 0x0000006f7251723e */ /* 0x008fe200000010ff */
[----:B------:R-:W-:-:S06]  /*45f0*/  FADD.FTZ R114, R111, R114 ;  /* 0x000000726f727221 */ /* 0x000fcc0000010000 */
[----:B------:R-:W3:Y:S08]  /*4600*/  MUFU.EX2 R22, R22 ;  /* 0x0000001600167308 */ /* 0x000ef00000000800 */
[----:B------:R-:W-:Y:S01]  /*4610*/  MUFU.EX2 R21, R21 ;  /* 0x0000001500157308 */ /* 0x000fe20000000800 */
[----:B-----5:R-:W-:Y:S01]  /*4620*/  F2FP.BF16.F32.PACK_AB R83, R32, R109 ;  /* 0x0000006d2053723e */ /* 0x020fe200000010ff */
[----:B------:R-:W-:-:S04]  /*4630*/  FADD.FTZ R109, R109, R114 ;  /* 0x000000726d6d7221 */ /* 0x000fc80000010000 */
[----:B------:R-:W-:Y:S02]  /*4640*/  FADD.FTZ R109, R32, R109 ;  /* 0x0000006d206d7221 */ /* 0x000fe40000010000 */
        /* <DEDUP_REMOVED lines=8> */
[C---:B------:R-:W-:Y:S06]  /*46d0*/  HMMA.16816.F32.BF16 R64, R80.reuse, R66, RZ ;  /* 0x000000425040723c */ /* 0x040fec00000418ff */
[----:B------:R-:W-:Y:S01]  /*46e0*/  MUFU.EX2 R24, R24 ;  /* 0x0000001800187308 */ /* 0x000fe20000000800 */
[C---:B------:R-:W-:Y:S06]  /*46f0*/  HMMA.16816.F32.BF16 R68, R80.reuse, R72, RZ ;  /* 0x000000485044723c */ /* 0x040fec00000418ff */
[----:B------:R-:W-:Y:S01]  /*4700*/  HMMA.16816.F32.BF16 R72, R80, R74, RZ ;  /* 0x0000004a5048723c */ /* 0x000fe200000418ff */
[----:B------:R-:W5:Y:S01]  /*4710*/  MUFU.EX2 R3, R3 ;  /* 0x0000000300037308 */ /* 0x000f620000000800 */
[----:B---3--:R-:W-:Y:S01]  /*4720*/  F2FP.BF16.F32.PACK_AB R5, R23, R30 ;  /* 0x0000001e1705723e */ /* 0x008fe200000010ff */
[----:B------:R-:W-:-:S03]  /*4730*/  FADD.FTZ R30, R30, R109 ;  /* 0x0000006d1e1e7221 */ /* 0x000fc60000010000 */
[C---:B------:R-:W-:Y:S01]  /*4740*/  HMMA.16816.F32.BF16 R44, R80.reuse, R48, RZ ;  /* 0x00000030502c723c */ /* 0x040fe200000418ff */
[----:B------:R-:W-:Y:S02]  /*4750*/  FADD.FTZ R23, R23, R30 ;  /* 0x0000001e17177221 */ /* 0x000fe40000010000 */
[----:B------:R-:W-:Y:S03]  /*4760*/  MUFU.EX2 R92, R92 ;  /* 0x0000005c005c7308 */ /* 0x000fe60000000800 */
[C---:B-1----:R-:W-:Y:S05]  /*4770*/  HMMA.16816.F32.BF16 R52, R80.reuse, R56, RZ ;  /* 0x000000385034723c */ /* 0x042fea00000418ff */
[----:B------:R-:W1:Y:S01]  /*4780*/  MUFU.EX2 R89, R89 ;  /* 0x0000005900597308 */ /* 0x000e620000000800 */
[----:B-----5:R-:W-:Y:S01]  /*4790*/  F2FP.BF16.F32.PACK_AB R7, R3, R24 ;  /* 0x000000180307723e */ /* 0x020fe200000010ff */
[----:B------:R-:W-:Y:S01]  /*47a0*/  HMMA.16816.F32.BF16 R48, R80, R50, RZ ;  /* 0x000000325030723c */ /* 0x000fe200000418ff */
[----:B------:R-:W-:-:S04]  /*47b0*/  FADD.FTZ R24, R24, R23 ;  /* 0x0000001718187221 */ /* 0x000fc80000010000 */
[----:B------:R-:W-:Y:S01]  /*47c0*/  FADD.FTZ R3, R3, R24 ;  /* 0x0000001803037221 */ /* 0x000fe20000010000 */
[C---:B------:R-:W-:Y:S01]  /*47d0*/  HMMA.16816.F32.BF16 R36, R4.reuse, R8, R36 ;  /* 0x000000080424723c */ /* 0x040fe20000041824 */
[----:B------:R-:W-:Y:S05]  /*47e0*/  MUFU.EX2 R88, R88 ;  /* 0x0000005800587308 */ /* 0x000fea0000000800 */
[----:B------:R-:W-:Y:S01]  /*47f0*/  HMMA.16816.F32.BF16 R40, R4, R10, R40 ;  /* 0x0000000a0428723c */ /* 0x000fe20000041828 */
[----:B------:R-:W3:Y:S02]  /*4800*/  LDSM.16.MT88.4 R8, [R116+0x7400] ;  /* 0x007400007408783b */ /* 0x000ee40000004200 */
[----:B------:R-:W-:Y:S03]  /*4810*/  MUFU.EX2 R35, R35 ;  /* 0x0000002300237308 */ /* 0x000fe60000000800 */
[----:B------:R-:W-:Y:S05]  /*4820*/  HMMA.16816.F32.BF16 R56, R80, R58, RZ ;  /* 0x0000003a5038723c */ /* 0x000fea00000418ff */
[----:B------:R-:W-:Y:S01]  /*4830*/  MUFU.EX2 R90, R90 ;  /* 0x0000005a005a7308 */ /* 0x000fe20000000800 */
[C---:B--2---:R-:W-:Y:S06]  /*4840*/  HMMA.16816.F32.BF16 R44, R4.reuse, R16, R44 ;  /* 0x00000010042c723c */ /* 0x044fec000004182c */
[C---:B------:R-:W-:Y:S01]  /*4850*/  HMMA.16816.F32.BF16 R48, R4.reuse, R18, R48 ;  /* 0x000000120430723c */ /* 0x040fe20000041830 */
[----:B------:R-:W2:Y:S01]  /*4860*/  MUFU.EX2 R85, R85 ;  /* 0x0000005500557308 */ /* 0x000ea20000000800 */
[----:B------:R-:W-:Y:S04]  /*4870*/  LDSM.16.MT88.4 R16, [R118+0x6c00] ;  /* 0x006c00007610783b */ /* 0x000fe80000004200 */
[C---:B----4-:R-:W-:Y:S03]  /*4880*/  HMMA.16816.F32.BF16 R52, R4.reuse, R12, R52 ;  /* 0x0000000c0434723c */ /* 0x050fe60000041834 */
[----:B------:R-:W-:Y:S03]  /*4890*/  MUFU.EX2 R34, R34 ;  /* 0x0000002200227308 */ /* 0x000fe60000000800 */
[----:B------:R-:W-:Y:S01]  /*48a0*/  HMMA.16816.F32.BF16 R56, R4, R14, R56 ;  /* 0x0000000e0438723c */ /* 0x000fe20000041838 */
[----:B------:R-:W-:-:S04]  /*48b0*/  FADD.FTZ R12, R110, R113 ;  /* 0x000000716e0c7221 */ /* 0x000fc80000010000 */
[----:B------:R-:W4:Y:S01]  /*48c0*/  MUFU.EX2 R33, R33 ;  /* 0x0000002100217308 */ /* 0x000f220000000800 */
[----:B------:R-:W-:-:S04]  /*48d0*/  FADD.FTZ R12, R107, R12 ;  /* 0x0000000c6b0c7221 */ /* 0x000fc80000010000 */
[----:B------:R-:W-:Y:S01]  /*48e0*/  FADD.FTZ R31, R31, R12 ;  /* 0x0000000c1f1f7221 */ /* 0x000fe20000010000 */
[----:B---3--:R-:W-:Y:S01]  /*48f0*/  HMMA.16816.F32.BF16 R60, R4, R8, R60 ;  /* 0x00000008043c723c */ /* 0x008fe2000004183c */
[----:B------:R-:W-:Y:S01]  /*4900*/  LDSM.16.MT88.4 R12, [R116+0x6c00] ;  /* 0x006c0000740c783b */ /* 0x000fe20000004200 */
[----:B------:R-:W-:Y:S01]  /*4910*/  MUFU.EX2 R91, R91 ;  /* 0x0000005b005b7308 */ /* 0x000fe20000000800 */
[----:B------:R-:W-:-:S03]  /*4920*/  FADD.FTZ R22, R22, R31 ;  /* 0x0000001f16167221 */ /* 0x000fc60000010000 */
[----:B------:R-:W-:Y:S01]  /*4930*/  HMMA.16816.F32.BF16 R64, R4, R10, R64 ;  /* 0x0000000a0440723c */ /* 0x000fe20000041840 */
[----:B------:R-:W3:Y:S01]  /*4940*/  LDSM.16.MT88.4 R8, [R118+0x8400] ;  /* 0x008400007608783b */ /* 0x000ee20000004200 */
[----:B------:R-:W-:Y:S02]  /*4950*/  FADD.FTZ R21, R21, R22 ;  /* 0x0000001615157221 */ /* 0x000fe40000010000 */
[----:B------:R-:W5:Y:S02]  /*4960*/  MUFU.EX2 R94, R93 ;  /* 0x0000005d005e7308 */ /* 0x000f640000000800 */
[----:B------:R-:W-:-:S06]  /*4970*/  FADD.FTZ R21, R20, R21 ;  /* 0x0000001514157221 */ /* 0x000fcc0000010000 */
[----:B------:R-:W-:Y:S08]  /*4980*/  MUFU.EX2 R106, R95 ;  /* 0x0000005f006a7308 */ /* 0x000ff00000000800 */
[----:B------:R-:W-:Y:S08]  /*4990*/  MUFU.EX2 R105, R105 ;  /* 0x0000006900697308 */ /* 0x000ff00000000800 */
[----:B------:R-:W-:Y:S08]  /*49a0*/  MUFU.EX2 R26, R26 ;  /* 0x0000001a001a7308 */ /* 0x000ff00000000800 */
[----:B------:R-:W5:Y:S01]  /*49b0*/  MUFU.EX2 R25, R25 ;  /* 0x0000001900197308 */ /* 0x000f620000000800 */
[C---:B---3--:R-:W-:Y:S07]  /*49c0*/  HMMA.16816.F32.BF16 R68, R4.reuse, R8, R68 ;  /* 0x000000080444723c */ /* 0x048fee0000041844 */
[----:B------:R-:W-:Y:S01]  /*49d0*/  MUFU.EX2 R27, R28 ;  /* 0x0000001c001b7308 */ /* 0x000fe20000000800 */
[----:B------:R-:W-:Y:S01]  /*49e0*/  HMMA.16816.F32.BF16 R72, R4, R10, R72 ;  /* 0x0000000a0448723c */ /* 0x000fe20000041848 */
[----:B------:R-:W3:Y:S06]  /*49f0*/  LDSM.16.MT88.4 R8, [R116+0x8000] ;  /* 0x008000007408783b */ /* 0x000eec0000004200 */
[----:B------:R-:W5:Y:S01]  /*4a00*/  MUFU.EX2 R144, R144 ;  /* 0x0000009000907308 */ /* 0x000f620000000800 */
[C---:B---3--:R-:W-:Y:S06]  /*4a10*/  HMMA.16816.F32.BF16 R76, R80.reuse, R8, RZ ;  /* 0x00000008504c723c */ /* 0x048fec00000418ff */
[----:B------:R-:W-:Y:S01]  /*4a20*/  HMMA.16816.F32.BF16 R80, R80, R10, RZ ;  /* 0x0000000a5050723c */ /* 0x000fe200000418ff */
[----:B------:R-:W3:-:S15]  /*4a30*/  LDSM.16.MT88.4 R8, [R116+0x8400] ;  /* 0x008400007408783b */ /* 0x000ede0000004200 */
[----:B------:R-:W-:-:S02]  /*4a40*/  NOP ;  /* 0x0000000000007918 */ /* 0x000fc40000000000 */
        /* <DEDUP_REMOVED lines=10> */
[----:B------:R-:W-:-:S04]  /*4af0*/  FADD.FTZ R85, R85, R90 ;  /* 0x0000005a55557221 */ /* 0x000fc80000010000 */
[----:B------:R-:W-:-:S04]  /*4b00*/  FADD.FTZ R34, R34, R85 ;  /* 0x0000005522227221 */ /* 0x000fc80000010000 */
[----:B------:R-:W-:Y:S01]  /*4b10*/  FADD.FTZ R33, R33, R34 ;  /* 0x0000002221217221 */ /* 0x000fe20000010000 */
        /* <DEDUP_REMOVED lines=18> */
[----:B-----5:R-:W-:-:S02]  /*4c40*/  F2FP.BF16.F32.PACK_AB R4, R94, R91 ;  /* 0x0000005b5e04723e */ /* 0x020fc400000010ff */
        /* <DEDUP_REMOVED lines=17> */
[C---:B------:R-:W-:Y:S06]  /*4d60*/  HMMA.16816.F32.BF16 R64, R4.reuse, R18, R64 ;  /* 0x000000120440723c */ /* 0x040fec0000041840 */
[C---:B---3--:R-:W-:Y:S06]  /*4d70*/  HMMA.16816.F32.BF16 R68, R4.reuse, R12, R68 ;  /* 0x0000000c0444723c */ /* 0x048fec0000041844 */
[C---:B------:R-:W-:Y:S06]  /*4d80*/  HMMA.16816.F32.BF16 R72, R4.reuse, R14, R72 ;  /* 0x0000000e0448723c */ /* 0x040fec0000041848 */
[C---:B-1----:R-:W-:Y:S06]  /*4d90*/  HMMA.16816.F32.BF16 R76, R4.reuse, R8, R76 ;  /* 0x00000008044c723c */ /* 0x042fec000004184c */
[----:B------:R-:W-:Y:S01]  /*4da0*/  HMMA.16816.F32.BF16 R80, R4, R10, R80 ;  /* 0x0000000a0450723c */ /* 0x000fe20000041850 */
[----:B------:R-:W-:-:S04]  /*4db0*/  FADD.FTZ R8, R88, R89 ;  /* 0x0000005958087221 */ /* 0x000fc80000010000 */
[----:B------:R-:W-:-:S04]  /*4dc0*/  FADD.FTZ R8, R35, R8 ;  /* 0x0000000823087221 */ /* 0x000fc80000010000 */
[----:B------:R-:W-:-:S04]  /*4dd0*/  FADD.FTZ R91, R91, R8 ;  /* 0x000000085b5b7221 */ /* 0x000fc80000010000 */
[----:B------:R-:W-:-:S04]  /*4de0*/  FADD.FTZ R91, R94, R91 ;  /* 0x0000005b5e5b7221 */ /* 0x000fc80000010000 */
[----:B------:R-:W-:-:S04]  /*4df0*/  FADD.FTZ R106, R106, R91 ;  /* 0x0000005b6a6a7221 */ /* 0x000fc80000010000 */
[----:B------:R-:W-:Y:S01]  /*4e00*/  FADD.FTZ R145, R105, R106 ;  /* 0x0000006a69917221 */ /* 0x000fe20000010000 */
[----:B------:R-:W-:Y:S06]  /*4e10*/  @!P4 BRA `(.L_x_4312) ;  /* 0x0000002800f8c947 */ /* 0x000fec0003800000 */
        /* <DEDUP_REMOVED lines=63> */
.L_x_4313:
[----:B------:R-:W-:-:S04]  /*5210*/  LEA R4, -R98, RZ, 0x6 ;  /* 0x000000ff62047211 */ /* 0x000fc800078e31ff */
[----:B------:R-:W-:-:S07]  /*5220*/  SHF.R.S32.HI R3, RZ, 0x1f, R4 ;  /* 0x0000001fff037819 */ /* 0x000fce0000011404 */
.L_x_4314:
[----:B------:R-:W-:Y:S01]  /*5230*/  ULDC UR4, c[0x0][0x2d0] ;  /* 0x0000b40000047ab9 */ /* 0x000fe20000000800 */
[----:B------:R-:W-:Y:S02]  /*5240*/  IADD3 R5, P1, R127, R4, RZ ;  /* 0x000000047f057210 */ /* 0x000fe40007f3e0ff */
[----:B------:R-:W-:Y:S02]  /*5250*/  ISETP.GE.AND P3, PT, R123, UR4, PT ;  /* 0x000000047b007c0c */ /* 0x000fe4000bf66270 */
[----:B------:R-:W-:Y:S01]  /*5260*/  ISETP.GE.AND P2, PT, R122, UR4, PT ;  /* 0x000000047a007c0c */ /* 0x000fe2000bf46270 */
[--C-:B------:R-:W-:Y:S01]  /*5270*/  IMAD.X R7, R126, 0x1, R3.reuse, P1 ;  /* 0x000000017e077824 */ /* 0x100fe200008e0603 */
[----:B------:R-:W-:Y:S02]  /*5280*/  LEA R146, P0, R4, R146, 0x1 ;  /* 0x0000009204927211 */ /* 0x000fe400078008ff */
[----:B------:R-:W-:Y:S02]  /*5290*/  ISETP.GE.AND P4, PT, R132, UR4, PT ;  /* 0x0000000484007c0c */ /* 0x000fe4000bf86270 */
[----:B------:R-:W-:-:S05]  /*52a0*/  LEA.HI.X R147, R4, R147, R3, 0x1, P0 ;  /* 0x0000009304937211 */ /* 0x000fca00000f0c03 */
[CC--:B------:R-:W-:Y:S02]  /*52b0*/  @!P3 IADD3 R9, P5, R4.reuse, R86.reuse, RZ ;  /* 0x000000560409b210 */ /* 0x0c0fe40007fbe0ff */
[-C--:B------:R-:W-:Y:S02]  /*52c0*/  @!P2 IADD3 R4, P0, R4, R86.reuse, RZ ;  /* 0x000000560404a210 */ /* 0x080fe40007f1e0ff */
[-C--:B------:R-:W-:Y:S01]  /*52d0*/  @!P3 IADD3 R8, P1, R5, R86.reuse, RZ ;  /* 0x000000560508b210 */ /* 0x080fe20007f3e0ff */
[--C-:B------:R-:W-:Y:S01]  /*52e0*/  @!P3 IMAD.X R6, R3, 0x1, R84.reuse, P5 ;  /* 0x000000010306b824 */ /* 0x100fe200028e0654 */
[----:B------:R-:W-:Y:S01]  /*52f0*/  @!P3 LEA R14, P5, R9, UR6, 0x1 ;  /* 0x00000006090ebc11 */ /* 0x000fe2000f8a08ff */
[--C-:B------:R-:W-:Y:S01]  /*5300*/  @!P2 IMAD.X R3, R3, 0x1, R84.reuse, P0 ;  /* 0x000000010303a824 */ /* 0x100fe200000e0654 */
[----:B------:R-:W-:Y:S01]  /*5310*/  @!P2 IADD3 R5, P0, R5, R86, RZ ;  /* 0x000000560505a210 */ /* 0x000fe20007f1e0ff */
[----:B------:R-:W-:Y:S01]  /*5320*/  @!P3 IMAD.X R11, R7, 0x1, R84, P1 ;  /* 0x00000001070bb824 */ /* 0x000fe200008e0654 */
[----:B------:R-:W-:Y:S01]  /*5330*/  @!P2 LEA R12, P1, R4, UR6, 0x1 ;  /* 0x00000006040cac11 */ /* 0x000fe2000f8208ff */
[----:B------:R-:W-:Y:S01]  /*5340*/  @P4 STS [R130+0x6000], RZ ;  /* 0x006000ff82004388 */ /* 0x000fe20000000800 */
[----:B------:R-:W-:Y:S01]  /*5350*/  @!P3 LEA.HI.X R15, R9, UR7, R6, 0x1, P5 ;  /* 0x00000007090fbc11 */ /* 0x000fe2000a8f0c06 */
[----:B------:R-:W-:Y:S01]  /*5360*/  @!P2 IMAD.X R84, R7, 0x1, R84, P0 ;  /* 0x000000010754a824 */ /* 0x000fe200000e0654 */
[----:B------:R-:W-:Y:S01]  /*5370*/  @!P4 LEA R20, P5, R98, R146, 0x6 ;  /* 0x000000926214c211 */ /* 0x000fe200078a30ff */
[----:B------:R-:W-:Y:S01]  /*5380*/  @P4 STS [R130+0x6004], RZ ;  /* 0x006004ff82004388 */ /* 0x000fe20000000800 */
[----:B------:R-:W-:-:S02]  /*5390*/  @!P2 LEA.HI.X R13, R4, UR7, R3, 0x1, P1 ;  /* 0x00000007040dac11 */ /* 0x000fc400088f0c03 */
[----:B------:R-:W-:Y:S01]  /*53a0*/  @!P3 LEA R30, P1, R8, UR6, 0x1 ;  /* 0x00000006081ebc11 */ /* 0x000fe2000f8208ff */
[----:B------:R-:W-:Y:S01]  /*53b0*/  @P4 STS.64 [R130+0x6008], RZ ;  /* 0x006008ff82004388 */ /* 0x000fe20000000a00 */
[C---:B------:R-:W-:Y:S02]  /*53c0*/  @!P2 LEA R28, P0, R5.reuse, UR6, 0x1 ;  /* 0x00000006051cac11 */ /* 0x040fe4000f8008ff */
[----:B------:R-:W-:Y:S01]  /*53d0*/  @!P4 LEA.HI.X R21, R98, R147, R99, 0x6, P5 ;  /* 0x000000936215c211 */ /* 0x000fe200028f3463 */
[----:B------:R-:W-:Y:S01]  /*53e0*/  @!PT LDS RZ, [RZ] ;  /* 0x00000000fffff984 */ /* 0x000fe20000000800 */
[----:B------:R-:W-:Y:S01]  /*53f0*/  @!PT LDS RZ, [RZ] ;  /* 0x00000000fffff984 */ /* 0x000fe20000000800 */
[----:B------:R-:W-:Y:S01]  /*5400*/  @!PT LDS RZ, [RZ] ;  /* 0x00000000fffff984 */ /* 0x000fe20000000800 */
[----:B------:R-:W-:Y:S01]  /*5410*/  @!P4 LDGSTS.E.BYPASS.LTC128B.128 [R130+0x6000], desc[UR10][R146.64] ;  /* 0x060000009282cfae */ /* 0x000fe2000b901d4a */
[----:B------:R-:W-:Y:S02]  /*5420*/  @!P3 LEA.HI.X R31, R8, UR7, R11, 0x1, P1 ;  /* 0x00000007081fbc11 */ /* 0x000fe400088f0c0b */
[----:B------:R-:W-:Y:S01]  /*5430*/  @!P2 LEA.HI.X R29, R5, UR7, R84, 0x1, P0 ;  /* 0x00000007051dac11 */ /* 0x000fe200080f0c54 */
        /* <DEDUP_REMOVED lines=28> */
[----:B------:R-:W-:Y:S04]  /*5600*/  LDSM.16.M88.4 R32, [R119] ;  /* 0x000000007720783b */ /* 0x000fe80000000200 */
[----:B------:R-:W4:Y:S04]  /*5610*/  LDSM.16.M88.4 R4, [R117+0x3400] ;  /* 0x003400007504783b */ /* 0x000f280000000200 */
[----:B------:R-:W5:Y:S04]  /*5620*/  LDSM.16.M88.4 R24, [R117+0x3000] ;  /* 0x003000007518783b */ /* 0x000f680000000200 */
[----:B-1----:R-:W1:Y:S04]  /*5630*/  LDSM.16.M88.4 R28, [R120+0x3800] ;  /* 0x00380000781c783b */ /* 0x002e680000000200 */
[----:B------:R-:W1:Y:S04]  /*5640*/  LDSM.16.M88.4 R88, [R120+0x3c00] ;  /* 0x003c00007858783b */ /* 0x000e680000000200 */
[----:B------:R-:W1:Y:S01]  /*5650*/  LDSM.16.M88.4 R92, [R117+0x3800] ;  /* 0x00380000755c783b */ /* 0x000e620000000200 */
[----:B------:R-:W5:Y:S03]  /*5660*/  S2R R3, SR_TID.X ;  /* 0x0000000000037919 */ /* 0x000f660000002100 */
[----:B------:R-:W0:Y:S01]  /*5670*/  LDGDEPBAR ;  /* 0x00000000000079af */ /* 0x000e220000000000 */
[C---:B--2---:R-:W-:Y:S06]  /*5680*/  HMMA.16816.F32.BF16 R12, R84.reuse, R8, RZ ;  /* 0x00000008540c723c */ /* 0x044fec00000418ff */
[C---:B---3--:R-:W-:Y:S06]  /*5690*/  HMMA.16816.F32.BF16 R20, R84.reuse, R16, RZ ;  /* 0x000000105414723c */ /* 0x048fec00000418ff */
[C---:B------:R-:W-:Y:S06]  /*56a0*/  HMMA.16816.F32.BF16 R8, R84.reuse, R10, RZ ;  /* 0x0000000a5408723c */ /* 0x040fec00000418ff */
[----:B------:R-:W-:Y:S06]  /*56b0*/  HMMA.16816.F32.BF16 R16, R84, R18, RZ ;  /* 0x000000125410723c */ /* 0x000fec00000418ff */
[----:B----4-:R-:W-:Y:S01]  /*56c0*/  HMMA.16816.F32.BF16 R12, R32, R4, R12 ;  /* 0x00000004200c723c */ /* 0x010fe2000004180c */
[----:B-----5:R-:W-:-:S05]  /*56d0*/  IMAD.SHL.U32 R3, R3, 0x2, RZ ;  /* 0x0000000203037824 */ /* 0x020fca00078e00ff */
[C---:B------:R-:W-:Y:S06]  /*56e0*/  HMMA.16816.F32.BF16 R20, R32.reuse, R24, R20 ;  /* 0x000000182014723c */ /* 0x040fec0000041814 */
[C---:B------:R-:W-:Y:S06]  /*56f0*/  HMMA.16816.F32.BF16 R8, R32.reuse, R6, R8 ;  /* 0x000000062008723c */ /* 0x040fec0000041808 */
[----:B------:R-:W-:Y:S06]  /*5700*/  HMMA.16816.F32.BF16 R16, R32, R26, R16 ;  /* 0x0000001a2010723c */ /* 0x000fec0000041810 */
[C---:B-1----:R-:W-:Y:S06]  /*5710*/  HMMA.16816.F32.BF16 R4, R84.reuse, R28, RZ ;  /* 0x0000001c5404723c */ /* 0x042fec00000418ff */
[C---:B------:R-:W-:Y:S06]  /*5720*/  HMMA.16816.F32.BF16 R28, R84.reuse, R30, RZ ;  /* 0x0000001e541c723c */ /* 0x040fec00000418ff */
[C---:B------:R-:W-:Y:S06]  /*5730*/  HMMA.16816.F32.BF16 R24, R84.reuse, R88, RZ ;  /* 0x000000585418723c */ /* 0x040fec00000418ff */
[----:B------:R-:W-:Y:S01]  /*5740*/  HMMA.16816.F32.BF16 R84, R84, R90, RZ ;  /* 0x0000005a5454723c */ /* 0x000fe200000418ff */
[----:B------:R-:W1:Y:S05]  /*5750*/  LDSM.16.M88.4 R88, [R117+0x3c00] ;  /* 0x003c00007558783b */ /* 0x000e6a0000000200 */
[C---:B------:R-:W-:Y:S06]  /*5760*/  HMMA.16816.F32.BF16 R4, R32.reuse, R92, R4 ;  /* 0x0000005c2004723c */ /* 0x040fec0000041804 */
[C---:B------:R-:W-:Y:S06]  /*5770*/  HMMA.16816.F32.BF16 R28, R32.reuse, R94, R28 ;  /* 0x0000005e201c723c */ /* 0x040fec000004181c */
[C---:B-1----:R-:W-:Y:S06]  /*5780*/  HMMA.16816.F32.BF16 R24, R32.reuse, R88, R24 ;  /* 0x000000582018723c */ /* 0x042fec0000041818 */
[----:B------:R-:W-:Y:S01]  /*5790*/  HMMA.16816.F32.BF16 R84, R32, R90, R84 ;  /* 0x0000005a2054723c */ /* 0x000fe20000041854 */
[----:B------:R-:W-:Y:S04]  /*57a0*/  LDSM.16.M88.4 R88, [R121+0x1000] ;  /* 0x001000007958783b */ /* 0x000fe80000000200 */
[----:B------:R-:W1:Y:S02]  /*57b0*/  LDSM.16.M88.4 R32, [R120+0x4000] ;  /* 0x004000007820783b */ /* 0x000e640000000200 */
[C---:B-1----:R-:W-:Y:S06]  /*57c0*/  HMMA.16816.F32.BF16 R20, R88.reuse, R32, R20 ;  /* 0x000000205814723c */ /* 0x042fec0000041814 */
[C---:B------:R-:W-:Y:S01]  /*57d0*/  HMMA.16816.F32.BF16 R16, R88.reuse, R34, R16 ;  /* 0x000000225810723c */ /* 0x040fe20000041810 */
[----:B------:R-:W1:Y:S05]  /*57e0*/  LDSM.16.M88.4 R32, [R120+0x4400] ;  /* 0x004400007820783b */ /* 0x000e6a0000000200 */
[C---:B-1----:R-:W-:Y:S06]  /*57f0*/  HMMA.16816.F32.BF16 R12, R88.reuse, R32, R12 ;  /* 0x00000020580c723c */ /* 0x042fec000004180c */
[C---:B------:R-:W-:Y:S01]  /*5800*/  HMMA.16816.F32.BF16 R8, R88.reuse, R34, R8 ;  /* 0x000000225808723c */ /* 0x040fe20000041808 */
[----:B------:R-:W1:Y:S05]  /*5810*/  LDSM.16.M88.4 R32, [R120+0x4800] ;  /* 0x004800007820783b */ /* 0x000e6a0000000200 */
[C---:B-1----:R-:W-:Y:S06]  /*5820*/  HMMA.16816.F32.BF16 R4, R88.reuse, R32, R4 ;  /* 0x000000205804723c */ /* 0x042fec0000041804 */
[C---:B------:R-:W-:Y:S01]  /*5830*/  HMMA.16816.F32.BF16 R28, R88.reuse, R34, R28 ;  /* 0x00000022581c723c */ /* 0x040fe2000004181c */
[----:B------:R-:W1:Y:S05]  /*5840*/  LDSM.16.M88.4 R32, [R120+0x4c00] ;  /* 0x004c00007820783b */ /* 0x000e6a0000000200 */
        /* <DEDUP_REMOVED lines=38> */
[----:B------:R-:W1:Y:S01]  /*5ab0*/  LDSM.16.M88.4 R32, [R117+0x5c00] ;  /* 0x005c00007520783b */ /* 0x000e620000000200 */
[----:B------:R-:W-:-:S04]  /*5ac0*/  DEPBAR.LE SB0, 0x0 ;  /* 0x000080000000791a */ /* 0x000fc80000000000 */
[C---:B-1----:R-:W-:Y:S06]  /*5ad0*/  HMMA.16816.F32.BF16 R24, R88.reuse, R32, R24 ;  /* 0x000000205818723c */ /* 0x042fec0000041818 */
[----:B------:R-:W-:Y:S01]  /*5ae0*/  HMMA.16816.F32.BF16 R84, R88, R34, R84 ;  /* 0x000000225854723c */ /* 0x000fe20000041854 */
[----:B------:R-:W-:-:S05]  /*5af0*/  LOP3.LUT R32, R3, 0x6, RZ, 0xc0, !PT ;  /* 0x0000000603207812 */ /* 0x000fca00078ec0ff */
[----:B------:R-:W-:-:S04]  /*5b00*/  IMAD R3, R129, 0x40, R32 ;  /* 0x0000004081037824 */ /* 0x000fc800078e0220 */
[C---:B------:R-:W-:Y:S02]  /*5b10*/  VIADD R32, R3.reuse, 0x1 ;  /* 0x0000000103207836 */ /* 0x040fe40000000000 */
[C---:B------:R-:W-:Y:S01]  /*5b20*/  VIADD R33, R3.reuse, 0x9 ;  /* 0x0000000903217836 */ /* 0x040fe20000000000 */
[----:B------:R-:W-:Y:S02]  /*5b30*/  BAR.SYNC.DEFER_BLOCKING 0x0 ;  /* 0x0000000000007b1d */ /* 0x000fe40000010000 */
[C---:B------:R-:W-:Y:S02]  /*5b40*/  ISETP.GE.AND P5, PT, R32.reuse, R104, PT ;  /* 0x000000682000720c */ /* 0x040fe40003fa6270 */
[----:B------:R-:W-:Y:S01]  /*5b50*/  ISETP.GE.AND P1, PT, R32, R103, PT ;  /* 0x000000672000720c */ /* 0x000fe20003f26270 */
[----:B------:R-:W-:Y:S01]  /*5b60*/  VIADD R32, R3, 0x8 ;  /* 0x0000000803207836 */ /* 0x000fe20000000000 */
[----:B------:R-:W-:-:S04]  /*5b70*/  FSEL R21, R21, -INF , !P5 ;  /* 0xff80000015157808 */ /* 0x000fc80006800000 */
[CC--:B------:R-:W-:Y:S02]  /*5b80*/  ISETP.GE.AND P0, PT, R32.reuse, R104.reuse, PT ;  /* 0x000000682000720c */ /* 0x0c0fe40003f06270 */
[-C--:B------:R-:W-:Y:S02]  /*5b90*/  ISETP.GE.AND P5, PT, R32, R103.reuse, PT ;  /* 0x000000672000720c */ /* 0x080fe40003fa6270 */
[----:B------:R-:W-:Y:S02]  /*5ba0*/  FSEL R32, R23, -INF , !P1 ;  /* 0xff80000017207808 */ /* 0x000fe40004800000 */
[----:B------:R-:W-:Y:S01]  /*5bb0*/  FSEL R23, R16, -INF , !P0 ;  /* 0xff80000010177808 */ /* 0x000fe20004000000 */
[----:B------:R-:W-:Y:S01]  /*5bc0*/  VIADD R16, R3, 0x10 ;  /* 0x0000001003107836 */ /* 0x000fe20000000000 */
[C---:B------:R-:W-:Y:S02]  /*5bd0*/  ISETP.GE.AND P1, PT, R33.reuse, R104, PT ;  /* 0x000000682100720c */ /* 0x040fe40003f26270 */
        /* <DEDUP_REMOVED lines=18> */
[----:B------:R-:W-:-:S02]  /*5d00*/  FSEL R156, R15, -INF , !P5 ;  /* 0xff8000000f9c7808 */ /* 0x000fc40006800000 */
[-C--:B------:R-:W-:Y:S02]  /*5d10*/  ISETP.GE.AND P5, PT, R12, R104.reuse, PT ;  /* 0x000000680c00720c */ /* 0x080fe40003fa6270 */
[----:B------:R-:W-:Y:S02]  /*5d20*/  FSEL R152, R10, -INF , !P0 ;  /* 0xff8000000a987808 */ /* 0x000fe40004000000 */
[----:B------:R-:W-:Y:S02]  /*5d30*/  FSEL R153, R9, -INF , !P5 ;  /* 0xff80000009997808 */ /* 0x000fe40006800000 */
[C---:B------:R-:W-:Y:S02]  /*5d40*/  ISETP.GE.AND P0, PT, R8.reuse, R104, PT ;  /* 0x000000680800720c */ /* 0x040fe40003f06270 */
[-C--:B------:R-:W-:Y:S01]  /*5d50*/  ISETP.GE.AND P5, PT, R8, R103.reuse, PT ;  /* 0x000000670800720c */ /* 0x080fe20003fa6270 */
[----:B------:R-:W-:Y:S01]  /*5d60*/  VIADD R8, R3, 0x21 ;  /* 0x0000002103087836 */ /* 0x000fe20000000000 */
[----:B------:R-:W-:-:S02]  /*5d70*/  ISETP.GE.AND P1, PT, R12, R103, PT ;  /* 0x000000670c00720c */ /* 0x000fc40003f26270 */
[----:B------:R-:W-:Y:S01]  /*5d80*/  FSEL R105, R4, -INF , !P0 ;  /* 0xff80000004697808 */ /* 0x000fe20004000000 */
        /* <DEDUP_REMOVED lines=34> */
[----:B------:R-:W-:Y:S02]  /*5fb0*/  ISETP.GE.AND P5, PT, R3, R103, PT ;  /* 0x000000670300720c */ /* 0x000fe40003fa6270 */
[----:B------:R-:W-:-:S02]  /*5fc0*/  FSEL R3, R20, -INF , !P1 ;  /* 0xff80000014037808 */ /* 0x000fc40004800000 */
[----:B------:R-:W-:Y:S02]  /*5fd0*/  ISETP.GE.AND P1, PT, R100, 0x3, PT ;  /* 0x000000036400780c */ /* 0x000fe40003f26270 */
[----:B------:R-:W-:Y:S02]  /*5fe0*/  FSEL R100, R85, -INF , !P0 ;  /* 0xff80000055647808 */ /* 0x000fe40004000000 */
[----:B------:R-:W-:Y:S02]  /*5ff0*/  FSEL R22, R22, -INF , !P5 ;  /* 0xff80000016167808 */ /* 0x000fe40006800000 */
[C---:B------:R-:W-:Y:S02]  /*6000*/  LEA R140, P0, R101.reuse, UR8, 0x1 ;  /* 0x00000008658c7c11 */ /* 0x040fe4000f8008ff */
[----:B------:R-:W-:Y:S02]  /*6010*/  ISETP.GE.AND P5, PT, R4, R103, PT ;  /* 0x000000670400720c */ /* 0x000fe40003fa6270 */
[----:B------:R-:W-:-:S02]  /*6020*/  LEA.HI.X R141, R101, UR9, R102, 0x1, P0 ;  /* 0x00000009658d7c11 */ /* 0x000fc400080f0c66 */
[----:B------:R-:W-:Y:S01]  /*6030*/  FSEL R103, R87, -INF , !P5 ;  /* 0xff80000057677808 */ /* 0x000fe20006800000 */
[----:B------:R-:W-:Y:S08]  /*6040*/  @!P1 BRA `(.L_x_4315) ;  /* 0x0000000400e89947 */ /* 0x000ff00003800000 */
[----:B------:R-:W-:Y:S05]  /*6050*/  @!P6 BRA `(.L_x_4316) ;  /* 0x0000000000f4e947 */ /* 0x000fea0003800000 */
[----:B------:R-:W1:Y:S01]  /*6060*/  LDC R6, c[0x0][0x380] ;  /* 0x0000e000ff067b82 */ /* 0x000e620000000800 */
[----:B------:R-:W-:Y:S01]  /*6070*/  IMAD.MOV.U32 R8, RZ, RZ, RZ ;  /* 0x000000ffff087224 */ /* 0x000fe200078e00ff */
[----:B------:R-:W-:Y:S01]  /*6080*/  SHF.L.U32 R7, R129, 0x6, RZ ;  /* 0x0000000681077819 */ /* 0x000fe200000006ff */
[----:B------:R-:W-:Y:S01]  /*6090*/  ULDC.64 UR4, c[0x0][0x230] ;  /* 0x00008c0000047ab9 */ /* 0x000fe20000000a00 */
[----:B-1----:R-:W-:-:S04]  /*60a0*/  IABS R5, R6 ;  /* 0x0000000600057213 */ /* 0x002fc80000000000 */
[----:B------:R-:W1:Y:S08]  /*60b0*/  I2F.RP R11, R5 ;  /* 0x00000005000b7306 */ /* 0x000e700000209400 */
[----:B-1----:R-:W1:Y:S02]  /*60c0*/  MUFU.RCP R10, R11 ;  /* 0x0000000b000a7308 */ /* 0x002e640000001000 */
[----:B-1----:R-:W-:-:S02]  /*60d0*/  VIADD R10, R10, 0xffffffe ;  /* 0x0ffffffe0a0a7836 */ /* 0x002fc40000000000 */
[----:B------:R-:W-:-:S04]  /*60e0*/  VIADD R11, R7, 0xffffffc0 ;  /* 0xffffffc0070b7836 */ /* 0x000fc80000000000 */
[----:B------:R-:W1:Y:S02]  /*60f0*/  F2I.FTZ.U32.TRUNC.NTZ R9, R10 ;  /* 0x0000000a00097305 */ /* 0x000e64000021f000 */
[----:B-1----:R-:W-:-:S05]  /*6100*/  IADD3 R4, RZ, -R9, RZ ;  /* 0x80000009ff047210 */ /* 0x002fca0007ffe0ff */
[----:B------:R-:W-:-:S04]  /*6110*/  IMAD R4, R4, R5, RZ ;  /* 0x0000000504047224 */ /* 0x000fc800078e02ff */
[----:B------:R-:W-:Y:S01]  /*6120*/  IMAD.HI.U32 R4, R9, R4, R8 ;  /* 0x0000000409047227 */ /* 0x000fe200078e0008 */
[----:B------:R-:W-:Y:S02]  /*6130*/  IABS R9, R7 ;  /* 0x0000000700097213 */ /* 0x000fe40000000000 */
[----:B------:R-:W-:Y:S02]  /*6140*/  IABS R8, R11 ;  /* 0x0000000b00087213 */ /* 0x000fe40000000000 */
[-C--:B------:R-:W-:Y:S01]  /*6150*/  LOP3.LUT R7, R7, R6.reuse, RZ, 0x3c, !PT ;  /* 0x0000000607077212 */ /* 0x080fe200078e3cff */
[----:B------:R-:W-:Y:S01]  /*6160*/  IMAD.HI.U32 R12, R4, R9, RZ ;  /* 0x00000009040c7227 */ /* 0x000fe200078e00ff */
[----:B------:R-:W-:-:S04]  /*6170*/  LOP3.LUT R11, R11, R6, RZ, 0x3c, !PT ;  /* 0x000000060b0b7212 */ /* 0x000fc800078e3cff */
[----:B------:R-:W-:-:S05]  /*6180*/  IADD3 R10, -R12, RZ, RZ ;  /* 0x000000ff0c0a7210 */ /* 0x000fca0007ffe1ff */
[----:B------:R-:W-:Y:S02]  /*6190*/  IMAD R10, R5, R10, R9 ;  /* 0x0000000a050a7224 */ /* 0x000fe400078e0209 */
[----:B------:R-:W-:-:S03]  /*61a0*/  IMAD.HI.U32 R9, R4, R8, RZ ;  /* 0x0000000804097227 */ /* 0x000fc600078e00ff */
[----:B------:R-:W-:Y:S01]  /*61b0*/  ISETP.GT.U32.AND P0, PT, R5, R10, PT ;  /* 0x0000000a0500720c */ /* 0x000fe20003f04070 */
[----:B------:R-:W-:-:S04]  /*61c0*/  IMAD.MOV R4, RZ, RZ, -R9 ;  /* 0x000000ffff047224 */ /* 0x000fc800078e0a09 */
[----:B------:R-:W-:Y:S01]  /*61d0*/  IMAD R4, R5, R4, R8 ;  /* 0x0000000405047224 */ /* 0x000fe200078e0208 */
[----:B------:R-:W-:-:S04]  /*61e0*/  LOP3.LUT R8, RZ, R6, RZ, 0x33, !PT ;  /* 0x00000006ff087212 */ /* 0x000fc800078e33ff */
[----:B------:R-:W-:-:S03]  /*61f0*/  ISETP.GT.U32.AND P1, PT, R5, R4, PT ;  /* 0x000000040500720c */ /* 0x000fc60003f24070 */
[-C--:B------:R-:W-:Y:S02]  /*6200*/  @!P0 IADD3 R10, R10, -R5.reuse, RZ ;  /* 0x800000050a0a8210 */ /* 0x080fe40007ffe0ff */
[----:B------:R-:W-:Y:S02]  /*6210*/  @!P0 IADD3 R12, R12, 0x1, RZ ;  /* 0x000000010c0c8810 */ /* 0x000fe40007ffe0ff */
[----:B------:R-:W-:-:S06]  /*6220*/  ISETP.GE.U32.AND P5, PT, R10, R5, PT ;  /* 0x000000050a00720c */ /* 0x000fcc0003fa6070 */
[----:B------:R-:W-:Y:S01]  /*6230*/  @!P1 IMAD.IADD R4, R4, 0x1, -R5 ;  /* 0x0000000104049824 */ /* 0x000fe200078e0a05 */
[----:B------:R-:W-:Y:S02]  /*6240*/  @!P1 IADD3 R9, R9, 0x1, RZ ;  /* 0x0000000109099810 */ /* 0x000fe40007ffe0ff */
[----:B------:R-:W-:Y:S02]  /*6250*/  ISETP.GE.AND P1, PT, R11, RZ, PT ;  /* 0x000000ff0b00720c */ /* 0x000fe40003f26270 */
[----:B------:R-:W-:Y:S02]  /*6260*/  ISETP.GE.U32.AND P0, PT, R4, R5, PT ;  /* 0x000000050400720c */ /* 0x000fe40003f06070 */
[----:B------:R-:W-:Y:S01]  /*6270*/  @P5 VIADD R12, R12, 0x1 ;  /* 0x000000010c0c5836 */ /* 0x000fe20000000000 */
[----:B------:R-:W-:-:S10]  /*6280*/  ISETP.GE.AND P5, PT, R7, RZ, PT ;  /* 0x000000ff0700720c */ /* 0x000fd40003fa6270 */
[----:B------:R-:W-:Y:S01]  /*6290*/  @P0 VIADD R9, R9, 0x1 ;  /* 0x0000000109090836 */ /* 0x000fe20000000000 */
[----:B------:R-:W-:Y:S02]  /*62a0*/  ISETP.NE.AND P0, PT, R6, RZ, PT ;  /* 0x000000ff0600720c */ /* 0x000fe40003f05270 */
[----:B------:R-:W-:Y:S01]  /*62b0*/  @!P5 IADD3 R12, -R12, RZ, RZ ;  /* 0x000000ff0c0cd210 */ /* 0x000fe20007ffe1ff */
[----:B------:R-:W-:-:S03]  /*62c0*/  @!P1 IMAD.MOV R9, RZ, RZ, -R9 ;  /* 0x000000ffff099224 */ /* 0x000fc600078e0a09 */
[C---:B------:R-:W-:Y:S02]  /*62d0*/  SEL R5, R8.reuse, R12, !P0 ;  /* 0x0000000c08057207 */ /* 0x040fe40004000000 */
[----:B------:R-:W-:-:S03]  /*62e0*/  SEL R8, R8, R9, !P0 ;  /* 0x0000000908087207 */ /* 0x000fc60004000000 */
[----:B------:R-:W-:-:S04]  /*62f0*/  IMAD.WIDE R12, R5, 0x4, R134 ;  /* 0x00000004050c7825 */ /* 0x000fc800078e0286 */
[----:B------:R-:W-:Y:S01]  /*6300*/  IMAD.WIDE R10, R8, 0x4, R134 ;  /* 0x00000004080a7825 */ /* 0x000fe200078e0286 */
[----:B------:R-:W2:Y:S04]  /*6310*/  LDG.E R7, desc[UR10][R12.64] ;  /* 0x0000000a0c077981 */ /* 0x000ea8000c1e1900 */
[----:B------:R-:W2:Y:S01]  /*6320*/  LDG.E R4, desc[UR10][R10.64] ;  /* 0x0000000a0a047981 */ /* 0x000ea2000c1e1900 */
[----:B------:R-:W-:-:S05]  /*6330*/  IADD3 R5, R5, -R8, RZ ;  /* 0x8000000805057210 */ /* 0x000fca0007ffe0ff */
[----:B------:R-:W-:-:S05]  /*6340*/  IMAD R5, R5, R6, -0x40 ;  /* 0xffffffc005057424 */ /* 0x000fca00078e0206 */
[----:B------:R-:W-:-:S05]  /*6350*/  SHF.R.S32.HI R9, RZ, 0x1f, R5 ;  /* 0x0000001fff097819 */ /* 0x000fca0000011405 */
[-C--:B------:R-:W-:Y:S02]  /*6360*/  IMAD R6, R9, R96.reuse, RZ ;  /* 0x0000006009067224 */ /* 0x080fe400078e02ff */
[----:B------:R-:W-:-:S04]  /*6370*/  IMAD.WIDE.U32 R8, R5, R96, RZ ;  /* 0x0000006005087225 */ /* 0x000fc800078e00ff */
[----:B------:R-:W-:Y:S02]  /*6380*/  IMAD R6, R5, R97, R6 ;  /* 0x0000006105067224 */ /* 0x000fe400078e0206 */
[----:B--2---:R-:W-:-:S03]  /*6390*/  IMAD.IADD R4, R4, 0x1, -R7 ;  /* 0x0000000104047824 */ /* 0x004fc600078e0a07 */
[----:B------:R-:W-:Y:S01]  /*63a0*/  IADD3 R7, R9, R6, RZ ;  /* 0x0000000609077210 */ /* 0x000fe20007ffe0ff */
[----:B------:R-:W-:Y:S01]  /*63b0*/  IMAD.MOV.U32 R6, RZ, RZ, R8 ;  /* 0x000000ffff067224 */ /* 0x000fe200078e0008 */
[----:B------:R-:W-:-:S03]  /*63c0*/  SHF.R.S32.HI R5, RZ, 0x1f, R4 ;  /* 0x0000001fff057819 */ /* 0x000fc60000011404 */
[----:B------:R-:W-:-:S04]  /*63d0*/  IMAD.WIDE.U32 R6, R4, UR4, R6 ;  /* 0x0000000404067c25 */ /* 0x000fc8000f8e0006 */
[----:B------:R-:W-:-:S04]  /*63e0*/  IMAD R5, R5, UR4, RZ ;  /* 0x0000000405057c24 */ /* 0x000fc8000f8e02ff */
[----:B------:R-:W-:Y:S02]  /*63f0*/  IMAD R5, R4, UR5, R5 ;  /* 0x0000000504057c24 */ /* 0x000fe4000f8e0205 */
[----:B------:R-:W-:-:S03]  /*6400*/  IMAD.MOV.U32 R4, RZ, RZ, R6 ;  /* 0x000000ffff047224 */ /* 0x000fc600078e0006 */
[----:B------:R-:W-:Y:S01]  /*6410*/  IADD3 R5, R7, R5, RZ ;  /* 0x0000000507057210 */ /* 0x000fe20007ffe0ff */
[----:B------:R-:W-:Y:S06]  /*6420*/  BRA `(.L_x_4317) ;  /* 0x0000000000087947 */ /* 0x000fec0003800000 */
.L_x_4316:
[----:B------:R-:W-:-:S04]  /*6430*/  LEA R4, -R96, RZ, 0x6 ;  /* 0x000000ff60047211 */ /* 0x000fc800078e31ff */
[----:B------:R-:W-:-:S07]  /*6440*/  SHF.R.S32.HI R5, RZ, 0x1f, R4 ;  /* 0x0000001fff057819 */ /* 0x000fce0000011404 */
.L_x_4317:
[C---:B------:R-:W-:Y:S01]  /*6450*/  LEA R140, P0, R4.reuse, R140, 0x1 ;  /* 0x0000008c048c7211 */ /* 0x040fe200078008ff */
[----:B------:R1:W-:Y:S01]  /*6460*/  @P4 STS [R130+0x3000], RZ ;  /* 0x003000ff82004388 */ /* 0x0003e20000000800 */
[----:B------:R-:W-:Y:S02]  /*6470*/  BSSY B0, `(.L_x_4318) ;  /* 0x0000036000007945 */ /* 0x000fe40003800000 */
[--C-:B------:R-:W-:Y:S01]  /*6480*/  LEA.HI.X R141, R4, R141, R5.reuse, 0x1, P0 ;  /* 0x0000008d048d7211 */ /* 0x100fe200000f0c05 */
[----:B------:R1:W-:Y:S01]  /*6490*/  @P4 STS [R130+0x3004], RZ ;  /* 0x003004ff82004388 */ /* 0x0003e20000000800 */
[----:B------:R-:W-:Y:S02]  /*64a0*/  @!P3 IADD3 R7, P0, R101, R4, RZ ;  /* 0x000000046507b210 */ /* 0x000fe40007f1e0ff */
[----:B------:R-:W-:Y:S01]  /*64b0*/  @!P4 LEA R12, P1, R96, R140, 0x6 ;  /* 0x0000008c600cc211 */ /* 0x000fe200078230ff */
[----:B------:R1:W-:Y:S02]  /*64c0*/  @P4 STS.64 [R130+0x3008], RZ ;  /* 0x003008ff82004388 */ /* 0x0003e40000000a00 */
[----:B------:R-:W-:Y:S01]  /*64d0*/  @!P3 IMAD.X R6, R102, 0x1, R5, P0 ;  /* 0x000000016606b824 */ /* 0x000fe200000e0605 */
[----:B------:R-:W-:Y:S01]  /*64e0*/  @!P3 LEA R8, P0, R7, UR8, 0x1 ;  /* 0x000000080708bc11 */ /* 0x000fe2000f8008ff */
[----:B------:R-:W-:Y:S01]  /*64f0*/  @!PT LDS RZ, [RZ] ;  /* 0x00000000fffff984 */ /* 0x000fe20000000800 */
[----:B------:R-:W-:Y:S01]  /*6500*/  @!PT LDS RZ, [RZ] ;  /* 0x00000000fffff984 */ /* 0x000fe20000000800 */
[----:B------:R-:W-:Y:S01]  /*6510*/  @!PT LDS RZ, [RZ] ;  /* 0x00000000fffff984 */ /* 0x000fe20000000800 */
[----:B------:R1:W-:Y:S01]  /*6520*/  @!P4 LDGSTS.E.BYPASS.LTC128B.128 [R130+0x3000], desc[UR10][R140.64] ;  /* 0x030000008c82cfae */ /* 0x0003e2000b901d4a */
[----:B------:R-:W-:-:S02]  /*6530*/  @!P4 LEA.HI.X R13, R96, R141, R97, 0x6, P1 ;  /* 0x0000008d600dc211 */ /* 0x000fc400008f3461 */
[----:B------:R-:W-:Y:S01]  /*6540*/  @!P3 LEA.HI.X R9, R7, UR9, R6, 0x1, P0 ;  /* 0x000000090709bc11 */ /* 0x000fe200080f0c06 */
[----:B------:R1:W-:Y:S01]  /*6550*/  @P3 STS.128 [R130+0x4000], RZ ;  /* 0x004000ff82003388 */ /* 0x0003e20000000c00 */
        /* <DEDUP_REMOVED lines=18> */
[C---:B------:R-:W-:Y:S01]  /*6680*/  @!P3 LEA R14, P0, R6.reuse, UR8, 0x1 ;  /* 0x00000008060ebc11 */ /* 0x040fe2000f8008ff */
[----:B------:R-:W-:Y:S01]  /*6690*/  @!PT LDS RZ, [RZ] ;  /* 0x00000000fffff984 */ /* 0x000fe20000000800 */
[----:B------:R-:W-:Y:S01]  /*66a0*/  @!PT LDS RZ, [RZ] ;  /* 0x00000000fffff984 */ /* 0x000fe20000000800 */
[----:B------:R-:W-:Y:S01]  /*66b0*/  @!PT LDS RZ, [RZ] ;  /* 0x00000000fffff984 */ /* 0x000fe20000000800 */
[----:B------:R1:W-:Y:S03]  /*66c0*/  @!P4 LDGSTS.E.BYPASS.LTC128B.128 [R130+0x3800], desc[UR10][R12.64] ;  /* 0x038000000c82cfae */ /* 0x0003e6000b901d4a */
[----:B------:R-:W-:Y:S01]  /*66d0*/  @!P3 LEA.HI.X R15, R6, UR9, R7, 0x1, P0 ;  /* 0x00000009060fbc11 */ /* 0x000fe200080f0c07 */
        /* <DEDUP_REMOVED lines=15> */
.L_x_4319:
[----:B------:R-:W-:Y:S05]  /*67d0*/  BSYNC B0 ;  /* 0x0000000000007941 */ /* 0x000fea0003800000 */
.L_x_4318:
[----:B------:R-:W0:Y:S02]  /*67e0*/  LDGDEPBAR ;  /* 0x00000000000079af */ /* 0x000e240000000000 */
.L_x_4315:
[----:B--2---:R-:W-:Y:S01]  /*67f0*/  FMNMX.FTZ R6, R2, R3, !PT ;  /* 0x0000000302067209 */ /* 0x004fe20007810000 */
        /* <DEDUP_REMOVED lines=63> */
[--C-:B------:R-:W-:Y:S01]  /*6bf0*/  FFMA.FTZ R95, R18, UR12, -R143.reuse ;  /* 0x0000000c125f7c23 */ /* 0x100fe2000801088f */
[----:B------:R-:W-:Y:S01]  /*6c00*/  FMUL.FTZ R2, R2, UR12 ;  /* 0x0000000c02027c20 */ /* 0x000fe20008410000 */
        /* <DEDUP_REMOVED lines=18> */
[----:B-1----:R-:W-:Y:S01]  /*6d30*/  F2FP.BF16.F32.PACK_AB R84, R92, R148 ;  /* 0x000000945c54723e */ /* 0x002fe200000010ff */
[--C-:B------:R-:W-:Y:S01]  /*6d40*/  FFMA.FTZ R111, R106, UR12, -R143.reuse ;  /* 0x0000000c6a6f7c23 */ /* 0x100fe2000801088f */
[----:B------:R-:W-:Y:S01]  /*6d50*/  FFMA.FTZ R106, R110, UR12, -R143 ;  /* 0x0000000c6e6a7c23 */ /* 0x000fe2000801088f */
[--C-:B------:R-:W-:Y:S01]  /*6d60*/  FFMA.FTZ R99, R99, UR12, -R150.reuse ;  /* 0x0000000c63637c23 */ /* 0x100fe20008010896 */
[--C-:B------:R-:W-:Y:S01]  /*6d70*/  FFMA.FTZ R100, R100, UR12, -R150.reuse ;  /* 0x0000000c64647c23 */ /* 0x100fe20008010896 */
[----:B------:R-:W-:-:S02]  /*6d80*/  FFMA.FTZ R112, R112, UR12, -R150 ;  /* 0x0000000c70707c23 */ /* 0x000fc40008010896 */
[----:B------:R-:W-:Y:S08]  /*6d90*/  MUFU.EX2 R91, R91 ;  /* 0x0000005b005b7308 */ /* 0x000ff00000000800 */
[----:B------:R-:W1:Y:S01]  /*6da0*/  MUFU.EX2 R89, R89 ;  /* 0x0000005900597308 */ /* 0x000e620000000800 */
[----:B----4-:R-:W-:-:S07]  /*6db0*/  F2FP.BF16.F32.PACK_AB R86, R90, R93 ;  /* 0x0000005d5a56723e */ /* 0x010fce00000010ff */
[----:B------:R-:W-:Y:S08]  /*6dc0*/  MUFU.EX2 R95, R95 ;  /* 0x0000005f005f7308 */ /* 0x000ff00000000800 */
[----:B------:R-:W4:Y:S01]  /*6dd0*/  MUFU.EX2 R149, R149 ;  /* 0x0000009500957308 */ /* 0x000f220000000800 */
[----:B-1----:R-:W-:-:S07]  /*6de0*/  F2FP.BF16.F32.PACK_AB R85, R89, R91 ;  /* 0x0000005b5955723e */ /* 0x002fce00000010ff */
[----:B------:R-:W1:Y:S08]  /*6df0*/  MUFU.EX2 R2, R2 ;  /* 0x0000000200027308 */ /* 0x000e700000000800 */
        /* <DEDUP_REMOVED lines=18> */
[----:B------:R-:W-:Y:S01]  /*6f20*/  MUFU.EX2 R142, R142 ;  /* 0x0000008e008e7308 */ /* 0x000fe20000000800 */
[-C--:B------:R-:W-:Y:S01]  /*6f30*/  FMUL.FTZ R12, R44, R149.reuse ;  /* 0x000000952c0c7220 */ /* 0x080fe20000410000 */
[-C--:B------:R-:W-:Y:S01]  /*6f40*/  FMUL.FTZ R13, R45, R149.reuse ;  /* 0x000000952d0d7220 */ /* 0x080fe20000410000 */
[-C--:B------:R-:W-:Y:S01]  /*6f50*/  FMUL.FTZ R14, R46, R2.reuse ;  /* 0x000000022e0e7220 */ /* 0x080fe20000410000 */
[-C--:B------:R-:W-:Y:S01]  /*6f60*/  FMUL.FTZ R15, R47, R2.reuse ;  /* 0x000000022f0f7220 */ /* 0x080fe20000410000 */
[-C--:B------:R-:W-:Y:S01]  /*6f70*/  FMUL.FTZ R48, R48, R149.reuse ;  /* 0x0000009530307220 */ /* 0x080fe20000410000 */
[C---:B------:R-:W-:Y:S01]  /*6f80*/  HMMA.16816.F32.BF16 R20, R84.reuse, R24, R20 ;  /* 0x000000185414723c */ /* 0x040fe20000041814 */
[-C--:B------:R-:W-:Y:S01]  /*6f90*/  FMUL.FTZ R49, R49, R149.reuse ;  /* 0x0000009531317220 */ /* 0x080fe20000410000 */
[----:B------:R-:W1:Y:S01]  /*6fa0*/  MUFU.EX2 R139, R139 ;  /* 0x0000008b008b7308 */ /* 0x000e620000000800 */
[-C--:B------:R-:W-:Y:S01]  /*6fb0*/  FMUL.FTZ R50, R50, R2.reuse ;  /* 0x0000000232327220 */ /* 0x080fe20000410000 */
[-C--:B------:R-:W-:Y:S01]  /*6fc0*/  FMUL.FTZ R51, R51, R2.reuse ;  /* 0x0000000233337220 */ /* 0x080fe20000410000 */
[-C--:B------:R-:W-:Y:S01]  /*6fd0*/  FMUL.FTZ R28, R60, R149.reuse ;  /* 0x000000953c1c7220 */ /* 0x080fe20000410000 */
[C---:B------:R-:W-:Y:S01]  /*6fe0*/  HMMA.16816.F32.BF16 R24, R84.reuse, R26, R56 ;  /* 0x0000001a5418723c */ /* 0x040fe20000041838 */
[----:B------:R-:W-:Y:S01]  /*6ff0*/  LDSM.16.MT88.4 R56, [R118+0x6400] ;  /* 0x006400007638783b */ /* 0x000fe20000004200 */
[-C--:B------:R-:W-:Y:S01]  /*7000*/  FMUL.FTZ R29, R61, R149.reuse ;  /* 0x000000953d1d7220 */ /* 0x080fe20000410000 */
[-C--:B------:R-:W-:Y:S01]  /*7010*/  FMUL.FTZ R30, R62, R2.reuse ;  /* 0x000000023e1e7220 */ /* 0x080fe20000410000 */
[----:B------:R-:W-:Y:S01]  /*7020*/  MUFU.EX2 R136, R136 ;  /* 0x0000008800887308 */ /* 0x000fe20000000800 */
[-C--:B------:R-:W-:Y:S01]  /*7030*/  FMUL.FTZ R31, R63, R2.reuse ;  /* 0x000000023f1f7220 */ /* 0x080fe20000410000 */
[C---:B------:R-:W-:Y:S01]  /*7040*/  HMMA.16816.F32.BF16 R4, R84.reuse, R8, R4 ;  /* 0x000000085404723c */ /* 0x040fe20000041804 */
[-C--:B------:R-:W-:Y:S01]  /*7050*/  FMUL.FTZ R64, R64, R149.reuse ;  /* 0x0000009540407220 */ /* 0x080fe20000410000 */
[-C--:B------:R-:W-:Y:S01]  /*7060*/  FMUL.FTZ R65, R65, R149.reuse ;  /* 0x0000009541417220 */ /* 0x080fe20000410000 */
[-C--:B------:R-:W-:Y:S01]  /*7070*/  FMUL.FTZ R66, R66, R2.reuse ;  /* 0x0000000242427220 */ /* 0x080fe20000410000 */
[----:B------:R-:W-:Y:S01]  /*7080*/  FMUL.FTZ R67, R67, R2 ;  /* 0x0000000243437220 */ /* 0x000fe20000410000 */
[-C--:B------:R-:W-:Y:S01]  /*7090*/  FMUL.FTZ R36, R68, R149.reuse ;  /* 0x0000009544247220 */ /* 0x080fe20000410000 */
[C---:B------:R-:W-:Y:S01]  /*70a0*/  HMMA.16816.F32.BF16 R8, R84.reuse, R10, R40 ;  /* 0x0000000a5408723c */ /* 0x040fe20000041828 */
[----:B------:R-:W4:Y:S01]  /*70b0*/  MUFU.EX2 R101, R101 ;  /* 0x0000006500657308 */ /* 0x000f220000000800 */
[----:B-1----:R-:W-:Y:S01]  /*70c0*/  F2FP.BF16.F32.PACK_AB R52, R139, R142 ;  /* 0x0000008e8b34723e */ /* 0x002fe200000010ff */
[----:B------:R-:W1:Y:S01]  /*70d0*/  LDSM.16.MT88.4 R40, [R118+0x8000] ;  /* 0x008000007628783b */ /* 0x000e620000004200 */
[-C--:B------:R-:W-:Y:S01]  /*70e0*/  FMUL.FTZ R37, R69, R149.reuse ;  /* 0x0000009545257220 */ /* 0x080fe20000410000 */
[-C--:B------:R-:W-:Y:S01]  /*70f0*/  FMUL.FTZ R38, R70, R2.reuse ;  /* 0x0000000246267220 */ /* 0x080fe20000410000 */
[C---:B--2---:R-:W-:Y:S01]  /*7100*/  HMMA.16816.F32.BF16 R12, R84.reuse, R16, R12 ;  /* 0x00000010540c723c */ /* 0x044fe2000004180c */
[-C--:B------:R-:W-:Y:S01]  /*7110*/  FMUL.FTZ R39, R71, R2.reuse ;  /* 0x0000000247277220 */ /* 0x080fe20000410000 */
[-C--:B------:R-:W-:Y:S01]  /*7120*/  FMUL.FTZ R72, R72, R149.reuse ;  /* 0x0000009548487220 */ /* 0x080fe20000410000 */
[----:B------:R-:W-:Y:S01]  /*7130*/  MUFU.EX2 R138, R138 ;  /* 0x0000008a008a7308 */ /* 0x000fe20000000800 */
[-C--:B------:R-:W-:Y:S01]  /*7140*/  FMUL.FTZ R73, R73, R149.reuse ;  /* 0x0000009549497220 */ /* 0x080fe20000410000 */
[-C--:B------:R-:W-:Y:S01]  /*7150*/  FMUL.FTZ R74, R74, R2.reuse ;  /* 0x000000024a4a7220 */ /* 0x080fe20000410000 */
[C---:B------:R-:W-:Y:S01]  /*7160*/  HMMA.16816.F32.BF16 R16, R84.reuse, R18, R48 ;  /* 0x000000125410723c */ /* 0x040fe20000041830 */
[----:B------:R-:W-:Y:S01]  /*7170*/  FMUL.FTZ R75, R75, R2 ;  /* 0x000000024b4b7220 */ /* 0x000fe20000410000 */
[----:B------:R-:W2:Y:S01]  /*7180*/  LDSM.16.MT88.4 R48, [R116+0x8000] ;  /* 0x008000007430783b */ /* 0x000ea20000004200 */
[-C--:B------:R-:W-:Y:S01]  /*7190*/  FMUL.FTZ R44, R76, R149.reuse ;  /* 0x000000954c2c7220 */ /* 0x080fe20000410000 */
[-C--:B------:R-:W-:Y:S01]  /*71a0*/  FMUL.FTZ R45, R77, R149.reuse ;  /* 0x000000954d2d7220 */ /* 0x080fe20000410000 */
[----:B------:R-:W5:Y:S01]  /*71b0*/  MUFU.EX2 R137, R137 ;  /* 0x0000008900897308 */ /* 0x000f620000000800 */
[----:B----4-:R-:W-:Y:S01]  /*71c0*/  F2FP.BF16.F32.PACK_AB R54, R101, R136 ;  /* 0x000000886536723e */ /* 0x010fe200000010ff */
[C---:B---3--:R-:W-:Y:S01]  /*71d0*/  HMMA.16816.F32.BF16 R28, R84.reuse, R32, R28 ;  /* 0x00000020541c723c */ /* 0x048fe2000004181c */
[-C--:B------:R-:W-:Y:S01]  /*71e0*/  FMUL.FTZ R46, R78, R2.reuse ;  /* 0x000000024e2e7220 */ /* 0x080fe20000410000 */
[-C--:B------:R-:W-:Y:S01]  /*71f0*/  FMUL.FTZ R47, R79, R2.reuse ;  /* 0x000000024f2f7220 */ /* 0x080fe20000410000 */
[-C--:B------:R-:W-:Y:S01]  /*7200*/  FMUL.FTZ R80, R80, R149.reuse ;  /* 0x0000009550507220 */ /* 0x080fe20000410000 */
[-C--:B------:R-:W-:Y:S01]  /*7210*/  FMUL.FTZ R81, R81, R149.reuse ;  /* 0x0000009551517220 */ /* 0x080fe20000410000 */
[-C--:B------:R-:W-:Y:S01]  /*7220*/  FMUL.FTZ R82, R82, R2.reuse ;  /* 0x0000000252527220 */ /* 0x080fe20000410000 */
[----:B------:R-:W-:Y:S01]  /*7230*/  MUFU.EX2 R102, R102 ;  /* 0x0000006600667308 */ /* 0x000fe20000000800 */
[----:B------:R-:W-:Y:S01]  /*7240*/  HMMA.16816.F32.BF16 R32, R84, R34, R64 ;  /* 0x000000225420723c */ /* 0x000fe20000041840 */
[-C--:B------:R-:W-:Y:S01]  /*7250*/  FMUL.FTZ R83, R83, R2.reuse ;  /* 0x0000000253537220 */ /* 0x080fe20000410000 */
[----:B------:R-:W-:Y:S01]  /*7260*/  LDSM.16.MT88.4 R60, [R118+0x6800] ;  /* 0x00680000763c783b */ /* 0x000fe20000004200 */
[----:B------:R-:W-:Y:S01]  /*7270*/  FFMA.FTZ R145, R145, R149, R148 ;  /* 0x0000009591917223 */ /* 0x000fe20000010094 */
[----:B------:R-:W-:-:S03]  /*7280*/  FFMA.FTZ R2, R144, R2, R91 ;  /* 0x0000000290027223 */ /* 0x000fc6000001005b */
[----:B------:R-:W3:Y:S01]  /*7290*/  MUFU.EX2 R97, R97 ;  /* 0x0000006100617308 */ /* 0x000ee20000000800 */
[----:B-----5:R-:W-:Y:S01]  /*72a0*/  F2FP.BF16.F32.PACK_AB R53, R137, R138 ;  /* 0x0000008a8935723e */ /* 0x020fe200000010ff */
[--C-:B------:R-:W-:Y:S01]  /*72b0*/  FFMA.FTZ R64, R104, UR12, -R143.reuse ;  /* 0x0000000c68407c23 */ /* 0x100fe2000801088f */
[----:B------:R-:W-:Y:S01]  /*72c0*/  FFMA.FTZ R143, R103, UR12, -R143 ;  /* 0x0000000c678f7c23 */ /* 0x000fe2000801088f */
[----:B------:R-:W-:Y:S01]  /*72d0*/  FFMA.FTZ R65, R108, UR12, -R150 ;  /* 0x0000000c6c417c23 */ /* 0x000fe20008010896 */
[----:B------:R-:W-:Y:S01]  /*72e0*/  FADD.FTZ R92, R92, R145 ;  /* 0x000000915c5c7221 */ /* 0x000fe20000010000 */
[----:B------:R-:W-:Y:S02]  /*72f0*/  FADD.FTZ R2, R89, R2 ;  /* 0x0000000259027221 */ /* 0x000fe40000010000 */
[----:B------:R-:W-:Y:S01]  /*7300*/  MUFU.EX2 R151, R151 ;  /* 0x0000009700977308 */ /* 0x000fe20000000800 */
[----:B------:R-:W-:Y:S01]  /*7310*/  FADD.FTZ R89, R93, R92 ;  /* 0x0000005c5d597221 */ /* 0x000fe20000010000 */
[----:B-1----:R-:W-:Y:S01]  /*7320*/  HMMA.16816.F32.BF16 R36, R84, R40, R36 ;  /* 0x000000285424723c */ /* 0x002fe20000041824 */
[----:B------:R-:W-:-:S02]  /*7330*/  FADD.FTZ R91, R95, R2 ;  /* 0x000000025f5b7221 */ /* 0x000fc40000010000 */
[----:B------:R-:W-:Y:S02]  /*7340*/  FADD.FTZ R89, R90, R89 ;  /* 0x000000595a597221 */ /* 0x000fe40000010000 */
[----:B------:R-:W-:Y:S01]  /*7350*/  FADD.FTZ R91, R0, R91 ;  /* 0x0000005b005b7221 */ /* 0x000fe20000010000 */
[C---:B------:R-:W-:Y:S01]  /*7360*/  HMMA.16816.F32.BF16 R40, R84.reuse, R42, R72 ;  /* 0x0000002a5428723c */ /* 0x040fe20000041848 */
[----:B---3--:R-:W-:Y:S01]  /*7370*/  F2FP.BF16.F32.PACK_AB R55, R97, R102 ;  /* 0x000000666137723e */ /* 0x008fe200000010ff */
[----:B------:R-:W-:Y:S01]  /*7380*/  LDSM.16.MT88.4 R72, [R118+0x8800] ;  /* 0x008800007648783b */ /* 0x000fe20000004200 */
[----:B------:R-:W-:Y:S01]  /*7390*/  MUFU.EX2 R154, R154 ;  /* 0x0000009a009a7308 */ /* 0x000fe20000000800 */
[----:B------:R-:W-:Y:S01]  /*73a0*/  FADD.FTZ R142, R142, R89 ;  /* 0x000000598e8e7221 */ /* 0x000fe20000010000 */
[----:B------:R-:W-:Y:S01]  /*73b0*/  FADD.FTZ R138, R138, R91 ;  /* 0x0000005b8a8a7221 */ /* 0x000fe20000010000 */
[----:B--2---:R-:W-:Y:S02]  /*73c0*/  HMMA.16816.F32.BF16 R44, R84, R48, R44 ;  /* 0x00000030542c723c */ /* 0x004fe4000004182c */
[----:B------:R-:W-:Y:S01]  /*73d0*/  FADD.FTZ R139, R139, R142 ;  /* 0x0000008e8b8b7221 */ /* 0x000fe20000010000 */
[----:B------:R-:W-:-:S02]  /*73e0*/  FADD.FTZ R137, R137, R138 ;  /* 0x0000008a89897221 */ /* 0x000fc40000010000 */
[----:B------:R-:W-:Y:S01]  /*73f0*/  MUFU.EX2 R105, R105 ;  /* 0x0000006900697308 */ /* 0x000fe20000000800 */
[----:B------:R-:W-:Y:S01]  /*7400*/  HMMA.16816.F32.BF16 R4, R52, R56, R4 ;  /* 0x000000383404723c */ /* 0x000fe20000041804 */
[----:B------:R-:W-:Y:S01]  /*7410*/  FADD.FTZ R0, R136, R139 ;  /* 0x0000008b88007221 */ /* 0x000fe20000010000 */
[----:B------:R-:W-:-:S03]  /*7420*/  FADD.FTZ R2, R102, R137 ;  /* 0x0000008966027221 */ /* 0x000fc60000010000 */
[----:B------:R-:W-:Y:S01]  /*7430*/  FADD.FTZ R0, R101, R0 ;  /* 0x0000000065007221 */ /* 0x000fe20000010000 */
[----:B------:R-:W-:Y:S01]  /*7440*/  HMMA.16816.F32.BF16 R8, R52, R58, R8 ;  /* 0x0000003a3408723c */ /* 0x000fe20000041808 */
[----:B------:R-:W1:Y:S01]  /*7450*/  LDSM.16.MT88.4 R56, [R116+0x6400] ;  /* 0x006400007438783b */ /* 0x000e620000004200 */
[----:B------:R-:W-:Y:S01]  /*7460*/  MUFU.EX2 R152, R152 ;  /* 0x0000009800987308 */ /* 0x000fe20000000800 */
[----:B------:R-:W-:-:S03]  /*7470*/  FADD.FTZ R2, R97, R2 ;  /* 0x0000000261027221 */ /* 0x000fc60000010000 */
[----:B------:R-:W-:Y:S01]  /*7480*/  HMMA.16816.F32.BF16 R48, R84, R50, R80 ;  /* 0x000000325430723c */ /* 0x000fe20000041850 */
[----:B------:R-:W-:Y:S03]  /*7490*/  LDSM.16.MT88.4 R80, [R116+0x8800] ;  /* 0x008800007450783b */ /* 0x000fe60000004200 */
[----:B------:R-:W-:Y:S08]  /*74a0*/  MUFU.EX2 R109, R109 ;  /* 0x0000006d006d7308 */ /* 0x000ff00000000800 */
[----:B------:R-:W-:Y:S08]  /*74b0*/  MUFU.EX2 R156, R156 ;  /* 0x0000009c009c7308 */ /* 0x000ff00000000800 */
[----:B------:R-:W-:Y:S08]  /*74c0*/  MUFU.EX2 R107, R107 ;  /* 0x0000006b006b7308 */ /* 0x000ff00000000800 */
[----:B------:R-:W-:Y:S01]  /*74d0*/  MUFU.EX2 R94, R94 ;  /* 0x0000005e005e7308 */ /* 0x000fe20000000800 */
[C---:B-1----:R-:W-:Y:S07]  /*74e0*/  HMMA.16816.F32.BF16 R12, R52.reuse, R56, R12 ;  /* 0x00000038340c723c */ /* 0x042fee000004180c */
[----:B------:R-:W-:Y:S01]  /*74f0*/  MUFU.EX2 R99, R99 ;  /* 0x0000006300637308 */ /* 0x000fe20000000800 */
[----:B------:R-:W-:Y:S01]  /*7500*/  HMMA.16816.F32.BF16 R16, R52, R58, R16 ;  /* 0x0000003a3410723c */ /* 0x000fe20000041810 */
[----:B------:R-:W1:Y:S06]  /*7510*/  LDSM.16.MT88.4 R56, [R118+0x7400] ;  /* 0x007400007638783b */ /* 0x000e6c0000004200 */
[----:B------:R-:W2:Y:S08]  /*7520*/  MUFU.EX2 R104, R65 ;  /* 0x0000004100687308 */ /* 0x000eb00000000800 */
[----:B------:R-:W-:Y:S08]  /*7530*/  MUFU.EX2 R103, R112 ;  /* 0x0000007000677308 */ /* 0x000ff00000000800 */
[----:B------:R-:W3:Y:S01]  /*7540*/  MUFU.EX2 R100, R100 ;  /* 0x0000006400647308 */ /* 0x000ee20000000800 */
[----:B--2---:R-:W-:-:S07]  /*7550*/  F2FP.BF16.F32.PACK_AB R84, R104, R99 ;  /* 0x000000636854723e */ /* 0x004fce00000010ff */
[----:B------:R-:W-:Y:S08]  /*7560*/  MUFU.EX2 R111, R111 ;  /* 0x0000006f006f7308 */ /* 0x000ff00000000800 */
[----:B------:R-:W2:Y:S01]  /*7570*/  MUFU.EX2 R106, R106 ;  /* 0x0000006a006a7308 */ /* 0x000ea20000000800 */
[----:B---3--:R-:W-:Y:S01]  /*7580*/  F2FP.BF16.F32.PACK_AB R86, R100, R103 ;  /* 0x000000676456723e */ /* 0x008fe200000010ff */
[C---:B-1----:R-:W-:Y:S06]  /*7590*/  HMMA.16816.F32.BF16 R20, R52.reuse, R56, R20 ;  /* 0x000000383414723c */ /* 0x042fec0000041814 */
[----:B------:R1:W-:Y:S01]  /*75a0*/  MUFU.EX2 R108, R64 ;  /* 0x00000040006c7308 */ /* 0x0003e20000000800 */
[C---:B------:R-:W-:Y:S01]  /*75b0*/  HMMA.16816.F32.BF16 R24, R52.reuse, R58, R24 ;  /* 0x0000003a3418723c */ /* 0x040fe20000041818 */
[----:B------:R-:W3:Y:S06]  /*75c0*/  LDSM.16.MT88.4 R56, [R116+0x7400] ;  /* 0x007400007438783b */ /* 0x000eec0000004200 */
[----:B------:R-:W4:Y:S01]  /*75d0*/  MUFU.EX2 R143, R143 ;  /* 0x0000008f008f7308 */ /* 0x000f220000000800 */
[----:B--2---:R-:W-:Y:S01]  /*75e0*/  F2FP.BF16.F32.PACK_AB R85, R106, R111 ;  /* 0x0000006f6a55723e */ /* 0x004fe200000010ff */
[----:B-1----:R-:W-:Y:S01]  /*75f0*/  LDSM.16.MT88.4 R64, [R116+0x7c00] ;  /* 0x007c00007440783b */ /* 0x002fe20000004200 */
[----:B----4-:R-:W-:Y:S01]  /*7600*/  F2FP.BF16.F32.PACK_AB R87, R143, R108 ;  /* 0x0000006c8f57723e */ /* 0x010fe200000010ff */
[C---:B---3--:R-:W-:Y:S06]  /*7610*/  HMMA.16816.F32.BF16 R28, R52.reuse, R56, R28 ;  /* 0x00000038341c723c */ /* 0x048fec000004181c */
        /* <DEDUP_REMOVED lines=16> */
[----:B------:R-:W-:Y:S01]  /*7720*/  MOV R0, R3 ;  /* 0x0000000300007202 */ /* 0x000fe20000000f00 */
[----:B------:R-:W-:Y:S01]  /*7730*/  FADD.FTZ R105, R105, R154 ;  /* 0x0000009a69697221 */ /* 0x000fe20000010000 */
[----:B------:R-:W-:Y:S01]  /*7740*/  MOV R2, R88 ;  /* 0x0000005800027202 */ /* 0x000fe20000000f00 */
[----:B------:R-:W-:-:S02]  /*7750*/  FADD.FTZ R107, R107, R156 ;  /* 0x0000009c6b6b7221 */ /* 0x000fc40000010000 */
        /* <DEDUP_REMOVED lines=16> */
[C---:B-1----:R-:W-:Y:S06]  /*7860*/  HMMA.16816.F32.BF16 R12, R52.reuse, R56, R12 ;  /* 0x00000038340c723c */ /* 0x042fec000004180c */
[C---:B------:R-:W-:Y:S01]  /*7870*/  HMMA.16816.F32.BF16 R16, R52.reuse, R58, R16 ;  /* 0x0000003a3410723c */ /* 0x040fe20000041810 */
[----:B------:R-:W1:Y:S05]  /*7880*/  LDSM.16.MT88.4 R56, [R116+0x7800] ;  /* 0x007800007438783b */ /* 0x000e6a0000004200 */
[C---:B------:R-:W-:Y:S06]  /*7890*/  HMMA.16816.F32.BF16 R76, R52.reuse, R80, R44 ;  /* 0x00000050344c723c */ /* 0x040fec000004182c */
[----:B------:R-:W-:Y:S01]  /*78a0*/  HMMA.16816.F32.BF16 R80, R52, R82, R48 ;  /* 0x000000523450723c */ /* 0x000fe20000041830 */
[----:B------:R-:W4:Y:S05]  /*78b0*/  LDSM.16.MT88.4 R48, [R116+0x6c00] ;  /* 0x006c00007430783b */ /* 0x000f2a0000004200 */
[C---:B--2---:R-:W-:Y:S01]  /*78c0*/  HMMA.16816.F32.BF16 R36, R84.reuse, R40, R4 ;  /* 0x000000285424723c */ /* 0x044fe20000041804 */
[----:B------:R-:W-:Y:S05]  /*78d0*/  LDSM.16.MT88.4 R4, [R116+0x8c00] ;  /* 0x008c00007404783b */ /* 0x000fea0000004200 */
[----:B------:R-:W-:Y:S01]  /*78e0*/  HMMA.16816.F32.BF16 R40, R84, R42, R8 ;  /* 0x0000002a5428723c */ /* 0x000fe20000041808 */
[----:B------:R-:W2:Y:S05]  /*78f0*/  LDSM.16.MT88.4 R8, [R118+0x8c00] ;  /* 0x008c00007608783b */ /* 0x000eaa0000004200 */
[C---:B---3--:R-:W-:Y:S06]  /*7900*/  HMMA.16816.F32.BF16 R20, R52.reuse, R60, R20 ;  /* 0x0000003c3414723c */ /* 0x048fec0000041814 */
[C---:B------:R-:W-:Y:S06]  /*7910*/  HMMA.16816.F32.BF16 R24, R52.reuse, R62, R24 ;  /* 0x0000003e3418723c */ /* 0x040fec0000041818 */
[C---:B-1----:R-:W-:Y:S06]  /*7920*/  HMMA.16816.F32.BF16 R28, R52.reuse, R56, R28 ;  /* 0x00000038341c723c */ /* 0x042fec000004181c */
[----:B------:R-:W-:Y:S01]  /*7930*/  HMMA.16816.F32.BF16 R32, R52, R58, R32 ;  /* 0x0000003a3420723c */ /* 0x000fe20000041820 */
[----:B------:R-:W1:Y:S05]  /*7940*/  LDSM.16.MT88.4 R56, [R118+0x7c00] ;  /* 0x007c00007638783b */ /* 0x000e6a0000004200 */
[C---:B----4-:R-:W-:Y:S06]  /*7950*/  HMMA.16816.F32.BF16 R44, R84.reuse, R48, R12 ;  /* 0x00000030542c723c */ /* 0x050fec000004180c */
        /* <DEDUP_REMOVED lines=8> */
[----:B------:R-:W-:-:S15]  /*79e0*/  HMMA.16816.F32.BF16 R80, R84, R6, R80 ;  /* 0x000000065450723c */ /* 0x000fde0000041850 */
[----:B------:R-:W-:-:S09]  /*79f0*/  NOP ;  /* 0x0000000000007918 */ /* 0x000fd20000000000 */
.L_x_4312:
[----:B------:R-:W-:-:S13]  /*7a00*/  ISETP.GE.AND P0, PT, R129, 0x1, PT ;  /* 0x000000018100780c */ /* 0x000fda0003f06270 */
[----:B------:R-:W-:Y:S05]  /*7a10*/  @!P0 BRA `(.L_x_4320) ;  /* 0x0000002400848947 */ /* 0x000fea0003800000 */
[----:B------:R-:W-:Y:S01]  /*7a20*/  IMAD.U32 R139, R98, -0x40, RZ ;  /* 0xffffffc0628b7824 */ /* 0x000fe200078e00ff */
[----:B------:R-:W-:Y:S01]  /*7a30*/  MOV R3, R0 ;  /* 0x0000000000037202 */ /* 0x000fe20000000f00 */
[----:B------:R-:W-:Y:S01]  /*7a40*/  IMAD.U32 R137, R96, -0x40, RZ ;  /* 0xffffffc060897824 */ /* 0x000fe200078e00ff */
[----:B------:R-:W-:Y:S01]  /*7a50*/  ULDC UR5, c[0x0][0x2d0] ;  /* 0x0000b40000057ab9 */ /* 0x000fe20000000800 */
[----:B------:R-:W-:Y:S01]  /*7a60*/  IMAD.MOV.U32 R85, RZ, RZ, R2 ;  /* 0x000000ffff557224 */ /* 0x000fe200078e0002 */
[----:B------:R-:W-:Y:S01]  /*7a70*/  SHF.R.S32.HI R138, RZ, 0x1f, R139 ;  /* 0x0000001fff8a7819 */ /* 0x000fe2000001148b */
[----:B------:R-:W-:Y:S01]  /*7a80*/  ULDC UR4, c[0x0][0x2ec] ;  /* 0x0000bb0000047ab9 */ /* 0x000fe20000000800 */
[----:B------:R-:W-:-:S07]  /*7a90*/  SHF.R.S32.HI R136, RZ, 0x1f, R137 ;  /* 0x0000001fff887819 */ /* 0x000fce0000011489 */
.L_x_4324:
[----:B------:R-:W-:Y:S01]  /*7aa0*/  ISETP.GE.AND P3, PT, R132, UR5, PT ;  /* 0x0000000584007c0c */ /* 0x000fe2000bf66270 */
[----:B------:R-:W-:Y:S04]  /*7ab0*/  DEPBAR.LE SB0, 0x0 ;  /* 0x000080000000791a */ /* 0x000fe80000000000 */
[----:B------:R-:W-:Y:S01]  /*7ac0*/  BAR.SYNC.DEFER_BLOCKING 0x0 ;  /* 0x0000000000007b1d */ /* 0x000fe20000010000 */
[----:B------:R-:W-:Y:S01]  /*7ad0*/  ISETP.GE.AND P2, PT, R123, UR5, PT ;  /* 0x000000057b007c0c */ /* 0x000fe2000bf46270 */
[----:B------:R-:W-:Y:S01]  /*7ae0*/  IMAD.MOV.U32 R8, RZ, RZ, R139 ;  /* 0x000000ffff087224 */ /* 0x000fe200078e008b */
[----:B------:R-:W-:Y:S01]  /*7af0*/  ISETP.GE.AND P1, PT, R122, UR5, PT ;  /* 0x000000057a007c0c */ /* 0x000fe2000bf26270 */
[----:B------:R-:W-:Y:S04]  /*7b00*/  IMAD.MOV.U32 R149, RZ, RZ, R138 ;  /* 0x000000ffff957224 */ /* 0x000fe800078e008a */
[----:B------:R-:W1:Y:S01]  /*7b10*/  @!P3 LDC.64 R86, c[0x0][0x250] ;  /* 0x00009400ff56bb82 */ /* 0x000e620000000a00 */
[----:B------:R-:W-:Y:S07]  /*7b20*/  @!P6 BRA `(.L_x_4321) ;  /* 0x0000000000f4e947 */ /* 0x000fee0003800000 */
        /* <DEDUP_REMOVED lines=10> */
[--C-:B--2---:R-:W-:Y:S02]  /*7bd0*/  IMAD.MOV R7, RZ, RZ, -R11.reuse ;  /* 0x000000ffff077224 */ /* 0x104fe400078e0a0b */
        /* <DEDUP_REMOVED lines=27> */
[----:B------:R-:W2:Y:S01]  /*7d90*/  LDC.64 R6, c[0x0][0x250] ;  /* 0x00009400ff067b82 */ /* 0x000ea20000000a00 */
[----:B------:R-:W-:Y:S02]  /*7da0*/  @!P5 IADD3 R2, -R2, RZ, RZ ;  /* 0x000000ff0202d210 */ /* 0x000fe40007ffe1ff */
[----:B------:R-:W-:Y:S02]  /*7db0*/  LEA R16, P4, R5, R134, 0x2 ;  /* 0x0000008605107211 */ /* 0x000fe400078810ff */
[----:B------:R-:W-:Y:S02]  /*7dc0*/  SEL R11, R11, R2, !P0 ;  /* 0x000000020b0b7207 */ /* 0x000fe40004000000 */
[-C--:B------:R-:W-:Y:S02]  /*7dd0*/  LEA.HI.X.SX32 R17, R5, R135.reuse, 0x2, P4 ;  /* 0x0000008705117211 */ /* 0x080fe400020f16ff */
        /* <DEDUP_REMOVED lines=8> */
[----:B--2---:R-:W-:Y:S04]  /*7e60*/  IMAD R0, R13, R6, RZ ;  /* 0x000000060d007224 */ /* 0x004fe800078e02ff */
[----:B------:R-:W-:Y:S01]  /*7e70*/  IMAD R0, R11, R7, R0 ;  /* 0x000000070b007224 */ /* 0x000fe200078e0200 */
[----:B---3--:R-:W-:Y:S01]  /*7e80*/  IADD3 R2, -R9, R2, RZ ;  /* 0x0000000209027210 */ /* 0x008fe20007ffe1ff */
[----:B------:R-:W-:Y:S03]  /*7e90*/  IMAD.WIDE.U32 R8, R11, R6, RZ ;  /* 0x000000060b087225 */ /* 0x000fe600078e00ff */
[----:B------:R-:W-:Y:S01]  /*7ea0*/  SHF.R.S32.HI R7, RZ, 0x1f, R2 ;  /* 0x0000001fff077819 */ /* 0x000fe20000011402 */
[----:B------:R-:W-:Y:S04]  /*7eb0*/  IMAD.IADD R9, R9, 0x1, R0 ;  /* 0x0000000109097824 */ /* 0x000fe800078e0200 */
[-C--:B----4-:R-:W-:Y:S02]  /*7ec0*/  IMAD R7, R7, R4.reuse, RZ ;  /* 0x0000000407077224 */ /* 0x090fe400078e02ff */
[C---:B------:R-:W-:Y:S04]  /*7ed0*/  IMAD.WIDE.U32 R8, R2.reuse, R4, R8 ;  /* 0x0000000402087225 */ /* 0x040fe800078e0008 */
[----:B------:R-:W-:Y:S05]  /*7ee0*/  IMAD R7, R2, R5, R7 ;  /* 0x0000000502077224 */ /* 0x000fea00078e0207 */
[----:B------:R-:W-:Y:S07]  /*7ef0*/  IADD3 R149, R9, R7, RZ ;  /* 0x0000000709957210 */ /* 0x000fee0007ffe0ff */
.L_x_4321:
[C---:B------:R-:W-:Y:S01]  /*7f00*/  LEA R142, P4, R8.reuse, R146, 0x1 ;  /* 0x00000092088e7211 */ /* 0x040fe200078808ff */
[----:B------:R-:W-:Y:S01]  /*7f10*/  @P3 STS [R130+0x6000], RZ ;  /* 0x006000ff82003388 */ /* 0x000fe20000000800 */
[----:B------:R-:W-:Y:S02]  /*7f20*/  IADD3 R0, P0, R127, R8, RZ ;  /* 0x000000087f007210 */ /* 0x000fe40007f1e0ff */
[--C-:B------:R-:W-:Y:S01]  /*7f30*/  LEA.HI.X R143, R8, R147, R149.reuse, 0x1, P4 ;  /* 0x00000093088f7211 */ /* 0x100fe200020f0c95 */
[----:B------:R-:W-:Y:S01]  /*7f40*/  @P3 STS [R130+0x6004], RZ ;  /* 0x006004ff82003388 */ /* 0x000fe20000000800 */
[----:B-1----:R-:W-:Y:S01]  /*7f50*/  @!P3 LEA R150, P5, R86, R142, 0x6 ;  /* 0x0000008e5696b211 */ /* 0x002fe200078a30ff */
[----:B------:R-:W-:Y:S01]  /*7f60*/  IMAD.X R2, R126, 0x1, R149, P0 ;  /* 0x000000017e027824 */ /* 0x000fe200000e0695 */
[-C--:B------:R-:W-:Y:S01]  /*7f70*/  @!P2 LEA R148, P4, R0, R146.reuse, 0x1 ;  /* 0x000000920094a211 */ /* 0x080fe200078808ff */
[----:B------:R-:W-:Y:S01]  /*7f80*/  @P3 STS.64 [R130+0x6008], RZ ;  /* 0x006008ff82003388 */ /* 0x000fe20000000a00 */
[----:B------:R-:W-:Y:S02]  /*7f90*/  @!P3 LEA.HI.X R151, R86, R143, R87, 0x6, P5 ;  /* 0x0000008f5697b211 */ /* 0x000fe400028f3457 */
[CCC-:B------:R-:W-:Y:S01]  /*7fa0*/  @!P2 LEA.HI.X R149, R0.reuse, R147.reuse, R2.reuse, 0x1, P4 ;  /* 0x000000930095a211 */ /* 0x1c0fe200020f0c02 */
[----:B------:R-:W-:Y:S01]  /*7fb0*/  @!PT LDS RZ, [RZ] ;  /* 0x00000000fffff984 */ /* 0x000fe20000000800 */
[----:B------:R-:W-:Y:S01]  /*7fc0*/  @!PT LDS RZ, [RZ] ;  /* 0x00000000fffff984 */ /* 0x000fe20000000800 */
[----:B------:R-:W-:Y:S01]  /*7fd0*/  @!PT LDS RZ, [RZ] ;  /* 0x00000000fffff984 */ /* 0x000fe20000000800 */
[----:B------:R1:W-:Y:S01]  /*7fe0*/  @!P3 LDGSTS.E.BYPASS.LTC128B.128 [R130+0x6000], desc[UR10][R142.64] ;  /* 0x060000008e82bfae */ /* 0x0003e2000b901d4a */
[C---:B------:R-:W-:Y:S03]  /*7ff0*/  @!P1 LEA R146, P0, R0.reuse, R146, 0x1 ;  /* 0x0000009200929211 */ /* 0x040fe600078008ff */
[----:B------:R-:W-:Y:S01]  /*8000*/  @P2 STS.128 [R130+0x7000], RZ ;  /* 0x007000ff82002388 */ /* 0x000fe20000000c00 */
[----:B------:R-:W-:Y:S02]  /*8010*/  @!P1 LEA.HI.X R147, R0, R147, R2, 0x1, P0 ;  /* 0x0000009300939211 */ /* 0x000fe400000f0c02 */
[----:B------:R-:W-:Y:S01]  /*8020*/  ISETP.GE.AND P0, PT, R129, 0x2, PT ;  /* 0x000000028100780c */ /* 0x000fe20003f06270 */
        /* <DEDUP_REMOVED lines=29> */
[----:B------:R-:W0:Y:S04]  /*8200*/  LDGDEPBAR ;  /* 0x00000000000079af */ /* 0x000e280000000000 */
[----:B------:R-:W-:Y:S04]  /*8210*/  LDSM.16.M88.4 R108, [R119] ;  /* 0x00000000776c783b */ /* 0x000fe80000000200 */
[----:B------:R-:W1:Y:S01]  /*8220*/  LDSM.16.M88.4 R112, [R117+0x3000] ;  /* 0x003000007570783b */ /* 0x000e620000000200 */
[C---:B--2---:R-:W-:Y:S06]  /*8230*/  HMMA.16816.F32.BF16 R4, R88.reuse, R92, RZ ;  /* 0x0000005c5804723c */ /* 0x044fec00000418ff */
[C---:B------:R-:W-:Y:S01]  /*8240*/  HMMA.16816.F32.BF16 R8, R88.reuse, R94, RZ ;  /* 0x0000005e5808723c */ /* 0x040fe200000418ff */
[----:B------:R-:W-:Y:S05]  /*8250*/  LDSM.16.M88.4 R92, [R117+0x3800] ;  /* 0x00380000755c783b */ /* 0x000fea0000000200 */
[C---:B---3--:R-:W-:Y:S06]  /*8260*/  HMMA.16816.F32.BF16 R12, R88.reuse, R96, RZ ;  /* 0x00000060580c723c */ /* 0x048fec00000418ff */
[C---:B------:R-:W-:Y:S01]  /*8270*/  HMMA.16816.F32.BF16 R16, R88.reuse, R98, RZ ;  /* 0x000000625810723c */ /* 0x040fe200000418ff */
[----:B------:R-:W-:Y:S05]  /*8280*/  LDSM.16.M88.4 R96, [R120+0x4400] ;  /* 0x004400007860783b */ /* 0x000fea0000000200 */
[C---:B----4-:R-:W-:Y:S06]  /*8290*/  HMMA.16816.F32.BF16 R20, R88.reuse, R100, RZ ;  /* 0x000000645814723c */ /* 0x050fec00000418ff */
[C---:B------:R-:W-:Y:S06]  /*82a0*/  HMMA.16816.F32.BF16 R24, R88.reuse, R102, RZ ;  /* 0x000000665818723c */ /* 0x040fec00000418ff */
[C---:B-----5:R-:W-:Y:S06]  /*82b0*/  HMMA.16816.F32.BF16 R28, R88.reuse, R104, RZ ;  /* 0x00000068581c723c */ /* 0x060fec00000418ff */
[----:B------:R-:W-:Y:S01]  /*82c0*/  HMMA.16816.F32.BF16 R32, R88, R106, RZ ;  /* 0x0000006a5820723c */ /* 0x000fe200000418ff */
[----:B------:R-:W2:Y:S05]  /*82d0*/  LDSM.16.M88.4 R88, [R117+0x3400] ;  /* 0x003400007558783b */ /* 0x000eaa0000000200 */
        /* <DEDUP_REMOVED lines=9> */
[----:B------:R-:W-:Y:S01]  /*8370*/  HMMA.16816.F32.BF16 R32, R108, R90, R32 ;  /* 0x0000005a6c20723c */ /* 0x000fe20000041820 */
[----:B------:R-:W1:Y:S05]  /*8380*/  LDSM.16.M88.4 R88, [R120+0x4000] ;  /* 0x004000007858783b */ /* 0x000e6a0000000200 */
[C---:B-1----:R-:W-:Y:S06]  /*8390*/  HMMA.16816.F32.BF16 R4, R92.reuse, R88, R4 ;  /* 0x000000585c04723c */ /* 0x042fec0000041804 */
[C---:B------:R-:W-:Y:S01]  /*83a0*/  HMMA.16816.F32.BF16 R8, R92.reuse, R90, R8 ;  /* 0x0000005a5c08723c */ /* 0x040fe20000041808 */
[----:B------:R-:W1:Y:S05]  /*83b0*/  LDSM.16.M88.4 R88, [R120+0x4800] ;  /* 0x004800007858783b */ /* 0x000e6a0000000200 */
[C---:B------:R-:W-:Y:S06]  /*83c0*/  HMMA.16816.F32.BF16 R12, R92.reuse, R96, R12 ;  /* 0x000000605c0c723c */ /* 0x040fec000004180c */
        /* <DEDUP_REMOVED lines=46> */
[----:B------:R-:W-:Y:S01]  /*86b0*/  HMMA.16816.F32.BF16 R32, R88, R98, R32 ;  /* 0x000000625820723c */ /* 0x000fe20000041820 */
[----:B------:R-:W-:Y:S11]  /*86c0*/  @!UPT UIADD3 URZ, URZ, URZ, URZ ;  /* 0x0000003f3f3ff290 */ /* 0x000ff6000fffe03f */
[----:B------:R-:W-:Y:S01]  /*86d0*/  @!UPT UIADD3 URZ, URZ, URZ, URZ ;  /* 0x0000003f3f3ff290 */ /* 0x000fe2000fffe03f */
[----:B------:R-:W-:Y:S11]  /*86e0*/  @!P0 BRA `(.L_x_4322) ;  /* 0x0000000400bc8947 */ /* 0x000ff60003800000 */
[----:B------:R-:W-:Y:S02]  /*86f0*/  MOV R90, R137 ;  /* 0x00000089005a7202 */ /* 0x000fe40000000f00 */
[----:B------:R-:W-:Y:S01]  /*8700*/  MOV R89, R136 ;  /* 0x0000008800597202 */ /* 0x000fe20000000f00 */
        /* <DEDUP_REMOVED lines=28> */
[----:B------:R-:W-:Y:S02]  /*88d0*/  ISETP.GE.U32.AND P5, PT, R89, R84, PT ;  /* 0x000000545900720c */ /* 0x000fe40003fa6070 */
[----:B------:R-:W-:Y:S01]  /*88e0*/  @!P4 IADD3 R2, R2, 0x1, RZ ;  /* 0x000000010202c810 */ /* 0x000fe20007ffe0ff */
[----:B------:R-:W-:Y:S01]  /*88f0*/  @!P4 IMAD.IADD R91, R91, 0x1, -R84 ;  /* 0x000000015b5bc824 */ /* 0x000fe200078e0a54 */
[----:B------:R-:W-:Y:S01]  /*8900*/  ISETP.GE.AND P4, PT, R93, RZ, PT ;  /* 0x000000ff5d00720c */ /* 0x000fe20003f86270 */
[----:B------:R-:W1:Y:S01]  /*8910*/  LDC.64 R88, c[0x0][0x248] ;  /* 0x00009200ff587b82 */ /* 0x000e620000000a00 */
        /* <DEDUP_REMOVED lines=30> */
.L_x_4323:
[----:B------:R1:W-:Y:S01]  /*8b00*/  @P3 STS [R130+0x3000], RZ ;  /* 0x003000ff82003388 */ /* 0x0003e20000000800 */
[----:B------:R-:W2:Y:S01]  /*8b10*/  @!P3 LDC.64 R86, c[0x0][0x248] ;  /* 0x00009200ff56bb82 */ /* 0x000ea20000000a00 */
[C---:B------:R-:W-:Y:S02]  /*8b20*/  LEA R92, P4, R90.reuse, R140, 0x1 ;  /* 0x0000008c5a5c7211 */ /* 0x040fe400078808ff */
[----:B------:R1:W-:Y:S01]  /*8b30*/  @P3 STS [R130+0x3004], RZ ;  /* 0x003004ff82003388 */ /* 0x0003e20000000800 */
[----:B------:R-:W-:Y:S02]  /*8b40*/  IADD3 R0, P0, R125, R90, RZ ;  /* 0x0000005a7d007210 */ /* 0x000fe40007f1e0ff */
[-CC-:B------:R-:W-:Y:S01]  /*8b50*/  LEA.HI.X R93, R90, R141.reuse, R89.reuse, 0x1, P4 ;  /* 0x0000008d5a5d7211 */ /* 0x180fe200020f0c59 */
[----:B------:R1:W-:Y:S01]  /*8b60*/  @P3 STS.64 [R130+0x3008], RZ ;  /* 0x003008ff82003388 */ /* 0x0003e20000000a00 */
        /* <DEDUP_REMOVED lines=10> */
[----:B------:R-:W-:Y:S01]  /*8c10*/  @!P1 LEA.HI.X R91, R0, R141, R2, 0x1, P0 ;  /* 0x0000008d005b9211 */ /* 0x000fe200000f0c02 */
[----:B------:R-:W-:Y:S02]  /*8c20*/  IMAD.MOV.U32 R141, RZ, RZ, R93 ;  /* 0x000000ffff8d7224 */ /* 0x000fe400078e005d */
[----:B------:R-:W-:Y:S01]  /*8c30*/  @!PT LDS RZ, [RZ] ;  /* 0x00000000fffff984 */ /* 0x000fe20000000800 */
[----:B------:R-:W-:Y:S01]  /*8c40*/  @!PT LDS RZ, [RZ] ;  /* 0x00000000fffff984 */ /* 0x000fe20000000800 */
[----:B------:R-:W-:Y:S01]  /*8c50*/  @!PT LDS RZ, [RZ] ;  /* 0x00000000fffff984 */ /* 0x000fe20000000800 */
[----:B------:R1:W-:Y:S04]  /*8c60*/  @!P2 LDGSTS.E.BYPASS.LTC128B.128 [R130+0x4000], desc[UR10][R92.64+0x40] ;  /* 0x040000405c82afae */ /* 0x0003e8000b901d4a */
[----:B------:R1:W-:Y:S01]  /*8c70*/  @P1 STS.128 [R130+0x5000], RZ ;  /* 0x005000ff82001388 */ /* 0x0003e20000000c00 */
[C---:B--2---:R-:W-:Y:S03]  /*8c80*/  @!P3 LEA R94, P5, R86.reuse, R92, 0x6 ;  /* 0x0000005c565eb211 */ /* 0x044fe600078a30ff */
[----:B------:R-:W-:Y:S01]  /*8c90*/  @!PT LDS RZ, [RZ] ;  /* 0x00000000fffff984 */ /* 0x000fe20000000800 */
[----:B------:R-:W-:Y:S01]  /*8ca0*/  @!PT LDS RZ, [RZ] ;  /* 0x00000000fffff984 */ /* 0x000fe20000000800 */
[----:B------:R-:W-:Y:S01]  /*8cb0*/  @!PT LDS RZ, [RZ] ;  /* 0x00000000fffff984 */ /* 0x000fe20000000800 */
[----:B------:R1:W-:Y:S01]  /*8cc0*/  @!P1 LDGSTS.E.BYPASS.LTC128B.128 [R130+0x5000], desc[UR10][R92.64+0x80] ;  /* 0x050000805c829fae */ /* 0x0003e2000b901d4a */
[----:B------:R-:W-:Y:S03]  /*8cd0*/  @!P3 LEA.HI.X R95, R86, R93, R87, 0x6, P5 ;  /* 0x0000005d565fb211 */ /* 0x000fe600028f3457 */
        /* <DEDUP_REMOVED lines=16> */
.L_x_4322:
        /* <DEDUP_REMOVED lines=42> */
[C---:B------:R-:W-:Y:S01]  /*9080*/  FSETP.NEU.FTZ.AND P0, PT, R2.reuse, -INF , PT ;  /* 0xff8000000200780b */ /* 0x040fe20003f1d000 */
[----:B------:R-:W-:Y:S01]  /*9090*/  FADD.FTZ R84, -R2, R85 ;  /* 0x0000005502547221 */ /* 0x000fe20000010100 */
[----:B------:R-:W-:Y:S02]  /*90a0*/  FADD.FTZ R3, -R0, R3 ;  /* 0x0000000300037221 */ /* 0x000fe40000010100 */
[----:B------:R-:W-:Y:S01]  /*90b0*/  FSEL R100, R100, RZ, P0 ;  /* 0x000000ff64647208 */ /* 0x000fe20000000000 */
[C---:B------:R-:W-:Y:S01]  /*90c0*/  FMUL.FTZ R101, R0.reuse, UR4 ;  /* 0x0000000400657c20 */ /* 0x040fe20008410000 */
[----:B------:R-:W-:Y:S01]  /*90d0*/  FSETP.NEU.FTZ.AND P0, PT, R0, -INF , PT ;  /* 0xff8000000000780b */ /* 0x000fe20003f1d000 */
[----:B------:R-:W-:Y:S01]  /*90e0*/  FMUL.FTZ R86, R3, UR4 ;  /* 0x0000000403567c20 */ /* 0x000fe20008410000 */
[----:B------:R-:W-:Y:S01]  /*90f0*/  FMUL.FTZ R85, R84, UR4 ;  /* 0x0000000454557c20 */ /* 0x000fe20008410000 */
[--C-:B------:R-:W-:Y:S01]  /*9100*/  FFMA.FTZ R105, R4, UR4, -R100.reuse ;  /* 0x0000000404697c23 */ /* 0x100fe20008010864 */
[----:B------:R-:W-:Y:S01]  /*9110*/  FSEL R101, R101, RZ, P0 ;  /* 0x000000ff65657208 */ /* 0x000fe20000000000 */
[----:B------:R1:W2:Y:S01]  /*9120*/  MUFU.EX2 R3, R86 ;  /* 0x0000005600037308 */ /* 0x0002a20000000800 */
        /* <DEDUP_REMOVED lines=16> */
[--C-:B-1----:R-:W-:Y:S01]  /*9230*/  FFMA.FTZ R86, R11, UR4, -R101.reuse ;  /* 0x000000040b567c23 */ /* 0x102fe20008010865 */
[C---:B--2---:R-:W-:Y:S01]  /*9240*/  FMUL.FTZ R38, R3.reuse, R38 ;  /* 0x0000002603267220 */ /* 0x044fe20000410000 */
[C---:B------:R-:W-:Y:S01]  /*9250*/  FMUL.FTZ R39, R3.reuse, R39 ;  /* 0x0000002703277220 */ /* 0x040fe20000410000 */
[C---:B------:R-:W-:Y:S01]  /*9260*/  FMUL.FTZ R42, R3.reuse, R42 ;  /* 0x0000002a032a7220 */ /* 0x040fe20000410000 */
[C---:B------:R-:W-:Y:S01]  /*9270*/  FMUL.FTZ R43, R3.reuse, R43 ;  /* 0x0000002b032b7220 */ /* 0x040fe20000410000 */
[C---:B------:R-:W-:Y:S01]  /*9280*/  FMUL.FTZ R46, R3.reuse, R46 ;  /* 0x0000002e032e7220 */ /* 0x040fe20000410000 */
[C---:B------:R-:W-:Y:S03]  /*9290*/  FMUL.FTZ R47, R3.reuse, R47 ;  /* 0x0000002f032f7220 */ /* 0x040fe60000410000 */
[----:B------:R-:W-:Y:S01]  /*92a0*/  MUFU.EX2 R105, R105 ;  /* 0x0000006900697308 */ /* 0x000fe20000000800 */
[C---:B---3--:R-:W-:Y:S01]  /*92b0*/  FMUL.FTZ R36, R84.reuse, R36 ;  /* 0x0000002454247220 */ /* 0x048fe20000410000 */
        /* <DEDUP_REMOVED lines=23> */
[----:B-1----:R-:W-:Y:S01]  /*9430*/  F2FP.BF16.F32.PACK_AB R92, R90, R105 ;  /* 0x000000695a5c723e */ /* 0x002fe200000010ff */
[C---:B------:R-:W-:Y:S01]  /*9440*/  FMUL.FTZ R63, R3.reuse, R63 ;  /* 0x0000003f033f7220 */ /* 0x040fe20000410000 */
[C---:B------:R-:W-:Y:S01]  /*9450*/  FMUL.FTZ R64, R84.reuse, R64 ;  /* 0x0000004054407220 */ /* 0x040fe20000410000 */
[C---:B------:R-:W-:Y:S01]  /*9460*/  FMUL.FTZ R65, R84.reuse, R65 ;  /* 0x0000004154417220 */ /* 0x040fe20000410000 */
[C---:B------:R-:W-:Y:S01]  /*9470*/  FMUL.FTZ R66, R3.reuse, R66 ;  /* 0x0000004203427220 */ /* 0x040fe20000410000 */
[C---:B------:R-:W-:Y:S01]  /*9480*/  FMUL.FTZ R67, R3.reuse, R67 ;  /* 0x0000004303437220 */ /* 0x040fe20000410000 */
[----:B------:R-:W-:Y:S03]  /*9490*/  FMUL.FTZ R68, R84, R68 ;  /* 0x0000004454447220 */ /* 0x000fe60000410000 */
[----:B------:R-:W-:Y:S01]  /*94a0*/  MUFU.EX2 R109, R109 ;  /* 0x0000006d006d7308 */ /* 0x000fe20000000800 */
[----:B--2---:R-:W-:Y:S01]  /*94b0*/  F2FP.BF16.F32.PACK_AB R93, R104, R106 ;  /* 0x0000006a685d723e */ /* 0x004fe200000010ff */
        /* <DEDUP_REMOVED lines=15> */
[C---:B------:R-:W-:Y:S01]  /*95b0*/  FMUL.FTZ R82, R3.reuse, R82 ;  /* 0x0000005203527220 */ /* 0x040fe20000410000 */
[----:B------:R-:W-:Y:S01]  /*95c0*/  FMUL.FTZ R83, R3, R83 ;  /* 0x0000005303537220 */ /* 0x000fe20000410000 */
[--C-:B------:R-:W-:Y:S01]  /*95d0*/  FFMA.FTZ R164, R20, UR4, -R100.reuse ;  /* 0x0000000414a47c23 */ /* 0x100fe20008010864 */
[--C-:B------:R-:W-:Y:S01]  /*95e0*/  FFMA.FTZ R159, R21, UR4, -R100.reuse ;  /* 0x00000004159f7c23 */ /* 0x100fe20008010864 */
[--C-:B------:R-:W-:Y:S01]  /*95f0*/  FFMA.FTZ R158, R24, UR4, -R100.reuse ;  /* 0x00000004189e7c23 */ /* 0x100fe20008010864 */
[--C-:B------:R-:W-:Y:S01]  /*9600*/  FFMA.FTZ R155, R25, UR4, -R100.reuse ;  /* 0x00000004199b7c23 */ /* 0x100fe20008010864 */
        /* <DEDUP_REMOVED lines=16> */
[----:B------:R-:W-:Y:S01]  /*9710*/  FFMA.FTZ R105, R84, R145, R105 ;  /* 0x0000009154697223 */ /* 0x000fe20000010069 */
[C---:B------:R-:W-:Y:S01]  /*9720*/  HMMA.16816.F32.BF16 R36, R92.reuse, R96, R36 ;  /* 0x000000605c24723c */ /* 0x040fe20000041824 */
[----:B------:R-:W-:Y:S01]  /*9730*/  LDSM.16.MT88.4 R100, [R116+0x6800] ;  /* 0x006800007464783b */ /* 0x000fe20000004200 */
[----:B------:R-:W-:Y:S03]  /*9740*/  MUFU.EX2 R84, R110 ;  /* 0x0000006e00547308 */ /* 0x000fe60000000800 */
[----:B------:R-:W-:Y:S01]  /*9750*/  FFMA.FTZ R106, R3, R144, R106 ;  /* 0x00000090036a7223 */ /* 0x000fe2000001006a */
[C---:B------:R-:W-:Y:S03]  /*9760*/  HMMA.16816.F32.BF16 R40, R92.reuse, R98, R40 ;  /* 0x000000625c28723c */ /* 0x040fe60000041828 */
[----:B------:R-:W2:Y:S03]  /*9770*/  LDSM.16.MT88.4 R96, [R116+0x6000] ;  /* 0x006000007460783b */ /* 0x000ea60000004200 */
[----:B------:R-:W-:Y:S01]  /*9780*/  MUFU.EX2 R145, R111 ;  /* 0x0000006f00917308 */ /* 0x000fe20000000800 */
[----:B------:R-:W-:Y:S01]  /*9790*/  FADD.FTZ R165, R90, R105 ;  /* 0x000000695aa57221 */ /* 0x000fe20000010000 */
[----:B------:R-:W-:Y:S01]  /*97a0*/  FADD.FTZ R144, R104, R106 ;  /* 0x0000006a68907221 */ /* 0x000fe20000010000 */
[----:B------:R-:W-:Y:S02]  /*97b0*/  ISETP.GT.AND P0, PT, R129, 0x1, PT ;  /* 0x000000018100780c */ /* 0x000fe40003f04270 */
[----:B------:R-:W-:Y:S05]  /*97c0*/  LDSM.16.MT88.4 R104, [R118+0x6c00] ;  /* 0x006c00007668783b */ /* 0x000fea0000004200 */
[----:B------:R3:W-:Y:S01]  /*97d0*/  MUFU.EX2 R90, R108 ;  /* 0x0000006c005a7308 */ /* 0x0007e20000000800 */
[----:B------:R-:W-:Y:S01]  /*97e0*/  FADD.FTZ R109, R109, R144 ;  /* 0x000000906d6d7221 */ /* 0x000fe20000010000 */
[----:B------:R-:W-:Y:S01]  /*97f0*/  FADD.FTZ R88, R88, R165 ;  /* 0x000000a558587221 */ /* 0x000fe20000010000 */
[----:B------:R-:W-:Y:S02]  /*9800*/  IADD3 R129, R129, -0x1, RZ ;  /* 0xffffffff81817810 */ /* 0x000fe40007ffe0ff */
[----:B------:R-:W-:Y:S01]  /*9810*/  MOV R3, R0 ;  /* 0x0000000000037202 */ /* 0x000fe20000000f00 */
[----:B------:R-:W-:Y:S01]  /*9820*/  FADD.FTZ R88, R87, R88 ;  /* 0x0000005857587221 */ /* 0x000fe20000010000 */
[----:B------:R-:W-:Y:S03]  /*9830*/  FADD.FTZ R87, R86, R109 ;  /* 0x0000006d56577221 */ /* 0x000fe60000010000 */
[----:B------:R-:W-:Y:S01]  /*9840*/  MUFU.EX2 R148, R148 ;  /* 0x0000009400947308 */ /* 0x000fe20000000800 */
[----:B------:R-:W-:Y:S09]  /*9850*/  MOV R85, R2 ;  /* 0x0000000200557202 */ /* 0x000ff20000000f00 */
[----:B------:R-:W4:Y:S01]  /*9860*/  MUFU.EX2 R113, R113 ;  /* 0x0000007100717308 */ /* 0x000f220000000800 */
[----:B---3--:R-:W-:Y:S09]  /*9870*/  LDSM.16.MT88.4 R108, [R118+0x7c00] ;  /* 0x007c0000766c783b */ /* 0x008ff20000004200 */
[----:B------:R-:W-:Y:S01]  /*9880*/  MUFU.EX2 R114, R114 ;  /* 0x0000007200727308 */ /* 0x000fe20000000800 */
[C---:B--2---:R-:W-:Y:S09]  /*9890*/  HMMA.16816.F32.BF16 R44, R92.reuse, R96, R44 ;  /* 0x000000605c2c723c */ /* 0x044ff2000004182c */
[----:B------:R-:W2:Y:S01]  /*98a0*/  MUFU.EX2 R115, R115 ;  /* 0x0000007300737308 */ /* 0x000ea20000000800 */
[C---:B------:R-:W-:Y:S01]  /*98b0*/  HMMA.16816.F32.BF16 R48, R92.reuse, R98, R48 ;  /* 0x000000625c30723c */ /* 0x040fe20000041830 */
[----:B------:R-:W3:Y:S08]  /*98c0*/  LDSM.16.MT88.4 R96, [R118+0x7000] ;  /* 0x007000007660783b */ /* 0x000ef00000004200 */
[----:B------:R-:W-:Y:S10]  /*98d0*/  MUFU.EX2 R147, R147 ;  /* 0x0000009300937308 */ /* 0x000ff40000000800 */
[----:B------:R-:W5:Y:S10]  /*98e0*/  MUFU.EX2 R146, R146 ;  /* 0x0000009200927308 */ /* 0x000f740000000800 */
[----:B------:R-:W-:Y:S10]  /*98f0*/  MUFU.EX2 R164, R164 ;  /* 0x000000a400a47308 */ /* 0x000ff40000000800 */
[----:B------:R-:W5:Y:S10]  /*9900*/  MUFU.EX2 R159, R159 ;  /* 0x0000009f009f7308 */ /* 0x000f740000000800 */
[----:B------:R-:W-:Y:S01]  /*9910*/  MUFU.EX2 R162, R162 ;  /* 0x000000a200a27308 */ /* 0x000fe20000000800 */
[C---:B---3--:R-:W-:Y:S09]  /*9920*/  HMMA.16816.F32.BF16 R52, R92.reuse, R96, R52 ;  /* 0x000000605c34723c */ /* 0x048ff20000041834 */
[----:B------:R-:W3:Y:S01]  /*9930*/  MUFU.EX2 R157, R157 ;  /* 0x0000009d009d7308 */ /* 0x000ee20000000800 */
[C---:B------:R-:W-:Y:S01]  /*9940*/  HMMA.16816.F32.BF16 R56, R92.reuse, R98, R56 ;  /* 0x000000625c38723c */ /* 0x040fe20000041838 */
[----:B------:R-:W1:Y:S08]  /*9950*/  LDSM.16.MT88.4 R96, [R116+0x7000] ;  /* 0x007000007460783b */ /* 0x000e700000004200 */
[----:B------:R-:W-:Y:S10]  /*9960*/  MUFU.EX2 R158, R158 ;  /* 0x0000009e009e7308 */ /* 0x000ff40000000800 */
[----:B------:R-:W3:Y:S10]  /*9970*/  MUFU.EX2 R155, R155 ;  /* 0x0000009b009b7308 */ /* 0x000ef40000000800 */
[----:B------:R-:W-:Y:S10]  /*9980*/  MUFU.EX2 R154, R154 ;  /* 0x0000009a009a7308 */ /* 0x000ff40000000800 */
[----:B------:R-:W3:Y:S10]  /*9990*/  MUFU.EX2 R153, R153 ;  /* 0x0000009900997308 */ /* 0x000ef40000000800 */
[----:B------:R-:W-:Y:S01]  /*99a0*/  MUFU.EX2 R161, R156 ;  /* 0x0000009c00a17308 */ /* 0x000fe20000000800 */
[C---:B-1----:R-:W-:Y:S09]  /*99b0*/  HMMA.16816.F32.BF16 R60, R92.reuse, R96, R60 ;  /* 0x000000605c3c723c */ /* 0x042ff2000004183c */
[----:B------:R-:W1:Y:S01]  /*99c0*/  MUFU.EX2 R160, R160 ;  /* 0x000000a000a07308 */ /* 0x000e620000000800 */
[C---:B------:R-:W-:Y:S01]  /*99d0*/  HMMA.16816.F32.BF16 R64, R92.reuse, R98, R64 ;  /* 0x000000625c40723c */ /* 0x040fe20000041840 */
[----:B------:R-:W4:Y:S08]  /*99e0*/  LDSM.16.MT88.4 R96, [R118+0x8000] ;  /* 0x008000007660783b */ /* 0x000f300000004200 */
[----:B------:R-:W1:Y:S10]  /*99f0*/  MUFU.EX2 R163, R150 ;  /* 0x0000009600a37308 */ /* 0x000e740000000800 */
[----:B------:R-:W-:Y:S10]  /*9a00*/  MUFU.EX2 R152, R152 ;  /* 0x0000009800987308 */ /* 0x000ff40000000800 */
[----:B------:R-:W1:Y:S01]  /*9a10*/  MUFU.EX2 R151, R151 ;  /* 0x0000009700977308 */ /* 0x000e620000000800 */
[C---:B----4-:R-:W-:Y:S06]  /*9a20*/  HMMA.16816.F32.BF16 R68, R92.reuse, R96, R68 ;  /* 0x000000605c44723c */ /* 0x050fec0000041844 */
[C---:B------:R-:W-:Y:S01]  /*9a30*/  HMMA.16816.F32.BF16 R72, R92.reuse, R98, R72 ;  /* 0x000000625c48723c */ /* 0x040fe20000041848 */
[----:B------:R-:W4:Y:S05]  /*9a40*/  LDSM.16.MT88.4 R96, [R116+0x8000] ;  /* 0x008000007460783b */ /* 0x000f2a0000004200 */
[C---:B----4-:R-:W-:Y:S06]  /*9a50*/  HMMA.16816.F32.BF16 R76, R92.reuse, R96, R76 ;  /* 0x000000605c4c723c */ /* 0x050fec000004184c */
[----:B------:R-:W-:Y:S01]  /*9a60*/  HMMA.16816.F32.BF16 R80, R92, R98, R80 ;  /* 0x000000625c50723c */ /* 0x000fe20000041850 */
[----:B------:R-:W4:Y:S06]  /*9a70*/  LDSM.16.MT88.4 R96, [R118+0x6400] ;  /* 0x006400007660783b */ /* 0x000f2c0000004200 */
[----:B------:R-:W-:Y:S01]  /*9a80*/  F2FP.BF16.F32.PACK_AB R92, R112, R149 ;  /* 0x00000095705c723e */ /* 0x000fe200000010ff */
[----:B------:R-:W-:Y:S03]  /*9a90*/  FADD.FTZ R149, R149, R88 ;  /* 0x0000005895957221 */ /* 0x000fe60000010000 */
[----:B------:R-:W-:Y:S01]  /*9aa0*/  F2FP.BF16.F32.PACK_AB R93, R113, R148 ;  /* 0x00000094715d723e */ /* 0x000fe200000010ff */
[----:B------:R-:W-:Y:S01]  /*9ab0*/  FADD.FTZ R148, R148, R87 ;  /* 0x0000005794947221 */ /* 0x000fe20000010000 */
[----:B--2---:R-:W-:Y:S01]  /*9ac0*/  F2FP.BF16.F32.PACK_AB R94, R115, R114 ;  /* 0x00000072735e723e */ /* 0x004fe200000010ff */
[----:B------:R-:W-:Y:S01]  /*9ad0*/  FADD.FTZ R149, R112, R149 ;  /* 0x0000009570957221 */ /* 0x000fe20000010000 */
[----:B-----5:R-:W-:Y:S01]  /*9ae0*/  F2FP.BF16.F32.PACK_AB R95, R146, R147 ;  /* 0x00000093925f723e */ /* 0x020fe200000010ff */
[----:B------:R-:W-:Y:S02]  /*9af0*/  FADD.FTZ R148, R113, R148 ;  /* 0x0000009471947221 */ /* 0x000fe40000010000 */
[----:B------:R-:W-:Y:S02]  /*9b00*/  FADD.FTZ R114, R114, R149 ;  /* 0x0000009572727221 */ /* 0x000fe40000010000 */
[----:B------:R-:W-:Y:S02]  /*9b10*/  FADD.FTZ R147, R147, R148 ;  /* 0x0000009493937221 */ /* 0x000fe40000010000 */
[----:B------:R-:W-:Y:S02]  /*9b20*/  FADD.FTZ R115, R115, R114 ;  /* 0x0000007273737221 */ /* 0x000fe40000010000 */
[----:B------:R-:W-:Y:S01]  /*9b30*/  FADD.FTZ R147, R146, R147 ;  /* 0x0000009392937221 */ /* 0x000fe20000010000 */
[----:B------:R-:W-:Y:S01]  /*9b40*/  MOV R146, R142 ;  /* 0x0000008e00927202 */ /* 0x000fe20000000f00 */
[C---:B----4-:R-:W-:Y:S06]  /*9b50*/  HMMA.16816.F32.BF16 R36, R92.reuse, R96, R36 ;  /* 0x000000605c24723c */ /* 0x050fec0000041824 */
        /* <DEDUP_REMOVED lines=17> */
[----:B------:R-:W-:Y:S01]  /*9c70*/  F2FP.BF16.F32.PACK_AB R92, R159, R164 ;  /* 0x000000a49f5c723e */ /* 0x000fe200000010ff */
[----:B------:R-:W-:Y:S03]  /*9c80*/  FADD.FTZ R164, R164, R115 ;  /* 0x00000073a4a47221 */ /* 0x000fe60000010000 */
[----:B---3--:R-:W-:Y:S01]  /*9c90*/  F2FP.BF16.F32.PACK_AB R93, R157, R162 ;  /* 0x000000a29d5d723e */ /* 0x008fe200000010ff */
        /* <DEDUP_REMOVED lines=8> */
[----:B------:R-:W-:Y:S02]  /*9d20*/  FADD.FTZ R155, R155, R158 ;  /* 0x0000009e9b9b7221 */ /* 0x000fe40000010000 */
[----:B------:R-:W-:Y:S01]  /*9d30*/  FADD.FTZ R86, R153, R86 ;  /* 0x0000005699567221 */ /* 0x000fe20000010000 */
[C---:B--2---:R-:W-:Y:S06]  /*9d40*/  HMMA.16816.F32.BF16 R36, R92.reuse, R96, R36 ;  /* 0x000000605c24723c */ /* 0x044fec0000041824 */
[C---:B------:R-:W-:Y:S01]  /*9d50*/  HMMA.16816.F32.BF16 R40, R92.reuse, R98, R40 ;  /* 0x000000625c28723c */ /* 0x040fe20000041828 */
[----:B------:R-:W2:Y:S05]  /*9d60*/  LDSM.16.MT88.4 R96, [R118+0x7800] ;  /* 0x007800007660783b */ /* 0x000eaa0000004200 */
[C---:B------:R-:W-:Y:S06]  /*9d70*/  HMMA.16816.F32.BF16 R44, R92.reuse, R100, R44 ;  /* 0x000000645c2c723c */ /* 0x040fec000004182c */
        /* <DEDUP_REMOVED lines=16> */
[C---:B-1----:R-:W-:Y:S01]  /*9e80*/  F2FP.BF16.F32.PACK_AB R93, R160.reuse, R161 ;  /* 0x000000a1a05d723e */ /* 0x042fe200000010ff */
[----:B------:R-:W-:Y:S01]  /*9e90*/  FADD.FTZ R161, R161, R86 ;  /* 0x00000056a1a17221 */ /* 0x000fe20000010000 */
[----:B------:R-:W-:Y:S01]  /*9ea0*/  F2FP.BF16.F32.PACK_AB R94, R163, R90 ;  /* 0x0000005aa35e723e */ /* 0x000fe200000010ff */
[----:B------:R-:W-:Y:S01]  /*9eb0*/  FADD.FTZ R145, R145, R84 ;  /* 0x0000005491917221 */ /* 0x000fe20000010000 */
[----:B------:R-:W-:Y:S01]  /*9ec0*/  F2FP.BF16.F32.PACK_AB R95, R151, R152 ;  /* 0x00000098975f723e */ /* 0x000fe200000010ff */
[----:B------:R-:W-:Y:S02]  /*9ed0*/  FADD.FTZ R161, R160, R161 ;  /* 0x000000a1a0a17221 */ /* 0x000fe40000010000 */
[----:B------:R-:W-:Y:S02]  /*9ee0*/  FADD.FTZ R90, R90, R145 ;  /* 0x000000915a5a7221 */ /* 0x000fe40000010000 */
[----:B------:R-:W-:Y:S02]  /*9ef0*/  FADD.FTZ R144, R152, R161 ;  /* 0x000000a198907221 */ /* 0x000fe40000010000 */
[C---:B------:R-:W-:Y:S03]  /*9f00*/  HMMA.16816.F32.BF16 R36, R92.reuse, R104, R36 ;  /* 0x000000685c24723c */ /* 0x040fe60000041824 */
[----:B------:R-:W-:Y:S01]  /*9f10*/  FADD.FTZ R145, R163, R90 ;  /* 0x0000005aa3917221 */ /* 0x000fe20000010000 */
[----:B------:R-:W-:Y:S02]  /*9f20*/  FADD.FTZ R144, R151, R144 ;  /* 0x0000009097907221 */ /* 0x000fe40000010000 */
[C---:B------:R-:W-:Y:S01]  /*9f30*/  HMMA.16816.F32.BF16 R40, R92.reuse, R106, R40 ;  /* 0x0000006a5c28723c */ /* 0x040fe20000041828 */
[----:B------:R-:W1:Y:S05]  /*9f40*/  LDSM.16.MT88.4 R104, [R118+0x8c00] ;  /* 0x008c00007668783b */ /* 0x000e6a0000004200 */
[C---:B--2---:R-:W-:Y:S06]  /*9f50*/  HMMA.16816.F32.BF16 R44, R92.reuse, R96, R44 ;  /* 0x000000605c2c723c */ /* 0x044fec000004182c */
[C---:B------:R-:W-:Y:S01]  /*9f60*/  HMMA.16816.F32.BF16 R48, R92.reuse, R98, R48 ;  /* 0x000000625c30723c */ /* 0x040fe20000041830 */
[----:B------:R-:W2:Y:S05]  /*9f70*/  LDSM.16.MT88.4 R96, [R116+0x8c00] ;  /* 0x008c00007460783b */ /* 0x000eaa0000004200 */
[C---:B------:R-:W-:Y:S06]  /*9f80*/  HMMA.16816.F32.BF16 R52, R92.reuse, R108, R52 ;  /* 0x0000006c5c34723c */ /* 0x040fec0000041834 */
[C---:B------:R-:W-:Y:S06]  /*9f90*/  HMMA.16816.F32.BF16 R56, R92.reuse, R110, R56 ;  /* 0x0000006e5c38723c */ /* 0x040fec0000041838 */
[C---:B---3--:R-:W-:Y:S06]  /*9fa0*/  HMMA.16816.F32.BF16 R60, R92.reuse, R100, R60 ;  /* 0x000000645c3c723c */ /* 0x048fec000004183c */
[C---:B------:R-:W-:Y:S06]  /*9fb0*/  HMMA.16816.F32.BF16 R64, R92.reuse, R102, R64 ;  /* 0x000000665c40723c */ /* 0x040fec0000041840 */
[C---:B-1----:R-:W-:Y:S06]  /*9fc0*/  HMMA.16816.F32.BF16 R68, R92.reuse, R104, R68 ;  /* 0x000000685c44723c */ /* 0x042fec0000041844 */
[C---:B------:R-:W-:Y:S06]  /*9fd0*/  HMMA.16816.F32.BF16 R72, R92.reuse, R106, R72 ;  /* 0x0000006a5c48723c */ /* 0x040fec0000041848 */
[C---:B--2---:R-:W-:Y:S06]  /*9fe0*/  HMMA.16816.F32.BF16 R76, R92.reuse, R96, R76 ;  /* 0x000000605c4c723c */ /* 0x044fec000004184c */
[----:B------:R-:W-:Y:S01]  /*9ff0*/  HMMA.16816.F32.BF16 R80, R92, R98, R80 ;  /* 0x000000625c50723c */ /* 0x000fe20000041850 */
[----:B------:R-:W-:Y:S11]  /*a000*/  @!UPT UIADD3 URZ, URZ, URZ, URZ ;  /* 0x0000003f3f3ff290 */ /* 0x000ff6000fffe03f */
[----:B------:R-:W-:Y:S01]  /*a010*/  @!UPT UIADD3 URZ, URZ, URZ, URZ ;  /* 0x0000003f3f3ff290 */ /* 0x000fe2000fffe03f */
[----:B------:R-:W-:Y:S11]  /*a020*/  @P0 BRA `(.L_x_4324) ;  /* 0xffffffd8009c0947 */ /* 0x000ff6000383ffff */
.L_x_4320:
        /* <DEDUP_REMOVED lines=169> */
.L_x_4325:
        /* <DEDUP_REMOVED lines=10> */
.L_x_4326:
[----:B------:R-:W1:Y:S01]  /*ab60*/  S2R R5, SR_CTAID.Z ;  /* 0x0000000000057919 */ /* 0x000e620000002700 */
[----:B------:R-:W1:Y:S01]  /*ab70*/  LDC R0, c[0x0][0x270] ;  /* 0x00009c00ff007b82 */ /* 0x000e620000000800 */
[----:B------:R-:W1:Y:S07]  /*ab80*/  S2R R2, SR_CTAID.Y ;  /* 0x0000000000027919 */ /* 0x000e6e0000002600 */
[----:B------:R-:W2:Y:S01]  /*ab90*/  LDC R128, c[0x0][0x2c4] ;  /* 0x0000b100ff807b82 */ /* 0x000ea20000000800 */
[----:B-1----:R-:W-:-:S04]  /*aba0*/  IMAD R9, R2, R0, R5 ;  /* 0x0000000002097224 */ /* 0x002fc800078e0205 */
[----:B--2---:R-:W-:-:S07]  /*abb0*/  IMAD R128, R9, R128, RZ ;  /* 0x0000008009807224 */ /* 0x004fce00078e02ff */
.L_x_4327:
[----:B------:R-:W1:Y:S01]  /*abc0*/  S2R R0, SR_TID.X ;  /* 0x0000000000007919 */ /* 0x000e620000002100 */
[----:B------:R-:W-:Y:S01]  /*abd0*/  LOP3.LUT R18, R6, 0xffffffe0, RZ, 0xc0, !PT ;  /* 0xffffffe006127812 */ /* 0x000fe200078ec0ff */
[----:B------:R-:W-:Y:S01]  /*abe0*/  ULDC.64 UR6, c[0x0][0x298] ;  /* 0x0000a60000067ab9 */ /* 0x000fe20000000a00 */
[----:B------:R-:W-:Y:S01]  /*abf0*/  LEA.HI.SX32 R19, R8, 0x20, 0x1e ;  /* 0x0000002008137811 */ /* 0x000fe200078ff2ff */
[----:B------:R-:W-:Y:S01]  /*ac00*/  BAR.SYNC.DEFER_BLOCKING 0x0 ;  /* 0x0000000000007b1d */ /* 0x000fe20000010000 */
[----:B------:R-:W-:Y:S01]  /*ac10*/  SHF.R.S32.HI R133, RZ, 0x1f, R132 ;  /* 0x0000001fff857819 */ /* 0x000fe20000011484 */
[----:B------:R-:W-:-:S04]  /*ac20*/  IMAD.IADD R18, R3, 0x1, -R18 ;  /* 0x0000000103127824 */ /* 0x000fc800078e0a12 */
[----:B------:R-:W-:Y:S01]  /*ac30*/  BSSY B0, `(.L_x_4328) ;  /* 0x000002a000007945 */ /* 0x000fe20003800000 */
[----:B------:R-:W-:Y:S01]  /*ac40*/  LOP3.LUT P1, RZ, R18, 0x3, RZ, 0xc0, !PT ;  /* 0x0000000312ff7812 */ /* 0x000fe2000782c0ff */
[----:B------:R-:W2:Y:S01]  /*ac50*/  S2R R2, SR_CTAID.X ;  /* 0x0000000000027919 */ /* 0x000ea20000002500 */
[----:B------:R3:W4:Y:S01]  /*ac60*/  LDS.128 R12, [R130+0x800] ;  /* 0x00080000820c7984 */ /* 0x0007220000000c00 */
[----:B-1----:R-:W-:-:S04]  /*ac70*/  SHF.R.S32.HI R9, RZ, 0x1f, R0 ;  /* 0x0000001fff097819 */ /* 0x002fc80000011400 */
[----:B------:R-:W-:-:S04]  /*ac80*/  LEA.HI R8, R9, R0, RZ, 0x5 ;  /* 0x0000000009087211 */ /* 0x000fc800078f28ff */
[----:B------:R-:W-:Y:S01]  /*ac90*/  LOP3.LUT R3, R8, 0xffffffe0, RZ, 0xc0, !PT ;  /* 0xffffffe008037812 */ /* 0x000fe200078ec0ff */
[C---:B--2---:R-:W-:Y:S02]  /*aca0*/  IMAD R6, R2.reuse, -0x40, R131 ;  /* 0xffffffc002067824 */ /* 0x044fe400078e0283 */
[----:B------:R-:W-:Y:S02]  /*acb0*/  IMAD.SHL.U32 R8, R2, 0x40, RZ ;  /* 0x0000004002087824 */ /* 0x000fe400078e00ff */
[----:B------:R-:W-:Y:S01]  /*acc0*/  IMAD.IADD R2, R0, 0x1, -R3 ;  /* 0x0000000100027824 */ /* 0x000fe200078e0a03 */
[----:B------:R-:W-:Y:S01]  /*acd0*/  ISETP.GE.AND P4, PT, R19, R6, PT ;  /* 0x000000061300720c */ /* 0x000fe20003f86270 */
[----:B------:R-:W-:Y:S01]  /*ace0*/  IMAD.WIDE.U32 R20, R8, UR6, R132 ;  /* 0x0000000608147c25 */ /* 0x000fe2000f8e0084 */
[----:B------:R-:W-:Y:S02]  /*acf0*/  SHF.R.S32.HI R6, RZ, 0x1f, R11 ;  /* 0x0000001fff067819 */ /* 0x000fe4000001140b */
[----:B------:R-:W-:-:S02]  /*ad00*/  SHF.R.S32.HI R3, RZ, 0x1f, R8 ;  /* 0x0000001fff037819 */ /* 0x000fc40000011408 */
[----:B------:R-:W-:Y:S02]  /*ad10*/  LEA.HI R6, R6, R11, RZ, 0x2 ;  /* 0x0000000b06067211 */ /* 0x000fe400078f10ff */
[----:B------:R-:W-:Y:S01]  /*ad20*/  SHF.R.S32.HI R19, RZ, 0x1f, R2 ;  /* 0x0000001fff137819 */ /* 0x000fe20000011402 */
[----:B------:R-:W-:Y:S01]  /*ad30*/  IMAD R3, R3, UR6, RZ ;  /* 0x0000000603037c24 */ /* 0x000fe2000f8e02ff */
[----:B------:R-:W-:Y:S02]  /*ad40*/  LOP3.LUT R6, R6, 0xffffffc, RZ, 0xc0, !PT ;  /* 0x0ffffffc06067812 */ /* 0x000fe400078ec0ff */
[----:B------:R-:W-:Y:S01]  /*ad50*/  LEA.HI R19, R19, R2, RZ, 0x2 ;  /* 0x0000000213137211 */ /* 0x000fe200078f10ff */
[----:B------:R-:W-:Y:S01]  /*ad60*/  IMAD R3, R8, UR7, R3 ;  /* 0x0000000708037c24 */ /* 0x000fe2000f8e0203 */
[----:B------:R-:W-:Y:S01]  /*ad70*/  IADD3 R2, P0, R4, R20, RZ ;  /* 0x0000001404027210 */ /* 0x000fe20007f1e0ff */
[----:B------:R-:W-:Y:S01]  /*ad80*/  IMAD.IADD R6, R11, 0x1, -R6 ;  /* 0x000000010b067824 */ /* 0x000fe200078e0a06 */
[----:B------:R-:W-:Y:S01]  /*ad90*/  SHF.R.S32.HI R19, RZ, 0x2, R19 ;  /* 0x00000002ff137819 */ /* 0x000fe20000011413 */
[----:B------:R-:W-:Y:S01]  /*ada0*/  IMAD.IADD R8, R131, 0x1, -R8 ;  /* 0x0000000183087824 */ /* 0x000fe200078e0a08 */
[----:B------:R-:W-:-:S02]  /*adb0*/  IADD3.X R3, R17, R21, R3, P0, !PT ;  /* 0x0000001511037210 */ /* 0x000fc400007fe403 */
[----:B------:R-:W-:Y:S01]  /*adc0*/  SHF.R.S32.HI R4, RZ, 0x1f, R5 ;  /* 0x0000001fff047819 */ /* 0x000fe20000011405 */
[----:B------:R-:W-:Y:S01]  /*add0*/  IMAD R19, R6, 0x10, R19 ;  /* 0x0000001006137824 */ /* 0x000fe200078e0213 */
[----:B---34-:R-:W-:Y:S06]  /*ade0*/  @P1 BRA `(.L_x_4329) ;  /* 0x0000000000381947 */ /* 0x018fec0003800000 */
        /* <DEDUP_REMOVED lines=14> */
.L_x_4329:
[----:B------:R-:W-:Y:S05]  /*aed0*/  BSYNC B0 ;  /* 0x0000000000007941 */ /* 0x000fea0003800000 */
.L_x_4328:
[----:B------:R-:W-:Y:S01]  /*aee0*/  LEA.HI R0, R9, R0, RZ, 0x2 ;  /* 0x0000000009007211 */ /* 0x000fe200078f10ff */
[----:B------:R2:W3:Y:S01]  /*aef0*/  LDS.128 R20, [R130] ;  /* 0x0000000082147984 */ /* 0x0004e20000000c00 */
[----:B------:R-:W-:Y:S01]  /*af00*/  ISETP.GE.AND P0, PT, R7, R8, PT ;  /* 0x000000080700720c */ /* 0x000fe20003f06270 */
[----:B------:R-:W-:Y:S01]  /*af10*/  ULDC.64 UR4, c[0x0][0x2a0] ;  /* 0x0000a80000047ab9 */ /* 0x000fe20000000a00 */
[----:B------:R-:W-:Y:S01]  /*af20*/  SHF.R.S32.HI R0, RZ, 0x2, R0 ;  /* 0x00000002ff007819 */ /* 0x000fe20000011400 */
[----:B-1----:R2:W1:Y:S01]  /*af30*/  LDS.128 R16, [R130+0x1000] ;  /* 0x0010000082107984 */ /* 0x0024620000000c00 */
[----:B------:R-:W-:Y:S01]  /*af40*/  IMAD R4, R4, UR4, RZ ;  /* 0x0000000404047c24 */ /* 0x000fe2000f8e02ff */
[----:B------:R-:W-:Y:S01]  /*af50*/  BSSY B0, `(.L_x_4330) ;  /* 0x0000016000007945 */ /* 0x000fe20003800000 */
[----:B------:R-:W-:Y:S01]  /*af60*/  IMAD.WIDE.U32 R24, R5, UR4, R2 ;  /* 0x0000000405187c25 */ /* 0x000fe2000f8e0002 */
[----:B------:R2:W4:Y:S01]  /*af70*/  LDS.128 R8, [R130+0x2000] ;  /* 0x0020000082087984 */ /* 0x0005220000000c00 */
[----:B------:R-:W-:-:S02]  /*af80*/  SHF.R.S32.HI R0, RZ, 0x1f, R0 ;  /* 0x0000001fff007819 */ /* 0x000fc40000011400 */
[----:B------:R-:W-:-:S05]  /*af90*/  IMAD R5, R5, UR5, R4 ;  /* 0x0000000505057c24 */ /* 0x000fca000f8e0204 */
        /* <DEDUP_REMOVED lines=15> */
[----:B-1----:R3:W-:Y:S04]  /*b090*/  @!P1 STG.E.128 desc[UR10][R28.64+0x40], R16 ;  /* 0x000040101c009986 */ /* 0x0027e8000c101d0a */
[----:B----4-:R3:W-:Y:S02]  /*b0a0*/  @!P0 STG.E.128 desc[UR10][R28.64+0x80], R8 ;  /* 0x000080081c008986 */ /* 0x0107e4000c101d0a */
.L_x_4331:
[----:B------:R-:W-:Y:S05]  /*b0b0*/  BSYNC B0 ;  /* 0x0000000000007941 */ /* 0x000fea0003800000 */
.L_x_4330:
[----:B---34-:R3:W4:Y:S04]  /*b0c0*/  LDS.128 R8, [R130+0x1800] ;  /* 0x0018000082087984 */ /* 0x0187280000000c00 */
[----:B-1----:R3:W1:Y:S01]  /*b0d0*/  LDS.128 R16, [R130+0x2800] ;  /* 0x0028000082107984 */ /* 0x0026620000000c00 */
        /* <DEDUP_REMOVED lines=16> */
[----:B------:R1:W-:Y:S04]  /*b1e0*/  @!P2 STG.E.128 desc[UR10][R4.64], R12 ;  /* 0x0000000c0400a986 */ /* 0x0003e8000c101d0a */
[----:B----4-:R4:W-:Y:S06]  /*b1f0*/  @!P1 STG.E.128 desc[UR10][R4.64+0x40], R8 ;  /* 0x0000400804009986 */ /* 0x0109ec000c101d0a */
[----:B------:R-:W-:Y:S05]  /*b200*/  @P0 EXIT ;  /* 0x000000000000094d */ /* 0x000fea0003800000 */
[----:B-1----:R-:W-:Y:S01]  /*b210*/  STG.E.128 desc[UR10][R4.64+0x80], R16 ;  /* 0x0000801004007986 */ /* 0x002fe2000c101d0a */
[----:B------:R-:W-:Y:S05]  /*b220*/  EXIT ;  /* 0x000000000000794d */ /* 0x000fea0003800000 */
.L_x_4332:
        /* <DEDUP_REMOVED lines=13> */
.L_x_6486:


//--------------------- .text._ZN5flash24flash_fwd_splitkv_kernelI23Flash_fwd_kernel_traitsILi96ELi64ELi64ELi4ELb0ELb0EN7cutlass10bfloat16_tE19Flash_kernel_traitsILi96ELi64ELi64ELi4ES3_EELb1ELb0ELb0ELb0ELb0ELb1ELb0ELb0EEEvNS_16Flash_fwd_paramsE --------------------------
	.section	.text._ZN5flash24flash_fwd_splitkv_kernelI23Flash_fwd_kernel_traitsILi96ELi64ELi64ELi4ELb0ELb0EN7cutlass10bfloat16_tE19Flash_kernel_traitsILi96ELi64ELi64ELi4ES3_EELb1ELb0ELb0ELb0ELb0ELb1ELb0ELb0EEEvNS_16Flash_fwd_paramsE,"ax",@progbits
	.align	128
        .global         _ZN5flash24flash_fwd_splitkv_kernelI23Flash_fwd_kernel_traitsILi96ELi64ELi64ELi4ELb0ELb0EN7cutlass10bfloat16_tE19Flash_kernel_traitsILi96ELi64ELi64ELi4ES3_EELb1ELb0ELb0ELb0ELb0ELb1ELb0ELb0EEEvNS_16Flash_fwd_paramsE
        .type           _ZN5flash24flash_fwd_splitkv_kernelI23Flash_fwd_kernel_traitsILi96ELi64ELi64ELi4ELb0ELb0EN7cutlass10bfloat16_tE19Flash_kernel_traitsILi96ELi64ELi64ELi4ES3_EELb1ELb0ELb0ELb0ELb0ELb1ELb0ELb0EEEvNS_16Flash_fwd_paramsE,@function
        .size           _ZN5flash24flash_fwd_splitkv_kernelI23Flash_fwd_kernel_traitsILi96ELi64ELi64ELi4ELb0ELb0EN7cutlass10bfloat16_tE19Flash_kernel_traitsILi96ELi64ELi64ELi4ES3_EELb1ELb0ELb0ELb0ELb0ELb1ELb0ELb0EEEvNS_16Flash_fwd_paramsE,(.L_x_6487 - _ZN5flash24flash_fwd_splitkv_kernelI23Flash_fwd_kernel_traitsILi96ELi64ELi64ELi4ELb0ELb0EN7cutlass10bfloat16_tE19Flash_kernel_traitsILi96ELi64ELi64ELi4ES3_EELb1ELb0ELb0ELb0ELb0ELb1ELb0ELb0EEEvNS_16Flash_fwd_paramsE)
        .other          _ZN5flash24flash_fwd_splitkv_kernelI23Flash_fwd_kernel_traitsILi96ELi64ELi64ELi4ELb0ELb0EN7cutlass10bfloat16_tE19Flash_kernel_traitsILi96ELi64ELi64ELi4ES3_EELb1ELb0ELb0ELb0ELb0ELb1ELb0ELb0EEEvNS_16Flash_fwd_paramsE,@"STO_CUDA_ENTRY STV_DEFAULT"
_ZN5flash24flash_fwd_splitkv_kernelI23Flash_fwd_kernel_traitsILi96ELi64ELi64ELi4ELb0ELb0EN7cutlass10bfloat16_tE19Flash_kernel_traitsILi96ELi64ELi64ELi4ES3_EELb1ELb0ELb0ELb0ELb0ELb1ELb0ELb0EEEvNS_16Flash_fwd_paramsE:
.text._ZN5flash24flash_fwd_splitkv_kernelI23Flash_fwd_kernel_traitsILi96ELi64ELi64ELi4ELb0ELb0EN7cutlass10bfloat16_tE19Flash_kernel_traitsILi96ELi64ELi64ELi4ES3_EELb1ELb0ELb0ELb0ELb0ELb1ELb0ELb0EEEvNS_16Flash_fwd_paramsE:
        /* <DEDUP_REMOVED lines=38> */
.L_x_4333:
[----:B------:R-:W1:Y:S02]  /*0260*/  LDC R5, c[0x0][0x2c8] ;  /* 0x0000b200ff057b82 */ /* 0x000e640000000800 */
.L_x_4334:
        /* <DEDUP_REMOVED lines=96> */
.L_x_4337:
[----:B------:R-:W-:Y:S05]  /*0870*/  BSYNC B0 ;  /* 0x0000000000007941 */ /* 0x000fea0003800000 */
.L_x_4336:
        /* <DEDUP_REMOVED lines=20> */
.L_x_4339:
[----:B------:R-:W-:Y:S05]  /*09c0*/  BSYNC B0 ;  /* 0x0000000000007941 */ /* 0x000fea0003800000 */
.L_x_4338:
        /* <DEDUP_REMOVED lines=11> */
.L_x_4335:
        /* <DEDUP_REMOVED lines=24> */
.L_x_4340:
        /* <DEDUP_REMOVED lines=81> */
.L_x_4341:
        /* <DEDUP_REMOVED lines=48> */
.L_x_4343:
        /* <DEDUP_REMOVED lines=26> */
.L_x_4342:
        /* <DEDUP_REMOVED lines=103> */
.L_x_4345:
[----:B------:R-:W-:Y:S05]  /*1c20*/  BSYNC B0 ;  /* 0x0000000000007941 */ /* 0x000fea0003800000 */
.L_x_4344:
        /* <DEDUP_REMOVED lines=40> */
.L_x_4347:
[----:B------:R-:W-:Y:S05]  /*1eb0*/  BSYNC B0 ;  /* 0x0000000000007941 */ /* 0x000fea0003800000 */
.L_x_4346:
        /* <DEDUP_REMOVED lines=44> */
.L_x_4349:
[----:B------:R-:W-:Y:S05]  /*2180*/  BSYNC B0 ;  /* 0x0000000000007941 */ /* 0x000fea0003800000 */
.L_x_4348:
        /* <DEDUP_REMOVED lines=33> */
.L_x_4351:
[----:B------:R-:W-:Y:S05]  /*23a0*/  BSYNC B0 ;  /* 0x0000000000007941 */ /* 0x000fea0003800000 */
.L_x_4350:
[----:B------:R-:W0:Y:S01]  /*23b0*/  LDGDEPBAR ;  /* 0x00000000000079af */ /* 0x000e220000000000 */
[----:B-1234-:R-:W-:Y:S01]  /*23c0*/  LOP3.LUT R3, R17, 0xfffffff0, RZ, 0xc0, !PT ;  /* 0xfffffff011037812 */ /* 0x01efe200078ec0ff */
[----:B------:R-:W1:Y:S01]  /*23d0*/  LDC.64 R98, c[0x0][0x250] ;  /* 0x00009400ff627b82 */ /* 0x000e620000000a00 */
[----:B------:R-:W-:Y:S01]  /*23e0*/  LOP3.LUT R19, R12, 0xfffffff8, RZ, 0xc0, !PT ;  /* 0xfffffff80c137812 */ /* 0x000fe200078ec0ff */
[----:B------:R-:W-:Y:S01]  /*23f0*/  IMAD.X R11, R15, 0x1, R11, P5 ;  /* 0x000000010f0b7824 */ /* 0x000fe200028e060b */
        /* <DEDUP_REMOVED lines=18> */
[----:B------:R-:W-:Y:S01]  /*2520*/  IMAD.SHL.U32 R10, R3, 0x40, RZ ;  /* 0x00000040030a7824 */ /* 0x000fe200078e00ff */
[----:B------:R-:W-:Y:S01]  /*2530*/  LOP3.LUT R19, R19, 0xfffffffc, RZ, 0xc0, !PT ;  /* 0xfffffffc13137812 */ /* 0x000fe200078ec0ff */
[----:B-1----:R-:W-:Y:S01]  /*2540*/  IMAD R11, R11, R98, RZ ;  /* 0x000000620b0b7224 */ /* 0x002fe200078e02ff */
[----:B------:R-:W-:Y:S01]  /*2550*/  SHF.R.S32.HI R7, RZ, 0x1f, R88 ;  /* 0x0000001fff077819 */ /* 0x000fe20000011458 */
[----:B------:R-:W-:Y:S01]  /*2560*/  IMAD.SHL.U32 R127, R98, 0x20, RZ ;  /* 0x00000020627f7824 */ /* 0x000fe200078e00ff */
[----:B------:R-:W-:Y:S02]  /*2570*/  LOP3.LUT R10, R10, 0xc0, RZ, 0xc0, !PT ;  /* 0x000000c00a0a7812 */ /* 0x000fe400078ec0ff */
        /* <DEDUP_REMOVED lines=9> */
[----:B------:R-:W-:Y:S01]  /*2610*/  LOP3.LUT R17, R17, 0x7fffffe, RZ, 0xc0, !PT ;  /* 0x07fffffe11117812 */ /* 0x000fe200078ec0ff */
[----:B------:R-:W-:Y:S01]  /*2620*/  IMAD.SHL.U32 R83, R7, 0x20, RZ ;  /* 0x0000002007537824 */ /* 0x000fe200078e00ff */
[----:B------:R-:W-:Y:S01]  /*2630*/  LOP3.LUT R10, R13, R10, RZ, 0x3c, !PT ;  /* 0x0000000a0d0a7212 */ /* 0x000fe200078e3cff */
[C---:B------:R-:W-:Y:S01]  /*2640*/  IMAD R7, R5.reuse, 0x8, R2 ;  /* 0x0000000805077824 */ /* 0x040fe200078e0202 */
[----:B------:R-:W-:Y:S01]  /*2650*/  LOP3.LUT R2, R6, 0xc0, RZ, 0xc0, !PT ;  /* 0x000000c006027812 */ /* 0x000fe200078ec0ff */
[----:B------:R-:W-:Y:S01]  /*2660*/  IMAD.SHL.U32 R13, R5, 0x8, RZ ;  /* 0x00000008050d7824 */ /* 0x000fe200078e00ff */
[----:B------:R1:W-:Y:S01]  /*2670*/  @P1 STS [R130+0x6000], RZ ;  /* 0x006000ff82001388 */ /* 0x0003e20000000800 */
[----:B------:R-:W-:Y:S01]  /*2680*/  LOP3.LUT R83, R83, 0xffffff00, RZ, 0xc0, !PT ;  /* 0xffffff0053537812 */ /* 0x000fe200078ec0ff */
[----:B------:R-:W-:Y:S01]  /*2690*/  IMAD R5, R86, R99, R11 ;  /* 0x0000006356057224 */ /* 0x000fe200078e020b */
[----:B------:R-:W-:Y:S01]  /*26a0*/  SHF.L.U64.HI R126, R98, 0x5, R99 ;  /* 0x00000005627e7819 */ /* 0x000fe20000010263 */
[----:B------:R1:W-:Y:S01]  /*26b0*/  @P1 STS [R130+0x6004], RZ ;  /* 0x006004ff82001388 */ /* 0x0003e20000000800 */
[----:B------:R-:W-:Y:S01]  /*26c0*/  LOP3.LUT R11, R2, 0x8, R13, 0xf8, !PT ;  /* 0x00000008020b7812 */ /* 0x000fe200078ef80d */
[----:B------:R-:W-:Y:S01]  /*26d0*/  IMAD.IADD R88, R88, 0x1, -R17 ;  /* 0x0000000158587824 */ /* 0x000fe200078e0a11 */
[----:B------:R-:W-:Y:S01]  /*26e0*/  SHF.R.U32.HI R2, RZ, 0x3, R2 ;  /* 0x00000003ff027819 */ /* 0x000fe20000011602 */
[----:B------:R1:W-:Y:S01]  /*26f0*/  @P1 STS.64 [R130+0x6008], RZ ;  /* 0x006008ff82001388 */ /* 0x0003e20000000a00 */
[----:B------:R-:W-:-:S02]  /*2700*/  IMAD R121, R90, 0x200, R83 ;  /* 0x000002005a797824 */ /* 0x000fc400078e0253 */
[----:B------:R-:W-:Y:S01]  /*2710*/  LOP3.LUT R2, R11, R2, RZ, 0x3c, !PT ;  /* 0x000000020b027212 */ /* 0x000fe200078e3cff */
[----:B------:R1:W-:Y:S01]  /*2720*/  @P1 STS.128 [R130+0x7000], RZ ;  /* 0x007000ff82001388 */ /* 0x0003e20000000c00 */
[----:B------:R-:W-:-:S03]  /*2730*/  IMAD.WIDE.U32 R86, R86, R98, R8 ;  /* 0x0000006256567225 */ /* 0x000fc600078e0008 */
[----:B------:R1:W-:Y:S01]  /*2740*/  @P1 STS.128 [R130+0x8000], RZ ;  /* 0x008000ff82001388 */ /* 0x0003e20000000c00 */
[----:B------:R-:W-:Y:S01]  /*2750*/  IMAD R121, R88, 0x20, R121 ;  /* 0x0000002058797824 */ /* 0x000fe200078e0279 */
[----:B------:R-:W-:Y:S01]  /*2760*/  LEA R146, P2, R86, UR6, 0x1 ;  /* 0x0000000656927c11 */ /* 0x000fe2000f8408ff */
[----:B------:R-:W-:Y:S02]  /*2770*/  IMAD.U32 R120, R7, 0x20, R10 ;  /* 0x0000002007787824 */ /* 0x000fe400078e000a */
[----:B------:R-:W-:Y:S02]  /*2780*/  IMAD.IADD R84, R87, 0x1, R5 ;  /* 0x0000000157547824 */ /* 0x000fe400078e0205 */
[----:B------:R-:W-:Y:S01]  /*2790*/  IMAD.IADD R121, R2, 0x1, R121 ;  /* 0x0000000102797824 */ /* 0x000fe200078e0279 */
[----:B------:R-:W-:Y:S02]  /*27a0*/  LEA R120, R120, UR4, 0x1 ;  /* 0x0000000478787c11 */ /* 0x000fe4000f8e08ff */
[----:B------:R-:W-:-:S02]  /*27b0*/  LEA.HI.X R147, R86, UR7, R84, 0x1, P2 ;  /* 0x0000000756937c11 */ /* 0x000fc400090f0c54 */
        /* <DEDUP_REMOVED lines=30> */
.L_x_4353:
[----:B------:R-:W-:Y:S05]  /*29a0*/  BSYNC B0 ;  /* 0x0000000000007941 */ /* 0x000fea0003800000 */
.L_x_4352:
        /* <DEDUP_REMOVED lines=31> */
.L_x_4355:
[----:B------:R-:W-:Y:S05]  /*2ba0*/  BSYNC B0 ;  /* 0x0000000000007941 */ /* 0x000fea0003800000 */
.L_x_4354:
[----:B------:R-:W-:Y:S01]  /*2bb0*/  LDSM.16.M88.4 R12, [R121] ;  /* 0x00000000790c783b */ /* 0x000fe20000000200 */
[----:B------:R-:W-:Y:S01]  /*2bc0*/  IMAD.MOV.U32 R5, RZ, RZ, 0x10 ;  /* 0x00000010ff057424 */ /* 0x000fe200078e00ff */
[----:B------:R-:W-:Y:S01]  /*2bd0*/  LOP3.LUT P1, RZ, R4, 0x2, RZ, 0xc0, !PT ;  /* 0x0000000204ff7812 */ /* 0x000fe2000782c0ff */
[----:B------:R-:W-:Y:S01]  /*2be0*/  ULDC UR10, c[0x0][0x39c] ;  /* 0x0000e700000a7ab9 */ /* 0x000fe20000000800 */
[----:B------:R-:W5:Y:S01]  /*2bf0*/  LDSM.16.M88.4 R20, [R120+0x3000] ;  /* 0x003000007814783b */ /* 0x000f620000000200 */
[----:B------:R-:W-:Y:S01]  /*2c00*/  LOP3.LUT P0, RZ, R3, 0x2, RZ, 0xc0, !PT ;  /* 0x0000000203ff7812 */ /* 0x000fe2000780c0ff */
[----:B------:R-:W-:Y:S01]  /*2c10*/  IMAD R90, R90, 0x10, R92 ;  /* 0x000000105a5a7824 */ /* 0x000fe200078e025c */
[C---:B------:R-:W-:Y:S01]  /*2c20*/  SEL R3, R5.reuse, 0xfffffff0, !P1 ;  /* 0xfffffff005037807 */ /* 0x040fe20004800000 */
[----:B------:R-:W-:Y:S01]  /*2c30*/  LDSM.16.M88.4 R52, [R121+0x1000] ;  /* 0x001000007934783b */ /* 0x000fe20000000200 */
[----:B------:R-:W-:Y:S01]  /*2c40*/  SEL R5, R5, 0xfffffff0, !P0 ;  /* 0xfffffff005057807 */ /* 0x000fe20004000000 */
[----:B------:R-:W-:-:S02]  /*2c50*/  IMAD R83, R88, 0x20, R83 ;  /* 0x0000002058537824 */ /* 0x000fc400078e0253 */
[----:B------:R-:W-:Y:S01]  /*2c60*/  IMAD R119, R3, 0x2, R121 ;  /* 0x0000000203777824 */ /* 0x000fe200078e0279 */
[----:B------:R-:W-:Y:S01]  /*2c70*/  LDSM.16.M88.4 R64, [R120+0x4000] ;  /* 0x004000007840783b */ /* 0x000fe20000000200 */
[----:B------:R-:W-:Y:S02]  /*2c80*/  IMAD R117, R5, 0x2, R120 ;  /* 0x0000000205757824 */ /* 0x000fe400078e0278 */
[----:B------:R-:W-:Y:S01]  /*2c90*/  IMAD.IADD R118, R2, 0x1, R83 ;  /* 0x0000000102767824 */ /* 0x000fe200078e0253 */
[----:B------:R-:W-:Y:S04]  /*2ca0*/  LDSM.16.M88.4 R60, [R119] ;  /* 0x00000000773c783b */ /* 0x000fe80000000200 */
[----:B--2---:R-:W-:Y:S04]  /*2cb0*/  LDSM.16.M88.4 R8, [R117+0x3000] ;  /* 0x003000007508783b */ /* 0x004fe80000000200 */
[----:B------:R-:W2:Y:S04]  /*2cc0*/  LDSM.16.M88.4 R32, [R120+0x3400] ;  /* 0x003400007820783b */ /* 0x000ea80000000200 */
[----:B------:R-:W-:Y:S04]  /*2cd0*/  LDSM.16.M88.4 R40, [R119+0x1000] ;  /* 0x001000007728783b */ /* 0x000fe80000000200 */
[----:B------:R-:W-:Y:S04]  /*2ce0*/  LDSM.16.M88.4 R48, [R117+0x4000] ;  /* 0x004000007530783b */ /* 0x000fe80000000200 */
[----:B---3--:R-:W3:Y:S04]  /*2cf0*/  LDSM.16.M88.4 R4, [R117+0x3400] ;  /* 0x003400007504783b */ /* 0x008ee80000000200 */
[----:B------:R-:W-:Y:S01]  /*2d00*/  LDSM.16.M88.4 R36, [R120+0x5000] ;  /* 0x005000007824783b */ /* 0x000fe20000000200 */
[C---:B-----5:R-:W-:Y:S03]  /*2d10*/  HMMA.16816.F32.BF16 R16, R12.reuse, R20, RZ ;  /* 0x000000140c10723c */ /* 0x060fe600000418ff */
[----:B------:R-:W5:Y:S04]  /*2d20*/  LDSM.16.M88.4 R56, [R120+0x3800] ;  /* 0x003800007838783b */ /* 0x000f680000000200 */
[----:B------:R-:W1:Y:S01]  /*2d30*/  LDSM.16.M88.4 R28, [R120+0x4400] ;  /* 0x00440000781c783b */ /* 0x000e620000000200 */
[C---:B------:R-:W-:Y:S03]  /*2d40*/  HMMA.16816.F32.BF16 R20, R12.reuse, R22, RZ ;  /* 0x000000160c14723c */ /* 0x040fe600000418ff */
[----:B------:R-:W-:Y:S04]  /*2d50*/  LDSM.16.M88.4 R72, [R117+0x5000] ;  /* 0x005000007548783b */ /* 0x000fe80000000200 */
[----:B------:R-:W-:Y:S04]  /*2d60*/  LDSM.16.M88.4 R76, [R117+0x3800] ;  /* 0x00380000754c783b */ /* 0x000fe80000000200 */
[----:B------:R-:W-:Y:S01]  /*2d70*/  LDSM.16.M88.4 R68, [R117+0x4400] ;  /* 0x004400007544783b */ /* 0x000fe20000000200 */
[----:B--2---:R-:W-:Y:S03]  /*2d80*/  HMMA.16816.F32.BF16 R24, R12, R32, RZ ;  /* 0x000000200c18723c */ /* 0x004fe600000418ff */
[----:B------:R-:W0:Y:S03]  /*2d90*/  LDGDEPBAR ;  /* 0x00000000000079af */ /* 0x000e260000000000 */
[C---:B------:R-:W-:Y:S06]  /*2da0*/  HMMA.16816.F32.BF16 R16, R60.reuse, R8, R16 ;  /* 0x000000083c10723c */ /* 0x040fec0000041810 */
[----:B------:R-:W-:Y:S01]  /*2db0*/  HMMA.16816.F32.BF16 R20, R60, R10, R20 ;  /* 0x0000000a3c14723c */ /* 0x000fe20000041814 */
[----:B------:R-:W2:Y:S05]  /*2dc0*/  LDSM.16.M88.4 R8, [R121+0x2000] ;  /* 0x002000007908783b */ /* 0x000eaa0000000200 */
[----:B------:R-:W-:Y:S06]  /*2dd0*/  HMMA.16816.F32.BF16 R32, R12, R34, RZ ;  /* 0x000000220c20723c */ /* 0x000fec00000418ff */
[----:B---3--:R-:W-:Y:S06]  /*2de0*/  HMMA.16816.F32.BF16 R24, R60, R4, R24 ;  /* 0x000000043c18723c */ /* 0x008fec0000041818 */
[C---:B------:R-:W-:Y:S06]  /*2df0*/  HMMA.16816.F32.BF16 R16, R52.reuse, R64, R16 ;  /* 0x000000403410723c */ /* 0x040fec0000041810 */
[----:B------:R-:W-:Y:S01]  /*2e00*/  HMMA.16816.F32.BF16 R20, R52, R66, R20 ;  /* 0x000000423414723c */ /* 0x000fe20000041814 */
[----:B------:R-:W-:Y:S05]  /*2e10*/  LDSM.16.M88.4 R64, [R120+0x3c00] ;  /* 0x003c00007840783b */ /* 0x000fea0000000200 */
[----:B------:R-:W-:Y:S01]  /*2e20*/  HMMA.16816.F32.BF16 R32, R60, R6, R32 ;  /* 0x000000063c20723c */ /* 0x000fe20000041820 */
[----:B------:R-:W3:Y:S05]  /*2e30*/  LDSM.16.M88.4 R4, [R119+0x2000] ;  /* 0x002000007704783b */ /* 0x000eea0000000200 */
[----:B-----5:R-:W-:Y:S06]  /*2e40*/  HMMA.16816.F32.BF16 R44, R12, R56, RZ ;  /* 0x000000380c2c723c */ /* 0x020fec00000418ff */
[C---:B------:R-:W-:Y:S06]  /*2e50*/  HMMA.16816.F32.BF16 R16, R40.reuse, R48, R16 ;  /* 0x000000302810723c */ /* 0x040fec0000041810 */
[----:B------:R-:W-:Y:S01]  /*2e60*/  HMMA.16816.F32.BF16 R20, R40, R50, R20 ;  /* 0x000000322814723c */ /* 0x000fe20000041814 */
[----:B------:R-:W5:Y:S05]  /*2e70*/  LDSM.16.M88.4 R48, [R120+0x4800] ;  /* 0x004800007830783b */ /* 0x000f6a0000000200 */
[C---:B-1----:R-:W-:Y:S06]  /*2e80*/  HMMA.16816.F32.BF16 R24, R52.reuse, R28, R24 ;  /* 0x0000001c3418723c */ /* 0x042fec0000041818 */
[----:B------:R-:W-:Y:S01]  /*2e90*/  HMMA.16816.F32.BF16 R32, R52, R30, R32 ;  /* 0x0000001e3420723c */ /* 0x000fe20000041820 */
[----:B------:R-:W1:Y:S05]  /*2ea0*/  LDSM.16.M88.4 R28, [R120+0x5400] ;  /* 0x00540000781c783b */ /* 0x000e6a0000000200 */
[C---:B--2---:R-:W-:Y:S06]  /*2eb0*/  HMMA.16816.F32.BF16 R16, R8.reuse, R36, R16 ;  /* 0x000000240810723c */ /* 0x044fec0000041810 */
[----:B------:R-:W-:Y:S01]  /*2ec0*/  HMMA.16816.F32.BF16 R20, R8, R38, R20 ;  /* 0x000000260814723c */ /* 0x000fe20000041814 */
[----:B------:R-:W-:Y:S05]  /*2ed0*/  LDSM.16.M88.4 R36, [R117+0x4800] ;  /* 0x004800007524783b */ /* 0x000fea0000000200 */
[----:B------:R-:W-:Y:S06]  /*2ee0*/  HMMA.16816.F32.BF16 R56, R12, R58, RZ ;  /* 0x0000003a0c38723c */ /* 0x000fec00000418ff */
[----:B------:R-:W-:Y:S06]  /*2ef0*/  HMMA.16816.F32.BF16 R44, R60, R76, R44 ;  /* 0x0000004c3c2c723c */ /* 0x000fec000004182c */
[----:B---3--:R-:W-:Y:S06]  /*2f00*/  HMMA.16816.F32.BF16 R16, R4, R72, R16 ;  /* 0x000000480410723c */ /* 0x008fec0000041810 */
[----:B------:R-:W-:Y:S06]  /*2f10*/  HMMA.16816.F32.BF16 R24, R40, R68, R24 ;  /* 0x000000442818723c */ /* 0x000fec0000041818 */
[----:B------:R-:W-:Y:S01]  /*2f20*/  HMMA.16816.F32.BF16 R20, R4, R74, R20 ;  /* 0x0000004a0414723c */ /* 0x000fe20000041814 */
[----:B------:R-:W2:Y:S05]  /*2f30*/  LDSM.16.M88.4 R72, [R117+0x3c00] ;  /* 0x003c00007548783b */ /* 0x000eaa0000000200 */
[----:B------:R-:W-:Y:S01]  /*2f40*/  HMMA.16816.F32.BF16 R68, R40, R70, R32 ;  /* 0x000000462844723c */ /* 0x000fe20000041820 */
[----:B------:R-:W3:Y:S05]  /*2f50*/  LDSM.16.M88.4 R32, [R117+0x5400] ;  /* 0x005400007520783b */ /* 0x000eea0000000200 */
[----:B------:R-:W-:Y:S01]  /*2f60*/  HMMA.16816.F32.BF16 R56, R60, R78, R56 ;  /* 0x0000004e3c38723c */ /* 0x000fe20000041838 */
[----:B------:R-:W-:Y:S01]  /*2f70*/  FMUL.FTZ R16, R16, UR10 ;  /* 0x0000000a10107c20 */ /* 0x000fe20008410000 */
[----:B------:R-:W-:Y:S01]  /*2f80*/  FMUL.FTZ R17, R17, UR10 ;  /* 0x0000000a11117c20 */ /* 0x000fe20008410000 */
[----:B------:R-:W-:-:S03]  /*2f90*/  FMUL.FTZ R91, R19, UR10 ;  /* 0x0000000a135b7c20 */ /* 0x000fc60008410000 */
[C---:B------:R-:W-:Y:S01]  /*2fa0*/  HMMA.16816.F32.BF16 R76, R12.reuse, R64, RZ ;  /* 0x000000400c4c723c */ /* 0x040fe200000418ff */
[----:B------:R-:W-:Y:S05]  /*2fb0*/  MUFU.TANH R89, R17 ;  /* 0x0000001100597308 */ /* 0x000fea0000002400 */
[----:B------:R-:W-:Y:S01]  /*2fc0*/  HMMA.16816.F32.BF16 R64, R12, R66, RZ ;  /* 0x000000420c40723c */ /* 0x000fe200000418ff */
[----:B------:R-:W4:Y:S01]  /*2fd0*/  LDSM.16.M88.4 R12, [R120+0x5800] ;  /* 0x00580000780c783b */ /* 0x000f220000000200 */
[----:B------:R-:W-:Y:S01]  /*2fe0*/  FMUL.FTZ R20, R20, UR10 ;  /* 0x0000000a14147c20 */ /* 0x000fe20008410000 */
[----:B------:R-:W-:Y:S03]  /*2ff0*/  MUFU.TANH R91, R91 ;  /* 0x0000005b005b7308 */ /* 0x000fe60000002400 */
[----:B-----5:R-:W-:Y:S05]  /*3000*/  HMMA.16816.F32.BF16 R44, R52, R48, R44 ;  /* 0x00000030342c723c */ /* 0x020fea000004182c */
[----:B------:R5:W-:Y:S01]  /*3010*/  MUFU.TANH R48, R16 ;  /* 0x0000001000307308 */ /* 0x000be20000002400 */
[----:B-1----:R-:W-:Y:S01]  /*3020*/  HMMA.16816.F32.BF16 R24, R8, R28, R24 ;  /* 0x0000001c0818723c */ /* 0x002fe20000041818 */
[----:B------:R-:W-:-:S05]  /*3030*/  FMUL.FTZ R49, R18, UR10 ;  /* 0x0000000a12317c20 */ /* 0x000fca0008410000 */
[----:B------:R-:W-:Y:S01]  /*3040*/  HMMA.16816.F32.BF16 R68, R8, R30, R68 ;  /* 0x0000001e0844723c */ /* 0x000fe20000041844 */
[----:B------:R-:W-:Y:S01]  /*3050*/  LDSM.16.M88.4 R28, [R117+0x5800] ;  /* 0x00580000751c783b */ /* 0x000fe20000000200 */
[----:B------:R-:W-:Y:S04]  /*3060*/  MUFU.TANH R49, R49 ;  /* 0x0000003100317308 */ /* 0x000fe80000002400 */
[----:B--2---:R-:W-:Y:S01]  /*3070*/  HMMA.16816.F32.BF16 R64, R60, R74, R64 ;  /* 0x0000004a3c40723c */ /* 0x004fe20000041840 */
[----:B-----5:R-:W1:Y:S05]  /*3080*/  LDSM.16.M88.4 R16, [R120+0x4c00] ;  /* 0x004c00007810783b */ /* 0x020e6a0000000200 */
[----:B------:R-:W-:Y:S01]  /*3090*/  HMMA.16816.F32.BF16 R44, R40, R36, R44 ;  /* 0x00000024282c723c */ /* 0x000fe2000004182c */
[----:B------:R2:W-:Y:S05]  /*30a0*/  MUFU.TANH R36, R20 ;  /* 0x0000001400247308 */ /* 0x0005ea0000002400 */
[----:B---3--:R-:W-:Y:S06]  /*30b0*/  HMMA.16816.F32.BF16 R24, R4, R32, R24 ;  /* 0x000000200418723c */ /* 0x008fec0000041818 */
[----:B------:R-:W-:Y:S01]  /*30c0*/  HMMA.16816.F32.BF16 R56, R52, R50, R56 ;  /* 0x000000323438723c */ /* 0x000fe20000041838 */
[----:B------:R-:W-:Y:S01]  /*30d0*/  FMUL.FTZ R32, R21, UR10 ;  /* 0x0000000a15207c20 */ /* 0x000fe20008410000 */
[----:B------:R-:W-:-:S04]  /*30e0*/  FMUL.FTZ R33, R22, UR10 ;  /* 0x0000000a16217c20 */ /* 0x000fc80008410000 */
[----:B------:R-:W-:Y:S01]  /*30f0*/  HMMA.16816.F32.BF16 R76, R60, R72, R76 ;  /* 0x000000483c4c723c */ /* 0x000fe2000004184c */
[----:B------:R-:W-:Y:S01]  /*3100*/  FMUL.FTZ R50, R23, UR10 ;  /* 0x0000000a17327c20 */ /* 0x000fe20008410000 */
[----:B------:R-:W3:Y:S01]  /*3110*/  MUFU.TANH R32, R32 ;  /* 0x0000002000207308 */ /* 0x000ee20000002400 */
[----:B--2---:R-:W2:Y:S03]  /*3120*/  LDSM.16.M88.4 R20, [R117+0x4c00] ;  /* 0x004c00007514783b */ /* 0x004ea60000000200 */
[----:B------:R-:W-:Y:S04]  /*3130*/  HMMA.16816.F32.BF16 R68, R4, R34, R68 ;  /* 0x000000220444723c */ /* 0x000fe80000041844 */
[----:B------:R-:W5:Y:S02]  /*3140*/  MUFU.TANH R34, R50 ;  /* 0x0000003200227308 */ /* 0x000f640000002400 */
[----:B----4-:R-:W-:Y:S01]  /*3150*/  HMMA.16816.F32.BF16 R44, R8, R12, R44 ;  /* 0x0000000c082c723c */ /* 0x010fe2000004182c */
[----:B------:R-:W-:Y:S01]  /*3160*/  FMUL.FTZ R35, R24, UR10 ;  /* 0x0000000a18237c20 */ /* 0x000fe20008410000 */
[----:B------:R-:W-:-:S04]  /*3170*/  FMUL.FTZ R37, R25, UR10 ;  /* 0x0000000a19257c20 */ /* 0x000fc80008410000 */
[----:B------:R-:W-:Y:S01]  /*3180*/  HMMA.16816.F32.BF16 R56, R40, R38, R56 ;  /* 0x000000262838723c */ /* 0x000fe20000041838 */
[----:B------:R-:W-:Y:S01]  /*3190*/  FMUL.FTZ R12, R26, UR10 ;  /* 0x0000000a1a0c7c20 */ /* 0x000fe20008410000 */
[----:B------:R-:W4:Y:S04]  /*31a0*/  MUFU.TANH R33, R33 ;  /* 0x0000002100217308 */ /* 0x000f280000002400 */
[C---:B-1----:R-:W-:Y:S04]  /*31b0*/  HMMA.16816.F32.BF16 R64, R52.reuse, R18, R64 ;  /* 0x000000123440723c */ /* 0x042fe80000041840 */
[----:B------:R-:W-:Y:S02]  /*31c0*/  MUFU.TANH R37, R37 ;  /* 0x0000002500257308 */ /* 0x000fe40000002400 */
[----:B------:R-:W-:Y:S01]  /*31d0*/  HMMA.16816.F32.BF16 R76, R52, R16, R76 ;  /* 0x00000010344c723c */ /* 0x000fe2000004184c */
[----:B------:R-:W-:Y:S01]  /*31e0*/  LOP3.LUT R19, R85, 0xffffffe0, RZ, 0xc0, !PT ;  /* 0xffffffe055137812 */ /* 0x000fe200078ec0ff */
[----:B------:R-:W-:-:S04]  /*31f0*/  FMUL.FTZ R71, R71, UR10 ;  /* 0x0000000a47477c20 */ /* 0x000fc80008410000 */
[----:B------:R1:W-:Y:S01]  /*3200*/  MUFU.TANH R16, R12 ;  /* 0x0000000c00107308 */ /* 0x0003e20000002400 */
[----:B------:R-:W-:Y:S01]  /*3210*/  FMUL.FTZ R17, R27, UR10 ;  /* 0x0000000a1b117c20 */ /* 0x000fe20008410000 */
[C---:B------:R-:W-:Y:S01]  /*3220*/  IMAD.IADD R19, R82.reuse, 0x1, -R19 ;  /* 0x0000000152137824 */ /* 0x040fe200078e0a13 */
[----:B------:R-:W3:Y:S01]  /*3230*/  LDSM.16.M88.4 R24, [R120+0x5c00] ;  /* 0x005c00007818783b */ /* 0x000ee20000000200 */
[----:B------:R-:W-:Y:S01]  /*3240*/  HMMA.16816.F32.BF16 R44, R4, R28, R44 ;  /* 0x0000001c042c723c */ /* 0x000fe2000004182c */
[----:B------:R-:W-:-:S03]  /*3250*/  IMAD.SHL.U32 R82, R82, 0x2, RZ ;  /* 0x0000000252527824 */ /* 0x000fc600078e00ff */
[----:B------:R-:W-:Y:S02]  /*3260*/  MUFU.TANH R17, R17 ;  /* 0x0000001100117308 */ /* 0x000fe40000002400 */
[----:B------:R-:W-:Y:S01]  /*3270*/  HMMA.16816.F32.BF16 R56, R8, R14, R56 ;  /* 0x0000000e0838723c */ /* 0x000fe20000041838 */
[----:B------:R-:W-:Y:S01]  /*3280*/  FMUL.FTZ R28, R68, UR10 ;  /* 0x0000000a441c7c20 */ /* 0x000fe20008410000 */
[----:B------:R-:W-:-:S04]  /*3290*/  FMUL.FTZ R29, R69, UR10 ;  /* 0x0000000a451d7c20 */ /* 0x000fc80008410000 */
[----:B--2---:R-:W-:Y:S01]  /*32a0*/  HMMA.16816.F32.BF16 R64, R40, R22, R64 ;  /* 0x000000162840723c */ /* 0x004fe20000041840 */
[----:B-1----:R-:W1:Y:S01]  /*32b0*/  LDSM.16.M88.4 R12, [R117+0x5c00] ;  /* 0x005c0000750c783b */ /* 0x002e620000000200 */
[----:B------:R-:W2:Y:S01]  /*32c0*/  MUFU.TANH R28, R28 ;  /* 0x0000001c001c7308 */ /* 0x000ea20000002400 */
[----:B------:R-:W-:-:S04]  /*32d0*/  DEPBAR.LE SB0, 0x0 ;  /* 0x000080000000791a */ /* 0x000fc80000000000 */
[----:B------:R-:W-:Y:S01]  /*32e0*/  HMMA.16816.F32.BF16 R76, R40, R20, R76 ;  /* 0x00000014284c723c */ /* 0x000fe2000004184c */
[----:B------:R-:W-:Y:S02]  /*32f0*/  LOP3.LUT R23, R82, 0x6, RZ, 0xc0, !PT ;  /* 0x0000000652177812 */ /* 0x000fe400078ec0ff */
[----:B------:R-:W-:Y:S02]  /*3300*/  MUFU.TANH R35, R35 ;  /* 0x0000002300237308 */ /* 0x000fe40000002400 */
[----:B------:R-:W-:Y:S01]  /*3310*/  FMUL.FTZ R44, R44, UR10 ;  /* 0x0000000a2c2c7c20 */ /* 0x000fe20008410000 */
[----:B------:R-:W-:Y:S01]  /*3320*/  FMUL.FTZ R46, R46, UR10 ;  /* 0x0000000a2e2e7c20 */ /* 0x000fe20008410000 */
[----:B------:R-:W-:Y:S01]  /*3330*/  FMUL.FTZ R20, R70, UR10 ;  /* 0x0000000a46147c20 */ /* 0x000fe20008410000 */
[----:B------:R-:W-:Y:S01]  /*3340*/  FMUL.FTZ R45, R45, UR10 ;  /* 0x0000000a2d2d7c20 */ /* 0x000fe20008410000 */
[----:B------:R-:W-:Y:S02]  /*3350*/  FMUL.FTZ R47, R47, UR10 ;  /* 0x0000000a2f2f7c20 */ /* 0x000fe40008410000 */
[----:B------:R-:W-:Y:S01]  /*3360*/  HMMA.16816.F32.BF16 R56, R4, R30, R56 ;  /* 0x0000001e0438723c */ /* 0x000fe20000041838 */
[----:B------:R-:W-:Y:S06]  /*3370*/  MUFU.TANH R111, R44 ;  /* 0x0000002c006f7308 */ /* 0x000fec0000002400 */
[----:B------:R-:W-:Y:S01]  /*3380*/  SHF.R.S32.HI R30, RZ, 0x1f, R19 ;  /* 0x0000001fff1e7819 */ /* 0x000fe20000011413 */
[----:B---3--:R-:W-:Y:S01]  /*3390*/  HMMA.16816.F32.BF16 R64, R8, R26, R64 ;  /* 0x0000001a0840723c */ /* 0x008fe20000041840 */
[----:B------:R-:W3:Y:S02]  /*33a0*/  MUFU.TANH R20, R20 ;  /* 0x0000001400147308 */ /* 0x000ee40000002400 */
[----:B------:R-:W-:-:S03]  /*33b0*/  LEA.HI R21, R30, R19, RZ, 0x2 ;  /* 0x000000131e157211 */ /* 0x000fc600078f10ff */
[----:B------:R-:W-:Y:S01]  /*33c0*/  HMMA.16816.F32.BF16 R76, R8, R24, R76 ;  /* 0x00000018084c723c */ /* 0x000fe2000004184c */
[----:B------:R-:W-:Y:S02]  /*33d0*/  SHF.R.S32.HI R21, RZ, 0x2, R21 ;  /* 0x00000002ff157819 */ /* 0x000fe40000011415 */
[----:B------:R-:W-:Y:S02]  /*33e0*/  MUFU.TANH R19, R45 ;  /* 0x0000002d00137308 */ /* 0x000fe40000002400 */
[----:B------:R-:W-:-:S04]  /*33f0*/  IADD3 R21, R90, 0x1, R21 ;  /* 0x000000015a157810 */ /* 0x000fc80007ffe015 */
[----:B------:R-:W-:Y:S01]  /*3400*/  IADD3 R22, R80, R21, -R131 ;  /* 0x0000001550167210 */ /* 0x000fe20007ffe883 */
[----:B------:R-:W-:Y:S01]  /*3410*/  IMAD.IADD R21, R0, 0x1, R23 ;  /* 0x0000000100157824 */ /* 0x000fe200078e0217 */
[----:B------:R-:W3:Y:S01]  /*3420*/  MUFU.TANH R90, R46 ;  /* 0x0000002e005a7308 */ /* 0x000ee20000002400 */
[----:B------:R-:W-:Y:S01]  /*3430*/  FMUL.FTZ R8, R58, UR10 ;  /* 0x0000000a3a087c20 */ /* 0x000fe20008410000 */
[----:B------:R-:W-:Y:S01]  /*3440*/  FMUL.FTZ R59, R59, UR10 ;  /* 0x0000000a3b3b7c20 */ /* 0x000fe20008410000 */
[----:B------:R-:W-:Y:S02]  /*3450*/  IMAD.IADD R81, R22, 0x1, R81 ;  /* 0x0000000116517824 */ /* 0x000fe400078e0251 */
[----:B------:R-:W-:Y:S01]  /*3460*/  FMUL.FTZ R56, R56, UR10 ;  /* 0x0000000a38387c20 */ /* 0x000fe20008410000 */
[----:B------:R-:W-:Y:S01]  /*3470*/  VIADD R23, R21, 0x9 ;  /* 0x0000000915177836 */ /* 0x000fe20000000000 */
[C---:B-1----:R-:W-:Y:S01]  /*3480*/  HMMA.16816.F32.BF16 R64, R4.reuse, R14, R64 ;  /* 0x0000000e0440723c */ /* 0x042fe20000041840 */
[----:B------:R-:W-:Y:S01]  /*3490*/  VIMNMX R104, R81, R80, PT ;  /* 0x0000005051687248 */ /* 0x000fe20003fe0100 */
[----:B------:R-:W-:Y:S01]  /*34a0*/  VIADD R24, R21, 0x8 ;  /* 0x0000000815187836 */ /* 0x000fe20000000000 */
[----:B------:R-:W-:Y:S01]  /*34b0*/  VIADDMNMX R103, R81, 0x8, R80, PT ;  /* 0x0000000851677846 */ /* 0x000fe20003800150 */
[----:B------:R-:W-:Y:S01]  /*34c0*/  VIADD R10, R21, 0x18 ;  /* 0x00000018150a7836 */ /* 0x000fe20000000000 */
[CC--:B------:R-:W-:Y:S01]  /*34d0*/  ISETP.GE.AND P5, PT, R23.reuse, R104.reuse, PT ;  /* 0x000000681700720c */ /* 0x0c0fe20003fa6270 */
[----:B------:R-:W-:Y:S01]  /*34e0*/  HMMA.16816.F32.BF16 R76, R4, R12, R76 ;  /* 0x0000000c044c723c */ /* 0x000fe2000004184c */
[-C--:B------:R-:W-:Y:S01]  /*34f0*/  ISETP.GE.AND P2, PT, R23, R103.reuse, PT ;  /* 0x000000671700720c */ /* 0x080fe20003f46270 */
[C---:B------:R-:W-:Y:S01]  /*3500*/  VIADD R9, R21.reuse, 0x11 ;  /* 0x0000001115097836 */ /* 0x040fe20000000000 */
[C---:B------:R-:W-:Y:S01]  /*3510*/  ISETP.GE.AND P4, PT, R24.reuse, R104, PT ;  /* 0x000000681800720c */ /* 0x040fe20003f86270 */
[----:B------:R-:W1:Y:S01]  /*3520*/  MUFU.TANH R112, R47 ;  /* 0x0000002f00707308 */ /* 0x000e620000002400 */
[----:B------:R-:W-:Y:S01]  /*3530*/  ISETP.GE.AND P1, PT, R24, R103, PT ;  /* 0x000000671800720c */ /* 0x000fe20003f26270 */
[----:B------:R-:W-:-:S02]  /*3540*/  VIADD R22, R21, 0x1 ;  /* 0x0000000115167836 */ /* 0x000fc40000000000 */
[----:B------:R-:W-:Y:S01]  /*3550*/  FMUL.FTZ R12, R57, UR10 ;  /* 0x0000000a390c7c20 */ /* 0x000fe20008410000 */
[----:B------:R-:W-:Y:S01]  /*3560*/  FSEL R39, R32, -INF , !P5 ;  /* 0xff80000020277808 */ /* 0x000fe20006800000 */
[C---:B------:R-:W-:Y:S01]  /*3570*/  VIADD R4, R21.reuse, 0x21 ;  /* 0x0000002115047836 */ /* 0x040fe20000000000 */
[----:B-----5:R-:W-:Y:S01]  /*3580*/  FSEL R30, R34, -INF , !P2 ;  /* 0xff800000221e7808 */ /* 0x020fe20005000000 */
[----:B------:R-:W-:Y:S01]  /*3590*/  VIADD R5, R21, 0x20 ;  /* 0x0000002015057836 */ /* 0x000fe20000000000 */
[----:B------:R-:W-:Y:S01]  /*35a0*/  FSEL R31, R36, -INF , !P4 ;  /* 0xff800000241f7808 */ /* 0x000fe20006000000 */
[----:B------:R-:W5:Y:S01]  /*35b0*/  MUFU.TANH R12, R12 ;  /* 0x0000000c000c7308 */ /* 0x000f620000002400 */
[----:B----4-:R-:W-:Y:S01]  /*35c0*/  FSEL R24, R33, -INF , !P1 ;  /* 0xff80000021187808 */ /* 0x010fe20004800000 */
[----:B------:R-:W-:Y:S01]  /*35d0*/  VIADD R13, R21, 0x10 ;  /* 0x00000010150d7836 */ /* 0x000fe20000000000 */
[CC--:B------:R-:W-:Y:S02]  /*35e0*/  ISETP.GE.AND P5, PT, R10.reuse, R104.reuse, PT ;  /* 0x000000680a00720c */ /* 0x0c0fe40003fa6270 */
[-C--:B------:R-:W-:Y:S01]  /*35f0*/  ISETP.GE.AND P2, PT, R10, R103.reuse, PT ;  /* 0x000000670a00720c */ /* 0x080fe20003f46270 */
[----:B------:R-:W-:Y:S01]  /*3600*/  FMUL.FTZ R64, R64, UR10 ;  /* 0x0000000a40407c20 */ /* 0x000fe20008410000 */
[CC--:B------:R-:W-:Y:S01]  /*3610*/  ISETP.GE.AND P4, PT, R9.reuse, R104.reuse, PT ;  /* 0x000000680900720c */ /* 0x0c0fe20003f86270 */
[----:B------:R-:W4:Y:S01]  /*3620*/  MUFU.TANH R29, R29 ;  /* 0x0000001d001d7308 */ /* 0x000f220000002400 */
[-C--:B------:R-:W-:Y:S01]  /*3630*/  ISETP.GE.AND P1, PT, R9, R103.reuse, PT ;  /* 0x000000670900720c */ /* 0x080fe20003f26270 */
[----:B------:R-:W-:Y:S01]  /*3640*/  VIADD R9, R21, 0x19 ;  /* 0x0000001915097836 */ /* 0x000fe20000000000 */
[----:B--2---:R-:W-:Y:S01]  /*3650*/  FSEL R15, R28, -INF , !P5 ;  /* 0xff8000001c0f7808 */ /* 0x004fe20006800000 */
[----:B------:R-:W-:Y:S01]  /*3660*/  FMUL.FTZ R26, R78, UR10 ;  /* 0x0000000a4e1a7c20 */ /* 0x000fe20008410000 */
[----:B---3--:R-:W-:Y:S01]  /*3670*/  FSEL R14, R20, -INF , !P2 ;  /* 0xff800000140e7808 */ /* 0x008fe20005000000 */
[----:B------:R-:W-:Y:S01]  /*3680*/  FMUL.FTZ R25, R79, UR10 ;  /* 0x0000000a4f197c20 */ /* 0x000fe20008410000 */
[-C--:B------:R-:W-:Y:S01]  /*3690*/  ISETP.GE.AND P0, PT, R22, R103.reuse, PT ;  /* 0x000000671600720c */ /* 0x080fe20003f06270 */
[----:B------:R-:W2:Y:S01]  /*36a0*/  MUFU.TANH R18, R71 ;  /* 0x0000004700127308 */ /* 0x000ea20000002400 */
[----:B------:R-:W-:Y:S01]  /*36b0*/  FSEL R37, R37, -INF , !P4 ;  /* 0xff80000025257808 */ /* 0x000fe20006000000 */
[----:B------:R-:W-:Y:S01]  /*36c0*/  FMUL.FTZ R76, R76, UR10 ;  /* 0x0000000a4c4c7c20 */ /* 0x000fe20008410000 */
[----:B------:R-:W-:Y:S01]  /*36d0*/  FSEL R36, R17, -INF , !P1 ;  /* 0xff80000011247808 */ /* 0x000fe20004800000 */
[----:B------:R-:W-:Y:S01]  /*36e0*/  FMUL.FTZ R77, R77, UR10 ;  /* 0x0000000a4d4d7c20 */ /* 0x000fe20008410000 */
[-C--:B------:R-:W-:Y:S01]  /*36f0*/  ISETP.GE.AND P5, PT, R4, R104.reuse, PT ;  /* 0x000000680400720c */ /* 0x080fe20003fa6270 */
[----:B------:R-:W-:Y:S01]  /*3700*/  FMUL.FTZ R28, R66, UR10 ;  /* 0x0000000a421c7c20 */ /* 0x000fe20008410000 */
[-C--:B------:R-:W-:Y:S01]  /*3710*/  ISETP.GE.AND P2, PT, R4, R103.reuse, PT ;  /* 0x000000670400720c */ /* 0x080fe20003f46270 */
[----:B------:R-:W-:Y:S01]  /*3720*/  VIADD R4, R21, 0x29 ;  /* 0x0000002915047836 */ /* 0x000fe20000000000 */
[CC--:B------:R-:W-:Y:S01]  /*3730*/  ISETP.GE.AND P4, PT, R5.reuse, R104.reuse, PT ;  /* 0x000000680500720c */ /* 0x0c0fe20003f86270 */
[----:B------:R-:W-:Y:S01]  /*3740*/  MUFU.TANH R106, R59 ;  /* 0x0000003b006a7308 */ /* 0x000fe20000002400 */
[----:B------:R-:W-:Y:S01]  /*3750*/  ISETP.GE.AND P1, PT, R5, R103, PT ;  /* 0x000000670500720c */ /* 0x000fe20003f26270 */
[----:B------:R-:W-:Y:S01]  /*3760*/  FMUL.FTZ R27, R67, UR10 ;  /* 0x0000000a431b7c20 */ /* 0x000fe20008410000 */
[----:B------:R-:W-:Y:S01]  /*3770*/  FSEL R38, R91, -INF , !P0 ;  /* 0xff8000005b267808 */ /* 0x000fe20004000000 */
[----:B------:R-:W-:Y:S01]  /*3780*/  FMUL.FTZ R65, R65, UR10 ;  /* 0x0000000a41417c20 */ /* 0x000fe20008410000 */
[----:B------:R-:W-:Y:S01]  /*3790*/  FSEL R111, R111, -INF , !P4 ;  /* 0xff8000006f6f7808 */ /* 0x000fe20006000000 */
[----:B------:R-:W-:Y:S01]  /*37a0*/  VIADD R5, R21, 0x28 ;  /* 0x0000002815057836 */ /* 0x000fe20000000000 */
[----:B------:R-:W-:Y:S01]  /*37b0*/  FSEL R90, R90, -INF , !P1 ;  /* 0xff8000005a5a7808 */ /* 0x000fe20004800000 */
[----:B------:R-:W3:Y:S01]  /*37c0*/  MUFU.TANH R91, R64 ;  /* 0x00000040005b7308 */ /* 0x000ee20000002400 */
[----:B------:R-:W-:-:S02]  /*37d0*/  ISETP.GE.AND P3, PT, R22, R104, PT ;  /* 0x000000681600720c */ /* 0x000fc40003f66270 */
[CC--:B------:R-:W-:Y:S02]  /*37e0*/  ISETP.GE.AND P4, PT, R4.reuse, R104.reuse, PT ;  /* 0x000000680400720c */ /* 0x0c0fe40003f86270 */
[----:B------:R-:W-:Y:S01]  /*37f0*/  ISETP.GE.AND P1, PT, R4, R103, PT ;  /* 0x000000670400720c */ /* 0x000fe20003f26270 */
[----:B------:R-:W-:Y:S01]  /*3800*/  VIADD R4, R21, 0x30 ;  /* 0x0000003015047836 */ /* 0x000fe20000000000 */
[----:B------:R-:W-:Y:S01]  /*3810*/  FSEL R23, R89, -INF , !P3 ;  /* 0xff80000059177808 */ /* 0x000fe20005800000 */
[----:B------:R-:W3:Y:S01]  /*3820*/  MUFU.TANH R22, R56 ;  /* 0x0000003800167308 */ /* 0x000ee20000002400 */
[----:B------:R-:W-:Y:S02]  /*3830*/  FSEL R89, R19, -INF , !P5 ;  /* 0xff80000013597808 */ /* 0x000fe40006800000 */
[----:B-1----:R-:W-:Y:S02]  /*3840*/  FSEL R112, R112, -INF , !P2 ;  /* 0xff80000070707808 */ /* 0x002fe40005000000 */
[----:B------:R-:W-:-:S02]  /*3850*/  ISETP.GE.AND P5, PT, R4, R104, PT ;  /* 0x000000680400720c */ /* 0x000fc40003fa6270 */
[-C--:B------:R-:W-:Y:S01]  /*3860*/  ISETP.GE.AND P2, PT, R4, R103.reuse, PT ;  /* 0x000000670400720c */ /* 0x080fe20003f46270 */
[----:B------:R-:W1:Y:S01]  /*3870*/  MUFU.TANH R8, R8 ;  /* 0x0000000800087308 */ /* 0x000e620000002400 */
[----:B------:R-:W-:Y:S01]  /*3880*/  ISETP.GE.AND P3, PT, R13, R104, PT ;  /* 0x000000680d00720c */ /* 0x000fe20003f66270 */
[----:B------:R-:W-:Y:S01]  /*3890*/  VIADD R4, R21, 0x38 ;  /* 0x0000003815047836 */ /* 0x000fe20000000000 */
[----:B------:R-:W-:Y:S02]  /*38a0*/  ISETP.GE.AND P0, PT, R13, R103, PT ;  /* 0x000000670d00720c */ /* 0x000fe40003f06270 */
[----:B------:R-:W-:Y:S02]  /*38b0*/  FSEL R41, R35, -INF , !P3 ;  /* 0xff80000023297808 */ /* 0x000fe40005800000 */
[----:B------:R-:W-:Y:S01]  /*38c0*/  FSEL R16, R16, -INF , !P0 ;  /* 0xff80000010107808 */ /* 0x000fe20004000000 */
[----:B------:R-:W1:Y:S01]  /*38d0*/  MUFU.TANH R94, R76 ;  /* 0x0000004c005e7308 */ /* 0x000e620000002400 */
[----:B-----5:R-:W-:-:S02]  /*38e0*/  FSEL R33, R12, -INF , !P4 ;  /* 0xff8000000c217808 */ /* 0x020fc40006000000 */
[CC--:B------:R-:W-:Y:S02]  /*38f0*/  ISETP.GE.AND P3, PT, R9.reuse, R104.reuse, PT ;  /* 0x000000680900720c */ /* 0x0c0fe40003f66270 */
[----:B------:R-:W-:Y:S02]  /*3900*/  ISETP.GE.AND P0, PT, R9, R103, PT ;  /* 0x000000670900720c */ /* 0x000fe40003f06270 */
[----:B------:R-:W-:Y:S01]  /*3910*/  ISETP.GE.AND P4, PT, R4, R104, PT ;  /* 0x000000680400720c */ /* 0x000fe20003f86270 */
[----:B------:R-:W-:Y:S01]  /*3920*/  MUFU.TANH R93, R77 ;  /* 0x0000004d005d7308 */ /* 0x000fe20000002400 */
[----:B----4-:R-:W-:Y:S02]  /*3930*/  FSEL R17, R29, -INF , !P3 ;  /* 0xff8000001d117808 */ /* 0x010fe40005800000 */
[----:B--2---:R-:W-:Y:S02]  /*3940*/  FSEL R18, R18, -INF , !P0 ;  /* 0xff80000012127808 */ /* 0x004fe40004000000 */
[----:B---3--:R-:W-:-:S02]  /*3950*/  FSEL R91, R91, -INF , !P4 ;  /* 0xff8000005b5b7808 */ /* 0x008fc40006000000 */
[C---:B------:R-:W-:Y:S01]  /*3960*/  ISETP.GE.AND P3, PT, R5.reuse, R104, PT ;  /* 0x000000680500720c */ /* 0x040fe20003f66270 */
[----:B------:R-:W2:Y:S01]  /*3970*/  MUFU.TANH R26, R26 ;  /* 0x0000001a001a7308 */ /* 0x000ea20000002400 */
[----:B------:R-:W-:Y:S01]  /*3980*/  ISETP.GE.AND P0, PT, R5, R103, PT ;  /* 0x000000670500720c */ /* 0x000fe20003f06270 */
[----:B------:R-:W-:Y:S01]  /*3990*/  VIADD R5, R21, 0x31 ;  /* 0x0000003115057836 */ /* 0x000fe20000000000 */
[----:B------:R-:W-:Y:S02]  /*39a0*/  ISETP.GE.AND P4, PT, R100, 0x2, PT ;  /* 0x000000026400780c */ /* 0x000fe40003f86270 */
[----:B------:R-:W-:Y:S02]  /*39b0*/  FSEL R106, R106, -INF , !P1 ;  /* 0xff8000006a6a7808 */ /* 0x000fe40004800000 */
[----:B------:R-:W-:Y:S01]  /*39c0*/  FSEL R35, R22, -INF , !P3 ;  /* 0xff80000016237808 */ /* 0x000fe20005800000 */
[----:B------:R-:W3:Y:S01]  /*39d0*/  MUFU.TANH R25, R25 ;  /* 0x0000001900197308 */ /* 0x000ee20000002400 */
[----:B-1----:R-:W-:-:S02]  /*39e0*/  FSEL R34, R8, -INF , !P0 ;  /* 0xff80000008227808 */ /* 0x002fc40004000000 */
[-C--:B------:R-:W-:Y:S01]  /*39f0*/  ISETP.GE.AND P1, PT, R4, R103.reuse, PT ;  /* 0x000000670400720c */ /* 0x080fe20003f26270 */
[----:B------:R-:W-:Y:S01]  /*3a00*/  VIADD R4, R21, 0x39 ;  /* 0x0000003915047836 */ /* 0x000fe20000000000 */
[----:B------:R-:W-:Y:S01]  /*3a10*/  BAR.SYNC.DEFER_BLOCKING 0x0 ;  /* 0x0000000000007b1d */ /* 0x000fe20000010000 */
[C---:B------:R-:W-:Y:S02]  /*3a20*/  ISETP.GE.AND P3, PT, R5.reuse, R104, PT ;  /* 0x000000680500720c */ /* 0x040fe40003f66270 */
[----:B------:R-:W-:Y:S02]  /*3a30*/  ISETP.GE.AND P0, PT, R5, R103, PT ;  /* 0x000000670500720c */ /* 0x000fe40003f06270 */
[----:B------:R-:W-:Y:S01]  /*3a40*/  FSEL R94, R94, -INF , !P5 ;  /* 0xff8000005e5e7808 */ /* 0x000fe20006800000 */
[----:B------:R-:W1:Y:S01]  /*3a50*/  MUFU.TANH R95, R65 ;  /* 0x00000041005f7308 */ /* 0x000e620000002400 */
[----:B--2---:R-:W-:Y:S02]  /*3a60*/  FSEL R26, R26, -INF , !P2 ;  /* 0xff8000001a1a7808 */ /* 0x004fe40005000000 */
[----:B------:R-:W-:-:S02]  /*3a70*/  FSEL R93, R93, -INF , !P3 ;  /* 0xff8000005d5d7808 */ /* 0x000fc40005800000 */
[-C--:B------:R-:W-:Y:S02]  /*3a80*/  ISETP.GE.AND P5, PT, R21, R104.reuse, PT ;  /* 0x000000681500720c */ /* 0x080fe40003fa6270 */
[----:B---3--:R-:W-:Y:S01]  /*3a90*/  FSEL R25, R25, -INF , !P0 ;  /* 0xff80000019197808 */ /* 0x008fe20004000000 */
[----:B------:R-:W2:Y:S01]  /*3aa0*/  MUFU.TANH R28, R28 ;  /* 0x0000001c001c7308 */ /* 0x000ea20000002400 */
[-C--:B------:R-:W-:Y:S02]  /*3ab0*/  ISETP.GE.AND P2, PT, R21, R103.reuse, PT ;  /* 0x000000671500720c */ /* 0x080fe40003f46270 */
[C---:B------:R-:W-:Y:S02]  /*3ac0*/  ISETP.GE.AND P3, PT, R4.reuse, R104, PT ;  /* 0x000000680400720c */ /* 0x040fe40003f66270 */
[----:B------:R-:W-:Y:S02]  /*3ad0*/  ISETP.GE.AND P0, PT, R4, R103, PT ;  /* 0x000000670400720c */ /* 0x000fe40003f06270 */
[----:B------:R-:W-:Y:S01]  /*3ae0*/  FSEL R19, R48, -INF , !P5 ;  /* 0xff80000030137808 */ /* 0x000fe20006800000 */
[----:B------:R-:W3:Y:S01]  /*3af0*/  MUFU.TANH R27, R27 ;  /* 0x0000001b001b7308 */ /* 0x000ee20000002400 */
[----:B------:R-:W-:-:S02]  /*3b00*/  FSEL R32, R49, -INF , !P2 ;  /* 0xff80000031207808 */ /* 0x000fc40005000000 */
[----:B-1----:R-:W-:Y:S02]  /*3b10*/  FSEL R95, R95, -INF , !P3 ;  /* 0xff8000005f5f7808 */ /* 0x002fe40005800000 */
[----:B--2---:R-:W-:Y:S02]  /*3b20*/  FSEL R28, R28, -INF , !P1 ;  /* 0xff8000001c1c7808 */ /* 0x004fe40004800000 */
[----:B---3--:R-:W-:Y:S01]  /*3b30*/  FSEL R27, R27, -INF , !P0 ;  /* 0xff8000001b1b7808 */ /* 0x008fe20004000000 */
        /* <DEDUP_REMOVED lines=61> */
.L_x_4357:
[----:B------:R-:W-:-:S04]  /*3f10*/  LEA R2, -R96, RZ, 0x6 ;  /* 0x000000ff60027211 */ /* 0x000fc800078e31ff */
[----:B------:R-:W-:-:S07]  /*3f20*/  SHF.R.S32.HI R29, RZ, 0x1f, R2 ;  /* 0x0000001fff1d7819 */ /* 0x000fce0000011402 */
.L_x_4358:
        /* <DEDUP_REMOVED lines=66> */
.L_x_4360:
[----:B------:R-:W-:Y:S05]  /*4350*/  BSYNC B0 ;  /* 0x0000000000007941 */ /* 0x000fea0003800000 */
.L_x_4359:
[----:B------:R-:W0:Y:S01]  /*4360*/  LDGDEPBAR ;  /* 0x00000000000079af */ /* 0x000e220000000000 */
[----:B------:R-:W-:Y:S02]  /*4370*/  MOV R101, R21 ;  /* 0x0000001500657202 */ /* 0x000fe40000000f00 */
[----:B------:R-:W-:-:S07]  /*4380*/  MOV R102, R0 ;  /* 0x0000000000667202 */ /* 0x000fce0000000f00 */
.L_x_4356:
        /* <DEDUP_REMOVED lines=72> */
[----:B------:R-:W-:Y:S01]  /*4810*/  FFMA.FTZ R91, R91, UR11, -R110 ;  /* 0x0000000b5b5b7c23 */ /* 0x000fe2000801086e */
[----:B------:R-:W-:-:S02]  /*4820*/  LEA R140, P0, R101, UR8, 0x1 ;  /* 0x00000008658c7c11 */ /* 0x000fc4000f8008ff */
        /* <DEDUP_REMOVED lines=15> */
[----:B------:R-:W-:Y:S01]  /*4920*/  FFMA.FTZ R33, R106, UR11, -R29 ;  /* 0x0000000b6a217c23 */ /* 0x000fe2000801081d */
[----:B------:R-:W-:Y:S01]  /*4930*/  FADD.FTZ R109, R136, R109 ;  /* 0x0000006d886d7221 */ /* 0x000fe20000010000 */
[--C-:B------:R-:W-:Y:S01]  /*4940*/  FFMA.FTZ R26, R26, UR11, -R29.reuse ;  /* 0x0000000b1a1a7c23 */ /* 0x100fe2000801081d */
[--C-:B------:R-:W-:Y:S01]  /*4950*/  FFMA.FTZ R25, R25, UR11, -R29.reuse ;  /* 0x0000000b19197c23 */ /* 0x100fe2000801081d */
[--C-:B------:R-:W-:Y:S01]  /*4960*/  FFMA.FTZ R144, R27, UR11, -R29.reuse ;  /* 0x0000000b1b907c23 */ /* 0x100fe2000801081d */
[----:B------:R-:W4:Y:S01]  /*4970*/  MUFU.EX2 R114, R114 ;  /* 0x0000007200727308 */ /* 0x000f220000000800 */
[----:B---3--:R-:W-:Y:S01]  /*4980*/  F2FP.BF16.F32.PACK_AB R50, R105, R108 ;  /* 0x0000006c6932723e */ /* 0x008fe200000010ff */
[----:B------:R-:W-:Y:S01]  /*4990*/  FFMA.FTZ R28, R28, UR11, -R29 ;  /* 0x0000000b1c1c7c23 */ /* 0x000fe2000801081d */
[----:B------:R-:W-:-:S05]  /*49a0*/  LEA.HI.X R141, R101, UR9, R102, 0x1, P0 ;  /* 0x00000009658d7c11 */ /* 0x000fca00080f0c66 */
[----:B------:R-:W-:Y:S08]  /*49b0*/  MUFU.EX2 R107, R107 ;  /* 0x0000006b006b7308 */ /* 0x000ff00000000800 */
[----:B------:R-:W3:Y:S01]  /*49c0*/  MUFU.EX2 R32, R32 ;  /* 0x0000002000207308 */ /* 0x000ee20000000800 */
[----:B----4-:R-:W-:Y:S01]  /*49d0*/  F2FP.BF16.F32.PACK_AB R49, R114, R85 ;  /* 0x000000557231723e */ /* 0x010fe200000010ff */
[----:B------:R-:W-:Y:S01]  /*49e0*/  FADD.FTZ R114, R85, R114 ;  /* 0x0000007255727221 */ /* 0x000fe20000010000 */
[----:B------:R-:W-:-:S05]  /*49f0*/  FFMA.FTZ R85, R112, UR11, -R29 ;  /* 0x0000000b70557c23 */ /* 0x000fca000801081d */
[----:B------:R-:W-:Y:S08]  /*4a00*/  MUFU.EX2 R31, R31 ;  /* 0x0000001f001f7308 */ /* 0x000ff00000000800 */
[----:B------:R-:W4:Y:S01]  /*4a10*/  MUFU.EX2 R22, R22 ;  /* 0x0000001600167308 */ /* 0x000f220000000800 */
[----:B---3--:R-:W-:Y:S01]  /*4a20*/  F2FP.BF16.F32.PACK_AB R51, R32, R107 ;  /* 0x0000006b2033723e */ /* 0x008fe200000010ff */
[----:B------:R-:W-:-:S04]  /*4a30*/  FADD.FTZ R107, R107, R114 ;  /* 0x000000726b6b7221 */ /* 0x000fc80000010000 */
[----:B------:R-:W-:Y:S02]  /*4a40*/  FADD.FTZ R107, R32, R107 ;  /* 0x0000006b206b7221 */ /* 0x000fe40000010000 */
[C---:B------:R-:W-:Y:S01]  /*4a50*/  HMMA.16816.F32.BF16 R80, R48.reuse, R76, RZ ;  /* 0x0000004c3050723c */ /* 0x040fe200000418ff */
[----:B------:R-:W-:Y:S05]  /*4a60*/  MUFU.EX2 R21, R21 ;  /* 0x0000001500157308 */ /* 0x000fea0000000800 */
[----:B------:R-:W-:Y:S03]  /*4a70*/  HMMA.16816.F32.BF16 R76, R48, R78, RZ ;  /* 0x0000004e304c723c */ /* 0x000fe600000418ff */
[----:B------:R-:W3:Y:S01]  /*4a80*/  MUFU.EX2 R20, R20 ;  /* 0x0000001400147308 */ /* 0x000ee20000000800 */
[----:B----4-:R-:W-:-:S02]  /*4a90*/  F2FP.BF16.F32.PACK_AB R4, R22, R31 ;  /* 0x0000001f1604723e */ /* 0x010fc400000010ff */
[C---:B------:R-:W-:Y:S05]  /*4aa0*/  HMMA.16816.F32.BF16 R56, R48.reuse, R52, RZ ;  /* 0x000000343038723c */ /* 0x040fea00000418ff */
[----:B------:R-:W-:Y:S01]  /*4ab0*/  MUFU.EX2 R30, R30 ;  /* 0x0000001e001e7308 */ /* 0x000fe20000000800 */
[C---:B------:R-:W-:Y:S06]  /*4ac0*/  HMMA.16816.F32.BF16 R52, R48.reuse, R54, RZ ;  /* 0x000000363034723c */ /* 0x040fec00000418ff */
[----:B--2---:R-:W-:Y:S01]  /*4ad0*/  HMMA.16816.F32.BF16 R36, R48, R40, RZ ;  /* 0x000000283024723c */ /* 0x004fe200000418ff */
        /* <DEDUP_REMOVED lines=8> */
[----:B------:R-:W-:-:S04]  /*4b60*/  FADD.FTZ R30, R30, R107 ;  /* 0x0000006b1e1e7221 */ /* 0x000fc80000010000 */
[----:B------:R-:W-:Y:S01]  /*4b70*/  FADD.FTZ R23, R23, R30 ;  /* 0x0000001e17177221 */ /* 0x000fe20000010000 */
[C---:B------:R-:W-:Y:S01]  /*4b80*/  HMMA.16816.F32.BF16 R68, R48.reuse, R70, RZ ;  /* 0x000000463044723c */ /* 0x040fe200000418ff */
[----:B------:R-:W-:Y:S05]  /*4b90*/  MUFU.EX2 R92, R92 ;  /* 0x0000005c005c7308 */ /* 0x000fea0000000800 */
[----:B------:R-:W-:Y:S01]  /*4ba0*/  HMMA.16816.F32.BF16 R60, R48, R62, RZ ;  /* 0x0000003e303c723c */ /* 0x000fe200000418ff */
[----:B---3--:R-:W-:Y:S02]  /*4bb0*/  F2FP.BF16.F32.PACK_AB R7, R3, R24 ;  /* 0x000000180307723e */ /* 0x008fe400000010ff */
[----:B------:R-:W2:Y:S01]  /*4bc0*/  MUFU.EX2 R89, R89 ;  /* 0x0000005900597308 */ /* 0x000ea20000000800 */
[----:B------:R-:W-:-:S04]  /*4bd0*/  FADD.FTZ R24, R24, R23 ;  /* 0x0000001718187221 */ /* 0x000fc80000010000 */
[----:B------:R-:W-:Y:S01]  /*4be0*/  FADD.FTZ R3, R3, R24 ;  /* 0x0000001803037221 */ /* 0x000fe20000010000 */
[C---:B------:R-:W-:Y:S02]  /*4bf0*/  HMMA.16816.F32.BF16 R80, R4.reuse, R8, R80 ;  /* 0x000000080450723c */ /* 0x040fe40000041850 */
[----:B------:R-:W-:Y:S04]  /*4c00*/  MUFU.EX2 R88, R88 ;  /* 0x0000005800587308 */ /* 0x000fe80000000800 */
[C---:B------:R-:W-:Y:S01]  /*4c10*/  HMMA.16816.F32.BF16 R76, R4.reuse, R10, R76 ;  /* 0x0000000a044c723c */ /* 0x040fe2000004184c */
[----:B------:R-:W3:Y:S03]  /*4c20*/  LDSM.16.MT88.4 R8, [R116+0x7400] ;  /* 0x007400007408783b */ /* 0x000ee60000004200 */
[----:B------:R-:W-:Y:S02]  /*4c30*/  MUFU.EX2 R35, R35 ;  /* 0x0000002300237308 */ /* 0x000fe40000000800 */
[C---:B-1----:R-:W-:Y:S06]  /*4c40*/  HMMA.16816.F32.BF16 R72, R4.reuse, R16, R72 ;  /* 0x000000100448723c */ /* 0x042fec0000041848 */
[----:B------:R-:W-:Y:S01]  /*4c50*/  MUFU.EX2 R90, R90 ;  /* 0x0000005a005a7308 */ /* 0x000fe20000000800 */
[C---:B------:R-:W-:Y:S01]  /*4c60*/  HMMA.16816.F32.BF16 R68, R4.reuse, R18, R68 ;  /* 0x000000120444723c */ /* 0x040fe20000041844 */
[----:B------:R-:W-:Y:S05]  /*4c70*/  LDSM.16.MT88.4 R16, [R118+0x6c00] ;  /* 0x006c00007610783b */ /* 0x000fea0000004200 */
[C---:B------:R-:W-:Y:S01]  /*4c80*/  HMMA.16816.F32.BF16 R64, R4.reuse, R12, R64 ;  /* 0x0000000c0440723c */ /* 0x040fe20000041840 */
[----:B------:R-:W1:Y:S05]  /*4c90*/  MUFU.EX2 R85, R85 ;  /* 0x0000005500557308 */ /* 0x000e6a0000000800 */
[----:B------:R-:W-:Y:S01]  /*4ca0*/  HMMA.16816.F32.BF16 R60, R4, R14, R60 ;  /* 0x0000000e043c723c */ /* 0x000fe2000004183c */
[----:B------:R-:W-:-:S02]  /*4cb0*/  FADD.FTZ R12, R108, R109 ;  /* 0x0000006d6c0c7221 */ /* 0x000fc40000010000 */
[----:B------:R-:W-:Y:S02]  /*4cc0*/  MUFU.EX2 R34, R34 ;  /* 0x0000002200227308 */ /* 0x000fe40000000800 */
[----:B------:R-:W-:-:S04]  /*4cd0*/  FADD.FTZ R12, R105, R12 ;  /* 0x0000000c690c7221 */ /* 0x000fc80000010000 */
[----:B------:R-:W-:Y:S02]  /*4ce0*/  FADD.FTZ R31, R31, R12 ;  /* 0x0000000c1f1f7221 */ /* 0x000fe40000010000 */
[----:B------:R-:W4:Y:S01]  /*4cf0*/  MUFU.EX2 R33, R33 ;  /* 0x0000002100217308 */ /* 0x000f220000000800 */
[----:B------:R-:W-:Y:S01]  /*4d00*/  LDSM.16.MT88.4 R12, [R116+0x6c00] ;  /* 0x006c0000740c783b */ /* 0x000fe20000004200 */
[----:B------:R-:W-:Y:S01]  /*4d10*/  FADD.FTZ R22, R22, R31 ;  /* 0x0000001f16167221 */ /* 0x000fe20000010000 */
[C---:B---3--:R-:W-:Y:S03]  /*4d20*/  HMMA.16816.F32.BF16 R56, R4.reuse, R8, R56 ;  /* 0x000000080438723c */ /* 0x048fe60000041838 */
[----:B------:R-:W-:Y:S02]  /*4d30*/  FADD.FTZ R21, R21, R22 ;  /* 0x0000001615157221 */ /* 0x000fe40000010000 */
[----:B------:R-:W-:Y:S02]  /*4d40*/  MUFU.EX2 R94, R94 ;  /* 0x0000005e005e7308 */ /* 0x000fe40000000800 */
[----:B------:R-:W-:Y:S01]  /*4d50*/  FADD.FTZ R21, R20, R21 ;  /* 0x0000001514157221 */ /* 0x000fe20000010000 */
[C---:B------:R-:W-:Y:S01]  /*4d60*/  HMMA.16816.F32.BF16 R52, R4.reuse, R10, R52 ;  /* 0x0000000a0434723c */ /* 0x040fe20000041834 */
[----:B------:R-:W3:Y:S04]  /*4d70*/  LDSM.16.MT88.4 R8, [R118+0x8400] ;  /* 0x008400007608783b */ /* 0x000ee80000004200 */
[----:B------:R-:W5:Y:S08]  /*4d80*/  MUFU.EX2 R93, R93 ;  /* 0x0000005d005d7308 */ /* 0x000f700000000800 */
        /* <DEDUP_REMOVED lines=16> */
[----:B--2---:R-:W-:Y:S01]  /*4e90*/  F2FP.BF16.F32.PACK_AB R4, R89, R92 ;  /* 0x0000005c5904723e */ /* 0x004fe200000010ff */
[----:B------:R-:W-:Y:S01]  /*4ea0*/  FADD.FTZ R92, R92, R21 ;  /* 0x000000155c5c7221 */ /* 0x000fe20000010000 */
[----:B-1----:R-:W-:Y:S01]  /*4eb0*/  F2FP.BF16.F32.PACK_AB R5, R85, R90 ;  /* 0x0000005a5505723e */ /* 0x002fe200000010ff */
[----:B------:R-:W-:Y:S01]  /*4ec0*/  FADD.FTZ R90, R90, R3 ;  /* 0x000000035a5a7221 */ /* 0x000fe20000010000 */
[----:B------:R-:W-:Y:S01]  /*4ed0*/  F2FP.BF16.F32.PACK_AB R6, R35, R88 ;  /* 0x000000582306723e */ /* 0x000fe200000010ff */
[----:B------:R-:W-:Y:S01]  /*4ee0*/  FADD.FTZ R89, R89, R92 ;  /* 0x0000005c59597221 */ /* 0x000fe20000010000 */
[----:B----4-:R-:W-:Y:S01]  /*4ef0*/  F2FP.BF16.F32.PACK_AB R7, R33, R34 ;  /* 0x000000222107723e */ /* 0x010fe200000010ff */
[----:B------:R-:W-:-:S02]  /*4f00*/  FADD.FTZ R85, R85, R90 ;  /* 0x0000005a55557221 */ /* 0x000fc40000010000 */
[----:B------:R-:W-:Y:S02]  /*4f10*/  FADD.FTZ R88, R88, R89 ;  /* 0x0000005958587221 */ /* 0x000fe40000010000 */
[----:B------:R-:W-:Y:S02]  /*4f20*/  FADD.FTZ R34, R34, R85 ;  /* 0x0000005522227221 */ /* 0x000fe40000010000 */
[----:B------:R-:W-:Y:S02]  /*4f30*/  FADD.FTZ R35, R35, R88 ;  /* 0x0000005823237221 */ /* 0x000fe40000010000 */
        /* <DEDUP_REMOVED lines=19> */
[----:B-----5:R-:W-:Y:S01]  /*5070*/  F2FP.BF16.F32.PACK_AB R4, R93, R94 ;  /* 0x0000005e5d04723e */ /* 0x020fe200000010ff */
        /* <DEDUP_REMOVED lines=91> */
.L_x_4362:
[----:B------:R-:W-:-:S04]  /*5630*/  LEA R4, -R98, RZ, 0x6 ;  /* 0x000000ff62047211 */ /* 0x000fc800078e31ff */
[----:B------:R-:W-:-:S07]  /*5640*/  SHF.R.S32.HI R3, RZ, 0x1f, R4 ;  /* 0x0000001fff037819 */ /* 0x000fce0000011404 */
.L_x_4363:
        /* <DEDUP_REMOVED lines=66> */
[----:B------:R-:W1:Y:S04]  /*5a70*/  LDSM.16.M88.4 R92, [R117+0x3800] ;  /* 0x00380000755c783b */ /* 0x000e680000000200 */
[----:B------:R-:W0:Y:S01]  /*5a80*/  LDGDEPBAR ;  /* 0x00000000000079af */ /* 0x000e220000000000 */
[C---:B--2---:R-:W-:Y:S06]  /*5a90*/  HMMA.16816.F32.BF16 R12, R84.reuse, R8, RZ ;  /* 0x00000008540c723c */ /* 0x044fec00000418ff */
[C---:B---3--:R-:W-:Y:S06]  /*5aa0*/  HMMA.16816.F32.BF16 R20, R84.reuse, R16, RZ ;  /* 0x000000105414723c */ /* 0x048fec00000418ff */
[C---:B------:R-:W-:Y:S06]  /*5ab0*/  HMMA.16816.F32.BF16 R8, R84.reuse, R10, RZ ;  /* 0x0000000a5408723c */ /* 0x040fec00000418ff */
[----:B------:R-:W-:Y:S06]  /*5ac0*/  HMMA.16816.F32.BF16 R16, R84, R18, RZ ;  /* 0x000000125410723c */ /* 0x000fec00000418ff */
[C---:B----4-:R-:W-:Y:S06]  /*5ad0*/  HMMA.16816.F32.BF16 R12, R32.reuse, R4, R12 ;  /* 0x00000004200c723c */ /* 0x050fec000004180c */
[C---:B-----5:R-:W-:Y:S06]  /*5ae0*/  HMMA.16816.F32.BF16 R20, R32.reuse, R24, R20 ;  /* 0x000000182014723c */ /* 0x060fec0000041814 */
        /* <DEDUP_REMOVED lines=53> */
[----:B------:R-:W-:Y:S01]  /*5e40*/  HMMA.16816.F32.BF16 R16, R88, R34, R16 ;  /* 0x000000225810723c */ /* 0x000fe20000041810 */
[----:B------:R-:W1:-:S15]  /*5e50*/  LDSM.16.M88.4 R32, [R117+0x5400] ;  /* 0x005400007520783b */ /* 0x000e5e0000000200 */
[----:B------:R-:W-:-:S02]  /*5e60*/  NOP ;  /* 0x0000000000007918 */ /* 0x000fc40000000000 */
[----:B------:R-:W-:Y:S01]  /*5e70*/  FMUL.FTZ R21, R21, UR10 ;  /* 0x0000000a15157c20 */ /* 0x000fe20008410000 */
[----:B------:R-:W-:Y:S01]  /*5e80*/  FMUL.FTZ R3, R20, UR10 ;  /* 0x0000000a14037c20 */ /* 0x000fe20008410000 */
[----:B------:R-:W-:Y:S01]  /*5e90*/  FMUL.FTZ R23, R23, UR10 ;  /* 0x0000000a17177c20 */ /* 0x000fe20008410000 */
[----:B------:R-:W-:-:S03]  /*5ea0*/  FMUL.FTZ R20, R22, UR10 ;  /* 0x0000000a16147c20 */ /* 0x000fc60008410000 */
[----:B------:R-:W2:Y:S01]  /*5eb0*/  MUFU.TANH R21, R21 ;  /* 0x0000001500157308 */ /* 0x000ea20000002400 */
[----:B------:R-:W-:Y:S01]  /*5ec0*/  FMUL.FTZ R22, R16, UR10 ;  /* 0x0000000a10167c20 */ /* 0x000fe20008410000 */
[----:B------:R-:W-:Y:S01]  /*5ed0*/  FMUL.FTZ R18, R18, UR10 ;  /* 0x0000000a12127c20 */ /* 0x000fe20008410000 */
[----:B------:R-:W-:Y:S01]  /*5ee0*/  FMUL.FTZ R16, R17, UR10 ;  /* 0x0000000a11107c20 */ /* 0x000fe20008410000 */
[----:B------:R-:W-:-:S04]  /*5ef0*/  FMUL.FTZ R17, R19, UR10 ;  /* 0x0000000a13117c20 */ /* 0x000fc80008410000 */
[----:B------:R-:W3:Y:S08]  /*5f00*/  MUFU.TANH R23, R23 ;  /* 0x0000001700177308 */ /* 0x000ef00000002400 */
[----:B------:R-:W4:Y:S01]  /*5f10*/  MUFU.TANH R22, R22 ;  /* 0x0000001600167308 */ /* 0x000f220000002400 */
[C---:B-1----:R-:W-:Y:S06]  /*5f20*/  HMMA.16816.F32.BF16 R12, R88.reuse, R32, R12 ;  /* 0x00000020580c723c */ /* 0x042fec000004180c */
[----:B------:R-:W-:Y:S01]  /*5f30*/  HMMA.16816.F32.BF16 R8, R88, R34, R8 ;  /* 0x000000225808723c */ /* 0x000fe20000041808 */
[----:B------:R-:W1:Y:S01]  /*5f40*/  LDSM.16.M88.4 R32, [R117+0x5800] ;  /* 0x005800007520783b */ /* 0x000e620000000200 */
[----:B------:R-:W5:Y:S08]  /*5f50*/  MUFU.TANH R18, R18 ;  /* 0x0000001200127308 */ /* 0x000f700000002400 */
[----:B------:R-:W5:Y:S08]  /*5f60*/  MUFU.TANH R16, R16 ;  /* 0x0000001000107308 */ /* 0x000f700000002400 */
[----:B------:R-:W-:Y:S01]  /*5f70*/  FMUL.FTZ R136, R12, UR10 ;  /* 0x0000000a0c887c20 */ /* 0x000fe20008410000 */
[----:B------:R-:W5:Y:S01]  /*5f80*/  MUFU.TANH R17, R17 ;  /* 0x0000001100117308 */ /* 0x000f620000002400 */
[----:B------:R-:W2:Y:S01]  /*5f90*/  S2R R12, SR_TID.X ;  /* 0x00000000000c7919 */ /* 0x000ea20000002100 */
        /* <DEDUP_REMOVED lines=9> */
[C---:B-1----:R-:W-:Y:S07]  /*6030*/  HMMA.16816.F32.BF16 R4, R88.reuse, R32, R4 ;  /* 0x000000205804723c */ /* 0x042fee0000041804 */
[----:B------:R-:W-:Y:S01]  /*6040*/  MUFU.TANH R150, R13 ;  /* 0x0000000d00967308 */ /* 0x000fe20000002400 */
[----:B------:R-:W-:Y:S01]  /*6050*/  HMMA.16816.F32.BF16 R28, R88, R34, R28 ;  /* 0x00000022581c723c */ /* 0x000fe2000004181c */
[----:B------:R-:W1:Y:S01]  /*6060*/  LDSM.16.M88.4 R32, [R117+0x5c00] ;  /* 0x005c00007520783b */ /* 0x000e620000000200 */
[----:B------:R-:W-:-:S04]  /*6070*/  DEPBAR.LE SB0, 0x0 ;  /* 0x000080000000791a */ /* 0x000fc80000000000 */
[----:B--2---:R-:W-:Y:S01]  /*6080*/  IMAD.SHL.U32 R10, R12, 0x2, RZ ;  /* 0x000000020c0a7824 */ /* 0x004fe200078e00ff */
[----:B------:R-:W2:Y:S04]  /*6090*/  MUFU.TANH R151, R14 ;  /* 0x0000000e00977308 */ /* 0x000ea80000002400 */
[----:B------:R-:W-:-:S04]  /*60a0*/  LOP3.LUT R10, R10, 0x6, RZ, 0xc0, !PT ;  /* 0x000000060a0a7812 */ /* 0x000fc800078ec0ff */
[----:B------:R4:W-:Y:S01]  /*60b0*/  MUFU.TANH R114, R9 ;  /* 0x0000000900727308 */ /* 0x0009e20000002400 */
[----:B------:R-:W-:Y:S02]  /*60c0*/  IMAD R10, R129, 0x40, R10 ;  /* 0x00000040810a7824 */ /* 0x000fe400078e020a */
[----:B------:R-:W-:Y:S01]  /*60d0*/  FMUL.FTZ R105, R4, UR10 ;  /* 0x0000000a04697c20 */ /* 0x000fe20008410000 */
[----:B------:R-:W-:Y:S01]  /*60e0*/  FMUL.FTZ R5, R5, UR10 ;  /* 0x0000000a05057c20 */ /* 0x000fe20008410000 */
[----:B------:R-:W-:Y:S02]  /*60f0*/  VIADD R4, R10, 0x1 ;  /* 0x000000010a047836 */ /* 0x000fe40000000000 */
[----:B------:R-:W-:Y:S01]  /*6100*/  FMUL.FTZ R106, R6, UR10 ;  /* 0x0000000a066a7c20 */ /* 0x000fe20008410000 */
[----:B------:R-:W-:Y:S01]  /*6110*/  FMUL.FTZ R109, R7, UR10 ;  /* 0x0000000a076d7c20 */ /* 0x000fe20008410000 */
[----:B------:R5:W-:Y:S01]  /*6120*/  MUFU.TANH R108, R5 ;  /* 0x00000005006c7308 */ /* 0x000be20000002400 */
[----:B------:R-:W-:Y:S01]  /*6130*/  FMUL.FTZ R28, R28, UR10 ;  /* 0x0000000a1c1c7c20 */ /* 0x000fe20008410000 */
[CC--:B------:R-:W-:Y:S01]  /*6140*/  ISETP.GE.AND P5, PT, R4.reuse, R104.reuse, PT ;  /* 0x000000680400720c */ /* 0x0c0fe20003fa6270 */
[----:B------:R-:W-:Y:S01]  /*6150*/  FMUL.FTZ R29, R29, UR10 ;  /* 0x0000000a1d1d7c20 */ /* 0x000fe20008410000 */
[-C--:B------:R-:W-:Y:S01]  /*6160*/  ISETP.GE.AND P1, PT, R4, R103.reuse, PT ;  /* 0x000000670400720c */ /* 0x080fe20003f26270 */
[----:B------:R-:W-:Y:S01]  /*6170*/  VIADD R4, R10, 0x8 ;  /* 0x000000080a047836 */ /* 0x000fe20000000000 */
[----:B---3--:R-:W-:Y:S01]  /*6180*/  FSEL R8, R21, -INF , !P5 ;  /* 0xff80000015087808 */ /* 0x008fe20006800000 */
[----:B------:R-:W-:Y:S01]  /*6190*/  FMUL.FTZ R30, R30, UR10 ;  /* 0x0000000a1e1e7c20 */ /* 0x000fe20008410000 */
[----:B------:R-:W3:Y:S01]  /*61a0*/  MUFU.TANH R113, R15 ;  /* 0x0000000f00717308 */ /* 0x000ee20000002400 */
[----:B----4-:R-:W-:Y:S01]  /*61b0*/  FSEL R9, R23, -INF , !P1 ;  /* 0xff80000017097808 */ /* 0x010fe20004800000 */
[----:B------:R-:W-:Y:S01]  /*61c0*/  FMUL.FTZ R31, R31, UR10 ;  /* 0x0000000a1f1f7c20 */ /* 0x000fe20008410000 */
[-C--:B------:R-:W-:Y:S01]  /*61d0*/  ISETP.GE.AND P0, PT, R4, R104.reuse, PT ;  /* 0x000000680400720c */ /* 0x080fe20003f06270 */
[----:B------:R-:W-:Y:S01]  /*61e0*/  VIADD R12, R10, 0x38 ;  /* 0x000000380a0c7836 */ /* 0x000fe20000000000 */
[-C--:B------:R-:W-:Y:S01]  /*61f0*/  ISETP.GE.AND P5, PT, R4, R103.reuse, PT ;  /* 0x000000670400720c */ /* 0x080fe20003fa6270 */
[----:B------:R-:W-:Y:S01]  /*6200*/  VIADD R4, R10, 0x9 ;  /* 0x000000090a047836 */ /* 0x000fe20000000000 */
[----:B------:R-:W-:Y:S01]  /*6210*/  FSEL R6, R22, -INF , !P0 ;  /* 0xff80000016067808 */ /* 0x000fe20004000000 */
[----:B------:R4:W-:Y:S01]  /*6220*/  MUFU.TANH R143, R11 ;  /* 0x0000000b008f7308 */ /* 0x0009e20000002400 */
[----:B-----5:R-:W-:Y:S01]  /*6230*/  VIADD R5, R10, 0x10 ;  /* 0x000000100a057836 */ /* 0x020fe20000000000 */
[----:B------:R-:W-:Y:S01]  /*6240*/  FSEL R7, R18, -INF , !P5 ;  /* 0xff80000012077808 */ /* 0x000fe20006800000 */
[----:B-1----:R-:W-:Y:S01]  /*6250*/  HMMA.16816.F32.BF16 R24, R88, R32, R24 ;  /* 0x000000205818723c */ /* 0x002fe20000041818 */
[----:B------:R-:W-:Y:S01]  /*6260*/  ISETP.GE.AND P1, PT, R4, R104, PT ;  /* 0x000000680400720c */ /* 0x000fe20003f26270 */
[----:B------:R-:W-:Y:S01]  /*6270*/  VIADD R13, R10, 0x39 ;  /* 0x000000390a0d7836 */ /* 0x000fe20000000000 */
[----:B------:R-:W-:-:S02]  /*6280*/  ISETP.GE.AND P0, PT, R4, R103, PT ;  /* 0x000000670400720c */ /* 0x000fc40003f06270 */
[CC--:B------:R-:W-:Y:S01]  /*6290*/  ISETP.GE.AND P5, PT, R5.reuse, R104.reuse, PT ;  /* 0x000000680500720c */ /* 0x0c0fe20003fa6270 */
[----:B------:R-:W1:Y:S01]  /*62a0*/  MUFU.TANH R149, R149 ;  /* 0x0000009500957308 */ /* 0x000e620000002400 */
[----:B------:R-:W-:Y:S01]  /*62b0*/  FSEL R4, R16, -INF , !P1 ;  /* 0xff80000010047808 */ /* 0x000fe20004800000 */
[----:B------:R-:W-:Y:S01]  /*62c0*/  HMMA.16816.F32.BF16 R84, R88, R34, R84 ;  /* 0x000000225854723c */ /* 0x000fe20000041854 */
[----:B------:R-:W-:Y:S02]  /*62d0*/  ISETP.GE.AND P1, PT, R5, R103, PT ;  /* 0x000000670500720c */ /* 0x000fe40003f26270 */
[----:B------:R-:W-:Y:S02]  /*62e0*/  FSEL R5, R17, -INF , !P0 ;  /* 0xff80000011057808 */ /* 0x000fe40004000000 */
[----:B------:R-:W-:Y:S01]  /*62f0*/  FSEL R136, R136, -INF , !P5 ;  /* 0xff80000088887808 */ /* 0x000fe20006800000 */
[----:B----4-:R-:W-:Y:S01]  /*6300*/  VIADD R11, R10, 0x11 ;  /* 0x000000110a0b7836 */ /* 0x010fe20000000000 */
[----:B--2---:R-:W-:Y:S01]  /*6310*/  FSEL R151, R151, -INF , !P1 ;  /* 0xff80000097977808 */ /* 0x004fe20004800000 */
[----:B------:R-:W2:Y:S03]  /*6320*/  MUFU.TANH R105, R105 ;  /* 0x0000006900697308 */ /* 0x000ea60000002400 */
[----:B------:R-:W-:-:S02]  /*6330*/  ISETP.GE.AND P0, PT, R11, R104, PT ;  /* 0x000000680b00720c */ /* 0x000fc40003f06270 */
[-C--:B------:R-:W-:Y:S01]  /*6340*/  ISETP.GE.AND P5, PT, R11, R103.reuse, PT ;  /* 0x000000670b00720c */ /* 0x080fe20003fa6270 */
[----:B------:R-:W-:Y:S01]  /*6350*/  VIADD R11, R10, 0x18 ;  /* 0x000000180a0b7836 */ /* 0x000fe20000000000 */
[----:B------:R-:W-:Y:S01]  /*6360*/  FSEL R150, R150, -INF , !P0 ;  /* 0xff80000096967808 */ /* 0x000fe20004000000 */
[----:B------:R-:W4:Y:S01]  /*6370*/  MUFU.TANH R106, R106 ;  /* 0x0000006a006a7308 */ /* 0x000f220000002400 */
[----:B---3--:R-:W-:Y:S01]  /*6380*/  FSEL R113, R113, -INF , !P5 ;  /* 0xff80000071717808 */ /* 0x008fe20006800000 */
[----:B------:R-:W-:Y:S01]  /*6390*/  FMUL.FTZ R24, R24, UR10 ;  /* 0x0000000a18187c20 */ /* 0x000fe20008410000 */
[-C--:B------:R-:W-:Y:S01]  /*63a0*/  ISETP.GE.AND P1, PT, R11, R104.reuse, PT ;  /* 0x000000680b00720c */ /* 0x080fe20003f26270 */
[----:B------:R-:W-:Y:S01]  /*63b0*/  FMUL.FTZ R25, R25, UR10 ;  /* 0x0000000a19197c20 */ /* 0x000fe20008410000 */
[-C--:B------:R-:W-:Y:S01]  /*63c0*/  ISETP.GE.AND P0, PT, R11, R103.reuse, PT ;  /* 0x000000670b00720c */ /* 0x080fe20003f06270 */
[----:B------:R-:W-:Y:S01]  /*63d0*/  VIADD R11, R10, 0x19 ;  /* 0x000000190a0b7836 */ /* 0x000fe20000000000 */
[----:B------:R-:W-:Y:S01]  /*63e0*/  FSEL R148, R148, -INF , !P1 ;  /* 0xff80000094947808 */ /* 0x000fe20004800000 */
[----:B------:R-:W3:Y:S01]  /*63f0*/  MUFU.TANH R109, R109 ;  /* 0x0000006d006d7308 */ /* 0x000ee20000002400 */
[----:B-1----:R-:W-:Y:S01]  /*6400*/  FSEL R149, R149, -INF , !P0 ;  /* 0xff80000095957808 */ /* 0x002fe20004000000 */
[----:B------:R-:W-:Y:S01]  /*6410*/  FMUL.FTZ R26, R26, UR10 ;  /* 0x0000000a1a1a7c20 */ /* 0x000fe20008410000 */
[-C--:B------:R-:W-:Y:S01]  /*6420*/  ISETP.GE.AND P5, PT, R11, R104.reuse, PT ;  /* 0x000000680b00720c */ /* 0x080fe20003fa6270 */
        /* <DEDUP_REMOVED lines=9> */
[----:B------:R-:W-:Y:S01]  /*64c0*/  ISETP.GE.AND P5, PT, R11, R103, PT ;  /* 0x000000670b00720c */ /* 0x000fe20003fa6270 */
[----:B------:R-:W-:Y:S01]  /*64d0*/  VIADD R11, R10, 0x21 ;  /* 0x000000210a0b7836 */ /* 0x000fe20000000000 */
[----:B--2---:R-:W-:Y:S01]  /*64e0*/  FSEL R105, R105, -INF , !P0 ;  /* 0xff80000069697808 */ /* 0x004fe20004000000 */
[----:B------:R-:W2:Y:S01]  /*64f0*/  MUFU.TANH R112, R29 ;  /* 0x0000001d00707308 */ /* 0x000ea20000002400 */
[----:B----4-:R-:W-:Y:S01]  /*6500*/  FSEL R106, R106, -INF , !P5 ;  /* 0xff8000006a6a7808 */ /* 0x010fe20006800000 */
[----:B------:R-:W-:Y:S01]  /*6510*/  FMUL.FTZ R85, R85, UR10 ;  /* 0x0000000a55557c20 */ /* 0x000fe20008410000 */
[----:B------:R-:W-:-:S02]  /*6520*/  ISETP.GE.AND P1, PT, R11, R104, PT ;  /* 0x000000680b00720c */ /* 0x000fc40003f26270 */
[-C--:B------:R-:W-:Y:S01]  /*6530*/  ISETP.GE.AND P0, PT, R11, R103.reuse, PT ;  /* 0x000000670b00720c */ /* 0x080fe20003f06270 */
[----:B------:R-:W-:Y:S01]  /*6540*/  VIADD R11, R10, 0x28 ;  /* 0x000000280a0b7836 */ /* 0x000fe20000000000 */
[----:B------:R-:W-:Y:S01]  /*6550*/  FSEL R108, R108, -INF , !P1 ;  /* 0xff8000006c6c7808 */ /* 0x000fe20004800000 */
[----:B------:R-:W4:Y:S01]  /*6560*/  MUFU.TANH R111, R30 ;  /* 0x0000001e006f7308 */ /* 0x000f220000002400 */
[----:B---3--:R-:W-:Y:S02]  /*6570*/  FSEL R109, R109, -INF , !P0 ;  /* 0xff8000006d6d7808 */ /* 0x008fe40004000000 */
[CC--:B------:R-:W-:Y:S02]  /*6580*/  ISETP.GE.AND P5, PT, R11.reuse, R104.reuse, PT ;  /* 0x000000680b00720c */ /* 0x0c0fe40003fa6270 */
[----:B------:R-:W-:Y:S01]  /*6590*/  ISETP.GE.AND P1, PT, R11, R103, PT ;  /* 0x000000670b00720c */ /* 0x000fe20003f26270 */
[----:B------:R-:W-:Y:S01]  /*65a0*/  VIADD R11, R10, 0x29 ;  /* 0x000000290a0b7836 */ /* 0x000fe20000000000 */
[----:B-1----:R-:W-:Y:S01]  /*65b0*/  FSEL R110, R110, -INF , !P5 ;  /* 0xff8000006e6e7808 */ /* 0x002fe20006800000 */
[----:B------:R-:W1:Y:S03]  /*65c0*/  MUFU.TANH R90, R31 ;  /* 0x0000001f005a7308 */ /* 0x000e660000002400 */
[----:B------:R-:W-:-:S02]  /*65d0*/  ISETP.GE.AND P0, PT, R11, R104, PT ;  /* 0x000000680b00720c */ /* 0x000fc40003f06270 */
[-C--:B------:R-:W-:Y:S01]  /*65e0*/  ISETP.GE.AND P5, PT, R11, R103.reuse, PT ;  /* 0x000000670b00720c */ /* 0x080fe20003fa6270 */
[----:B------:R-:W-:Y:S01]  /*65f0*/  VIADD R11, R10, 0x30 ;  /* 0x000000300a0b7836 */ /* 0x000fe20000000000 */
[----:B--2---:R-:W-:Y:S01]  /*6600*/  FSEL R112, R112, -INF , !P0 ;  /* 0xff80000070707808 */ /* 0x004fe20004000000 */
[----:B------:R-:W2:Y:S01]  /*6610*/  MUFU.TANH R92, R24 ;  /* 0x00000018005c7308 */ /* 0x000ea20000002400 */
[----:B----4-:R-:W-:Y:S02]  /*6620*/  FSEL R111, R111, -INF , !P1 ;  /* 0xff8000006f6f7808 */ /* 0x010fe40004800000 */
[C---:B------:R-:W-:Y:S02]  /*6630*/  ISETP.GE.AND P1, PT, R11.reuse, R104, PT ;  /* 0x000000680b00720c */ /* 0x040fe40003f26270 */
[----:B------:R-:W-:Y:S01]  /*6640*/  ISETP.GE.AND P0, PT, R11, R103, PT ;  /* 0x000000670b00720c */ /* 0x000fe20003f06270 */
[----:B------:R-:W-:Y:S02]  /*6650*/  VIADD R11, R10, 0x31 ;  /* 0x000000310a0b7836 */ /* 0x000fe40000000000 */
[----:B------:R-:W3:Y:S01]  /*6660*/  MUFU.TANH R94, R25 ;  /* 0x00000019005e7308 */ /* 0x000ee20000002400 */
[----:B-1----:R-:W-:-:S02]  /*6670*/  FSEL R90, R90, -INF , !P5 ;  /* 0xff8000005a5a7808 */ /* 0x002fc40006800000 */
        /* <DEDUP_REMOVED lines=10> */
[----:B------:R-:W-:Y:S01]  /*6720*/  ISETP.GE.AND P0, PT, R12, R104, PT ;  /* 0x000000680c00720c */ /* 0x000fe20003f06270 */
[----:B------:R-:W-:-:S04]  /*6730*/  FMUL.FTZ R12, R87, UR10 ;  /* 0x0000000a570c7c20 */ /* 0x000fc80008410000 */
        /* <DEDUP_REMOVED lines=11> */
[----:B------:R-:W-:-:S05]  /*67f0*/  ISETP.GE.AND P1, PT, R100, 0x3, PT ;  /* 0x000000036400780c */ /* 0x000fca0003f26270 */
[----:B------:R-:W2:Y:S01]  /*6800*/  MUFU.TANH R12, R12 ;  /* 0x0000000c000c7308 */ /* 0x000ea20000002400 */
[----:B---3--:R-:W-:Y:S02]  /*6810*/  FSEL R11, R20, -INF , !P5 ;  /* 0xff800000140b7808 */ /* 0x008fe40006800000 */
[----:B------:R-:W-:Y:S02]  /*6820*/  ISETP.GE.AND P5, PT, R13, R103, PT ;  /* 0x000000670d00720c */ /* 0x000fe40003fa6270 */
[----:B-1----:R-:W-:Y:S02]  /*6830*/  FSEL R107, R107, -INF , !P0 ;  /* 0xff8000006b6b7808 */ /* 0x002fe40004000000 */
[----:B------:R-:W-:-:S04]  /*6840*/  LEA R140, P0, R101, UR8, 0x1 ;  /* 0x00000008658c7c11 */ /* 0x000fc8000f8008ff */
[----:B------:R-:W-:Y:S02]  /*6850*/  LEA.HI.X R141, R101, UR9, R102, 0x1, P0 ;  /* 0x00000009658d7c11 */ /* 0x000fe400080f0c66 */
[----:B--2---:R-:W-:Y:S01]  /*6860*/  FSEL R103, R12, -INF , !P5 ;  /* 0xff8000000c677808 */ /* 0x004fe20006800000 */
        /* <DEDUP_REMOVED lines=10> */
[----:B-1----:R-:W-:-:S04]  /*6910*/  IMAD.MOV R3, RZ, RZ, -R15 ;  /* 0x000000ffff037224 */ /* 0x002fc800078e0a0f */
[----:B------:R-:W-:-:S04]  /*6920*/  IMAD R3, R3, R12, RZ ;  /* 0x0000000c03037224 */ /* 0x000fc800078e02ff */
[----:B------:R-:W-:-:S04]  /*6930*/  IMAD.HI.U32 R3, R15, R3, R14 ;  /* 0x000000030f037227 */ /* 0x000fc800078e000e */
[----:B------:R-:W-:-:S05]  /*6940*/  IMAD.SHL.U32 R14, R129, 0x40, RZ ;  /* 0x00000040810e7824 */ /* 0x000fca00078e00ff */
[----:B------:R-:W-:Y:S02]  /*6950*/  IABS R16, R14 ;  /* 0x0000000e00107213 */ /* 0x000fe40000000000 */
[C---:B------:R-:W-:Y:S02]  /*6960*/  IADD3 R18, R14.reuse, -0x40, RZ ;  /* 0xffffffc00e127810 */ /* 0x040fe40007ffe0ff */
[-C--:B------:R-:W-:Y:S01]  /*6970*/  LOP3.LUT R14, R14, R13.reuse, RZ, 0x3c, !PT ;  /* 0x0000000d0e0e7212 */ /* 0x080fe200078e3cff */
[----:B------:R-:W-:Y:S01]  /*6980*/  IMAD.HI.U32 R19, R3, R16, RZ ;  /* 0x0000001003137227 */ /* 0x000fe200078e00ff */
[----:B------:R-:W-:Y:S02]  /*6990*/  IABS R15, R18 ;  /* 0x00000012000f7213 */ /* 0x000fe40000000000 */
[----:B------:R-:W-:Y:S01]  /*69a0*/  LOP3.LUT R18, R18, R13, RZ, 0x3c, !PT ;  /* 0x0000000d12127212 */ /* 0x000fe200078e3cff */
        /* <DEDUP_REMOVED lines=29> */
[----:B------:R-:W-:Y:S01]  /*6b80*/  IMAD.WIDE.U32 R16, R13, R96, RZ ;  /* 0x000000600d107225 */ /* 0x000fe200078e00ff */
[----:B------:R-:W-:-:S05]  /*6b90*/  SHF.R.S32.HI R3, RZ, 0x1f, R13 ;  /* 0x0000001fff037819 */ /* 0x000fca000001140d */
[----:B------:R-:W-:-:S04]  /*6ba0*/  IMAD R14, R3, R96, RZ ;  /* 0x00000060030e7224 */ /* 0x000fc800078e02ff */
[----:B------:R-:W-:Y:S01]  /*6bb0*/  IMAD R14, R13, R97, R14 ;  /* 0x000000610d0e7224 */ /* 0x000fe200078e020e */
[----:B--2---:R-:W-:-:S03]  /*6bc0*/  IADD3 R12, -R15, R12, RZ ;  /* 0x0000000c0f0c7210 */ /* 0x004fc60007ffe1ff */
[----:B------:R-:W-:Y:S01]  /*6bd0*/  IMAD.IADD R15, R17, 0x1, R14 ;  /* 0x00000001110f7824 */ /* 0x000fe200078e020e */
[----:B------:R-:W-:Y:S02]  /*6be0*/  MOV R14, R16 ;  /* 0x00000010000e7202 */ /* 0x000fe40000000f00 */
[----:B------:R-:W-:-:S05]  /*6bf0*/  SHF.R.S32.HI R3, RZ, 0x1f, R12 ;  /* 0x0000001fff037819 */ /* 0x000fca000001140c */
[----:B------:R-:W-:-:S04]  /*6c00*/  IMAD R3, R3, UR4, RZ ;  /* 0x0000000403037c24 */ /* 0x000fc8000f8e02ff */
[C---:B------:R-:W-:Y:S02]  /*6c10*/  IMAD R3, R12.reuse, UR5, R3 ;  /* 0x000000050c037c24 */ /* 0x040fe4000f8e0203 */
[----:B------:R-:W-:-:S04]  /*6c20*/  IMAD.WIDE.U32 R12, R12, UR4, R14 ;  /* 0x000000040c0c7c25 */ /* 0x000fc8000f8e000e */
[----:B------:R-:W-:Y:S01]  /*6c30*/  IMAD.IADD R3, R13, 0x1, R3 ;  /* 0x000000010d037824 */ /* 0x000fe200078e0203 */
[----:B------:R-:W-:Y:S06]  /*6c40*/  BRA `(.L_x_4366) ;  /* 0x0000000000087947 */ /* 0x000fec0003800000 */
.L_x_4365:
[----:B------:R-:W-:-:S04]  /*6c50*/  LEA R12, -R96, RZ, 0x6 ;  /* 0x000000ff600c7211 */ /* 0x000fc800078e31ff */
[----:B------:R-:W-:-:S07]  /*6c60*/  SHF.R.S32.HI R3, RZ, 0x1f, R12 ;  /* 0x0000001fff037819 */ /* 0x000fce000001140c */
.L_x_4366:
        /* <DEDUP_REMOVED lines=56> */
.L_x_4368:
[----:B------:R-:W-:Y:S05]  /*6ff0*/  BSYNC B0 ;  /* 0x0000000000007941 */ /* 0x000fea0003800000 */
.L_x_4367:
[----:B------:R-:W0:Y:S02]  /*7000*/  LDGDEPBAR ;  /* 0x00000000000079af */ /* 0x000e240000000000 */
.L_x_4364:
[----:B------:R-:W-:Y:S01]  /*7010*/  FMNMX.FTZ R3, R2, R10, !PT ;  /* 0x0000000a02037209 */ /* 0x000fe20007810000 */
[----:B------:R-:W-:Y:S01]  /*7020*/  LDSM.16.MT88.4 R32, [R116+0x7000] ;  /* 0x007000007420783b */ /* 0x000fe20000004200 */
[----:B------:R-:W-:Y:S02]  /*7030*/  FMNMX.FTZ R12, R0, R11, !PT ;  /* 0x0000000b000c7209 */ /* 0x000fe40007810000 */
[----:B------:R-:W-:Y:S01]  /*7040*/  FMNMX.FTZ R3, R8, R3, !PT ;  /* 0x0000000308037209 */ /* 0x000fe20007810000 */
[----:B-1----:R-:W-:Y:S01]  /*7050*/  LDSM.16.MT88.4 R16, [R116+0x6000] ;  /* 0x006000007410783b */ /* 0x002fe20000004200 */
        /* <DEDUP_REMOVED lines=12> */
[----:B--2---:R-:W-:Y:S02]  /*7120*/  FMNMX.FTZ R14, R114, R3, !PT ;  /* 0x00000003720e7209 */ /* 0x004fe40007810000 */
[----:B------:R-:W-:Y:S02]  /*7130*/  FMNMX.FTZ R13, R143, R12, !PT ;  /* 0x0000000c8f0d7209 */ /* 0x000fe40007810000 */
[----:B------:R-:W-:Y:S02]  /*7140*/  FMNMX.FTZ R3, R105, R14, !PT ;  /* 0x0000000e69037209 */ /* 0x000fe40007810000 */
[----:B------:R-:W-:-:S02]  /*7150*/  FMNMX.FTZ R12, R106, R13, !PT ;  /* 0x0000000d6a0c7209 */ /* 0x000fc40007810000 */
        /* <DEDUP_REMOVED lines=29> */
[----:B------:R-:W-:Y:S01]  /*7330*/  FMUL.FTZ R139, R139, UR11 ;  /* 0x0000000b8b8b7c20 */ /* 0x000fe20008410000 */
[C---:B------:R-:W-:Y:S01]  /*7340*/  FSETP.NEU.FTZ.AND P0, PT, R3.reuse, -INF , PT ;  /* 0xff8000000300780b */ /* 0x040fe20003f1d000 */
[----:B------:R-:W-:Y:S01]  /*7350*/  FMUL.FTZ R138, R3, UR11 ;  /* 0x0000000b038a7c20 */ /* 0x000fe20008410000 */
[--C-:B------:R-:W-:Y:S01]  /*7360*/  FFMA.FTZ R87, R6, UR11, -R137.reuse ;  /* 0x0000000b06577c23 */ /* 0x100fe20008010889 */
[--C-:B------:R-:W-:Y:S01]  /*7370*/  FFMA.FTZ R86, R4, UR11, -R137.reuse ;  /* 0x0000000b04567c23 */ /* 0x100fe20008010889 */
[----:B------:R-:W-:Y:S01]  /*7380*/  MUFU.EX2 R142, R142 ;  /* 0x0000008e008e7308 */ /* 0x000fe20000000800 */
        /* <DEDUP_REMOVED lines=10> */
[----:B------:R-:W1:Y:S01]  /*7430*/  MUFU.EX2 R139, R139 ;  /* 0x0000008b008b7308 */ /* 0x000e620000000800 */
[----:B------:R-:W2:Y:S01]  /*7440*/  LDSM.16.MT88.4 R8, [R118+0x6000] ;  /* 0x006000007608783b */ /* 0x000ea20000004200 */
[----:B------:R-:W-:Y:S01]  /*7450*/  FADD.FTZ R2, R0, -R7 ;  /* 0x8000000700027221 */ /* 0x000fe20000010000 */
[--C-:B------:R-:W-:Y:S01]  /*7460*/  FFMA.FTZ R0, R5, UR11, -R138.reuse ;  /* 0x0000000b05007c23 */ /* 0x100fe2000801088a */
[--C-:B------:R-:W-:Y:S01]  /*7470*/  FFMA.FTZ R114, R151, UR11, -R138.reuse ;  /* 0x0000000b97727c23 */ /* 0x100fe2000801088a */
        /* <DEDUP_REMOVED lines=12> */
[-C--:B-1----:R-:W-:Y:S01]  /*7540*/  FMUL.FTZ R4, R80, R139.reuse ;  /* 0x0000008b50047220 */ /* 0x082fe20000410000 */
[-C--:B------:R-:W-:Y:S01]  /*7550*/  FMUL.FTZ R5, R81, R139.reuse ;  /* 0x0000008b51057220 */ /* 0x080fe20000410000 */
[-C--:B------:R-:W-:Y:S01]  /*7560*/  FMUL.FTZ R28, R56, R139.reuse ;  /* 0x0000008b381c7220 */ /* 0x080fe20000410000 */
[-C--:B------:R-:W-:Y:S01]  /*7570*/  FMUL.FTZ R29, R57, R139.reuse ;  /* 0x0000008b391d7220 */ /* 0x080fe20000410000 */
[-C--:B------:R-:W-:Y:S01]  /*7580*/  FMUL.FTZ R52, R52, R139.reuse ;  /* 0x0000008b34347220 */ /* 0x080fe20000410000 */
[-C--:B------:R-:W-:Y:S01]  /*7590*/  FMUL.FTZ R53, R53, R139.reuse ;  /* 0x0000008b35357220 */ /* 0x080fe20000410000 */
[-C--:B------:R-:W-:Y:S01]  /*75a0*/  FMUL.FTZ R36, R36, R139.reuse ;  /* 0x0000008b24247220 */ /* 0x080fe20000410000 */
[----:B------:R-:W-:Y:S01]  /*75b0*/  MUFU.EX2 R87, R87 ;  /* 0x0000005700577308 */ /* 0x000fe20000000800 */
[----:B---3--:R-:W-:Y:S01]  /*75c0*/  F2FP.BF16.F32.PACK_AB R80, R89, R142 ;  /* 0x0000008e5950723e */ /* 0x008fe200000010ff */
        /* <DEDUP_REMOVED lines=18> */
[----:B------:R-:W-:Y:S01]  /*76f0*/  LDSM.16.MT88.4 R56, [R118+0x6400] ;  /* 0x006400007638783b */ /* 0x000fe20000004200 */
[-C--:B------:R-:W-:Y:S01]  /*7700*/  FMUL.FTZ R78, R78, R2.reuse ;  /* 0x000000024e4e7220 */ /* 0x080fe20000410000 */
[-C--:B------:R-:W-:Y:S01]  /*7710*/  FMUL.FTZ R79, R79, R2.reuse ;  /* 0x000000024f4f7220 */ /* 0x080fe20000410000 */
[----:B------:R-:W-:Y:S01]  /*7720*/  FMUL.FTZ R45, R45, R139 ;  /* 0x0000008b2d2d7220 */ /* 0x000fe20000410000 */
[----:B------:R-:W3:Y:S01]  /*7730*/  MUFU.EX2 R84, R84 ;  /* 0x0000005400547308 */ /* 0x000ee20000000800 */
        /* <DEDUP_REMOVED lines=15> */
[----:B------:R-:W1:Y:S01]  /*7830*/  MUFU.EX2 R0, R0 ;  /* 0x0000000000007308 */ /* 0x000e620000000800 */
        /* <DEDUP_REMOVED lines=11> */
[----:B------:R-:W-:Y:S01]  /*78f0*/  FFMA.FTZ R109, R90, UR11, -R138 ;  /* 0x0000000b5a6d7c23 */ /* 0x000fe2000801088a */
[----:B------:R-:W-:Y:S01]  /*7900*/  FFMA.FTZ R142, R145, R139, R142 ;  /* 0x0000008b918e7223 */ /* 0x000fe2000001008e */
[--C-:B------:R-:W-:Y:S01]  /*7910*/  FFMA.FTZ R90, R92, UR11, -R137.reuse ;  /* 0x0000000b5c5a7c23 */ /* 0x100fe20008010889 */
[--C-:B------:R-:W-:Y:S01]  /*7920*/  FFMA.FTZ R65, R94, UR11, -R137.reuse ;  /* 0x0000000b5e417c23 */ /* 0x100fe20008010889 */
[----:B------:R-:W3:Y:S01]  /*7930*/  MUFU.EX2 R115, R115 ;  /* 0x0000007300737308 */ /* 0x000ee20000000800 */
[----:B-1----:R-:W-:Y:S01]  /*7940*/  F2FP.BF16.F32.PACK_AB R83, R0, R91 ;  /* 0x0000005b0053723e */ /* 0x002fe200000010ff */
[--C-:B------:R-:W-:Y:S01]  /*7950*/  FFMA.FTZ R92, R99, UR11, -R137.reuse ;  /* 0x0000000b635c7c23 */ /* 0x100fe20008010889 */
[----:B------:R-:W-:Y:S01]  /*7960*/  FFMA.FTZ R145, R107, UR11, -R137 ;  /* 0x0000000b6b917c23 */ /* 0x000fe20008010889 */
[--C-:B------:R-:W-:Y:S01]  /*7970*/  FFMA.FTZ R94, R95, UR11, -R138.reuse ;  /* 0x0000000b5f5e7c23 */ /* 0x100fe2000801088a */
[--C-:B------:R-:W-:Y:S01]  /*7980*/  FFMA.FTZ R104, R104, UR11, -R138.reuse ;  /* 0x0000000b68687c23 */ /* 0x100fe2000801088a */
[--C-:B------:R-:W-:Y:S01]  /*7990*/  FFMA.FTZ R103, R103, UR11, -R138.reuse ;  /* 0x0000000b67677c23 */ /* 0x100fe2000801088a */
[----:B------:R-:W-:Y:S01]  /*79a0*/  FFMA.FTZ R64, R93, UR11, -R138 ;  /* 0x0000000b5d407c23 */ /* 0x000fe2000801088a */
[----:B------:R-:W-:Y:S01]  /*79b0*/  HMMA.16816.F32.BF16 R28, R80, R32, R28 ;  /* 0x00000020501c723c */ /* 0x000fe2000004181c */
[----:B------:R-:W-:Y:S01]  /*79c0*/  MUFU.EX2 R102, R102 ;  /* 0x0000006600667308 */ /* 0x000fe20000000800 */
[----:B------:R-:W-:Y:S01]  /*79d0*/  FFMA.FTZ R85, R144, R2, R85 ;  /* 0x0000000290557223 */ /* 0x000fe20000010055 */
[----:B------:R-:W-:Y:S01]  /*79e0*/  FADD.FTZ R142, R89, R142 ;  /* 0x0000008e598e7221 */ /* 0x000fe20000010000 */
[----:B------:R-:W-:-:S02]  /*79f0*/  MOV R2, R88 ;  /* 0x0000005800027202 */ /* 0x000fc40000000f00 */
[C---:B------:R-:W-:Y:S01]  /*7a00*/  HMMA.16816.F32.BF16 R32, R80.reuse, R34, R52 ;  /* 0x000000225020723c */ /* 0x040fe20000041834 */
[----:B------:R-:W1:Y:S01]  /*7a10*/  LDSM.16.MT88.4 R52, [R118+0x8000] ;  /* 0x008000007634783b */ /* 0x000e620000004200 */
[----:B------:R-:W-:Y:S01]  /*7a20*/  FADD.FTZ R84, R84, R85 ;  /* 0x0000005554547221 */ /* 0x000fe20000010000 */
[----:B------:R-:W-:Y:S01]  /*7a30*/  MUFU.EX2 R101, R101 ;  /* 0x0000006500657308 */ /* 0x000fe20000000800 */
[----:B------:R-:W-:Y:S02]  /*7a40*/  FADD.FTZ R89, R87, R142 ;  /* 0x0000008e57597221 */ /* 0x000fe40000010000 */
[----:B--2---:R-:W-:Y:S01]  /*7a50*/  HMMA.16816.F32.BF16 R4, R80, R8, R4 ;  /* 0x000000085004723c */ /* 0x004fe20000041804 */
[----:B------:R-:W-:Y:S01]  /*7a60*/  FADD.FTZ R91, R91, R84 ;  /* 0x000000545b5b7221 */ /* 0x000fe20000010000 */
[----:B------:R-:W-:-:S03]  /*7a70*/  FADD.FTZ R89, R86, R89 ;  /* 0x0000005956597221 */ /* 0x000fc60000010000 */
[----:B------:R-:W-:Y:S01]  /*7a80*/  MUFU.EX2 R114, R114 ;  /* 0x0000007200727308 */ /* 0x000fe20000000800 */
[----:B------:R-:W-:Y:S01]  /*7a90*/  HMMA.16816.F32.BF16 R8, R80, R10, R76 ;  /* 0x0000000a5008723c */ /* 0x000fe2000004184c */
[----:B------:R-:W-:Y:S01]  /*7aa0*/  LDSM.16.MT88.4 R76, [R118+0x6c00] ;  /* 0x006c0000764c783b */ /* 0x000fe20000004200 */
[----:B------:R-:W-:-:S04]  /*7ab0*/  FADD.FTZ R91, R0, R91 ;  /* 0x0000005b005b7221 */ /* 0x000fc80000010000 */
[C---:B------:R-:W-:Y:S01]  /*7ac0*/  HMMA.16816.F32.BF16 R12, R80.reuse, R16, R12 ;  /* 0x00000010500c723c */ /* 0x040fe2000004180c */
[----:B------:R-:W2:Y:S05]  /*7ad0*/  MUFU.EX2 R113, R113 ;  /* 0x0000007100717308 */ /* 0x000eaa0000000800 */
[C---:B------:R-:W-:Y:S01]  /*7ae0*/  HMMA.16816.F32.BF16 R16, R80.reuse, R18, R68 ;  /* 0x000000125010723c */ /* 0x040fe20000041844 */
[----:B------:R-:W-:Y:S02]  /*7af0*/  LDSM.16.MT88.4 R68, [R116+0x6c00] ;  /* 0x006c00007444783b */ /* 0x000fe40000004200 */
        /* <DEDUP_REMOVED lines=9> */
[----:B------:R-:W-:Y:S08]  /*7b90*/  MUFU.EX2 R148, R148 ;  /* 0x0000009400947308 */ /* 0x000ff00000000800 */
[----:B------:R-:W-:Y:S08]  /*7ba0*/  MUFU.EX2 R105, R105 ;  /* 0x0000006900697308 */ /* 0x000ff00000000800 */
[----:B------:R-:W-:Y:S08]  /*7bb0*/  MUFU.EX2 R108, R108 ;  /* 0x0000006c006c7308 */ /* 0x000ff00000000800 */
[----:B------:R-:W-:Y:S08]  /*7bc0*/  MUFU.EX2 R110, R110 ;  /* 0x0000006e006e7308 */ /* 0x000ff00000000800 */
[----:B------:R-:W-:Y:S01]  /*7bd0*/  MUFU.EX2 R149, R149 ;  /* 0x0000009500957308 */ /* 0x000fe20000000800 */
[C---:B-1----:R-:W-:Y:S07]  /*7be0*/  HMMA.16816.F32.BF16 R44, R80.reuse, R52, R44 ;  /* 0x00000034502c723c */ /* 0x042fee000004182c */
[----:B------:R-:W-:Y:S01]  /*7bf0*/  MUFU.EX2 R106, R106 ;  /* 0x0000006a006a7308 */ /* 0x000fe20000000800 */
[----:B------:R-:W-:Y:S01]  /*7c00*/  HMMA.16816.F32.BF16 R48, R80, R54, R48 ;  /* 0x000000365030723c */ /* 0x000fe20000041830 */
[----:B---3--:R-:W-:Y:S01]  /*7c10*/  F2FP.BF16.F32.PACK_AB R52, R115, R136 ;  /* 0x000000887334723e */ /* 0x008fe200000010ff */
[----:B------:R-:W-:Y:S01]  /*7c20*/  FADD.FTZ R136, R136, R89 ;  /* 0x0000005988887221 */ /* 0x000fe20000010000 */
[----:B--2---:R-:W-:-:S04]  /*7c30*/  F2FP.BF16.F32.PACK_AB R53, R113, R114 ;  /* 0x000000727135723e */ /* 0x004fc800000010ff */
[----:B------:R-:W-:Y:S01]  /*7c40*/  MUFU.EX2 R109, R109 ;  /* 0x0000006d006d7308 */ /* 0x000fe20000000800 */
[----:B------:R-:W-:Y:S01]  /*7c50*/  FADD.FTZ R114, R114, R91 ;  /* 0x0000005b72727221 */ /* 0x000fe20000010000 */
[----:B------:R-:W-:Y:S01]  /*7c60*/  FADD.FTZ R115, R115, R136 ;  /* 0x0000008873737221 */ /* 0x000fe20000010000 */
[----:B------:R-:W-:Y:S02]  /*7c70*/  F2FP.BF16.F32.PACK_AB R54, R101, R102 ;  /* 0x000000666536723e */ /* 0x000fe400000010ff */
[----:B----4-:R-:W-:Y:S01]  /*7c80*/  F2FP.BF16.F32.PACK_AB R55, R97, R100 ;  /* 0x000000646137723e */ /* 0x010fe200000010ff */
[----:B------:R-:W-:Y:S01]  /*7c90*/  FADD.FTZ R113, R113, R114 ;  /* 0x0000007271717221 */ /* 0x000fe20000010000 */
[----:B------:R-:W-:Y:S01]  /*7ca0*/  FADD.FTZ R0, R102, R115 ;  /* 0x0000007366007221 */ /* 0x000fe20000010000 */
[----:B------:R-:W-:Y:S02]  /*7cb0*/  MUFU.EX2 R90, R90 ;  /* 0x0000005a005a7308 */ /* 0x000fe40000000800 */
[----:B------:R-:W-:Y:S01]  /*7cc0*/  FADD.FTZ R100, R100, R113 ;  /* 0x0000007164647221 */ /* 0x000fe20000010000 */
[----:B------:R-:W-:Y:S01]  /*7cd0*/  FADD.FTZ R0, R101, R0 ;  /* 0x0000000065007221 */ /* 0x000fe20000010000 */
[----:B------:R-:W-:Y:S02]  /*7ce0*/  HMMA.16816.F32.BF16 R4, R52, R56, R4 ;  /* 0x000000383404723c */ /* 0x000fe40000041804 */
[----:B------:R-:W-:-:S02]  /*7cf0*/  FADD.FTZ R97, R97, R100 ;  /* 0x0000006461617221 */ /* 0x000fc40000010000 */
[----:B------:R-:W1:Y:S02]  /*7d00*/  MUFU.EX2 R93, R65 ;  /* 0x00000041005d7308 */ /* 0x000e640000000800 */
[----:B------:R-:W-:Y:S01]  /*7d10*/  HMMA.16816.F32.BF16 R8, R52, R58, R8 ;  /* 0x0000003a3408723c */ /* 0x000fe20000041808 */
[----:B------:R-:W2:Y:S05]  /*7d20*/  LDSM.16.MT88.4 R56, [R116+0x6400] ;  /* 0x006400007438783b */ /* 0x000eaa0000004200 */
[----:B------:R-:W-:Y:S08]  /*7d30*/  MUFU.EX2 R92, R92 ;  /* 0x0000005c005c7308 */ /* 0x000ff00000000800 */
[----:B------:R-:W3:Y:S01]  /*7d40*/  MUFU.EX2 R145, R145 ;  /* 0x0000009100917308 */ /* 0x000ee20000000800 */
[----:B-1----:R-:W-:-:S07]  /*7d50*/  F2FP.BF16.F32.PACK_AB R84, R93, R90 ;  /* 0x0000005a5d54723e */ /* 0x002fce00000010ff */
[----:B------:R-:W-:Y:S08]  /*7d60*/  MUFU.EX2 R95, R64 ;  /* 0x00000040005f7308 */ /* 0x000ff00000000800 */
[----:B------:R-:W1:Y:S01]  /*7d70*/  MUFU.EX2 R94, R94 ;  /* 0x0000005e005e7308 */ /* 0x000e620000000800 */
[----:B---3--:R-:W-:-:S07]  /*7d80*/  F2FP.BF16.F32.PACK_AB R86, R145, R92 ;  /* 0x0000005c9156723e */ /* 0x008fce00000010ff */
[----:B------:R-:W-:Y:S01]  /*7d90*/  MUFU.EX2 R104, R104 ;  /* 0x0000006800687308 */ /* 0x000fe20000000800 */
[C---:B--2---:R-:W-:Y:S07]  /*7da0*/  HMMA.16816.F32.BF16 R12, R52.reuse, R56, R12 ;  /* 0x00000038340c723c */ /* 0x044fee000004180c */
[----:B------:R-:W2:Y:S01]  /*7db0*/  MUFU.EX2 R103, R103 ;  /* 0x0000006700677308 */ /* 0x000ea20000000800 */
[----:B------:R-:W-:Y:S01]  /*7dc0*/  HMMA.16816.F32.BF16 R16, R52, R58, R16 ;  /* 0x0000003a3410723c */ /* 0x000fe20000041810 */
[----:B------:R-:W3:Y:S01]  /*7dd0*/  LDSM.16.MT88.4 R56, [R118+0x7400] ;  /* 0x007400007638783b */ /* 0x000ee20000004200 */
[----:B-1----:R-:W-:-:S02]  /*7de0*/  F2FP.BF16.F32.PACK_AB R85, R94, R95 ;  /* 0x0000005f5e55723e */ /* 0x002fc400000010ff */
[----:B--2---:R-:W-:Y:S02]  /*7df0*/  F2FP.BF16.F32.PACK_AB R87, R103, R104 ;  /* 0x000000686757723e */ /* 0x004fe400000010ff */
        /* <DEDUP_REMOVED lines=19> */
[----:B------:R-:W-:-:S04]  /*7f30*/  FADD.FTZ R149, R149, R110 ;  /* 0x0000006e95957221 */ /* 0x000fc80000010000 */
[----:B------:R-:W-:Y:S02]  /*7f40*/  FADD.FTZ R0, R106, R149 ;  /* 0x000000956a007221 */ /* 0x000fe40000010000 */
[----:B------:R-:W-:Y:S02]  /*7f50*/  HMMA.16816.F32.BF16 R4, R52, R60, R4 ;  /* 0x0000003c3404723c */ /* 0x000fe40000041804 */
[----:B------:R-:W-:-:S04]  /*7f60*/  FADD.FTZ R0, R109, R0 ;  /* 0x000000006d007221 */ /* 0x000fc80000010000 */
[----:B------:R-:W-:Y:S01]  /*7f70*/  HMMA.16816.F32.BF16 R8, R52, R62, R8 ;  /* 0x0000003e3408723c */ /* 0x000fe20000041808 */
[----:B------:R-:W2:Y:S01]  /*7f80*/  LDSM.16.MT88.4 R60, [R118+0x7800] ;  /* 0x00780000763c783b */ /* 0x000ea20000004200 */
[----:B------:R-:W-:Y:S01]  /*7f90*/  FADD.FTZ R95, R95, R0 ;  /* 0x000000005f5f7221 */ /* 0x000fe20000010000 */
[----:B------:R-:W-:-:S03]  /*7fa0*/  MOV R0, R3 ;  /* 0x0000000300007202 */ /* 0x000fc60000000f00 */
[----:B------:R-:W-:-:S04]  /*7fb0*/  FADD.FTZ R95, R94, R95 ;  /* 0x0000005f5e5f7221 */ /* 0x000fc80000010000 */
[----:B------:R-:W-:-:S04]  /*7fc0*/  FADD.FTZ R104, R104, R95 ;  /* 0x0000005f68687221 */ /* 0x000fc80000010000 */
[----:B------:R-:W-:Y:S01]  /*7fd0*/  FADD.FTZ R144, R103, R104 ;  /* 0x0000006867907221 */ /* 0x000fe20000010000 */
[C---:B-1----:R-:W-:Y:S06]  /*7fe0*/  HMMA.16816.F32.BF16 R12, R52.reuse, R56, R12 ;  /* 0x00000038340c723c */ /* 0x042fec000004180c */
[----:B------:R-:W-:Y:S01]  /*7ff0*/  HMMA.16816.F32.BF16 R16, R52, R58, R16 ;  /* 0x0000003a3410723c */ /* 0x000fe20000041810 */
[----:B------:R-:W1:Y:S05]  /*8000*/  LDSM.16.MT88.4 R56, [R116+0x7800] ;  /* 0x007800007438783b */ /* 0x000e6a0000004200 */
[C---:B------:R-:W-:Y:S01]  /*8010*/  HMMA.16816.F32.BF16 R80, R84.reuse, R76, R4 ;  /* 0x0000004c5450723c */ /* 0x040fe20000041804 */
[----:B------:R-:W-:Y:S05]  /*8020*/  LDSM.16.MT88.4 R4, [R116+0x8c00] ;  /* 0x008c00007404783b */ /* 0x000fea0000004200 */
[C---:B------:R-:W-:Y:S01]  /*8030*/  HMMA.16816.F32.BF16 R76, R84.reuse, R78, R8 ;  /* 0x0000004e544c723c */ /* 0x040fe20000041808 */
[----:B------:R-:W-:Y:S05]  /*8040*/  LDSM.16.MT88.4 R8, [R118+0x8c00] ;  /* 0x008c00007608783b */ /* 0x000fea0000004200 */
[----:B------:R-:W-:Y:S06]  /*8050*/  HMMA.16816.F32.BF16 R72, R84, R68, R12 ;  /* 0x000000445448723c */ /* 0x000fec000004180c */
[C---:B--2---:R-:W-:Y:S06]  /*8060*/  HMMA.16816.F32.BF16 R20, R52.reuse, R60, R20 ;  /* 0x0000003c3414723c */ /* 0x044fec0000041814 */
[----:B------:R-:W-:Y:S01]  /*8070*/  HMMA.16816.F32.BF16 R24, R52, R62, R24 ;  /* 0x0000003e3418723c */ /* 0x000fe20000041818 */
[----:B------:R-:W2:Y:S05]  /*8080*/  LDSM.16.MT88.4 R60, [R118+0x8800] ;  /* 0x00880000763c783b */ /* 0x000eaa0000004200 */
[----:B------:R-:W-:Y:S06]  /*8090*/  HMMA.16816.F32.BF16 R68, R84, R70, R16 ;  /* 0x000000465444723c */ /* 0x000fec0000041810 */
        /* <DEDUP_REMOVED lines=8> */
[----:B------:R-:W1:Y:S05]  /*8120*/  LDSM.16.MT88.4 R52, [R116+0x7c00] ;  /* 0x007c00007434783b */ /* 0x000e6a0000004200 */
[C---:B------:R-:W-:Y:S06]  /*8130*/  HMMA.16816.F32.BF16 R36, R84.reuse, R8, R36 ;  /* 0x000000085424723c */ /* 0x040fec0000041824 */
[C---:B------:R-:W-:Y:S06]  /*8140*/  HMMA.16816.F32.BF16 R40, R84.reuse, R10, R40 ;  /* 0x0000000a5428723c */ /* 0x040fec0000041828 */
[C---:B------:R-:W-:Y:S06]  /*8150*/  HMMA.16816.F32.BF16 R44, R84.reuse, R4, R44 ;  /* 0x00000004542c723c */ /* 0x040fec000004182c */
[----:B--2---:R-:W-:Y:S01]  /*8160*/  HMMA.16816.F32.BF16 R64, R84, R60, R20 ;  /* 0x0000003c5440723c */ /* 0x004fe20000041814 */
        /* <DEDUP_REMOVED lines=9> */
[----:B------:R-:W-:-:S15]  /*8200*/  HMMA.16816.F32.BF16 R52, R84, R54, R32 ;  /* 0x000000365434723c */ /* 0x000fde0000041820 */
[----:B------:R-:W-:-:S09]  /*8210*/  NOP ;  /* 0x0000000000007918 */ /* 0x000fd20000000000 */
.L_x_4361:
        /* <DEDUP_REMOVED lines=9> */
[----:B------:R-:W-:Y:S01]  /*82b0*/  SHF.R.S32.HI R136, RZ, 0x1f, R137 ;  /* 0x0000001fff887819 */ /* 0x000fe20000011489 */
[----:B------:R-:W-:-:S06]  /*82c0*/  ULDC UR4, c[0x0][0x2ec] ;  /* 0x0000bb0000047ab9 */ /* 0x000fcc0000000800 */
.L_x_4373:
        /* <DEDUP_REMOVED lines=70> */
.L_x_4370:
[C---:B------:R-:W-:Y:S01]  /*8730*/  LEA R142, P4, R8.reuse, R146, 0x1 ;  /* 0x00000092088e7211 */ /* 0x040fe200078808ff */
[----:B------:R-:W-:Y:S01]  /*8740*/  @P3 STS [R130+0x6000], RZ ;  /* 0x006000ff82003388 */ /* 0x000fe20000000800 */
[----:B------:R-:W-:Y:S02]  /*8750*/  IADD3 R0, P0, R127, R8, RZ ;  /* 0x000000087f007210 */ /* 0x000fe40007f1e0ff */
[----:B------:R-:W-:Y:S02]  /*8760*/  LEA.HI.X R143, R8, R147, R149, 0x1, P4 ;  /* 0x00000093088f7211 */ /* 0x000fe400020f0c95 */
[----:B------:R-:W-:Y:S01]  /*8770*/  @P3 STS [R130+0x6004], RZ ;  /* 0x006004ff82003388 */ /* 0x000fe20000000800 */
[----:B-1----:R-:W-:Y:S02]  /*8780*/  @!P3 LEA R150, P5, R86, R142, 0x6 ;  /* 0x0000008e5696b211 */ /* 0x002fe400078a30ff */
[-C--:B------:R-:W-:Y:S02]  /*8790*/  @!P2 LEA R148, P4, R0, R146.reuse, 0x1 ;  /* 0x000000920094a211 */ /* 0x080fe400078808ff */
[----:B------:R-:W-:Y:S01]  /*87a0*/  @P3 STS.64 [R130+0x6008], RZ ;  /* 0x006008ff82003388 */ /* 0x000fe20000000a00 */
[----:B------:R-:W-:Y:S02]  /*87b0*/  @!P3 LEA.HI.X R151, R86, R143, R87, 0x6, P5 ;  /* 0x0000008f5697b211 */ /* 0x000fe400028f3457 */
[----:B------:R-:W-:Y:S02]  /*87c0*/  IADD3.X R2, R126, R149, RZ, P0, !PT ;  /* 0x000000957e027210 */ /* 0x000fe400007fe4ff */
[----:B------:R-:W-:Y:S01]  /*87d0*/  @!PT LDS RZ, [RZ] ;  /* 0x00000000fffff984 */ /* 0x000fe20000000800 */
[----:B------:R-:W-:Y:S01]  /*87e0*/  @!PT LDS RZ, [RZ] ;  /* 0x00000000fffff984 */ /* 0x000fe20000000800 */
[----:B------:R-:W-:Y:S01]  /*87f0*/  @!PT LDS RZ, [RZ] ;  /* 0x00000000fffff984 */ /* 0x000fe20000000800 */
[----:B------:R-:W-:Y:S01]  /*8800*/  @!P3 LDGSTS.E.BYPASS.LTC128B.128 [R130+0x6000], desc[UR12][R142.64] ;  /* 0x060000008e82bfae */ /* 0x000fe2000b901d4c */
[C---:B------:R-:W-:Y:S02]  /*8810*/  @!P1 LEA R146, P0, R0.reuse, R146, 0x1 ;  /* 0x0000009200929211 */ /* 0x040fe400078008ff */
[CCC-:B------:R-:W-:Y:S02]  /*8820*/  @!P2 LEA.HI.X R149, R0.reuse, R147.reuse, R2.reuse, 0x1, P4 ;  /* 0x000000930095a211 */ /* 0x1c0fe400020f0c02 */
[----:B------:R-:W-:Y:S01]  /*8830*/  @P2 STS.128 [R130+0x7000], RZ ;  /* 0x007000ff82002388 */ /* 0x000fe20000000c00 */
[----:B------:R-:W-:Y:S02]  /*8840*/  @!P1 LEA.HI.X R147, R0, R147, R2, 0x1, P0 ;  /* 0x0000009300939211 */ /* 0x000fe400000f0c02 */
[----:B------:R-:W-:Y:S02]  /*8850*/  ISETP.GE.AND P0, PT, R129, 0x2, PT ;  /* 0x000000028100780c */ /* 0x000fe40003f06270 */
[----:B------:R-:W-:Y:S01]  /*8860*/  @!PT LDS RZ, [RZ] ;  /* 0x00000000fffff984 */ /* 0x000fe20000000800 */
[----:B------:R-:W-:Y:S01]  /*8870*/  @!PT LDS RZ, [RZ] ;  /* 0x00000000fffff984 */ /* 0x000fe20000000800 */
[----:B------:R-:W-:Y:S01]  /*8880*/  @!PT LDS RZ, [RZ] ;  /* 0x00000000fffff984 */ /* 0x000fe20000000800 */
[----:B------:R-:W-:Y:S05]  /*8890*/  @!P2 LDGSTS.E.BYPASS.LTC128B.128 [R130+0x7000], desc[UR12][R142.64+0x40] ;  /* 0x070000408e82afae */ /* 0x000fea000b901d4c */
[----:B------:R-:W-:Y:S05]  /*88a0*/  @P1 STS.128 [R130+0x8000], RZ ;  /* 0x008000ff82001388 */ /* 0x000fea0000000c00 */
        /* <DEDUP_REMOVED lines=13> */
[----:B------:R1:W-:Y:S05]  /*8980*/  @!P2 LDGSTS.E.BYPASS.LTC128B.128 [R130+0x7800], desc[UR12][R148.64+0x40] ;  /* 0x078000409482afae */ /* 0x0003ea000b901d4c */
[----:B------:R-:W-:Y:S05]  /*8990*/  @P1 STS.128 [R130+0x8800], RZ ;  /* 0x008800ff82001388 */ /* 0x000fea0000000c00 */
[----:B------:R-:W-:Y:S01]  /*89a0*/  @!PT LDS RZ, [RZ] ;  /* 0x00000000fffff984 */ /* 0x000fe20000000800 */
[----:B------:R-:W-:Y:S01]  /*89b0*/  @!PT LDS RZ, [RZ] ;  /* 0x00000000fffff984 */ /* 0x000fe20000000800 */
[----:B------:R-:W-:Y:S01]  /*89c0*/  @!PT LDS RZ, [RZ] ;  /* 0x00000000fffff984 */ /* 0x000fe20000000800 */
[----:B------:R2:W-:Y:S05]  /*89d0*/  @!P1 LDGSTS.E.BYPASS.LTC128B.128 [R130+0x8800], desc[UR12][R146.64+0x80] ;  /* 0x0880008092829fae */ /* 0x0005ea000b901d4c */
[----:B------:R-:W-:Y:S05]  /*89e0*/  LDSM.16.M88.4 R88, [R121] ;  /* 0x000000007958783b */ /* 0x000fea0000000200 */
[----:B------:R-:W3:Y:S05]  /*89f0*/  LDSM.16.M88.4 R92, [R120+0x3000] ;  /* 0x00300000785c783b */ /* 0x000eea0000000200 */
[----:B------:R-:W4:Y:S05]  /*8a00*/  LDSM.16.M88.4 R96, [R120+0x3400] ;  /* 0x003400007860783b */ /* 0x000f2a0000000200 */
[----:B------:R-:W5:Y:S05]  /*8a10*/  LDSM.16.M88.4 R100, [R120+0x3800] ;  /* 0x003800007864783b */ /* 0x000f6a0000000200 */
[----:B------:R-:W1:Y:S05]  /*8a20*/  LDSM.16.M88.4 R104, [R120+0x3c00] ;  /* 0x003c00007868783b */ /* 0x000e6a0000000200 */
[----:B------:R-:W0:Y:S05]  /*8a30*/  LDGDEPBAR ;  /* 0x00000000000079af */ /* 0x000e2a0000000000 */
[----:B------:R-:W-:Y:S05]  /*8a40*/  LDSM.16.M88.4 R108, [R119] ;  /* 0x00000000776c783b */ /* 0x000fea0000000200 */
[----:B------:R-:W2:Y:S01]  /*8a50*/  LDSM.16.M88.4 R112, [R117+0x3000] ;  /* 0x003000007570783b */ /* 0x000ea20000000200 */
        /* <DEDUP_REMOVED lines=33> */
[----:B------:R-:W1:Y:S05]  /*8c70*/  LDSM.16.M88.4 R92, [R117+0x4000] ;  /* 0x00400000755c783b */ /* 0x000e6a0000000200 */
        /* <DEDUP_REMOVED lines=35> */
[----:B------:R-:W-:Y:S01]  /*8eb0*/  FMUL.FTZ R0, R6, UR5 ;  /* 0x0000000506007c20 */ /* 0x000fe20008410000 */
[----:B------:R-:W-:Y:S03]  /*8ec0*/  FMUL.FTZ R84, R5, UR5 ;  /* 0x0000000505547c20 */ /* 0x000fe60008410000 */
[----:B------:R-:W-:Y:S01]  /*8ed0*/  FMUL.FTZ R86, R4, UR5 ;  /* 0x0000000504567c20 */ /* 0x000fe20008410000 */
[----:B------:R3:W4:Y:S01]  /*8ee0*/  MUFU.TANH R106, R0 ;  /* 0x00000000006a7308 */ /* 0x0007220000002400 */
[----:B------:R-:W-:Y:S01]  /*8ef0*/  FMUL.FTZ R87, R8, UR5 ;  /* 0x0000000508577c20 */ /* 0x000fe20008410000 */
[----:B------:R-:W-:Y:S04]  /*8f00*/  FMUL.FTZ R2, R7, UR5 ;  /* 0x0000000507027c20 */ /* 0x000fe80008410000 */
[----:B------:R-:W-:Y:S01]  /*8f10*/  FMUL.FTZ R156, R12, UR5 ;  /* 0x000000050c9c7c20 */ /* 0x000fe20008410000 */
[----:B------:R-:W-:Y:S03]  /*8f20*/  FMUL.FTZ R155, R13, UR5 ;  /* 0x000000050d9b7c20 */ /* 0x000fe60008410000 */
[----:B------:R5:W2:Y:S01]  /*8f30*/  MUFU.TANH R107, R84 ;  /* 0x00000054006b7308 */ /* 0x000aa20000002400 */
[----:B------:R-:W-:Y:S01]  /*8f40*/  FMUL.FTZ R154, R14, UR5 ;  /* 0x000000050e9a7c20 */ /* 0x000fe20008410000 */
[----:B------:R-:W-:Y:S01]  /*8f50*/  FMUL.FTZ R157, R15, UR5 ;  /* 0x000000050f9d7c20 */ /* 0x000fe20008410000 */
[----:B------:R-:W-:Y:S01]  /*8f60*/  FMUL.FTZ R152, R16, UR5 ;  /* 0x0000000510987c20 */ /* 0x000fe20008410000 */
[----:B------:R-:W-:Y:S01]  /*8f70*/  FMUL.FTZ R148, R17, UR5 ;  /* 0x0000000511947c20 */ /* 0x000fe20008410000 */
[----:B------:R-:W-:Y:S01]  /*8f80*/  FMUL.FTZ R147, R18, UR5 ;  /* 0x0000000512937c20 */ /* 0x000fe20008410000 */
[----:B------:R-:W-:Y:S04]  /*8f90*/  FMUL.FTZ R146, R19, UR5 ;  /* 0x0000000513927c20 */ /* 0x000fe80008410000 */
[----:B------:R4:W4:Y:S01]  /*8fa0*/  MUFU.TANH R101, R86 ;  /* 0x0000005600657308 */ /* 0x0009220000002400 */
[C---:B-1----:R-:W-:Y:S05]  /*8fb0*/  HMMA.16816.F32.BF16 R20, R88.reuse, R92, R20 ;  /* 0x0000005c5814723c */ /* 0x042fea0000041814 */
[----:B---3--:R-:W-:Y:S01]  /*8fc0*/  FMUL.FTZ R0, R11, UR5 ;  /* 0x000000050b007c20 */ /* 0x008fe20008410000 */
[C---:B------:R-:W-:Y:S03]  /*8fd0*/  HMMA.16816.F32.BF16 R24, R88.reuse, R94, R24 ;  /* 0x0000005e5818723c */ /* 0x040fe60000041818 */
[----:B------:R1:W3:Y:S02]  /*8fe0*/  MUFU.TANH R115, R87 ;  /* 0x0000005700737308 */ /* 0x0002e40000002400 */
[----:B-----5:R-:W-:Y:S01]  /*8ff0*/  FMUL.FTZ R84, R10, UR5 ;  /* 0x000000050a547c20 */ /* 0x020fe20008410000 */
[C---:B--2---:R-:W-:Y:S07]  /*9000*/  HMMA.16816.F32.BF16 R28, R88.reuse, R96, R28 ;  /* 0x00000060581c723c */ /* 0x044fee000004181c */
[----:B------:R2:W1:Y:S01]  /*9010*/  MUFU.TANH R112, R2 ;  /* 0x0000000200707308 */ /* 0x0004620000002400 */
[----:B----4-:R-:W-:Y:S01]  /*9020*/  FMUL.FTZ R86, R9, UR5 ;  /* 0x0000000509567c20 */ /* 0x010fe20008410000 */
[----:B------:R-:W-:Y:S08]  /*9030*/  HMMA.16816.F32.BF16 R32, R88, R98, R32 ;  /* 0x000000625820723c */ /* 0x000ff00000041820 */
[----:B------:R4:W1:Y:S03]  /*9040*/  MUFU.TANH R10, R0 ;  /* 0x00000000000a7308 */ /* 0x0008660000002400 */
[----:B------:R-:W-:Y:S01]  /*9050*/  FMUL.FTZ R149, R20, UR5 ;  /* 0x0000000514957c20 */ /* 0x000fe20008410000 */
[----:B------:R-:W-:Y:S01]  /*9060*/  FMUL.FTZ R151, R21, UR5 ;  /* 0x0000000515977c20 */ /* 0x000fe20008410000 */
[----:B------:R-:W-:Y:S01]  /*9070*/  FMUL.FTZ R150, R22, UR5 ;  /* 0x0000000516967c20 */ /* 0x000fe20008410000 */
[----:B------:R-:W-:Y:S01]  /*9080*/  FMUL.FTZ R153, R23, UR5 ;  /* 0x0000000517997c20 */ /* 0x000fe20008410000 */
[----:B------:R-:W-:Y:S03]  /*9090*/  FMUL.FTZ R159, R24, UR5 ;  /* 0x00000005189f7c20 */ /* 0x000fe60008410000 */
[----:B------:R3:W3:Y:S01]  /*90a0*/  MUFU.TANH R113, R86 ;  /* 0x0000005600717308 */ /* 0x0006e20000002400 */
[----:B------:R-:W-:Y:S01]  /*90b0*/  FMUL.FTZ R158, R25, UR5 ;  /* 0x00000005199e7c20 */ /* 0x000fe20008410000 */
[----:B------:R-:W-:Y:S01]  /*90c0*/  FMUL.FTZ R160, R26, UR5 ;  /* 0x000000051aa07c20 */ /* 0x000fe20008410000 */
[----:B------:R-:W-:Y:S01]  /*90d0*/  FMUL.FTZ R161, R27, UR5 ;  /* 0x000000051ba17c20 */ /* 0x000fe20008410000 */
[----:B------:R-:W-:Y:S01]  /*90e0*/  FMUL.FTZ R162, R28, UR5 ;  /* 0x000000051ca27c20 */ /* 0x000fe20008410000 */
[----:B------:R-:W-:Y:S01]  /*90f0*/  FMUL.FTZ R163, R29, UR5 ;  /* 0x000000051da37c20 */ /* 0x000fe20008410000 */
[----:B------:R-:W-:Y:S04]  /*9100*/  FMUL.FTZ R164, R30, UR5 ;  /* 0x000000051ea47c20 */ /* 0x000fe80008410000 */
[----:B------:R3:W3:Y:S01]  /*9110*/  MUFU.TANH R114, R84 ;  /* 0x0000005400727308 */ /* 0x0006e20000002400 */
[----:B------:R-:W-:Y:S01]  /*9120*/  FMUL.FTZ R165, R31, UR5 ;  /* 0x000000051fa57c20 */ /* 0x000fe20008410000 */
[----:B-1----:R-:W-:Y:S01]  /*9130*/  FMUL.FTZ R87, R34, UR5 ;  /* 0x0000000522577c20 */ /* 0x002fe20008410000 */
[----:B--2---:R-:W-:Y:S01]  /*9140*/  FMUL.FTZ R2, R32, UR5 ;  /* 0x0000000520027c20 */ /* 0x004fe20008410000 */
[----:B----4-:R-:W-:Y:S01]  /*9150*/  FMUL.FTZ R0, R33, UR5 ;  /* 0x0000000521007c20 */ /* 0x010fe20008410000 */
[----:B------:R-:W-:Y:S05]  /*9160*/  FMUL.FTZ R35, R35, UR5 ;  /* 0x0000000523237c20 */ /* 0x000fea0008410000 */
[----:B------:R-:W1:Y:S10]  /*9170*/  MUFU.TANH R156, R156 ;  /* 0x0000009c009c7308 */ /* 0x000e740000002400 */
[----:B------:R-:W2:Y:S10]  /*9180*/  MUFU.TANH R155, R155 ;  /* 0x0000009b009b7308 */ /* 0x000eb40000002400 */
[----:B------:R-:W4:Y:S10]  /*9190*/  MUFU.TANH R154, R154 ;  /* 0x0000009a009a7308 */ /* 0x000f340000002400 */
        /* <DEDUP_REMOVED lines=19> */
[----:B------:R-:W1:Y:S10]  /*92d0*/  MUFU.TANH R87, R87 ;  /* 0x0000005700577308 */ /* 0x000e740000002400 */
[----:B------:R1:W1:Y:S01]  /*92e0*/  MUFU.TANH R86, R35 ;  /* 0x0000002300567308 */ /* 0x0002620000002400 */
[----:B--234-:R-:W-:Y:S05]  /*92f0*/  @!P0 BRA `(.L_x_4371) ;  /* 0x0000000400bc8947 */ /* 0x01cfea0003800000 */
[----:B------:R-:W-:Y:S02]  /*9300*/  MOV R8, R137 ;  /* 0x0000008900087202 */ /* 0x000fe40000000f00 */
[----:B------:R-:W-:Y:S01]  /*9310*/  MOV R7, R136 ;  /* 0x0000008800077202 */ /* 0x000fe20000000f00 */
        /* <DEDUP_REMOVED lines=40> */
[----:B------:R-:W-:Y:S01]  /*95a0*/  @!P5 IMAD.MOV R2, RZ, RZ, -R2 ;  /* 0x000000ffff02d224 */ /* 0x000fe200078e0a02 */
[----:B------:R-:W1:Y:S02]  /*95b0*/  LDC.64 R6, c[0x0][0x248] ;  /* 0x00009200ff067b82 */ /* 0x000e640000000a00 */
        /* <DEDUP_REMOVED lines=21> */
.L_x_4372:
[----:B------:R2:W-:Y:S01]  /*9710*/  @P3 STS [R130+0x3000], RZ ;  /* 0x003000ff82003388 */ /* 0x0005e20000000800 */
[----:B------:R-:W3:Y:S01]  /*9720*/  @!P3 LDC.64 R4, c[0x0][0x248] ;  /* 0x00009200ff04bb82 */ /* 0x000ee20000000a00 */
[C---:B------:R-:W-:Y:S02]  /*9730*/  LEA R12, P4, R8.reuse, R140, 0x1 ;  /* 0x0000008c080c7211 */ /* 0x040fe400078808ff */
[----:B------:R2:W-:Y:S01]  /*9740*/  @P3 STS [R130+0x3004], RZ ;  /* 0x003004ff82003388 */ /* 0x0005e20000000800 */
[----:B-1----:R-:W-:Y:S02]  /*9750*/  IADD3 R0, P0, R125, R8, RZ ;  /* 0x000000087d007210 */ /* 0x002fe40007f1e0ff */
        /* <DEDUP_REMOVED lines=19> */
[C---:B---3--:R-:W-:Y:S03]  /*9890*/  @!P3 LEA R14, P5, R4.reuse, R12, 0x6 ;  /* 0x0000000c040eb211 */ /* 0x048fe600078a30ff */
        /* <DEDUP_REMOVED lines=21> */
.L_x_4371:
        /* <DEDUP_REMOVED lines=97> */
[----:B------:R-:W2:Y:S01]  /*a000*/  LDSM.16.MT88.4 R60, [R116+0x7000] ;  /* 0x00700000743c783b */ /* 0x000ea20000004200 */
[C---:B------:R-:W-:Y:S01]  /*a010*/  FMUL.FTZ R32, R84.reuse, R52 ;  /* 0x0000003454207220 */ /* 0x040fe20000410000 */
[C---:B------:R-:W-:Y:S01]  /*a020*/  FMUL.FTZ R33, R84.reuse, R53 ;  /* 0x0000003554217220 */ /* 0x040fe20000410000 */
[C---:B------:R-:W-:Y:S01]  /*a030*/  FMUL.FTZ R34, R3.reuse, R54 ;  /* 0x0000003603227220 */ /* 0x040fe20000410000 */
[----:B------:R-:W-:Y:S03]  /*a040*/  FMUL.FTZ R35, R3, R55 ;  /* 0x0000003703237220 */ /* 0x000fe60000410000 */
[----:B------:R-:W3:Y:S01]  /*a050*/  MUFU.EX2 R92, R92 ;  /* 0x0000005c005c7308 */ /* 0x000ee20000000800 */
[----:B-1----:R-:W-:Y:S01]  /*a060*/  F2FP.BF16.F32.PACK_AB R80, R93, R101 ;  /* 0x000000655d50723e */ /* 0x002fe200000010ff */
[C---:B------:R-:W-:Y:S01]  /*a070*/  FMUL.FTZ R36, R84.reuse, R36 ;  /* 0x0000002454247220 */ /* 0x040fe20000410000 */
[----:B------:R-:W1:Y:S01]  /*a080*/  LDSM.16.MT88.4 R52, [R118+0x8000] ;  /* 0x008000007634783b */ /* 0x000e620000004200 */
        /* <DEDUP_REMOVED lines=13> */
[----:B---3--:R-:W-:Y:S01]  /*a160*/  F2FP.BF16.F32.PACK_AB R81, R92, R100 ;  /* 0x000000645c51723e */ /* 0x008fe200000010ff */
[C---:B------:R-:W-:Y:S01]  /*a170*/  FMUL.FTZ R48, R84.reuse, R48 ;  /* 0x0000003054307220 */ /* 0x040fe20000410000 */
[----:B------:R-:W-:Y:S01]  /*a180*/  FMUL.FTZ R49, R84, R49 ;  /* 0x0000003154317220 */ /* 0x000fe20000410000 */
[C---:B------:R-:W-:Y:S01]  /*a190*/  FMUL.FTZ R50, R3.reuse, R50 ;  /* 0x0000003203327220 */ /* 0x040fe20000410000 */
[----:B------:R-:W-:Y:S01]  /*a1a0*/  FMUL.FTZ R51, R3, R51 ;  /* 0x0000003303337220 */ /* 0x000fe20000410000 */
[----:B------:R-:W-:Y:S01]  /*a1b0*/  LDSM.16.MT88.4 R76, [R118+0x6c00] ;  /* 0x006c0000764c783b */ /* 0x000fe20000004200 */
[--C-:B------:R-:W-:Y:S03]  /*a1c0*/  FFMA.FTZ R163, R163, UR4, -R104.reuse ;  /* 0x00000004a3a37c23 */ /* 0x100fe60008010868 */
[----:B------:R-:W-:Y:S01]  /*a1d0*/  MUFU.EX2 R91, R91 ;  /* 0x0000005b005b7308 */ /* 0x000fe20000000800 */
[----:B------:R-:W-:Y:S01]  /*a1e0*/  FFMA.FTZ R102, R102, UR4, -R104 ;  /* 0x0000000466667c23 */ /* 0x000fe20008010868 */
[--C-:B------:R-:W-:Y:S01]  /*a1f0*/  FFMA.FTZ R164, R164, UR4, -R105.reuse ;  /* 0x00000004a4a47c23 */ /* 0x100fe20008010869 */
[--C-:B------:R-:W-:Y:S01]  /*a200*/  FFMA.FTZ R165, R165, UR4, -R105.reuse ;  /* 0x00000004a5a57c23 */ /* 0x100fe20008010869 */
[----:B------:R-:W-:Y:S01]  /*a210*/  FFMA.FTZ R87, R87, UR4, -R105 ;  /* 0x0000000457577c23 */ /* 0x000fe20008010869 */
[----:B------:R-:W-:Y:S01]  /*a220*/  FFMA.FTZ R101, R84, R145, R101 ;  /* 0x0000009154657223 */ /* 0x000fe20000010065 */
[----:B------:R-:W-:Y:S01]  /*a230*/  LDSM.16.MT88.4 R68, [R116+0x6c00] ;  /* 0x006c00007444783b */ /* 0x000fe20000004200 */
[----:B------:R-:W-:Y:S03]  /*a240*/  FFMA.FTZ R100, R3, R144, R100 ;  /* 0x0000009003647223 */ /* 0x000fe60000010064 */
[----:B------:R-:W3:Y:S01]  /*a250*/  MUFU.EX2 R88, R88 ;  /* 0x0000005800587308 */ /* 0x000ee20000000800 */
[----:B----4-:R-:W-:Y:S01]  /*a260*/  F2FP.BF16.F32.PACK_AB R82, R89, R90 ;  /* 0x0000005a5952723e */ /* 0x010fe200000010ff */
[----:B------:R-:W-:Y:S01]  /*a270*/  FADD.FTZ R101, R93, R101 ;  /* 0x000000655d657221 */ /* 0x000fe20000010000 */
[----:B------:R-:W-:Y:S01]  /*a280*/  FADD.FTZ R100, R92, R100 ;  /* 0x000000645c647221 */ /* 0x000fe20000010000 */
[C---:B------:R-:W-:Y:S02]  /*a290*/  ISETP.GT.AND P0, PT, R129.reuse, 0x1, PT ;  /* 0x000000018100780c */ /* 0x040fe40003f04270 */
[----:B------:R-:W-:Y:S01]  /*a2a0*/  FADD.FTZ R90, R90, R101 ;  /* 0x000000655a5a7221 */ /* 0x000fe20000010000 */
[----:B------:R-:W-:Y:S03]  /*a2b0*/  IADD3 R129, R129, -0x1, RZ ;  /* 0xffffffff81817810 */ /* 0x000fe60007ffe0ff */
[----:B------:R-:W-:Y:S01]  /*a2c0*/  MUFU.EX2 R94, R94 ;  /* 0x0000005e005e7308 */ /* 0x000fe20000000800 */
[----:B------:R-:W-:Y:S01]  /*a2d0*/  MOV R146, R142 ;  /* 0x0000008e00927202 */ /* 0x000fe20000000f00 */
[----:B------:R-:W-:Y:S01]  /*a2e0*/  FADD.FTZ R90, R89, R90 ;  /* 0x0000005a595a7221 */ /* 0x000fe20000010000 */
[----:B------:R-:W-:Y:S07]  /*a2f0*/  MOV R147, R143 ;  /* 0x0000008f00937202 */ /* 0x000fee0000000f00 */
[----:B------:R-:W-:Y:S01]  /*a300*/  MUFU.EX2 R95, R95 ;  /* 0x0000005f005f7308 */ /* 0x000fe20000000800 */
[C---:B---3--:R-:W-:Y:S01]  /*a310*/  F2FP.BF16.F32.PACK_AB R83, R88.reuse, R91 ;  /* 0x0000005b5853723e */ /* 0x048fe200000010ff */
[----:B------:R-:W-:Y:S04]  /*a320*/  FADD.FTZ R91, R91, R100 ;  /* 0x000000645b5b7221 */ /* 0x000fe80000010000 */
[----:B------:R-:W-:Y:S02]  /*a330*/  FADD.FTZ R91, R88, R91 ;  /* 0x0000005b585b7221 */ /* 0x000fe40000010000 */
[C---:B------:R-:W-:Y:S02]  /*a340*/  HMMA.16816.F32.BF16 R4, R80.reuse, R12, R4 ;  /* 0x0000000c5004723c */ /* 0x040fe40000041804 */
[----:B------:R-:W-:Y:S04]  /*a350*/  MUFU.EX2 R111, R111 ;  /* 0x0000006f006f7308 */ /* 0x000fe80000000800 */
[C---:B------:R-:W-:Y:S06]  /*a360*/  HMMA.16816.F32.BF16 R8, R80.reuse, R14, R8 ;  /* 0x0000000e5008723c */ /* 0x040fec0000041808 */
[----:B------:R-:W-:Y:S01]  /*a370*/  MUFU.EX2 R96, R96 ;  /* 0x0000006000607308 */ /* 0x000fe20000000800 */
[C---:B------:R-:W-:Y:S01]  /*a380*/  FMUL.FTZ R12, R84.reuse, R72 ;  /* 0x00000048540c7220 */ /* 0x040fe20000410000 */
[C---:B------:R-:W-:Y:S03]  /*a390*/  FMUL.FTZ R13, R84.reuse, R73 ;  /* 0x00000049540d7220 */ /* 0x040fe60000410000 */
[C---:B------:R-:W-:Y:S01]  /*a3a0*/  FMUL.FTZ R14, R3.reuse, R74 ;  /* 0x0000004a030e7220 */ /* 0x040fe20000410000 */
[C---:B------:R-:W-:Y:S04]  /*a3b0*/  FMUL.FTZ R15, R3.reuse, R75 ;  /* 0x0000004b030f7220 */ /* 0x040fe80000410000 */
[----:B------:R-:W-:Y:S03]  /*a3c0*/  MUFU.EX2 R108, R108 ;  /* 0x0000006c006c7308 */ /* 0x000fe60000000800 */
[C---:B------:R-:W-:Y:S07]  /*a3d0*/  HMMA.16816.F32.BF16 R12, R80.reuse, R20, R12 ;  /* 0x00000014500c723c */ /* 0x040fee000004180c */
        /* <DEDUP_REMOVED lines=8> */
[--C-:B------:R-:W-:Y:S01]  /*a460*/  FFMA.FTZ R64, R154, UR4, -R105.reuse ;  /* 0x000000049a407c23 */ /* 0x100fe20008010869 */
[----:B------:R-:W-:Y:S01]  /*a470*/  FFMA.FTZ R104, R103, UR4, -R104 ;  /* 0x0000000467687c23 */ /* 0x000fe20008010868 */
[--C-:B------:R-:W-:Y:S01]  /*a480*/  FFMA.FTZ R103, R160, UR4, -R105.reuse ;  /* 0x00000004a0677c23 */ /* 0x100fe20008010869 */
[C---:B------:R-:W-:Y:S04]  /*a490*/  HMMA.16816.F32.BF16 R20, R80.reuse, R28, R20 ;  /* 0x0000001c5014723c */ /* 0x040fe80000041814 */
[----:B------:R-:W-:Y:S01]  /*a4a0*/  MUFU.EX2 R109, R109 ;  /* 0x0000006d006d7308 */ /* 0x000fe20000000800 */
[----:B------:R-:W-:Y:S01]  /*a4b0*/  FFMA.FTZ R105, R86, UR4, -R105 ;  /* 0x0000000456697c23 */ /* 0x000fe20008010869 */
[C---:B------:R-:W-:Y:S08]  /*a4c0*/  HMMA.16816.F32.BF16 R24, R80.reuse, R30, R24 ;  /* 0x0000001e5018723c */ /* 0x040ff00000041818 */
[----:B------:R-:W3:Y:S03]  /*a4d0*/  MUFU.EX2 R65, R65 ;  /* 0x0000004100417308 */ /* 0x000ee60000000800 */
[C---:B------:R-:W-:Y:S01]  /*a4e0*/  FMUL.FTZ R28, R84.reuse, R56 ;  /* 0x00000038541c7220 */ /* 0x040fe20000410000 */
[----:B------:R-:W-:Y:S01]  /*a4f0*/  FMUL.FTZ R29, R84, R57 ;  /* 0x00000039541d7220 */ /* 0x000fe20000410000 */
[C---:B------:R-:W-:Y:S01]  /*a500*/  FMUL.FTZ R30, R3.reuse, R58 ;  /* 0x0000003a031e7220 */ /* 0x040fe20000410000 */
[----:B------:R-:W-:Y:S02]  /*a510*/  FMUL.FTZ R31, R3, R59 ;  /* 0x0000003b031f7220 */ /* 0x000fe40000410000 */
[----:B------:R-:W-:Y:S02]  /*a520*/  LDSM.16.MT88.4 R56, [R118+0x6400] ;  /* 0x006400007638783b */ /* 0x000fe40000004200 */
[----:B------:R-:W-:Y:S03]  /*a530*/  MUFU.EX2 R106, R106 ;  /* 0x0000006a006a7308 */ /* 0x000fe60000000800 */
[C---:B--2---:R-:W-:Y:S07]  /*a540*/  HMMA.16816.F32.BF16 R28, R80.reuse, R60, R28 ;  /* 0x0000003c501c723c */ /* 0x044fee000004181c */
[----:B------:R-:W-:Y:S01]  /*a550*/  MUFU.EX2 R103, R103 ;  /* 0x0000006700677308 */ /* 0x000fe20000000800 */
[C---:B------:R-:W-:Y:S01]  /*a560*/  HMMA.16816.F32.BF16 R32, R80.reuse, R62, R32 ;  /* 0x0000003e5020723c */ /* 0x040fe20000041820 */
[----:B------:R-:W-:Y:S02]  /*a570*/  LDSM.16.MT88.4 R60, [R116+0x6800] ;  /* 0x00680000743c783b */ /* 0x000fe40000004200 */
[----:B---3--:R-:W-:Y:S03]  /*a580*/  FADD.FTZ R3, R65, R90 ;  /* 0x0000005a41037221 */ /* 0x008fe60000010000 */
[C---:B-1----:R-:W-:Y:S03]  /*a590*/  HMMA.16816.F32.BF16 R36, R80.reuse, R52, R36 ;  /* 0x000000345024723c */ /* 0x042fe60000041824 */
[----:B------:R-:W-:Y:S02]  /*a5a0*/  MUFU.EX2 R86, R161 ;  /* 0x000000a100567308 */ /* 0x000fe40000000800 */
[----:B------:R-:W-:Y:S01]  /*a5b0*/  FADD.FTZ R3, R94, R3 ;  /* 0x000000035e037221 */ /* 0x000fe20000010000 */
[C---:B------:R-:W-:Y:S01]  /*a5c0*/  HMMA.16816.F32.BF16 R40, R80.reuse, R54, R40 ;  /* 0x000000365028723c */ /* 0x040fe20000041828 */
[----:B------:R-:W1:Y:S06]  /*a5d0*/  LDSM.16.MT88.4 R52, [R116+0x8000] ;  /* 0x008000007434783b */ /* 0x000e6c0000004200 */
[----:B------:R-:W2:Y:S10]  /*a5e0*/  MUFU.EX2 R64, R64 ;  /* 0x0000004000407308 */ /* 0x000eb40000000800 */
[----:B------:R-:W3:Y:S10]  /*a5f0*/  MUFU.EX2 R99, R99 ;  /* 0x0000006300637308 */ /* 0x000ef40000000800 */
[----:B------:R-:W-:Y:S01]  /*a600*/  MUFU.EX2 R98, R98 ;  /* 0x0000006200627308 */ /* 0x000fe20000000800 */
[----:B--2---:R-:W-:Y:S09]  /*a610*/  FADD.FTZ R84, R64, R91 ;  /* 0x0000005b40547221 */ /* 0x004ff20000010000 */
[----:B------:R-:W2:Y:S10]  /*a620*/  MUFU.EX2 R97, R97 ;  /* 0x0000006100617308 */ /* 0x000eb40000000800 */
[----:B------:R-:W-:Y:S01]  /*a630*/  MUFU.EX2 R162, R162 ;  /* 0x000000a200a27308 */ /* 0x000fe20000000800 */
[C---:B-1----:R-:W-:Y:S09]  /*a640*/  HMMA.16816.F32.BF16 R44, R80.reuse, R52, R44 ;  /* 0x00000034502c723c */ /* 0x042ff2000004182c */
[----:B------:R-:W1:Y:S01]  /*a650*/  MUFU.EX2 R163, R163 ;  /* 0x000000a300a37308 */ /* 0x000e620000000800 */
[----:B------:R-:W-:Y:S09]  /*a660*/  HMMA.16816.F32.BF16 R48, R80, R54, R48 ;  /* 0x000000365030723c */ /* 0x000ff20000041830 */
[----:B------:R-:W-:Y:S02]  /*a670*/  MUFU.EX2 R164, R164 ;  /* 0x000000a400a47308 */ /* 0x000fe40000000800 */
[----:B------:R-:W-:Y:S02]  /*a680*/  F2FP.BF16.F32.PACK_AB R52, R94, R65 ;  /* 0x000000415e34723e */ /* 0x000fe400000010ff */
[C---:B------:R-:W-:Y:S01]  /*a690*/  F2FP.BF16.F32.PACK_AB R53, R95.reuse, R64 ;  /* 0x000000405f35723e */ /* 0x040fe200000010ff */
[----:B------:R-:W-:Y:S01]  /*a6a0*/  FADD.FTZ R95, R95, R84 ;  /* 0x000000545f5f7221 */ /* 0x000fe20000010000 */
[----:B---3--:R-:W-:Y:S04]  /*a6b0*/  F2FP.BF16.F32.PACK_AB R54, R99, R96 ;  /* 0x000000606336723e */ /* 0x008fe800000010ff */
[----:B------:R-:W3:Y:S01]  /*a6c0*/  MUFU.EX2 R165, R165 ;  /* 0x000000a500a57308 */ /* 0x000ee20000000800 */
[----:B--2---:R-:W-:Y:S01]  /*a6d0*/  F2FP.BF16.F32.PACK_AB R55, R97, R98 ;  /* 0x000000626137723e */ /* 0x004fe200000010ff */
[----:B------:R-:W-:Y:S01]  /*a6e0*/  FADD.FTZ R98, R98, R95 ;  /* 0x0000005f62627221 */ /* 0x000fe20000010000 */
[----:B-1----:R-:W-:Y:S03]  /*a6f0*/  F2FP.BF16.F32.PACK_AB R88, R163, R162 ;  /* 0x000000a2a358723e */ /* 0x002fe600000010ff */
[----:B------:R-:W-:Y:S02]  /*a700*/  FADD.FTZ R97, R97, R98 ;  /* 0x0000006261617221 */ /* 0x000fe40000010000 */
[C---:B------:R-:W-:Y:S02]  /*a710*/  HMMA.16816.F32.BF16 R4, R52.reuse, R56, R4 ;  /* 0x000000383404723c */ /* 0x040fe40000041804 */
[----:B------:R-:W-:Y:S04]  /*a720*/  MUFU.EX2 R102, R102 ;  /* 0x0000006600667308 */ /* 0x000fe80000000800 */
[C---:B------:R-:W-:Y:S01]  /*a730*/  HMMA.16816.F32.BF16 R8, R52.reuse, R58, R8 ;  /* 0x0000003a3408723c */ /* 0x040fe20000041808 */
[----:B------:R-:W1:Y:S05]  /*a740*/  LDSM.16.MT88.4 R56, [R116+0x6400] ;  /* 0x006400007438783b */ /* 0x000e6a0000004200 */
[----:B------:R-:W2:Y:S01]  /*a750*/  MUFU.EX2 R145, R104 ;  /* 0x0000006800917308 */ /* 0x000ea20000000800 */
[----:B---3--:R-:W-:Y:S09]  /*a760*/  F2FP.BF16.F32.PACK_AB R89, R165, R164 ;  /* 0x000000a4a559723e */ /* 0x008ff200000010ff */
[----:B------:R-:W-:Y:S10]  /*a770*/  MUFU.EX2 R87, R87 ;  /* 0x0000005700577308 */ /* 0x000ff40000000800 */
[----:B------:R-:W3:Y:S01]  /*a780*/  MUFU.EX2 R144, R105 ;  /* 0x0000006900907308 */ /* 0x000ee20000000800 */
[----:B--2---:R-:W-:Y:S02]  /*a790*/  F2FP.BF16.F32.PACK_AB R90, R145, R102 ;  /* 0x00000066915a723e */ /* 0x004fe400000010ff */
[----:B---3--:R-:W-:Y:S01]  /*a7a0*/  F2FP.BF16.F32.PACK_AB R91, R144, R87 ;  /* 0x00000057905b723e */ /* 0x008fe200000010ff */
        /* <DEDUP_REMOVED lines=15> */
[----:B------:R-:W-:Y:S04]  /*a8a0*/  F2FP.BF16.F32.PACK_AB R52, R108, R111 ;  /* 0x0000006f6c34723e */ /* 0x000fe800000010ff */
[C---:B------:R-:W-:Y:S01]  /*a8b0*/  F2FP.BF16.F32.PACK_AB R53, R107.reuse, R110 ;  /* 0x0000006e6b35723e */ /* 0x040fe200000010ff */
[----:B------:R-:W-:Y:S01]  /*a8c0*/  FADD.FTZ R110, R110, R97 ;  /* 0x000000616e6e7221 */ /* 0x000fe20000010000 */
[----:B------:R-:W-:Y:S02]  /*a8d0*/  F2FP.BF16.F32.PACK_AB R54, R106, R109 ;  /* 0x0000006d6a36723e */ /* 0x000fe400000010ff */
[----:B------:R-:W-:Y:S01]  /*a8e0*/  F2FP.BF16.F32.PACK_AB R55, R86, R103 ;  /* 0x000000675637723e */ /* 0x000fe200000010ff */
[----:B------:R-:W-:Y:S06]  /*a8f0*/  FADD.FTZ R110, R107, R110 ;  /* 0x0000006e6b6e7221 */ /* 0x000fec0000010000 */
[C---:B-1----:R-:W-:Y:S06]  /*a900*/  HMMA.16816.F32.BF16 R4, R52.reuse, R56, R4 ;  /* 0x000000383404723c */ /* 0x042fec0000041804 */
[C---:B------:R-:W-:Y:S01]  /*a910*/  HMMA.16816.F32.BF16 R8, R52.reuse, R58, R8 ;  /* 0x0000003a3408723c */ /* 0x040fe20000041808 */
[----:B------:R-:W1:Y:S05]  /*a920*/  LDSM.16.MT88.4 R56, [R118+0x7800] ;  /* 0x007800007638783b */ /* 0x000e6a0000004200 */
[C---:B------:R-:W-:Y:S06]  /*a930*/  HMMA.16816.F32.BF16 R12, R52.reuse, R60, R12 ;  /* 0x0000003c340c723c */ /* 0x040fec000004180c */
        /* <DEDUP_REMOVED lines=13> */
[----:B------:R-:W2:Y:S05]  /*aa10*/  LDSM.16.MT88.4 R52, [R116+0x7c00] ;  /* 0x007c00007434783b */ /* 0x000eaa0000004200 */
[C---:B------:R-:W-:Y:S03]  /*aa20*/  HMMA.16816.F32.BF16 R80, R88.reuse, R76, R4 ;  /* 0x0000004c5850723c */ /* 0x040fe60000041804 */
[----:B------:R-:W3:Y:S03]  /*aa30*/  LDSM.16.MT88.4 R4, [R118+0x8c00] ;  /* 0x008c00007604783b */ /* 0x000ee60000004200 */
[C---:B------:R-:W-:Y:S05]  /*aa40*/  HMMA.16816.F32.BF16 R76, R88.reuse, R78, R8 ;  /* 0x0000004e584c723c */ /* 0x040fea0000041808 */
[----:B------:R-:W4:Y:S01]  /*aa50*/  LDSM.16.MT88.4 R8, [R116+0x8c00] ;  /* 0x008c00007408783b */ /* 0x000f220000004200 */
[C---:B------:R-:W-:Y:S06]  /*aa60*/  HMMA.16816.F32.BF16 R72, R88.reuse, R68, R12 ;  /* 0x000000445848723c */ /* 0x040fec000004180c */
        /* <DEDUP_REMOVED lines=18> */
[----:B------:R-:W-:Y:S01]  /*ab90*/  FADD.FTZ R164, R164, R3 ;  /* 0x00000003a4a47221 */ /* 0x000fe20000010000 */
[----:B------:R-:W-:Y:S04]  /*aba0*/  MOV R3, R0 ;  /* 0x0000000000037202 */ /* 0x000fe80000000f00 */
[----:B------:R-:W-:Y:S01]  /*abb0*/  FADD.FTZ R163, R163, R162 ;  /* 0x000000a2a3a37221 */ /* 0x000fe20000010000 */
[----:B------:R-:W-:Y:S03]  /*abc0*/  FADD.FTZ R164, R165, R164 ;  /* 0x000000a4a5a47221 */ /* 0x000fe60000010000 */
[----:B------:R-:W-:Y:S01]  /*abd0*/  FADD.FTZ R102, R102, R163 ;  /* 0x000000a366667221 */ /* 0x000fe20000010000 */
[----:B------:R-:W-:Y:S03]  /*abe0*/  FADD.FTZ R87, R87, R164 ;  /* 0x000000a457577221 */ /* 0x000fe60000010000 */
[----:B------:R-:W-:Y:S01]  /*abf0*/  FADD.FTZ R145, R145, R102 ;  /* 0x0000006691917221 */ /* 0x000fe20000010000 */
[----:B------:R-:W-:Y:S01]  /*ac00*/  FADD.FTZ R144, R144, R87 ;  /* 0x0000005790907221 */ /* 0x000fe20000010000 */
[----:B------:R-:W-:Y:S06]  /*ac10*/  @P0 BRA `(.L_x_4373) ;  /* 0xffffffd400ac0947 */ /* 0x000fec000383ffff */
.L_x_4369:
        /* <DEDUP_REMOVED lines=169> */
.L_x_4374:
        /* <DEDUP_REMOVED lines=10> */
.L_x_4375:
[----:B------:R-:W1:Y:S01]  /*b750*/  S2R R5, SR_CTAID.Z ;  /* 0x0000000000057919 */ /* 0x000e620000002700 */
[----:B------:R-:W1:Y:S01]  /*b760*/  LDC R0, c[0x0][0x270] ;  /* 0x00009c00ff007b82 */ /* 0x000e620000000800 */
[----:B------:R-:W1:Y:S07]  /*b770*/  S2R R2, SR_CTAID.Y ;  /* 0x0000000000027919 */ /* 0x000e6e0000002600 */
[----:B------:R-:W2:Y:S01]  /*b780*/  LDC R128, c[0x0][0x2c4] ;  /* 0x0000b100ff807b82 */ /* 0x000ea20000000800 */
[----:B-1----:R-:W-:-:S04]  /*b790*/  IMAD R9, R2, R0, R5 ;  /* 0x0000000002097224 */ /* 0x002fc800078e0205 */
[----:B--2---:R-:W-:-:S07]  /*b7a0*/  IMAD R128, R9, R128, RZ ;  /* 0x0000008009807224 */ /* 0x004fce00078e02ff */
.L_x_4376:
        /* <DEDUP_REMOVED lines=49> */
.L_x_4378:
[----:B------:R-:W-:Y:S05]  /*bac0*/  BSYNC B0 ;  /* 0x0000000000007941 */ /* 0x000fea0003800000 */
.L_x_4377:
        /* <DEDUP_REMOVED lines=29> */
.L_x_4380:
[----:B------:R-:W-:Y:S05]  /*bca0*/  BSYNC B0 ;  /* 0x0000000000007941 */ /* 0x000fea0003800000 */
.L_x_4379:
        /* <DEDUP_REMOVED lines=23> */
.L_x_4381:
        /* <DEDUP_REMOVED lines=14> */
.L_x_6487:


//--------------------- .text._ZN5flash24flash_fwd_splitkv_kernelI23Flash_fwd_kernel_traitsILi96ELi64ELi64ELi4ELb0ELb0EN7cutlass10bfloat16_tE19Flash_kernel_traitsILi96ELi64ELi64ELi4ES3_EELb1ELb0ELb0ELb0ELb0ELb0ELb0ELb1EEEvNS_16Flash_fwd_paramsE --------------------------
	.section	.text._ZN5flash24flash_fwd_splitkv_kernelI23Flash_fwd_kernel_traitsILi96ELi64ELi64ELi4ELb0ELb0EN7cutlass10bfloat16_tE19Flash_kernel_traitsILi96ELi64ELi64ELi4ES3_EELb1ELb0ELb0ELb0ELb0ELb0ELb0ELb1EEEvNS_16Flash_fwd_paramsE,"ax",@progbits
	.align	128
        .global         _ZN5flash24flash_fwd_splitkv_kernelI23Flash_fwd_kernel_traitsILi96ELi64ELi64ELi4ELb0ELb0EN7cutlass10bfloat16_tE19Flash_kernel_traitsILi96ELi64ELi64ELi4ES3_EELb1ELb0ELb0ELb0ELb0ELb0ELb0ELb1EEEvNS_16Flash_fwd_paramsE
        .type           _ZN5flash24flash_fwd_splitkv_kernelI23Flash_fwd_kernel_traitsILi96ELi64ELi64ELi4ELb0ELb0EN7cutlass10bfloat16_tE19Flash_kernel_traitsILi96ELi64ELi64ELi4ES3_EELb1ELb0ELb0ELb0ELb0ELb0ELb0ELb1EEEvNS_16Flash_fwd_paramsE,@function
        .size           _ZN5flash24flash_fwd_splitkv_kernelI23Flash_fwd_kernel_traitsILi96ELi64ELi64ELi4ELb0ELb0EN7cutlass10bfloat16_tE19Flash_kernel_traitsILi96ELi64ELi64ELi4ES3_EELb1ELb0ELb0ELb0ELb0ELb0ELb0ELb1EEEvNS_16Flash_fwd_paramsE,(.L_x_6488 - _ZN5flash24flash_fwd_splitkv_kernelI23Flash_fwd_kernel_traitsILi96ELi64ELi64ELi4ELb0ELb0EN7cutlass10bfloat16_tE19Flash_kernel_traitsILi96ELi64ELi64ELi4ES3_EELb1ELb0ELb0ELb0ELb0ELb0ELb0ELb1EEEvNS_16Flash_fwd_paramsE)
        .other          _ZN5flash24flash_fwd_splitkv_kernelI23Flash_fwd_kernel_traitsILi96ELi64ELi64ELi4ELb0ELb0EN7cutlass10bfloat16_tE19Flash_kernel_traitsILi96ELi64ELi64ELi4ES3_EELb1ELb0ELb0ELb0ELb0ELb0ELb0ELb1EEEvNS_16Flash_fwd_paramsE,@"STO_CUDA_ENTRY STV_DEFAULT"
_ZN5flash24flash_fwd_splitkv_kernelI23Flash_fwd_kernel_traitsILi96ELi64ELi64ELi4ELb0ELb0EN7cutlass10bfloat16_tE19Flash_kernel_traitsILi96ELi64ELi64ELi4ES3_EELb1ELb0ELb0ELb0ELb0ELb0ELb0ELb1EEEvNS_16Flash_fwd_paramsE:
.text._ZN5flash24flash_fwd_splitkv_kernelI23Flash_fwd_kernel_traitsILi96ELi64ELi64ELi4ELb0ELb0EN7cutlass10bfloat16_tE19Flash_kernel_traitsILi96ELi64ELi64ELi4ES3_EELb1ELb0ELb0ELb0ELb0ELb0ELb0ELb1EEEvNS_16Flash_fwd_paramsE:
        /* <DEDUP_REMOVED lines=15> */
[----:B------:R-:W2:Y:S01]  /*00f0*/  @P0 LDG.E R126, desc[UR6][R6.64+0x4] ;  /* 0x00000406067e0981 */ /* 0x000ea2000c1e1900 */
        /* <DEDUP_REMOVED lines=24> */
.L_x_4382:
[----:B------:R-:W1:Y:S02]  /*0280*/  LDC R73, c[0x0][0x2c8] ;  /* 0x0000b200ff497b82 */ /* 0x000e640000000800 */
.L_x_4383:
        /* <DEDUP_REMOVED lines=18> */
[----:B------:R-:W-:Y:S01]  /*03b0*/  IADD3 R3, -R126, 0x7f, R71 ;  /* 0x0000007f7e037810 */ /* 0x000fe20007ffe147 */
[----:B------:R-:W1:Y:S01]  /*03c0*/  S2R R62, SR_TID.X ;  /* 0x00000000003e7919 */ /* 0x000e620000002100 */
        /* <DEDUP_REMOVED lines=24> */
[----:B------:R-:W2:Y:S02]  /*0550*/  @!P0 LDC.64 R2, c[0x0][0x290] ;  /* 0x0000a400ff028b82 */ /* 0x000ea40000000a00 */
[----:B------:R-:W-:-:S05]  /*0560*/  IMAD.IADD R62, R62, 0x1, -R13 ;  /* 0x000000013e3e7824 */ /* 0x000fca00078e0a0d */
[----:B------:R-:W-:Y:S01]  /*0570*/  ISETP.NE.AND P6, PT, R62, RZ, PT ;  /* 0x000000ff3e00720c */ /* 0x000fe20003fc5270 */
[----:B-1----:R-:W-:-:S04]  /*0580*/  @P0 IMAD.WIDE.U32 R6, R127, R4, RZ ;  /* 0x000000047f060225 */ /* 0x002fc800078e00ff */
[----:B------:R-:W-:Y:S01]  /*0590*/  @P0 IMAD R127, R127, R5, R7 ;  /* 0x000000057f7f0224 */ /* 0x000fe200078e0207 */
[----:B------:R-:W-:-:S05]  /*05a0*/  SHF.R.S32.HI R7, RZ, 0x1f, R71 ;  /* 0x0000001fff077819 */ /* 0x000fca0000011447 */
[----:B------:R-:W-:Y:S01]  /*05b0*/  IMAD R10, R7, R4, RZ ;  /* 0x00000004070a7224 */ /* 0x000fe200078e02ff */
[----:B------:R-:W-:Y:S01]  /*05c0*/  SHF.R.S32.HI R7, RZ, 0x1f, R112 ;  /* 0x0000001fff077819 */ /* 0x000fe20000011470 */
[-C--:B--2---:R-:W-:Y:S02]  /*05d0*/  @!P0 IMAD R8, R9, R2.reuse, RZ ;  /* 0x0000000209088224 */ /* 0x084fe400078e02ff */
[----:B------:R-:W-:-:S04]  /*05e0*/  @!P0 IMAD.WIDE.U32 R12, R11, R2, RZ ;  /* 0x000000020b0c8225 */ /* 0x000fc800078e00ff */
[C---:B------:R-:W-:Y:S01]  /*05f0*/  @!P0 IMAD R3, R11.reuse, R3, R8 ;  /* 0x000000030b038224 */ /* 0x040fe200078e0208 */
[----:B------:R-:W-:Y:S01]  /*0600*/  SHF.L.U32 R8, R62, 0x3, RZ ;  /* 0x000000033e087819 */ /* 0x000fe200000006ff */
[----:B------:R-:W-:Y:S01]  /*0610*/  IMAD R2, R11, UR4, R112 ;  /* 0x000000040b027c24 */ /* 0x000fe2000f8e0270 */
[----:B------:R-:W-:Y:S01]  /*0620*/  @!P0 MOV R6, R12 ;  /* 0x0000000c00068202 */ /* 0x000fe20000000f00 */
[----:B------:R-:W-:Y:S01]  /*0630*/  @!P0 IMAD.IADD R127, R13, 0x1, R3 ;  /* 0x000000010d7f8824 */ /* 0x000fe200078e0203 */
[----:B------:R-:W-:Y:S01]  /*0640*/  SHF.R.S32.HI R9, RZ, 0x1f, R8 ;  /* 0x0000001fff097819 */ /* 0x000fe20000011408 */
[----:B------:R-:W-:Y:S01]  /*0650*/  ULDC UR4, c[0x0][0x2c4] ;  /* 0x0000b10000047ab9 */ /* 0x000fe20000000800 */
[----:B------:R-:W-:Y:S01]  /*0660*/  SHF.R.S32.HI R3, RZ, 0x2, R0 ;  /* 0x00000002ff037819 */ /* 0x000fe20000011400 */
[C---:B------:R-:W-:Y:S02]  /*0670*/  IMAD R10, R71.reuse, R5, R10 ;  /* 0x00000005470a7224 */ /* 0x040fe400078e020a */
[----:B------:R-:W-:Y:S01]  /*0680*/  IMAD.WIDE.U32 R16, R71, R4, R8 ;  /* 0x0000000447107225 */ /* 0x000fe200078e0008 */
[----:B------:R-:W-:-:S02]  /*0690*/  ISETP.GE.AND P1, PT, R3, R126, PT ;  /* 0x0000007e0300720c */ /* 0x000fc40003f26270 */
[----:B------:R-:W-:Y:S01]  /*06a0*/  SHF.R.S32.HI R11, RZ, 0x1f, R3 ;  /* 0x0000001fff0b7819 */ /* 0x000fe20000011403 */
[----:B------:R-:W-:Y:S01]  /*06b0*/  IMAD R2, R2, UR4, R71 ;  /* 0x0000000402027c24 */ /* 0x000fe2000f8e0247 */
[----:B------:R-:W-:Y:S01]  /*06c0*/  IADD3 R12, P0, R6, R16, RZ ;  /* 0x00000010060c7210 */ /* 0x000fe20007f1e0ff */
[----:B------:R-:W-:Y:S02]  /*06d0*/  ULDC.64 UR4, c[0x0][0x2a0] ;  /* 0x0000a80000047ab9 */ /* 0x000fe40000000a00 */
        /* <DEDUP_REMOVED lines=26> */
.L_x_4386:
[----:B------:R-:W-:Y:S05]  /*0880*/  BSYNC B0 ;  /* 0x0000000000007941 */ /* 0x000fea0003800000 */
.L_x_4385:
        /* <DEDUP_REMOVED lines=20> */
.L_x_4388:
[----:B------:R-:W-:Y:S05]  /*09d0*/  BSYNC B0 ;  /* 0x0000000000007941 */ /* 0x000fea0003800000 */
.L_x_4387:
        /* <DEDUP_REMOVED lines=11> */
.L_x_4384:
        /* <DEDUP_REMOVED lines=22> */
.L_x_4389:
[----:B------:R-:W-:Y:S05]  /*0bf0*/  @!P3 BRA `(.L_x_4390) ;  /* 0x00000004003cb947 */ /* 0x000fea0003800000 */
[----:B------:R-:W2:Y:S01]  /*0c00*/  LDC R15, c[0x0][0x380] ;  /* 0x0000e000ff0f7b82 */ /* 0x000ea20000000800 */
[----:B------:R-:W-:Y:S01]  /*0c10*/  LEA R0, R87, 0xffffffc0, 0x6 ;  /* 0xffffffc057007811 */ /* 0x000fe200078e30ff */
[----:B------:R-:W-:-:S06]  /*0c20*/  ULDC.64 UR4, c[0x0][0x230] ;  /* 0x00008c0000047ab9 */ /* 0x000fcc0000000a00 */
[----:B-----5:R-:W3:Y:S01]  /*0c30*/  LDC R11, c[0x0][0x278] ;  /* 0x00009e00ff0b7b82 */ /* 0x020ee20000000800 */
        /* <DEDUP_REMOVED lines=23> */
[----:B------:R-:W-:-:S06]  /*0db0*/  IMAD.WIDE R6, R23, 0x4, R128 ;  /* 0x0000000417067825 */ /* 0x000fcc00078e0280 */
[----:B------:R-:W2:Y:S01]  /*0dc0*/  LDG.E R6, desc[UR6][R6.64] ;  /* 0x0000000606067981 */ /* 0x000ea2000c1e1900 */
        /* <DEDUP_REMOVED lines=28> */
[----:B------:R-:W-:Y:S02]  /*0f90*/  @!P1 LOP3.LUT R8, RZ, R11, RZ, 0x33, !PT ;  /* 0x0000000bff089212 */ /* 0x000fe400078e33ff */
[----:B--2---:R-:W-:Y:S01]  /*0fa0*/  SHF.R.S32.HI R7, RZ, 0x1f, R6 ;  /* 0x0000001fff077819 */ /* 0x004fe20000011406 */
[----:B------:R-:W-:-:S04]  /*0fb0*/  IMAD.WIDE.U32 R14, R6, UR4, RZ ;  /* 0x00000004060e7c25 */ /* 0x000fc8000f8e00ff */
[C---:B------:R-:W-:Y:S02]  /*0fc0*/  IMAD R17, R7.reuse, UR4, RZ ;  /* 0x0000000407117c24 */ /* 0x040fe4000f8e02ff */
[-C--:B---3--:R-:W-:Y:S02]  /*0fd0*/  IMAD R7, R7, R2.reuse, RZ ;  /* 0x0000000207077224 */ /* 0x088fe400078e02ff */
[C---:B------:R-:W-:Y:S01]  /*0fe0*/  IMAD R10, R6.reuse, UR5, R17 ;  /* 0x00000005060a7c24 */ /* 0x040fe2000f8e0211 */
[----:B------:R-:W-:Y:S01]  /*0ff0*/  ULDC.64 UR4, c[0x0][0x260] ;  /* 0x0000980000047ab9 */ /* 0x000fe20000000a00 */
[C---:B------:R-:W-:Y:S02]  /*1000*/  IMAD R3, R6.reuse, R3, R7 ;  /* 0x0000000306037224 */ /* 0x040fe400078e0207 */
[----:B------:R-:W-:Y:S01]  /*1010*/  IMAD.WIDE.U32 R6, R6, R2, RZ ;  /* 0x0000000206067225 */ /* 0x000fe200078e00ff */
[----:B------:R-:W-:-:S03]  /*1020*/  IADD3 R15, R15, R10, RZ ;  /* 0x0000000a0f0f7210 */ /* 0x000fc60007ffe0ff */
[-C--:B-1----:R-:W-:Y:S01]  /*1030*/  IMAD R10, R19, R4.reuse, RZ ;  /* 0x00000004130a7224 */ /* 0x082fe200078e02ff */
[----:B------:R-:W-:Y:S01]  /*1040*/  IADD3 R25, R7, R3, RZ ;  /* 0x0000000307197210 */ /* 0x000fe20007ffe0ff */
[----:B------:R-:W-:Y:S01]  /*1050*/  IMAD.WIDE.U32 R16, R23, R4, R14 ;  /* 0x0000000417107225 */ /* 0x000fe200078e000e */
[----:B------:R-:W-:-:S03]  /*1060*/  SHF.R.S32.HI R15, RZ, 0x1f, R8 ;  /* 0x0000001fff0f7819 */ /* 0x000fc60000011408 */
[----:B------:R-:W-:Y:S02]  /*1070*/  IMAD R10, R23, R5, R10 ;  /* 0x00000005170a7224 */ /* 0x000fe400078e020a */
[----:B------:R-:W-:Y:S02]  /*1080*/  IMAD R11, R15, UR4, RZ ;  /* 0x000000040f0b7c24 */ /* 0x000fe4000f8e02ff */
[----:B------:R-:W-:Y:S01]  /*1090*/  IMAD.MOV.U32 R18, RZ, RZ, R6 ;  /* 0x000000ffff127224 */ /* 0x000fe200078e0006 */
[----:B------:R-:W-:Y:S01]  /*10a0*/  IADD3 R17, R17, R10, RZ ;  /* 0x0000000a11117210 */ /* 0x000fe20007ffe0ff */
[C---:B------:R-:W-:Y:S02]  /*10b0*/  IMAD R11, R8.reuse, UR5, R11 ;  /* 0x00000005080b7c24 */ /* 0x040fe4000f8e020b */
[----:B------:R-:W-:-:S05]  /*10c0*/  IMAD.WIDE.U32 R16, R8, UR4, R16 ;  /* 0x0000000408107c25 */ /* 0x000fca000f8e0010 */
[----:B------:R-:W-:Y:S01]  /*10d0*/  IADD3 R21, R17, R11, RZ ;  /* 0x0000000b11157210 */ /* 0x000fe20007ffe0ff */
[----:B------:R-:W-:Y:S06]  /*10e0*/  BRA `(.L_x_4391) ;  /* 0x0000000400447947 */ /* 0x000fec0003800000 */
.L_x_4390:
[----:B------:R-:W1:Y:S01]  /*10f0*/  LDC R15, c[0x0][0x278] ;  /* 0x00009e00ff0f7b82 */ /* 0x000e620000000800 */
[----:B------:R-:W-:-:S13]  /*1100*/  ISETP.NE.AND P4, PT, R17, -0x1, PT ;  /* 0xffffffff1100780c */ /* 0x000fda0003f85270 */
[----:B------:R-:W2:Y:S01]  /*1110*/  @P4 LDC.64 R24, c[0x0][0x250] ;  /* 0x00009400ff184b82 */ /* 0x000ea20000000a00 */
[----:B------:R-:W-:Y:S01]  /*1120*/  @P4 IMAD.IADD R20, R10, 0x1, R17 ;  /* 0x000000010a144824 */ /* 0x000fe200078e0211 */
[----:B-1----:R-:W-:-:S04]  /*1130*/  IABS R3, R15 ;  /* 0x0000000f00037213 */ /* 0x002fc80000000000 */
        /* <DEDUP_REMOVED lines=15> */
[----:B------:R-:W-:Y:S01]  /*1230*/  @!P0 IADD3 R0, R0, -R3, RZ ;  /* 0x8000000300008210 */ /* 0x000fe20007ffe0ff */
[----:B-1----:R-:W-:Y:S01]  /*1240*/  @P4 IMAD R7, R20, R5, RZ ;  /* 0x0000000514074224 */ /* 0x002fe200078e02ff */
[----:B------:R-:W-:Y:S01]  /*1250*/  @!P0 IADD3 R8, R8, 0x1, RZ ;  /* 0x0000000108088810 */ /* 0x000fe20007ffe0ff */
[----:B------:R-:W-:Y:S01]  /*1260*/  @P4 IMAD.WIDE.U32 R20, R20, R4, RZ ;  /* 0x0000000414144225 */ /* 0x000fe200078e00ff */
[----:B------:R-:W-:Y:S02]  /*1270*/  ISETP.GE.U32.AND P2, PT, R0, R3, PT ;  /* 0x000000030000720c */ /* 0x000fe40003f46070 */
[----:B------:R-:W1:Y:S01]  /*1280*/  LDC.64 R2, c[0x0][0x260] ;  /* 0x00009800ff027b82 */ /* 0x000e620000000a00 */
[----:B------:R-:W-:Y:S02]  /*1290*/  LOP3.LUT R0, R112, R15, RZ, 0x3c, !PT ;  /* 0x0000000f70007212 */ /* 0x000fe400078e3cff */
[----:B------:R-:W-:Y:S02]  /*12a0*/  ISETP.NE.AND P0, PT, R15, RZ, PT ;  /* 0x000000ff0f00720c */ /* 0x000fe40003f05270 */
[----:B------:R-:W-:-:S02]  /*12b0*/  ISETP.GE.AND P1, PT, R0, RZ, PT ;  /* 0x000000ff0000720c */ /* 0x000fc40003f26270 */
[----:B------:R-:W-:Y:S02]  /*12c0*/  LEA R0, R87, 0xffffffc0, 0x6 ;  /* 0xffffffc057007811 */ /* 0x000fe400078e30ff */
[----:B------:R-:W-:Y:S02]  /*12d0*/  @P4 IADD3 R7, R21, R7, RZ ;  /* 0x0000000715074210 */ /* 0x000fe40007ffe0ff */
[----:B------:R-:W-:Y:S01]  /*12e0*/  @P2 VIADD R8, R8, 0x1 ;  /* 0x0000000108082836 */ /* 0x000fe20000000000 */
[----:B------:R-:W-:Y:S02]  /*12f0*/  SHF.R.S32.HI R19, RZ, 0x1f, R0 ;  /* 0x0000001fff137819 */ /* 0x000fe40000011400 */
[----:B------:R-:W-:-:S04]  /*1300*/  @P4 MOV R12, R20 ;  /* 0x00000014000c4202 */ /* 0x000fc80000000f00 */
[----:B------:R-:W-:Y:S01]  /*1310*/  @!P1 IMAD.MOV R8, RZ, RZ, -R8 ;  /* 0x000000ffff089224 */ /* 0x000fe200078e0a08 */
[----:B--2---:R-:W-:Y:S06]  /*1320*/  @P4 BRA `(.L_x_4392) ;  /* 0x0000000000344947 */ /* 0x004fec0003800000 */
[----:B------:R-:W2:Y:S01]  /*1330*/  LDC.64 R4, c[0x0][0x248] ;  /* 0x00009200ff047b82 */ /* 0x000ea20000000a00 */
[----:B------:R-:W-:-:S07]  /*1340*/  SHF.R.S32.HI R21, RZ, 0x1f, R10 ;  /* 0x0000001fff157819 */ /* 0x000fce000001140a */
[----:B------:R-:W3:Y:S01]  /*1350*/  LDC.64 R6, c[0x0][0x230] ;  /* 0x00008c00ff067b82 */ /* 0x000ee20000000a00 */
[-C--:B--2---:R-:W-:Y:S01]  /*1360*/  IMAD R14, R21, R4.reuse, RZ ;  /* 0x00000004150e7224 */ /* 0x084fe200078e02ff */
        /* <DEDUP_REMOVED lines=9> */
.L_x_4392:
        /* <DEDUP_REMOVED lines=10> */
[----:B-1----:R-:W-:Y:S01]  /*14a0*/  IMAD R6, R15, R2, RZ ;  /* 0x000000020f067224 */ /* 0x002fe200078e02ff */
[----:B------:R-:W-:Y:S01]  /*14b0*/  @P4 MOV R18, R22 ;  /* 0x0000001600124202 */ /* 0x000fe20000000f00 */
[----:B------:R-:W-:-:S04]  /*14c0*/  IMAD.WIDE.U32 R20, R8, R2, R20 ;  /* 0x0000000208147225 */ /* 0x000fc800078e0014 */
[----:B------:R-:W-:Y:S01]  /*14d0*/  IMAD R3, R8, R3, R6 ;  /* 0x0000000308037224 */ /* 0x000fe200078e0206 */
[----:B------:R-:W-:Y:S01]  /*14e0*/  MOV R16, R20 ;  /* 0x0000001400107202 */ /* 0x000fe20000000f00 */
[----:B------:R-:W-:Y:S01]  /*14f0*/  @P4 IMAD R25, R17, R25, R23 ;  /* 0x0000001911194224 */ /* 0x000fe200078e0217 */
[----:B------:R-:W-:Y:S02]  /*1500*/  MOV R23, R0 ;  /* 0x0000000000177202 */ /* 0x000fe40000000f00 */
        /* <DEDUP_REMOVED lines=15> */
.L_x_4391:
[----:B------:R1:W5:Y:S01]  /*1600*/  @P5 LDG.E R17, desc[UR6][R114.64] ;  /* 0x0000000672115981 */ /* 0x000362000c1e1900 */
[----:B------:R-:W-:Y:S01]  /*1610*/  ISETP.NE.AND P0, PT, R127, -0x1, PT ;  /* 0xffffffff7f00780c */ /* 0x000fe20003f05270 */
[----:B------:R-:W2:Y:S01]  /*1620*/  LDC.64 R6, c[0x0][0x240] ;  /* 0x00009000ff067b82 */ /* 0x000ea20000000a00 */
[----:B-----5:R-:W-:Y:S01]  /*1630*/  SHF.R.S32.HI R11, RZ, 0x1f, R62 ;  /* 0x0000001fff0b7819 */ /* 0x020fe2000001143e */
[----:B------:R-:W-:Y:S01]  /*1640*/  ULDC UR5, c[0x0][0x2d0] ;  /* 0x0000b40000057ab9 */ /* 0x000fe20000000800 */
[----:B------:R-:W-:Y:S01]  /*1650*/  ULDC.64 UR10, c[0x0][0x268] ;  /* 0x00009a00000a7ab9 */ /* 0x000fe20000000a00 */
[C---:B------:R-:W-:Y:S01]  /*1660*/  SHF.L.U64.HI R58, R4.reuse, 0x5, R5 ;  /* 0x00000005043a7819 */ /* 0x040fe20000010205 */
[----:B------:R-:W-:Y:S01]  /*1670*/  IMAD.SHL.U32 R57, R4, 0x20, RZ ;  /* 0x0000002004397824 */ /* 0x000fe200078e00ff */
[CC--:B------:R-:W-:Y:S01]  /*1680*/  LEA.HI R31, R11.reuse, R62.reuse, RZ, 0x2 ;  /* 0x0000003e0b1f7211 */ /* 0x0c0fe200078f10ff */
[----:B------:R-:W-:Y:S01]  /*1690*/  IMAD.MOV.U32 R49, RZ, RZ, 0x10 ;  /* 0x00000010ff317424 */ /* 0x000fe200078e00ff */
[----:B------:R-:W-:Y:S01]  /*16a0*/  LEA.HI R70, R11, R62, RZ, 0x3 ;  /* 0x0000003e0b467211 */ /* 0x000fe200078f18ff */
[----:B------:R-:W3:Y:S01]  /*16b0*/  LDC R81, c[0x0][0x2e0] ;  /* 0x0000b800ff517b82 */ /* 0x000ee20000000800 */
[----:B------:R-:W-:-:S02]  /*16c0*/  LOP3.LUT R27, R31, 0xfffffffc, RZ, 0xc0, !PT ;  /* 0xfffffffc1f1b7812 */ /* 0x000fc400078ec0ff */
[----:B------:R-:W-:Y:S02]  /*16d0*/  SHF.R.S32.HI R69, RZ, 0x3, R70 ;  /* 0x00000003ff457819 */ /* 0x000fe40000011446 */
[----:B------:R-:W-:Y:S01]  /*16e0*/  SHF.R.S32.HI R110, RZ, 0x2, R31 ;  /* 0x00000002ff6e7819 */ /* 0x000fe2000001141f */
[----:B------:R-:W-:Y:S01]  /*16f0*/  IMAD.IADD R12, R62, 0x1, -R27 ;  /* 0x000000013e0c7824 */ /* 0x000fe200078e0a1b */
[----:B------:R-:W-:Y:S01]  /*1700*/  LEA.HI R67, R11, R62, RZ, 0x4 ;  /* 0x0000003e0b437211 */ /* 0x000fe200078f20ff */
[----:B------:R-:W4:Y:S01]  /*1710*/  @!P0 LDC.64 R2, c[0x0][0x228] ;  /* 0x00008a00ff028b82 */ /* 0x000f220000000a00 */
[----:B------:R-:W-:Y:S01]  /*1720*/  IMAD.SHL.U32 R33, R69, 0x40, RZ ;  /* 0x0000004045217824 */ /* 0x000fe200078e00ff */
[----:B------:R-:W-:Y:S01]  /*1730*/  SHF.R.S32.HI R111, RZ, 0x1f, R110 ;  /* 0x0000001fff6f7819 */ /* 0x000fe2000001146e */
[C---:B------:R-:W-:Y:S02]  /*1740*/  IMAD.SHL.U32 R10, R12.reuse, 0x8, RZ ;  /* 0x000000080c0a7824 */ /* 0x040fe400078e00ff */
[----:B------:R-:W-:Y:S01]  /*1750*/  IMAD.SHL.U32 R12, R12, 0x4, RZ ;  /* 0x000000040c0c7824 */ /* 0x000fe200078e00ff */
[----:B------:R-:W-:Y:S01]  /*1760*/  LOP3.LUT R33, R33, 0xc0, RZ, 0xc0, !PT ;  /* 0x000000c021217812 */ /* 0x000fe200078ec0ff */
[C---:B------:R-:W-:Y:S01]  /*1770*/  VIADD R85, R10.reuse, 0x20 ;  /* 0x000000200a557836 */ /* 0x040fe20000000000 */
[----:B------:R-:W-:Y:S01]  /*1780*/  ISETP.GE.AND P2, PT, R10, UR5, PT ;  /* 0x000000050a007c0c */ /* 0x000fe2000bf46270 */
[----:B--2---:R-:W-:Y:S01]  /*1790*/  @P0 IMAD.WIDE.U32 R34, R127, R6, RZ ;  /* 0x000000067f220225 */ /* 0x004fe200078e00ff */
[----:B------:R-:W-:-:S02]  /*17a0*/  LOP3.LUT R27, R33, 0x18, R10, 0xf8, !PT ;  /* 0x00000018211b7812 */ /* 0x000fc400078ef80a */
[----:B------:R-:W-:Y:S01]  /*17b0*/  SHF.R.U32.HI R106, RZ, 0x3, R33 ;  /* 0x00000003ff6a7819 */ /* 0x000fe20000011621 */
[----:B------:R-:W-:Y:S01]  /*17c0*/  @P0 IMAD.MOV.U32 R20, RZ, RZ, R34 ;  /* 0x000000ffff140224 */ /* 0x000fe200078e0022 */
[----:B------:R-:W-:Y:S01]  /*17d0*/  ISETP.GE.AND P1, PT, R85, UR5, PT ;  /* 0x0000000555007c0c */ /* 0x000fe2000bf26270 */
[----:B------:R-:W-:Y:S01]  /*17e0*/  IMAD.WIDE R28, R29, 0x40, R110 ;  /* 0x000000401d1c7825 */ /* 0x000fe200078e026e */
[----:B------:R-:W-:Y:S02]  /*17f0*/  LOP3.LUT R106, R27, R106, RZ, 0x3c, !PT ;  /* 0x0000006a1b6a7212 */ /* 0x000fe400078e3cff */
[----:B------:R-:W-:Y:S01]  /*1800*/  SEL R72, RZ, 0xffffffff, P1 ;  /* 0xffffffffff487807 */ /* 0x000fe20000800000 */
[----:B------:R-:W-:Y:S01]  /*1810*/  @P0 IMAD R27, R127, R7, R35 ;  /* 0x000000077f1b0224 */ /* 0x000fe200078e0223 */
[----:B------:R-:W-:Y:S01]  /*1820*/  LOP3.LUT R33, R67, 0xfffffff0, RZ, 0xc0, !PT ;  /* 0xfffffff043217812 */ /* 0x000fe200078ec0ff */
[----:B------:R-:W-:Y:S01]  /*1830*/  VIADD R84, R10, 0x40 ;  /* 0x000000400a547836 */ /* 0x000fe20000000000 */
[----:B---3--:R-:W-:Y:S01]  /*1840*/  LEA.HI R81, R81, R81, RZ, 0x1 ;  /* 0x0000005151517211 */ /* 0x008fe200078f08ff */
[----:B------:R-:W-:-:S02]  /*1850*/  IMAD.SHL.U32 R72, R72, 0x2, RZ ;  /* 0x0000000248487824 */ /* 0x000fc400078e00ff */
[-C--:B----4-:R-:W-:Y:S01]  /*1860*/  @!P0 IMAD R14, R9, R2.reuse, RZ ;  /* 0x00000002090e8224 */ /* 0x090fe200078e02ff */
[----:B------:R-:W-:Y:S01]  /*1870*/  SHF.R.S32.HI R77, RZ, 0x1, R81 ;  /* 0x00000001ff4d7819 */ /* 0x000fe20000011451 */
[----:B------:R-:W-:-:S04]  /*1880*/  @!P0 IMAD.WIDE.U32 R34, R13, R2, RZ ;  /* 0x000000020d228225 */ /* 0x000fc800078e00ff */
[----:B------:R-:W-:Y:S01]  /*1890*/  @!P0 IMAD R3, R13, R3, R14 ;  /* 0x000000030d038224 */ /* 0x000fe200078e020e */
[----:B------:R-:W-:Y:S01]  /*18a0*/  LEA.HI R14, R11, R62, RZ, 0x5 ;  /* 0x0000003e0b0e7211 */ /* 0x000fe200078f28ff */
[----:B------:R-:W-:Y:S01]  /*18b0*/  @!P0 IMAD.MOV.U32 R20, RZ, RZ, R34 ;  /* 0x000000ffff148224 */ /* 0x000fe200078e0022 */
[----:B------:R-:W-:Y:S01]  /*18c0*/  SEL R11, RZ, 0x1, P2 ;  /* 0x00000001ff0b7807 */ /* 0x000fe20001000000 */
[----:B------:R-:W-:Y:S01]  /*18d0*/  @!P0 IMAD.IADD R27, R35, 0x1, R3 ;  /* 0x00000001231b8824 */ /* 0x000fe200078e0203 */
[----:B------:R-:W-:Y:S01]  /*18e0*/  IADD3 R24, P0, R10, R18, RZ ;  /* 0x000000120a187210 */ /* 0x000fe20007f1e0ff */
[----:B------:R-:W2:Y:S01]  /*18f0*/  LDC.64 R2, c[0x0][0x250] ;  /* 0x00009400ff027b82 */ /* 0x000ea20000000a00 */
[----:B------:R-:W-:Y:S01]  /*1900*/  LOP3.LUT R72, R72, 0x2, R11, 0xe2, !PT ;  /* 0x0000000248487812 */ /* 0x000fe200078ee20b */
[----:B------:R-:W-:Y:S01]  /*1910*/  IMAD.IADD R66, R62, 0x1, -R33 ;  /* 0x000000013e427824 */ /* 0x000fe200078e0a21 */
[----:B------:R-:W-:Y:S01]  /*1920*/  SHF.R.S32.HI R11, RZ, 0x1f, R10 ;  /* 0x0000001fff0b7819 */ /* 0x000fe2000001140a */
[----:B------:R-:W-:Y:S01]  /*1930*/  IMAD R79, R110, R77, R12 ;  /* 0x0000004d6e4f7224 */ /* 0x000fe200078e020c */
[----:B------:R-:W-:Y:S01]  /*1940*/  IADD3 R26, P1, R10, R20, RZ ;  /* 0x000000140a1a7210 */ /* 0x000fe20007f3e0ff */
[----:B------:R-:W-:Y:S01]  /*1950*/  IMAD R20, R29, R6, RZ ;  /* 0x000000061d147224 */ /* 0x000fe200078e02ff */
[----:B------:R-:W-:Y:S01]  /*1960*/  LEA.HI R65, R66, R66, RZ, 0x1 ;  /* 0x0000004242417211 */ /* 0x000fe200078f08ff */
[C---:B------:R-:W-:Y:S01]  /*1970*/  IMAD.X R25, R11.reuse, 0x1, R25, P0 ;  /* 0x000000010b197824 */ /* 0x040fe200000e0619 */
[----:B------:R-:W-:Y:S01]  /*1980*/  IADD3 R90, P0, R110, R23, RZ ;  /* 0x000000176e5a7210 */ /* 0x000fe20007f1e0ff */
[----:B------:R-:W-:Y:S01]  /*1990*/  IMAD.X R27, R11, 0x1, R27, P1 ;  /* 0x000000010b1b7824 */ /* 0x000fe200008e061b */
[----:B------:R-:W-:Y:S01]  /*19a0*/  LEA.HI R33, R31, R110, RZ, 0x1 ;  /* 0x0000006e1f217211 */ /* 0x000fe200078f08ff */
[C---:B------:R-:W-:Y:S01]  /*19b0*/  IMAD R20, R28.reuse, R7, R20 ;  /* 0x000000071c147224 */ /* 0x040fe200078e0214 */
[--C-:B------:R-:W-:Y:S01]  /*19c0*/  SHF.R.S32.HI R31, RZ, 0x1, R65.reuse ;  /* 0x00000001ff1f7819 */ /* 0x100fe20000011441 */
[----:B------:R-:W-:Y:S01]  /*19d0*/  IMAD R7, R15, UR10, RZ ;  /* 0x0000000a0f077c24 */ /* 0x000fe2000f8e02ff */
[----:B------:R-:W-:Y:S01]  /*19e0*/  SHF.R.S32.HI R64, RZ, 0x1f, R65 ;  /* 0x0000001fff407819 */ /* 0x000fe20000011441 */
[----:B------:R-:W-:Y:S01]  /*19f0*/  IMAD.WIDE.U32 R28, R28, R6, R26 ;  /* 0x000000061c1c7225 */ /* 0x000fe200078e001a */
[----:B------:R-:W-:-:S02]  /*1a00*/  SHF.R.S32.HI R6, RZ, 0x1f, R112 ;  /* 0x0000001fff067819 */ /* 0x000fc40000011470 */
[----:B------:R-:W-:Y:S01]  /*1a10*/  IADD3.X R27, R111, R19, RZ, P0, !PT ;  /* 0x000000136f1b7210 */ /* 0x000fe200007fe4ff */
[----:B------:R-:W-:Y:S01]  /*1a20*/  IMAD R22, R8, UR11, R7 ;  /* 0x0000000b08167c24 */ /* 0x000fe2000f8e0207 */
[----:B------:R-:W-:Y:S01]  /*1a30*/  IADD3 R108, P0, R10, R16, RZ ;  /* 0x000000100a6c7210 */ /* 0x000fe20007f1e0ff */
[----:B------:R-:W-:Y:S01]  /*1a40*/  IMAD.WIDE.U32 R24, R8, UR10, R24 ;  /* 0x0000000a08187c25 */ /* 0x000fe2000f8e0018 */
[----:B------:R-:W-:Y:S01]  /*1a50*/  ULDC.64 UR10, c[0x0][0x258] ;  /* 0x00009600000a7ab9 */ /* 0x000fe20000000a00 */
[----:B------:R-:W-:Y:S02]  /*1a60*/  ISETP.GE.AND P1, PT, R84, UR5, PT ;  /* 0x0000000554007c0c */ /* 0x000fe4000bf26270 */
[----:B------:R-:W-:Y:S01]  /*1a70*/  IMAD.IADD R23, R25, 0x1, R22 ;  /* 0x0000000119177824 */ /* 0x000fe200078e0216 */
[----:B------:R-:W-:Y:S01]  /*1a80*/  LEA.HI R64, R64, R31, RZ, 0x2 ;  /* 0x0000001f40407211 */ /* 0x000fe200078f10ff */
[----:B------:R-:W-:Y:S01]  /*1a90*/  IMAD R25, R6, UR10, RZ ;  /* 0x0000000a06197c24 */ /* 0x000fe2000f8e02ff */
[----:B------:R-:W-:Y:S01]  /*1aa0*/  SEL R7, RZ, 0x4, P1 ;  /* 0x00000004ff077807 */ /* 0x000fe20000800000 */
[-C--:B------:R-:W-:Y:S01]  /*1ab0*/  IMAD R6, R111, R4.reuse, RZ ;  /* 0x000000046f067224 */ /* 0x080fe200078e02ff */
[----:B------:R-:W-:Y:S01]  /*1ac0*/  LOP3.LUT R33, R33, 0x7fffffe, RZ, 0xc0, !PT ;  /* 0x07fffffe21217812 */ /* 0x000fe200078ec0ff */
[----:B------:R-:W-:Y:S01]  /*1ad0*/  IMAD.X R109, R11, 0x1, R21, P0 ;  /* 0x000000010b6d7824 */ /* 0x000fe200000e0615 */
[----:B------:R-:W-:Y:S01]  /*1ae0*/  LOP3.LUT R64, R64, 0xfffffffc, RZ, 0xc0, !PT ;  /* 0xfffffffc40407812 */ /* 0x000fe200078ec0ff */
[C---:B------:R-:W-:Y:S01]  /*1af0*/  IMAD R21, R110.reuse, R5, R6 ;  /* 0x000000056e157224 */ /* 0x040fe200078e0206 */
[----:B------:R-:W-:Y:S01]  /*1b00*/  SHF.R.S32.HI R6, RZ, 0x1f, R73 ;  /* 0x0000001fff067819 */ /* 0x000fe20000011449 */
[----:B------:R-:W-:Y:S01]  /*1b10*/  IMAD.WIDE.U32 R108, R110, R4, R108 ;  /* 0x000000046e6c7225 */ /* 0x000fe200078e006c */
[----:B------:R-:W-:-:S02]  /*1b20*/  LOP3.LUT R72, R72, R7, RZ, 0xfc, !PT ;  /* 0x0000000748487212 */ /* 0x000fc400078efcff */
[----:B------:R-:W-:Y:S01]  /*1b30*/  LEA.HI R4, R6, R73, RZ, 0x6 ;  /* 0x0000004906047211 */ /* 0x000fe200078f30ff */
[----:B--2---:R-:W-:Y:S01]  /*1b40*/  IMAD R7, R27, R2, RZ ;  /* 0x000000021b077224 */ /* 0x004fe200078e02ff */
[----:B------:R-:W-:Y:S01]  /*1b50*/  SHF.R.S32.HI R68, RZ, 0x5, R14 ;  /* 0x00000005ff447819 */ /* 0x000fe2000001140e */
[----:B------:R-:W-:Y:S01]  /*1b60*/  IMAD.IADD R33, R110, 0x1, -R33 ;  /* 0x000000016e217824 */ /* 0x000fe200078e0a21 */
[----:B------:R-:W-:Y:S01]  /*1b70*/  SHF.R.S32.HI R4, RZ, 0x6, R4 ;  /* 0x00000006ff047819 */ /* 0x000fe20000011404 */
[----:B------:R-:W-:Y:S01]  /*1b80*/  IMAD.IADD R29, R29, 0x1, R20 ;  /* 0x000000011d1d7824 */ /* 0x000fe200078e0214 */
[----:B------:R-:W-:Y:S01]  /*1b90*/  IADD3 R64, R31, -R64, RZ ;  /* 0x800000401f407210 */ /* 0x000fe20007ffe0ff */
[----:B------:R-:W-:Y:S01]  /*1ba0*/  IMAD.MOV.U32 R22, RZ, RZ, R24 ;  /* 0x000000ffff167224 */ /* 0x000fe200078e0018 */
[----:B------:R-:W-:Y:S01]  /*1bb0*/  VIMNMX R88, RZ, R4, !PT ;  /* 0x00000004ff587248 */ /* 0x000fe20007fe0100 */
[----:B------:R-:W-:Y:S01]  /*1bc0*/  IMAD R19, R112, UR11, R25 ;  /* 0x0000000b70137c24 */ /* 0x000fe2000f8e0219 */
[----:B------:R-:W-:Y:S01]  /*1bd0*/  LOP3.LUT R63, R14, 0xffffffe0, RZ, 0xc0, !PT ;  /* 0xffffffe00e3f7812 */ /* 0x000fe200078ec0ff */
[----:B------:R-:W-:Y:S01]  /*1be0*/  IMAD R7, R90, R3, R7 ;  /* 0x000000035a077224 */ /* 0x000fe200078e0207 */
[----:B------:R-:W-:Y:S01]  /*1bf0*/  ISETP.GT.AND P0, PT, R87, R88, PT ;  /* 0x000000585700720c */ /* 0x000fe20003f04270 */
[----:B------:R-:W-:Y:S01]  /*1c00*/  IMAD.IADD R78, R12, 0x1, R79 ;  /* 0x000000010c4e7824 */ /* 0x000fe200078e024f */
[----:B------:R-:W-:Y:S01]  /*1c10*/  LOP3.LUT P1, RZ, R64, 0x2, RZ, 0xc0, !PT ;  /* 0x0000000240ff7812 */ /* 0x000fe2000782c0ff */
[----:B------:R-:W-:Y:S01]  /*1c20*/  IMAD R33, R68, 0x8, R33 ;  /* 0x0000000844217824 */ /* 0x000fe200078e0221 */
[----:B------:R-:W-:Y:S01]  /*1c30*/  SHF.L.U64.HI R60, R2, 0x5, R3 ;  /* 0x00000005023c7819 */ /* 0x000fe20000010203 */
[----:B------:R-:W-:Y:S01]  /*1c40*/  IMAD.WIDE.U32 R112, R112, UR10, R28 ;  /* 0x0000000a70707c25 */ /* 0x000fe2000f8e001c */
[----:B------:R-:W-:-:S02]  /*1c50*/  IADD3 R63, -R63, R62, RZ ;  /* 0x0000003e3f3f7210 */ /* 0x000fc40007ffe1ff */
[----:B------:R-:W-:Y:S01]  /*1c60*/  SHF.R.S32.HI R76, RZ, 0x1f, R79 ;  /* 0x0000001fff4c7819 */ /* 0x000fe2000001144f */
[----:B------:R-:W-:Y:S01]  /*1c70*/  IMAD.WIDE.U32 R90, R90, R2, R22 ;  /* 0x000000025a5a7225 */ /* 0x000fe200078e0016 */
[----:B------:R-:W-:Y:S02]  /*1c80*/  SHF.R.S32.HI R75, RZ, 0x1f, R78 ;  /* 0x0000001fff4b7819 */ /* 0x000fe4000001144e */
[----:B------:R-:W-:Y:S01]  /*1c90*/  SEL R49, R49, 0xfffffff0, !P1 ;  /* 0xfffffff031317807 */ /* 0x000fe20004800000 */
[----:B------:R-:W-:Y:S02]  /*1ca0*/  IMAD.U32 R106, R33, 0x20, R106 ;  /* 0x00000020216a7824 */ /* 0x000fe400078e006a */
[----:B------:R-:W-:Y:S02]  /*1cb0*/  IMAD.SHL.U32 R61, R2, 0x20, RZ ;  /* 0x00000020023d7824 */ /* 0x000fe400078e00ff */
[----:B------:R-:W-:Y:S02]  /*1cc0*/  IMAD.SHL.U32 R80, R77, 0x20, RZ ;  /* 0x000000204d507824 */ /* 0x000fe400078e00ff */
[----:B------:R-:W-:-:S02]  /*1cd0*/  IMAD.IADD R56, R109, 0x1, R21 ;  /* 0x000000016d387824 */ /* 0x000fc400078e0215 */
[----:B------:R-:W-:Y:S02]  /*1ce0*/  IMAD.IADD R74, R113, 0x1, R19 ;  /* 0x00000001714a7824 */ /* 0x000fe400078e0213 */
[----:B------:R-:W-:Y:S02]  /*1cf0*/  IMAD.IADD R86, R91, 0x1, R7 ;  /* 0x000000015b567824 */ /* 0x000fe400078e0207 */
[----:B------:R-:W-:Y:S01]  /*1d00*/  @!P5 IMAD.MOV.U32 R17, RZ, RZ, RZ ;  /* 0x000000ffff11d224 */ /* 0x000fe200078e00ff */
[----:B-1----:R-:W-:Y:S06]  /*1d10*/  @!P0 BRA `(.L_x_4393) ;  /* 0x0000004800048947 */ /* 0x002fec0003800000 */
[----:B------:R-:W1:Y:S01]  /*1d20*/  LDC.64 R82, c[0x0][0x338] ;  /* 0x0000ce00ff527b82 */ /* 0x000e620000000a00 */
[----:B------:R-:W-:Y:S01]  /*1d30*/  ULDC.64 UR10, c[0x0][0x330] ;  /* 0x0000cc00000a7ab9 */ /* 0x000fe20000000a00 */
[----:B------:R-:W-:Y:S01]  /*1d40*/  SHF.R.S32.HI R3, RZ, 0x1f, R0 ;  /* 0x0000001fff037819 */ /* 0x000fe20000011400 */
[----:B------:R-:W-:Y:S01]  /*1d50*/  IMAD R2, R9, UR10, RZ ;  /* 0x0000000a09027c24 */ /* 0x000fe2000f8e02ff */
[----:B------:R-:W-:Y:S01]  /*1d60*/  SHF.R.S32.HI R5, RZ, 0x1f, R73 ;  /* 0x0000001fff057819 */ /* 0x000fe20000011449 */
[C---:B------:R-:W-:Y:S01]  /*1d70*/  IMAD.WIDE.U32 R20, R13.reuse, UR10, R10 ;  /* 0x0000000a0d147c25 */ /* 0x040fe2000f8e000a */
[----:B------:R-:W-:Y:S01]  /*1d80*/  IADD3 R4, P1, P0, R0, R110, -R73 ;  /* 0x0000006e00047210 */ /* 0x000fe2000783e849 */
[----:B------:R-:W-:Y:S01]  /*1d90*/  ULDC.64 UR14, c[0x0][0x340] ;  /* 0x0000d000000e7ab9 */ /* 0x000fe20000000a00 */
[----:B------:R-:W-:Y:S01]  /*1da0*/  ULDC.64 UR12, c[0x0][0x350] ;  /* 0x0000d400000c7ab9 */ /* 0x000fe20000000a00 */
[----:B------:R-:W-:Y:S01]  /*1db0*/  IMAD R2, R13, UR11, R2 ;  /* 0x0000000b0d027c24 */ /* 0x000fe2000f8e0202 */
[----:B------:R-:W-:Y:S01]  /*1dc0*/  ULDC.64 UR10, c[0x0][0x328] ;  /* 0x0000ca00000a7ab9 */ /* 0x000fe20000000a00 */
[----:B------:R-:W-:Y:S01]  /*1dd0*/  IADD3.X R3, R3, R111, ~R5, P1, P0 ;  /* 0x0000006f03037210 */ /* 0x000fe20000fe0c05 */
[----:B------:R-:W-:Y:S01]  /*1de0*/  IMAD R6, R9, UR10, RZ ;  /* 0x0000000a09067c24 */ /* 0x000fe2000f8e02ff */
[----:B------:R-:W-:Y:S01]  /*1df0*/  LOP3.LUT R103, R72, 0xffff, RZ, 0xc0, !PT ;  /* 0x0000ffff48677812 */ /* 0x000fe200078ec0ff */
[----:B------:R-:W-:Y:S01]  /*1e00*/  IMAD.WIDE.U32 R18, R13, UR10, R10 ;  /* 0x0000000a0d127c25 */ /* 0x000fe2000f8e000a */
[----:B------:R-:W-:Y:S01]  /*1e10*/  SHF.R.S32.HI R101, RZ, 0x1f, R80 ;  /* 0x0000001fff657819 */ /* 0x000fe20000011450 */
[----:B------:R-:W-:Y:S01]  /*1e20*/  ULDC UR4, c[0x0][0x2e0] ;  /* 0x0000b80000047ab9 */ /* 0x000fe20000000800 */
[----:B------:R-:W-:Y:S01]  /*1e30*/  LOP3.LUT R105, R103, 0x1, RZ, 0xc0, !PT ;  /* 0x0000000167697812 */ /* 0x000fe200078ec0ff */
[----:B------:R-:W-:Y:S01]  /*1e40*/  IMAD.IADD R21, R21, 0x1, R2 ;  /* 0x0000000115157824 */ /* 0x000fe200078e0202 */
[----:B------:R-:W-:Y:S01]  /*1e50*/  LOP3.LUT R104, R103, 0x2, RZ, 0xc0, !PT ;  /* 0x0000000267687812 */ /* 0x000fe200078ec0ff */
[----:B------:R-:W-:Y:S01]  /*1e60*/  IMAD R6, R13, UR11, R6 ;  /* 0x0000000b0d067c24 */ /* 0x000fe2000f8e0206 */
[----:B------:R-:W-:Y:S01]  /*1e70*/  ULDC.64 UR10, c[0x0][0x348] ;  /* 0x0000d200000a7ab9 */ /* 0x000fe20000000a00 */
[----:B------:R-:W-:Y:S01]  /*1e80*/  IMAD R5, R3, UR14, RZ ;  /* 0x0000000e03057c24 */ /* 0x000fe2000f8e02ff */
[----:B------:R-:W-:Y:S01]  /*1e90*/  LOP3.LUT R103, R103, 0x4, RZ, 0xc0, !PT ;  /* 0x0000000467677812 */ /* 0x000fe200078ec0ff */
[----:B------:R-:W-:Y:S01]  /*1ea0*/  IMAD.IADD R19, R19, 0x1, R6 ;  /* 0x0000000113137824 */ /* 0x000fe200078e0206 */
[----:B------:R-:W-:Y:S01]  /*1eb0*/  ULDC.U8 UR20, c[0x0][0x3c3] ;  /* 0x0000f0c000147ab9 */ /* 0x000fe20000000000 */
[----:B-1----:R-:W-:Y:S01]  /*1ec0*/  IMAD R3, R3, R82, RZ ;  /* 0x0000005203037224 */ /* 0x002fe200078e02ff */
[----:B------:R-:W-:Y:S01]  /*1ed0*/  ULDC UR19, c[0x0][0x2e0] ;  /* 0x0000b80000137ab9 */ /* 0x000fe20000000800 */
[C---:B------:R-:W-:Y:S01]  /*1ee0*/  IMAD R5, R4.reuse, UR15, R5 ;  /* 0x0000000f04057c24 */ /* 0x040fe2000f8e0205 */
[----:B------:R-:W-:Y:S01]  /*1ef0*/  USHF.L.U64.HI UR15, UR14, 0x5, UR15 ;  /* 0x000000050e0f7899 */ /* 0x000fe2000801020f */
[----:B------:R-:W-:Y:S01]  /*1f00*/  IMAD.WIDE.U32 R20, R4, UR14, R20 ;  /* 0x0000000e04147c25 */ /* 0x000fe2000f8e0014 */
[----:B------:R-:W-:Y:S01]  /*1f10*/  USHF.L.U32 UR14, UR14, 0x5, URZ ;  /* 0x000000050e0e7899 */ /* 0x000fe2000800063f */
[----:B------:R-:W-:-:S02]  /*1f20*/  ULDC UR18, c[0x0][0x2e0] ;  /* 0x0000b80000127ab9 */ /* 0x000fc40000000800 */
[----:B------:R-:W-:Y:S01]  /*1f30*/  IMAD R3, R4, R83, R3 ;  /* 0x0000005304037224 */ /* 0x000fe200078e0203 */
[----:B------:R-:W-:Y:S01]  /*1f40*/  SHF.L.U64.HI R83, R82, 0x5, R83 ;  /* 0x0000000552537819 */ /* 0x000fe20000010253 */
[----:B------:R-:W-:Y:S01]  /*1f50*/  IMAD.WIDE.U32 R18, R4, R82, R18 ;  /* 0x0000005204127225 */ /* 0x000fe200078e0012 */
[----:B------:R-:W-:Y:S02]  /*1f60*/  USHF.L.U64.HI UR21, UR14, 0x1, UR15 ;  /* 0x000000010e157899 */ /* 0x000fe4000801020f */
[----:B------:R-:W-:Y:S01]  /*1f70*/  USHF.L.U32 UR23, UR14, 0x1, URZ ;  /* 0x000000010e177899 */ /* 0x000fe2000800063f */
[----:B------:R-:W-:Y:S01]  /*1f80*/  IMAD.IADD R21, R21, 0x1, R5 ;  /* 0x0000000115157824 */ /* 0x000fe200078e0205 */
[----:B------:R-:W-:Y:S01]  /*1f90*/  ULDC.64 UR16, c[0x0][0x250] ;  /* 0x0000940000107ab9 */ /* 0x000fe20000000a00 */
[----:B------:R-:W-:Y:S01]  /*1fa0*/  IMAD.IADD R0, R17, 0x1, R0 ;  /* 0x0000000111007824 */ /* 0x000fe200078e0200 */
[----:B------:R-:W-:Y:S01]  /*1fb0*/  ULDC.64 UR14, c[0x0][0x238] ;  /* 0x00008e00000e7ab9 */ /* 0x000fe20000000a00 */
[----:B------:R-:W-:-:S02]  /*1fc0*/  IMAD R5, R15, UR12, RZ ;  /* 0x0000000c0f057c24 */ /* 0x000fc4000f8e02ff */
[----:B------:R-:W-:Y:S02]  /*1fd0*/  IMAD R131, R15, UR10, RZ ;  /* 0x0000000a0f837c24 */ /* 0x000fe4000f8e02ff */
[----:B------:R-:W-:Y:S02]  /*1fe0*/  IMAD.IADD R19, R19, 0x1, R3 ;  /* 0x0000000113137824 */ /* 0x000fe400078e0203 */
[C---:B------:R-:W-:Y:S02]  /*1ff0*/  IMAD R5, R8.reuse, UR13, R5 ;  /* 0x0000000d08057c24 */ /* 0x040fe4000f8e0205 */
[----:B------:R-:W-:Y:S01]  /*2000*/  IMAD.WIDE.U32 R2, R8, UR12, R20 ;  /* 0x0000000c08027c25 */ /* 0x000fe2000f8e0014 */
[----:B------:R-:W-:-:S03]  /*2010*/  ULDC.64 UR12, c[0x0][0x320] ;  /* 0x0000c800000c7ab9 */ /* 0x000fc60000000a00 */
[----:B------:R-:W-:Y:S01]  /*2020*/  IMAD R0, R77, R0, RZ ;  /* 0x000000004d007224 */ /* 0x000fe200078e02ff */
[----:B------:R-:W-:Y:S01]  /*2030*/  LEA R96, P1, R2, UR12, 0x1 ;  /* 0x0000000c02607c11 */ /* 0x000fe2000f8208ff */
[C---:B------:R-:W-:Y:S02]  /*2040*/  IMAD R131, R8.reuse, UR11, R131 ;  /* 0x0000000b08837c24 */ /* 0x040fe4000f8e0283 */
[----:B------:R-:W-:Y:S01]  /*2050*/  IMAD.WIDE.U32 R8, R8, UR10, R18 ;  /* 0x0000000a08087c25 */ /* 0x000fe2000f8e0012 */
[-C--:B------:R-:W-:Y:S01]  /*2060*/  IADD3 R116, P2, R78, R0.reuse, RZ ;  /* 0x000000004e747210 */ /* 0x080fe20007f5e0ff */
[----:B------:R-:W-:Y:S01]  /*2070*/  ULDC.64 UR10, c[0x0][0x318] ;  /* 0x0000c600000a7ab9 */ /* 0x000fe20000000a00 */
[----:B------:R-:W-:Y:S01]  /*2080*/  IADD3 R50, P4, R79, R0, RZ ;  /* 0x000000004f327210 */ /* 0x000fe20007f9e0ff */
[----:B------:R-:W-:Y:S01]  /*2090*/  IMAD.IADD R97, R3, 0x1, R5 ;  /* 0x0000000103617824 */ /* 0x000fe200078e0205 */
[----:B------:R-:W-:Y:S01]  /*20a0*/  SHF.R.S32.HI R3, RZ, 0x1f, R0 ;  /* 0x0000001fff037819 */ /* 0x000fe20000011400 */
[----:B------:R-:W-:Y:S01]  /*20b0*/  IMAD.IADD R131, R9, 0x1, R131 ;  /* 0x0000000109837824 */ /* 0x000fe200078e0283 */
[----:B------:R-:W-:Y:S01]  /*20c0*/  LEA R130, P0, R8, UR10, 0x1 ;  /* 0x0000000a08827c11 */ /* 0x000fe2000f8008ff */
[----:B------:R-:W-:Y:S01]  /*20d0*/  IMAD.SHL.U32 R92, R82, 0x20, RZ ;  /* 0x00000020525c7824 */ /* 0x000fe200078e00ff */
[----:B------:R-:W-:Y:S01]  /*20e0*/  LEA.HI.X R97, R2, UR13, R97, 0x1, P1 ;  /* 0x0000000d02617c11 */ /* 0x000fe200088f0c61 */
[----:B------:R-:W-:Y:S01]  /*20f0*/  IMAD.X R5, R75, 0x1, R3, P2 ;  /* 0x000000014b057824 */ /* 0x000fe200010e0603 */
[----:B------:R-:W-:Y:S01]  /*2100*/  LEA.HI.X R131, R8, UR11, R131, 0x1, P0 ;  /* 0x0000000b08837c11 */ /* 0x000fe200080f0c83 */
[----:B------:R-:W-:Y:S01]  /*2110*/  IMAD.X R3, R76, 0x1, R3, P4 ;  /* 0x000000014c037824 */ /* 0x000fe200020e0603 */
[----:B------:R-:W-:Y:S01]  /*2120*/  ULDC.64 UR12, c[0x0][0x218] ;  /* 0x00008600000c7ab9 */ /* 0x000fe20000000a00 */
[----:B------:R-:W-:Y:S01]  /*2130*/  ULDC.64 UR10, c[0x0][0x220] ;  /* 0x00008800000a7ab9 */ /* 0x000fe20000000a00 */
[----:B------:R-:W-:Y:S01]  /*2140*/  LEA R122, P1, R108, UR12, 0x1 ;  /* 0x0000000c6c7a7c11 */ /* 0x000fe2000f8208ff */
[----:B------:R-:W-:Y:S01]  /*2150*/  VIADD R102, R80, 0x20 ;  /* 0x0000002050667836 */ /* 0x000fe20000000000 */
[----:B------:R-:W-:Y:S01]  /*2160*/  LEA R120, P0, R90, UR10, 0x1 ;  /* 0x0000000a5a787c11 */ /* 0x000fe2000f8008ff */
[----:B------:R-:W-:Y:S01]  /*2170*/  VIADD R100, R80, 0x40 ;  /* 0x0000004050647836 */ /* 0x000fe20000000000 */
[----:B------:R-:W-:Y:S01]  /*2180*/  SHF.L.U64.HI R2, R50, 0x1, R3 ;  /* 0x0000000132027819 */ /* 0x000fe20000010203 */
[----:B------:R-:W-:Y:S01]  /*2190*/  VIADD R82, R110, 0x20 ;  /* 0x000000206e527836 */ /* 0x000fe20000000000 */
[----:B------:R-:W-:Y:S01]  /*21a0*/  SHF.L.U32 R50, R50, 0x1, RZ ;  /* 0x0000000132327819 */ /* 0x000fe200000006ff */
[----:B------:R-:W-:Y:S01]  /*21b0*/  IMAD.MOV.U32 R9, RZ, RZ, R87 ;  /* 0x000000ffff097224 */ /* 0x000fe200078e0057 */
[----:B------:R-:W-:Y:S01]  /*21c0*/  LEA.HI.X R123, R108, UR13, R56, 0x1, P1 ;  /* 0x0000000d6c7b7c11 */ /* 0x000fe200088f0c38 */
[----:B------:R-:W-:Y:S01]  /*21d0*/  ULDC.64 UR12, c[0x0][0x360] ;  /* 0x0000d800000c7ab9 */ /* 0x000fe20000000a00 */
[----:B------:R-:W-:Y:S01]  /*21e0*/  LEA.HI.X R121, R90, UR11, R86, 0x1, P0 ;  /* 0x0000000b5a797c11 */ /* 0x000fe200080f0c56 */
[----:B------:R-:W-:Y:S01]  /*21f0*/  ULDC.64 UR10, c[0x0][0x358] ;  /* 0x0000d600000a7ab9 */ /* 0x000fe20000000a00 */
[C---:B------:R-:W-:Y:S01]  /*2200*/  SHF.L.U64.HI R0, R116.reuse, 0x1, R5 ;  /* 0x0000000174007819 */ /* 0x040fe20000010205 */
[----:B------:R-:W-:Y:S01]  /*2210*/  IMAD.SHL.U32 R116, R116, 0x2, RZ ;  /* 0x0000000274747824 */ /* 0x000fe200078e00ff */
[----:B------:R-:W-:-:S02]  /*2220*/  IADD3 R14, P1, R50, UR12, RZ ;  /* 0x0000000c320e7c10 */ /* 0x000fc4000ff3e0ff */
[----:B------:R-:W-:Y:S02]  /*2230*/  IADD3 R50, P0, R50, UR10, RZ ;  /* 0x0000000a32327c10 */ /* 0x000fe4000ff1e0ff */
[----:B------:R-:W-:Y:S02]  /*2240*/  IADD3 R118, P4, R116, UR12, RZ ;  /* 0x0000000c74767c10 */ /* 0x000fe4000ff9e0ff */
[----:B------:R-:W-:Y:S02]  /*2250*/  IADD3.X R51, R2, UR11, RZ, P0, !PT ;  /* 0x0000000b02337c10 */ /* 0x000fe400087fe4ff */
[----:B------:R-:W-:Y:S02]  /*2260*/  IADD3 R95, P0, R92, 0x40, RZ ;  /* 0x000000405c5f7810 */ /* 0x000fe40007f1e0ff */
[----:B------:R-:W-:Y:S02]  /*2270*/  IADD3 R116, P2, R116, UR10, RZ ;  /* 0x0000000a74747c10 */ /* 0x000fe4000ff5e0ff */
[----:B------:R-:W-:Y:S01]  /*2280*/  IADD3.X R15, R2, UR13, RZ, P1, !PT ;  /* 0x0000000d020f7c10 */ /* 0x000fe20008ffe4ff */
[----:B------:R-:W-:Y:S01]  /*2290*/  IMAD.X R94, RZ, RZ, R83, P0 ;  /* 0x000000ffff5e7224 */ /* 0x000fe200000e0653 */
[----:B------:R-:W-:-:S02]  /*22a0*/  IADD3 R93, P1, R92, 0x20, RZ ;  /* 0x000000205c5d7810 */ /* 0x000fc40007f3e0ff */
[C---:B------:R-:W-:Y:S01]  /*22b0*/  IADD3.X R119, R0.reuse, UR13, RZ, P4, !PT ;  /* 0x0000000d00777c10 */ /* 0x040fe2000a7fe4ff */
[----:B------:R-:W-:Y:S01]  /*22c0*/  ULDC.64 UR12, c[0x0][0x230] ;  /* 0x00008c00000c7ab9 */ /* 0x000fe20000000a00 */
[----:B------:R-:W-:Y:S01]  /*22d0*/  IADD3.X R117, R0, UR11, RZ, P2, !PT ;  /* 0x0000000b00757c10 */ /* 0x000fe200097fe4ff */
[----:B------:R-:W-:Y:S01]  /*22e0*/  ULDC.64 UR10, c[0x0][0x248] ;  /* 0x00009200000a7ab9 */ /* 0x000fe20000000a00 */
[----:B------:R-:W-:Y:S02]  /*22f0*/  IADD3.X R0, RZ, R83, RZ, P1, !PT ;  /* 0x00000053ff007210 */ /* 0x000fe40000ffe4ff */
[C---:B------:R-:W-:Y:S01]  /*2300*/  SHF.L.U64.HI R94, R95.reuse, 0x1, R94 ;  /* 0x000000015f5e7819 */ /* 0x040fe2000001025e */
[----:B------:R-:W-:Y:S01]  /*2310*/  IMAD.SHL.U32 R95, R95, 0x2, RZ ;  /* 0x000000025f5f7824 */ /* 0x000fe200078e00ff */
[C---:B------:R-:W-:Y:S01]  /*2320*/  SHF.L.U64.HI R89, R93.reuse, 0x1, R0 ;  /* 0x000000015d597819 */ /* 0x040fe20000010200 */
[----:B------:R-:W-:Y:S01]  /*2330*/  IMAD.SHL.U32 R93, R93, 0x2, RZ ;  /* 0x000000025d5d7824 */ /* 0x000fe200078e00ff */
[----:B------:R-:W-:-:S02]  /*2340*/  SHF.R.S32.HI R99, RZ, 0x1f, R102 ;  /* 0x0000001fff637819 */ /* 0x000fc40000011466 */
[----:B------:R-:W-:-:S07]  /*2350*/  SHF.R.S32.HI R98, RZ, 0x1f, R100 ;  /* 0x0000001fff627819 */ /* 0x000fce0000011464 */
.L_x_4442:
[----:B------:R-:W-:Y:S01]  /*2360*/  IMAD.SHL.U32 R13, R9, 0x40, RZ ;  /* 0x00000040090d7824 */ /* 0x000fe200078e00ff */
[----:B------:R-:W1:Y:S01]  /*2370*/  LDC R3, c[0x0][0x340] ;  /* 0x0000d000ff037b82 */ /* 0x000e620000000800 */
[----:B------:R-:W-:Y:S02]  /*2380*/  BSSY B0, `(.L_x_4394) ;  /* 0x0000013000007945 */ /* 0x000fe40003800000 */
[----:B------:R-:W-:Y:S04]  /*2390*/  VIADD R12, R13, 0xffffffc0 ;  /* 0xffffffc00d0c7836 */ /* 0x000fe80000000000 */
[----:B--2---:R-:W-:Y:S01]  /*23a0*/  IMAD.IADD R5, R73, 0x1, -R12 ;  /* 0x0000000149057824 */ /* 0x004fe200078e0a0c */
[----:B------:R-:W-:Y:S04]  /*23b0*/  IADD3 R7, -R12, R59, RZ ;  /* 0x0000003b0c077210 */ /* 0x000fe80007ffe1ff */
[-C--:B------:R-:W-:Y:S02]  /*23c0*/  ISETP.GE.AND P2, PT, R110, R7.reuse, PT ;  /* 0x000000076e00720c */ /* 0x080fe40003f46270 */
[----:B------:R-:W-:Y:S02]  /*23d0*/  ISETP.GE.AND P1, PT, R82, R7, PT ;  /* 0x000000075200720c */ /* 0x000fe40003f26270 */
[-C--:B------:R-:W-:Y:S02]  /*23e0*/  ISETP.GE.AND P2, PT, R110, R5.reuse, !P2 ;  /* 0x000000056e00720c */ /* 0x080fe40005746270 */
[----:B------:R-:W-:Y:S02]  /*23f0*/  ISETP.GE.AND P1, PT, R82, R5, !P1 ;  /* 0x000000055200720c */ /* 0x000fe40004f26270 */
[----:B-1----:R-:W-:Y:S09]  /*2400*/  LEA R3, -R3, RZ, 0x6 ;  /* 0x000000ff03037211 */ /* 0x002ff200078e31ff */
[----:B------:R-:W-:Y:S05]  /*2410*/  @!P2 BRA `(.L_x_4395) ;  /* 0x000000000024a947 */ /* 0x000fea0003800000 */
[----:B------:R-:W-:Y:S02]  /*2420*/  ISETP.NE.AND P0, PT, R105, RZ, PT ;  /* 0x000000ff6900720c */ /* 0x000fe40003f05270 */
[----:B------:R-:W-:Y:S11]  /*2430*/  ISETP.NE.AND P4, PT, R104, RZ, PT ;  /* 0x000000ff6800720c */ /* 0x000ff60003f85270 */
[----:B------:R-:W2:Y:S04]  /*2440*/  @P0 LDG.E.128 R20, desc[UR6][R96.64] ;  /* 0x0000000660140981 */ /* 0x000ea8000c1e1d00 */
[----:B--2---:R1:W-:Y:S01]  /*2450*/  @P0 STG.E.128 desc[UR6][R120.64], R20 ;  /* 0x0000001478000986 */ /* 0x0043e2000c101d06 */
[----:B------:R-:W-:Y:S03]  /*2460*/  ISETP.NE.AND P0, PT, R103, RZ, PT ;  /* 0x000000ff6700720c */ /* 0x000fe60003f05270 */
[----:B------:R-:W2:Y:S04]  /*2470*/  @P4 LDG.E.128 R16, desc[UR6][R96.64+0x40] ;  /* 0x0000400660104981 */ /* 0x000ea8000c1e1d00 */
[----:B--2---:R1:W-:Y:S06]  /*2480*/  @P4 STG.E.128 desc[UR6][R120.64+0x40], R16 ;  /* 0x0000401078004986 */ /* 0x0043ec000c101d06 */
[----:B------:R-:W2:Y:S04]  /*2490*/  @P0 LDG.E.128 R4, desc[UR6][R96.64+0x80] ;  /* 0x0000800660040981 */ /* 0x000ea8000c1e1d00 */
[----:B--2---:R1:W-:Y:S02]  /*24a0*/  @P0 STG.E.128 desc[UR6][R120.64+0x80], R4 ;  /* 0x0000800478000986 */ /* 0x0043e4000c101d06 */
.L_x_4395:
[----:B------:R-:W-:Y:S05]  /*24b0*/  BSYNC B0 ;  /* 0x0000000000007941 */ /* 0x000fea0003800000 */
.L_x_4394:
[----:B------:R-:W-:Y:S04]  /*24c0*/  BSSY B0, `(.L_x_4396) ;  /* 0x000000f000007945 */ /* 0x000fe80003800000 */
[----:B------:R-:W-:Y:S05]  /*24d0*/  @!P1 BRA `(.L_x_4397) ;  /* 0x0000000000349947 */ /* 0x000fea0003800000 */
[----:B------:R-:W-:Y:S02]  /*24e0*/  ISETP.NE.AND P4, PT, R105, RZ, PT ;  /* 0x000000ff6900720c */ /* 0x000fe40003f85270 */
[----:B------:R-:W-:Y:S02]  /*24f0*/  IADD3 R26, P0, R96, UR23, RZ ;  /* 0x00000017601a7c10 */ /* 0x000fe4000ff1e0ff */
[----:B------:R-:W-:Y:S02]  /*2500*/  LEA R24, P5, R61, R120, 0x1 ;  /* 0x000000783d187211 */ /* 0x000fe400078a08ff */
[----:B------:R-:W-:Y:S02]  /*2510*/  IADD3.X R27, R97, UR21, RZ, P0, !PT ;  /* 0x00000015611b7c10 */ /* 0x000fe400087fe4ff */
[----:B------:R-:W-:Y:S02]  /*2520*/  ISETP.NE.AND P0, PT, R104, RZ, PT ;  /* 0x000000ff6800720c */ /* 0x000fe40003f05270 */
[----:B------:R-:W-:Y:S03]  /*2530*/  LEA.HI.X R25, R61, R121, R60, 0x1, P5 ;  /* 0x000000793d197211 */ /* 0x000fe600028f0c3c */
[----:B-1----:R-:W2:Y:S04]  /*2540*/  @P4 LDG.E.128 R20, desc[UR6][R26.64] ;  /* 0x000000061a144981 */ /* 0x002ea8000c1e1d00 */
[----:B--2---:R2:W-:Y:S01]  /*2550*/  @P4 STG.E.128 desc[UR6][R24.64], R20 ;  /* 0x0000001418004986 */ /* 0x0045e2000c101d06 */
[----:B------:R-:W-:Y:S03]  /*2560*/  ISETP.NE.AND P4, PT, R103, RZ, PT ;  /* 0x000000ff6700720c */ /* 0x000fe60003f85270 */
[----:B------:R-:W3:Y:S04]  /*2570*/  @P0 LDG.E.128 R16, desc[UR6][R26.64+0x40] ;  /* 0x000040061a100981 */ /* 0x000ee8000c1e1d00 */
[----:B---3--:R2:W-:Y:S06]  /*2580*/  @P0 STG.E.128 desc[UR6][R24.64+0x40], R16 ;  /* 0x0000401018000986 */ /* 0x0085ec000c101d06 */
[----:B------:R-:W3:Y:S04]  /*2590*/  @P4 LDG.E.128 R4, desc[UR6][R26.64+0x80] ;  /* 0x000080061a044981 */ /* 0x000ee8000c1e1d00 */
[----:B---3--:R2:W-:Y:S02]  /*25a0*/  @P4 STG.E.128 desc[UR6][R24.64+0x80], R4 ;  /* 0x0000800418004986 */ /* 0x0085e4000c101d06 */
.L_x_4397:
[----:B------:R-:W-:Y:S05]  /*25b0*/  BSYNC B0 ;  /* 0x0000000000007941 */ /* 0x000fea0003800000 */
.L_x_4396:
[----:B------:R-:W-:Y:S02]  /*25c0*/  ISETP.NE.AND P6, PT, RZ, UR4, PT ;  /* 0x00000004ff007c0c */ /* 0x000fe4000bfc5270 */
[----:B------:R-:W-:Y:S02]  /*25d0*/  LEA R124, P4, R57, R122, 0x1 ;  /* 0x0000007a397c7211 */ /* 0x000fe400078808ff */
[C---:B------:R-:W-:Y:S02]  /*25e0*/  LEA R132, P5, R92.reuse, R130, 0x1 ;  /* 0x000000825c847211 */ /* 0x040fe400078a08ff */
[----:B------:R-:W-:Y:S02]  /*25f0*/  LEA R96, P0, R3, R96, 0x1 ;  /* 0x0000006003607211 */ /* 0x000fe400078008ff */
[----:B------:R-:W-:Y:S02]  /*2600*/  LEA.HI.X R125, R57, R123, R58, 0x1, P4 ;  /* 0x0000007b397d7211 */ /* 0x000fe400020f0c3a */
[----:B------:R-:W-:Y:S02]  /*2610*/  LEA.HI.X R133, R92, R131, R83, 0x1, P5 ;  /* 0x000000835c857211 */ /* 0x000fe400028f0c53 */
[----:B------:R-:W-:Y:S01]  /*2620*/  LEA.HI.X.SX32 R97, R3, R97, 0x1, P0 ;  /* 0x0000006103617211 */ /* 0x000fe200000f0eff */
[----:B------:R-:W-:Y:S06]  /*2630*/  @!P6 BRA `(.L_x_4398) ;  /* 0x0000003400e4e947 */ /* 0x000fec0003800000 */
[----:B------:R-:W-:Y:S11]  /*2640*/  ISETP.NE.AND P0, PT, RZ, UR20, PT ;  /* 0x00000014ff007c0c */ /* 0x000ff6000bf05270 */
[----:B------:R-:W-:Y:S02]  /*2650*/  @!UPT UIADD3 URZ, URZ, URZ, URZ ;  /* 0x0000003f3f3ff290 */ /* 0x000fe4000fffe03f */
[----:B------:R-:W-:Y:S05]  /*2660*/  @!P0 BRA `(.L_x_4399) ;  /* 0x0000001000f88947 */ /* 0x000fea0003800000 */
[----:B------:R-:W-:Y:S04]  /*2670*/  BSSY B1, `(.L_x_4400) ;  /* 0x0000097000017945 */ /* 0x000fe80003800000 */
[----:B------:R-:W-:Y:S05]  /*2680*/  @!P2 BRA `(.L_x_4401) ;  /* 0x000000080054a947 */ /* 0x000fea0003800000 */
[----:B------:R-:W3:Y:S01]  /*2690*/  LDC R3, c[0x0][0x2d0] ;  /* 0x0000b400ff037b82 */ /* 0x000ee20000000800 */
[----:B------:R-:W-:Y:S01]  /*26a0*/  BSSY B0, `(.L_x_4402) ;  /* 0x0000033000007945 */ /* 0x000fe20003800000 */
[-C--:B---3--:R-:W-:Y:S02]  /*26b0*/  ISETP.GE.AND P0, PT, R10, R3.reuse, PT ;  /* 0x000000030a00720c */ /* 0x088fe40003f06270 */
[-C--:B------:R-:W-:Y:S02]  /*26c0*/  ISETP.GE.AND P4, PT, R85, R3.reuse, PT ;  /* 0x000000035500720c */ /* 0x080fe40003f86270 */
[----:B------:R-:W-:Y:S09]  /*26d0*/  ISETP.GE.AND P2, PT, R84, R3, PT ;  /* 0x000000035400720c */ /* 0x000ff20003f46270 */
[----:B------:R-:W-:Y:S05]  /*26e0*/  @P0 BRA `(.L_x_4403) ;  /* 0x0000000000b80947 */ /* 0x000fea0003800000 */
[----:B------:R-:W-:Y:S01]  /*26f0*/  ISETP.GE.AND P0, PT, R10, UR4, PT ;  /* 0x000000040a007c0c */ /* 0x000fe2000bf06270 */
[----:B-12---:R-:W2:Y:S11]  /*2700*/  LDG.E.128 R16, desc[UR6][R130.64] ;  /* 0x0000000682107981 */ /* 0x006eb6000c1e1d00 */
[----:B------:R-:W-:Y:S01]  /*2710*/  @!UPT UIADD3 URZ, URZ, URZ, URZ ;  /* 0x0000003f3f3ff290 */ /* 0x000fe2000fffe03f */
[----:B------:R-:W3:Y:S06]  /*2720*/  @!P0 LDG.E.64 R6, desc[UR6][R14.64] ;  /* 0x000000060e068981 */ /* 0x000eec000c1e1b00 */
[----:B------:R-:W4:Y:S01]  /*2730*/  @!P0 LDG.E.64 R28, desc[UR6][R50.64] ;  /* 0x00000006321c8981 */ /* 0x000f22000c1e1b00 */
[C---:B--2---:R-:W-:Y:S02]  /*2740*/  @!P0 SHF.L.U32 R20, R16.reuse, 0x10, RZ ;  /* 0x0000001010148819 */ /* 0x044fe400000006ff */
[----:B------:R-:W-:Y:S02]  /*2750*/  @!P0 LOP3.LUT R23, R16, 0xffff0000, RZ, 0xc0, !PT ;  /* 0xffff000010178812 */ /* 0x000fe400078ec0ff */
[----:B------:R-:W-:Y:S02]  /*2760*/  @!P0 SHF.L.U32 R21, R17, 0x10, RZ ;  /* 0x0000001011158819 */ /* 0x000fe400000006ff */
[----:B------:R-:W-:Y:S02]  /*2770*/  @!P0 LOP3.LUT R24, R18, 0xffff0000, RZ, 0xc0, !PT ;  /* 0xffff000012188812 */ /* 0x000fe400078ec0ff */
[C---:B---3--:R-:W-:Y:S01]  /*2780*/  @!P0 LOP3.LUT R8, R6.reuse, 0xffff0000, RZ, 0xc0, !PT ;  /* 0xffff000006088812 */ /* 0x048fe200078ec0ff */
[----:B------:R-:W-:Y:S01]  /*2790*/  @!P0 IMAD.U32 R5, R6, 0x10000, RZ ;  /* 0x0001000006058824 */ /* 0x000fe200078e00ff */
[----:B------:R-:W-:Y:S03]  /*27a0*/  @!P0 SHF.L.U32 R6, R19, 0x10, RZ ;  /* 0x0000001013068819 */ /* 0x000fe600000006ff */
[-C--:B------:R-:W-:Y:S01]  /*27b0*/  @!P0 FMUL.FTZ R0, R20, R5.reuse ;  /* 0x0000000514008220 */ /* 0x080fe20000410000 */
[C---:B----4-:R-:W-:Y:S01]  /*27c0*/  @!P0 SHF.L.U32 R25, R28.reuse, 0x10, RZ ;  /* 0x000000101c198819 */ /* 0x050fe200000006ff */
[----:B------:R-:W-:Y:S01]  /*27d0*/  @!P0 FMUL.FTZ R31, R23, R5 ;  /* 0x00000005171f8220 */ /* 0x000fe20000410000 */
[----:B------:R-:W-:Y:S01]  /*27e0*/  @!P0 LOP3.LUT R22, R28, 0xffff0000, RZ, 0xc0, !PT ;  /* 0xffff00001c168812 */ /* 0x000fe200078ec0ff */
[C---:B------:R-:W-:Y:S01]  /*27f0*/  @!P0 IMAD.U32 R5, R7.reuse, 0x10000, RZ ;  /* 0x0001000007058824 */ /* 0x040fe200078e00ff */
[----:B------:R-:W-:Y:S01]  /*2800*/  @!P0 LOP3.LUT R7, R7, 0xffff0000, RZ, 0xc0, !PT ;  /* 0xffff000007078812 */ /* 0x000fe200078ec0ff */
[-C--:B------:R-:W-:Y:S01]  /*2810*/  @!P0 FFMA.FTZ R0, R23, R25.reuse, R0 ;  /* 0x0000001917008223 */ /* 0x080fe20000010000 */
[----:B------:R-:W-:Y:S01]  /*2820*/  @!P0 LOP3.LUT R23, R17, 0xffff0000, RZ, 0xc0, !PT ;  /* 0xffff000011178812 */ /* 0x000fe200078ec0ff */
[----:B------:R-:W-:Y:S01]  /*2830*/  @!P0 FFMA.FTZ R31, R20, R25, -R31 ;  /* 0x00000019141f8223 */ /* 0x000fe2000001081f */
[----:B------:R-:W-:Y:S01]  /*2840*/  @!P0 LOP3.LUT R25, R19, 0xffff0000, RZ, 0xc0, !PT ;  /* 0xffff000013198812 */ /* 0x000fe200078ec0ff */
[----:B------:R-:W-:Y:S01]  /*2850*/  @!P0 IMAD.U32 R20, R18, 0x10000, RZ ;  /* 0x0001000012148824 */ /* 0x000fe200078e00ff */
[----:B------:R-:W-:Y:S01]  /*2860*/  @!P0 SHF.L.U32 R27, R29, 0x10, RZ ;  /* 0x000000101d1b8819 */ /* 0x000fe200000006ff */
[-C--:B------:R-:W-:Y:S01]  /*2870*/  @!P0 FMUL.FTZ R2, R21, R8.reuse ;  /* 0x0000000815028220 */ /* 0x080fe20000410000 */
[----:B------:R-:W-:Y:S01]  /*2880*/  @!P0 LOP3.LUT R29, R29, 0xffff0000, RZ, 0xc0, !PT ;  /* 0xffff00001d1d8812 */ /* 0x000fe200078ec0ff */
[----:B------:R-:W-:Y:S01]  /*2890*/  @!P0 FMUL.FTZ R33, R23, R8 ;  /* 0x0000000817218220 */ /* 0x000fe20000410000 */
[----:B------:R-:W-:Y:S01]  /*28a0*/  @!P0 F2FP.BF16.F32.PACK_AB R31, R0, R31 ;  /* 0x0000001f001f823e */ /* 0x000fe200000010ff */
[-C--:B------:R-:W-:Y:S01]  /*28b0*/  @!P0 FMUL.FTZ R3, R20, R5.reuse ;  /* 0x0000000514038220 */ /* 0x080fe20000410000 */
[----:B------:R-:W-:Y:S01]  /*28c0*/  @!P0 FMUL.FTZ R26, R24, R5 ;  /* 0x00000005181a8220 */ /* 0x000fe20000410000 */
        /* <DEDUP_REMOVED lines=16> */
.L_x_4403:
[----:B------:R-:W-:Y:S05]  /*29d0*/  BSYNC B0 ;  /* 0x0000000000007941 */ /* 0x000fea0003800000 */
.L_x_4402:
[----:B------:R-:W-:Y:S04]  /*29e0*/  BSSY B0, `(.L_x_4404) ;  /* 0x0000030000007945 */ /* 0x000fe80003800000 */
[----:B------:R-:W-:Y:S05]  /*29f0*/  @P4 BRA `(.L_x_4405) ;  /* 0x0000000000b84947 */ /* 0x000fea0003800000 */
[----:B------:R-:W-:Y:S01]  /*2a00*/  ISETP.GE.AND P0, PT, R85, UR4, PT ;  /* 0x0000000455007c0c */ /* 0x000fe2000bf06270 */
[----:B-123--:R-:W2:Y:S11]  /*2a10*/  LDG.E.128 R16, desc[UR6][R130.64+0x40] ;  /* 0x0000400682107981 */ /* 0x00eeb6000c1e1d00 */
        /* <DEDUP_REMOVED lines=44> */
.L_x_4405:
[----:B------:R-:W-:Y:S05]  /*2ce0*/  BSYNC B0 ;  /* 0x0000000000007941 */ /* 0x000fea0003800000 */
.L_x_4404:
[----:B------:R-:W-:Y:S05]  /*2cf0*/  @P2 BRA `(.L_x_4401) ;  /* 0x0000000000b82947 */ /* 0x000fea0003800000 */
[----:B------:R-:W-:Y:S01]  /*2d00*/  ISETP.GE.AND P0, PT, R84, UR4, PT ;  /* 0x0000000454007c0c */ /* 0x000fe2000bf06270 */
[----:B-1234-:R-:W2:Y:S11]  /*2d10*/  LDG.E.128 R16, desc[UR6][R130.64+0x80] ;  /* 0x0000800682107981 */ /* 0x01eeb6000c1e1d00 */
        /* <DEDUP_REMOVED lines=44> */
.L_x_4401:
[----:B------:R-:W-:Y:S05]  /*2fe0*/  BSYNC B1 ;  /* 0x0000000000017941 */ /* 0x000fea0003800000 */
.L_x_4400:
[----:B------:R-:W-:Y:S04]  /*2ff0*/  BSSY B1, `(.L_x_4406) ;  /* 0x000009d000017945 */ /* 0x000fe80003800000 */
[----:B------:R-:W-:Y:S05]  /*3000*/  @!P1 BRA `(.L_x_4407) ;  /* 0x00000008006c9947 */ /* 0x000fea0003800000 */
[C---:B-12---:R-:W-:Y:S01]  /*3010*/  SHF.L.U64.HI R5, R80.reuse, 0x1, R101 ;  /* 0x0000000150057819 */ /* 0x046fe20000010265 */
[----:B------:R-:W1:Y:S01]  /*3020*/  LDC R3, c[0x0][0x2d0] ;  /* 0x0000b400ff037b82 */ /* 0x000e620000000800 */
[----:B------:R-:W-:Y:S01]  /*3030*/  IMAD.SHL.U32 R7, R80, 0x2, RZ ;  /* 0x0000000250077824 */ /* 0x000fe200078e00ff */
[----:B------:R-:W-:Y:S04]  /*3040*/  BSSY B0, `(.L_x_4408) ;  /* 0x0000037000007945 */ /* 0x000fe80003800000 */
[-C--:B------:R-:W-:Y:S02]  /*3050*/  IADD3 R32, P5, R50, R7.reuse, RZ ;  /* 0x0000000732207210 */ /* 0x080fe40007fbe0ff */
[----:B------:R-:W-:Y:S03]  /*3060*/  IADD3 R20, P4, R14, R7, RZ ;  /* 0x000000070e147210 */ /* 0x000fe60007f9e0ff */
[--C-:B------:R-:W-:Y:S02]  /*3070*/  IMAD.X R33, R51, 0x1, R5.reuse, P5 ;  /* 0x0000000133217824 */ /* 0x100fe400028e0605 */
[----:B------:R-:W-:Y:S01]  /*3080*/  IMAD.X R21, R15, 0x1, R5, P4 ;  /* 0x000000010f157824 */ /* 0x000fe200020e0605 */
[-C--:B-1----:R-:W-:Y:S02]  /*3090*/  ISETP.GE.AND P0, PT, R10, R3.reuse, PT ;  /* 0x000000030a00720c */ /* 0x082fe40003f06270 */
[-C--:B------:R-:W-:Y:S02]  /*30a0*/  ISETP.GE.AND P2, PT, R85, R3.reuse, PT ;  /* 0x000000035500720c */ /* 0x080fe40003f46270 */
[----:B------:R-:W-:Y:S09]  /*30b0*/  ISETP.GE.AND P1, PT, R84, R3, PT ;  /* 0x000000035400720c */ /* 0x000ff20003f26270 */
[----:B------:R-:W-:Y:S05]  /*30c0*/  @P0 BRA `(.L_x_4409) ;  /* 0x0000000000b80947 */ /* 0x000fea0003800000 */
[----:B------:R-:W-:Y:S01]  /*30d0*/  ISETP.GE.AND P0, PT, R10, UR4, PT ;  /* 0x000000040a007c0c */ /* 0x000fe2000bf06270 */
[----:B---34-:R-:W2:Y:S11]  /*30e0*/  LDG.E.128 R16, desc[UR6][R132.64] ;  /* 0x0000000684107981 */ /* 0x018eb6000c1e1d00 */
        /* <DEDUP_REMOVED lines=44> */
.L_x_4409:
[----:B------:R-:W-:Y:S05]  /*33b0*/  BSYNC B0 ;  /* 0x0000000000007941 */ /* 0x000fea0003800000 */
.L_x_4408:
[----:B------:R-:W-:Y:S04]  /*33c0*/  BSSY B0, `(.L_x_4410) ;  /* 0x0000030000007945 */ /* 0x000fe80003800000 */
[----:B------:R-:W-:Y:S05]  /*33d0*/  @P2 BRA `(.L_x_4411) ;  /* 0x0000000000b82947 */ /* 0x000fea0003800000 */
[----:B------:R-:W-:Y:S01]  /*33e0*/  ISETP.GE.AND P0, PT, R85, UR4, PT ;  /* 0x0000000455007c0c */ /* 0x000fe2000bf06270 */
[----:B-1-34-:R-:W2:Y:S11]  /*33f0*/  LDG.E.128 R16, desc[UR6][R132.64+0x40] ;  /* 0x0000400684107981 */ /* 0x01aeb6000c1e1d00 */
        /* <DEDUP_REMOVED lines=44> */
.L_x_4411:
[----:B------:R-:W-:Y:S05]  /*36c0*/  BSYNC B0 ;  /* 0x0000000000007941 */ /* 0x000fea0003800000 */
.L_x_4410:
[----:B------:R-:W-:Y:S05]  /*36d0*/  @P1 BRA `(.L_x_4407) ;  /* 0x0000000000b81947 */ /* 0x000fea0003800000 */
[----:B------:R-:W-:Y:S01]  /*36e0*/  ISETP.GE.AND P0, PT, R84, UR4, PT ;  /* 0x0000000454007c0c */ /* 0x000fe2000bf06270 */
[----:B-1234-:R-:W2:Y:S11]  /*36f0*/  LDG.E.128 R16, desc[UR6][R132.64+0x80] ;  /* 0x0000800684107981 */ /* 0x01eeb6000c1e1d00 */
[----:B------:R-:W-:Y:S01]  /*3700*/  @!UPT UIADD3 URZ, URZ, URZ, URZ ;  /* 0x0000003f3f3ff290 */ /* 0x000fe2000fffe03f */
[----:B------:R1:W3:Y:S06]  /*3710*/  @!P0 LDG.E.64 R6, desc[UR6][R20.64+0x40] ;  /* 0x0000400614068981 */ /* 0x0002ec000c1e1b00 */
[----:B------:R-:W4:Y:S01]  /*3720*/  @!P0 LDG.E.64 R32, desc[UR6][R32.64+0x40] ;  /* 0x0000400620208981 */ /* 0x000f22000c1e1b00 */
[----:B--2---:R-:W-:Y:S01]  /*3730*/  @!P0 SHF.L.U32 R22, R16, 0x10, RZ ;  /* 0x0000001010168819 */ /* 0x004fe200000006ff */
[----:B-1----:R-:W-:Y:S01]  /*3740*/  @!P0 IMAD.U32 R20, R18, 0x10000, RZ ;  /* 0x0001000012148824 */ /* 0x002fe200078e00ff */
[----:B------:R-:W-:Y:S02]  /*3750*/  @!P0 LOP3.LUT R23, R16, 0xffff0000, RZ, 0xc0, !PT ;  /* 0xffff000010178812 */ /* 0x000fe400078ec0ff */
[----:B------:R-:W-:Y:S02]  /*3760*/  @!P0 SHF.L.U32 R21, R17, 0x10, RZ ;  /* 0x0000001011158819 */ /* 0x000fe400000006ff */
[----:B------:R-:W-:Y:S02]  /*3770*/  @!P0 LOP3.LUT R26, R18, 0xffff0000, RZ, 0xc0, !PT ;  /* 0xffff0000121a8812 */ /* 0x000fe400078ec0ff */
[C---:B---3--:R-:W-:Y:S01]  /*3780*/  @!P0 LOP3.LUT R8, R6.reuse, 0xffff0000, RZ, 0xc0, !PT ;  /* 0xffff000006088812 */ /* 0x048fe200078ec0ff */
[----:B------:R-:W-:Y:S01]  /*3790*/  @!P0 IMAD.U32 R5, R6, 0x10000, RZ ;  /* 0x0001000006058824 */ /* 0x000fe200078e00ff */
[----:B------:R-:W-:Y:S03]  /*37a0*/  @!P0 SHF.L.U32 R6, R19, 0x10, RZ ;  /* 0x0000001013068819 */ /* 0x000fe600000006ff */
[-C--:B------:R-:W-:Y:S01]  /*37b0*/  @!P0 FMUL.FTZ R31, R23, R5.reuse ;  /* 0x00000005171f8220 */ /* 0x080fe20000410000 */
[----:B----4-:R-:W-:Y:S01]  /*37c0*/  @!P0 SHF.L.U32 R25, R32, 0x10, RZ ;  /* 0x0000001020198819 */ /* 0x010fe200000006ff */
        /* <DEDUP_REMOVED lines=8> */
[-C--:B------:R-:W-:Y:S01]  /*3850*/  @!P0 FMUL.FTZ R2, R21, R8.reuse ;  /* 0x0000000815028220 */ /* 0x080fe20000410000 */
[----:B------:R-:W-:Y:S01]  /*3860*/  @!P0 SHF.L.U32 R27, R33, 0x10, RZ ;  /* 0x00000010211b8819 */ /* 0x000fe200000006ff */
[----:B------:R-:W-:Y:S01]  /*3870*/  @!P0 FMUL.FTZ R35, R23, R8 ;  /* 0x0000000817238220 */ /* 0x000fe20000410000 */
        /* <DEDUP_REMOVED lines=20> */
.L_x_4407:
[----:B------:R-:W-:Y:S05]  /*39c0*/  BSYNC B1 ;  /* 0x0000000000017941 */ /* 0x000fea0003800000 */
.L_x_4406:
        /* <DEDUP_REMOVED lines=8> */
.L_x_4399:
[----:B------:R-:W-:Y:S04]  /*3a50*/  BSSY B2, `(.L_x_4413) ;  /* 0x000010f000027945 */ /* 0x000fe80003800000 */
[----:B------:R-:W-:Y:S05]  /*3a60*/  @!P2 BRA `(.L_x_4414) ;  /* 0x000000100034a947 */ /* 0x000fea0003800000 */
[----:B------:R-:W3:Y:S01]  /*3a70*/  LDC R107, c[0x0][0x2d0] ;  /* 0x0000b400ff6b7b82 */ /* 0x000ee20000000800 */
[----:B------:R-:W-:Y:S01]  /*3a80*/  BSSY B1, `(.L_x_4415) ;  /* 0x0000059000017945 */ /* 0x000fe20003800000 */
[----:B---3--:R-:W-:Y:S11]  /*3a90*/  ISETP.GE.AND P0, PT, R10, R107, PT ;  /* 0x0000006b0a00720c */ /* 0x008ff60003f06270 */
[----:B------:R-:W-:Y:S02]  /*3aa0*/  @!UPT UIADD3 URZ, URZ, URZ, URZ ;  /* 0x0000003f3f3ff290 */ /* 0x000fe4000fffe03f */
[----:B------:R-:W-:Y:S05]  /*3ab0*/  @P0 BRA `(.L_x_4416) ;  /* 0x0000000400540947 */ /* 0x000fea0003800000 */
[----:B------:R3:W5:Y:S01]  /*3ac0*/  LDG.E.128 R44, desc[UR6][R130.64] ;  /* 0x00000006822c7981 */ /* 0x000762000c1e1d00 */
[----:B------:R-:W-:Y:S01]  /*3ad0*/  ISETP.GE.AND P0, PT, R10, UR4, PT ;  /* 0x000000040a007c0c */ /* 0x000fe2000bf06270 */
[----:B------:R-:W-:Y:S11]  /*3ae0*/  BSSY B0, `(.L_x_4417) ;  /* 0x0000051000007945 */ /* 0x000ff60003800000 */
[----:B------:R-:W-:Y:S01]  /*3af0*/  @!UPT UIADD3 URZ, URZ, URZ, URZ ;  /* 0x0000003f3f3ff290 */ /* 0x000fe2000fffe03f */
[----:B------:R-:W-:Y:S05]  /*3b00*/  @P0 BRA `(.L_x_4418) ;  /* 0x0000000400380947 */ /* 0x000fea0003800000 */
[C---:B-----5:R-:W-:Y:S01]  /*3b10*/  SHF.L.U32 R33, R44.reuse, 0x10, RZ ;  /* 0x000000102c217819 */ /* 0x060fe200000006ff */
[----:B------:R-:W-:Y:S01]  /*3b20*/  ULEA.HI UR22, UR4, UR4, URZ, 0x1 ;  /* 0x0000000404167291 */ /* 0x000fe2000f8f083f */
[----:B------:R-:W-:Y:S01]  /*3b30*/  LOP3.LUT R35, R44, 0xffff0000, RZ, 0xc0, !PT ;  /* 0xffff00002c237812 */ /* 0x000fe200078ec0ff */
[----:B------:R-:W-:Y:S01]  /*3b40*/  IMAD.MOV.U32 R137, RZ, RZ, RZ ;  /* 0x000000ffff897224 */ /* 0x000fe200078e00ff */
[C---:B------:R-:W-:Y:S01]  /*3b50*/  LOP3.LUT R39, R45.reuse, 0xffff0000, RZ, 0xc0, !PT ;  /* 0xffff00002d277812 */ /* 0x040fe200078ec0ff */
        /* <DEDUP_REMOVED lines=12> */
[C---:B-12---:R-:W-:Y:S04]  /*3c20*/  LEA R16, P0, R135.reuse, R130, 0x1 ;  /* 0x0000008287107211 */ /* 0x046fe800078008ff */
[----:B------:R-:W-:Y:S01]  /*3c30*/  LEA.HI.X.SX32 R17, R135, R131, 0x1, P0 ;  /* 0x0000008387117211 */ /* 0x000fe200000f0eff */
[----:B------:R-:W2:Y:S01]  /*3c40*/  LDG.E.128 R136, desc[UR6][R138.64] ;  /* 0x000000068a887981 */ /* 0x000ea2000c1e1d00 */
[----:B------:R-:W-:Y:S01]  /*3c50*/  MOV R135, RZ ;  /* 0x000000ff00877202 */ /* 0x000fe20000000f00 */
[----:B------:R-:W-:Y:S05]  /*3c60*/  @P2 IMAD R135, RZ, RZ, -UR22 ;  /* 0x80000016ff872e24 */ /* 0x000fea000f8e02ff */
[C---:B------:R-:W-:Y:S01]  /*3c70*/  LEA R36, P0, R135.reuse, R116, 0x1 ;  /* 0x0000007487247211 */ /* 0x040fe200078008ff */
[----:B------:R1:W4:Y:S03]  /*3c80*/  LDG.E.128 R20, desc[UR6][R16.64] ;  /* 0x0000000610147981 */ /* 0x000326000c1e1d00 */
[----:B------:R-:W-:Y:S05]  /*3c90*/  LEA.HI.X.SX32 R37, R135, R117, 0x1, P0 ;  /* 0x0000007587257211 */ /* 0x000fea00000f0eff */
[----:B------:R-:W3:Y:S01]  /*3ca0*/  LDG.E.128 R52, desc[UR6][R36.64] ;  /* 0x0000000624347981 */ /* 0x000ee2000c1e1d00 */
[C---:B--2---:R-:W-:Y:S01]  /*3cb0*/  SHF.L.U32 R31, R136.reuse, 0x10, RZ ;  /* 0x00000010881f7819 */ /* 0x044fe200000006ff */
[----:B------:R-:W-:Y:S01]  /*3cc0*/  IMAD.U32 R25, R137, 0x10000, RZ ;  /* 0x0001000089197824 */ /* 0x000fe200078e00ff */
[----:B------:R-:W-:Y:S01]  /*3cd0*/  LOP3.LUT R27, R136, 0xffff0000, RZ, 0xc0, !PT ;  /* 0xffff0000881b7812 */ /* 0x000fe200078ec0ff */
[----:B-1----:R-:W-:Y:S01]  /*3ce0*/  IMAD.U32 R17, R139, 0x10000, RZ ;  /* 0x000100008b117824 */ /* 0x002fe200078e00ff */
        /* <DEDUP_REMOVED lines=15> */
[C---:B------:R-:W-:Y:S01]  /*3de0*/  IMAD.U32 R20, R23.reuse, 0x10000, RZ ;  /* 0x0001000017147824 */ /* 0x040fe200078e00ff */
[----:B---3--:R-:W-:Y:S01]  /*3df0*/  SHF.L.U32 R34, R52, 0x10, RZ ;  /* 0x0000001034227819 */ /* 0x008fe200000006ff */
[----:B------:R-:W-:Y:S01]  /*3e00*/  FMUL.FTZ R2, R30, R27 ;  /* 0x0000001b1e027220 */ /* 0x000fe20000410000 */
[----:B------:R-:W-:Y:S01]  /*3e10*/  LOP3.LUT R21, R22, 0xffff0000, RZ, 0xc0, !PT ;  /* 0xffff000016157812 */ /* 0x000fe200078ec0ff */
[----:B------:R-:W-:Y:S01]  /*3e20*/  @!P2 FADD.FTZ R18, -R18, -RZ ;  /* 0x800000ff1212a221 */ /* 0x000fe20000010100 */
[----:B------:R-:W-:Y:S01]  /*3e30*/  LOP3.LUT R36, R52, 0xffff0000, RZ, 0xc0, !PT ;  /* 0xffff000034247812 */ /* 0x000fe200078ec0ff */
[----:B------:R-:W-:Y:S01]  /*3e40*/  FMUL.FTZ R3, R28, R25 ;  /* 0x000000191c037220 */ /* 0x000fe20000410000 */
[----:B------:R-:W-:Y:S01]  /*3e50*/  LOP3.LUT R23, R23, 0xffff0000, RZ, 0xc0, !PT ;  /* 0xffff000017177812 */ /* 0x000fe200078ec0ff */
[----:B------:R-:W-:Y:S01]  /*3e60*/  @!P2 FADD.FTZ R17, -R17, -RZ ;  /* 0x800000ff1111a221 */ /* 0x000fe20000010100 */
[C---:B------:R-:W-:Y:S01]  /*3e70*/  LOP3.LUT R40, R53.reuse, 0xffff0000, RZ, 0xc0, !PT ;  /* 0xffff000035287812 */ /* 0x040fe200078ec0ff */
[----:B------:R-:W-:Y:S02]  /*3e80*/  IMAD.U32 R37, R53, 0x10000, RZ ;  /* 0x0001000035257824 */ /* 0x000fe400078e00ff */
[----:B------:R-:W-:Y:S01]  /*3e90*/  FMUL.FTZ R4, R29, R24 ;  /* 0x000000181d047220 */ /* 0x000fe20000410000 */
[----:B------:R-:W-:Y:S01]  /*3ea0*/  SHF.L.U32 R41, R54, 0x10, RZ ;  /* 0x0000001036297819 */ /* 0x000fe200000006ff */
        /* <DEDUP_REMOVED lines=20> */
.L_x_4418:
[----:B------:R-:W-:Y:S05]  /*3ff0*/  BSYNC B0 ;  /* 0x0000000000007941 */ /* 0x000fea0003800000 */
.L_x_4417:
[----:B-----5:R4:W-:Y:S02]  /*4000*/  STG.E.128 desc[UR6][R122.64], R44 ;  /* 0x0000002c7a007986 */ /* 0x0209e4000c101d06 */
.L_x_4416:
[----:B------:R-:W-:Y:S05]  /*4010*/  BSYNC B1 ;  /* 0x0000000000017941 */ /* 0x000fea0003800000 */
.L_x_4415:
[----:B------:R-:W-:Y:S01]  /*4020*/  ISETP.GE.AND P0, PT, R85, R107, PT ;  /* 0x0000006b5500720c */ /* 0x000fe20003f06270 */
[----:B------:R-:W-:Y:S11]  /*4030*/  BSSY B1, `(.L_x_4419) ;  /* 0x0000058000017945 */ /* 0x000ff60003800000 */
[----:B------:R-:W-:Y:S01]  /*4040*/  @!UPT UIADD3 URZ, URZ, URZ, URZ ;  /* 0x0000003f3f3ff290 */ /* 0x000fe2000fffe03f */
[----:B------:R-:W-:Y:S05]  /*4050*/  @P0 BRA `(.L_x_4420) ;  /* 0x0000000400540947 */ /* 0x000fea0003800000 */
[----:B----4-:R4:W5:Y:S01]  /*4060*/  LDG.E.128 R44, desc[UR6][R130.64+0x40] ;  /* 0x00004006822c7981 */ /* 0x010962000c1e1d00 */
        /* <DEDUP_REMOVED lines=27> */
[----:B------:R1:W3:Y:S03]  /*4220*/  LDG.E.128 R20, desc[UR6][R16.64+0x40] ;  /* 0x0000400610147981 */ /* 0x0002e6000c1e1d00 */
[----:B------:R-:W-:Y:S05]  /*4230*/  LEA.HI.X.SX32 R37, R135, R117, 0x1, P0 ;  /* 0x0000007587257211 */ /* 0x000fea00000f0eff */
[----:B------:R-:W4:Y:S01]  /*4240*/  LDG.E.128 R52, desc[UR6][R36.64+0x40] ;  /* 0x0000400624347981 */ /* 0x000f22000c1e1d00 */
        /* <DEDUP_REMOVED lines=8> */
[----:B---3--:R-:W-:Y:S01]  /*42d0*/  SHF.L.U32 R32, R20, 0x10, RZ ;  /* 0x0000001014207819 */ /* 0x008fe200000006ff */
        /* <DEDUP_REMOVED lines=11> */
[----:B----4-:R-:W-:Y:S01]  /*4390*/  SHF.L.U32 R34, R52, 0x10, RZ ;  /* 0x0000001034227819 */ /* 0x010fe200000006ff */
        /* <DEDUP_REMOVED lines=31> */
.L_x_4422:
[----:B------:R-:W-:Y:S05]  /*4590*/  BSYNC B0 ;  /* 0x0000000000007941 */ /* 0x000fea0003800000 */
.L_x_4421:
[----:B-----5:R1:W-:Y:S02]  /*45a0*/  STG.E.128 desc[UR6][R122.64+0x40], R44 ;  /* 0x0000402c7a007986 */ /* 0x0203e4000c101d06 */
.L_x_4420:
[----:B------:R-:W-:Y:S05]  /*45b0*/  BSYNC B1 ;  /* 0x0000000000017941 */ /* 0x000fea0003800000 */
.L_x_4419:
[----:B------:R-:W-:Y:S11]  /*45c0*/  ISETP.GE.AND P0, PT, R84, R107, PT ;  /* 0x0000006b5400720c */ /* 0x000ff60003f06270 */
[----:B------:R-:W-:Y:S02]  /*45d0*/  @!UPT UIADD3 URZ, URZ, URZ, URZ ;  /* 0x0000003f3f3ff290 */ /* 0x000fe4000fffe03f */
[----:B------:R-:W-:Y:S05]  /*45e0*/  @P0 BRA `(.L_x_4414) ;  /* 0x0000000400540947 */ /* 0x000fea0003800000 */
[----:B-1--4-:R1:W5:Y:S01]  /*45f0*/  LDG.E.128 R44, desc[UR6][R130.64+0x80] ;  /* 0x00008006822c7981 */ /* 0x012362000c1e1d00 */
        /* <DEDUP_REMOVED lines=21> */
[C---:B--2---:R-:W-:Y:S04]  /*4750*/  LEA R16, P0, R107.reuse, R130, 0x1 ;  /* 0x000000826b107211 */ /* 0x044fe800078008ff */
[----:B------:R-:W-:Y:S01]  /*4760*/  LEA.HI.X.SX32 R17, R107, R131, 0x1, P0 ;  /* 0x000000836b117211 */ /* 0x000fe200000f0eff */
[----:B------:R-:W2:Y:S01]  /*4770*/  LDG.E.128 R136, desc[UR6][R136.64+0x80] ;  /* 0x0000800688887981 */ /* 0x000ea2000c1e1d00 */
[----:B------:R-:W-:Y:S01]  /*4780*/  MOV R107, RZ ;  /* 0x000000ff006b7202 */ /* 0x000fe20000000f00 */
[----:B------:R-:W-:Y:S05]  /*4790*/  @P2 IMAD R107, RZ, RZ, -UR22 ;  /* 0x80000016ff6b2e24 */ /* 0x000fea000f8e02ff */
[C---:B------:R-:W-:Y:S01]  /*47a0*/  LEA R36, P0, R107.reuse, R116, 0x1 ;  /* 0x000000746b247211 */ /* 0x040fe200078008ff */
[----:B------:R4:W3:Y:S03]  /*47b0*/  LDG.E.128 R20, desc[UR6][R16.64+0x80] ;  /* 0x0000800610147981 */ /* 0x0008e6000c1e1d00 */
[----:B------:R-:W-:Y:S05]  /*47c0*/  LEA.HI.X.SX32 R37, R107, R117, 0x1, P0 ;  /* 0x000000756b257211 */ /* 0x000fea00000f0eff */
[----:B------:R-:W3:Y:S01]  /*47d0*/  LDG.E.128 R52, desc[UR6][R36.64+0x80] ;  /* 0x0000800624347981 */ /* 0x000ee2000c1e1d00 */
[C---:B--2---:R-:W-:Y:S01]  /*47e0*/  SHF.L.U32 R31, R136.reuse, 0x10, RZ ;  /* 0x00000010881f7819 */ /* 0x044fe200000006ff */
[----:B------:R-:W-:Y:S01]  /*47f0*/  IMAD.U32 R25, R137, 0x10000, RZ ;  /* 0x0001000089197824 */ /* 0x000fe200078e00ff */
[----:B------:R-:W-:Y:S01]  /*4800*/  LOP3.LUT R27, R136, 0xffff0000, RZ, 0xc0, !PT ;  /* 0xffff0000881b7812 */ /* 0x000fe200078ec0ff */
[----:B----4-:R-:W-:Y:S01]  /*4810*/  IMAD.U32 R17, R139, 0x10000, RZ ;  /* 0x000100008b117824 */ /* 0x010fe200078e00ff */
        /* <DEDUP_REMOVED lines=16> */
[----:B------:R-:W-:Y:S01]  /*4920*/  SHF.L.U32 R34, R52, 0x10, RZ ;  /* 0x0000001034227819 */ /* 0x000fe200000006ff */
        /* <DEDUP_REMOVED lines=31> */
.L_x_4424:
[----:B------:R-:W-:Y:S05]  /*4b20*/  BSYNC B0 ;  /* 0x0000000000007941 */ /* 0x000fea0003800000 */
.L_x_4423:
[----:B-----5:R4:W-:Y:S02]  /*4b30*/  STG.E.128 desc[UR6][R122.64+0x80], R44 ;  /* 0x0000802c7a007986 */ /* 0x0209e4000c101d06 */
.L_x_4414:
[----:B------:R-:W-:Y:S05]  /*4b40*/  BSYNC B2 ;  /* 0x0000000000027941 */ /* 0x000fea0003800000 */
.L_x_4413:
[----:B------:R-:W-:Y:S04]  /*4b50*/  BSSY B2, `(.L_x_4425) ;  /* 0x000011f000027945 */ /* 0x000fe80003800000 */
[----:B------:R-:W-:Y:S05]  /*4b60*/  @!P1 BRA `(.L_x_4426) ;  /* 0x0000001000749947 */ /* 0x000fea0003800000 */
[----:B------:R-:W5:Y:S01]  /*4b70*/  LDC R107, c[0x0][0x2d0] ;  /* 0x0000b400ff6b7b82 */ /* 0x000f620000000800 */
[----:B------:R-:W-:Y:S01]  /*4b80*/  BSSY B1, `(.L_x_4427) ;  /* 0x000005d000017945 */ /* 0x000fe20003800000 */
[----:B-----5:R-:W-:Y:S11]  /*4b90*/  ISETP.GE.AND P0, PT, R10, R107, PT ;  /* 0x0000006b0a00720c */ /* 0x020ff60003f06270 */
[----:B------:R-:W-:Y:S02]  /*4ba0*/  @!UPT UIADD3 URZ, URZ, URZ, URZ ;  /* 0x0000003f3f3ff290 */ /* 0x000fe4000fffe03f */
[----:B------:R-:W-:Y:S05]  /*4bb0*/  @P0 BRA `(.L_x_4428) ;  /* 0x0000000400640947 */ /* 0x000fea0003800000 */
[----:B-1--4-:R1:W5:Y:S01]  /*4bc0*/  LDG.E.128 R44, desc[UR6][R132.64] ;  /* 0x00000006842c7981 */ /* 0x012362000c1e1d00 */
[----:B------:R-:W-:Y:S01]  /*4bd0*/  ISETP.GE.AND P0, PT, R10, UR4, PT ;  /* 0x000000040a007c0c */ /* 0x000fe2000bf06270 */
[----:B------:R-:W-:Y:S11]  /*4be0*/  BSSY B0, `(.L_x_4429) ;  /* 0x0000055000007945 */ /* 0x000ff60003800000 */
[----:B------:R-:W-:Y:S01]  /*4bf0*/  @!UPT UIADD3 URZ, URZ, URZ, URZ ;  /* 0x0000003f3f3ff290 */ /* 0x000fe2000fffe03f */
[----:B------:R-:W-:Y:S05]  /*4c00*/  @P0 BRA `(.L_x_4430) ;  /* 0x0000000400480947 */ /* 0x000fea0003800000 */
[----:B-----5:R-:W-:Y:S01]  /*4c10*/  LOP3.LUT R35, R44, 0xffff0000, RZ, 0xc0, !PT ;  /* 0xffff00002c237812 */ /* 0x020fe200078ec0ff */
[----:B------:R-:W-:Y:S01]  /*4c20*/  ULEA.HI UR22, UR4, UR4, URZ, 0x1 ;  /* 0x0000000404167291 */ /* 0x000fe2000f8f083f */
[C---:B------:R-:W-:Y:S01]  /*4c30*/  LOP3.LUT R39, R45.reuse, 0xffff0000, RZ, 0xc0, !PT ;  /* 0xffff00002d277812 */ /* 0x040fe200078ec0ff */
[----:B------:R-:W-:Y:S01]  /*4c40*/  IMAD.MOV.U32 R137, RZ, RZ, RZ ;  /* 0x000000ffff897224 */ /* 0x000fe200078e00ff */
[C---:B------:R-:W-:Y:S01]  /*4c50*/  SHF.L.U32 R42, R46.reuse, 0x10, RZ ;  /* 0x000000102e2a7819 */ /* 0x040fe200000006ff */
[----:B------:R-:W-:Y:S01]  /*4c60*/  USHF.R.S32.HI UR22, URZ, 0x1, UR22 ;  /* 0x000000013f167899 */ /* 0x000fe20008011416 */
[----:B------:R-:W-:Y:S01]  /*4c70*/  LOP3.LUT R43, R46, 0xffff0000, RZ, 0xc0, !PT ;  /* 0xffff00002e2b7812 */ /* 0x000fe200078ec0ff */
[----:B------:R-:W-:Y:S02]  /*4c80*/  IMAD.U32 R33, R44, 0x10000, RZ ;  /* 0x000100002c217824 */ /* 0x000fe400078e00ff */
[----:B------:R-:W-:Y:S02]  /*4c90*/  IMAD.U32 R38, R45, 0x10000, RZ ;  /* 0x000100002d267824 */ /* 0x000fe400078e00ff */
[----:B------:R-:W-:Y:S01]  /*4ca0*/  ISETP.GE.AND P1, PT, R10, UR22, PT ;  /* 0x000000160a007c0c */ /* 0x000fe2000bf26270 */
[C---:B------:R-:W-:Y:S01]  /*4cb0*/  IMAD.U32 R46, R47.reuse, 0x10000, RZ ;  /* 0x000100002f2e7824 */ /* 0x040fe200078e00ff */
[----:B------:R-:W-:Y:S02]  /*4cc0*/  MOV R135, UR22 ;  /* 0x0000001600877c02 */ /* 0x000fe40008000f00 */
[----:B------:R-:W-:Y:S09]  /*4cd0*/  LOP3.LUT R47, R47, 0xffff0000, RZ, 0xc0, !PT ;  /* 0xffff00002f2f7812 */ /* 0x000ff200078ec0ff */
[----:B------:R-:W-:Y:S02]  /*4ce0*/  @P1 IMAD R137, RZ, RZ, -UR22 ;  /* 0x80000016ff891e24 */ /* 0x000fe4000f8e02ff */
[----:B------:R-:W-:Y:S03]  /*4cf0*/  @P1 IMAD R135, RZ, RZ, -UR22 ;  /* 0x80000016ff871e24 */ /* 0x000fe6000f8e02ff */
[C---:B------:R-:W-:Y:S04]  /*4d00*/  IADD3 R139, P0, R80.reuse, R137, RZ ;  /* 0x00000089508b7210 */ /* 0x040fe80007f1e0ff */
[----:B------:R-:W-:Y:S02]  /*4d10*/  LEA.HI.X.SX32 R137, R137, R101, 0x1, P0 ;  /* 0x0000006589897211 */ /* 0x000fe400000f0eff */
[C---:B------:R-:W-:Y:S04]  /*4d20*/  LEA R142, P0, R139.reuse, R118, 0x1 ;  /* 0x000000768b8e7211 */ /* 0x040fe800078008ff */
[----:B------:R-:W-:Y:S02]  /*4d30*/  LEA.HI.X R143, R139, R119, R137, 0x1, P0 ;  /* 0x000000778b8f7211 */ /* 0x000fe400000f0c89 */
[C---:B--2---:R-:W-:Y:S03]  /*4d40*/  LEA R16, P0, R135.reuse, R132, 0x1 ;  /* 0x0000008487107211 */ /* 0x044fe600078008ff */
[----:B------:R-:W2:Y:S01]  /*4d50*/  LDG.E.128 R136, desc[UR6][R142.64] ;  /* 0x000000068e887981 */ /* 0x000ea2000c1e1d00 */
[----:B------:R-:W-:Y:S01]  /*4d60*/  LEA.HI.X.SX32 R17, R135, R133, 0x1, P0 ;  /* 0x0000008587117211 */ /* 0x000fe200000f0eff */
[----:B------:R-:W-:Y:S01]  /*4d70*/  IMAD.MOV.U32 R135, RZ, RZ, RZ ;  /* 0x000000ffff877224 */ /* 0x000fe200078e00ff */
[----:B------:R-:W-:Y:S04]  /*4d80*/  @P1 IADD3 R135, RZ, -UR22, RZ ;  /* 0x80000016ff871c10 */ /* 0x000fe8000fffe0ff */
[----:B------:R-:W-:Y:S01]  /*4d90*/  IADD3 R141, P0, R80, R135, RZ ;  /* 0x00000087508d7210 */ /* 0x000fe20007f1e0ff */
[----:B------:R-:W4:Y:S03]  /*4da0*/  LDG.E.128 R20, desc[UR6][R16.64] ;  /* 0x0000000610147981 */ /* 0x000f26000c1e1d00 */
[----:B------:R-:W-:Y:S02]  /*4db0*/  LEA.HI.X.SX32 R135, R135, R101, 0x1, P0 ;  /* 0x0000006587877211 */ /* 0x000fe400000f0eff */
[C---:B------:R-:W-:Y:S04]  /*4dc0*/  LEA R36, P0, R141.reuse, R116, 0x1 ;  /* 0x000000748d247211 */ /* 0x040fe800078008ff */
[----:B------:R-:W-:Y:S05]  /*4dd0*/  LEA.HI.X R37, R141, R117, R135, 0x1, P0 ;  /* 0x000000758d257211 */ /* 0x000fea00000f0c87 */
[----:B------:R-:W3:Y:S01]  /*4de0*/  LDG.E.128 R52, desc[UR6][R36.64] ;  /* 0x0000000624347981 */ /* 0x000ee2000c1e1d00 */
[C---:B--2---:R-:W-:Y:S01]  /*4df0*/  LOP3.LUT R27, R136.reuse, 0xffff0000, RZ, 0xc0, !PT ;  /* 0xffff0000881b7812 */ /* 0x044fe200078ec0ff */
[----:B------:R-:W-:Y:S01]  /*4e00*/  IMAD.U32 R31, R136, 0x10000, RZ ;  /* 0x00010000881f7824 */ /* 0x000fe200078e00ff */
[C---:B------:R-:W-:Y:S01]  /*4e10*/  SHF.L.U32 R25, R137.reuse, 0x10, RZ ;  /* 0x0000001089197819 */ /* 0x040fe200000006ff */
[C---:B------:R-:W-:Y:S01]  /*4e20*/  IMAD.U32 R19, R138.reuse, 0x10000, RZ ;  /* 0x000100008a137824 */ /* 0x040fe200078e00ff */
        /* <DEDUP_REMOVED lines=16> */
[----:B------:R-:W-:Y:S01]  /*4f30*/  SHF.L.U32 R20, R23, 0x10, RZ ;  /* 0x0000001017147819 */ /* 0x000fe200000006ff */
[----:B------:R-:W-:Y:S01]  /*4f40*/  FMUL.FTZ R2, R30, R27 ;  /* 0x0000001b1e027220 */ /* 0x000fe20000410000 */
[C---:B---3--:R-:W-:Y:S01]  /*4f50*/  LOP3.LUT R36, R52.reuse, 0xffff0000, RZ, 0xc0, !PT ;  /* 0xffff000034247812 */ /* 0x048fe200078ec0ff */
[----:B------:R-:W-:Y:S01]  /*4f60*/  IMAD.U32 R34, R52, 0x10000, RZ ;  /* 0x0001000034227824 */ /* 0x000fe200078e00ff */
        /* <DEDUP_REMOVED lines=28> */
.L_x_4430:
[----:B------:R-:W-:Y:S05]  /*5130*/  BSYNC B0 ;  /* 0x0000000000007941 */ /* 0x000fea0003800000 */
.L_x_4429:
[----:B-----5:R4:W-:Y:S02]  /*5140*/  STG.E.128 desc[UR6][R124.64], R44 ;  /* 0x0000002c7c007986 */ /* 0x0209e4000c101d06 */
.L_x_4428:
[----:B------:R-:W-:Y:S05]  /*5150*/  BSYNC B1 ;  /* 0x0000000000017941 */ /* 0x000fea0003800000 */
.L_x_4427:
[----:B------:R-:W-:Y:S01]  /*5160*/  ISETP.GE.AND P0, PT, R85, R107, PT ;  /* 0x0000006b5500720c */ /* 0x000fe20003f06270 */
[----:B------:R-:W-:Y:S11]  /*5170*/  BSSY B1, `(.L_x_4431) ;  /* 0x000005e000017945 */ /* 0x000ff60003800000 */
[----:B------:R-:W-:Y:S01]  /*5180*/  @!UPT UIADD3 URZ, URZ, URZ, URZ ;  /* 0x0000003f3f3ff290 */ /* 0x000fe2000fffe03f */
[----:B------:R-:W-:Y:S05]  /*5190*/  @P0 BRA `(.L_x_4432) ;  /* 0x00000004006c0947 */ /* 0x000fea0003800000 */
[----:B-1--4-:R1:W5:Y:S01]  /*51a0*/  LDG.E.128 R44, desc[UR6][R132.64+0x40] ;  /* 0x00004006842c7981 */ /* 0x012362000c1e1d00 */
[----:B------:R-:W-:Y:S01]  /*51b0*/  ISETP.GE.AND P0, PT, R85, UR4, PT ;  /* 0x0000000455007c0c */ /* 0x000fe2000bf06270 */
[----:B------:R-:W-:Y:S11]  /*51c0*/  BSSY B0, `(.L_x_4433) ;  /* 0x0000057000007945 */ /* 0x000ff60003800000 */
[----:B------:R-:W-:Y:S01]  /*51d0*/  @!UPT UIADD3 URZ, URZ, URZ, URZ ;  /* 0x0000003f3f3ff290 */ /* 0x000fe2000fffe03f */
[----:B------:R-:W-:Y:S05]  /*51e0*/  @P0 BRA `(.L_x_4434) ;  /* 0x0000000400500947 */ /* 0x000fea0003800000 */
[----:B------:R-:W-:Y:S01]  /*51f0*/  IADD3 R140, P2, R130, R93, RZ ;  /* 0x0000005d828c7210 */ /* 0x000fe20007f5e0ff */
[----:B------:R-:W-:Y:S01]  /*5200*/  ULEA.HI UR22, UR4, UR4, URZ, 0x1 ;  /* 0x0000000404167291 */ /* 0x000fe2000f8f083f */
[----:B-----5:R-:W-:Y:S01]  /*5210*/  LOP3.LUT R35, R44, 0xffff0000, RZ, 0xc0, !PT ;  /* 0xffff00002c237812 */ /* 0x020fe200078ec0ff */
[----:B------:R-:W-:Y:S01]  /*5220*/  IMAD.MOV.U32 R135, RZ, RZ, RZ ;  /* 0x000000ffff877224 */ /* 0x000fe200078e00ff */
[C---:B------:R-:W-:Y:S01]  /*5230*/  SHF.L.U32 R38, R45.reuse, 0x10, RZ ;  /* 0x000000102d267819 */ /* 0x040fe200000006ff */
[----:B------:R-:W-:Y:S01]  /*5240*/  USHF.R.S32.HI UR22, URZ, 0x1, UR22 ;  /* 0x000000013f167899 */ /* 0x000fe20008011416 */
[----:B------:R-:W-:Y:S01]  /*5250*/  LOP3.LUT R39, R45, 0xffff0000, RZ, 0xc0, !PT ;  /* 0xffff00002d277812 */ /* 0x000fe200078ec0ff */
[----:B------:R-:W-:Y:S01]  /*5260*/  IMAD.X R141, R131, 0x1, R89, P2 ;  /* 0x00000001838d7824 */ /* 0x000fe200010e0659 */
[----:B------:R-:W-:Y:S01]  /*5270*/  LOP3.LUT R43, R46, 0xffff0000, RZ, 0xc0, !PT ;  /* 0xffff00002e2b7812 */ /* 0x000fe200078ec0ff */
[----:B------:R-:W-:Y:S02]  /*5280*/  IMAD.U32 R33, R44, 0x10000, RZ ;  /* 0x000100002c217824 */ /* 0x000fe400078e00ff */
[----:B------:R-:W-:Y:S01]  /*5290*/  ISETP.GE.AND P0, PT, R85, UR22, PT ;  /* 0x0000001655007c0c */ /* 0x000fe2000bf06270 */
[----:B------:R-:W-:Y:S01]  /*52a0*/  IMAD.U32 R42, R46, 0x10000, RZ ;  /* 0x000100002e2a7824 */ /* 0x000fe200078e00ff */
[----:B------:R-:W-:Y:S01]  /*52b0*/  MOV R134, UR22 ;  /* 0x0000001600867c02 */ /* 0x000fe20008000f00 */
[C---:B------:R-:W-:Y:S01]  /*52c0*/  IMAD.U32 R46, R47.reuse, 0x10000, RZ ;  /* 0x000100002f2e7824 */ /* 0x040fe200078e00ff */
[----:B------:R-:W-:Y:S09]  /*52d0*/  LOP3.LUT R47, R47, 0xffff0000, RZ, 0xc0, !PT ;  /* 0xffff00002f2f7812 */ /* 0x000ff200078ec0ff */
[----:B------:R-:W-:Y:S02]  /*52e0*/  @P0 IMAD R135, RZ, RZ, -UR22 ;  /* 0x80000016ff870e24 */ /* 0x000fe4000f8e02ff */
[----:B------:R-:W-:Y:S03]  /*52f0*/  @P0 IMAD R134, RZ, RZ, -UR22 ;  /* 0x80000016ff860e24 */ /* 0x000fe6000f8e02ff */
[----:B------:R-:W-:Y:S04]  /*5300*/  IADD3 R137, P1, R102, R135, RZ ;  /* 0x0000008766897210 */ /* 0x000fe80007f3e0ff */
[----:B------:R-:W-:Y:S02]  /*5310*/  LEA.HI.X.SX32 R135, R135, R99, 0x1, P1 ;  /* 0x0000006387877211 */ /* 0x000fe400008f0eff */
[C---:B------:R-:W-:Y:S04]  /*5320*/  LEA R138, P1, R137.reuse, R118, 0x1 ;  /* 0x00000076898a7211 */ /* 0x040fe800078208ff */
[----:B------:R-:W-:Y:S02]  /*5330*/  LEA.HI.X R139, R137, R119, R135, 0x1, P1 ;  /* 0x00000077898b7211 */ /* 0x000fe400008f0c87 */
[----:B------:R-:W-:Y:S01]  /*5340*/  MOV R135, RZ ;  /* 0x000000ff00877202 */ /* 0x000fe20000000f00 */
[----:B------:R-:W-:Y:S01]  /*5350*/  @P0 IMAD R135, RZ, RZ, -UR22 ;  /* 0x80000016ff870e24 */ /* 0x000fe2000f8e02ff */
[C---:B--2---:R-:W-:Y:S02]  /*5360*/  LEA R16, P1, R134.reuse, R140, 0x1 ;  /* 0x0000008c86107211 */ /* 0x044fe400078208ff */
[----:B------:R-:W2:Y:S02]  /*5370*/  LDG.E.128 R136, desc[UR6][R138.64] ;  /* 0x000000068a887981 */ /* 0x000ea4000c1e1d00 */
[----:B------:R-:W-:Y:S02]  /*5380*/  LEA.HI.X.SX32 R17, R134, R141, 0x1, P1 ;  /* 0x0000008d86117211 */ /* 0x000fe400008f0eff */
[----:B------:R-:W-:Y:S04]  /*5390*/  IADD3 R141, P1, R102, R135, RZ ;  /* 0x00000087668d7210 */ /* 0x000fe80007f3e0ff */
[----:B------:R-:W-:Y:S01]  /*53a0*/  LEA.HI.X.SX32 R135, R135, R99, 0x1, P1 ;  /* 0x0000006387877211 */ /* 0x000fe200008f0eff */
[----:B------:R4:W3:Y:S01]  /*53b0*/  LDG.E.128 R20, desc[UR6][R16.64] ;  /* 0x0000000610147981 */ /* 0x0008e2000c1e1d00 */
[C---:B------:R-:W-:Y:S04]  /*53c0*/  LEA R36, P1, R141.reuse, R116, 0x1 ;  /* 0x000000748d247211 */ /* 0x040fe800078208ff */
[----:B------:R-:W-:Y:S05]  /*53d0*/  LEA.HI.X R37, R141, R117, R135, 0x1, P1 ;  /* 0x000000758d257211 */ /* 0x000fea00008f0c87 */
[----:B------:R-:W3:Y:S01]  /*53e0*/  LDG.E.128 R52, desc[UR6][R36.64] ;  /* 0x0000000624347981 */ /* 0x000ee2000c1e1d00 */
[C---:B--2---:R-:W-:Y:S01]  /*53f0*/  SHF.L.U32 R31, R136.reuse, 0x10, RZ ;  /* 0x00000010881f7819 */ /* 0x044fe200000006ff */
[C---:B------:R-:W-:Y:S01]  /*5400*/  IMAD.U32 R25, R137.reuse, 0x10000, RZ ;  /* 0x0001000089197824 */ /* 0x040fe200078e00ff */
[----:B------:R-:W-:Y:S01]  /*5410*/  LOP3.LUT R27, R136, 0xffff0000, RZ, 0xc0, !PT ;  /* 0xffff0000881b7812 */ /* 0x000fe200078ec0ff */
[C---:B------:R-:W-:Y:S01]  /*5420*/  IMAD.U32 R19, R138.reuse, 0x10000, RZ ;  /* 0x000100008a137824 */ /* 0x040fe200078e00ff */
[----:B------:R-:W-:Y:S01]  /*5430*/  LOP3.LUT R24, R137, 0xffff0000, RZ, 0xc0, !PT ;  /* 0xffff000089187812 */ /* 0x000fe200078ec0ff */
[----:B------:R-:W-:Y:S01]  /*5440*/  @!P0 FADD.FTZ R31, -R31, -RZ ;  /* 0x800000ff1f1f8221 */ /* 0x000fe20000010100 */
[----:B------:R-:W-:Y:S01]  /*5450*/  LOP3.LUT R18, R138, 0xffff0000, RZ, 0xc0, !PT ;  /* 0xffff00008a127812 */ /* 0x000fe200078ec0ff */
[----:B------:R-:W-:Y:S01]  /*5460*/  @!P0 FADD.FTZ R27, -R27, -RZ ;  /* 0x800000ff1b1b8221 */ /* 0x000fe20000010100 */
[----:B----4-:R-:W-:Y:S01]  /*5470*/  SHF.L.U32 R17, R139, 0x10, RZ ;  /* 0x000000108b117819 */ /* 0x010fe200000006ff */
[C---:B---3--:R-:W-:Y:S01]  /*5480*/  IMAD.U32 R32, R20.reuse, 0x10000, RZ ;  /* 0x0001000014207824 */ /* 0x048fe200078e00ff */
[----:B------:R-:W-:Y:S01]  /*5490*/  LOP3.LUT R30, R20, 0xffff0000, RZ, 0xc0, !PT ;  /* 0xffff0000141e7812 */ /* 0x000fe200078ec0ff */
        /* <DEDUP_REMOVED lines=41> */
.L_x_4434:
[----:B------:R-:W-:Y:S05]  /*5730*/  BSYNC B0 ;  /* 0x0000000000007941 */ /* 0x000fea0003800000 */
.L_x_4433:
[----:B-----5:R4:W-:Y:S02]  /*5740*/  STG.E.128 desc[UR6][R124.64+0x40], R44 ;  /* 0x0000402c7c007986 */ /* 0x0209e4000c101d06 */
.L_x_4432:
[----:B------:R-:W-:Y:S05]  /*5750*/  BSYNC B1 ;  /* 0x0000000000017941 */ /* 0x000fea0003800000 */
.L_x_4431:
        /* <DEDUP_REMOVED lines=11> */
[----:B-1----:R-:W-:Y:S01]  /*5810*/  IMAD.MOV.U32 R133, RZ, RZ, RZ ;  /* 0x000000ffff857224 */ /* 0x002fe200078e00ff */
        /* <DEDUP_REMOVED lines=19> */
[----:B------:R-:W-:Y:S02]  /*5950*/  LEA.HI.X.SX32 R17, R107, R137, 0x1, P1 ;  /* 0x000000896b117211 */ /* 0x000fe400008f0eff */
[----:B------:R-:W-:Y:S01]  /*5960*/  MOV R107, RZ ;  /* 0x000000ff006b7202 */ /* 0x000fe20000000f00 */
[----:B------:R-:W-:Y:S04]  /*5970*/  @P0 IMAD R107, RZ, RZ, -UR22 ;  /* 0x80000016ff6b0e24 */ /* 0x000fe8000f8e02ff */
[----:B------:R-:W4:Y:S01]  /*5980*/  LDG.E.128 R20, desc[UR6][R16.64] ;  /* 0x0000000610147981 */ /* 0x000f22000c1e1d00 */
[----:B------:R-:W-:Y:S04]  /*5990*/  IADD3 R137, P1, R100, R107, RZ ;  /* 0x0000006b64897210 */ /* 0x000fe80007f3e0ff */
[----:B------:R-:W-:Y:S02]  /*59a0*/  LEA.HI.X.SX32 R107, R107, R98, 0x1, P1 ;  /* 0x000000626b6b7211 */ /* 0x000fe400008f0eff */
        /* <DEDUP_REMOVED lines=23> */
[C---:B------:R-:W-:Y:S01]  /*5b20*/  SHF.L.U32 R20, R23.reuse, 0x10, RZ ;  /* 0x0000001017147819 */ /* 0x040fe200000006ff */
[----:B------:R-:W-:Y:S01]  /*5b30*/  FMUL.FTZ R2, R30, R27 ;  /* 0x0000001b1e027220 */ /* 0x000fe20000410000 */
[----:B------:R-:W-:Y:S01]  /*5b40*/  LOP3.LUT R23, R23, 0xffff0000, RZ, 0xc0, !PT ;  /* 0xffff000017177812 */ /* 0x000fe200078ec0ff */
[----:B------:R-:W-:Y:S01]  /*5b50*/  @!P0 FADD.FTZ R18, -R18, -RZ ;  /* 0x800000ff12128221 */ /* 0x000fe20000010100 */
[C---:B---3--:R-:W-:Y:S01]  /*5b60*/  LOP3.LUT R36, R52.reuse, 0xffff0000, RZ, 0xc0, !PT ;  /* 0xffff000034247812 */ /* 0x048fe200078ec0ff */
[----:B------:R-:W-:Y:S01]  /*5b70*/  IMAD.U32 R34, R52, 0x10000, RZ ;  /* 0x0001000034227824 */ /* 0x000fe200078e00ff */
[C---:B------:R-:W-:Y:S01]  /*5b80*/  SHF.L.U32 R37, R53.reuse, 0x10, RZ ;  /* 0x0000001035257819 */ /* 0x040fe200000006ff */
        /* <DEDUP_REMOVED lines=25> */
.L_x_4436:
[----:B------:R-:W-:Y:S05]  /*5d20*/  BSYNC B0 ;  /* 0x0000000000007941 */ /* 0x000fea0003800000 */
.L_x_4435:
[----:B-----5:R4:W-:Y:S02]  /*5d30*/  STG.E.128 desc[UR6][R124.64+0x80], R44 ;  /* 0x0000802c7c007986 */ /* 0x0209e4000c101d06 */
.L_x_4426:
[----:B------:R-:W-:Y:S05]  /*5d40*/  BSYNC B2 ;  /* 0x0000000000027941 */ /* 0x000fea0003800000 */
.L_x_4425:
        /* <DEDUP_REMOVED lines=8> */
.L_x_4398:
[----:B------:R-:W-:Y:S04]  /*5dd0*/  BSSY B0, `(.L_x_4437) ;  /* 0x000000b000007945 */ /* 0x000fe80003800000 */
[----:B------:R-:W-:Y:S05]  /*5de0*/  @!P2 BRA `(.L_x_4438) ;  /* 0x000000000024a947 */ /* 0x000fea0003800000 */
[----:B------:R-:W-:Y:S02]  /*5df0*/  ISETP.NE.AND P0, PT, R105, RZ, PT ;  /* 0x000000ff6900720c */ /* 0x000fe40003f05270 */
[----:B------:R-:W-:Y:S11]  /*5e00*/  ISETP.NE.AND P2, PT, R104, RZ, PT ;  /* 0x000000ff6800720c */ /* 0x000ff60003f45270 */
[----:B-12---:R-:W2:Y:S04]  /*5e10*/  @P0 LDG.E.128 R20, desc[UR6][R130.64] ;  /* 0x0000000682140981 */ /* 0x006ea8000c1e1d00 */
[----:B--2---:R3:W-:Y:S01]  /*5e20*/  @P0 STG.E.128 desc[UR6][R122.64], R20 ;  /* 0x000000147a000986 */ /* 0x0047e2000c101d06 */
[----:B------:R-:W-:Y:S03]  /*5e30*/  ISETP.NE.AND P0, PT, R103, RZ, PT ;  /* 0x000000ff6700720c */ /* 0x000fe60003f05270 */
[----:B------:R-:W2:Y:S04]  /*5e40*/  @P2 LDG.E.128 R16, desc[UR6][R130.64+0x40] ;  /* 0x0000400682102981 */ /* 0x000ea8000c1e1d00 */
[----:B--2---:R3:W-:Y:S06]  /*5e50*/  @P2 STG.E.128 desc[UR6][R122.64+0x40], R16 ;  /* 0x000040107a002986 */ /* 0x0047ec000c101d06 */
[----:B------:R-:W2:Y:S04]  /*5e60*/  @P0 LDG.E.128 R4, desc[UR6][R130.64+0x80] ;  /* 0x0000800682040981 */ /* 0x000ea8000c1e1d00 */
[----:B--2---:R3:W-:Y:S02]  /*5e70*/  @P0 STG.E.128 desc[UR6][R122.64+0x80], R4 ;  /* 0x000080047a000986 */ /* 0x0047e4000c101d06 */
.L_x_4438:
[----:B------:R-:W-:Y:S05]  /*5e80*/  BSYNC B0 ;  /* 0x0000000000007941 */ /* 0x000fea0003800000 */
.L_x_4437:
[----:B------:R-:W-:Y:S01]  /*5e90*/  UMOV UR4, URZ ;  /* 0x0000003f00047c82 */ /* 0x000fe20008000000 */
[----:B------:R-:W-:Y:S04]  /*5ea0*/  BSSY B0, `(.L_x_4412) ;  /* 0x000000b000007945 */ /* 0x000fe80003800000 */
[----:B------:R-:W-:Y:S05]  /*5eb0*/  @!P1 BRA `(.L_x_4439) ;  /* 0x0000000000249947 */ /* 0x000fea0003800000 */
[----:B------:R-:W-:Y:S02]  /*5ec0*/  ISETP.NE.AND P0, PT, R105, RZ, PT ;  /* 0x000000ff6900720c */ /* 0x000fe40003f05270 */
[----:B------:R-:W-:Y:S11]  /*5ed0*/  ISETP.NE.AND P1, PT, R104, RZ, PT ;  /* 0x000000ff6800720c */ /* 0x000ff60003f25270 */
[----:B-123--:R-:W2:Y:S04]  /*5ee0*/  @P0 LDG.E.128 R16, desc[UR6][R132.64] ;  /* 0x0000000684100981 */ /* 0x00eea8000c1e1d00 */
[----:B--2---:R4:W-:Y:S01]  /*5ef0*/  @P0 STG.E.128 desc[UR6][R124.64], R16 ;  /* 0x000000107c000986 */ /* 0x0049e2000c101d06 */
[----:B------:R-:W-:Y:S03]  /*5f00*/  ISETP.NE.AND P0, PT, R103, RZ, PT ;  /* 0x000000ff6700720c */ /* 0x000fe60003f05270 */
[----:B------:R-:W2:Y:S04]  /*5f10*/  @P1 LDG.E.128 R4, desc[UR6][R132.64+0x40] ;  /* 0x0000400684041981 */ /* 0x000ea8000c1e1d00 */
[----:B--2---:R4:W-:Y:S06]  /*5f20*/  @P1 STG.E.128 desc[UR6][R124.64+0x40], R4 ;  /* 0x000040047c001986 */ /* 0x0049ec000c101d06 */
[----:B------:R-:W2:Y:S04]  /*5f30*/  @P0 LDG.E.128 R20, desc[UR6][R132.64+0x80] ;  /* 0x0000800684140981 */ /* 0x000ea8000c1e1d00 */
[----:B--2---:R4:W-:Y:S02]  /*5f40*/  @P0 STG.E.128 desc[UR6][R124.64+0x80], R20 ;  /* 0x000080147c000986 */ /* 0x0049e4000c101d06 */
.L_x_4439:
[----:B------:R-:W-:Y:S05]  /*5f50*/  BSYNC B0 ;  /* 0x0000000000007941 */ /* 0x000fea0003800000 */
.L_x_4412:
[----:B------:R-:W5:Y:S02]  /*5f60*/  LDC R3, c[0x0][0x338] ;  /* 0x0000ce00ff037b82 */ /* 0x000f640000000800 */
[----:B-----5:R-:W-:Y:S05]  /*5f70*/  IMAD.U32 R3, R3, -0x40, RZ ;  /* 0xffffffc003037824 */ /* 0x020fea00078e00ff */
[C---:B-1-34-:R-:W-:Y:S04]  /*5f80*/  LEA R130, P0, R3.reuse, R130, 0x1 ;  /* 0x0000008203827211 */ /* 0x05afe800078008ff */
[----:B------:R-:W-:Y:S01]  /*5f90*/  LEA.HI.X.SX32 R131, R3, R131, 0x1, P0 ;  /* 0x0000008303837211 */ /* 0x000fe200000f0eff */
[----:B------:R-:W-:Y:S08]  /*5fa0*/  @!P3 BRA `(.L_x_4440) ;  /* 0x000000040030b947 */ /* 0x000ff00003800000 */
[----:B------:R-:W-:Y:S04]  /*5fb0*/  IADD3 R3, R9, -0x1, RZ ;  /* 0xffffffff09037810 */ /* 0x000fe80007ffe0ff */
[----:B------:R-:W-:Y:S11]  /*5fc0*/  ISETP.GT.AND P0, PT, R3, R88, PT ;  /* 0x000000580300720c */ /* 0x000ff60003f04270 */
[----:B------:R-:W-:Y:S02]  /*5fd0*/  @!UPT UIADD3 URZ, URZ, URZ, URZ ;  /* 0x0000003f3f3ff290 */ /* 0x000fe4000fffe03f */
[----:B------:R-:W-:Y:S05]  /*5fe0*/  @!P0 BRA `(.L_x_4441) ;  /* 0x0000000400408947 */ /* 0x000fea0003800000 */
[----:B--2---:R-:W-:Y:S01]  /*5ff0*/  IMAD.MOV.U32 R20, RZ, RZ, RZ ;  /* 0x000000ffff147224 */ /* 0x004fe200078e00ff */
[----:B------:R-:W1:Y:S01]  /*6000*/  LDC R2, c[0x0][0x380] ;  /* 0x0000e000ff027b82 */ /* 0x000e620000000800 */
[----:B------:R-:W-:Y:S02]  /*6010*/  IADD3 R13, R13, -0x80, RZ ;  /* 0xffffff800d0d7810 */ /* 0x000fe40007ffe0ff */
[----:B------:R-:W-:Y:S02]  /*6020*/  IABS R17, R12 ;  /* 0x0000000c00117213 */ /* 0x000fe40000000000 */
[-C--:B------:R-:W-:Y:S02]  /*6030*/  IADD3 R0, -R12, R13.reuse, RZ ;  /* 0x0000000d0c007210 */ /* 0x080fe40007ffe1ff */
[-C--:B-1----:R-:W-:Y:S02]  /*6040*/  IABS R5, R2.reuse ;  /* 0x0000000200057213 */ /* 0x082fe40000000000 */
[----:B------:R-:W-:Y:S02]  /*6050*/  LOP3.LUT R3, RZ, R2, RZ, 0x33, !PT ;  /* 0x00000002ff037212 */ /* 0x000fe400078e33ff */
[----:B------:R-:W1:Y:S10]  /*6060*/  I2F.RP R18, R5 ;  /* 0x0000000500127306 */ /* 0x000e740000209400 */
[----:B-1----:R-:W1:Y:S02]  /*6070*/  MUFU.RCP R7, R18 ;  /* 0x0000001200077308 */ /* 0x002e640000001000 */
[----:B-1----:R-:W-:Y:S01]  /*6080*/  VIADD R16, R7, 0xffffffe ;  /* 0x0ffffffe07107836 */ /* 0x002fe20000000000 */
[----:B------:R-:W-:Y:S07]  /*6090*/  IABS R7, R13 ;  /* 0x0000000d00077213 */ /* 0x000fee0000000000 */
[----:B------:R-:W1:Y:S02]  /*60a0*/  F2I.FTZ.U32.TRUNC.NTZ R21, R16 ;  /* 0x0000001000157305 */ /* 0x000e64000021f000 */
[--C-:B-1----:R-:W-:Y:S04]  /*60b0*/  IMAD.MOV R8, RZ, RZ, -R21.reuse ;  /* 0x000000ffff087224 */ /* 0x102fe800078e0a15 */
        /* <DEDUP_REMOVED lines=10> */
[--C-:B------:R-:W-:Y:S02]  /*6160*/  @!P4 IMAD.IADD R17, R17, 0x1, -R5.reuse ;  /* 0x000000011111c824 */ /* 0x100fe400078e0a05 */
[----:B------:R-:W-:Y:S01]  /*6170*/  @!P0 IADD3 R4, R4, 0x1, RZ ;  /* 0x0000000104048810 */ /* 0x000fe20007ffe0ff */
[----:B------:R-:W-:Y:S01]  /*6180*/  @!P0 IMAD.IADD R7, R7, 0x1, -R5 ;  /* 0x0000000107078824 */ /* 0x000fe200078e0a05 */
[----:B------:R-:W-:Y:S01]  /*6190*/  ISETP.NE.AND P0, PT, R2, RZ, PT ;  /* 0x000000ff0200720c */ /* 0x000fe20003f05270 */
[----:B------:R-:W-:Y:S01]  /*61a0*/  @!P4 VIADD R6, R6, 0x1 ;  /* 0x000000010606c836 */ /* 0x000fe20000000000 */
[-C--:B------:R-:W-:Y:S02]  /*61b0*/  ISETP.GE.U32.AND P6, PT, R17, R5.reuse, PT ;  /* 0x000000051100720c */ /* 0x080fe40003fc6070 */
[----:B------:R-:W-:Y:S02]  /*61c0*/  ISETP.GE.U32.AND P5, PT, R7, R5, PT ;  /* 0x000000050700720c */ /* 0x000fe40003fa6070 */
[-C--:B------:R-:W-:Y:S02]  /*61d0*/  LOP3.LUT R5, R13, R2.reuse, RZ, 0x3c, !PT ;  /* 0x000000020d057212 */ /* 0x080fe400078e3cff */
[----:B------:R-:W-:Y:S02]  /*61e0*/  LOP3.LUT R7, R12, R2, RZ, 0x3c, !PT ;  /* 0x000000020c077212 */ /* 0x000fe400078e3cff */
[----:B------:R-:W-:Y:S02]  /*61f0*/  ISETP.GE.AND P1, PT, R5, RZ, PT ;  /* 0x000000ff0500720c */ /* 0x000fe40003f26270 */
[----:B------:R-:W-:Y:S03]  /*6200*/  ISETP.GE.AND P2, PT, R7, RZ, PT ;  /* 0x000000ff0700720c */ /* 0x000fe60003f46270 */
[----:B------:R-:W-:Y:S02]  /*6210*/  @P6 VIADD R6, R6, 0x1 ;  /* 0x0000000106066836 */ /* 0x000fe40000000000 */
[----:B------:R-:W-:Y:S06]  /*6220*/  @P5 IADD3 R4, R4, 0x1, RZ ;  /* 0x0000000104045810 */ /* 0x000fec0007ffe0ff */
[----:B------:R-:W-:Y:S02]  /*6230*/  @!P1 IADD3 R4, -R4, RZ, RZ ;  /* 0x000000ff04049210 */ /* 0x000fe40007ffe1ff */
[----:B------:R-:W-:Y:S02]  /*6240*/  @!P2 IMAD.MOV R6, RZ, RZ, -R6 ;  /* 0x000000ffff06a224 */ /* 0x000fe400078e0a06 */
[C---:B------:R-:W-:Y:S03]  /*6250*/  SEL R4, R3.reuse, R4, !P0 ;  /* 0x0000000403047207 */ /* 0x040fe60004000000 */
[----:B------:R-:W-:Y:S02]  /*6260*/  SEL R3, R3, R6, !P0 ;  /* 0x0000000603037207 */ /* 0x000fe40004000000 */
[CC--:B------:R-:W-:Y:S02]  /*6270*/  LEA R24, P1, R4.reuse, R128.reuse, 0x2 ;  /* 0x0000008004187211 */ /* 0x0c0fe400078210ff */
[C---:B------:R-:W-:Y:S02]  /*6280*/  LEA R20, P0, R3.reuse, R128, 0x2 ;  /* 0x0000008003147211 */ /* 0x040fe400078010ff */
[-C--:B------:R-:W-:Y:S02]  /*6290*/  LEA.HI.X.SX32 R25, R4, R129.reuse, 0x2, P1 ;  /* 0x0000008104197211 */ /* 0x080fe400008f16ff */
[C---:B------:R-:W-:Y:S01]  /*62a0*/  LEA.HI.X.SX32 R21, R3.reuse, R129, 0x2, P0 ;  /* 0x0000008103157211 */ /* 0x040fe200000f16ff */
[----:B------:R-:W-:Y:S02]  /*62b0*/  IMAD.IADD R3, R3, 0x1, -R4 ;  /* 0x0000000103037824 */ /* 0x000fe400078e0a04 */
[----:B------:R-:W2:Y:S02]  /*62c0*/  LDG.E R5, desc[UR6][R24.64] ;  /* 0x0000000618057981 */ /* 0x000ea4000c1e1900 */
[----:B------:R-:W-:Y:S02]  /*62d0*/  IMAD R0, R3, R2, R0 ;  /* 0x0000000203007224 */ /* 0x000fe400078e0200 */
[----:B------:R-:W2:Y:S02]  /*62e0*/  LDG.E R8, desc[UR6][R20.64] ;  /* 0x0000000614087981 */ /* 0x000ea4000c1e1900 */
[----:B------:R-:W-:Y:S01]  /*62f0*/  IMAD.WIDE.U32 R22, R0, UR16, RZ ;  /* 0x0000001000167c25 */ /* 0x000fe2000f8e00ff */
[----:B------:R-:W-:Y:S02]  /*6300*/  SHF.R.S32.HI R7, RZ, 0x1f, R0 ;  /* 0x0000001fff077819 */ /* 0x000fe40000011400 */
[----:B--2---:R-:W-:Y:S03]  /*6310*/  IADD3 R18, -R8, R5, RZ ;  /* 0x0000000508127210 */ /* 0x004fe60007ffe1ff */
[C---:B------:R-:W-:Y:S02]  /*6320*/  IMAD R8, R7.reuse, UR16, RZ ;  /* 0x0000001007087c24 */ /* 0x040fe4000f8e02ff */
[----:B------:R-:W-:Y:S01]  /*6330*/  IMAD R7, R7, UR10, RZ ;  /* 0x0000000a07077c24 */ /* 0x000fe2000f8e02ff */
[----:B------:R-:W-:Y:S01]  /*6340*/  SHF.R.S32.HI R16, RZ, 0x1f, R18 ;  /* 0x0000001fff107819 */ /* 0x000fe20000011412 */
[----:B------:R-:W-:Y:S04]  /*6350*/  IMAD.WIDE.U32 R20, R18, UR12, RZ ;  /* 0x0000000c12147c25 */ /* 0x000fe8000f8e00ff */
[----:B------:R-:W-:Y:S02]  /*6360*/  IMAD R5, R16, UR12, RZ ;  /* 0x0000000c10057c24 */ /* 0x000fe4000f8e02ff */
[----:B------:R-:W-:Y:S02]  /*6370*/  IMAD R8, R0, UR17, R8 ;  /* 0x0000001100087c24 */ /* 0x000fe4000f8e0208 */
[----:B------:R-:W-:Y:S02]  /*6380*/  IMAD R5, R18, UR13, R5 ;  /* 0x0000000d12057c24 */ /* 0x000fe4000f8e0205 */
[----:B------:R-:W-:Y:S02]  /*6390*/  IMAD.IADD R23, R23, 0x1, R8 ;  /* 0x0000000117177824 */ /* 0x000fe400078e0208 */
[----:B------:R-:W-:Y:S01]  /*63a0*/  IMAD R17, R16, UR14, RZ ;  /* 0x0000000e10117c24 */ /* 0x000fe2000f8e02ff */
[----:B------:R-:W-:Y:S01]  /*63b0*/  IADD3 R21, R21, R5, RZ ;  /* 0x0000000515157210 */ /* 0x000fe20007ffe0ff */
[C---:B------:R-:W-:Y:S04]  /*63c0*/  IMAD.WIDE.U32 R22, R18.reuse, UR14, R22 ;  /* 0x0000000e12167c25 */ /* 0x040fe8000f8e0016 */
[----:B------:R-:W-:Y:S01]  /*63d0*/  IMAD R17, R18, UR15, R17 ;  /* 0x0000000f12117c24 */ /* 0x000fe2000f8e0211 */
[----:B------:R-:W-:Y:S01]  /*63e0*/  LEA R120, P1, R22, R120, 0x1 ;  /* 0x0000007816787211 */ /* 0x000fe200078208ff */
[C---:B------:R-:W-:Y:S02]  /*63f0*/  IMAD R7, R0.reuse, UR11, R7 ;  /* 0x0000000b00077c24 */ /* 0x040fe4000f8e0207 */
[----:B------:R-:W-:Y:S04]  /*6400*/  IMAD.WIDE.U32 R20, R0, UR10, R20 ;  /* 0x0000000a00147c25 */ /* 0x000fe8000f8e0014 */
[----:B------:R-:W-:Y:S01]  /*6410*/  IMAD.IADD R17, R23, 0x1, R17 ;  /* 0x0000000117117824 */ /* 0x000fe200078e0211 */
[----:B------:R-:W-:Y:S02]  /*6420*/  IADD3 R7, R21, R7, RZ ;  /* 0x0000000715077210 */ /* 0x000fe40007ffe0ff */
[----:B------:R-:W-:Y:S02]  /*6430*/  LEA R122, P0, R20, R122, 0x1 ;  /* 0x0000007a147a7211 */ /* 0x000fe400078008ff */
[----:B------:R-:W-:Y:S02]  /*6440*/  LEA.HI.X R121, R22, R121, R17, 0x1, P1 ;  /* 0x0000007916797211 */ /* 0x000fe400008f0c11 */
[----:B------:R-:W-:Y:S01]  /*6450*/  LEA.HI.X R123, R20, R123, R7, 0x1, P0 ;  /* 0x0000007b147b7211 */ /* 0x000fe200000f0c07 */
[----:B------:R-:W-:Y:S08]  /*6460*/  BRA `(.L_x_4441) ;  /* 0x0000000000207947 */ /* 0x000ff00003800000 */
.L_x_4440:
[----:B--2---:R-:W1:Y:S08]  /*6470*/  LDC R5, c[0x0][0x250] ;  /* 0x00009400ff057b82 */ /* 0x004e700000000800 */
[----:B------:R-:W2:Y:S02]  /*6480*/  LDC R3, c[0x0][0x248] ;  /* 0x00009200ff037b82 */ /* 0x000ea40000000800 */
[----:B--2---:R-:W-:Y:S02]  /*6490*/  IMAD.U32 R3, R3, -0x40, RZ ;  /* 0xffffffc003037824 */ /* 0x004fe400078e00ff */
[----:B-1----:R-:W-:Y:S03]  /*64a0*/  IMAD.U32 R5, R5, -0x40, RZ ;  /* 0xffffffc005057824 */ /* 0x002fe600078e00ff */
[----:B------:R-:W-:Y:S02]  /*64b0*/  LEA R122, P0, R3, R122, 0x1 ;  /* 0x0000007a037a7211 */ /* 0x000fe400078008ff */
[----:B------:R-:W-:Y:S02]  /*64c0*/  LEA R120, P1, R5, R120, 0x1 ;  /* 0x0000007805787211 */ /* 0x000fe400078208ff */
[----:B------:R-:W-:Y:S02]  /*64d0*/  LEA.HI.X.SX32 R123, R3, R123, 0x1, P0 ;  /* 0x0000007b037b7211 */ /* 0x000fe400000f0eff */
[----:B------:R-:W-:Y:S09]  /*64e0*/  LEA.HI.X.SX32 R121, R5, R121, 0x1, P1 ;  /* 0x0000007905797211 */ /* 0x000ff200008f0eff */
.L_x_4441:
[----:B------:R-:W-:Y:S04]  /*64f0*/  IADD3 R9, R9, -0x1, RZ ;  /* 0xffffffff09097810 */ /* 0x000fe80007ffe0ff */
[----:B------:R-:W-:Y:S11]  /*6500*/  ISETP.GT.AND P0, PT, R9, R88, PT ;  /* 0x000000580900720c */ /* 0x000ff60003f04270 */
[----:B------:R-:W-:Y:S02]  /*6510*/  @!UPT UIADD3 URZ, URZ, URZ, URZ ;  /* 0x0000003f3f3ff290 */ /* 0x000fe4000fffe03f */
[----:B------:R-:W-:Y:S05]  /*6520*/  @P0 BRA `(.L_x_4442) ;  /* 0xffffffbc008c0947 */ /* 0x000fea000383ffff */
.L_x_4393:
[----:B------:R-:W1:Y:S01]  /*6530*/  S2UR UR4, SR_CgaCtaId ;  /* 0x00000000000479c3 */ /* 0x000e620000008800 */
[----:B------:R-:W-:Y:S01]  /*6540*/  ULDC UR12, c[0x0][0x2e0] ;  /* 0x0000b800000c7ab9 */ /* 0x000fe20000000800 */
[----:B------:R-:W-:-:S06]  /*6550*/  UMOV UR13, 0x400 ;  /* 0x00000400000d7882 */ /* 0x000fcc0000000000 */
[----:B------:R-:W-:Y:S01]  /*6560*/  BAR.SYNC.DEFER_BLOCKING 0x0 ;  /* 0x0000000000007b1d */ /* 0x000fe20000010000 */
[----:B------:R-:W-:Y:S02]  /*6570*/  ISETP.NE.AND P2, PT, RZ, UR12, PT ;  /* 0x0000000cff007c0c */ /* 0x000fe4000bf45270 */
[----:B------:R-:W-:Y:S02]  /*6580*/  ISETP.GE.AND P1, PT, R85, UR5, PT ;  /* 0x0000000555007c0c */ /* 0x000fe4000bf26270 */
[----:B------:R-:W-:Y:S01]  /*6590*/  ISETP.GE.AND P0, PT, R84, UR5, PT ;  /* 0x0000000554007c0c */ /* 0x000fe2000bf06270 */
[----:B------:R-:W-:Y:S01]  /*65a0*/  ULDC.64 UR10, c[0x0][0x240] ;  /* 0x00009000000a7ab9 */ /* 0x000fe20000000a00 */
[----:B------:R-:W-:Y:S01]  /*65b0*/  BSSY B3, `(.L_x_4443) ;  /* 0x00003e2000037945 */ /* 0x000fe20003800000 */
[----:B------:R-:W-:Y:S02]  /*65c0*/  USHF.L.U64.HI UR11, UR10, 0x5, UR11 ;  /* 0x000000050a0b7899 */ /* 0x000fe4000801020b */
[----:B------:R-:W-:-:S02]  /*65d0*/  USHF.L.U32 UR10, UR10, 0x5, URZ ;  /* 0x000000050a0a7899 */ /* 0x000fc4000800063f */
        /* <DEDUP_REMOVED lines=8> */
[----:B------:R-:W-:Y:S01]  /*6660*/  LEA R28, P2, R112, UR8, 0x1 ;  /* 0x00000008701c7c11 */ /* 0x000fe2000f8408ff */
[----:B------:R-:W-:Y:S01]  /*6670*/  ULDC.U8 UR5, c[0x0][0x3c3] ;  /* 0x0000f0c000057ab9 */ /* 0x000fe20000000000 */
[--C-:B--2---:R-:W-:Y:S02]  /*6680*/  IMAD.IADD R25, R126, 0x1, -R71.reuse ;  /* 0x000000017e197824 */ /* 0x104fe400078e0a47 */
[----:B------:R-:W-:Y:S02]  /*6690*/  LEA.HI.X R29, R112, UR9, R74, 0x1, P2 ;  /* 0x00000009701d7c11 */ /* 0x000fe400090f0c4a */
[----:B---3--:R-:W-:-:S05]  /*66a0*/  IADD3 R0, R0, R73, R71 ;  /* 0x0000004900007210 */ /* 0x008fca0007ffe047 */
[----:B------:R-:W-:Y:S01]  /*66b0*/  IMAD R2, R77, R0, RZ ;  /* 0x000000004d027224 */ /* 0x000fe200078e02ff */
[----:B------:R-:W-:-:S04]  /*66c0*/  IADD3 R0, P4, R112, UR10, RZ ;  /* 0x0000000a70007c10 */ /* 0x000fc8000ff9e0ff */
[-C--:B------:R-:W-:Y:S02]  /*66d0*/  IADD3 R79, P2, R79, R2.reuse, RZ ;  /* 0x000000024f4f7210 */ /* 0x080fe40007f5e0ff */
[----:B------:R-:W-:Y:S02]  /*66e0*/  IADD3 R3, P6, R78, R2, RZ ;  /* 0x000000024e037210 */ /* 0x000fe40007fde0ff */
[----:B------:R-:W-:Y:S02]  /*66f0*/  SHF.R.S32.HI R2, RZ, 0x1f, R2 ;  /* 0x0000001fff027819 */ /* 0x000fe40000011402 */
[----:B------:R-:W-:Y:S02]  /*6700*/  IADD3.X R5, R74, UR11, RZ, P4, !PT ;  /* 0x0000000b4a057c10 */ /* 0x000fe4000a7fe4ff */
[----:B------:R-:W-:Y:S01]  /*6710*/  LEA R26, P5, R0, UR8, 0x1 ;  /* 0x00000008001a7c11 */ /* 0x000fe2000f8a08ff */
[--C-:B------:R-:W-:Y:S01]  /*6720*/  IMAD.X R76, R76, 0x1, R2.reuse, P2 ;  /* 0x000000014c4c7824 */ /* 0x100fe200010e0602 */
[----:B------:R-:W-:Y:S01]  /*6730*/  ISETP.NE.AND P2, PT, RZ, UR5, PT ;  /* 0x00000005ff007c0c */ /* 0x000fe2000bf45270 */
[----:B------:R-:W-:Y:S01]  /*6740*/  IMAD.X R9, R75, 0x1, R2, P6 ;  /* 0x000000014b097824 */ /* 0x000fe200030e0602 */
[----:B------:R-:W-:-:S02]  /*6750*/  ISETP.GE.AND P4, PT, R110, R25, PT ;  /* 0x000000196e00720c */ /* 0x000fc40003f86270 */
[----:B------:R-:W-:Y:S02]  /*6760*/  LEA.HI.X R27, R0, UR9, R5, 0x1, P5 ;  /* 0x00000009001b7c11 */ /* 0x000fe4000a8f0c05 */
[----:B------:R-:W-:-:S07]  /*6770*/  ISETP.GT.AND P4, PT, R62, -0x4, !P4 ;  /* 0xfffffffc3e00780c */ /* 0x000fce0006784270 */
[----:B------:R-:W-:Y:S06]  /*6780*/  @!P2 BRA `(.L_x_4445) ;  /* 0x0000001000fca947 */ /* 0x000fec0003800000 */
[----:B------:R-:W-:Y:S04]  /*6790*/  BSSY B2, `(.L_x_4446) ;  /* 0x000009f000027945 */ /* 0x000fe80003800000 */
[----:B------:R-:W-:Y:S05]  /*67a0*/  @!P4 BRA `(.L_x_4447) ;  /* 0x000000080074c947 */ /* 0x000fea0003800000 */
[----:B------:R-:W-:Y:S01]  /*67b0*/  ULDC UR5, c[0x0][0x2d0] ;  /* 0x0000b40000057ab9 */ /* 0x000fe20000000800 */
[C---:B------:R-:W-:Y:S01]  /*67c0*/  IMAD.SHL.U32 R18, R79.reuse, 0x2, RZ ;  /* 0x000000024f127824 */ /* 0x040fe200078e00ff */
[----:B------:R-:W-:Y:S01]  /*67d0*/  ISETP.GE.AND P2, PT, R10, UR5, PT ;  /* 0x000000050a007c0c */ /* 0x000fe2000bf46270 */
[----:B------:R-:W-:Y:S01]  /*67e0*/  ULDC.64 UR10, c[0x0][0x358] ;  /* 0x0000d600000a7ab9 */ /* 0x000fe20000000a00 */
[----:B------:R-:W-:Y:S01]  /*67f0*/  ULDC.64 UR8, c[0x0][0x360] ;  /* 0x0000d80000087ab9 */ /* 0x000fe20000000a00 */
[----:B------:R-:W-:Y:S01]  /*6800*/  SHF.L.U64.HI R0, R79, 0x1, R76 ;  /* 0x000000014f007819 */ /* 0x000fe2000001024c */
[----:B------:R-:W-:Y:S01]  /*6810*/  BSSY B1, `(.L_x_4448) ;  /* 0x0000036000017945 */ /* 0x000fe20003800000 */
[C---:B------:R-:W-:Y:S02]  /*6820*/  IADD3 R6, P5, R18.reuse, UR10, RZ ;  /* 0x0000000a12067c10 */ /* 0x040fe4000ffbe0ff */
[----:B------:R-:W-:Y:S02]  /*6830*/  IADD3 R18, P4, R18, UR8, RZ ;  /* 0x0000000812127c10 */ /* 0x000fe4000ff9e0ff */
[----:B------:R-:W-:-:S02]  /*6840*/  IADD3.X R7, R0, UR11, RZ, P5, !PT ;  /* 0x0000000b00077c10 */ /* 0x000fc4000affe4ff */
[----:B------:R-:W-:Y:S02]  /*6850*/  IADD3.X R19, R0, UR9, RZ, P4, !PT ;  /* 0x0000000900137c10 */ /* 0x000fe4000a7fe4ff */
[----:B------:R1:W-:Y:S04]  /*6860*/  @P2 STS [R135], RZ ;  /* 0x000000ff87002388 */ /* 0x0003e80000000800 */
[----:B------:R1:W-:Y:S04]  /*6870*/  @P2 STS [R135+0x4], RZ ;  /* 0x000004ff87002388 */ /* 0x0003e80000000800 */
[----:B------:R1:W-:Y:S01]  /*6880*/  @P2 STS.64 [R135+0x8], RZ ;  /* 0x000008ff87002388 */ /* 0x0003e20000000a00 */
[----:B------:R-:W-:Y:S05]  /*6890*/  @P2 BRA `(.L_x_4449) ;  /* 0x0000000000b42947 */ /* 0x000fea0003800000 */
[----:B------:R2:W5:Y:S01]  /*68a0*/  LDG.E.128 R12, desc[UR6][R28.64] ;  /* 0x000000061c0c7981 */ /* 0x000562000c1e1d00 */
[----:B------:R-:W-:Y:S01]  /*68b0*/  ISETP.GE.AND P2, PT, R10, UR12, PT ;  /* 0x0000000c0a007c0c */ /* 0x000fe2000bf46270 */
[----:B------:R-:W-:-:S12]  /*68c0*/  BSSY B0, `(.L_x_4450) ;  /* 0x0000029000007945 */ /* 0x000fd80003800000 */
[----:B------:R-:W-:Y:S05]  /*68d0*/  @P2 BRA `(.L_x_4451) ;  /* 0x00000000009c2947 */ /* 0x000fea0003800000 */
[----:B------:R-:W3:Y:S04]  /*68e0*/  LDG.E.64 R2, desc[UR6][R18.64] ;  /* 0x0000000612027981 */ /* 0x000ee8000c1e1b00 */
[----:B------:R-:W4:Y:S01]  /*68f0*/  LDG.E.64 R4, desc[UR6][R6.64] ;  /* 0x0000000606047981 */ /* 0x000f22000c1e1b00 */
        /* <DEDUP_REMOVED lines=37> */
.L_x_4451:
[----:B------:R-:W-:Y:S05]  /*6b50*/  BSYNC B0 ;  /* 0x0000000000007941 */ /* 0x000fea0003800000 */
.L_x_4450:
[----:B-----5:R3:W-:Y:S02]  /*6b60*/  STS.128 [R135], R12 ;  /* 0x0000000c87007388 */ /* 0x0207e40000000c00 */
.L_x_4449:
[----:B------:R-:W-:Y:S05]  /*6b70*/  BSYNC B1 ;  /* 0x0000000000017941 */ /* 0x000fea0003800000 */
.L_x_4448:
[----:B------:R4:W-:Y:S01]  /*6b80*/  @P1 STS.128 [R135+0x1000], RZ ;  /* 0x001000ff87001388 */ /* 0x0009e20000000c00 */
[----:B------:R-:W-:Y:S04]  /*6b90*/  BSSY B1, `(.L_x_4452) ;  /* 0x000002f000017945 */ /* 0x000fe80003800000 */
[----:B------:R-:W-:Y:S05]  /*6ba0*/  @P1 BRA `(.L_x_4453) ;  /* 0x0000000000b41947 */ /* 0x000fea0003800000 */
[----:B---3--:R3:W5:Y:S01]  /*6bb0*/  LDG.E.128 R12, desc[UR6][R28.64+0x40] ;  /* 0x000040061c0c7981 */ /* 0x008762000c1e1d00 */
[----:B------:R-:W-:Y:S01]  /*6bc0*/  ISETP.GE.AND P2, PT, R85, UR12, PT ;  /* 0x0000000c55007c0c */ /* 0x000fe2000bf46270 */
[----:B------:R-:W-:-:S12]  /*6bd0*/  BSSY B0, `(.L_x_4454) ;  /* 0x0000029000007945 */ /* 0x000fd80003800000 */
[----:B------:R-:W-:Y:S05]  /*6be0*/  @P2 BRA `(.L_x_4455) ;  /* 0x00000000009c2947 */ /* 0x000fea0003800000 */
[----:B------:R-:W2:Y:S04]  /*6bf0*/  LDG.E.64 R2, desc[UR6][R18.64+0x20] ;  /* 0x0000200612027981 */ /* 0x000ea8000c1e1b00 */
        /* <DEDUP_REMOVED lines=9> */
[----:B--2---:R-:W-:Y:S02]  /*6c90*/  LOP3.LUT R13, R2, 0xffff0000, RZ, 0xc0, !PT ;  /* 0xffff0000020d7812 */ /* 0x004fe400078ec0ff */
        /* <DEDUP_REMOVED lines=28> */
.L_x_4455:
[----:B------:R-:W-:Y:S05]  /*6e60*/  BSYNC B0 ;  /* 0x0000000000007941 */ /* 0x000fea0003800000 */
.L_x_4454:
[----:B-----5:R1:W-:Y:S02]  /*6e70*/  STS.128 [R135+0x1000], R12 ;  /* 0x0010000c87007388 */ /* 0x0203e40000000c00 */
.L_x_4453:
[----:B------:R-:W-:Y:S05]  /*6e80*/  BSYNC B1 ;  /* 0x0000000000017941 */ /* 0x000fea0003800000 */
.L_x_4452:
[----:B------:R1:W-:Y:S01]  /*6e90*/  @P0 STS.128 [R135+0x2000], RZ ;  /* 0x002000ff87000388 */ /* 0x0003e20000000c00 */
[----:B------:R-:W-:Y:S05]  /*6ea0*/  @P0 BRA `(.L_x_4447) ;  /* 0x0000000000b40947 */ /* 0x000fea0003800000 */
[----:B-1-3--:R1:W5:Y:S01]  /*6eb0*/  LDG.E.128 R12, desc[UR6][R28.64+0x80] ;  /* 0x000080061c0c7981 */ /* 0x00a362000c1e1d00 */
[----:B------:R-:W-:Y:S01]  /*6ec0*/  ISETP.GE.AND P2, PT, R84, UR12, PT ;  /* 0x0000000c54007c0c */ /* 0x000fe2000bf46270 */
[----:B------:R-:W-:-:S12]  /*6ed0*/  BSSY B0, `(.L_x_4456) ;  /* 0x0000029000007945 */ /* 0x000fd80003800000 */
[----:B------:R-:W-:Y:S05]  /*6ee0*/  @P2 BRA `(.L_x_4457) ;  /* 0x00000000009c2947 */ /* 0x000fea0003800000 */
[----:B------:R-:W3:Y:S04]  /*6ef0*/  LDG.E.64 R2, desc[UR6][R18.64+0x40] ;  /* 0x0000400612027981 */ /* 0x000ee8000c1e1b00 */
[----:B------:R-:W2:Y:S01]  /*6f00*/  LDG.E.64 R4, desc[UR6][R6.64+0x40] ;  /* 0x0000400606047981 */ /* 0x000ea2000c1e1b00 */
[C---:B-----5:R-:W-:Y:S02]  /*6f10*/  SHF.L.U32 R8, R13.reuse, 0x10, RZ ;  /* 0x000000100d087819 */ /* 0x060fe400000006ff */
[----:B------:R-:W-:Y:S02]  /*6f20*/  LOP3.LUT R0, R13, 0xffff0000, RZ, 0xc0, !PT ;  /* 0xffff00000d007812 */ /* 0x000fe400078ec0ff */
[C---:B------:R-:W-:Y:S02]  /*6f30*/  SHF.L.U32 R9, R12.reuse, 0x10, RZ ;  /* 0x000000100c097819 */ /* 0x040fe400000006ff */
[----:B------:R-:W-:-:S02]  /*6f40*/  LOP3.LUT R17, R12, 0xffff0000, RZ, 0xc0, !PT ;  /* 0xffff00000c117812 */ /* 0x000fc400078ec0ff */
[C---:B------:R-:W-:Y:S02]  /*6f50*/  SHF.L.U32 R16, R15.reuse, 0x10, RZ ;  /* 0x000000100f107819 */ /* 0x040fe400000006ff */
[----:B------:R-:W-:Y:S01]  /*6f60*/  LOP3.LUT R12, R15, 0xffff0000, RZ, 0xc0, !PT ;  /* 0xffff00000f0c7812 */ /* 0x000fe200078ec0ff */
[C---:B------:R-:W-:Y:S01]  /*6f70*/  IMAD.U32 R15, R14.reuse, 0x10000, RZ ;  /* 0x000100000e0f7824 */ /* 0x040fe200078e00ff */
[----:B------:R-:W-:Y:S02]  /*6f80*/  LOP3.LUT R14, R14, 0xffff0000, RZ, 0xc0, !PT ;  /* 0xffff00000e0e7812 */ /* 0x000fe400078ec0ff */
[----:B---3--:R-:W-:Y:S02]  /*6f90*/  LOP3.LUT R13, R2, 0xffff0000, RZ, 0xc0, !PT ;  /* 0xffff0000020d7812 */ /* 0x008fe400078ec0ff */
[C---:B------:R-:W-:Y:S02]  /*6fa0*/  LOP3.LUT R19, R3.reuse, 0xffff0000, RZ, 0xc0, !PT ;  /* 0xffff000003137812 */ /* 0x040fe400078ec0ff */
[----:B--2---:R-:W-:Y:S01]  /*6fb0*/  LOP3.LUT R23, R4, 0xffff0000, RZ, 0xc0, !PT ;  /* 0xffff000004177812 */ /* 0x004fe200078ec0ff */
[-C--:B------:R-:W-:Y:S01]  /*6fc0*/  FMUL.FTZ R7, R0, R13.reuse ;  /* 0x0000000d00077220 */ /* 0x080fe20000410000 */
[----:B------:R-:W-:Y:S01]  /*6fd0*/  SHF.L.U32 R2, R2, 0x10, RZ ;  /* 0x0000001002027819 */ /* 0x000fe200000006ff */
[C---:B-1----:R-:W-:Y:S01]  /*6fe0*/  FMUL.FTZ R29, R8.reuse, R13 ;  /* 0x0000000d081d7220 */ /* 0x042fe20000410000 */
[----:B------:R-:W-:Y:S01]  /*6ff0*/  SHF.L.U32 R3, R3, 0x10, RZ ;  /* 0x0000001003037819 */ /* 0x000fe200000006ff */
[----:B------:R-:W-:Y:S01]  /*7000*/  FFMA.FTZ R7, R8, R23, -R7 ;  /* 0x0000001708077223 */ /* 0x000fe20000010807 */
[----:B------:R-:W-:Y:S01]  /*7010*/  LOP3.LUT R21, R5, 0xffff0000, RZ, 0xc0, !PT ;  /* 0xffff000005157812 */ /* 0x000fe200078ec0ff */
[-C--:B------:R-:W-:Y:S01]  /*7020*/  FMUL.FTZ R13, R12, R19.reuse ;  /* 0x000000130c0d7220 */ /* 0x080fe20000410000 */
[-C--:B------:R-:W-:Y:S01]  /*7030*/  FMUL.FTZ R6, R17, R2.reuse ;  /* 0x0000000211067220 */ /* 0x080fe20000410000 */
[----:B------:R-:W-:Y:S01]  /*7040*/  FMUL.FTZ R8, R9, R2 ;  /* 0x0000000209087220 */ /* 0x000fe20000410000 */
[----:B------:R-:W-:Y:S01]  /*7050*/  FMUL.FTZ R19, R16, R19 ;  /* 0x0000001310137220 */ /* 0x000fe20000410000 */
[----:B------:R-:W-:Y:S01]  /*7060*/  SHF.L.U32 R5, R5, 0x10, RZ ;  /* 0x0000001005057819 */ /* 0x000fe200000006ff */
[----:B------:R-:W-:Y:S01]  /*7070*/  FMUL.FTZ R2, R14, R3 ;  /* 0x000000030e027220 */ /* 0x000fe20000410000 */
[----:B------:R-:W-:Y:S01]  /*7080*/  FFMA.FTZ R0, R0, R23, R29 ;  /* 0x0000001700007223 */ /* 0x000fe2000001001d */
[----:B------:R-:W-:-:S02]  /*7090*/  IMAD.U32 R4, R4, 0x10000, RZ ;  /* 0x0001000004047824 */ /* 0x000fc400078e00ff */
[----:B------:R-:W-:Y:S01]  /*70a0*/  FMUL.FTZ R3, R15, R3 ;  /* 0x000000030f037220 */ /* 0x000fe20000410000 */
[-C--:B------:R-:W-:Y:S01]  /*70b0*/  FFMA.FTZ R13, R16, R21.reuse, -R13 ;  /* 0x00000015100d7223 */ /* 0x080fe2000001080d */
[----:B------:R-:W-:Y:S01]  /*70c0*/  FFMA.FTZ R12, R12, R21, R19 ;  /* 0x000000150c0c7223 */ /* 0x000fe20000010013 */
[-C--:B------:R-:W-:Y:S01]  /*70d0*/  FFMA.FTZ R6, R9, R4.reuse, -R6 ;  /* 0x0000000409067223 */ /* 0x080fe20000010806 */
[----:B------:R-:W-:Y:S01]  /*70e0*/  FFMA.FTZ R17, R17, R4, R8 ;  /* 0x0000000411117223 */ /* 0x000fe20000010008 */
[-C--:B------:R-:W-:Y:S01]  /*70f0*/  FFMA.FTZ R2, R15, R5.reuse, -R2 ;  /* 0x000000050f027223 */ /* 0x080fe20000010802 */
[----:B------:R-:W-:Y:S01]  /*7100*/  FFMA.FTZ R3, R14, R5, R3 ;  /* 0x000000050e037223 */ /* 0x000fe20000010003 */
[----:B------:R-:W-:Y:S02]  /*7110*/  F2FP.BF16.F32.PACK_AB R0, R0, R7 ;  /* 0x000000070000723e */ /* 0x000fe400000010ff */
[----:B------:R-:W-:Y:S02]  /*7120*/  F2FP.BF16.F32.PACK_AB R15, R12, R13 ;  /* 0x0000000d0c0f723e */ /* 0x000fe400000010ff */
[----:B------:R-:W-:-:S02]  /*7130*/  F2FP.BF16.F32.PACK_AB R12, R17, R6 ;  /* 0x00000006110c723e */ /* 0x000fc400000010ff */
[----:B------:R-:W-:Y:S02]  /*7140*/  F2FP.BF16.F32.PACK_AB R14, R3, R2 ;  /* 0x00000002030e723e */ /* 0x000fe400000010ff */
[----:B------:R-:W-:Y:S02]  /*7150*/  MOV R13, R0 ;  /* 0x00000000000d7202 */ /* 0x000fe40000000f00 */
.L_x_4457:
[----:B------:R-:W-:Y:S05]  /*7160*/  BSYNC B0 ;  /* 0x0000000000007941 */ /* 0x000fea0003800000 */
.L_x_4456:
[----:B-----5:R3:W-:Y:S02]  /*7170*/  STS.128 [R135+0x2000], R12 ;  /* 0x0020000c87007388 */ /* 0x0207e40000000c00 */
.L_x_4447:
[----:B------:R-:W-:Y:S05]  /*7180*/  BSYNC B2 ;  /* 0x0000000000027941 */ /* 0x000fea0003800000 */
.L_x_4446:
[----:B------:R-:W-:-:S05]  /*7190*/  VIADD R8, R110, 0x20 ;  /* 0x000000206e087836 */ /* 0x000fca0000000000 */
[----:B------:R-:W-:-:S04]  /*71a0*/  ISETP.GE.AND P2, PT, R8, R25, PT ;  /* 0x000000190800720c */ /* 0x000fc80003f46270 */
[----:B------:R-:W-:-:S13]  /*71b0*/  ISETP.LT.OR P2, PT, R62, -0x83, P2 ;  /* 0xffffff7d3e00780c */ /* 0x000fda0001741670 */
[----:B------:R-:W-:Y:S05]  /*71c0*/  @P2 BRA `(.L_x_4458) ;  /* 0x0000003000802947 */ /* 0x000fea0003800000 */
[----:B------:R-:W-:Y:S01]  /*71d0*/  ULDC UR5, c[0x0][0x2d0] ;  /* 0x0000b40000057ab9 */ /* 0x000fe20000000800 */
[----:B------:R-:W-:Y:S01]  /*71e0*/  IADD3 R0, P4, R80, R79, RZ ;  /* 0x0000004f50007210 */ /* 0x000fe20007f9e0ff */
[----:B------:R-:W-:Y:S01]  /*71f0*/  ULDC.64 UR10, c[0x0][0x358] ;  /* 0x0000d600000a7ab9 */ /* 0x000fe20000000a00 */
[----:B------:R-:W-:Y:S01]  /*7200*/  ISETP.GE.AND P2, PT, R10, UR5, PT ;  /* 0x000000050a007c0c */ /* 0x000fe2000bf46270 */
[----:B------:R-:W-:Y:S01]  /*7210*/  ULDC.64 UR8, c[0x0][0x360] ;  /* 0x0000d80000087ab9 */ /* 0x000fe20000000a00 */
[----:B------:R-:W-:Y:S01]  /*7220*/  LEA.HI.X.SX32 R3, R80, R76, 0x1, P4 ;  /* 0x0000004c50037211 */ /* 0x000fe200020f0eff */
[C---:B------:R-:W-:Y:S01]  /*7230*/  IMAD.SHL.U32 R16, R0.reuse, 0x2, RZ ;  /* 0x0000000200107824 */ /* 0x040fe200078e00ff */
[----:B------:R-:W-:Y:S02]  /*7240*/  BSSY B1, `(.L_x_4459) ;  /* 0x0000034000017945 */ /* 0x000fe40003800000 */
[----:B------:R-:W-:Y:S02]  /*7250*/  SHF.L.U64.HI R0, R0, 0x1, R3 ;  /* 0x0000000100007819 */ /* 0x000fe40000010203 */
[----:B------:R-:W-:-:S02]  /*7260*/  IADD3 R6, P5, R16, UR10, RZ ;  /* 0x0000000a10067c10 */ /* 0x000fc4000ffbe0ff */
[----:B------:R-:W-:Y:S02]  /*7270*/  IADD3 R16, P4, R16, UR8, RZ ;  /* 0x0000000810107c10 */ /* 0x000fe4000ff9e0ff */
[C---:B------:R-:W-:Y:S01]  /*7280*/  IADD3.X R7, R0.reuse, UR11, RZ, P5, !PT ;  /* 0x0000000b00077c10 */ /* 0x040fe2000affe4ff */
[----:B------:R1:W-:Y:S01]  /*7290*/  @P2 STS.128 [R135+0x800], RZ ;  /* 0x000800ff87002388 */ /* 0x0003e20000000c00 */
[----:B------:R-:W-:Y:S01]  /*72a0*/  IADD3.X R17, R0, UR9, RZ, P4, !PT ;  /* 0x0000000900117c10 */ /* 0x000fe2000a7fe4ff */
[----:B------:R-:W-:Y:S08]  /*72b0*/  @P2 BRA `(.L_x_4460) ;  /* 0x0000000000b02947 */ /* 0x000ff00003800000 */
[----:B-1-3--:R1:W5:Y:S01]  /*72c0*/  LDG.E.128 R12, desc[UR6][R26.64] ;  /* 0x000000061a0c7981 */ /* 0x00a362000c1e1d00 */
[----:B------:R-:W-:Y:S01]  /*72d0*/  ISETP.GE.AND P2, PT, R10, UR12, PT ;  /* 0x0000000c0a007c0c */ /* 0x000fe2000bf46270 */
[----:B------:R-:W-:-:S12]  /*72e0*/  BSSY B0, `(.L_x_4461) ;  /* 0x0000028000007945 */ /* 0x000fd80003800000 */
[----:B------:R-:W-:Y:S05]  /*72f0*/  @P2 BRA `(.L_x_4462) ;  /* 0x0000000000982947 */ /* 0x000fea0003800000 */
[----:B------:R-:W3:Y:S04]  /*7300*/  LDG.E.64 R2, desc[UR6][R16.64] ;  /* 0x0000000610027981 */ /* 0x000ee8000c1e1b00 */
[----:B------:R-:W2:Y:S01]  /*7310*/  LDG.E.64 R4, desc[UR6][R6.64] ;  /* 0x0000000606047981 */ /* 0x000ea2000c1e1b00 */
[C---:B-----5:R-:W-:Y:S01]  /*7320*/  SHF.L.U32 R9, R13.reuse, 0x10, RZ ;  /* 0x000000100d097819 */ /* 0x060fe200000006ff */
[----:B------:R-:W-:Y:S01]  /*7330*/  IMAD.U32 R19, R14, 0x10000, RZ ;  /* 0x000100000e137824 */ /* 0x000fe200078e00ff */
[----:B------:R-:W-:Y:S02]  /*7340*/  LOP3.LUT R0, R13, 0xffff0000, RZ, 0xc0, !PT ;  /* 0xffff00000d007812 */ /* 0x000fe400078ec0ff */
[C---:B------:R-:W-:Y:S02]  /*7350*/  SHF.L.U32 R13, R12.reuse, 0x10, RZ ;  /* 0x000000100c0d7819 */ /* 0x040fe400000006ff */
[----:B------:R-:W-:-:S02]  /*7360*/  LOP3.LUT R20, R12, 0xffff0000, RZ, 0xc0, !PT ;  /* 0xffff00000c147812 */ /* 0x000fc400078ec0ff */
[----:B------:R-:W-:Y:S02]  /*7370*/  LOP3.LUT R24, R14, 0xffff0000, RZ, 0xc0, !PT ;  /* 0xffff00000e187812 */ /* 0x000fe400078ec0ff */
[C---:B------:R-:W-:Y:S02]  /*7380*/  SHF.L.U32 R18, R15.reuse, 0x10, RZ ;  /* 0x000000100f127819 */ /* 0x040fe400000006ff */
[----:B------:R-:W-:Y:S02]  /*7390*/  LOP3.LUT R15, R15, 0xffff0000, RZ, 0xc0, !PT ;  /* 0xffff00000f0f7812 */ /* 0x000fe400078ec0ff */
[C---:B---3--:R-:W-:Y:S02]  /*73a0*/  LOP3.LUT R12, R2.reuse, 0xffff0000, RZ, 0xc0, !PT ;  /* 0xffff0000020c7812 */ /* 0x048fe400078ec0ff */
[----:B------:R-:W-:Y:S02]  /*73b0*/  SHF.L.U32 R2, R2, 0x10, RZ ;  /* 0x0000001002027819 */ /* 0x000fe400000006ff */
[----:B--2---:R-:W-:Y:S01]  /*73c0*/  LOP3.LUT R23, R4, 0xffff0000, RZ, 0xc0, !PT ;  /* 0xffff000004177812 */ /* 0x004fe200078ec0ff */
        /* <DEDUP_REMOVED lines=9> */
[-C--:B------:R-:W-:Y:S01]  /*7460*/  FMUL.FTZ R25, R15, R21.reuse ;  /* 0x000000150f197220 */ /* 0x080fe20000410000 */
[----:B------:R-:W-:Y:S01]  /*7470*/  FMUL.FTZ R12, R18, R21 ;  /* 0x00000015120c7220 */ /* 0x000fe20000410000 */
[----:B------:R-:W-:Y:S01]  /*7480*/  SHF.L.U32 R4, R4, 0x10, RZ ;  /* 0x0000001004047819 */ /* 0x000fe200000006ff */
[-C--:B------:R-:W-:Y:S01]  /*7490*/  FMUL.FTZ R2, R24, R3.reuse ;  /* 0x0000000318027220 */ /* 0x080fe20000410000 */
[----:B------:R-:W-:Y:S01]  /*74a0*/  SHF.L.U32 R5, R5, 0x10, RZ ;  /* 0x0000001005057819 */ /* 0x000fe200000006ff */
        /* <DEDUP_REMOVED lines=11> */
.L_x_4462:
[----:B------:R-:W-:Y:S05]  /*7560*/  BSYNC B0 ;  /* 0x0000000000007941 */ /* 0x000fea0003800000 */
.L_x_4461:
[----:B-----5:R3:W-:Y:S02]  /*7570*/  STS.128 [R135+0x800], R12 ;  /* 0x0008000c87007388 */ /* 0x0207e40000000c00 */
.L_x_4460:
[----:B------:R-:W-:Y:S05]  /*7580*/  BSYNC B1 ;  /* 0x0000000000017941 */ /* 0x000fea0003800000 */
.L_x_4459:
[----:B------:R1:W-:Y:S01]  /*7590*/  @P1 STS.128 [R135+0x1800], RZ ;  /* 0x001800ff87001388 */ /* 0x0003e20000000c00 */
[----:B------:R-:W-:Y:S04]  /*75a0*/  BSSY B1, `(.L_x_4463) ;  /* 0x000002e000017945 */ /* 0x000fe80003800000 */
[----:B------:R-:W-:Y:S05]  /*75b0*/  @P1 BRA `(.L_x_4464) ;  /* 0x0000000000b01947 */ /* 0x000fea0003800000 */
        /* <DEDUP_REMOVED lines=42> */
.L_x_4466:
[----:B------:R-:W-:Y:S05]  /*7860*/  BSYNC B0 ;  /* 0x0000000000007941 */ /* 0x000fea0003800000 */
.L_x_4465:
[----:B-----5:R3:W-:Y:S02]  /*7870*/  STS.128 [R135+0x1800], R12 ;  /* 0x0018000c87007388 */ /* 0x0207e40000000c00 */
.L_x_4464:
[----:B------:R-:W-:Y:S05]  /*7880*/  BSYNC B1 ;  /* 0x0000000000017941 */ /* 0x000fea0003800000 */
.L_x_4463:
[----:B------:R1:W-:Y:S01]  /*7890*/  @P0 STS.128 [R135+0x2800], RZ ;  /* 0x002800ff87000388 */ /* 0x0003e20000000c00 */
[----:B------:R-:W-:Y:S05]  /*78a0*/  @P0 BRA `(.L_x_4458) ;  /* 0x0000002800c80947 */ /* 0x000fea0003800000 */
[----:B-1----:R-:W5:Y:S01]  /*78b0*/  LDG.E.128 R24, desc[UR6][R26.64+0x80] ;  /* 0x000080061a187981 */ /* 0x002f62000c1e1d00 */
[----:B------:R-:W-:Y:S01]  /*78c0*/  ISETP.GE.AND P0, PT, R84, UR12, PT ;  /* 0x0000000c54007c0c */ /* 0x000fe2000bf06270 */
[----:B------:R-:W-:-:S12]  /*78d0*/  BSSY B0, `(.L_x_4467) ;  /* 0x0000028000007945 */ /* 0x000fd80003800000 */
[----:B------:R-:W-:Y:S05]  /*78e0*/  @P0 BRA `(.L_x_4468) ;  /* 0x0000000000980947 */ /* 0x000fea0003800000 */
[----:B------:R-:W2:Y:S04]  /*78f0*/  LDG.E.64 R2, desc[UR6][R16.64+0x40] ;  /* 0x0000400610027981 */ /* 0x000ea8000c1e1b00 */
[----:B------:R-:W4:Y:S01]  /*7900*/  LDG.E.64 R4, desc[UR6][R6.64+0x40] ;  /* 0x0000400606047981 */ /* 0x000f22000c1e1b00 */
[----:B-----5:R-:W-:Y:S01]  /*7910*/  LOP3.LUT R0, R25, 0xffff0000, RZ, 0xc0, !PT ;  /* 0xffff000019007812 */ /* 0x020fe200078ec0ff */
[----:B------:R-:W-:Y:S01]  /*7920*/  IMAD.U32 R18, R26, 0x10000, RZ ;  /* 0x000100001a127824 */ /* 0x000fe200078e00ff */
[----:B---3--:R-:W-:Y:S02]  /*7930*/  LOP3.LUT R14, R27, 0xffff0000, RZ, 0xc0, !PT ;  /* 0xffff00001b0e7812 */ /* 0x008fe400078ec0ff */
[----:B------:R-:W-:Y:S02]  /*7940*/  SHF.L.U32 R9, R25, 0x10, RZ ;  /* 0x0000001019097819 */ /* 0x000fe400000006ff */
[----:B------:R-:W-:-:S02]  /*7950*/  SHF.L.U32 R15, R27, 0x10, RZ ;  /* 0x000000101b0f7819 */ /* 0x000fc400000006ff */
[C---:B------:R-:W-:Y:S02]  /*7960*/  SHF.L.U32 R12, R24.reuse, 0x10, RZ ;  /* 0x00000010180c7819 */ /* 0x040fe400000006ff */
[----:B------:R-:W-:Y:S02]  /*7970*/  LOP3.LUT R24, R24, 0xffff0000, RZ, 0xc0, !PT ;  /* 0xffff000018187812 */ /* 0x000fe400078ec0ff */
[----:B------:R-:W-:Y:S02]  /*7980*/  LOP3.LUT R26, R26, 0xffff0000, RZ, 0xc0, !PT ;  /* 0xffff00001a1a7812 */ /* 0x000fe400078ec0ff */
[----:B--2---:R-:W-:Y:S02]  /*7990*/  LOP3.LUT R13, R2, 0xffff0000, RZ, 0xc0, !PT ;  /* 0xffff0000020d7812 */ /* 0x004fe400078ec0ff */
[C---:B------:R-:W-:Y:S01]  /*79a0*/  LOP3.LUT R16, R3.reuse, 0xffff0000, RZ, 0xc0, !PT ;  /* 0xffff000003107812 */ /* 0x040fe200078ec0ff */
[----:B------:R-:W-:Y:S01]  /*79b0*/  IMAD.U32 R3, R3, 0x10000, RZ ;  /* 0x0001000003037824 */ /* 0x000fe200078e00ff */
[----:B----4-:R-:W-:Y:S01]  /*79c0*/  LOP3.LUT R17, R4, 0xffff0000, RZ, 0xc0, !PT ;  /* 0xffff000004117812 */ /* 0x010fe200078ec0ff */
[-C--:B------:R-:W-:Y:S01]  /*79d0*/  FMUL.FTZ R6, R0, R13.reuse ;  /* 0x0000000d00067220 */ /* 0x080fe20000410000 */
[----:B------:R-:W-:Y:S01]  /*79e0*/  LOP3.LUT R7, R5, 0xffff0000, RZ, 0xc0, !PT ;  /* 0xffff000005077812 */ /* 0x000fe200078ec0ff */
[-C--:B------:R-:W-:Y:S01]  /*79f0*/  FMUL.FTZ R20, R14, R16.reuse ;  /* 0x000000100e147220 */ /* 0x080fe20000410000 */
[C---:B------:R-:W-:Y:S01]  /*7a00*/  FMUL.FTZ R13, R9.reuse, R13 ;  /* 0x0000000d090d7220 */ /* 0x040fe20000410000 */
[----:B------:R-:W-:Y:S01]  /*7a10*/  FFMA.FTZ R6, R9, R17, -R6 ;  /* 0x0000001109067223 */ /* 0x000fe20000010806 */
[C---:B------:R-:W-:Y:S01]  /*7a20*/  FMUL.FTZ R9, R15.reuse, R16 ;  /* 0x000000100f097220 */ /* 0x040fe20000410000 */
[----:B------:R-:W-:Y:S01]  /*7a30*/  FFMA.FTZ R20, R15, R7, -R20 ;  /* 0x000000070f147223 */ /* 0x000fe20000010814 */
[----:B------:R-:W-:Y:S01]  /*7a40*/  SHF.L.U32 R15, R2, 0x10, RZ ;  /* 0x00000010020f7819 */ /* 0x000fe200000006ff */
[----:B------:R-:W-:Y:S01]  /*7a50*/  FFMA.FTZ R13, R0, R17, R13 ;  /* 0x00000011000d7223 */ /* 0x000fe2000001000d */
[----:B------:R-:W-:Y:S01]  /*7a60*/  SHF.L.U32 R17, R5, 0x10, RZ ;  /* 0x0000001005117819 */ /* 0x000fe200000006ff */
[----:B------:R-:W-:Y:S01]  /*7a70*/  FFMA.FTZ R9, R14, R7, R9 ;  /* 0x000000070e097223 */ /* 0x000fe20000010009 */
[----:B------:R-:W-:Y:S01]  /*7a80*/  SHF.L.U32 R7, R4, 0x10, RZ ;  /* 0x0000001004077819 */ /* 0x000fe200000006ff */
[-C--:B------:R-:W-:Y:S01]  /*7a90*/  FMUL.FTZ R5, R24, R15.reuse ;  /* 0x0000000f18057220 */ /* 0x080fe20000410000 */
[----:B------:R-:W-:Y:S01]  /*7aa0*/  FMUL.FTZ R19, R12, R15 ;  /* 0x0000000f0c137220 */ /* 0x000fe20000410000 */
[-C--:B------:R-:W-:Y:S01]  /*7ab0*/  FMUL.FTZ R15, R26, R3.reuse ;  /* 0x000000031a0f7220 */ /* 0x080fe20000410000 */
[----:B------:R-:W-:Y:S01]  /*7ac0*/  FMUL.FTZ R3, R18, R3 ;  /* 0x0000000312037220 */ /* 0x000fe20000410000 */
        /* <DEDUP_REMOVED lines=8> */
.L_x_4468:
[----:B------:R-:W-:Y:S05]  /*7b50*/  BSYNC B0 ;  /* 0x0000000000007941 */ /* 0x000fea0003800000 */
.L_x_4467:
[----:B-----5:R1:W-:Y:S01]  /*7b60*/  STS.128 [R135+0x2800], R24 ;  /* 0x0028001887007388 */ /* 0x0203e20000000c00 */
[----:B------:R-:W-:Y:S05]  /*7b70*/  BRA `(.L_x_4458) ;  /* 0x0000002800147947 */ /* 0x000fea0003800000 */
.L_x_4445:
[----:B------:R-:W-:Y:S04]  /*7b80*/  BSSY B2, `(.L_x_4469) ;  /* 0x000011e000027945 */ /* 0x000fe80003800000 */
[----:B------:R-:W-:Y:S05]  /*7b90*/  @!P4 BRA `(.L_x_4470) ;  /* 0x000000100070c947 */ /* 0x000fea0003800000 */
[----:B------:R-:W-:Y:S01]  /*7ba0*/  ULDC UR5, c[0x0][0x2d0] ;  /* 0x0000b40000057ab9 */ /* 0x000fe20000000800 */
[----:B------:R-:W-:Y:S01]  /*7bb0*/  BSSY B1, `(.L_x_4471) ;  /* 0x0000060000017945 */ /* 0x000fe20003800000 */
[----:B------:R-:W-:-:S13]  /*7bc0*/  ISETP.GE.AND P2, PT, R10, UR5, PT ;  /* 0x000000050a007c0c */ /* 0x000fda000bf46270 */
        /* <DEDUP_REMOVED lines=31> */
[----:B------:R-:W2:Y:S01]  /*7dc0*/  LDG.E.128 R16, desc[UR6][R16.64] ;  /* 0x0000000610107981 */ /* 0x000ea2000c1e1d00 */
        /* <DEDUP_REMOVED lines=36> */
[C---:B--2---:R-:W-:Y:S01]  /*8010*/  IMAD.U32 R13, R16.reuse, 0x10000, RZ ;  /* 0x00010000100d7824 */ /* 0x044fe200078e00ff */
        /* <DEDUP_REMOVED lines=23> */
.L_x_4474:
[----:B------:R-:W-:Y:S05]  /*8190*/  BSYNC B0 ;  /* 0x0000000000007941 */ /* 0x000fea0003800000 */
.L_x_4473:
[----:B-----5:R3:W-:Y:S02]  /*81a0*/  STS.128 [R135], R20 ;  /* 0x0000001487007388 */ /* 0x0207e40000000c00 */
.L_x_4472:
[----:B------:R-:W-:Y:S05]  /*81b0*/  BSYNC B1 ;  /* 0x0000000000017941 */ /* 0x000fea0003800000 */
.L_x_4471:
[----:B------:R4:W-:Y:S01]  /*81c0*/  @P1 STS.128 [R135+0x1000], RZ ;  /* 0x001000ff87001388 */ /* 0x0009e20000000c00 */
[----:B------:R-:W-:Y:S04]  /*81d0*/  BSSY B1, `(.L_x_4475) ;  /* 0x000005c000017945 */ /* 0x000fe80003800000 */
[----:B------:R-:W-:Y:S05]  /*81e0*/  @P1 BRA `(.L_x_4476) ;  /* 0x0000000400681947 */ /* 0x000fea0003800000 */
[----:B---3--:R3:W5:Y:S01]  /*81f0*/  LDG.E.128 R20, desc[UR6][R28.64+0x40] ;  /* 0x000040061c147981 */ /* 0x008762000c1e1d00 */
        /* <DEDUP_REMOVED lines=26> */
[----:B------:R-:W3:Y:S01]  /*83a0*/  LDG.E.128 R16, desc[UR6][R16.64+0x40] ;  /* 0x0000400610107981 */ /* 0x000ee2000c1e1d00 */
        /* <DEDUP_REMOVED lines=36> */
[C---:B---3--:R-:W-:Y:S01]  /*85f0*/  IMAD.U32 R13, R16.reuse, 0x10000, RZ ;  /* 0x00010000100d7824 */ /* 0x048fe200078e00ff */
        /* <DEDUP_REMOVED lines=23> */
.L_x_4478:
[----:B------:R-:W-:Y:S05]  /*8770*/  BSYNC B0 ;  /* 0x0000000000007941 */ /* 0x000fea0003800000 */
.L_x_4477:
[----:B-----5:R1:W-:Y:S02]  /*8780*/  STS.128 [R135+0x1000], R20 ;  /* 0x0010001487007388 */ /* 0x0203e40000000c00 */
.L_x_4476:
[----:B------:R-:W-:Y:S05]  /*8790*/  BSYNC B1 ;  /* 0x0000000000017941 */ /* 0x000fea0003800000 */
.L_x_4475:
[----:B------:R1:W-:Y:S01]  /*87a0*/  @P0 STS.128 [R135+0x2000], RZ ;  /* 0x002000ff87000388 */ /* 0x0003e20000000c00 */
[----:B------:R-:W-:Y:S05]  /*87b0*/  @P0 BRA `(.L_x_4470) ;  /* 0x0000000400680947 */ /* 0x000fea0003800000 */
[----:B-1-3--:R1:W5:Y:S01]  /*87c0*/  LDG.E.128 R20, desc[UR6][R28.64+0x80] ;  /* 0x000080061c147981 */ /* 0x00a362000c1e1d00 */
        /* <DEDUP_REMOVED lines=13> */
[----:B------:R-:W-:Y:S02]  /*88a0*/  LEA.HI.X.SX32 R13, R2, R9, 0x1, P4 ;  /* 0x00000009020d7211 */ /* 0x000fe400020f0eff */
        /* <DEDUP_REMOVED lines=12> */
[----:B------:R-:W4:Y:S01]  /*8970*/  LDG.E.128 R16, desc[UR6][R16.64+0x80] ;  /* 0x0000800610107981 */ /* 0x000f22000c1e1d00 */
[C---:B-----5:R-:W-:Y:S01]  /*8980*/  IMAD.U32 R8, R20.reuse, 0x10000, RZ ;  /* 0x0001000014087824 */ /* 0x060fe200078e00ff */
[----:B------:R-:W-:Y:S01]  /*8990*/  LOP3.LUT R2, R20, 0xffff0000, RZ, 0xc0, !PT ;  /* 0xffff000014027812 */ /* 0x000fe200078ec0ff */
[C---:B-12---:R-:W-:Y:S01]  /*89a0*/  IMAD.U32 R28, R21.reuse, 0x10000, RZ ;  /* 0x00010000151c7824 */ /* 0x046fe200078e00ff */
        /* <DEDUP_REMOVED lines=33> */
[C---:B------:R-:W-:Y:S01]  /*8bc0*/  IMAD.U32 R13, R16.reuse, 0x10000, RZ ;  /* 0x00010000100d7824 */ /* 0x040fe200078e00ff */
        /* <DEDUP_REMOVED lines=23> */
.L_x_4480:
[----:B------:R-:W-:Y:S05]  /*8d40*/  BSYNC B0 ;  /* 0x0000000000007941 */ /* 0x000fea0003800000 */
.L_x_4479:
[----:B-----5:R3:W-:Y:S02]  /*8d50*/  STS.128 [R135+0x2000], R20 ;  /* 0x0020001487007388 */ /* 0x0207e40000000c00 */
.L_x_4470:
[----:B------:R-:W-:Y:S05]  /*8d60*/  BSYNC B2 ;  /* 0x0000000000027941 */ /* 0x000fea0003800000 */
.L_x_4469:
[----:B------:R-:W-:-:S05]  /*8d70*/  VIADD R8, R110, 0x20 ;  /* 0x000000206e087836 */ /* 0x000fca0000000000 */
[----:B------:R-:W-:-:S04]  /*8d80*/  ISETP.GE.AND P2, PT, R8, R25, PT ;  /* 0x000000190800720c */ /* 0x000fc80003f46270 */
[----:B------:R-:W-:-:S13]  /*8d90*/  ISETP.LT.OR P2, PT, R62, -0x83, P2 ;  /* 0xffffff7d3e00780c */ /* 0x000fda0001741670 */
[----:B------:R-:W-:Y:S05]  /*8da0*/  @P2 BRA `(.L_x_4458) ;  /* 0x0000001400882947 */ /* 0x000fea0003800000 */
[----:B------:R-:W-:Y:S01]  /*8db0*/  ULDC UR5, c[0x0][0x2d0] ;  /* 0x0000b40000057ab9 */ /* 0x000fe20000000800 */
[----:B------:R-:W-:Y:S01]  /*8dc0*/  BSSY B1, `(.L_x_4481) ;  /* 0x000005e000017945 */ /* 0x000fe20003800000 */
[----:B------:R-:W-:-:S13]  /*8dd0*/  ISETP.GE.AND P2, PT, R10, UR5, PT ;  /* 0x000000050a007c0c */ /* 0x000fda000bf46270 */
        /* <DEDUP_REMOVED lines=24> */
[----:B------:R-:W3:Y:S03]  /*8f60*/  LDG.E.128 R12, desc[UR6][R12.64] ;  /* 0x000000060c0c7981 */ /* 0x000ee6000c1e1d00 */
[----:B------:R-:W-:Y:S01]  /*8f70*/  LEA.HI.X.SX32 R17, R17, R2, 0x1, P4 ;  /* 0x0000000211117211 */ /* 0x000fe200020f0eff */
[----:B------:R-:W4:Y:S01]  /*8f80*/  LDG.E.128 R4, desc[UR6][R4.64] ;  /* 0x0000000604047981 */ /* 0x000f22000c1e1d00 */
[----:B------:R-:W-:-:S04]  /*8f90*/  LEA R18, P4, R16, UR8, 0x1 ;  /* 0x0000000810127c11 */ /* 0x000fc8000f8808ff */
[----:B------:R-:W-:-:S06]  /*8fa0*/  LEA.HI.X R19, R16, UR9, R17, 0x1, P4 ;  /* 0x0000000910137c11 */ /* 0x000fcc000a0f0c11 */
[----:B------:R-:W4:Y:S01]  /*8fb0*/  LDG.E.128 R16, desc[UR6][R18.64] ;  /* 0x0000000612107981 */ /* 0x000f22000c1e1d00 */
[C---:B-----5:R-:W-:Y:S01]  /*8fc0*/  IMAD.U32 R24, R20.reuse, 0x10000, RZ ;  /* 0x0001000014187824 */ /* 0x060fe200078e00ff */
        /* <DEDUP_REMOVED lines=32> */
[----:B------:R-:W-:-:S02]  /*91d0*/  IMAD.U32 R7, R16, 0x10000, RZ ;  /* 0x0001000010077824 */ /* 0x000fc400078e00ff */
        /* <DEDUP_REMOVED lines=26> */
.L_x_4484:
[----:B------:R-:W-:Y:S05]  /*9380*/  BSYNC B0 ;  /* 0x0000000000007941 */ /* 0x000fea0003800000 */
.L_x_4483:
[----:B-----5:R3:W-:Y:S02]  /*9390*/  STS.128 [R135+0x800], R20 ;  /* 0x0008001487007388 */ /* 0x0207e40000000c00 */
.L_x_4482:
[----:B------:R-:W-:Y:S05]  /*93a0*/  BSYNC B1 ;  /* 0x0000000000017941 */ /* 0x000fea0003800000 */
.L_x_4481:
[----:B------:R1:W-:Y:S01]  /*93b0*/  @P1 STS.128 [R135+0x1800], RZ ;  /* 0x001800ff87001388 */ /* 0x0003e20000000c00 */
[----:B------:R-:W-:Y:S04]  /*93c0*/  BSSY B1, `(.L_x_4485) ;  /* 0x000005d000017945 */ /* 0x000fe80003800000 */
[----:B------:R-:W-:Y:S05]  /*93d0*/  @P1 BRA `(.L_x_4486) ;  /* 0x00000004006c1947 */ /* 0x000fea0003800000 */
[----:B-1-3--:R1:W5:Y:S01]  /*93e0*/  LDG.E.128 R20, desc[UR6][R26.64+0x40] ;  /* 0x000040061a147981 */ /* 0x00a362000c1e1d00 */
[----:B------:R-:W-:Y:S01]  /*93f0*/  ISETP.GE.AND P1, PT, R85, UR12, PT ;  /* 0x0000000c55007c0c */ /* 0x000fe2000bf26270 */
[----:B------:R-:W-:-:S12]  /*9400*/  BSSY B0, `(.L_x_4487) ;  /* 0x0000057000007945 */ /* 0x000fd80003800000 */
        /* <DEDUP_REMOVED lines=9> */
[----:B------:R-:W-:-:S04]  /*94a0*/  IADD3 R7, P2, R5, R16, RZ ;  /* 0x0000001005077210 */ /* 0x000fc80007f5e0ff */
[----:B------:R-:W-:Y:S01]  /*94b0*/  LEA.HI.X.SX32 R4, R5, R2, 0x1, P2 ;  /* 0x0000000205047211 */ /* 0x000fe200010f0eff */
[----:B------:R-:W-:Y:S01]  /*94c0*/  IMAD.MOV.U32 R5, RZ, RZ, R77 ;  /* 0x000000ffff057224 */ /* 0x000fe200078e004d */
[C---:B------:R-:W-:Y:S01]  /*94d0*/  LEA R12, P2, R7.reuse, UR8, 0x1 ;  /* 0x00000008070c7c11 */ /* 0x040fe2000f8408ff */
[--C-:B------:R-:W-:Y:S01]  /*94e0*/  @P1 IMAD.MOV R5, RZ, RZ, -R0.reuse ;  /* 0x000000ffff051224 */ /* 0x100fe200078e0a00 */
[----:B------:R-:W-:Y:S01]  /*94f0*/  MOV R17, RZ ;  /* 0x000000ff00117202 */ /* 0x000fe20000000f00 */
[----:B------:R-:W-:Y:S01]  /*9500*/  @P1 IMAD.MOV R17, RZ, RZ, -R0 ;  /* 0x000000ffff111224 */ /* 0x000fe200078e0a00 */
[----:B------:R-:W-:Y:S01]  /*9510*/  LEA.HI.X R13, R7, UR9, R4, 0x1, P2 ;  /* 0x00000009070d7c11 */ /* 0x000fe200090f0c04 */
[----:B------:R-:W-:Y:S01]  /*9520*/  IMAD.WIDE R4, R5, 0x2, R26 ;  /* 0x0000000205047825 */ /* 0x000fe200078e021a */
[----:B------:R-:W-:Y:S02]  /*9530*/  ULDC.64 UR8, c[0x0][0x358] ;  /* 0x0000d60000087ab9 */ /* 0x000fe40000000a00 */
[----:B------:R-:W-:-:S02]  /*9540*/  IADD3 R16, P2, R17, R16, RZ ;  /* 0x0000001011107210 */ /* 0x000fc40007f5e0ff */
[----:B------:R-:W3:Y:S02]  /*9550*/  LDG.E.128 R12, desc[UR6][R12.64] ;  /* 0x000000060c0c7981 */ /* 0x000ee4000c1e1d00 */
[----:B------:R-:W-:Y:S02]  /*9560*/  LEA.HI.X.SX32 R17, R17, R2, 0x1, P2 ;  /* 0x0000000211117211 */ /* 0x000fe400010f0eff */
[C---:B------:R-:W-:Y:S01]  /*9570*/  LEA R18, P2, R16.reuse, UR8, 0x1 ;  /* 0x0000000810127c11 */ /* 0x040fe2000f8408ff */
[----:B------:R-:W4:Y:S03]  /*9580*/  LDG.E.128 R4, desc[UR6][R4.64+0x40] ;  /* 0x0000400604047981 */ /* 0x000f26000c1e1d00 */
[----:B------:R-:W-:-:S06]  /*9590*/  LEA.HI.X R19, R16, UR9, R17, 0x1, P2 ;  /* 0x0000000910137c11 */ /* 0x000fcc00090f0c11 */
[----:B------:R-:W4:Y:S01]  /*95a0*/  LDG.E.128 R16, desc[UR6][R18.64] ;  /* 0x0000000612107981 */ /* 0x000f22000c1e1d00 */
[C---:B-----5:R-:W-:Y:S01]  /*95b0*/  IMAD.U32 R24, R20.reuse, 0x10000, RZ ;  /* 0x0001000014187824 */ /* 0x060fe200078e00ff */
[----:B------:R-:W-:Y:S01]  /*95c0*/  LOP3.LUT R2, R20, 0xffff0000, RZ, 0xc0, !PT ;  /* 0xffff000014027812 */ /* 0x000fe200078ec0ff */
[C---:B------:R-:W-:Y:S01]  /*95d0*/  IMAD.U32 R25, R22.reuse, 0x10000, RZ ;  /* 0x0001000016197824 */ /* 0x040fe200078e00ff */
[----:B------:R-:W-:Y:S01]  /*95e0*/  LOP3.LUT R0, R21, 0xffff0000, RZ, 0xc0, !PT ;  /* 0xffff000015007812 */ /* 0x000fe200078ec0ff */
[----:B--2---:R-:W-:Y:S01]  /*95f0*/  IMAD.U32 R29, R23, 0x10000, RZ ;  /* 0x00010000171d7824 */ /* 0x004fe200078e00ff */
[----:B------:R-:W-:Y:S02]  /*9600*/  SHF.L.U32 R28, R21, 0x10, RZ ;  /* 0x00000010151c7819 */ /* 0x000fe400000006ff */
[----:B------:R-:W-:Y:S02]  /*9610*/  LOP3.LUT R21, R22, 0xffff0000, RZ, 0xc0, !PT ;  /* 0xffff000016157812 */ /* 0x000fe400078ec0ff */
[----:B------:R-:W-:-:S02]  /*9620*/  LOP3.LUT R20, R23, 0xffff0000, RZ, 0xc0, !PT ;  /* 0xffff000017147812 */ /* 0x000fc400078ec0ff */
[----:B---3--:R-:W-:Y:S01]  /*9630*/  SHF.L.U32 R23, R12, 0x10, RZ ;  /* 0x000000100c177819 */ /* 0x008fe200000006ff */
[----:B------:R-:W-:Y:S01]  /*9640*/  IMAD.U32 R30, R14, 0x10000, RZ ;  /* 0x000100000e1e7824 */ /* 0x000fe200078e00ff */
[----:B------:R-:W-:Y:S01]  /*9650*/  LOP3.LUT R22, R12, 0xffff0000, RZ, 0xc0, !PT ;  /* 0xffff00000c167812 */ /* 0x000fe200078ec0ff */
[C---:B------:R-:W-:Y:S01]  /*9660*/  IMAD.U32 R12, R13.reuse, 0x10000, RZ ;  /* 0x000100000d0c7824 */ /* 0x040fe200078e00ff */
[----:B------:R-:W-:Y:S01]  /*9670*/  LOP3.LUT R31, R13, 0xffff0000, RZ, 0xc0, !PT ;  /* 0xffff00000d1f7812 */ /* 0x000fe200078ec0ff */
[----:B----4-:R-:W-:Y:S01]  /*9680*/  IMAD.U32 R37, R6, 0x10000, RZ ;  /* 0x0001000006257824 */ /* 0x010fe200078e00ff */
[C---:B------:R-:W-:Y:S01]  /*9690*/  SHF.L.U32 R13, R15.reuse, 0x10, RZ ;  /* 0x000000100f0d7819 */ /* 0x040fe200000006ff */
[----:B------:R-:W-:Y:S01]  /*96a0*/  IMAD.U32 R32, R4, 0x10000, RZ ;  /* 0x0001000004207824 */ /* 0x000fe200078e00ff */
        /* <DEDUP_REMOVED lines=44> */
.L_x_4488:
[----:B------:R-:W-:Y:S05]  /*9970*/  BSYNC B0 ;  /* 0x0000000000007941 */ /* 0x000fea0003800000 */
.L_x_4487:
[----:B-----5:R3:W-:Y:S02]  /*9980*/  STS.128 [R135+0x1800], R20 ;  /* 0x0018001487007388 */ /* 0x0207e40000000c00 */
.L_x_4486:
[----:B------:R-:W-:Y:S05]  /*9990*/  BSYNC B1 ;  /* 0x0000000000017941 */ /* 0x000fea0003800000 */
.L_x_4485:
[----:B------:R1:W-:Y:S01]  /*99a0*/  @P0 STS.128 [R135+0x2800], RZ ;  /* 0x002800ff87000388 */ /* 0x0003e20000000c00 */
[----:B------:R-:W-:Y:S05]  /*99b0*/  @P0 BRA `(.L_x_4458) ;  /* 0x0000000800840947 */ /* 0x000fea0003800000 */
[----:B------:R1:W5:Y:S01]  /*99c0*/  LDG.E.128 R4, desc[UR6][R26.64+0x80] ;  /* 0x000080061a047981 */ /* 0x000362000c1e1d00 */
[----:B------:R-:W-:Y:S01]  /*99d0*/  ISETP.GE.AND P0, PT, R84, UR12, PT ;  /* 0x0000000c54007c0c */ /* 0x000fe2000bf06270 */
[----:B------:R-:W-:Y:S01]  /*99e0*/  BSSY B0, `(.L_x_4489) ;  /* 0x000005a000007945 */ /* 0x000fe20003800000 */
[----:B------:R-:W-:-:S05]  /*99f0*/  IADD3 R14, P1, R26, 0x80, RZ ;  /* 0x000000801a0e7810 */ /* 0x000fca0007f3e0ff */
[----:B------:R-:W-:-:S06]  /*9a00*/  IMAD.X R15, RZ, RZ, R27, P1 ;  /* 0x000000ffff0f7224 */ /* 0x000fcc00008e061b */
        /* <DEDUP_REMOVED lines=14> */
[----:B------:R-:W-:Y:S02]  /*9af0*/  LEA.HI.X.SX32 R17, R2, R9, 0x1, P1 ;  /* 0x0000000902117211 */ /* 0x000fe400008f0eff */
[----:B------:R-:W-:-:S03]  /*9b00*/  LEA R16, P1, R0, UR8, 0x1 ;  /* 0x0000000800107c11 */ /* 0x000fc6000f8208ff */
[----:B------:R-:W2:Y:S01]  /*9b10*/  LDG.E.128 R12, desc[UR6][R14.64] ;  /* 0x000000060e0c7981 */ /* 0x000ea2000c1e1d00 */
[----:B------:R-:W-:Y:S01]  /*9b20*/  LEA.HI.X R17, R0, UR9, R17, 0x1, P1 ;  /* 0x0000000900117c11 */ /* 0x000fe200088f0c11 */
[----:B------:R-:W-:Y:S01]  /*9b30*/  IMAD.MOV.U32 R0, RZ, RZ, RZ ;  /* 0x000000ffff007224 */ /* 0x000fe200078e00ff */
[----:B------:R-:W-:Y:S01]  /*9b40*/  @P0 IADD3 R0, -R81, RZ, RZ ;  /* 0x000000ff51000210 */ /* 0x000fe20007ffe1ff */
[----:B------:R-:W-:-:S03]  /*9b50*/  ULDC.64 UR8, c[0x0][0x358] ;  /* 0x0000d60000087ab9 */ /* 0x000fc60000000a00 */
[C---:B------:R-:W-:Y:S01]  /*9b60*/  IADD3 R3, P1, R0.reuse, R3, RZ ;  /* 0x0000000300037210 */ /* 0x040fe20007f3e0ff */
[----:B------:R-:W4:Y:S03]  /*9b70*/  LDG.E.128 R16, desc[UR6][R16.64] ;  /* 0x0000000610107981 */ /* 0x000f26000c1e1d00 */
[----:B------:R-:W-:Y:S02]  /*9b80*/  LEA.HI.X.SX32 R0, R0, R9, 0x1, P1 ;  /* 0x0000000900007211 */ /* 0x000fe400008f0eff */
[----:B-1-3--:R-:W-:-:S04]  /*9b90*/  LEA R20, P1, R3, UR8, 0x1 ;  /* 0x0000000803147c11 */ /* 0x00afc8000f8208ff */
        /* <DEDUP_REMOVED lines=13> */
[----:B------:R-:W-:Y:S01]  /*9c70*/  SHF.L.U32 R6, R13, 0x10, RZ ;  /* 0x000000100d067819 */ /* 0x000fe200000006ff */
[----:B------:R-:W-:Y:S01]  /*9c80*/  IMAD.U32 R12, R15, 0x10000, RZ ;  /* 0x000100000f0c7824 */ /* 0x000fe200078e00ff */
[----:B------:R-:W-:-:S02]  /*9c90*/  LOP3.LUT R28, R13, 0xffff0000, RZ, 0xc0, !PT ;  /* 0xffff00000d1c7812 */ /* 0x000fc400078ec0ff */
[----:B------:R-:W-:Y:S01]  /*9ca0*/  LOP3.LUT R13, R14, 0xffff0000, RZ, 0xc0, !PT ;  /* 0xffff00000e0d7812 */ /* 0x000fe200078ec0ff */
        /* <DEDUP_REMOVED lines=24> */
[----:B------:R-:W-:Y:S01]  /*9e30*/  IMAD.U32 R19, R22, 0x10000, RZ ;  /* 0x0001000016137824 */ /* 0x000fe200078e00ff */
[C---:B------:R-:W-:Y:S01]  /*9e40*/  SHF.L.U32 R6, R21.reuse, 0x10, RZ ;  /* 0x0000001015067819 */ /* 0x040fe200000006ff */
[----:B------:R-:W-:Y:S01]  /*9e50*/  FMUL.FTZ R31, R28, R31 ;  /* 0x0000001f1c1f7220 */ /* 0x000fe20000410000 */
[----:B------:R-:W-:Y:S01]  /*9e60*/  LOP3.LUT R20, R21, 0xffff0000, RZ, 0xc0, !PT ;  /* 0xffff000015147812 */ /* 0x000fe200078ec0ff */
[----:B------:R-:W-:Y:S01]  /*9e70*/  FMUL.FTZ R30, R25, R30 ;  /* 0x0000001e191e7220 */ /* 0x000fe20000410000 */
[----:B------:R-:W-:Y:S01]  /*9e80*/  LOP3.LUT R18, R22, 0xffff0000, RZ, 0xc0, !PT ;  /* 0xffff000016127812 */ /* 0x000fe200078ec0ff */
[----:B------:R-:W-:Y:S01]  /*9e90*/  FMUL.FTZ R32, R27, R32 ;  /* 0x000000201b207220 */ /* 0x000fe20000410000 */
[C---:B------:R-:W-:Y:S01]  /*9ea0*/  SHF.L.U32 R14, R23.reuse, 0x10, RZ ;  /* 0x00000010170e7819 */ /* 0x040fe200000006ff */
        /* <DEDUP_REMOVED lines=13> */
.L_x_4490:
[----:B------:R-:W-:Y:S05]  /*9f80*/  BSYNC B0 ;  /* 0x0000000000007941 */ /* 0x000fea0003800000 */
.L_x_4489:
[----:B-----5:R1:W-:Y:S01]  /*9f90*/  STS.128 [R135+0x2800], R4 ;  /* 0x0028000487007388 */ /* 0x0203e20000000c00 */
[----:B------:R-:W-:Y:S05]  /*9fa0*/  BRA `(.L_x_4458) ;  /* 0x0000000400087947 */ /* 0x000fea0003800000 */
.L_x_4444:
[----:B------:R-:W-:Y:S01]  /*9fb0*/  IMAD.IADD R3, R126, 0x1, -R71 ;  /* 0x000000017e037824 */ /* 0x000fe200078e0a47 */
[----:B------:R-:W-:Y:S01]  /*9fc0*/  BSSY B0, `(.L_x_4491) ;  /* 0x0000022000007945 */ /* 0x000fe20003800000 */
[----:B------:R-:W-:-:S03]  /*9fd0*/  VIADD R8, R110, 0x20 ;  /* 0x000000206e087836 */ /* 0x000fc60000000000 */
[-C--:B------:R-:W-:Y:S02]  /*9fe0*/  ISETP.GE.AND P2, PT, R110, R3.reuse, PT ;  /* 0x000000036e00720c */ /* 0x080fe40003f46270 */
[----:B------:R-:W-:-:S11]  /*9ff0*/  ISETP.GE.AND P6, PT, R8, R3, PT ;  /* 0x000000030800720c */ /* 0x000fd60003fc6270 */
[----:B------:R-:W-:Y:S05]  /*a000*/  @P2 BRA `(.L_x_4492) ;  /* 0x0000000000742947 */ /* 0x000fea0003800000 */
[----:B------:R-:W-:Y:S01]  /*a010*/  ULDC UR5, c[0x0][0x2d0] ;  /* 0x0000b40000057ab9 */ /* 0x000fe20000000800 */
[----:B------:R-:W1:Y:S01]  /*a020*/  @!P1 LDC.64 R2, c[0x0][0x210] ;  /* 0x00008400ff029b82 */ /* 0x000e620000000a00 */
[----:B------:R-:W-:-:S13]  /*a030*/  ISETP.GE.AND P5, PT, R10, UR5, PT ;  /* 0x000000050a007c0c */ /* 0x000fda000bfa6270 */
[----:B--2---:R-:W2:Y:S01]  /*a040*/  @!P5 LDC.64 R4, c[0x0][0x210] ;  /* 0x00008400ff04db82 */ /* 0x004ea20000000a00 */
[----:B------:R3:W-:Y:S04]  /*a050*/  @P5 STS [R135], RZ ;  /* 0x000000ff87005388 */ /* 0x0007e80000000800 */
[----:B------:R3:W-:Y:S04]  /*a060*/  @P5 STS [R135+0x4], RZ ;  /* 0x000004ff87005388 */ /* 0x0007e80000000800 */
[----:B------:R3:W-:Y:S01]  /*a070*/  @P5 STS.64 [R135+0x8], RZ ;  /* 0x000008ff87005388 */ /* 0x0007e20000000a00 */
[----:B-1----:R-:W-:-:S04]  /*a080*/  @!P1 LEA R2, P2, R112, R2, 0x1 ;  /* 0x0000000270029211 */ /* 0x002fc800078408ff */
[C---:B------:R-:W-:Y:S02]  /*a090*/  @!P1 LEA.HI.X R3, R112.reuse, R3, R74, 0x1, P2 ;  /* 0x0000000370039211 */ /* 0x040fe400010f0c4a */
[----:B--2---:R-:W-:-:S04]  /*a0a0*/  @!P5 LEA R4, P4, R112, R4, 0x1 ;  /* 0x000000047004d211 */ /* 0x004fc800078808ff */
[----:B------:R-:W-:-:S05]  /*a0b0*/  @!P5 LEA.HI.X R5, R112, R5, R74, 0x1, P4 ;  /* 0x000000057005d211 */ /* 0x000fca00020f0c4a */
        /* <DEDUP_REMOVED lines=18> */
.L_x_4492:
[----:B------:R-:W-:Y:S05]  /*a1e0*/  BSYNC B0 ;  /* 0x0000000000007941 */ /* 0x000fea0003800000 */
.L_x_4491:
[----:B------:R-:W-:Y:S05]  /*a1f0*/  @P6 BRA `(.L_x_4458) ;  /* 0x0000000000746947 */ /* 0x000fea0003800000 */
[----:B------:R-:W-:Y:S01]  /*a200*/  ULDC UR5, c[0x0][0x2d0] ;  /* 0x0000b40000057ab9 */ /* 0x000fe20000000800 */
[----:B-1-3--:R-:W1:Y:S01]  /*a210*/  @!P1 LDC.64 R2, c[0x0][0x210] ;  /* 0x00008400ff029b82 */ /* 0x00ae620000000a00 */
[----:B------:R-:W-:Y:S02]  /*a220*/  ISETP.GE.AND P4, PT, R10, UR5, PT ;  /* 0x000000050a007c0c */ /* 0x000fe4000bf86270 */
[----:B------:R-:W-:-:S04]  /*a230*/  IADD3 R112, P2, R112, UR10, RZ ;  /* 0x0000000a70707c10 */ /* 0x000fc8000ff5e0ff */
[----:B--2---:R-:W-:-:S07]  /*a240*/  IADD3.X R7, R74, UR11, RZ, P2, !PT ;  /* 0x0000000b4a077c10 */ /* 0x004fce00097fe4ff */
[----:B------:R-:W2:Y:S01]  /*a250*/  @!P4 LDC.64 R4, c[0x0][0x210] ;  /* 0x00008400ff04cb82 */ /* 0x000ea20000000a00 */
[----:B------:R4:W-:Y:S01]  /*a260*/  @P4 STS.128 [R135+0x800], RZ ;  /* 0x000800ff87004388 */ /* 0x0009e20000000c00 */
[----:B-1----:R-:W-:-:S04]  /*a270*/  @!P1 LEA R2, P2, R112, R2, 0x1 ;  /* 0x0000000270029211 */ /* 0x002fc800078408ff */
[C---:B------:R-:W-:Y:S02]  /*a280*/  @!P1 LEA.HI.X R3, R112.reuse, R3, R7, 0x1, P2 ;  /* 0x0000000370039211 */ /* 0x040fe400010f0c07 */
        /* <DEDUP_REMOVED lines=14> */
[----:B----4-:R-:W-:-:S04]  /*a370*/  LEA R2, P0, R112, UR8, 0x1 ;  /* 0x0000000870027c11 */ /* 0x010fc8000f8008ff */
[----:B------:R-:W-:-:S05]  /*a380*/  LEA.HI.X R3, R112, UR9, R7, 0x1, P0 ;  /* 0x0000000970037c11 */ /* 0x000fca00080f0c07 */
[----:B------:R-:W-:Y:S01]  /*a390*/  @!PT LDS RZ, [RZ] ;  /* 0x00000000fffff984 */ /* 0x000fe20000000800 */
[----:B------:R-:W-:Y:S01]  /*a3a0*/  @!PT LDS RZ, [RZ] ;  /* 0x00000000fffff984 */ /* 0x000fe20000000800 */
[----:B------:R-:W-:Y:S01]  /*a3b0*/  @!PT LDS RZ, [RZ] ;  /* 0x00000000fffff984 */ /* 0x000fe20000000800 */
[----:B------:R1:W-:Y:S04]  /*a3c0*/  LDGSTS.E.BYPASS.LTC128B.128 [R135+0x2800], desc[UR6][R2.64+0x80] ;  /* 0x0280008002877fae */ /* 0x0003e8000b901d46 */
.L_x_4458:
[----:B------:R-:W-:Y:S05]  /*a3d0*/  BSYNC B3 ;  /* 0x0000000000037941 */ /* 0x000fea0003800000 */
.L_x_4443:
[----:B------:R-:W-:Y:S01]  /*a3e0*/  VIADD R134, R87, 0xffffffff ;  /* 0xffffffff57867836 */ /* 0x000fe20000000000 */
[----:B------:R-:W-:Y:S01]  /*a3f0*/  ULDC.64 UR12, c[0x0][0x218] ;  /* 0x00008600000c7ab9 */ /* 0x000fe20000000a00 */
[----:B------:R-:W-:Y:S01]  /*a400*/  LOP3.LUT R130, R72, 0xffff, RZ, 0xc0, !PT ;  /* 0x0000ffff48827812 */ /* 0x000fe200078ec0ff */
[----:B------:R-:W-:Y:S01]  /*a410*/  BSSY B0, `(.L_x_4493) ;  /* 0x0000022000007945 */ /* 0x000fe20003800000 */
[----:B------:R-:W-:Y:S01]  /*a420*/  IMAD.SHL.U32 R0, R134, 0x40, RZ ;  /* 0x0000004086007824 */ /* 0x000fe200078e00ff */
[----:B------:R-:W-:Y:S02]  /*a430*/  LEA R132, P0, R108, UR12, 0x1 ;  /* 0x0000000c6c847c11 */ /* 0x000fe4000f8008ff */
[----:B------:R-:W-:Y:S01]  /*a440*/  LOP3.LUT R88, R130, 0xff, RZ, 0xc0, !PT ;  /* 0x000000ff82587812 */ /* 0x000fe200078ec0ff */
[----:B-12---:R-:W-:Y:S01]  /*a450*/  IMAD.IADD R7, R59, 0x1, -R0 ;  /* 0x000000013b077824 */ /* 0x006fe200078e0a00 */
[----:B------:R-:W-:-:S04]  /*a460*/  LEA.HI.X R131, R108, UR13, R56, 0x1, P0 ;  /* 0x0000000d6c837c11 */ /* 0x000fc800080f0c38 */
[----:B------:R-:W-:-:S13]  /*a470*/  ISETP.GE.AND P1, PT, R110, R7, PT ;  /* 0x000000076e00720c */ /* 0x000fda0003f26270 */
[----:B------:R-:W-:Y:S05]  /*a480*/  @P1 BRA `(.L_x_4494) ;  /* 0x0000000000681947 */ /* 0x000fea0003800000 */
[C---:B---34-:R-:W-:Y:S02]  /*a490*/  LOP3.LUT R2, R88.reuse, 0x1, RZ, 0xc0, !PT ;  /* 0x0000000158027812 */ /* 0x058fe400078ec0ff */
[----:B------:R-:W-:Y:S02]  /*a4a0*/  R2P PR, R88, 0x6 ;  /* 0x0000000658007804 */ /* 0x000fe40000000000 */
[----:B------:R-:W-:-:S11]  /*a4b0*/  ISETP.NE.U32.AND P0, PT, R2, 0x1, PT ;  /* 0x000000010200780c */ /* 0x000fd60003f05070 */
[--C-:B------:R-:W-:Y:S02]  /*a4c0*/  @P1 IMAD.MOV.U32 R133, RZ, RZ, R131.reuse ;  /* 0x000000ffff851224 */ /* 0x100fe400078e0083 */
        /* <DEDUP_REMOVED lines=15> */
[----:B-1----:R-:W-:-:S05]  /*a5c0*/  MOV R133, R131 ;  /* 0x0000008300857202 */ /* 0x002fca0000000f00 */
[----:B------:R-:W-:Y:S01]  /*a5d0*/  @!PT LDS RZ, [RZ] ;  /* 0x00000000fffff984 */ /* 0x000fe20000000800 */
[----:B------:R-:W-:Y:S01]  /*a5e0*/  @!PT LDS RZ, [RZ] ;  /* 0x00000000fffff984 */ /* 0x000fe20000000800 */
[----:B------:R-:W-:Y:S01]  /*a5f0*/  @!PT LDS RZ, [RZ] ;  /* 0x00000000fffff984 */ /* 0x000fe20000000800 */
[----:B------:R1:W-:Y:S01]  /*a600*/  LDGSTS.E.BYPASS.LTC128B.128 [R135+0x5000], desc[UR6][R132.64+0x80] ;  /* 0x0500008084877fae */ /* 0x0003e2000b901d46 */
[----:B------:R-:W-:Y:S05]  /*a610*/  BRA `(.L_x_4494) ;  /* 0x0000000000047947 */ /* 0x000fea0003800000 */
.L_x_4495:
[----:B------:R2:W-:Y:S02]  /*a620*/  STS.128 [R135+0x5000], RZ ;  /* 0x005000ff87007388 */ /* 0x0005e40000000c00 */
.L_x_4494:
[----:B------:R-:W-:Y:S05]  /*a630*/  BSYNC B0 ;  /* 0x0000000000007941 */ /* 0x000fea0003800000 */
.L_x_4493:
[----:B------:R-:W-:Y:S01]  /*a640*/  ISETP.GE.AND P0, PT, R8, R7, PT ;  /* 0x000000070800720c */ /* 0x000fe20003f06270 */
[----:B------:R-:W-:-:S12]  /*a650*/  BSSY B0, `(.L_x_4496) ;  /* 0x000001f000007945 */ /* 0x000fd80003800000 */
[----:B------:R-:W-:Y:S05]  /*a660*/  @P0 BRA `(.L_x_4497) ;  /* 0x0000000000740947 */ /* 0x000fea0003800000 */
[C---:B-1-34-:R-:W-:Y:S02]  /*a670*/  LOP3.LUT R2, R88.reuse, 0x1, RZ, 0xc0, !PT ;  /* 0x0000000158027812 */ /* 0x05afe400078ec0ff */
[----:B------:R-:W-:Y:S02]  /*a680*/  LOP3.LUT P0, RZ, R88, 0x2, RZ, 0xc0, !PT ;  /* 0x0000000258ff7812 */ /* 0x000fe4000780c0ff */
[----:B------:R-:W-:Y:S02]  /*a690*/  ISETP.NE.U32.AND P1, PT, R2, 0x1, PT ;  /* 0x000000010200780c */ /* 0x000fe40003f25070 */
[----:B------:R-:W-:-:S05]  /*a6a0*/  IADD3 R3, P2, R57, R108, RZ ;  /* 0x0000006c39037210 */ /* 0x000fca0007f5e0ff */
[----:B------:R-:W-:-:S04]  /*a6b0*/  IMAD.X R2, R58, 0x1, R56, P2 ;  /* 0x000000013a027824 */ /* 0x000fc800010e0638 */
[----:B------:R-:W-:Y:S02]  /*a6c0*/  @P0 LEA R4, P2, R3, UR12, 0x1 ;  /* 0x0000000c03040c11 */ /* 0x000fe4000f8408ff */
[----:B------:R-:W-:Y:S02]  /*a6d0*/  @!P1 LEA R12, P4, R57, R132, 0x1 ;  /* 0x00000084390c9211 */ /* 0x000fe400078808ff */
[----:B------:R-:W-:Y:S02]  /*a6e0*/  @P0 LEA.HI.X R5, R3, UR13, R2, 0x1, P2 ;  /* 0x0000000d03050c11 */ /* 0x000fe400090f0c02 */
        /* <DEDUP_REMOVED lines=13> */
[----:B-1----:R-:W-:-:S04]  /*a7c0*/  LEA R4, P0, R3, UR12, 0x1 ;  /* 0x0000000c03047c11 */ /* 0x002fc8000f8008ff */
[----:B------:R-:W-:-:S05]  /*a7d0*/  LEA.HI.X R5, R3, UR13, R2, 0x1, P0 ;  /* 0x0000000d03057c11 */ /* 0x000fca00080f0c02 */
[----:B------:R-:W-:Y:S01]  /*a7e0*/  @!PT LDS RZ, [RZ] ;  /* 0x00000000fffff984 */ /* 0x000fe20000000800 */
[----:B------:R-:W-:Y:S01]  /*a7f0*/  @!PT LDS RZ, [RZ] ;  /* 0x00000000fffff984 */ /* 0x000fe20000000800 */
[----:B------:R-:W-:Y:S01]  /*a800*/  @!PT LDS RZ, [RZ] ;  /* 0x00000000fffff984 */ /* 0x000fe20000000800 */
[----:B------:R1:W-:Y:S01]  /*a810*/  LDGSTS.E.BYPASS.LTC128B.128 [R135+0x5800], desc[UR6][R4.64+0x80] ;  /* 0x0580008004877fae */ /* 0x0003e2000b901d46 */
[----:B------:R-:W-:Y:S05]  /*a820*/  BRA `(.L_x_4497) ;  /* 0x0000000000047947 */ /* 0x000fea0003800000 */
.L_x_4498:
[----:B------:R3:W-:Y:S02]  /*a830*/  STS.128 [R135+0x5800], RZ ;  /* 0x005800ff87007388 */ /* 0x0007e40000000c00 */
.L_x_4497:
[----:B------:R-:W-:Y:S05]  /*a840*/  BSYNC B0 ;  /* 0x0000000000007941 */ /* 0x000fea0003800000 */
.L_x_4496:
[----:B------:R-:W0:Y:S01]  /*a850*/  LDGDEPBAR ;  /* 0x00000000000079af */ /* 0x000e220000000000 */
[----:B-1-34-:R-:W-:Y:S01]  /*a860*/  LOP3.LUT R3, R70, 0xfffffff8, RZ, 0xc0, !PT ;  /* 0xfffffff846037812 */ /* 0x01afe200078ec0ff */
[----:B------:R-:W-:Y:S01]  /*a870*/  IMAD.SHL.U32 R12, R64, 0x40, RZ ;  /* 0x00000040400c7824 */ /* 0x000fe200078e00ff */
[----:B------:R-:W-:Y:S01]  /*a880*/  SHF.R.S32.HI R4, RZ, 0x4, R67 ;  /* 0x00000004ff047819 */ /* 0x000fe20000011443 */
[----:B------:R-:W-:Y:S01]  /*a890*/  IMAD.SHL.U32 R69, R69, 0x8, RZ ;  /* 0x0000000845457824 */ /* 0x000fe200078e00ff */
[----:B------:R-:W-:Y:S01]  /*a8a0*/  SHF.R.S32.HI R5, RZ, 0x1f, R66 ;  /* 0x0000001fff057819 */ /* 0x000fe20000011442 */
[----:B------:R-:W-:Y:S01]  /*a8b0*/  IMAD.IADD R3, R62, 0x1, -R3 ;  /* 0x000000013e037824 */ /* 0x000fe200078e0a03 */
[----:B------:R-:W-:Y:S01]  /*a8c0*/  LEA.HI R13, R67, R4, RZ, 0x1 ;  /* 0x00000004430d7211 */ /* 0x000fe200078f08ff */
[----:B------:R-:W-:Y:S01]  /*a8d0*/  ULDC.64 UR10, c[0x0][0x220] ;  /* 0x00008800000a7ab9 */ /* 0x000fe20000000a00 */
[----:B------:R-:W-:Y:S01]  /*a8e0*/  ISETP.GE.AND P1, PT, R110, R7, PT ;  /* 0x000000076e00720c */ /* 0x000fe20003f26270 */
[----:B------:R-:W-:Y:S01]  /*a8f0*/  IMAD.SHL.U32 R51, R62, 0x2, RZ ;  /* 0x000000023e337824 */ /* 0x000fe200078e00ff */
[----:B------:R-:W-:Y:S01]  /*a900*/  LEA.HI R5, R5, R66, RZ, 0x3 ;  /* 0x0000004205057211 */ /* 0x000fe200078f18ff */
[----:B------:R-:W-:Y:S01]  /*a910*/  ULDC UR5, c[0x0][0x398] ;  /* 0x0000e60000057ab9 */ /* 0x000fe20000000800 */
[----:B------:R-:W-:Y:S01]  /*a920*/  LOP3.LUT R13, R13, 0xfffffffe, RZ, 0xc0, !PT ;  /* 0xfffffffe0d0d7812 */ /* 0x000fe200078ec0ff */
[----:B------:R-:W-:Y:S01]  /*a930*/  BSSY B0, `(.L_x_4499) ;  /* 0x0000049000007945 */ /* 0x000fe20003800000 */
[----:B------:R-:W-:Y:S01]  /*a940*/  LEA.HI R6, R3, R3, RZ, 0x1 ;  /* 0x0000000303067211 */ /* 0x000fe200078f08ff */
[----:B------:R-:W-:Y:S01]  /*a950*/  IMAD.SHL.U32 R5, R5, 0x20, RZ ;  /* 0x0000002005057824 */ /* 0x000fe200078e00ff */
[----:B------:R-:W-:Y:S01]  /*a960*/  SHF.R.S32.HI R2, RZ, 0x1f, R63 ;  /* 0x0000001fff027819 */ /* 0x000fe2000001143f */
[----:B------:R-:W-:Y:S01]  /*a970*/  IMAD.IADD R13, R4, 0x1, -R13 ;  /* 0x00000001040d7824 */ /* 0x000fe200078e0a0d */
[----:B------:R-:W-:-:S02]  /*a980*/  LOP3.LUT R4, R6, 0x7fffffe, RZ, 0xc0, !PT ;  /* 0x07fffffe06047812 */ /* 0x000fc400078ec0ff */
[----:B------:R-:W-:Y:S02]  /*a990*/  SHF.R.S32.HI R6, RZ, 0x1, R6 ;  /* 0x00000001ff067819 */ /* 0x000fe40000011406 */
[----:B------:R-:W-:Y:S01]  /*a9a0*/  LOP3.LUT R9, R5, 0xffffff00, RZ, 0xc0, !PT ;  /* 0xffffff0005097812 */ /* 0x000fe200078ec0ff */
[----:B------:R-:W-:-:S04]  /*a9b0*/  DEPBAR.LE SB0, 0x0 ;  /* 0x000080000000791a */ /* 0x000fc80000000000 */
[----:B------:R-:W-:Y:S01]  /*a9c0*/  BAR.SYNC.DEFER_BLOCKING 0x0 ;  /* 0x0000000000007b1d */ /* 0x000fe20000010000 */
[----:B------:R-:W-:Y:S01]  /*a9d0*/  IMAD.SHL.U32 R5, R13, 0x8, RZ ;  /* 0x000000080d057824 */ /* 0x000fe200078e00ff */
[----:B------:R-:W-:Y:S01]  /*a9e0*/  LOP3.LUT R65, R65, 0x7fffffe, RZ, 0xc0, !PT ;  /* 0x07fffffe41417812 */ /* 0x000fe200078ec0ff */
[----:B------:R-:W-:Y:S01]  /*a9f0*/  IMAD.IADD R14, R3, 0x1, -R4 ;  /* 0x00000001030e7824 */ /* 0x000fe200078e0a04 */
[----:B------:R-:W-:Y:S01]  /*aa00*/  LEA.HI R2, R2, R63, RZ, 0x2 ;  /* 0x0000003f02027211 */ /* 0x000fe200078f10ff */
[----:B------:R-:W-:Y:S01]  /*aa10*/  IMAD R4, R68, 0x10, R71 ;  /* 0x0000001044047824 */ /* 0x000fe200078e0247 */
[----:B------:R-:W-:Y:S01]  /*aa20*/  LOP3.LUT R12, R12, 0xc0, RZ, 0xc0, !PT ;  /* 0x000000c00c0c7812 */ /* 0x000fe200078ec0ff */
[----:B------:R-:W-:Y:S01]  /*aa30*/  IMAD.IADD R65, R66, 0x1, -R65 ;  /* 0x0000000142417824 */ /* 0x000fe200078e0a41 */
[C---:B------:R-:W-:Y:S01]  /*aa40*/  LOP3.LUT P2, RZ, R6.reuse, 0x2, RZ, 0xc0, !PT ;  /* 0x0000000206ff7812 */ /* 0x040fe2000784c0ff */
[----:B------:R-:W-:Y:S01]  /*aa50*/  IMAD.SHL.U32 R6, R6, 0x40, RZ ;  /* 0x0000004006067824 */ /* 0x000fe200078e00ff */
[----:B------:R-:W-:Y:S01]  /*aa60*/  LOP3.LUT R5, R12, 0x8, R5, 0xf8, !PT ;  /* 0x000000080c057812 */ /* 0x000fe200078ef805 */
[--C-:B------:R-:W-:Y:S01]  /*aa70*/  IMAD R68, R68, 0x200, R9.reuse ;  /* 0x0000020044447824 */ /* 0x100fe200078e0209 */
[----:B------:R-:W-:Y:S01]  /*aa80*/  SHF.R.S32.HI R133, RZ, 0x2, R2 ;  /* 0x00000002ff857819 */ /* 0x000fe20000011402 */
[C---:B------:R-:W-:Y:S01]  /*aa90*/  IMAD R3, R65.reuse, 0x20, R9 ;  /* 0x0000002041037824 */ /* 0x040fe200078e0209 */
[----:B------:R-:W-:Y:S01]  /*aaa0*/  SHF.R.U32.HI R12, RZ, 0x3, R12 ;  /* 0x00000003ff0c7819 */ /* 0x000fe2000001160c */
[----:B------:R-:W-:Y:S01]  /*aab0*/  IMAD R68, R65, 0x20, R68 ;  /* 0x0000002041447824 */ /* 0x000fe200078e0244 */
[----:B------:R-:W-:Y:S01]  /*aac0*/  LOP3.LUT R6, R6, 0xc0, RZ, 0xc0, !PT ;  /* 0x000000c006067812 */ /* 0x000fe200078ec0ff */
[----:B------:R-:W-:Y:S01]  /*aad0*/  IMAD R14, R13, 0x8, R14 ;  /* 0x000000080d0e7824 */ /* 0x000fe200078e020e */
[----:B------:R-:W-:-:S02]  /*aae0*/  IADD3 R2, R4, 0x1, R133 ;  /* 0x0000000104027810 */ /* 0x000fc40007ffe085 */
[----:B------:R-:W-:Y:S02]  /*aaf0*/  LOP3.LUT R5, R5, R12, RZ, 0x3c, !PT ;  /* 0x0000000c05057212 */ /* 0x000fe400078e3cff */
[----:B------:R-:W-:Y:S01]  /*ab00*/  LOP3.LUT R9, R6, 0x8, R69, 0xf8, !PT ;  /* 0x0000000806097812 */ /* 0x000fe200078ef845 */
[----:B------:R1:W-:Y:S01]  /*ab10*/  @P1 STS [R135+0x6000], RZ ;  /* 0x006000ff87001388 */ /* 0x0003e20000000800 */
[----:B------:R-:W-:Y:S01]  /*ab20*/  SHF.R.U32.HI R6, RZ, 0x3, R6 ;  /* 0x00000003ff067819 */ /* 0x000fe20000011606 */
[----:B------:R-:W-:Y:S01]  /*ab30*/  IMAD.IADD R125, R5, 0x1, R68 ;  /* 0x00000001057d7824 */ /* 0x000fe200078e0244 */
[----:B------:R-:W-:Y:S01]  /*ab40*/  IADD3 R2, R59, R2, -R126 ;  /* 0x000000023b027210 */ /* 0x000fe20007ffe87e */
[----:B------:R1:W-:Y:S01]  /*ab50*/  @P1 STS [R135+0x6004], RZ ;  /* 0x006004ff87001388 */ /* 0x0003e20000000800 */
[----:B------:R-:W-:Y:S01]  /*ab60*/  IMAD.IADD R3, R5, 0x1, R3 ;  /* 0x0000000105037824 */ /* 0x000fe200078e0203 */
[----:B------:R-:W-:Y:S01]  /*ab70*/  LOP3.LUT R9, R9, R6, RZ, 0x3c, !PT ;  /* 0x0000000609097212 */ /* 0x000fe200078e3cff */
[----:B------:R-:W-:Y:S01]  /*ab80*/  IMAD.MOV.U32 R5, RZ, RZ, 0x10 ;  /* 0x00000010ff057424 */ /* 0x000fe200078e00ff */
[----:B------:R1:W-:Y:S01]  /*ab90*/  @P1 STS.64 [R135+0x6008], RZ ;  /* 0x006008ff87001388 */ /* 0x0003e20000000a00 */
[----:B------:R-:W-:Y:S01]  /*aba0*/  LEA R142, P0, R90, UR10, 0x1 ;  /* 0x0000000a5a8e7c11 */ /* 0x000fe2000f8008ff */
[----:B------:R-:W-:Y:S01]  /*abb0*/  VIADD R2, R2, UR5 ;  /* 0x0000000502027c36 */ /* 0x000fe20008000000 */
[----:B------:R-:W-:Y:S01]  /*abc0*/  LOP3.LUT R51, R51, 0x6, RZ, 0xc0, !PT ;  /* 0x0000000633337812 */ /* 0x000fe200078ec0ff */
[----:B------:R1:W-:Y:S01]  /*abd0*/  @P1 STS.128 [R135+0x7000], RZ ;  /* 0x007000ff87001388 */ /* 0x0003e20000000c00 */
[----:B------:R-:W-:Y:S01]  /*abe0*/  IMAD.U32 R124, R14, 0x20, R9 ;  /* 0x000000200e7c7824 */ /* 0x000fe200078e0009 */
[----:B------:R-:W-:-:S02]  /*abf0*/  LEA.HI.X R143, R90, UR11, R86, 0x1, P0 ;  /* 0x0000000b5a8f7c11 */ /* 0x000fc400080f0c56 */
[----:B------:R1:W-:Y:S01]  /*ac00*/  @P1 STS.128 [R135+0x8000], RZ ;  /* 0x008000ff87001388 */ /* 0x0003e20000000c00 */
[----:B------:R-:W-:Y:S02]  /*ac10*/  SEL R5, R5, 0xfffffff0, !P2 ;  /* 0xfffffff005057807 */ /* 0x000fe40005000000 */
[----:B------:R-:W-:Y:S01]  /*ac20*/  LEA R125, R125, UR4, 0x1 ;  /* 0x000000047d7d7c11 */ /* 0x000fe2000f8e08ff */
[----:B------:R-:W-:Y:S06]  /*ac30*/  @P1 BRA `(.L_x_4500) ;  /* 0x0000000000601947 */ /* 0x000fec0003800000 */
        /* <DEDUP_REMOVED lines=23> */
.L_x_4501:
[----:B------:R4:W-:Y:S02]  /*adb0*/  STS.128 [R135+0x8000], RZ ;  /* 0x008000ff87007388 */ /* 0x0009e40000000c00 */
.L_x_4500:
[----:B------:R-:W-:Y:S05]  /*adc0*/  BSYNC B0 ;  /* 0x0000000000007941 */ /* 0x000fea0003800000 */
.L_x_4499:
        /* <DEDUP_REMOVED lines=32> */
.L_x_4504:
[----:B------:R1:W-:Y:S02]  /*afd0*/  STS.128 [R135+0x8800], RZ ;  /* 0x008800ff87007388 */ /* 0x0003e40000000c00 */
.L_x_4503:
[----:B------:R-:W-:Y:S05]  /*afe0*/  BSYNC B0 ;  /* 0x0000000000007941 */ /* 0x000fea0003800000 */
.L_x_4502:
[----:B------:R-:W-:Y:S01]  /*aff0*/  LEA R124, R124, UR4, 0x1 ;  /* 0x000000047c7c7c11 */ /* 0x000fe2000f8e08ff */
[----:B------:R-:W-:Y:S01]  /*b000*/  LDSM.16.M88.4 R28, [R125] ;  /* 0x000000007d1c783b */ /* 0x000fe20000000200 */
[----:B------:R-:W-:Y:S01]  /*b010*/  IMAD R123, R49, 0x2, R125 ;  /* 0x00000002317b7824 */ /* 0x000fe200078e027d */
[----:B------:R-:W-:Y:S02]  /*b020*/  ISETP.GE.AND P4, PT, R87, 0x2, PT ;  /* 0x000000025700780c */ /* 0x000fe40003f86270 */
[----:B------:R-:W5:Y:S01]  /*b030*/  LDSM.16.M88.4 R60, [R124+0x3000] ;  /* 0x003000007c3c783b */ /* 0x000f620000000200 */
[----:B------:R-:W-:Y:S01]  /*b040*/  IMAD R121, R5, 0x2, R124 ;  /* 0x0000000205797824 */ /* 0x000fe200078e027c */
[C---:B-1----:R-:W-:Y:S02]  /*b050*/  VIMNMX R8, R2.reuse, R59, PT ;  /* 0x0000003b02087248 */ /* 0x042fe40003fe0100 */
[----:B------:R-:W1:Y:S01]  /*b060*/  LDSM.16.M88.4 R44, [R124+0x3400] ;  /* 0x003400007c2c783b */ /* 0x000e620000000200 */
[----:B------:R-:W-:-:S03]  /*b070*/  VIADDMNMX R9, R2, 0x8, R59, PT ;  /* 0x0000000802097846 */ /* 0x000fc6000380013b */
[----:B------:R-:W2:Y:S04]  /*b080*/  LDSM.16.M88.4 R36, [R124+0x3800] ;  /* 0x003800007c24783b */ /* 0x000ea80000000200 */
[----:B------:R-:W4:Y:S04]  /*b090*/  LDSM.16.M88.4 R68, [R124+0x3c00] ;  /* 0x003c00007c44783b */ /* 0x000f280000000200 */
[----:B------:R-:W-:Y:S04]  /*b0a0*/  LDSM.16.M88.4 R4, [R123] ;  /* 0x000000007b04783b */ /* 0x000fe80000000200 */
[----:B------:R-:W4:Y:S04]  /*b0b0*/  LDSM.16.M88.4 R24, [R121+0x3000] ;  /* 0x003000007918783b */ /* 0x000f280000000200 */
[----:B------:R-:W4:Y:S04]  /*b0c0*/  LDSM.16.M88.4 R20, [R121+0x3400] ;  /* 0x003400007914783b */ /* 0x000f280000000200 */
[----:B------:R-:W4:Y:S04]  /*b0d0*/  LDSM.16.M88.4 R16, [R121+0x3800] ;  /* 0x003800007910783b */ /* 0x000f280000000200 */
[----:B---3--:R-:W3:Y:S04]  /*b0e0*/  LDSM.16.M88.4 R12, [R121+0x3c00] ;  /* 0x003c0000790c783b */ /* 0x008ee80000000200 */
[----:B------:R-:W-:Y:S01]  /*b0f0*/  LDSM.16.M88.4 R92, [R124+0x4000] ;  /* 0x004000007c5c783b */ /* 0x000fe20000000200 */
[C---:B-----5:R-:W-:Y:S03]  /*b100*/  HMMA.16816.F32.BF16 R64, R28.reuse, R60, RZ ;  /* 0x0000003c1c40723c */ /* 0x060fe600000418ff */
[----:B------:R-:W-:Y:S04]  /*b110*/  LDSM.16.M88.4 R80, [R124+0x4400] ;  /* 0x004400007c50783b */ /* 0x000fe80000000200 */
[----:B------:R-:W-:Y:S01]  /*b120*/  LDSM.16.M88.4 R76, [R124+0x4800] ;  /* 0x004800007c4c783b */ /* 0x000fe20000000200 */
[C---:B-1----:R-:W-:Y:S03]  /*b130*/  HMMA.16816.F32.BF16 R52, R28.reuse, R44, RZ ;  /* 0x0000002c1c34723c */ /* 0x042fe600000418ff */
[----:B------:R-:W-:Y:S03]  /*b140*/  LDSM.16.M88.4 R72, [R124+0x4c00] ;  /* 0x004c00007c48783b */ /* 0x000fe60000000200 */
[C---:B--2---:R-:W-:Y:S01]  /*b150*/  HMMA.16816.F32.BF16 R40, R28.reuse, R36, RZ ;  /* 0x000000241c28723c */ /* 0x044fe200000418ff */
[----:B------:R-:W0:Y:S05]  /*b160*/  LDGDEPBAR ;  /* 0x00000000000079af */ /* 0x000e2a0000000000 */
[C---:B------:R-:W-:Y:S06]  /*b170*/  HMMA.16816.F32.BF16 R60, R28.reuse, R62, RZ ;  /* 0x0000003e1c3c723c */ /* 0x040fec00000418ff */
[C---:B------:R-:W-:Y:S06]  /*b180*/  HMMA.16816.F32.BF16 R44, R28.reuse, R46, RZ ;  /* 0x0000002e1c2c723c */ /* 0x040fec00000418ff */
[C---:B------:R-:W-:Y:S06]  /*b190*/  HMMA.16816.F32.BF16 R36, R28.reuse, R38, RZ ;  /* 0x000000261c24723c */ /* 0x040fec00000418ff */
[C---:B----4-:R-:W-:Y:S06]  /*b1a0*/  HMMA.16816.F32.BF16 R32, R28.reuse, R68, RZ ;  /* 0x000000441c20723c */ /* 0x050fec00000418ff */
[----:B------:R-:W-:Y:S01]  /*b1b0*/  HMMA.16816.F32.BF16 R28, R28, R70, RZ ;  /* 0x000000461c1c723c */ /* 0x000fe200000418ff */
        /* <DEDUP_REMOVED lines=11> */
[----:B------:R-:W-:Y:S01]  /*b270*/  HMMA.16816.F32.BF16 R28, R4, R14, R28 ;  /* 0x0000000e041c723c */ /* 0x000fe2000004181c */
[----:B------:R-:W2:Y:S04]  /*b280*/  LDSM.16.M88.4 R4, [R123+0x1000] ;  /* 0x001000007b04783b */ /* 0x000ea80000000200 */
[----:B------:R-:W3:Y:S01]  /*b290*/  LDSM.16.M88.4 R12, [R121+0x4c00] ;  /* 0x004c0000790c783b */ /* 0x000ee20000000200 */
        /* <DEDUP_REMOVED lines=8> */
[----:B------:R-:W4:Y:S05]  /*b320*/  LDSM.16.M88.4 R76, [R124+0x5400] ;  /* 0x005400007c4c783b */ /* 0x000f2a0000000200 */
[C---:B------:R-:W-:Y:S06]  /*b330*/  HMMA.16816.F32.BF16 R32, R68.reuse, R72, R32 ;  /* 0x000000484420723c */ /* 0x040fec0000041820 */
[----:B------:R-:W-:Y:S01]  /*b340*/  HMMA.16816.F32.BF16 R28, R68, R74, R28 ;  /* 0x0000004a441c723c */ /* 0x000fe2000004181c */
[----:B------:R-:W5:Y:S04]  /*b350*/  LDSM.16.M88.4 R72, [R124+0x5800] ;  /* 0x005800007c48783b */ /* 0x000f680000000200 */
[----:B------:R-:W5:Y:S01]  /*b360*/  LDSM.16.M88.4 R68, [R124+0x5c00] ;  /* 0x005c00007c44783b */ /* 0x000f620000000200 */
[C---:B--2---:R-:W-:Y:S06]  /*b370*/  HMMA.16816.F32.BF16 R64, R4.reuse, R24, R64 ;  /* 0x000000180440723c */ /* 0x044fec0000041840 */
[C---:B------:R-:W-:Y:S01]  /*b380*/  HMMA.16816.F32.BF16 R60, R4.reuse, R26, R60 ;  /* 0x0000001a043c723c */ /* 0x040fe2000004183c */
[----:B------:R-:W-:Y:S05]  /*b390*/  LDSM.16.M88.4 R24, [R123+0x2000] ;  /* 0x002000007b18783b */ /* 0x000fea0000000200 */
[C---:B------:R-:W-:Y:S06]  /*b3a0*/  HMMA.16816.F32.BF16 R52, R4.reuse, R20, R52 ;  /* 0x000000140434723c */ /* 0x040fec0000041834 */
[C---:B------:R-:W-:Y:S01]  /*b3b0*/  HMMA.16816.F32.BF16 R44, R4.reuse, R22, R44 ;  /* 0x00000016042c723c */ /* 0x040fe2000004182c */
[----:B------:R-:W2:Y:S05]  /*b3c0*/  LDSM.16.M88.4 R20, [R121+0x5000] ;  /* 0x005000007914783b */ /* 0x000eaa0000000200 */
[C---:B------:R-:W-:Y:S06]  /*b3d0*/  HMMA.16816.F32.BF16 R40, R4.reuse, R16, R40 ;  /* 0x000000100428723c */ /* 0x040fec0000041828 */
[C---:B------:R-:W-:Y:S01]  /*b3e0*/  HMMA.16816.F32.BF16 R36, R4.reuse, R18, R36 ;  /* 0x000000120424723c */ /* 0x040fe20000041824 */
[----:B------:R-:W2:Y:S05]  /*b3f0*/  LDSM.16.M88.4 R16, [R121+0x5400] ;  /* 0x005400007910783b */ /* 0x000eaa0000000200 */
[C---:B---3--:R-:W-:Y:S06]  /*b400*/  HMMA.16816.F32.BF16 R32, R4.reuse, R12, R32 ;  /* 0x0000000c0420723c */ /* 0x048fec0000041820 */
[----:B------:R-:W-:Y:S01]  /*b410*/  HMMA.16816.F32.BF16 R28, R4, R14, R28 ;  /* 0x0000000e041c723c */ /* 0x000fe2000004181c */
[----:B------:R-:W3:Y:S04]  /*b420*/  LDSM.16.M88.4 R12, [R121+0x5800] ;  /* 0x00580000790c783b */ /* 0x000ee80000000200 */
[----:B------:R-:W3:Y:S01]  /*b430*/  LDSM.16.M88.4 R4, [R121+0x5c00] ;  /* 0x005c00007904783b */ /* 0x000ee20000000200 */
[----:B-1----:R-:W-:Y:S01]  /*b440*/  HMMA.16816.F32.BF16 R64, R92, R80, R64 ;  /* 0x000000505c40723c */ /* 0x002fe20000041840 */
[----:B------:R-:W-:-:S05]  /*b450*/  DEPBAR.LE SB0, 0x0 ;  /* 0x000080000000791a */ /* 0x000fca0000000000 */
[C---:B------:R-:W-:Y:S06]  /*b460*/  HMMA.16816.F32.BF16 R60, R92.reuse, R82, R60 ;  /* 0x000000525c3c723c */ /* 0x040fec000004183c */
[C---:B----4-:R-:W-:Y:S06]  /*b470*/  HMMA.16816.F32.BF16 R52, R92.reuse, R76, R52 ;  /* 0x0000004c5c34723c */ /* 0x050fec0000041834 */
[C---:B------:R-:W-:Y:S06]  /*b480*/  HMMA.16816.F32.BF16 R44, R92.reuse, R78, R44 ;  /* 0x0000004e5c2c723c */ /* 0x040fec000004182c */
[C---:B-----5:R-:W-:Y:S06]  /*b490*/  HMMA.16816.F32.BF16 R40, R92.reuse, R72, R40 ;  /* 0x000000485c28723c */ /* 0x060fec0000041828 */
[C---:B------:R-:W-:Y:S06]  /*b4a0*/  HMMA.16816.F32.BF16 R36, R92.reuse, R74, R36 ;  /* 0x0000004a5c24723c */ /* 0x040fec0000041824 */
[C---:B------:R-:W-:Y:S06]  /*b4b0*/  HMMA.16816.F32.BF16 R32, R92.reuse, R68, R32 ;  /* 0x000000445c20723c */ /* 0x040fec0000041820 */
[----:B------:R-:W-:Y:S06]  /*b4c0*/  HMMA.16816.F32.BF16 R28, R92, R70, R28 ;  /* 0x000000465c1c723c */ /* 0x000fec000004181c */
[C---:B--2---:R-:W-:Y:S06]  /*b4d0*/  HMMA.16816.F32.BF16 R64, R24.reuse, R20, R64 ;  /* 0x000000141840723c */ /* 0x044fec0000041840 */
[C---:B------:R-:W-:Y:S06]  /*b4e0*/  HMMA.16816.F32.BF16 R60, R24.reuse, R22, R60 ;  /* 0x00000016183c723c */ /* 0x040fec000004183c */
[C---:B------:R-:W-:Y:S06]  /*b4f0*/  HMMA.16816.F32.BF16 R52, R24.reuse, R16, R52 ;  /* 0x000000101834723c */ /* 0x040fec0000041834 */
[C---:B------:R-:W-:Y:S06]  /*b500*/  HMMA.16816.F32.BF16 R44, R24.reuse, R18, R44 ;  /* 0x00000012182c723c */ /* 0x040fec000004182c */
[C---:B---3--:R-:W-:Y:S06]  /*b510*/  HMMA.16816.F32.BF16 R40, R24.reuse, R12, R40 ;  /* 0x0000000c1828723c */ /* 0x048fec0000041828 */
        /* <DEDUP_REMOVED lines=57> */
[----:B------:R-:W-:Y:S01]  /*b8b0*/  IMAD.WIDE.U32 R12, R5, UR8, RZ ;  /* 0x00000008050c7c25 */ /* 0x000fe2000f8e00ff */
[----:B------:R-:W-:Y:S02]  /*b8c0*/  ULDC.64 UR8, c[0x0][0x230] ;  /* 0x00008c0000087ab9 */ /* 0x000fe40000000a00 */
        /* <DEDUP_REMOVED lines=8> */
.L_x_4506:
[----:B------:R-:W1:Y:S02]  /*b950*/  LDC R4, c[0x0][0x248] ;  /* 0x00009200ff047b82 */ /* 0x000e640000000800 */
[----:B-1----:R-:W-:-:S04]  /*b960*/  LEA R4, -R4, RZ, 0x6 ;  /* 0x000000ff04047211 */ /* 0x002fc800078e31ff */
[----:B------:R-:W-:-:S07]  /*b970*/  SHF.R.S32.HI R5, RZ, 0x1f, R4 ;  /* 0x0000001fff057819 */ /* 0x000fce0000011404 */
.L_x_4507:
[C---:B------:R-:W-:Y:S02]  /*b980*/  LOP3.LUT P2, RZ, R88.reuse, 0x2, RZ, 0xc0, !PT ;  /* 0x0000000258ff7812 */ /* 0x040fe4000784c0ff */
[----:B------:R-:W-:Y:S02]  /*b990*/  LOP3.LUT P1, RZ, R88, 0x4, RZ, 0xc0, !PT ;  /* 0x0000000458ff7812 */ /* 0x000fe4000782c0ff */
[----:B------:R-:W-:Y:S02]  /*b9a0*/  LEA R132, P5, R4, R132, 0x1 ;  /* 0x0000008404847211 */ /* 0x000fe400078a08ff */
[----:B------:R-:W-:Y:S02]  /*b9b0*/  LOP3.LUT P6, RZ, R88, 0x1, RZ, 0xc0, !PT ;  /* 0x0000000158ff7812 */ /* 0x000fe400078cc0ff */
[----:B------:R-:W-:-:S05]  /*b9c0*/  LEA.HI.X R131, R4, R131, R5, 0x1, P5 ;  /* 0x0000008304837211 */ /* 0x000fca00028f0c05 */
[----:B------:R-:W-:-:S04]  /*b9d0*/  @P2 IADD3 R7, P0, R4, R108, RZ ;  /* 0x0000006c04072210 */ /* 0x000fc80007f1e0ff */
[----:B------:R-:W-:Y:S01]  /*b9e0*/  @P2 LEA R14, P5, R7, UR12, 0x1 ;  /* 0x0000000c070e2c11 */ /* 0x000fe2000f8a08ff */
[----:B------:R-:W-:Y:S01]  /*b9f0*/  @P2 IMAD.X R6, R5, 0x1, R56, P0 ;  /* 0x0000000105062824 */ /* 0x000fe200000e0638 */
[----:B------:R-:W-:Y:S01]  /*ba00*/  @P1 IADD3 R2, P0, R4, R108, RZ ;  /* 0x0000006c04021210 */ /* 0x000fe20007f1e0ff */
[----:B------:R-:W-:-:S03]  /*ba10*/  @P6 IMAD.MOV.U32 R16, RZ, RZ, R132 ;  /* 0x000000ffff106224 */ /* 0x000fc600078e0084 */
[----:B------:R-:W-:Y:S01]  /*ba20*/  @P2 LEA.HI.X R15, R7, UR13, R6, 0x1, P5 ;  /* 0x0000000d070f2c11 */ /* 0x000fe2000a8f0c06 */
[----:B------:R-:W-:Y:S01]  /*ba30*/  @P1 IMAD.X R7, R5, 0x1, R56, P0 ;  /* 0x0000000105071824 */ /* 0x000fe200000e0638 */
[C---:B------:R-:W-:Y:S02]  /*ba40*/  @P1 LEA R6, P0, R2.reuse, UR12, 0x1 ;  /* 0x0000000c02061c11 */ /* 0x040fe4000f8008ff */
[C---:B------:R-:W-:Y:S02]  /*ba50*/  IADD3 R13, P5, R57.reuse, R4, RZ ;  /* 0x00000004390d7210 */ /* 0x040fe40007fbe0ff */
[----:B------:R-:W-:Y:S02]  /*ba60*/  @P1 LEA.HI.X R7, R2, UR13, R7, 0x1, P0 ;  /* 0x0000000d02071c11 */ /* 0x000fe400080f0c07 */
[----:B------:R-:W-:Y:S01]  /*ba70*/  @P6 LEA R18, P0, R57, R132, 0x1 ;  /* 0x0000008439126211 */ /* 0x000fe200078008ff */
[----:B------:R-:W-:Y:S01]  /*ba80*/  IMAD.X R5, R58, 0x1, R5, P5 ;  /* 0x000000013a057824 */ /* 0x000fe200028e0605 */
[----:B------:R-:W-:-:S02]  /*ba90*/  @P2 IADD3 R2, P5, R13, R108, RZ ;  /* 0x0000006c0d022210 */ /* 0x000fc40007fbe0ff */
[----:B------:R-:W-:Y:S02]  /*baa0*/  @P6 LEA.HI.X R19, R57, R131, R58, 0x1, P0 ;  /* 0x0000008339136211 */ /* 0x000fe400000f0c3a */
[----:B------:R-:W-:Y:S01]  /*bab0*/  @P1 IADD3 R13, P0, R13, R108, RZ ;  /* 0x0000006c0d0d1210 */ /* 0x000fe20007f1e0ff */
[----:B------:R-:W-:Y:S01]  /*bac0*/  @P2 IMAD.X R17, R5, 0x1, R56, P5 ;  /* 0x0000000105112824 */ /* 0x000fe200028e0638 */
[----:B------:R-:W-:-:S03]  /*bad0*/  @P2 LEA R4, P5, R2, UR12, 0x1 ;  /* 0x0000000c02042c11 */ /* 0x000fc6000f8a08ff */
[----:B------:R-:W-:Y:S01]  /*bae0*/  @P1 IMAD.X R56, R5, 0x1, R56, P0 ;  /* 0x0000000105381824 */ /* 0x000fe200000e0638 */
[----:B------:R-:W-:Y:S01]  /*baf0*/  @P2 LEA.HI.X R5, R2, UR13, R17, 0x1, P5 ;  /* 0x0000000d02052c11 */ /* 0x000fe2000a8f0c11 */
[----:B------:R-:W-:Y:S01]  /*bb00*/  @P6 IMAD.MOV.U32 R17, RZ, RZ, R131 ;  /* 0x000000ffff116224 */ /* 0x000fe200078e0083 */
[----:B------:R-:W-:-:S04]  /*bb10*/  @P1 LEA R12, P0, R13, UR12, 0x1 ;  /* 0x0000000c0d0c1c11 */ /* 0x000fc8000f8008ff */
[----:B------:R-:W-:Y:S01]  /*bb20*/  @!PT LDS RZ, [RZ] ;  /* 0x00000000fffff984 */ /* 0x000fe20000000800 */
[----:B------:R-:W-:Y:S01]  /*bb30*/  @!PT LDS RZ, [RZ] ;  /* 0x00000000fffff984 */ /* 0x000fe20000000800 */
[----:B------:R-:W-:Y:S01]  /*bb40*/  @!PT LDS RZ, [RZ] ;  /* 0x00000000fffff984 */ /* 0x000fe20000000800 */
[----:B------:R1:W-:Y:S01]  /*bb50*/  @P6 LDGSTS.E.BYPASS.LTC128B.128 [R135+0x3000], desc[UR6][R16.64] ;  /* 0x0300000010876fae */ /* 0x0003e2000b901d46 */
[----:B------:R-:W-:-:S03]  /*bb60*/  @P1 LEA.HI.X R13, R13, UR13, R56, 0x1, P0 ;  /* 0x0000000d0d0d1c11 */ /* 0x000fc600080f0c38 */
[----:B------:R1:W-:Y:S04]  /*bb70*/  @!P6 STS [R135+0x3000], RZ ;  /* 0x003000ff8700e388 */ /* 0x0003e80000000800 */
[----:B------:R1:W-:Y:S04]  /*bb80*/  @!P6 STS [R135+0x3004], RZ ;  /* 0x003004ff8700e388 */ /* 0x0003e80000000800 */
[----:B------:R1:W-:Y:S04]  /*bb90*/  @!P6 STS.64 [R135+0x3008], RZ ;  /* 0x003008ff8700e388 */ /* 0x0003e80000000a00 */
        /* <DEDUP_REMOVED lines=26> */
.L_x_4505:
[----:B------:R-:W-:Y:S01]  /*bd40*/  IMAD.IADD R0, R0, 0x1, R51 ;  /* 0x0000000100007824 */ /* 0x000fe200078e0233 */
[----:B------:R-:W-:Y:S01]  /*bd50*/  ULDC UR8, c[0x0][0x2ec] ;  /* 0x0000bb0000087ab9 */ /* 0x000fe20000000800 */
[----:B------:R-:W-:Y:S02]  /*bd60*/  LEA R122, R3, UR4, 0x1 ;  /* 0x00000004037a7c11 */ /* 0x000fe4000f8e08ff */
[C---:B-1----:R-:W-:Y:S02]  /*bd70*/  VIADD R4, R0.reuse, 0x8 ;  /* 0x0000000800047836 */ /* 0x042fe40000000000 */
[C---:B------:R-:W-:Y:S01]  /*bd80*/  VIADD R5, R0.reuse, 0x1 ;  /* 0x0000000100057836 */ /* 0x040fe20000000000 */
[----:B------:R-:W-:Y:S01]  /*bd90*/  LDSM.16.MT88.4 R68, [R122+0x8000] ;  /* 0x008000007a44783b */ /* 0x000fe20000004200 */
[----:B------:R-:W-:Y:S01]  /*bda0*/  VIADD R2, R0, 0x9 ;  /* 0x0000000900027836 */ /* 0x000fe20000000000 */
[----:B------:R-:W-:Y:S01]  /*bdb0*/  ISETP.GE.AND P5, PT, R4, R9, PT ;  /* 0x000000090400720c */ /* 0x000fe20003fa6270 */
[C---:B------:R-:W-:Y:S01]  /*bdc0*/  VIADD R18, R0.reuse, 0x20 ;  /* 0x0000002000127836 */ /* 0x040fe20000000000 */
[-C--:B------:R-:W-:Y:S01]  /*bdd0*/  ISETP.GE.AND P0, PT, R5, R8.reuse, PT ;  /* 0x000000080500720c */ /* 0x080fe20003f06270 */
[----:B------:R-:W-:Y:S01]  /*bde0*/  VIADD R16, R0, 0x21 ;  /* 0x0000002100107836 */ /* 0x000fe20000000000 */
[----:B------:R-:W-:Y:S01]  /*bdf0*/  FSEL R7, R62, -INF , !P5 ;  /* 0xff8000003e077808 */ /* 0x000fe20006800000 */
[C---:B------:R-:W-:Y:S01]  /*be00*/  VIADD R14, R0.reuse, 0x28 ;  /* 0x00000028000e7836 */ /* 0x040fe20000000000 */
[CC--:B------:R-:W-:Y:S01]  /*be10*/  ISETP.GE.AND P5, PT, R0.reuse, R8.reuse, PT ;  /* 0x000000080000720c */ /* 0x0c0fe20003fa6270 */
[----:B------:R-:W-:Y:S01]  /*be20*/  VIADD R12, R0, 0x29 ;  /* 0x00000029000c7836 */ /* 0x000fe20000000000 */
[-C--:B------:R-:W-:Y:S01]  /*be30*/  ISETP.GE.AND P2, PT, R4, R8.reuse, PT ;  /* 0x000000080400720c */ /* 0x080fe20003f46270 */
[----:B------:R-:W-:Y:S01]  /*be40*/  VIADD R4, R0, 0x10 ;  /* 0x0000001000047836 */ /* 0x000fe20000000000 */
[----:B------:R-:W-:Y:S01]  /*be50*/  FSEL R25, R64, -INF , !P5 ;  /* 0xff80000040197808 */ /* 0x000fe20006800000 */
[----:B------:R-:W-:Y:S01]  /*be60*/  VIADD R6, R0, 0x30 ;  /* 0x0000003000067836 */ /* 0x000fe20000000000 */
[----:B------:R-:W-:Y:S01]  /*be70*/  FSEL R65, R65, -INF , !P0 ;  /* 0xff80000041417808 */ /* 0x000fe20004000000 */
[----:B------:R-:W-:Y:S01]  /*be80*/  IMAD R120, R49, 0x2, R122 ;  /* 0x0000000231787824 */ /* 0x000fe200078e027a */
[----:B------:R-:W-:-:S02]  /*be90*/  ISETP.GE.AND P6, PT, R2, R8, PT ;  /* 0x000000080200720c */ /* 0x000fc40003fc6270 */
[----:B------:R-:W-:Y:S02]  /*bea0*/  FSEL R17, R60, -INF , !P2 ;  /* 0xff8000003c117808 */ /* 0x000fe40005000000 */
[----:B------:R-:W-:Y:S01]  /*beb0*/  ISETP.GE.AND P2, PT, R2, R9, PT ;  /* 0x000000090200720c */ /* 0x000fe20003f46270 */
[C---:B------:R-:W-:Y:S01]  /*bec0*/  VIADD R2, R0.reuse, 0x11 ;  /* 0x0000001100027836 */ /* 0x040fe20000000000 */
[----:B------:R-:W-:Y:S02]  /*bed0*/  FMNMX.FTZ R22, R25, R65, !PT ;  /* 0x0000004119167209 */ /* 0x000fe40007810000 */
[----:B------:R-:W-:Y:S01]  /*bee0*/  ISETP.GE.AND P1, PT, R5, R9, PT ;  /* 0x000000090500720c */ /* 0x000fe20003f26270 */
[----:B------:R-:W-:Y:S01]  /*bef0*/  VIADD R5, R0, 0x19 ;  /* 0x0000001900057836 */ /* 0x000fe20000000000 */
[----:B------:R-:W-:Y:S02]  /*bf00*/  FSEL R61, R61, -INF , !P6 ;  /* 0xff8000003d3d7808 */ /* 0x000fe40007000000 */
[----:B------:R-:W-:-:S02]  /*bf10*/  ISETP.GE.AND P6, PT, R4, R8, PT ;  /* 0x000000080400720c */ /* 0x000fc40003fc6270 */
[----:B------:R-:W-:Y:S02]  /*bf20*/  FMNMX.FTZ R22, R17, R22, !PT ;  /* 0x0000001611167209 */ /* 0x000fe40007810000 */
[----:B------:R-:W-:Y:S02]  /*bf30*/  FSEL R67, R67, -INF , !P1 ;  /* 0xff80000043437808 */ /* 0x000fe40004800000 */
[C---:B------:R-:W-:Y:S02]  /*bf40*/  ISETP.GE.AND P0, PT, R2.reuse, R8, PT ;  /* 0x000000080200720c */ /* 0x040fe40003f06270 */
[-C--:B------:R-:W-:Y:S01]  /*bf50*/  ISETP.GE.AND P1, PT, R2, R9.reuse, PT ;  /* 0x000000090200720c */ /* 0x080fe20003f26270 */
[C---:B------:R-:W-:Y:S01]  /*bf60*/  VIADD R2, R0.reuse, 0x18 ;  /* 0x0000001800027836 */ /* 0x040fe20000000000 */
[----:B------:R-:W-:Y:S02]  /*bf70*/  ISETP.GE.AND P5, PT, R0, R9, PT ;  /* 0x000000090000720c */ /* 0x000fe40003fa6270 */
[----:B------:R-:W-:-:S02]  /*bf80*/  FSEL R23, R52, -INF , !P6 ;  /* 0xff80000034177808 */ /* 0x000fc40007000000 */
[----:B------:R-:W-:Y:S02]  /*bf90*/  FMNMX.FTZ R22, R61, R22, !PT ;  /* 0x000000163d167209 */ /* 0x000fe40007810000 */
[----:B------:R-:W-:Y:S02]  /*bfa0*/  FSEL R19, R66, -INF , !P5 ;  /* 0xff80000042137808 */ /* 0x000fe40006800000 */
[-C--:B------:R-:W-:Y:S02]  /*bfb0*/  ISETP.GE.AND P6, PT, R2, R8.reuse, PT ;  /* 0x000000080200720c */ /* 0x080fe40003fc6270 */
[----:B------:R-:W-:Y:S02]  /*bfc0*/  FSEL R53, R53, -INF , !P0 ;  /* 0xff80000035357808 */ /* 0x000fe40004000000 */
[----:B------:R-:W-:Y:S02]  /*bfd0*/  ISETP.GE.AND P5, PT, R5, R8, PT ;  /* 0x000000080500720c */ /* 0x000fe40003fa6270 */
[----:B------:R-:W-:-:S02]  /*bfe0*/  FMNMX.FTZ R22, R23, R22, !PT ;  /* 0x0000001617167209 */ /* 0x000fc40007810000 */
[----:B------:R-:W-:Y:S02]  /*bff0*/  FSEL R21, R44, -INF , !P6 ;  /* 0xff8000002c157808 */ /* 0x000fe40007000000 */
[----:B------:R-:W-:Y:S02]  /*c000*/  FSEL R45, R45, -INF , !P5 ;  /* 0xff8000002d2d7808 */ /* 0x000fe40006800000 */
[----:B------:R-:W-:Y:S02]  /*c010*/  FMNMX.FTZ R22, R53, R22, !PT ;  /* 0x0000001635167209 */ /* 0x000fe40007810000 */
[----:B------:R-:W-:Y:S02]  /*c020*/  ISETP.GE.AND P5, PT, R18, R8, PT ;  /* 0x000000081200720c */ /* 0x000fe40003fa6270 */
[----:B------:R-:W-:Y:S02]  /*c030*/  FMNMX.FTZ R22, R21, R22, !PT ;  /* 0x0000001615167209 */ /* 0x000fe40007810000 */
[----:B------:R-:W-:-:S02]  /*c040*/  FSEL R113, R40, -INF , !P5 ;  /* 0xff80000028717808 */ /* 0x000fc40006800000 */
[----:B------:R-:W-:Y:S02]  /*c050*/  ISETP.GE.AND P5, PT, R16, R8, PT ;  /* 0x000000081000720c */ /* 0x000fe40003fa6270 */
[----:B------:R-:W-:Y:S02]  /*c060*/  FMNMX.FTZ R22, R45, R22, !PT ;  /* 0x000000162d167209 */ /* 0x000fe40007810000 */
[----:B------:R-:W-:Y:S02]  /*c070*/  FSEL R109, R41, -INF , !P5 ;  /* 0xff800000296d7808 */ /* 0x000fe40006800000 */
[----:B------:R-:W-:Y:S02]  /*c080*/  ISETP.GE.AND P5, PT, R14, R8, PT ;  /* 0x000000080e00720c */ /* 0x000fe40003fa6270 */
[----:B------:R-:W-:Y:S02]  /*c090*/  FMNMX.FTZ R22, R113, R22, !PT ;  /* 0x0000001671167209 */ /* 0x000fe40007810000 */
[----:B------:R-:W-:-:S02]  /*c0a0*/  FSEL R63, R63, -INF , !P2 ;  /* 0xff8000003f3f7808 */ /* 0x000fc40005000000 */
[----:B------:R-:W-:Y:S01]  /*c0b0*/  ISETP.GE.AND P2, PT, R4, R9, PT ;  /* 0x000000090400720c */ /* 0x000fe20003f46270 */
[----:B------:R-:W-:Y:S01]  /*c0c0*/  VIADD R4, R0, 0x31 ;  /* 0x0000003100047836 */ /* 0x000fe20000000000 */
[----:B------:R-:W-:Y:S02]  /*c0d0*/  FSEL R111, R36, -INF , !P5 ;  /* 0xff800000246f7808 */ /* 0x000fe40006800000 */
[----:B------:R-:W-:Y:S02]  /*c0e0*/  ISETP.GE.AND P5, PT, R12, R8, PT ;  /* 0x000000080c00720c */ /* 0x000fe40003fa6270 */
[----:B------:R-:W-:Y:S02]  /*c0f0*/  FMNMX.FTZ R22, R109, R22, !PT ;  /* 0x000000166d167209 */ /* 0x000fe40007810000 */
[----:B------:R-:W-:Y:S02]  /*c100*/  FSEL R13, R54, -INF , !P2 ;  /* 0xff800000360d7808 */ /* 0x000fe40005000000 */
[----:B------:R-:W-:-:S02]  /*c110*/  ISETP.GE.AND P2, PT, R6, R8, PT ;  /* 0x000000080600720c */ /* 0x000fc40003f46270 */
[----:B------:R-:W-:Y:S02]  /*c120*/  FSEL R115, R37, -INF , !P5 ;  /* 0xff80000025737808 */ /* 0x000fe40006800000 */
[----:B------:R-:W-:Y:S02]  /*c130*/  FMNMX.FTZ R22, R111, R22, !PT ;  /* 0x000000166f167209 */ /* 0x000fe40007810000 */
[----:B------:R-:W-:Y:S01]  /*c140*/  ISETP.GE.AND P0, PT, R2, R9, PT ;  /* 0x000000090200720c */ /* 0x000fe20003f06270 */
[C---:B------:R-:W-:Y:S01]  /*c150*/  VIADD R2, R0.reuse, 0x38 ;  /* 0x0000003800027836 */ /* 0x040fe20000000000 */
[----:B------:R-:W-:Y:S01]  /*c160*/  FMNMX.FTZ R20, R19, R67, !PT ;  /* 0x0000004313147209 */ /* 0x000fe20007810000 */
[----:B------:R-:W-:Y:S01]  /*c170*/  VIADD R0, R0, 0x39 ;  /* 0x0000003900007836 */ /* 0x000fe20000000000 */
        /* <DEDUP_REMOVED lines=15> */
[----:B------:R-:W-:Y:S02]  /*c270*/  FMNMX.FTZ R22, R55, R20, !PT ;  /* 0x0000001437167209 */ /* 0x000fe40007810000 */
[----:B------:R-:W-:Y:S02]  /*c280*/  ISETP.GE.AND P1, PT, R5, R9, PT ;  /* 0x000000090500720c */ /* 0x000fe40003f26270 */
[----:B------:R-:W-:Y:S02]  /*c290*/  FSEL R15, R46, -INF , !P0 ;  /* 0xff8000002e0f7808 */ /* 0x000fe40004000000 */
[----:B------:R-:W-:Y:S02]  /*c2a0*/  FMNMX.FTZ R20, R94, R27, !PT ;  /* 0x0000001b5e147209 */ /* 0x000fe40007810000 */
[----:B------:R-:W-:-:S02]  /*c2b0*/  ISETP.GE.AND P0, PT, R18, R9, PT ;  /* 0x000000091200720c */ /* 0x000fc40003f06270 */
[----:B------:R-:W-:Y:S01]  /*c2c0*/  FSEL R5, R47, -INF , !P1 ;  /* 0xff8000002f057808 */ /* 0x000fe20004800000 */
[----:B------:R-:W1:Y:S01]  /*c2d0*/  SHFL.BFLY PT, R27, R20, 0x2, 0x1f ;  /* 0x0c401f00141b7f89 */ /* 0x000e6200000e0000 */
[----:B------:R-:W-:Y:S02]  /*c2e0*/  FMNMX.FTZ R22, R15, R22, !PT ;  /* 0x000000160f167209 */ /* 0x000fe40007810000 */
[-C--:B------:R-:W-:Y:S02]  /*c2f0*/  ISETP.GE.AND P1, PT, R16, R9.reuse, PT ;  /* 0x000000091000720c */ /* 0x080fe40003f26270 */
[----:B------:R-:W-:Y:S02]  /*c300*/  FSEL R139, R42, -INF , !P0 ;  /* 0xff8000002a8b7808 */ /* 0x000fe40004000000 */
[----:B------:R-:W-:Y:S02]  /*c310*/  FMNMX.FTZ R22, R5, R22, !PT ;  /* 0x0000001605167209 */ /* 0x000fe40007810000 */
[----:B------:R-:W-:-:S02]  /*c320*/  ISETP.GE.AND P0, PT, R14, R9, PT ;  /* 0x000000090e00720c */ /* 0x000fc40003f06270 */
[----:B------:R-:W-:Y:S02]  /*c330*/  FSEL R137, R43, -INF , !P1 ;  /* 0xff8000002b897808 */ /* 0x000fe40004800000 */
[----:B------:R-:W-:Y:S02]  /*c340*/  FMNMX.FTZ R22, R139, R22, !PT ;  /* 0x000000168b167209 */ /* 0x000fe40007810000 */
[-C--:B------:R-:W-:Y:S02]  /*c350*/  ISETP.GE.AND P1, PT, R12, R9.reuse, PT ;  /* 0x000000090c00720c */ /* 0x080fe40003f26270 */
[----:B------:R-:W-:Y:S02]  /*c360*/  FSEL R119, R38, -INF , !P0 ;  /* 0xff80000026777808 */ /* 0x000fe40004000000 */
[----:B------:R-:W-:Y:S02]  /*c370*/  FMNMX.FTZ R22, R137, R22, !PT ;  /* 0x0000001689167209 */ /* 0x000fe40007810000 */
[----:B------:R-:W-:-:S02]  /*c380*/  ISETP.GE.AND P0, PT, R6, R9, PT ;  /* 0x000000090600720c */ /* 0x000fc40003f06270 */
[----:B------:R-:W-:Y:S02]  /*c390*/  FSEL R117, R39, -INF , !P1 ;  /* 0xff80000027757808 */ /* 0x000fe40004800000 */
[----:B------:R-:W-:Y:S01]  /*c3a0*/  FMNMX.FTZ R22, R119, R22, !PT ;  /* 0x0000001677167209 */ /* 0x000fe20007810000 */
[----:B------:R-:W-:Y:S01]  /*c3b0*/  LDSM.16.MT88.4 R36, [R122+0x6000] ;  /* 0x006000007a24783b */ /* 0x000fe20000004200 */
[-C--:B------:R-:W-:Y:S02]  /*c3c0*/  ISETP.GE.AND P1, PT, R4, R9.reuse, PT ;  /* 0x000000090400720c */ /* 0x080fe40003f26270 */
[----:B------:R-:W-:Y:S02]  /*c3d0*/  FSEL R105, R34, -INF , !P0 ;  /* 0xff80000022697808 */ /* 0x000fe40004000000 */
[----:B------:R-:W-:Y:S02]  /*c3e0*/  FMNMX.FTZ R22, R117, R22, !PT ;  /* 0x0000001675167209 */ /* 0x000fe40007810000 */
[----:B------:R-:W-:-:S02]  /*c3f0*/  ISETP.GE.AND P0, PT, R2, R9, PT ;  /* 0x000000090200720c */ /* 0x000fc40003f06270 */
[----:B------:R-:W-:Y:S02]  /*c400*/  FSEL R107, R35, -INF , !P1 ;  /* 0xff800000236b7808 */ /* 0x000fe40004800000 */
[----:B------:R-:W-:Y:S02]  /*c410*/  FMNMX.FTZ R22, R105, R22, !PT ;  /* 0x0000001669167209 */ /* 0x000fe40007810000 */
[----:B-1----:R-:W-:Y:S02]  /*c420*/  FMNMX.FTZ R27, R20, R27, !PT ;  /* 0x0000001b141b7209 */ /* 0x002fe40007810000 */
[----:B------:R-:W-:Y:S02]  /*c430*/  ISETP.GE.AND P1, PT, R0, R9, PT ;  /* 0x000000090000720c */ /* 0x000fe40003f26270 */
[----:B------:R-:W-:Y:S01]  /*c440*/  FSEL R95, R30, -INF , !P0 ;  /* 0xff8000001e5f7808 */ /* 0x000fe20004000000 */
[----:B------:R-:W1:Y:S01]  /*c450*/  SHFL.BFLY PT, R2, R27, 0x1, 0x1f ;  /* 0x0c201f001b027f89 */ /* 0x000e6200000e0000 */
[----:B------:R-:W-:-:S02]  /*c460*/  FMNMX.FTZ R22, R107, R22, !PT ;  /* 0x000000166b167209 */ /* 0x000fc40007810000 */
[----:B------:R-:W-:Y:S02]  /*c470*/  FSEL R101, R31, -INF , !P1 ;  /* 0xff8000001f657808 */ /* 0x000fe40004800000 */
[----:B------:R-:W-:-:S04]  /*c480*/  FMNMX.FTZ R22, R95, R22, !PT ;  /* 0x000000165f167209 */ /* 0x000fc80007810000 */
[----:B------:R-:W-:-:S05]  /*c490*/  FMNMX.FTZ R29, R101, R22, !PT ;  /* 0x00000016651d7209 */ /* 0x000fca0007810000 */
[----:B------:R-:W2:Y:S01]  /*c4a0*/  SHFL.BFLY PT, R4, R29, 0x2, 0x1f ;  /* 0x0c401f001d047f89 */ /* 0x000ea200000e0000 */
[----:B-1----:R-:W-:-:S04]  /*c4b0*/  FMNMX.FTZ R2, R27, R2, !PT ;  /* 0x000000021b027209 */ /* 0x002fc80007810000 */
[C---:B------:R-:W-:Y:S01]  /*c4c0*/  FSETP.NEU.FTZ.AND P0, PT, R2.reuse, -INF , PT ;  /* 0xff8000000200780b */ /* 0x040fe20003f1d000 */
[----:B------:R-:W-:-:S05]  /*c4d0*/  FMUL.FTZ R106, R2, UR8 ;  /* 0x00000008026a7c20 */ /* 0x000fca0008410000 */
[----:B------:R-:W-:Y:S02]  /*c4e0*/  FSEL R106, R106, RZ, P0 ;  /* 0x000000ff6a6a7208 */ /* 0x000fe40000000000 */
[----:B--2---:R-:W-:-:S03]  /*c4f0*/  FMNMX.FTZ R4, R29, R4, !PT ;  /* 0x000000041d047209 */ /* 0x004fc60007810000 */
[--C-:B------:R-:W-:Y:S01]  /*c500*/  FFMA.FTZ R102, R25, UR8, -R106.reuse ;  /* 0x0000000819667c23 */ /* 0x100fe2000801086a */
[--C-:B------:R-:W-:Y:S01]  /*c510*/  FFMA.FTZ R30, R53, UR8, -R106.reuse ;  /* 0x00000008351e7c23 */ /* 0x100fe2000801086a */
[--C-:B------:R-:W-:Y:S01]  /*c520*/  FFMA.FTZ R99, R65, UR8, -R106.reuse ;  /* 0x0000000841637c23 */ /* 0x100fe2000801086a */
[--C-:B------:R-:W-:Y:S01]  /*c530*/  FFMA.FTZ R100, R17, UR8, -R106.reuse ;  /* 0x0000000811647c23 */ /* 0x100fe2000801086a */
[----:B------:R-:W1:Y:S01]  /*c540*/  SHFL.BFLY PT, R25, R4, 0x1, 0x1f ;  /* 0x0c201f0004197f89 */ /* 0x000e6200000e0000 */
[--C-:B------:R-:W-:Y:S01]  /*c550*/  FFMA.FTZ R97, R61, UR8, -R106.reuse ;  /* 0x000000083d617c23 */ /* 0x100fe2000801086a */
[--C-:B------:R-:W-:Y:S01]  /*c560*/  FFMA.FTZ R28, R45, UR8, -R106.reuse ;  /* 0x000000082d1c7c23 */ /* 0x100fe2000801086a */
[----:B------:R-:W-:Y:S01]  /*c570*/  MUFU.EX2 R102, R102 ;  /* 0x0000006600667308 */ /* 0x000fe20000000800 */
[----:B------:R-:W-:Y:S01]  /*c580*/  LDSM.16.MT88.4 R44, [R120+0x6000] ;  /* 0x00600000782c783b */ /* 0x000fe20000004200 */
        /* <DEDUP_REMOVED lines=12> */
[----:B-1----:R-:W-:Y:S02]  /*c650*/  FMNMX.FTZ R0, R4, R25, !PT ;  /* 0x0000001904007209 */ /* 0x002fe40007810000 */
[----:B------:R-:W-:Y:S05]  /*c660*/  LDSM.16.MT88.4 R24, [R122+0x6400] ;  /* 0x006400007a18783b */ /* 0x000fea0000004200 */
[----:B------:R-:W1:Y:S01]  /*c670*/  MUFU.EX2 R97, R97 ;  /* 0x0000006100617308 */ /* 0x000e620000000800 */
[C---:B------:R-:W-:Y:S01]  /*c680*/  FSETP.NEU.FTZ.AND P0, PT, R0.reuse, -INF , PT ;  /* 0xff8000000000780b */ /* 0x040fe20003f1d000 */
[----:B------:R-:W-:Y:S01]  /*c690*/  FMUL.FTZ R98, R0, UR8 ;  /* 0x0000000800627c20 */ /* 0x000fe20008410000 */
[----:B--2---:R-:W-:Y:S01]  /*c6a0*/  F2FP.BF16.F32.PACK_AB R72, R99, R102 ;  /* 0x000000666348723e */ /* 0x004fe200000010ff */
[----:B------:R-:W-:-:S03]  /*c6b0*/  FADD.FTZ R99, R102, R99 ;  /* 0x0000006366637221 */ /* 0x000fc60000010000 */
[----:B------:R-:W-:Y:S01]  /*c6c0*/  FSEL R98, R98, RZ, P0 ;  /* 0x000000ff62627208 */ /* 0x000fe20000000000 */
[----:B------:R-:W-:Y:S04]  /*c6d0*/  MUFU.EX2 R33, R33 ;  /* 0x0000002100217308 */ /* 0x000fe80000000800 */
[--C-:B------:R-:W-:Y:S01]  /*c6e0*/  FFMA.FTZ R31, R55, UR8, -R98.reuse ;  /* 0x00000008371f7c23 */ /* 0x100fe20008010862 */
        /* <DEDUP_REMOVED lines=8> */
[----:B-1----:R-:W-:Y:S01]  /*c770*/  F2FP.BF16.F32.PACK_AB R74, R97, R100 ;  /* 0x00000064614a723e */ /* 0x002fe200000010ff */
[----:B------:R-:W-:Y:S01]  /*c780*/  LDSM.16.MT88.4 R12, [R122+0x7400] ;  /* 0x007400007a0c783b */ /* 0x000fe20000004200 */
[--C-:B------:R-:W-:Y:S01]  /*c790*/  FFMA.FTZ R3, R5, UR8, -R98.reuse ;  /* 0x0000000805037c23 */ /* 0x100fe20008010862 */
[--C-:B------:R-:W-:Y:S01]  /*c7a0*/  FFMA.FTZ R111, R139, UR8, -R98.reuse ;  /* 0x000000088b6f7c23 */ /* 0x100fe20008010862 */
[--C-:B------:R-:W-:Y:S01]  /*c7b0*/  FFMA.FTZ R105, R105, UR8, -R98.reuse ;  /* 0x0000000869697c23 */ /* 0x100fe20008010862 */
[----:B------:R-:W-:Y:S01]  /*c7c0*/  LDSM.16.MT88.4 R16, [R120+0x6400] ;  /* 0x006400007810783b */ /* 0x000fe20000004200 */
[----:B------:R-:W1:Y:S01]  /*c7d0*/  MUFU.EX2 R103, R103 ;  /* 0x0000006700677308 */ /* 0x000e620000000800 */
[--C-:B------:R-:W-:Y:S01]  /*c7e0*/  FFMA.FTZ R95, R95, UR8, -R98.reuse ;  /* 0x000000085f5f7c23 */ /* 0x100fe20008010862 */
[----:B------:R-:W-:Y:S01]  /*c7f0*/  FFMA.FTZ R140, R101, UR8, -R98 ;  /* 0x00000008658c7c23 */ /* 0x000fe20008010862 */
[----:B------:R-:W3:Y:S05]  /*c800*/  LDSM.16.MT88.4 R60, [R120+0x7000] ;  /* 0x00700000783c783b */ /* 0x000eea0000004200 */
[----:B------:R-:W-:Y:S08]  /*c810*/  MUFU.EX2 R104, R104 ;  /* 0x0000006800687308 */ /* 0x000ff00000000800 */
[----:B------:R-:W4:Y:S01]  /*c820*/  MUFU.EX2 R35, R35 ;  /* 0x0000002300237308 */ /* 0x000f220000000800 */
[----:B-1----:R-:W-:Y:S01]  /*c830*/  F2FP.BF16.F32.PACK_AB R73, R103, R96 ;  /* 0x000000606749723e */ /* 0x002fe200000010ff */
[----:B------:R-:W-:Y:S01]  /*c840*/  FADD.FTZ R103, R96, R103 ;  /* 0x0000006760677221 */ /* 0x000fe20000010000 */
[----:B------:R-:W-:-:S04]  /*c850*/  FADD.FTZ R96, R100, R99 ;  /* 0x0000006364607221 */ /* 0x000fc80000010000 */
[----:B------:R-:W-:Y:S01]  /*c860*/  FADD.FTZ R96, R97, R96 ;  /* 0x0000006061607221 */ /* 0x000fe20000010000 */
[----:B------:R-:W1:Y:S08]  /*c870*/  MUFU.EX2 R30, R30 ;  /* 0x0000001e001e7308 */ /* 0x000e700000000800 */
[----:B------:R-:W-:Y:S01]  /*c880*/  MUFU.EX2 R29, R29 ;  /* 0x0000001d001d7308 */ /* 0x000fe20000000800 */
[----:B----4-:R-:W-:Y:S01]  /*c890*/  F2FP.BF16.F32.PACK_AB R75, R35, R104 ;  /* 0x00000068234b723e */ /* 0x010fe200000010ff */
[----:B------:R-:W-:-:S04]  /*c8a0*/  FADD.FTZ R104, R104, R103 ;  /* 0x0000006768687221 */ /* 0x000fc80000010000 */
[----:B------:R-:W-:Y:S02]  /*c8b0*/  FADD.FTZ R35, R35, R104 ;  /* 0x0000006823237221 */ /* 0x000fe40000010000 */
[----:B--2---:R-:W-:Y:S01]  /*c8c0*/  HMMA.16816.F32.BF16 R48, R72, R52, RZ ;  /* 0x000000344830723c */ /* 0x004fe200000418ff */
[----:B------:R-:W2:Y:S01]  /*c8d0*/  MUFU.EX2 R28, R28 ;  /* 0x0000001c001c7308 */ /* 0x000ea20000000800 */
[----:B-1----:R-:W-:Y:S01]  /*c8e0*/  F2FP.BF16.F32.PACK_AB R4, R30, R33 ;  /* 0x000000211e04723e */ /* 0x002fe200000010ff */
[----:B------:R-:W-:-:S03]  /*c8f0*/  FADD.FTZ R33, R33, R96 ;  /* 0x0000006021217221 */ /* 0x000fc60000010000 */
[C---:B------:R-:W-:Y:S01]  /*c900*/  HMMA.16816.F32.BF16 R52, R72.reuse, R54, RZ ;  /* 0x000000364834723c */ /* 0x040fe200000418ff */
[----:B------:R-:W-:Y:S02]  /*c910*/  FADD.FTZ R30, R30, R33 ;  /* 0x000000211e1e7221 */ /* 0x000fe40000010000 */
[----:B------:R-:W-:Y:S03]  /*c920*/  MUFU.EX2 R34, R34 ;  /* 0x0000002200227308 */ /* 0x000fe60000000800 */
[C---:B------:R-:W-:Y:S05]  /*c930*/  HMMA.16816.F32.BF16 R40, R72.reuse, R44, RZ ;  /* 0x0000002c4828723c */ /* 0x040fea00000418ff */
[----:B------:R-:W1:Y:S01]  /*c940*/  MUFU.EX2 R31, R31 ;  /* 0x0000001f001f7308 */ /* 0x000e620000000800 */
[----:B------:R-:W-:Y:S01]  /*c950*/  HMMA.16816.F32.BF16 R44, R72, R46, RZ ;  /* 0x0000002e482c723c */ /* 0x000fe200000418ff */
[----:B--2---:R-:W-:Y:S01]  /*c960*/  F2FP.BF16.F32.PACK_AB R6, R28, R29 ;  /* 0x0000001d1c06723e */ /* 0x004fe200000010ff */
[----:B------:R-:W-:-:S04]  /*c970*/  FADD.FTZ R29, R29, R30 ;  /* 0x0000001e1d1d7221 */ /* 0x000fc80000010000 */
[----:B------:R-:W-:Y:S01]  /*c980*/  HMMA.16816.F32.BF16 R64, R72, R68, RZ ;  /* 0x000000444840723c */ /* 0x000fe200000418ff */
[----:B------:R-:W-:Y:S01]  /*c990*/  MUFU.EX2 R32, R32 ;  /* 0x0000002000207308 */ /* 0x000fe20000000800 */
[----:B------:R-:W-:-:S04]  /*c9a0*/  FADD.FTZ R29, R28, R29 ;  /* 0x0000001d1c1d7221 */ /* 0x000fc80000010000 */
[C---:B------:R-:W-:Y:S03]  /*c9b0*/  HMMA.16816.F32.BF16 R68, R72.reuse, R70, RZ ;  /* 0x000000464844723c */ /* 0x040fe600000418ff */
[----:B------:R-:W2:Y:S01]  /*c9c0*/  MUFU.EX2 R3, R3 ;  /* 0x0000000300037308 */ /* 0x000ea20000000800 */
[C---:B-1----:R-:W-:Y:S01]  /*c9d0*/  F2FP.BF16.F32.PACK_AB R5, R31.reuse, R34 ;  /* 0x000000221f05723e */ /* 0x042fe200000010ff */
[----:B------:R-:W-:Y:S01]  /*c9e0*/  FADD.FTZ R34, R34, R35 ;  /* 0x0000002322227221 */ /* 0x000fe20000010000 */
[C---:B------:R-:W-:Y:S03]  /*c9f0*/  HMMA.16816.F32.BF16 R80, R72.reuse, R36, RZ ;  /* 0x000000244850723c */ /* 0x040fe600000418ff */
[----:B------:R-:W-:Y:S02]  /*ca00*/  FADD.FTZ R31, R31, R34 ;  /* 0x000000221f1f7221 */ /* 0x000fe40000010000 */
[----:B------:R-:W-:Y:S01]  /*ca10*/  MUFU.EX2 R110, R110 ;  /* 0x0000006e006e7308 */ /* 0x000fe20000000800 */
[C---:B---3--:R-:W-:Y:S06]  /*ca20*/  HMMA.16816.F32.BF16 R56, R72.reuse, R60, RZ ;  /* 0x0000003c4838723c */ /* 0x048fec00000418ff */
[----:B------:R-:W-:Y:S01]  /*ca30*/  HMMA.16816.F32.BF16 R36, R72, R38, RZ ;  /* 0x000000264824723c */ /* 0x000fe200000418ff */
[----:B------:R-:W1:Y:S01]  /*ca40*/  MUFU.EX2 R109, R109 ;  /* 0x0000006d006d7308 */ /* 0x000e620000000800 */
[----:B--2---:R-:W-:Y:S01]  /*ca50*/  F2FP.BF16.F32.PACK_AB R7, R3, R32 ;  /* 0x000000200307723e */ /* 0x004fe200000010ff */
[----:B------:R-:W-:-:S03]  /*ca60*/  FADD.FTZ R32, R32, R31 ;  /* 0x0000001f20207221 */ /* 0x000fc60000010000 */
[----:B------:R-:W-:Y:S01]  /*ca70*/  HMMA.16816.F32.BF16 R60, R72, R62, RZ ;  /* 0x0000003e483c723c */ /* 0x000fe200000418ff */
[----:B------:R-:W-:Y:S02]  /*ca80*/  FADD.FTZ R32, R3, R32 ;  /* 0x0000002003207221 */ /* 0x000fe40000010000 */
[----:B------:R-:W-:Y:S03]  /*ca90*/  MUFU.EX2 R108, R108 ;  /* 0x0000006c006c7308 */ /* 0x000fe60000000800 */
[C---:B------:R-:W-:Y:S05]  /*caa0*/  HMMA.16816.F32.BF16 R48, R4.reuse, R12, R48 ;  /* 0x0000000c0430723c */ /* 0x040fea0000041830 */
[----:B------:R-:W-:Y:S01]  /*cab0*/  MUFU.EX2 R111, R111 ;  /* 0x0000006f006f7308 */ /* 0x000fe20000000800 */
[C---:B------:R-:W-:Y:S01]  /*cac0*/  HMMA.16816.F32.BF16 R52, R4.reuse, R14, R52 ;  /* 0x0000000e0434723c */ /* 0x040fe20000041834 */
[----:B------:R-:W2:Y:S05]  /*cad0*/  LDSM.16.MT88.4 R12, [R122+0x8400] ;  /* 0x008400007a0c783b */ /* 0x000eaa0000004200 */
[C---:B------:R-:W-:Y:S01]  /*cae0*/  HMMA.16816.F32.BF16 R40, R4.reuse, R16, R40 ;  /* 0x000000100428723c */ /* 0x040fe20000041828 */
[----:B------:R-:W-:Y:S05]  /*caf0*/  MUFU.EX2 R89, R89 ;  /* 0x0000005900597308 */ /* 0x000fea0000000800 */
[C---:B------:R-:W-:Y:S01]  /*cb00*/  HMMA.16816.F32.BF16 R44, R4.reuse, R18, R44 ;  /* 0x00000012042c723c */ /* 0x040fe2000004182c */
[----:B------:R-:W3:Y:S02]  /*cb10*/  LDSM.16.MT88.4 R16, [R120+0x8000] ;  /* 0x008000007810783b */ /* 0x000ee40000004200 */
[----:B------:R-:W-:Y:S03]  /*cb20*/  MUFU.EX2 R92, R92 ;  /* 0x0000005c005c7308 */ /* 0x000fe60000000800 */
[C---:B------:R-:W-:Y:S05]  /*cb30*/  HMMA.16816.F32.BF16 R80, R4.reuse, R24, R80 ;  /* 0x000000180450723c */ /* 0x040fea0000041850 */
[----:B------:R-:W-:Y:S01]  /*cb40*/  MUFU.EX2 R93, R93 ;  /* 0x0000005d005d7308 */ /* 0x000fe20000000800 */
[----:B------:R-:W-:Y:S01]  /*cb50*/  HMMA.16816.F32.BF16 R36, R4, R26, R36 ;  /* 0x0000001a0424723c */ /* 0x000fe20000041824 */
[----:B------:R-:W-:Y:S01]  /*cb60*/  FFMA.FTZ R25, R115, UR8, -R106 ;  /* 0x0000000873197c23 */ /* 0x000fe2000801086a */
[--C-:B------:R-:W-:Y:S01]  /*cb70*/  FFMA.FTZ R24, R117, UR8, -R98.reuse ;  /* 0x0000000875187c23 */ /* 0x100fe20008010862 */
[----:B------:R-:W-:-:S03]  /*cb80*/  FFMA.FTZ R106, R107, UR8, -R98 ;  /* 0x000000086b6a7c23 */ /* 0x000fc60008010862 */
[C---:B------:R-:W-:Y:S01]  /*cb90*/  HMMA.16816.F32.BF16 R56, R4.reuse, R20, R56 ;  /* 0x000000140438723c */ /* 0x040fe20000041838 */
[--C-:B------:R-:W-:Y:S01]  /*cba0*/  FFMA.FTZ R26, R137, UR8, -R98.reuse ;  /* 0x00000008891a7c23 */ /* 0x100fe20008010862 */
[----:B------:R-:W-:Y:S01]  /*cbb0*/  FFMA.FTZ R27, R119, UR8, -R98 ;  /* 0x00000008771b7c23 */ /* 0x000fe20008010862 */
[----:B------:R-:W4:Y:S03]  /*cbc0*/  MUFU.EX2 R25, R25 ;  /* 0x0000001900197308 */ /* 0x000f260000000800 */
[C---:B------:R-:W-:Y:S01]  /*cbd0*/  HMMA.16816.F32.BF16 R60, R4.reuse, R22, R60 ;  /* 0x00000016043c723c */ /* 0x040fe2000004183c */
[----:B------:R-:W-:Y:S04]  /*cbe0*/  LDSM.16.MT88.4 R20, [R122+0x6c00] ;  /* 0x006c00007a14783b */ /* 0x000fe80000004200 */
[----:B------:R-:W5:Y:S01]  /*cbf0*/  MUFU.EX2 R26, R26 ;  /* 0x0000001a001a7308 */ /* 0x000f620000000800 */
[C---:B--2---:R-:W-:Y:S06]  /*cc00*/  HMMA.16816.F32.BF16 R64, R4.reuse, R12, R64 ;  /* 0x0000000c0440723c */ /* 0x044fec0000041840 */
[----:B------:R-:W-:Y:S01]  /*cc10*/  HMMA.16816.F32.BF16 R68, R4, R14, R68 ;  /* 0x0000000e0444723c */ /* 0x000fe20000041844 */
[----:B------:R-:W2:Y:S01]  /*cc20*/  LDSM.16.MT88.4 R12, [R120+0x8400] ;  /* 0x00840000780c783b */ /* 0x000ea20000004200 */
[----:B------:R-:W-:Y:S04]  /*cc30*/  MUFU.EX2 R27, R27 ;  /* 0x0000001b001b7308 */ /* 0x000fe80000000800 */
[C---:B---3--:R-:W-:Y:S04]  /*cc40*/  HMMA.16816.F32.BF16 R76, R72.reuse, R16, RZ ;  /* 0x00000010484c723c */ /* 0x048fe800000418ff */
[----:B------:R-:W3:Y:S02]  /*cc50*/  MUFU.EX2 R24, R24 ;  /* 0x0000001800187308 */ /* 0x000ee40000000800 */
[----:B------:R-:W-:Y:S01]  /*cc60*/  HMMA.16816.F32.BF16 R72, R72, R18, RZ ;  /* 0x000000124848723c */ /* 0x000fe200000418ff */
[----:B------:R-:W-:Y:S05]  /*cc70*/  LDSM.16.MT88.4 R16, [R120+0x6c00] ;  /* 0x006c00007810783b */ /* 0x000fea0000004200 */
[----:B------:R-:W3:Y:S08]  /*cc80*/  MUFU.EX2 R94, R94 ;  /* 0x0000005e005e7308 */ /* 0x000ef00000000800 */
[----:B------:R-:W-:Y:S08]  /*cc90*/  MUFU.EX2 R105, R105 ;  /* 0x0000006900697308 */ /* 0x000ff00000000800 */
[----:B------:R-:W3:Y:S01]  /*cca0*/  MUFU.EX2 R106, R106 ;  /* 0x0000006a006a7308 */ /* 0x000ee20000000800 */
[C---:B--2---:R-:W-:Y:S07]  /*ccb0*/  HMMA.16816.F32.BF16 R76, R4.reuse, R12, R76 ;  /* 0x0000000c044c723c */ /* 0x044fee000004184c */
[----:B------:R-:W-:Y:S01]  /*ccc0*/  MUFU.EX2 R95, R95 ;  /* 0x0000005f005f7308 */ /* 0x000fe20000000800 */
[----:B------:R-:W-:Y:S01]  /*ccd0*/  HMMA.16816.F32.BF16 R72, R4, R14, R72 ;  /* 0x0000000e0448723c */ /* 0x000fe20000041848 */
[----:B------:R-:W2:Y:S06]  /*cce0*/  LDSM.16.MT88.4 R12, [R122+0x6800] ;  /* 0x006800007a0c783b */ /* 0x000eac0000004200 */
[----:B------:R-:W2:Y:S01]  /*ccf0*/  MUFU.EX2 R140, R140 ;  /* 0x0000008c008c7308 */ /* 0x000ea20000000800 */
[----:B-1----:R-:W-:Y:S01]  /*cd00*/  F2FP.BF16.F32.PACK_AB R4, R109, R110 ;  /* 0x0000006e6d04723e */ /* 0x002fe200000010ff */
[----:B------:R-:W-:Y:S01]  /*cd10*/  FADD.FTZ R110, R110, R29 ;  /* 0x0000001d6e6e7221 */ /* 0x000fe20000010000 */
[----:B----4-:R-:W-:-:S02]  /*cd20*/  F2FP.BF16.F32.PACK_AB R6, R25, R108 ;  /* 0x0000006c1906723e */ /* 0x010fc400000010ff */
[----:B-----5:R-:W-:Y:S01]  /*cd30*/  F2FP.BF16.F32.PACK_AB R5, R26, R111 ;  /* 0x0000006f1a05723e */ /* 0x020fe200000010ff */
[----:B------:R-:W-:Y:S01]  /*cd40*/  FADD.FTZ R111, R111, R32 ;  /* 0x000000206f6f7221 */ /* 0x000fe20000010000 */
[----:B---3--:R-:W-:Y:S01]  /*cd50*/  F2FP.BF16.F32.PACK_AB R7, R24, R27 ;  /* 0x0000001b1807723e */ /* 0x008fe200000010ff */
[----:B------:R-:W-:Y:S02]  /*cd60*/  FADD.FTZ R109, R109, R110 ;  /* 0x0000006e6d6d7221 */ /* 0x000fe40000010000 */
[----:B------:R-:W-:Y:S02]  /*cd70*/  FADD.FTZ R26, R26, R111 ;  /* 0x0000006f1a1a7221 */ /* 0x000fe40000010000 */
[----:B------:R-:W-:Y:S02]  /*cd80*/  FADD.FTZ R108, R108, R109 ;  /* 0x0000006d6c6c7221 */ /* 0x000fe40000010000 */
[----:B------:R-:W-:Y:S02]  /*cd90*/  FADD.FTZ R27, R27, R26 ;  /* 0x0000001a1b1b7221 */ /* 0x000fe40000010000 */
[----:B------:R-:W-:-:S02]  /*cda0*/  FADD.FTZ R108, R25, R108 ;  /* 0x0000006c196c7221 */ /* 0x000fc40000010000 */
[----:B------:R-:W-:Y:S01]  /*cdb0*/  FADD.FTZ R24, R24, R27 ;  /* 0x0000001b18187221 */ /* 0x000fe20000010000 */
        /* <DEDUP_REMOVED lines=20> */
[----:B------:R-:W-:-:S02]  /*cf00*/  F2FP.BF16.F32.PACK_AB R6, R94, R93 ;  /* 0x0000005d5e06723e */ /* 0x000fc400000010ff */
        /* <DEDUP_REMOVED lines=92> */
.L_x_4509:
[----:B------:R-:W1:Y:S02]  /*d4d0*/  LDC R3, c[0x0][0x250] ;  /* 0x00009400ff037b82 */ /* 0x000e640000000800 */
[----:B-1----:R-:W-:-:S05]  /*d4e0*/  IMAD.SHL.U32 R6, R3, 0x40, RZ ;  /* 0x0000004003067824 */ /* 0x002fca00078e00ff */
[----:B------:R-:W-:-:S04]  /*d4f0*/  IADD3 R6, -R6, RZ, RZ ;  /* 0x000000ff06067210 */ /* 0x000fc80007ffe1ff */
[----:B------:R-:W-:-:S07]  /*d500*/  SHF.R.S32.HI R5, RZ, 0x1f, R6 ;  /* 0x0000001fff057819 */ /* 0x000fce0000011406 */
.L_x_4510:
[C---:B------:R-:W-:Y:S01]  /*d510*/  LOP3.LUT P4, RZ, R88.reuse, 0x2, RZ, 0xc0, !PT ;  /* 0x0000000258ff7812 */ /* 0x040fe2000788c0ff */
[----:B------:R-:W1:Y:S01]  /*d520*/  LDC R4, c[0x0][0x254] ;  /* 0x00009500ff047b82 */ /* 0x000e620000000800 */
[C---:B------:R-:W-:Y:S02]  /*d530*/  LOP3.LUT P2, RZ, R88.reuse, 0x4, RZ, 0xc0, !PT ;  /* 0x0000000458ff7812 */ /* 0x040fe4000784c0ff */
[----:B------:R-:W-:Y:S02]  /*d540*/  LOP3.LUT P5, RZ, R88, 0x1, RZ, 0xc0, !PT ;  /* 0x0000000158ff7812 */ /* 0x000fe400078ac0ff */
[----:B------:R-:W-:-:S04]  /*d550*/  LEA R142, P1, R6, R142, 0x1 ;  /* 0x0000008e068e7211 */ /* 0x000fc800078208ff */
[C---:B------:R-:W-:Y:S02]  /*d560*/  LEA.HI.X R143, R6.reuse, R143, R5, 0x1, P1 ;  /* 0x0000008f068f7211 */ /* 0x040fe400008f0c05 */
[----:B------:R-:W-:Y:S02]  /*d570*/  LEA R13, P1, R3, R6, 0x5 ;  /* 0x00000006030d7211 */ /* 0x000fe400078228ff */
[----:B------:R-:W-:-:S03]  /*d580*/  @P4 IADD3 R7, P0, R6, R90, RZ ;  /* 0x0000005a06074210 */ /* 0x000fc60007f1e0ff */
[----:B------:R-:W-:Y:S01]  /*d590*/  @!PT LDS RZ, [RZ] ;  /* 0x00000000fffff984 */ /* 0x000fe20000000800 */
[----:B------:R-:W-:Y:S01]  /*d5a0*/  @!PT LDS RZ, [RZ] ;  /* 0x00000000fffff984 */ /* 0x000fe20000000800 */
[----:B------:R-:W-:Y:S01]  /*d5b0*/  @!PT LDS RZ, [RZ] ;  /* 0x00000000fffff984 */ /* 0x000fe20000000800 */
[----:B------:R-:W-:Y:S01]  /*d5c0*/  @P5 LDGSTS.E.BYPASS.LTC128B.128 [R135+0x6000], desc[UR6][R142.64] ;  /* 0x060000008e875fae */ /* 0x000fe2000b901d46 */
[----:B------:R-:W-:Y:S01]  /*d5d0*/  @P4 LEA R16, P6, R7, UR10, 0x1 ;  /* 0x0000000a07104c11 */ /* 0x000fe2000f8c08ff */
[----:B------:R-:W-:Y:S01]  /*d5e0*/  @P4 IMAD.X R14, R5, 0x1, R86, P0 ;  /* 0x00000001050e4824 */ /* 0x000fe200000e0656 */
[----:B------:R-:W-:Y:S01]  /*d5f0*/  @P2 IADD3 R12, P0, R6, R90, RZ ;  /* 0x0000005a060c2210 */ /* 0x000fe20007f1e0ff */
[----:B------:R-:W-:Y:S01]  /*d600*/  @P5 IMAD.SHL.U32 R6, R3, 0x20, RZ ;  /* 0x0000002003065824 */ /* 0x000fe200078e00ff */
[----:B------:R-:W-:Y:S02]  /*d610*/  @!P5 STS [R135+0x6000], RZ ;  /* 0x006000ff8700d388 */ /* 0x000fe40000000800 */
[----:B------:R-:W-:Y:S01]  /*d620*/  @P4 LEA.HI.X R17, R7, UR11, R14, 0x1, P6 ;  /* 0x0000000b07114c11 */ /* 0x000fe2000b0f0c0e */
[----:B------:R-:W-:Y:S01]  /*d630*/  @P2 IMAD.X R7, R5, 0x1, R86, P0 ;  /* 0x0000000105072824 */ /* 0x000fe200000e0656 */
[----:B------:R-:W-:Y:S01]  /*d640*/  @P2 LEA R14, P0, R12, UR10, 0x1 ;  /* 0x0000000a0c0e2c11 */ /* 0x000fe2000f8008ff */
[----:B------:R-:W-:Y:S01]  /*d650*/  @!P5 STS [R135+0x6004], RZ ;  /* 0x006004ff8700d388 */ /* 0x000fe20000000800 */
[----:B-1----:R-:W-:-:S02]  /*d660*/  LEA.HI.X R5, R3, R5, R4, 0x5, P1 ;  /* 0x0000000503057211 */ /* 0x002fc400008f2c04 */
[----:B------:R-:W-:Y:S01]  /*d670*/  @P2 LEA.HI.X R15, R12, UR11, R7, 0x1, P0 ;  /* 0x0000000b0c0f2c11 */ /* 0x000fe200080f0c07 */
[----:B------:R-:W-:Y:S01]  /*d680*/  @!P5 STS.64 [R135+0x6008], RZ ;  /* 0x006008ff8700d388 */ /* 0x000fe20000000a00 */
[----:B------:R-:W-:Y:S02]  /*d690*/  @P4 IADD3 R7, P6, R13, R90, RZ ;  /* 0x0000005a0d074210 */ /* 0x000fe40007fde0ff */
[----:B------:R-:W-:Y:S01]  /*d6a0*/  @P5 SHF.L.U64.HI R3, R3, 0x5, R4 ;  /* 0x0000000503035819 */ /* 0x000fe20000010204 */
[----:B------:R-:W-:Y:S01]  /*d6b0*/  @!PT LDS RZ, [RZ] ;  /* 0x00000000fffff984 */ /* 0x000fe20000000800 */
[----:B------:R-:W-:Y:S01]  /*d6c0*/  @!PT LDS RZ, [RZ] ;  /* 0x00000000fffff984 */ /* 0x000fe20000000800 */
[----:B------:R-:W-:Y:S01]  /*d6d0*/  @!PT LDS RZ, [RZ] ;  /* 0x00000000fffff984 */ /* 0x000fe20000000800 */
[----:B------:R-:W-:Y:S01]  /*d6e0*/  @P4 LDGSTS.E.BYPASS.LTC128B.128 [R135+0x7000], desc[UR6][R16.64+0x40] ;  /* 0x0700004010874fae */ /* 0x000fe2000b901d46 */
[C---:B------:R-:W-:Y:S01]  /*d6f0*/  @P5 LEA R18, P1, R6.reuse, R142, 0x1 ;  /* 0x0000008e06125211 */ /* 0x040fe200078208ff */
[----:B------:R-:W-:Y:S01]  /*d700*/  @P4 IMAD.X R4, R5, 0x1, R86, P6 ;  /* 0x0000000105044824 */ /* 0x000fe200030e0656 */
[----:B------:R-:W-:Y:S01]  /*d710*/  @P2 IADD3 R13, P0, R13, R90, RZ ;  /* 0x0000005a0d0d2210 */ /* 0x000fe20007f1e0ff */
[----:B------:R-:W-:Y:S01]  /*d720*/  @!P4 STS.128 [R135+0x7000], RZ ;  /* 0x007000ff8700c388 */ /* 0x000fe20000000c00 */
[----:B------:R-:W-:-:S02]  /*d730*/  @P5 LEA.HI.X R19, R6, R143, R3, 0x1, P1 ;  /* 0x0000008f06135211 */ /* 0x000fc400008f0c03 */
[----:B------:R-:W-:Y:S01]  /*d740*/  @P4 LEA R20, P1, R7, UR10, 0x1 ;  /* 0x0000000a07144c11 */ /* 0x000fe2000f8208ff */
[----:B------:R-:W-:Y:S01]  /*d750*/  @P2 IMAD.X R86, R5, 0x1, R86, P0 ;  /* 0x0000000105562824 */ /* 0x000fe200000e0656 */
[----:B------:R-:W-:Y:S01]  /*d760*/  @P2 LEA R12, P0, R13, UR10, 0x1 ;  /* 0x0000000a0d0c2c11 */ /* 0x000fe2000f8008ff */
[----:B------:R-:W-:Y:S01]  /*d770*/  @!PT LDS RZ, [RZ] ;  /* 0x00000000fffff984 */ /* 0x000fe20000000800 */
[----:B------:R-:W-:Y:S01]  /*d780*/  @!PT LDS RZ, [RZ] ;  /* 0x00000000fffff984 */ /* 0x000fe20000000800 */
[----:B------:R-:W-:Y:S01]  /*d790*/  @!PT LDS RZ, [RZ] ;  /* 0x00000000fffff984 */ /* 0x000fe20000000800 */
[----:B------:R-:W-:Y:S01]  /*d7a0*/  @P2 LDGSTS.E.BYPASS.LTC128B.128 [R135+0x8000], desc[UR6][R14.64+0x80] ;  /* 0x080000800e872fae */ /* 0x000fe2000b901d46 */
[----:B------:R-:W-:Y:S02]  /*d7b0*/  @P4 LEA.HI.X R21, R7, UR11, R4, 0x1, P1 ;  /* 0x0000000b07154c11 */ /* 0x000fe400088f0c04 */
[----:B------:R-:W-:Y:S01]  /*d7c0*/  @P2 LEA.HI.X R13, R13, UR11, R86, 0x1, P0 ;  /* 0x0000000b0d0d2c11 */ /* 0x000fe200080f0c56 */
[----:B------:R-:W-:Y:S01]  /*d7d0*/  @!P2 STS.128 [R135+0x8000], RZ ;  /* 0x008000ff8700a388 */ /* 0x000fe20000000c00 */
[----:B------:R-:W-:-:S03]  /*d7e0*/  ISETP.GE.AND P0, PT, R87, 0x3, PT ;  /* 0x000000035700780c */ /* 0x000fc60003f06270 */
        /* <DEDUP_REMOVED lines=18> */
[----:B-1----:R-:W2:Y:S04]  /*d910*/  LDSM.16.M88.4 R16, [R124+0x3800] ;  /* 0x003800007c10783b */ /* 0x002ea80000000200 */
[----:B------:R-:W3:Y:S04]  /*d920*/  LDSM.16.M88.4 R100, [R124+0x3c00] ;  /* 0x003c00007c64783b */ /* 0x000ee80000000200 */
[----:B------:R-:W-:Y:S04]  /*d930*/  LDSM.16.M88.4 R92, [R123] ;  /* 0x000000007b5c783b */ /* 0x000fe80000000200 */
[----:B------:R-:W1:Y:S04]  /*d940*/  LDSM.16.M88.4 R96, [R121+0x3400] ;  /* 0x003400007960783b */ /* 0x000e680000000200 */
[----:B------:R-:W1:Y:S01]  /*d950*/  LDSM.16.M88.4 R104, [R121+0x3000] ;  /* 0x003000007968783b */ /* 0x000e620000000200 */
[----:B------:R-:W3:Y:S03]  /*d960*/  S2R R3, SR_TID.X ;  /* 0x0000000000037919 */ /* 0x000ee60000002100 */
[----:B------:R-:W0:Y:S01]  /*d970*/  LDGDEPBAR ;  /* 0x00000000000079af */ /* 0x000e220000000000 */
[C---:B----4-:R-:W-:Y:S06]  /*d980*/  HMMA.16816.F32.BF16 R28, R4.reuse, R24, RZ ;  /* 0x00000018041c723c */ /* 0x050fec00000418ff */
[C---:B------:R-:W-:Y:S06]  /*d990*/  HMMA.16816.F32.BF16 R24, R4.reuse, R26, RZ ;  /* 0x0000001a0418723c */ /* 0x040fec00000418ff */
[C---:B-----5:R-:W-:Y:S06]  /*d9a0*/  HMMA.16816.F32.BF16 R88, R4.reuse, R32, RZ ;  /* 0x000000200458723c */ /* 0x060fec00000418ff */
[----:B--2---:R-:W-:Y:S01]  /*d9b0*/  HMMA.16816.F32.BF16 R20, R4, R16, RZ ;  /* 0x000000100414723c */ /* 0x004fe200000418ff */
[----:B---3--:R-:W-:-:S05]  /*d9c0*/  IMAD.SHL.U32 R3, R3, 0x2, RZ ;  /* 0x0000000203037824 */ /* 0x008fca00078e00ff */
[----:B------:R-:W-:Y:S01]  /*d9d0*/  HMMA.16816.F32.BF16 R32, R4, R34, RZ ;  /* 0x000000220420723c */ /* 0x000fe200000418ff */
[----:B------:R-:W-:-:S05]  /*d9e0*/  LOP3.LUT R3, R3, 0x6, RZ, 0xc0, !PT ;  /* 0x0000000603037812 */ /* 0x000fca00078ec0ff */
[----:B------:R-:W-:Y:S01]  /*d9f0*/  HMMA.16816.F32.BF16 R16, R4, R18, RZ ;  /* 0x000000120410723c */ /* 0x000fe200000418ff */
[----:B------:R-:W-:-:S04]  /*da00*/  IMAD R86, R134, 0x40, R3 ;  /* 0x0000004086567824 */ /* 0x000fc800078e0203 */
[C---:B------:R-:W-:Y:S01]  /*da10*/  VIADD R3, R86.reuse, 0x1 ;  /* 0x0000000156037836 */ /* 0x040fe20000000000 */
[----:B------:R-:W-:Y:S01]  /*da20*/  HMMA.16816.F32.BF16 R12, R4, R100, RZ ;  /* 0x00000064040c723c */ /* 0x000fe200000418ff */
[----:B------:R-:W-:-:S03]  /*da30*/  VIADD R87, R86, 0x8 ;  /* 0x0000000856577836 */ /* 0x000fc60000000000 */
[CC--:B------:R-:W-:Y:S02]  /*da40*/  ISETP.GE.AND P5, PT, R3.reuse, R8.reuse, PT ;  /* 0x000000080300720c */ /* 0x0c0fe40003fa6270 */
[----:B------:R-:W-:Y:S01]  /*da50*/  HMMA.16816.F32.BF16 R4, R4, R102, RZ ;  /* 0x000000660404723c */ /* 0x000fe200000418ff */
[----:B------:R-:W2:Y:S01]  /*da60*/  LDSM.16.M88.4 R100, [R121+0x3800] ;  /* 0x003800007964783b */ /* 0x000ea20000000200 */
[-C--:B------:R-:W-:Y:S01]  /*da70*/  ISETP.GE.AND P1, PT, R3, R9.reuse, PT ;  /* 0x000000090300720c */ /* 0x080fe20003f26270 */
[C---:B------:R-:W-:Y:S01]  /*da80*/  VIADD R3, R86.reuse, 0x9 ;  /* 0x0000000956037836 */ /* 0x040fe20000000000 */
[CC--:B------:R-:W-:Y:S02]  /*da90*/  ISETP.GE.AND P4, PT, R87.reuse, R8.reuse, PT ;  /* 0x000000085700720c */ /* 0x0c0fe40003f86270 */
[----:B-1----:R-:W-:Y:S01]  /*daa0*/  HMMA.16816.F32.BF16 R28, R92, R96, R28 ;  /* 0x000000605c1c723c */ /* 0x002fe2000004181c */
[----:B------:R-:W-:Y:S01]  /*dab0*/  ISETP.GE.AND P6, PT, R87, R9, PT ;  /* 0x000000095700720c */ /* 0x000fe20003fc6270 */
[----:B------:R-:W-:Y:S01]  /*dac0*/  VIADD R87, R86, 0x10 ;  /* 0x0000001056577836 */ /* 0x000fe20000000000 */
[----:B------:R-:W-:-:S03]  /*dad0*/  ISETP.GE.AND P2, PT, R3, R8, PT ;  /* 0x000000080300720c */ /* 0x000fc60003f46270 */
[C---:B------:R-:W-:Y:S01]  /*dae0*/  HMMA.16816.F32.BF16 R24, R92.reuse, R98, R24 ;  /* 0x000000625c18723c */ /* 0x040fe20000041818 */
[----:B------:R-:W1:Y:S05]  /*daf0*/  LDSM.16.M88.4 R96, [R121+0x3c00] ;  /* 0x003c00007960783b */ /* 0x000e6a0000000200 */
[C---:B------:R-:W-:Y:S06]  /*db00*/  HMMA.16816.F32.BF16 R88, R92.reuse, R104, R88 ;  /* 0x000000685c58723c */ /* 0x040fec0000041858 */
[C---:B------:R-:W-:Y:S06]  /*db10*/  HMMA.16816.F32.BF16 R32, R92.reuse, R106, R32 ;  /* 0x0000006a5c20723c */ /* 0x040fec0000041820 */
        /* <DEDUP_REMOVED lines=51> */
[----:B------:R-:W2:Y:S01]  /*de50*/  LDSM.16.M88.4 R92, [R121+0x5c00] ;  /* 0x005c0000795c783b */ /* 0x000ea20000000200 */
[----:B------:R-:W-:-:S04]  /*de60*/  DEPBAR.LE SB0, 0x0 ;  /* 0x000080000000791a */ /* 0x000fc80000000000 */
[----:B------:R-:W-:Y:S01]  /*de70*/  FSEL R89, R89, -INF , !P5 ;  /* 0xff80000059597808 */ /* 0x000fe20006800000 */
[----:B------:R-:W-:Y:S01]  /*de80*/  BAR.SYNC.DEFER_BLOCKING 0x0 ;  /* 0x0000000000007b1d */ /* 0x000fe20000010000 */
[----:B------:R-:W-:-:S04]  /*de90*/  ISETP.GE.AND P5, PT, R3, R9, PT ;  /* 0x000000090300720c */ /* 0x000fc80003fa6270 */
[----:B------:R-:W-:Y:S01]  /*dea0*/  FSEL R3, R32, -INF , !P4 ;  /* 0xff80000020037808 */ /* 0x000fe20006000000 */
[----:B------:R-:W-:Y:S01]  /*deb0*/  VIADD R32, R86, 0x19 ;  /* 0x0000001956207836 */ /* 0x000fe20000000000 */
[----:B------:R-:W-:Y:S02]  /*dec0*/  ISETP.GE.AND P4, PT, R87, R9, PT ;  /* 0x000000095700720c */ /* 0x000fe40003f86270 */
[----:B------:R-:W-:Y:S02]  /*ded0*/  FSEL R157, R34, -INF , !P6 ;  /* 0xff800000229d7808 */ /* 0x000fe40007000000 */
[----:B------:R-:W-:Y:S02]  /*dee0*/  FSEL R33, R33, -INF , !P2 ;  /* 0xff80000021217808 */ /* 0x000fe40005000000 */
[----:B------:R-:W-:Y:S02]  /*def0*/  FSEL R35, R35, -INF , !P5 ;  /* 0xff80000023237808 */ /* 0x000fe40006800000 */
[----:B------:R-:W-:-:S02]  /*df00*/  FSEL R109, R30, -INF , !P4 ;  /* 0xff8000001e6d7808 */ /* 0x000fc40006000000 */
[----:B------:R-:W-:-:S04]  /*df10*/  ISETP.GE.AND P4, PT, R32, R8, PT ;  /* 0x000000082000720c */ /* 0x000fc80003f86270 */
[----:B------:R-:W-:Y:S01]  /*df20*/  FSEL R155, R25, -INF , !P4 ;  /* 0xff800000199b7808 */ /* 0x000fe20006000000 */
[----:B-1----:R-:W-:Y:S01]  /*df30*/  HMMA.16816.F32.BF16 R20, R100, R96, R20 ;  /* 0x000000606414723c */ /* 0x002fe20000041814 */
[----:B------:R-:W-:-:S05]  /*df40*/  VIADD R25, R86, 0x28 ;  /* 0x0000002856197836 */ /* 0x000fca0000000000 */
[C---:B------:R-:W-:Y:S06]  /*df50*/  HMMA.16816.F32.BF16 R16, R100.reuse, R98, R16 ;  /* 0x000000626410723c */ /* 0x040fec0000041810 */
[C---:B--2---:R-:W-:Y:S06]  /*df60*/  HMMA.16816.F32.BF16 R12, R100.reuse, R92, R12 ;  /* 0x0000005c640c723c */ /* 0x044fec000004180c */
[----:B------:R-:W-:Y:S01]  /*df70*/  HMMA.16816.F32.BF16 R4, R100, R94, R4 ;  /* 0x0000005e6404723c */ /* 0x000fe20000041804 */
[----:B------:R-:W-:Y:S01]  /*df80*/  FSEL R93, R91, -INF , !P1 ;  /* 0xff8000005b5d7808 */ /* 0x000fe20004800000 */
[C---:B------:R-:W-:Y:S01]  /*df90*/  VIADD R92, R86.reuse, 0x11 ;  /* 0x00000011565c7836 */ /* 0x040fe20000000000 */
[----:B------:R-:W-:Y:S01]  /*dfa0*/  ISETP.GE.AND P1, PT, R87, R8, PT ;  /* 0x000000085700720c */ /* 0x000fe20003f26270 */
[----:B------:R-:W-:-:S03]  /*dfb0*/  VIADD R87, R86, 0x18 ;  /* 0x0000001856577836 */ /* 0x000fc60000000000 */
[----:B------:R-:W-:Y:S01]  /*dfc0*/  FSEL R107, R28, -INF , !P1 ;  /* 0xff8000001c6b7808 */ /* 0x000fe20004800000 */
[----:B------:R-:W-:Y:S01]  /*dfd0*/  VIADD R28, R86, 0x20 ;  /* 0x00000020561c7836 */ /* 0x000fe20000000000 */
[CC--:B------:R-:W-:Y:S02]  /*dfe0*/  ISETP.GE.AND P6, PT, R92.reuse, R8.reuse, PT ;  /* 0x000000085c00720c */ /* 0x0c0fe40003fc6270 */
[----:B------:R-:W-:Y:S02]  /*dff0*/  ISETP.GE.AND P2, PT, R92, R9, PT ;  /* 0x000000095c00720c */ /* 0x000fe40003f46270 */
[----:B------:R-:W-:Y:S01]  /*e000*/  FSEL R111, R29, -INF , !P6 ;  /* 0xff8000001d6f7808 */ /* 0x000fe20007000000 */
[----:B------:R-:W-:Y:S01]  /*e010*/  VIADD R29, R86, 0x21 ;  /* 0x00000021561d7836 */ /* 0x000fe20000000000 */
[----:B------:R-:W-:Y:S02]  /*e020*/  FSEL R149, R31, -INF , !P2 ;  /* 0xff8000001f957808 */ /* 0x000fe40005000000 */
[----:B------:R-:W-:-:S02]  /*e030*/  ISETP.GE.AND P5, PT, R87, R8, PT ;  /* 0x000000085700720c */ /* 0x000fc40003fa6270 */
[-C--:B------:R-:W-:Y:S02]  /*e040*/  ISETP.GE.AND P1, PT, R87, R9.reuse, PT ;  /* 0x000000095700720c */ /* 0x080fe40003f26270 */
[----:B------:R-:W-:Y:S02]  /*e050*/  ISETP.GE.AND P2, PT, R28, R8, PT ;  /* 0x000000081c00720c */ /* 0x000fe40003f46270 */
[----:B------:R-:W-:Y:S01]  /*e060*/  FSEL R153, R24, -INF , !P5 ;  /* 0xff80000018997808 */ /* 0x000fe20006800000 */
[----:B------:R-:W-:Y:S01]  /*e070*/  VIADD R24, R86, 0x29 ;  /* 0x0000002956187836 */ /* 0x000fe20000000000 */
[----:B------:R-:W-:Y:S02]  /*e080*/  FSEL R151, R26, -INF , !P1 ;  /* 0xff8000001a977808 */ /* 0x000fe40004800000 */
[----:B------:R-:W-:Y:S01]  /*e090*/  FSEL R119, R20, -INF , !P2 ;  /* 0xff80000014777808 */ /* 0x000fe20005000000 */
[----:B------:R-:W-:Y:S01]  /*e0a0*/  VIADD R20, R86, 0x30 ;  /* 0x0000003056147836 */ /* 0x000fe20000000000 */
[----:B------:R-:W-:-:S02]  /*e0b0*/  ISETP.GE.AND P6, PT, R32, R9, PT ;  /* 0x000000092000720c */ /* 0x000fc40003fc6270 */
[C---:B------:R-:W-:Y:S02]  /*e0c0*/  ISETP.GE.AND P1, PT, R29.reuse, R8, PT ;  /* 0x000000081d00720c */ /* 0x040fe40003f26270 */
[-C--:B------:R-:W-:Y:S02]  /*e0d0*/  ISETP.GE.AND P4, PT, R29, R9.reuse, PT ;  /* 0x000000091d00720c */ /* 0x080fe40003f86270 */
[----:B------:R-:W-:Y:S02]  /*e0e0*/  ISETP.GE.AND P5, PT, R28, R9, PT ;  /* 0x000000091c00720c */ /* 0x000fe40003fa6270 */
[----:B------:R-:W-:Y:S02]  /*e0f0*/  FSEL R105, R27, -INF , !P6 ;  /* 0xff8000001b697808 */ /* 0x000fe40007000000 */
[----:B------:R-:W-:Y:S01]  /*e100*/  FSEL R139, R21, -INF , !P1 ;  /* 0xff800000158b7808 */ /* 0x000fe20004800000 */
[----:B------:R-:W-:Y:S01]  /*e110*/  VIADD R21, R86, 0x31 ;  /* 0x0000003156157836 */ /* 0x000fe20000000000 */
[----:B------:R-:W-:-:S02]  /*e120*/  FSEL R115, R23, -INF , !P4 ;  /* 0xff80000017737808 */ /* 0x000fc40006000000 */
[CC--:B------:R-:W-:Y:S02]  /*e130*/  ISETP.GE.AND P6, PT, R25.reuse, R8.reuse, PT ;  /* 0x000000081900720c */ /* 0x0c0fe40003fc6270 */
[-C--:B------:R-:W-:Y:S02]  /*e140*/  ISETP.GE.AND P2, PT, R25, R9.reuse, PT ;  /* 0x000000091900720c */ /* 0x080fe40003f46270 */
[----:B------:R-:W-:Y:S02]  /*e150*/  FSEL R137, R22, -INF , !P5 ;  /* 0xff80000016897808 */ /* 0x000fe40006800000 */
[----:B------:R-:W-:Y:S02]  /*e160*/  ISETP.GE.AND P1, PT, R24, R9, PT ;  /* 0x000000091800720c */ /* 0x000fe40003f26270 */
[-C--:B------:R-:W-:Y:S02]  /*e170*/  ISETP.GE.AND P4, PT, R20, R8.reuse, PT ;  /* 0x000000081400720c */ /* 0x080fe40003f86270 */
[----:B------:R-:W-:-:S02]  /*e180*/  ISETP.GE.AND P5, PT, R24, R8, PT ;  /* 0x000000081800720c */ /* 0x000fc40003fa6270 */
[----:B------:R-:W-:Y:S01]  /*e190*/  FSEL R145, R16, -INF , !P6 ;  /* 0xff80000010917808 */ /* 0x000fe20007000000 */
[----:B------:R-:W-:Y:S01]  /*e1a0*/  VIADD R16, R86, 0x38 ;  /* 0x0000003856107836 */ /* 0x000fe20000000000 */
[----:B------:R-:W-:Y:S02]  /*e1b0*/  FSEL R117, R18, -INF , !P2 ;  /* 0xff80000012757808 */ /* 0x000fe40005000000 */
[----:B------:R-:W-:Y:S02]  /*e1c0*/  FSEL R113, R19, -INF , !P1 ;  /* 0xff80000013717808 */ /* 0x000fe40004800000 */
[----:B------:R-:W-:Y:S02]  /*e1d0*/  FSEL R98, R12, -INF , !P4 ;  /* 0xff8000000c627808 */ /* 0x000fe40006000000 */
[----:B------:R-:W-:Y:S02]  /*e1e0*/  ISETP.GE.AND P2, PT, R21, R8, PT ;  /* 0x000000081500720c */ /* 0x000fe40003f46270 */
[----:B------:R-:W-:-:S02]  /*e1f0*/  FSEL R147, R17, -INF , !P5 ;  /* 0xff80000011937808 */ /* 0x000fc40006800000 */
[C---:B------:R-:W-:Y:S02]  /*e200*/  ISETP.GE.AND P1, PT, R86.reuse, R8, PT ;  /* 0x000000085600720c */ /* 0x040fe40003f26270 */
[CC--:B------:R-:W-:Y:S01]  /*e210*/  ISETP.GE.AND P4, PT, R86.reuse, R9.reuse, PT ;  /* 0x000000095600720c */ /* 0x0c0fe20003f86270 */
[----:B------:R-:W-:Y:S01]  /*e220*/  VIADD R86, R86, 0x39 ;  /* 0x0000003956567836 */ /* 0x000fe20000000000 */
[-C--:B------:R-:W-:Y:S02]  /*e230*/  ISETP.GE.AND P6, PT, R20, R9.reuse, PT ;  /* 0x000000091400720c */ /* 0x080fe40003fc6270 */
[----:B------:R-:W-:Y:S02]  /*e240*/  ISETP.GE.AND P5, PT, R21, R9, PT ;  /* 0x000000091500720c */ /* 0x000fe40003fa6270 */
        /* <DEDUP_REMOVED lines=16> */
[----:B------:R-:W-:Y:S01]  /*e350*/  IMAD.SHL.U32 R5, R134, 0x40, RZ ;  /* 0x0000004086057824 */ /* 0x000fe200078e00ff */
[----:B------:R-:W-:-:S04]  /*e360*/  ULDC.64 UR4, c[0x0][0x248] ;  /* 0x0000920000047ab9 */ /* 0x000fc80000000a00 */
[C---:B------:R-:W-:Y:S02]  /*e370*/  IADD3 R17, R5.reuse, -0x40, RZ ;  /* 0xffffffc005117810 */ /* 0x040fe40007ffe0ff */
[----:B------:R-:W-:Y:S02]  /*e380*/  IABS R12, R5 ;  /* 0x00000005000c7213 */ /* 0x000fe40000000000 */
[-C--:B-1----:R-:W-:Y:S02]  /*e390*/  IABS R4, R6.reuse ;  /* 0x0000000600047213 */ /* 0x082fe40000000000 */
[----:B------:R-:W-:Y:S02]  /*e3a0*/  LOP3.LUT R5, R5, R6, RZ, 0x3c, !PT ;  /* 0x0000000605057212 */ /* 0x000fe400078e3cff */
[----:B------:R-:W1:Y:S02]  /*e3b0*/  I2F.RP R8, R4 ;  /* 0x0000000400087306 */ /* 0x000e640000209400 */
[----:B------:R-:W-:-:S06]  /*e3c0*/  ISETP.GE.AND P2, PT, R5, RZ, PT ;  /* 0x000000ff0500720c */ /* 0x000fcc0003f46270 */
[----:B-1----:R-:W1:Y:S02]  /*e3d0*/  MUFU.RCP R14, R8 ;  /* 0x00000008000e7308 */ /* 0x002e640000001000 */
[----:B-1----:R-:W-:Y:S01]  /*e3e0*/  VIADD R14, R14, 0xffffffe ;  /* 0x0ffffffe0e0e7836 */ /* 0x002fe20000000000 */
[----:B------:R-:W-:Y:S02]  /*e3f0*/  IABS R8, R17 ;  /* 0x0000001100087213 */ /* 0x000fe40000000000 */
[----:B------:R-:W-:-:S03]  /*e400*/  LOP3.LUT R17, R17, R6, RZ, 0x3c, !PT ;  /* 0x0000000611117212 */ /* 0x000fc600078e3cff */
[----:B------:R-:W1:Y:S01]  /*e410*/  F2I.FTZ.U32.TRUNC.NTZ R15, R14 ;  /* 0x0000000e000f7305 */ /* 0x000e62000021f000 */
[----:B------:R-:W-:Y:S02]  /*e420*/  ISETP.GE.AND P0, PT, R17, RZ, PT ;  /* 0x000000ff1100720c */ /* 0x000fe40003f06270 */
        /* <DEDUP_REMOVED lines=30> */
[----:B------:R-:W-:Y:S02]  /*e610*/  IADD3 R17, R17, -R4, RZ ;  /* 0x8000000411117210 */ /* 0x000fe40007ffe0ff */
[----:B------:R-:W1:Y:S03]  /*e620*/  LDC.64 R4, c[0x0][0x230] ;  /* 0x00008c00ff047b82 */ /* 0x000e660000000a00 */
[----:B------:R-:W-:-:S02]  /*e630*/  IMAD R17, R17, R6, -0x40 ;  /* 0xffffffc011117424 */ /* 0x000fc400078e0206 */
[----:B------:R-:W-:-:S03]  /*e640*/  IMAD.U32 R6, RZ, RZ, UR4 ;  /* 0x00000004ff067e24 */ /* 0x000fc6000f8e00ff */
[----:B------:R-:W-:Y:S02]  /*e650*/  SHF.R.S32.HI R15, RZ, 0x1f, R17 ;  /* 0x0000001fff0f7819 */ /* 0x000fe40000011411 */
[----:B--2---:R-:W-:-:S03]  /*e660*/  IADD3 R7, -R8, R7, RZ ;  /* 0x0000000708077210 */ /* 0x004fc60007ffe1ff */
[----:B------:R-:W-:Y:S01]  /*e670*/  IMAD R8, R15, R6, RZ ;  /* 0x000000060f087224 */ /* 0x000fe200078e02ff */
[----:B------:R-:W-:-:S03]  /*e680*/  SHF.R.S32.HI R15, RZ, 0x1f, R7 ;  /* 0x0000001fff0f7819 */ /* 0x000fc60000011407 */
[C---:B------:R-:W-:Y:S02]  /*e690*/  IMAD R8, R17.reuse, UR5, R8 ;  /* 0x0000000511087c24 */ /* 0x040fe4000f8e0208 */
        /* <DEDUP_REMOVED lines=8> */
.L_x_4512:
[----:B------:R-:W1:Y:S02]  /*e720*/  LDC R6, c[0x0][0x248] ;  /* 0x00009200ff067b82 */ /* 0x000e640000000800 */
[----:B-1----:R-:W-:-:S05]  /*e730*/  IMAD.SHL.U32 R7, R6, 0x40, RZ ;  /* 0x0000004006077824 */ /* 0x002fca00078e00ff */
[----:B------:R-:W-:-:S04]  /*e740*/  IADD3 R7, -R7, RZ, RZ ;  /* 0x000000ff07077210 */ /* 0x000fc80007ffe1ff */
[----:B------:R-:W-:-:S07]  /*e750*/  SHF.R.S32.HI R4, RZ, 0x1f, R7 ;  /* 0x0000001fff047819 */ /* 0x000fce0000011407 */
.L_x_4513:
[----:B------:R-:W1:Y:S01]  /*e760*/  LDC R5, c[0x0][0x24c] ;  /* 0x00009300ff057b82 */ /* 0x000e620000000800 */
[----:B------:R-:W-:Y:S02]  /*e770*/  ULDC UR4, c[0x0][0x2d0] ;  /* 0x0000b40000047ab9 */ /* 0x000fe40000000800 */
[----:B------:R-:W-:Y:S02]  /*e780*/  ISETP.GE.AND P0, PT, R84, UR4, PT ;  /* 0x0000000454007c0c */ /* 0x000fe4000bf06270 */
[----:B------:R-:W-:Y:S02]  /*e790*/  ISETP.GE.AND P2, PT, R10, UR4, PT ;  /* 0x000000040a007c0c */ /* 0x000fe4000bf46270 */
[----:B------:R-:W-:Y:S02]  /*e7a0*/  SEL R8, RZ, 0x3fffc, P0 ;  /* 0x0003fffcff087807 */ /* 0x000fe40000000000 */
[----:B------:R-:W-:Y:S02]  /*e7b0*/  ISETP.GE.AND P1, PT, R85, UR4, PT ;  /* 0x0000000455007c0c */ /* 0x000fe4000bf26270 */
[----:B------:R-:W-:-:S02]  /*e7c0*/  LOP3.LUT P6, RZ, R8, 0x4, RZ, 0xc0, !PT ;  /* 0x0000000408ff7812 */ /* 0x000fc400078cc0ff */
[C---:B------:R-:W-:Y:S02]  /*e7d0*/  LEA R10, P4, R7.reuse, R132, 0x1 ;  /* 0x00000084070a7211 */ /* 0x040fe400078808ff */
[C---:B------:R-:W-:Y:S02]  /*e7e0*/  LEA R8, P0, R6.reuse, R7, 0x5 ;  /* 0x0000000706087211 */ /* 0x040fe400078028ff */
[----:B------:R-:W-:Y:S02]  /*e7f0*/  LEA.HI.X R11, R7, R131, R4, 0x1, P4 ;  /* 0x00000083070b7211 */ /* 0x000fe400020f0c04 */
[----:B------:R-:W-:-:S03]  /*e800*/  @!P2 LEA R16, P5, R6, R10, 0x6 ;  /* 0x0000000a0610a211 */ /* 0x000fc600078a30ff */
[----:B------:R-:W-:Y:S01]  /*e810*/  @!P1 LEA R14, P4, R8, R132, 0x1 ;  /* 0x00000084080e9211 */ /* 0x000fe200078808ff */
[----:B------:R-:W-:Y:S01]  /*e820*/  @!PT LDS RZ, [RZ] ;  /* 0x00000000fffff984 */ /* 0x000fe20000000800 */
[----:B------:R-:W-:Y:S01]  /*e830*/  @!PT LDS RZ, [RZ] ;  /* 0x00000000fffff984 */ /* 0x000fe20000000800 */
[----:B------:R-:W-:Y:S01]  /*e840*/  @!PT LDS RZ, [RZ] ;  /* 0x00000000fffff984 */ /* 0x000fe20000000800 */
[----:B------:R2:W-:Y:S01]  /*e850*/  @!P2 LDGSTS.E.BYPASS.LTC128B.128 [R135+0x3000], desc[UR6][R10.64] ;  /* 0x030000000a87afae */ /* 0x0005e2000b901d46 */
[--C-:B-1----:R-:W-:Y:S02]  /*e860*/  LEA.HI.X R4, R6, R4, R5.reuse, 0x5, P0 ;  /* 0x0000000406047211 */ /* 0x102fe400000f2c05 */
[----:B------:R-:W-:Y:S01]  /*e870*/  @P6 LEA R18, P0, R8, R132, 0x1 ;  /* 0x0000008408126211 */ /* 0x000fe200078008ff */
[----:B------:R2:W-:Y:S01]  /*e880*/  @P2 STS [R135+0x3000], RZ ;  /* 0x003000ff87002388 */ /* 0x0005e20000000800 */
[----:B------:R-:W-:Y:S01]  /*e890*/  @!P2 LEA.HI.X R17, R6, R11, R5, 0x6, P5 ;  /* 0x0000000b0611a211 */ /* 0x000fe200028f3405 */
[----:B------:R-:W-:Y:S01]  /*e8a0*/  IMAD.MOV.U32 R132, RZ, RZ, R10 ;  /* 0x000000ffff847224 */ /* 0x000fe200078e000a */
[CCC-:B------:R-:W-:Y:S01]  /*e8b0*/  @!P1 LEA.HI.X R15, R8.reuse, R131.reuse, R4.reuse, 0x1, P4 ;  /* 0x00000083080f9211 */ /* 0x1c0fe200020f0c04 */
[----:B------:R2:W-:Y:S01]  /*e8c0*/  @P2 STS [R135+0x3004], RZ ;  /* 0x003004ff87002388 */ /* 0x0005e20000000800 */
[----:B------:R-:W-:Y:S01]  /*e8d0*/  @P6 LEA.HI.X R19, R8, R131, R4, 0x1, P0 ;  /* 0x0000008308136211 */ /* 0x000fe200000f0c04 */
[----:B------:R-:W-:-:S02]  /*e8e0*/  IMAD.MOV.U32 R131, RZ, RZ, R11 ;  /* 0x000000ffff837224 */ /* 0x000fc400078e000b */
        /* <DEDUP_REMOVED lines=26> */
[----:B------:R-:W0:Y:S02]  /*ea90*/  LDGDEPBAR ;  /* 0x00000000000079af */ /* 0x000e240000000000 */
.L_x_4511:
[----:B------:R-:W-:Y:S01]  /*eaa0*/  FMNMX.FTZ R6, R2, R13, !PT ;  /* 0x0000000d02067209 */ /* 0x000fe20007810000 */
[----:B------:R-:W-:Y:S01]  /*eab0*/  LDSM.16.MT88.4 R24, [R122+0x7000] ;  /* 0x007000007a18783b */ /* 0x000fe20000004200 */
[----:B------:R-:W-:Y:S02]  /*eac0*/  FMNMX.FTZ R4, R0, R9, !PT ;  /* 0x0000000900047209 */ /* 0x000fe40007810000 */
[----:B------:R-:W-:Y:S01]  /*ead0*/  FMNMX.FTZ R6, R89, R6, !PT ;  /* 0x0000000659067209 */ /* 0x000fe20007810000 */
[----:B--2---:R-:W-:Y:S01]  /*eae0*/  LDSM.16.MT88.4 R16, [R120+0x6000] ;  /* 0x006000007810783b */ /* 0x004fe20000004200 */
        /* <DEDUP_REMOVED lines=47> */
[----:B------:R-:W-:Y:S01]  /*ede0*/  FMUL.FTZ R96, R96, UR8 ;  /* 0x0000000860607c20 */ /* 0x000fe20008410000 */
[----:B------:R-:W-:Y:S01]  /*edf0*/  FADD.FTZ R0, R0, -R5 ;  /* 0x8000000500007221 */ /* 0x000fe20000010000 */
[----:B------:R-:W-:Y:S01]  /*ee00*/  FFMA.FTZ R86, R3, UR8, -R104 ;  /* 0x0000000803567c23 */ /* 0x000fe20008010868 */
[--C-:B------:R-:W-:Y:S01]  /*ee10*/  FFMA.FTZ R89, R9, UR8, -R100.reuse ;  /* 0x0000000809597c23 */ /* 0x100fe20008010864 */
[----:B------:R-:W-:Y:S01]  /*ee20*/  FFMA.FTZ R94, R93, UR8, -R100 ;  /* 0x000000085d5e7c23 */ /* 0x000fe20008010864 */
[----:B------:R-:W1:Y:S01]  /*ee30*/  LDSM.16.MT88.4 R8, [R122+0x6000] ;  /* 0x006000007a08783b */ /* 0x000e620000004200 */
[----:B------:R-:W-:Y:S01]  /*ee40*/  FMUL.FTZ R0, R0, UR8 ;  /* 0x0000000800007c20 */ /* 0x000fe20008410000 */
[----:B------:R-:W2:Y:S01]  /*ee50*/  MUFU.EX2 R96, R96 ;  /* 0x0000006000607308 */ /* 0x000ea20000000800 */
[--C-:B------:R-:W-:Y:S01]  /*ee60*/  FFMA.FTZ R90, R13, UR8, -R104.reuse ;  /* 0x000000080d5a7c23 */ /* 0x100fe20008010868 */
[----:B------:R-:W-:Y:S01]  /*ee70*/  FFMA.FTZ R3, R33, UR8, -R104 ;  /* 0x0000000821037c23 */ /* 0x000fe20008010868 */
[--C-:B------:R-:W-:Y:S01]  /*ee80*/  FFMA.FTZ R93, R35, UR8, -R100.reuse ;  /* 0x00000008235d7c23 */ /* 0x100fe20008010864 */
[----:B------:R-:W-:Y:S01]  /*ee90*/  FFMA.FTZ R157, R157, UR8, -R100 ;  /* 0x000000089d9d7c23 */ /* 0x000fe20008010864 */
[----:B------:R-:W3:Y:S01]  /*eea0*/  LDSM.16.MT88.4 R32, [R120+0x7000] ;  /* 0x007000007820783b */ /* 0x000ee20000004200 */
[----:B------:R-:W-:Y:S01]  /*eeb0*/  FFMA.FTZ R112, R107, UR8, -R104 ;  /* 0x000000086b707c23 */ /* 0x000fe20008010868 */
[----:B------:R-:W-:Y:S01]  /*eec0*/  FFMA.FTZ R110, R109, UR8, -R100 ;  /* 0x000000086d6e7c23 */ /* 0x000fe20008010864 */
[----:B------:R-:W4:Y:S01]  /*eed0*/  MUFU.EX2 R0, R0 ;  /* 0x0000000000007308 */ /* 0x000f220000000800 */
[--C-:B------:R-:W-:Y:S01]  /*eee0*/  FFMA.FTZ R111, R111, UR8, -R104.reuse ;  /* 0x000000086f6f7c23 */ /* 0x100fe20008010868 */
[--C-:B------:R-:W-:Y:S01]  /*eef0*/  FFMA.FTZ R108, R153, UR8, -R104.reuse ;  /* 0x00000008996c7c23 */ /* 0x100fe20008010868 */
[----:B------:R-:W-:Y:S01]  /*ef00*/  FFMA.FTZ R107, R155, UR8, -R104 ;  /* 0x000000089b6b7c23 */ /* 0x000fe20008010868 */
[--C-:B------:R-:W-:Y:S01]  /*ef10*/  FFMA.FTZ R109, R149, UR8, -R100.reuse ;  /* 0x00000008956d7c23 */ /* 0x100fe20008010864 */
[--C-:B------:R-:W-:Y:S01]  /*ef20*/  FFMA.FTZ R106, R151, UR8, -R100.reuse ;  /* 0x00000008976a7c23 */ /* 0x100fe20008010864 */
[----:B------:R-:W-:Y:S01]  /*ef30*/  FFMA.FTZ R105, R105, UR8, -R100 ;  /* 0x0000000869697c23 */ /* 0x000fe20008010864 */
        /* <DEDUP_REMOVED lines=13> */
[----:B------:R-:W-:Y:S01]  /*f010*/  LDSM.16.MT88.4 R56, [R122+0x6400] ;  /* 0x006400007a38783b */ /* 0x000fe20000004200 */
        /* <DEDUP_REMOVED lines=26> */
[----:B------:R-:W2:Y:S01]  /*f1c0*/  LDSM.16.MT88.4 R40, [R122+0x8000] ;  /* 0x008000007a28783b */ /* 0x000ea20000004200 */
[----:B------:R-:W5:Y:S01]  /*f1d0*/  MUFU.EX2 R94, R94 ;  /* 0x0000005e005e7308 */ /* 0x000f620000000800 */
[----:B----4-:R-:W-:Y:S01]  /*f1e0*/  F2FP.BF16.F32.PACK_AB R82, R3, R86 ;  /* 0x000000560352723e */ /* 0x010fe200000010ff */
[-C--:B------:R-:W-:Y:S01]  /*f1f0*/  FMUL.FTZ R68, R68, R96.reuse ;  /* 0x0000006044447220 */ /* 0x080fe20000410000 */
[----:B------:R-:W4:Y:S01]  /*f200*/  LDSM.16.MT88.4 R48, [R120+0x8000] ;  /* 0x008000007830783b */ /* 0x000f220000004200 */
        /* <DEDUP_REMOVED lines=8> */
[--C-:B------:R-:W-:Y:S01]  /*f290*/  FFMA.FTZ R139, R139, UR8, -R104.reuse ;  /* 0x000000088b8b7c23 */ /* 0x100fe20008010868 */
[--C-:B------:R-:W-:Y:S01]  /*f2a0*/  FFMA.FTZ R114, R145, UR8, -R104.reuse ;  /* 0x0000000891727c23 */ /* 0x100fe20008010868 */
[----:B------:R-:W-:Y:S01]  /*f2b0*/  FFMA.FTZ R119, R147, UR8, -R104 ;  /* 0x0000000893777c23 */ /* 0x000fe20008010868 */
[--C-:B------:R-:W-:Y:S01]  /*f2c0*/  FFMA.FTZ R136, R137, UR8, -R100.reuse ;  /* 0x0000000889887c23 */ /* 0x100fe20008010864 */
[----:B------:R-:W1:Y:S01]  /*f2d0*/  MUFU.EX2 R93, R93 ;  /* 0x0000005d005d7308 */ /* 0x000e620000000800 */
[----:B-----5:R-:W-:Y:S01]  /*f2e0*/  F2FP.BF16.F32.PACK_AB R81, R94, R89 ;  /* 0x000000595e51723e */ /* 0x020fe200000010ff */
[----:B------:R-:W-:Y:S01]  /*f2f0*/  FFMA.FTZ R118, R113, UR8, -R100 ;  /* 0x0000000871767c23 */ /* 0x000fe20008010864 */
[--C-:B------:R-:W-:Y:S01]  /*f300*/  FFMA.FTZ R98, R98, UR8, -R104.reuse ;  /* 0x0000000862627c23 */ /* 0x100fe20008010868 */
[--C-:B------:R-:W-:Y:S01]  /*f310*/  FFMA.FTZ R101, R101, UR8, -R104.reuse ;  /* 0x0000000865657c23 */ /* 0x100fe20008010868 */
[--C-:B------:R-:W-:Y:S01]  /*f320*/  FFMA.FTZ R103, R103, UR8, -R104.reuse ;  /* 0x0000000867677c23 */ /* 0x100fe20008010868 */
[----:B------:R-:W-:Y:S01]  /*f330*/  FFMA.FTZ R102, R102, UR8, -R104 ;  /* 0x0000000866667c23 */ /* 0x000fe20008010868 */
[----:B------:R-:W-:Y:S01]  /*f340*/  FFMA.FTZ R104, R91, UR8, -R100 ;  /* 0x000000085b687c23 */ /* 0x000fe20008010864 */
[----:B------:R-:W-:Y:S08]  /*f350*/  MUFU.EX2 R112, R112 ;  /* 0x0000007000707308 */ /* 0x000ff00000000800 */
[----:B------:R-:W5:Y:S01]  /*f360*/  MUFU.EX2 R111, R111 ;  /* 0x0000006f006f7308 */ /* 0x000f620000000800 */
[----:B-1----:R-:W-:-:S07]  /*f370*/  F2FP.BF16.F32.PACK_AB R83, R93, R2 ;  /* 0x000000025d53723e */ /* 0x002fce00000010ff */
[C---:B------:R-:W-:Y:S01]  /*f380*/  HMMA.16816.F32.BF16 R4, R80.reuse, R8, R4 ;  /* 0x000000085004723c */ /* 0x040fe20000041804 */
[----:B------:R-:W-:Y:S05]  /*f390*/  MUFU.EX2 R108, R108 ;  /* 0x0000006c006c7308 */ /* 0x000fea0000000800 */
[C---:B------:R-:W-:Y:S03]  /*f3a0*/  HMMA.16816.F32.BF16 R8, R80.reuse, R10, R36 ;  /* 0x0000000a5008723c */ /* 0x040fe60000041824 */
[----:B------:R-:W1:Y:S03]  /*f3b0*/  MUFU.EX2 R107, R107 ;  /* 0x0000006b006b7308 */ /* 0x000e660000000800 */
[C---:B------:R-:W-:Y:S01]  /*f3c0*/  HMMA.16816.F32.BF16 R20, R80.reuse, R24, R20 ;  /* 0x000000185014723c */ /* 0x040fe20000041814 */
[-C--:B------:R-:W-:Y:S01]  /*f3d0*/  FMUL.FTZ R36, R64, R96.reuse ;  /* 0x0000006040247220 */ /* 0x080fe20000410000 */
[----:B------:R-:W-:Y:S01]  /*f3e0*/  FMUL.FTZ R37, R65, R96 ;  /* 0x0000006041257220 */ /* 0x000fe20000410000 */
[-C--:B------:R-:W-:Y:S01]  /*f3f0*/  FMUL.FTZ R38, R66, R0.reuse ;  /* 0x0000000042267220 */ /* 0x080fe20000410000 */
[----:B------:R-:W-:Y:S01]  /*f400*/  FMUL.FTZ R39, R67, R0 ;  /* 0x0000000043277220 */ /* 0x000fe20000410000 */
[----:B------:R-:W-:Y:S01]  /*f410*/  MUFU.EX2 R110, R110 ;  /* 0x0000006e006e7308 */ /* 0x000fe20000000800 */
[----:B---3--:R-:W-:Y:S01]  /*f420*/  HMMA.16816.F32.BF16 R28, R80, R32, R28 ;  /* 0x00000020501c723c */ /* 0x008fe2000004181c */
[--C-:B------:R-:W-:Y:S01]  /*f430*/  FFMA.FTZ R64, R115, UR8, -R100.reuse ;  /* 0x0000000873407c23 */ /* 0x100fe20008010864 */
[----:B------:R-:W-:-:S04]  /*f440*/  FFMA.FTZ R115, R117, UR8, -R100 ;  /* 0x0000000875737c23 */ /* 0x000fc80008010864 */
[C---:B------:R-:W-:Y:S01]  /*f450*/  HMMA.16816.F32.BF16 R24, R80.reuse, R26, R52 ;  /* 0x0000001a5018723c */ /* 0x040fe20000041834 */
[----:B------:R-:W3:Y:S05]  /*f460*/  MUFU.EX2 R109, R109 ;  /* 0x0000006d006d7308 */ /* 0x000eea0000000800 */
[----:B------:R-:W-:Y:S01]  /*f470*/  HMMA.16816.F32.BF16 R32, R80, R34, R60 ;  /* 0x000000225020723c */ /* 0x000fe2000004183c */
[----:B-----5:R-:W-:Y:S01]  /*f480*/  F2FP.BF16.F32.PACK_AB R52, R111, R112 ;  /* 0x000000706f34723e */ /* 0x020fe200000010ff */
[----:B------:R-:W5:Y:S01]  /*f490*/  LDSM.16.MT88.4 R60, [R120+0x6400] ;  /* 0x00640000783c783b */ /* 0x000f620000004200 */
[----:B------:R-:W-:Y:S01]  /*f4a0*/  MUFU.EX2 R106, R106 ;  /* 0x0000006a006a7308 */ /* 0x000fe20000000800 */
[----:B-1----:R-:W-:-:S02]  /*f4b0*/  F2FP.BF16.F32.PACK_AB R54, R107, R108 ;  /* 0x0000006c6b36723e */ /* 0x002fc400000010ff */
[C---:B------:R-:W-:Y:S05]  /*f4c0*/  HMMA.16816.F32.BF16 R12, R80.reuse, R16, R12 ;  /* 0x00000010500c723c */ /* 0x040fea000004180c */
[----:B------:R-:W1:Y:S01]  /*f4d0*/  MUFU.EX2 R105, R105 ;  /* 0x0000006900697308 */ /* 0x000e620000000800 */
[----:B---3--:R-:W-:Y:S01]  /*f4e0*/  F2FP.BF16.F32.PACK_AB R53, R109, R110 ;  /* 0x0000006e6d35723e */ /* 0x008fe200000010ff */
[C---:B------:R-:W-:Y:S06]  /*f4f0*/  HMMA.16816.F32.BF16 R16, R80.reuse, R18, R44 ;  /* 0x000000125010723c */ /* 0x040fec000004182c */
[C---:B--2---:R-:W-:Y:S01]  /*f500*/  HMMA.16816.F32.BF16 R36, R80.reuse, R40, R36 ;  /* 0x000000285024723c */ /* 0x044fe20000041824 */
[-C--:B------:R-:W-:Y:S01]  /*f510*/  FMUL.FTZ R44, R76, R96.reuse ;  /* 0x000000604c2c7220 */ /* 0x080fe20000410000 */
[----:B------:R-:W-:Y:S01]  /*f520*/  FMUL.FTZ R45, R77, R96 ;  /* 0x000000604d2d7220 */ /* 0x000fe20000410000 */
[-C--:B------:R-:W-:Y:S01]  /*f530*/  FMUL.FTZ R46, R78, R0.reuse ;  /* 0x000000004e2e7220 */ /* 0x080fe20000410000 */
[----:B------:R-:W-:Y:S01]  /*f540*/  FMUL.FTZ R47, R79, R0 ;  /* 0x000000004f2f7220 */ /* 0x000fe20000410000 */
[----:B------:R-:W-:Y:S01]  /*f550*/  MUFU.EX2 R116, R116 ;  /* 0x0000007400747308 */ /* 0x000fe20000000800 */
[----:B------:R-:W-:Y:S01]  /*f560*/  HMMA.16816.F32.BF16 R40, R80, R42, R68 ;  /* 0x0000002a5028723c */ /* 0x000fe20000041844 */
[----:B------:R-:W-:Y:S01]  /*f570*/  LDSM.16.MT88.4 R68, [R122+0x8800] ;  /* 0x008800007a44783b */ /* 0x000fe20000004200 */
[----:B-1----:R-:W-:-:S04]  /*f580*/  F2FP.BF16.F32.PACK_AB R55, R105, R106 ;  /* 0x0000006a6937723e */ /* 0x002fc800000010ff */
[----:B----4-:R-:W-:Y:S01]  /*f590*/  HMMA.16816.F32.BF16 R44, R80, R48, R44 ;  /* 0x00000030502c723c */ /* 0x010fe2000004182c */
[----:B------:R-:W1:Y:S05]  /*f5a0*/  MUFU.EX2 R139, R139 ;  /* 0x0000008b008b7308 */ /* 0x000e6a0000000800 */
[C---:B------:R-:W-:Y:S03]  /*f5b0*/  HMMA.16816.F32.BF16 R4, R52.reuse, R56, R4 ;  /* 0x000000383404723c */ /* 0x040fe60000041804 */
[----:B------:R-:W-:Y:S03]  /*f5c0*/  MUFU.EX2 R114, R114 ;  /* 0x0000007200727308 */ /* 0x000fe60000000800 */
[C---:B------:R-:W-:Y:S01]  /*f5d0*/  HMMA.16816.F32.BF16 R8, R52.reuse, R58, R8 ;  /* 0x0000003a3408723c */ /* 0x040fe20000041808 */
[----:B------:R-:W2:Y:S04]  /*f5e0*/  LDSM.16.MT88.4 R56, [R122+0x7400] ;  /* 0x007400007a38783b */ /* 0x000ea80000004200 */
[----:B------:R-:W-:Y:S01]  /*f5f0*/  MUFU.EX2 R119, R119 ;  /* 0x0000007700777308 */ /* 0x000fe20000000800 */
[C---:B-----5:R-:W-:Y:S06]  /*f600*/  HMMA.16816.F32.BF16 R12, R52.reuse, R60, R12 ;  /* 0x0000003c340c723c */ /* 0x060fec000004180c */
[----:B------:R-:W-:Y:S01]  /*f610*/  HMMA.16816.F32.BF16 R16, R52, R62, R16 ;  /* 0x0000003e3410723c */ /* 0x000fe20000041810 */
[----:B------:R-:W3:Y:S01]  /*f620*/  LDSM.16.MT88.4 R60, [R120+0x7400] ;  /* 0x00740000783c783b */ /* 0x000ee20000004200 */
[----:B------:R-:W-:Y:S04]  /*f630*/  MUFU.EX2 R136, R136 ;  /* 0x0000008800887308 */ /* 0x000fe80000000800 */
[----:B------:R-:W-:Y:S01]  /*f640*/  HMMA.16816.F32.BF16 R48, R80, R50, R72 ;  /* 0x000000325030723c */ /* 0x000fe20000041848 */
[----:B------:R-:W-:Y:S03]  /*f650*/  LDSM.16.MT88.4 R72, [R120+0x8800] ;  /* 0x008800007848783b */ /* 0x000fe60000004200 */
[----:B------:R-:W4:Y:S08]  /*f660*/  MUFU.EX2 R117, R64 ;  /* 0x0000004000757308 */ /* 0x000f300000000800 */
[----:B------:R-:W-:Y:S08]  /*f670*/  MUFU.EX2 R115, R115 ;  /* 0x0000007300737308 */ /* 0x000ff00000000800 */
[----:B------:R-:W5:Y:S01]  /*f680*/  MUFU.EX2 R118, R118 ;  /* 0x0000007600767308 */ /* 0x000f620000000800 */
[C---:B--2---:R-:W-:Y:S07]  /*f690*/  HMMA.16816.F32.BF16 R20, R52.reuse, R56, R20 ;  /* 0x000000383414723c */ /* 0x044fee0000041814 */
        /* <DEDUP_REMOVED lines=8> */
[----:B------:R-:W5:Y:S08]  /*f720*/  MUFU.EX2 R102, R102 ;  /* 0x0000006600667308 */ /* 0x000f700000000800 */
[----:B------:R-:W-:Y:S01]  /*f730*/  MUFU.EX2 R104, R104 ;  /* 0x0000006800687308 */ /* 0x000fe20000000800 */
[C---:B--2---:R-:W-:Y:S06]  /*f740*/  HMMA.16816.F32.BF16 R36, R52.reuse, R56, R36 ;  /* 0x000000383424723c */ /* 0x044fec0000041824 */
[C---:B------:R-:W-:Y:S01]  /*f750*/  HMMA.16816.F32.BF16 R40, R52.reuse, R58, R40 ;  /* 0x0000003a3428723c */ /* 0x040fe20000041828 */
[----:B------:R-:W2:Y:S05]  /*f760*/  LDSM.16.MT88.4 R56, [R122+0x6800] ;  /* 0x006800007a38783b */ /* 0x000eaa0000004200 */
[C---:B---3--:R-:W-:Y:S06]  /*f770*/  HMMA.16816.F32.BF16 R44, R52.reuse, R60, R44 ;  /* 0x0000003c342c723c */ /* 0x048fec000004182c */
[----:B------:R-:W-:Y:S01]  /*f780*/  HMMA.16816.F32.BF16 R48, R52, R62, R48 ;  /* 0x0000003e3430723c */ /* 0x000fe20000041830 */
[----:B------:R-:W3:Y:S06]  /*f790*/  LDSM.16.MT88.4 R60, [R120+0x6800] ;  /* 0x00680000783c783b */ /* 0x000eec0000004200 */
[----:B-1----:R-:W-:-:S02]  /*f7a0*/  F2FP.BF16.F32.PACK_AB R52, R139, R116 ;  /* 0x000000748b34723e */ /* 0x002fc400000010ff */
[----:B----4-:R-:W-:Y:S02]  /*f7b0*/  F2FP.BF16.F32.PACK_AB R53, R117, R136 ;  /* 0x000000887535723e */ /* 0x010fe400000010ff */
[----:B------:R-:W-:Y:S02]  /*f7c0*/  F2FP.BF16.F32.PACK_AB R54, R119, R114 ;  /* 0x000000727736723e */ /* 0x000fe400000010ff */
[----:B-----5:R-:W-:-:S07]  /*f7d0*/  F2FP.BF16.F32.PACK_AB R55, R118, R115 ;  /* 0x000000737637723e */ /* 0x020fce00000010ff */
[C---:B------:R-:W-:Y:S01]  /*f7e0*/  HMMA.16816.F32.BF16 R64, R52.reuse, R68, R36 ;  /* 0x000000443440723c */ /* 0x040fe20000041824 */
[----:B------:R-:W-:Y:S05]  /*f7f0*/  LDSM.16.MT88.4 R36, [R122+0x6c00] ;  /* 0x006c00007a24783b */ /* 0x000fea0000004200 */
[C---:B------:R-:W-:Y:S01]  /*f800*/  HMMA.16816.F32.BF16 R76, R52.reuse, R72, R44 ;  /* 0x00000048344c723c */ /* 0x040fe2000004182c */
[----:B------:R-:W-:Y:S05]  /*f810*/  LDSM.16.MT88.4 R44, [R120+0x6c00] ;  /* 0x006c0000782c783b */ /* 0x000fea0000004200 */
[C---:B--2---:R-:W-:Y:S06]  /*f820*/  HMMA.16816.F32.BF16 R4, R52.reuse, R56, R4 ;  /* 0x000000383404723c */ /* 0x044fec0000041804 */
[C---:B------:R-:W-:Y:S01]  /*f830*/  HMMA.16816.F32.BF16 R8, R52.reuse, R58, R8 ;  /* 0x0000003a3408723c */ /* 0x040fe20000041808 */
[----:B------:R-:W1:Y:S05]  /*f840*/  LDSM.16.MT88.4 R56, [R122+0x7800] ;  /* 0x007800007a38783b */ /* 0x000e6a0000004200 */
[C---:B------:R-:W-:Y:S06]  /*f850*/  HMMA.16816.F32.BF16 R68, R52.reuse, R70, R40 ;  /* 0x000000463444723c */ /* 0x040fec0000041828 */
[C---:B---3--:R-:W-:Y:S01]  /*f860*/  HMMA.16816.F32.BF16 R12, R52.reuse, R60, R12 ;  /* 0x0000003c340c723c */ /* 0x048fe2000004180c */
[--C-:B------:R-:W-:Y:S01]  /*f870*/  FFMA.FTZ R40, R95, UR8, -R100.reuse ;  /* 0x000000085f287c23 */ /* 0x100fe20008010864 */
[--C-:B------:R-:W-:Y:S01]  /*f880*/  FFMA.FTZ R95, R99, UR8, -R100.reuse ;  /* 0x00000008635f7c23 */ /* 0x100fe20008010864 */
[----:B------:R-:W-:Y:S01]  /*f890*/  FFMA.FTZ R100, R97, UR8, -R100 ;  /* 0x0000000861647c23 */ /* 0x000fe20008010864 */
[----:B------:R-:W-:Y:S01]  /*f8a0*/  FFMA.FTZ R97, R141, R96, R90 ;  /* 0x000000608d617223 */ /* 0x000fe2000001005a */
[----:B------:R-:W-:Y:S01]  /*f8b0*/  MUFU.EX2 R99, R40 ;  /* 0x0000002800637308 */ /* 0x000fe20000000800 */
[----:B------:R-:W-:Y:S01]  /*f8c0*/  F2FP.BF16.F32.PACK_AB R90, R102, R103 ;  /* 0x00000067665a723e */ /* 0x000fe200000010ff */
[C---:B------:R-:W-:Y:S01]  /*f8d0*/  HMMA.16816.F32.BF16 R16, R52.reuse, R62, R16 ;  /* 0x0000003e3410723c */ /* 0x040fe20000041810 */
[----:B------:R-:W-:Y:S01]  /*f8e0*/  FADD.FTZ R97, R88, R97 ;  /* 0x0000006158617221 */ /* 0x000fe20000010000 */
[----:B------:R-:W-:Y:S01]  /*f8f0*/  F2FP.BF16.F32.PACK_AB R88, R101, R98 ;  /* 0x000000626558723e */ /* 0x000fe200000010ff */
[----:B------:R-:W-:Y:S02]  /*f900*/  LDSM.16.MT88.4 R60, [R120+0x7c00] ;  /* 0x007c0000783c783b */ /* 0x000fe40000004200 */
[----:B------:R-:W-:Y:S01]  /*f910*/  FADD.FTZ R86, R86, R97 ;  /* 0x0000006156567221 */ /* 0x000fe20000010000 */
[----:B------:R-:W-:Y:S01]  /*f920*/  MUFU.EX2 R95, R95 ;  /* 0x0000005f005f7308 */ /* 0x000fe20000000800 */
[----:B------:R-:W-:Y:S02]  /*f930*/  HMMA.16816.F32.BF16 R72, R52, R74, R48 ;  /* 0x0000004a3448723c */ /* 0x000fe40000041830 */
[----:B------:R-:W-:-:S04]  /*f940*/  FADD.FTZ R3, R3, R86 ;  /* 0x0000005603037221 */ /* 0x000fc80000010000 */
[----:B------:R-:W-:Y:S01]  /*f950*/  FADD.FTZ R112, R112, R3 ;  /* 0x0000000370707221 */ /* 0x000fe20000010000 */
[----:B------:R-:W2:Y:S03]  /*f960*/  MUFU.EX2 R100, R100 ;  /* 0x0000006400647308 */ /* 0x000ea60000000800 */
[----:B------:R-:W-:-:S04]  /*f970*/  FADD.FTZ R111, R111, R112 ;  /* 0x000000706f6f7221 */ /* 0x000fc80000010000 */
[----:B------:R-:W-:Y:S01]  /*f980*/  FADD.FTZ R108, R108, R111 ;  /* 0x0000006f6c6c7221 */ /* 0x000fe20000010000 */
[----:B-1----:R-:W-:Y:S03]  /*f990*/  HMMA.16816.F32.BF16 R20, R52, R56, R20 ;  /* 0x000000383414723c */ /* 0x002fe60000041814 */
[----:B------:R-:W-:-:S03]  /*f9a0*/  FADD.FTZ R107, R107, R108 ;  /* 0x0000006c6b6b7221 */ /* 0x000fc60000010000 */
[----:B------:R-:W-:Y:S01]  /*f9b0*/  HMMA.16816.F32.BF16 R24, R52, R58, R24 ;  /* 0x0000003a3418723c */ /* 0x000fe20000041818 */
[----:B------:R-:W1:Y:S01]  /*f9c0*/  LDSM.16.MT88.4 R56, [R120+0x7800] ;  /* 0x007800007838783b */ /* 0x000e620000004200 */
[----:B------:R-:W-:Y:S01]  /*f9d0*/  FADD.FTZ R116, R116, R107 ;  /* 0x0000006b74747221 */ /* 0x000fe20000010000 */
[----:B--2---:R-:W-:-:S03]  /*f9e0*/  F2FP.BF16.F32.PACK_AB R91, R100, R95 ;  /* 0x0000005f645b723e */ /* 0x004fc600000010ff */
[----:B------:R-:W-:-:S04]  /*f9f0*/  FADD.FTZ R139, R139, R116 ;  /* 0x000000748b8b7221 */ /* 0x000fc80000010000 */
[----:B------:R-:W-:-:S04]  /*fa00*/  FADD.FTZ R114, R114, R139 ;  /* 0x0000008b72727221 */ /* 0x000fc80000010000 */
[----:B------:R-:W-:-:S04]  /*fa10*/  FADD.FTZ R119, R119, R114 ;  /* 0x0000007277777221 */ /* 0x000fc80000010000 */
[----:B------:R-:W-:-:S04]  /*fa20*/  FADD.FTZ R98, R98, R119 ;  /* 0x0000007762627221 */ /* 0x000fc80000010000 */
[----:B------:R-:W-:-:S04]  /*fa30*/  FADD.FTZ R98, R101, R98 ;  /* 0x0000006265627221 */ /* 0x000fc80000010000 */
[----:B------:R-:W-:-:S04]  /*fa40*/  FADD.FTZ R103, R103, R98 ;  /* 0x0000006267677221 */ /* 0x000fc80000010000 */
[----:B------:R-:W-:Y:S01]  /*fa50*/  FADD.FTZ R141, R102, R103 ;  /* 0x00000067668d7221 */ /* 0x000fe20000010000 */
[C---:B-1----:R-:W-:Y:S06]  /*fa60*/  HMMA.16816.F32.BF16 R28, R52.reuse, R56, R28 ;  /* 0x00000038341c723c */ /* 0x042fec000004181c */
[----:B------:R-:W-:Y:S01]  /*fa70*/  HMMA.16816.F32.BF16 R32, R52, R58, R32 ;  /* 0x0000003a3420723c */ /* 0x000fe20000041820 */
[----:B------:R-:W-:Y:S01]  /*fa80*/  FFMA.FTZ R57, R140, R0, R89 ;  /* 0x000000008c397223 */ /* 0x000fe20000010059 */
[----:B------:R-:W-:Y:S01]  /*fa90*/  F2FP.BF16.F32.PACK_AB R89, R99, R104 ;  /* 0x000000686359723e */ /* 0x000fe200000010ff */
[----:B------:R-:W1:Y:S06]  /*faa0*/  LDSM.16.MT88.4 R52, [R122+0x7c00] ;  /* 0x007c00007a34783b */ /* 0x000e6c0000004200 */
[C---:B------:R-:W-:Y:S01]  /*fab0*/  HMMA.16816.F32.BF16 R80, R88.reuse, R36, R4 ;  /* 0x000000245850723c */ /* 0x040fe20000041804 */
[----:B------:R-:W-:Y:S05]  /*fac0*/  LDSM.16.MT88.4 R4, [R120+0x8c00] ;  /* 0x008c00007804783b */ /* 0x000fea0000004200 */
[C---:B------:R-:W-:Y:S01]  /*fad0*/  HMMA.16816.F32.BF16 R36, R88.reuse, R38, R8 ;  /* 0x000000265824723c */ /* 0x040fe20000041808 */
[----:B------:R-:W2:Y:S05]  /*fae0*/  LDSM.16.MT88.4 R8, [R122+0x8c00] ;  /* 0x008c00007a08783b */ /* 0x000eaa0000004200 */
[C---:B------:R-:W-:Y:S06]  /*faf0*/  HMMA.16816.F32.BF16 R40, R88.reuse, R44, R12 ;  /* 0x0000002c5828723c */ /* 0x040fec000004180c */
[----:B------:R-:W-:Y:S01]  /*fb00*/  HMMA.16816.F32.BF16 R44, R88, R46, R16 ;  /* 0x0000002e582c723c */ /* 0x000fe20000041810 */
[----:B------:R-:W-:-:S04]  /*fb10*/  FADD.FTZ R13, R94, R57 ;  /* 0x000000395e0d7221 */ /* 0x000fc80000010000 */
[----:B------:R-:W-:Y:S01]  /*fb20*/  FADD.FTZ R2, R2, R13 ;  /* 0x0000000d02027221 */ /* 0x000fe20000010000 */
[C---:B------:R-:W-:Y:S03]  /*fb30*/  HMMA.16816.F32.BF16 R56, R88.reuse, R60, R28 ;  /* 0x0000003c5838723c */ /* 0x040fe6000004181c */
[----:B------:R-:W-:Y:S01]  /*fb40*/  FADD.FTZ R93, R93, R2 ;  /* 0x000000025d5d7221 */ /* 0x000fe20000010000 */
[----:B------:R-:W-:Y:S02]  /*fb50*/  MOV R2, R92 ;  /* 0x0000005c00027202 */ /* 0x000fe40000000f00 */
        /* <DEDUP_REMOVED lines=11> */
[----:B------:R-:W-:Y:S01]  /*fc10*/  FADD.FTZ R3, R115, R0 ;  /* 0x0000000073037221 */ /* 0x000fe20000010000 */
[----:B------:R-:W-:-:S03]  /*fc20*/  MOV R0, R87 ;  /* 0x0000005700007202 */ /* 0x000fc60000000f00 */
[----:B------:R-:W-:Y:S01]  /*fc30*/  FADD.FTZ R3, R118, R3 ;  /* 0x0000000376037221 */ /* 0x000fe20000010000 */
[----:B------:R-:W-:Y:S03]  /*fc40*/  HMMA.16816.F32.BF16 R76, R88, R4, R76 ;  /* 0x00000004584c723c */ /* 0x000fe6000004184c */
[----:B------:R-:W-:-:S03]  /*fc50*/  FADD.FTZ R104, R104, R3 ;  /* 0x0000000368687221 */ /* 0x000fc60000010000 */
[----:B------:R-:W-:Y:S01]  /*fc60*/  HMMA.16816.F32.BF16 R72, R88, R6, R72 ;  /* 0x000000065848723c */ /* 0x000fe20000041848 */
[----:B------:R-:W-:-:S04]  /*fc70*/  FADD.FTZ R104, R99, R104 ;  /* 0x0000006863687221 */ /* 0x000fc80000010000 */
[----:B------:R-:W-:-:S04]  /*fc80*/  FADD.FTZ R95, R95, R104 ;  /* 0x000000685f5f7221 */ /* 0x000fc80000010000 */
[----:B------:R-:W-:-:S15]  /*fc90*/  FADD.FTZ R140, R100, R95 ;  /* 0x0000005f648c7221 */ /* 0x000fde0000010000 */
.L_x_4508:
[----:B------:R-:W-:-:S13]  /*fca0*/  ISETP.GE.AND P0, PT, R134, 0x1, PT ;  /* 0x000000018600780c */ /* 0x000fda0003f06270 */
[----:B------:R-:W-:Y:S05]  /*fcb0*/  @!P0 BRA `(.L_x_4514) ;  /* 0x0000002400948947 */ /* 0x000fea0003800000 */
[----:B------:R-:W-:Y:S01]  /*fcc0*/  ULDC UR9, c[0x0][0x250] ;  /* 0x0000940000097ab9 */ /* 0x000fe20000000800 */
[----:B------:R-:W-:Y:S01]  /*fcd0*/  ULDC UR8, c[0x0][0x248] ;  /* 0x0000920000087ab9 */ /* 0x000fe20000000800 */
[----:B------:R-:W-:Y:S01]  /*fce0*/  ULEA UR9, -UR9, URZ, 0x6 ;  /* 0x0000003f09097291 */ /* 0x000fe2000f8e313f */
[----:B------:R-:W-:Y:S01]  /*fcf0*/  IMAD.MOV.U32 R3, RZ, RZ, R0 ;  /* 0x000000ffff037224 */ /* 0x000fe200078e0000 */
[----:B------:R-:W-:Y:S01]  /*fd00*/  ULEA UR8, -UR8, URZ, 0x6 ;  /* 0x0000003f08087291 */ /* 0x000fe2000f8e313f */
[----:B------:R-:W-:Y:S01]  /*fd10*/  IMAD.MOV.U32 R87, RZ, RZ, R2 ;  /* 0x000000ffff577224 */ /* 0x000fe200078e0002 */
[----:B------:R-:W-:Y:S02]  /*fd20*/  USHF.R.S32.HI UR4, URZ, 0x1f, UR9 ;  /* 0x0000001f3f047899 */ /* 0x000fe40008011409 */
[----:B------:R-:W-:Y:S01]  /*fd30*/  MOV R137, UR9 ;  /* 0x0000000900897c02 */ /* 0x000fe20008000f00 */
[----:B------:R-:W-:-:S03]  /*fd40*/  USHF.R.S32.HI UR5, URZ, 0x1f, UR8 ;  /* 0x0000001f3f057899 */ /* 0x000fc60008011408 */
[----:B------:R-:W-:Y:S01]  /*fd50*/  MOV R136, UR4 ;  /* 0x0000000400887c02 */ /* 0x000fe20008000f00 */
[----:B------:R-:W-:-:S08]  /*fd60*/  ULDC UR4, c[0x0][0x2ec] ;  /* 0x0000bb0000047ab9 */ /* 0x000fd00000000800 */
.L_x_4518:
[----:B------:R-:W1:Y:S01]  /*fd70*/  LDC.64 R144, c[0x0][0x250] ;  /* 0x00009400ff907b82 */ /* 0x000e620000000a00 */
[----:B------:R-:W-:Y:S07]  /*fd80*/  DEPBAR.LE SB0, 0x0 ;  /* 0x000080000000791a */ /* 0x000fee0000000000 */
[----:B------:R-:W-:Y:S01]  /*fd90*/  BAR.SYNC.DEFER_BLOCKING 0x0 ;  /* 0x0000000000007b1d */ /* 0x000fe20000010000 */
[C---:B------:R-:W-:Y:S01]  /*fda0*/  LOP3.LUT P5, RZ, R130.reuse, 0x2, RZ, 0xc0, !PT ;  /* 0x0000000282ff7812 */ /* 0x040fe200078ac0ff */
[----:B------:R-:W-:Y:S01]  /*fdb0*/  IMAD.MOV.U32 R8, RZ, RZ, R137 ;  /* 0x000000ffff087224 */ /* 0x000fe200078e0089 */
[C---:B------:R-:W-:Y:S01]  /*fdc0*/  LOP3.LUT P4, RZ, R130.reuse, 0x4, RZ, 0xc0, !PT ;  /* 0x0000000482ff7812 */ /* 0x040fe2000788c0ff */
[----:B------:R-:W-:Y:S01]  /*fdd0*/  IMAD.MOV.U32 R2, RZ, RZ, R136 ;  /* 0x000000ffff027224 */ /* 0x000fe200078e0088 */
[----:B------:R-:W-:Y:S01]  /*fde0*/  LOP3.LUT P6, RZ, R130, 0x1, RZ, 0xc0, !PT ;  /* 0x0000000182ff7812 */ /* 0x000fe200078cc0ff */
[----:B------:R-:W-:Y:S01]  /*fdf0*/  @!UPT UIADD3 URZ, URZ, URZ, URZ ;  /* 0x0000003f3f3ff290 */ /* 0x000fe2000fffe03f */
[----:B------:R-:W-:Y:S11]  /*fe00*/  @!P3 BRA `(.L_x_4515) ;  /* 0x0000000000f4b947 */ /* 0x000ff60003800000 */
        /* <DEDUP_REMOVED lines=61> */
.L_x_4515:
[----:B------:R-:W-:Y:S02]  /*101e0*/  LEA R138, P1, R8, R142, 0x1 ;  /* 0x0000008e088a7211 */ /* 0x000fe400078208ff */
[----:B-1----:R-:W-:Y:S02]  /*101f0*/  LEA R0, P0, R144, R8, 0x5 ;  /* 0x0000000890007211 */ /* 0x002fe400078028ff */
[----:B------:R-:W-:Y:S02]  /*10200*/  LEA.HI.X R139, R8, R143, R2, 0x1, P1 ;  /* 0x0000008f088b7211 */ /* 0x000fe400008f0c02 */
[----:B------:R-:W-:Y:S02]  /*10210*/  @P6 LEA R148, P2, R144, R138, 0x6 ;  /* 0x0000008a90946211 */ /* 0x000fe400078430ff */
[----:B------:R-:W-:Y:S01]  /*10220*/  @P5 LEA R146, P1, R0, R142, 0x1 ;  /* 0x0000008e00925211 */ /* 0x000fe200078208ff */
[----:B------:R-:W-:Y:S01]  /*10230*/  @!PT LDS RZ, [RZ] ;  /* 0x00000000fffff984 */ /* 0x000fe20000000800 */
[----:B------:R-:W-:Y:S01]  /*10240*/  @!PT LDS RZ, [RZ] ;  /* 0x00000000fffff984 */ /* 0x000fe20000000800 */
[----:B------:R-:W-:Y:S01]  /*10250*/  @!PT LDS RZ, [RZ] ;  /* 0x00000000fffff984 */ /* 0x000fe20000000800 */
[----:B------:R1:W-:Y:S01]  /*10260*/  @P6 LDGSTS.E.BYPASS.LTC128B.128 [R135+0x6000], desc[UR6][R138.64] ;  /* 0x060000008a876fae */ /* 0x0003e2000b901d46 */
[C-C-:B------:R-:W-:Y:S02]  /*10270*/  @P6 LEA.HI.X R149, R144.reuse, R139, R145.reuse, 0x6, P2 ;  /* 0x0000008b90956211 */ /* 0x140fe400010f3491 */
[----:B------:R-:W-:Y:S01]  /*10280*/  LEA.HI.X R2, R144, R2, R145, 0x5, P0 ;  /* 0x0000000290027211 */ /* 0x000fe200000f2c91 */
[----:B------:R-:W-:Y:S01]  /*10290*/  @!P6 STS [R135+0x6000], RZ ;  /* 0x006000ff8700e388 */ /* 0x000fe20000000800 */
[C---:B------:R-:W-:Y:S02]  /*102a0*/  @P4 LEA R142, P0, R0.reuse, R142, 0x1 ;  /* 0x0000008e008e4211 */ /* 0x040fe400078008ff */
[CCC-:B------:R-:W-:Y:S01]  /*102b0*/  @P5 LEA.HI.X R147, R0.reuse, R143.reuse, R2.reuse, 0x1, P1 ;  /* 0x0000008f00935211 */ /* 0x1c0fe200008f0c02 */
[----:B------:R-:W-:Y:S01]  /*102c0*/  @!P6 STS [R135+0x6004], RZ ;  /* 0x006004ff8700e388 */ /* 0x000fe20000000800 */
[----:B------:R-:W-:Y:S02]  /*102d0*/  @P4 LEA.HI.X R143, R0, R143, R2, 0x1, P0 ;  /* 0x0000008f008f4211 */ /* 0x000fe400000f0c02 */
[----:B------:R-:W-:Y:S01]  /*102e0*/  ISETP.GE.AND P0, PT, R134, 0x2, PT ;  /* 0x000000028600780c */ /* 0x000fe20003f06270 */
[----:B------:R-:W-:Y:S04]  /*102f0*/  @!P6 STS.64 [R135+0x6008], RZ ;  /* 0x006008ff8700e388 */ /* 0x000fe80000000a00 */
        /* <DEDUP_REMOVED lines=27> */
[----:B------:R-:W3:Y:S04]  /*104b0*/  LDSM.16.M88.4 R96, [R124+0x3400] ;  /* 0x003400007c60783b */ /* 0x000ee80000000200 */
[----:B------:R-:W4:Y:S04]  /*104c0*/  LDSM.16.M88.4 R100, [R124+0x3800] ;  /* 0x003800007c64783b */ /* 0x000f280000000200 */
[----:B------:R-:W5:Y:S04]  /*104d0*/  LDSM.16.M88.4 R104, [R124+0x3c00] ;  /* 0x003c00007c68783b */ /* 0x000f680000000200 */
[----:B------:R-:W0:Y:S04]  /*104e0*/  LDGDEPBAR ;  /* 0x00000000000079af */ /* 0x000e280000000000 */
[----:B------:R-:W-:Y:S04]  /*104f0*/  LDSM.16.M88.4 R108, [R123] ;  /* 0x000000007b6c783b */ /* 0x000fe80000000200 */
[----:B------:R-:W1:Y:S04]  /*10500*/  LDSM.16.M88.4 R112, [R121+0x3000] ;  /* 0x003000007970783b */ /* 0x000e680000000200 */
        /* <DEDUP_REMOVED lines=8> */
[C---:B------:R-:W-:Y:S01]  /*10590*/  HMMA.16816.F32.BF16 R24, R88.reuse, R102, RZ ;  /* 0x000000665818723c */ /* 0x040fe200000418ff */
[----:B------:R-:W-:Y:S05]  /*105a0*/  LDSM.16.M88.4 R100, [R124+0x4c00] ;  /* 0x004c00007c64783b */ /* 0x000fea0000000200 */
[C---:B-----5:R-:W-:Y:S06]  /*105b0*/  HMMA.16816.F32.BF16 R28, R88.reuse, R104, RZ ;  /* 0x00000068581c723c */ /* 0x060fec00000418ff */
[----:B------:R-:W-:Y:S01]  /*105c0*/  HMMA.16816.F32.BF16 R32, R88, R106, RZ ;  /* 0x0000006a5820723c */ /* 0x000fe200000418ff */
[----:B------:R-:W2:Y:S05]  /*105d0*/  LDSM.16.M88.4 R88, [R121+0x3800] ;  /* 0x003800007958783b */ /* 0x000eaa0000000200 */
[C---:B-1----:R-:W-:Y:S06]  /*105e0*/  HMMA.16816.F32.BF16 R4, R108.reuse, R112, R4 ;  /* 0x000000706c04723c */ /* 0x042fec0000041804 */
[C---:B------:R-:W-:Y:S06]  /*105f0*/  HMMA.16816.F32.BF16 R8, R108.reuse, R114, R8 ;  /* 0x000000726c08723c */ /* 0x040fec0000041808 */
[C---:B------:R-:W-:Y:S06]  /*10600*/  HMMA.16816.F32.BF16 R12, R108.reuse, R116, R12 ;  /* 0x000000746c0c723c */ /* 0x040fec000004180c */
[C---:B------:R-:W-:Y:S06]  /*10610*/  HMMA.16816.F32.BF16 R16, R108.reuse, R118, R16 ;  /* 0x000000766c10723c */ /* 0x040fec0000041810 */
        /* <DEDUP_REMOVED lines=47> */
[----:B------:R-:W1:Y:S01]  /*10910*/  LDSM.16.M88.4 R96, [R121+0x5800] ;  /* 0x005800007960783b */ /* 0x000e620000000200 */
[----:B------:R-:W-:Y:S04]  /*10920*/  DEPBAR.LE SB0, 0x0 ;  /* 0x000080000000791a */ /* 0x000fe80000000000 */
[C---:B--2---:R-:W-:Y:S01]  /*10930*/  HMMA.16816.F32.BF16 R12, R92.reuse, R88, R12 ;  /* 0x000000585c0c723c */ /* 0x044fe2000004180c */
[----:B------:R-:W-:Y:S05]  /*10940*/  BAR.SYNC.DEFER_BLOCKING 0x0 ;  /* 0x0000000000007b1d */ /* 0x000fea0000010000 */
        /* <DEDUP_REMOVED lines=8> */
[----:B------:R-:W1:Y:S01]  /*109d0*/  LDC.64 R88, c[0x0][0x248] ;  /* 0x00009200ff587b82 */ /* 0x000e620000000a00 */
[----:B------:R-:W-:Y:S02]  /*109e0*/  MOV R94, UR8 ;  /* 0x00000008005e7c02 */ /* 0x000fe40008000f00 */
[----:B------:R-:W-:Y:S01]  /*109f0*/  MOV R93, UR5 ;  /* 0x00000005005d7c02 */ /* 0x000fe20008000f00 */
[----:B------:R-:W-:Y:S06]  /*10a00*/  @!P3 BRA `(.L_x_4517) ;  /* 0x0000000000f8b947 */ /* 0x000fec0003800000 */
[----:B------:R-:W2:Y:S01]  /*10a10*/  LDC R0, c[0x0][0x380] ;  /* 0x0000e000ff007b82 */ /* 0x000ea20000000800 */
[----:B------:R-:W-:Y:S05]  /*10a20*/  SHF.L.U32 R99, R134, 0x6, RZ ;  /* 0x0000000686637819 */ /* 0x000fea00000006ff */
[C---:B------:R-:W-:Y:S02]  /*10a30*/  VIADD R97, R99.reuse, 0xffffff80 ;  /* 0xffffff8063617836 */ /* 0x040fe40000000000 */
[----:B------:R-:W-:Y:S03]  /*10a40*/  VIADD R99, R99, 0xffffffc0 ;  /* 0xffffffc063637836 */ /* 0x000fe60000000000 */
[----:B------:R-:W-:Y:S02]  /*10a50*/  IABS R93, R97 ;  /* 0x00000061005d7213 */ /* 0x000fe40000000000 */
[-C--:B--2---:R-:W-:Y:S02]  /*10a60*/  IABS R86, R0.reuse ;  /* 0x0000000000567213 */ /* 0x084fe40000000000 */
[----:B------:R-:W-:Y:S02]  /*10a70*/  LOP3.LUT R97, R97, R0, RZ, 0x3c, !PT ;  /* 0x0000000061617212 */ /* 0x000fe400078e3cff */
[----:B------:R-:W2:Y:S10]  /*10a80*/  I2F.RP R90, R86 ;  /* 0x00000056005a7306 */ /* 0x000eb40000209400 */
[----:B--2---:R-:W2:Y:S02]  /*10a90*/  MUFU.RCP R2, R90 ;  /* 0x0000005a00027308 */ /* 0x004ea40000001000 */
[----:B--2---:R-:W-:Y:S08]  /*10aa0*/  VIADD R94, R2, 0xffffffe ;  /* 0x0ffffffe025e7836 */ /* 0x004ff00000000000 */
[----:B------:R-:W2:Y:S02]  /*10ab0*/  F2I.FTZ.U32.TRUNC.NTZ R95, R94 ;  /* 0x0000005e005f7305 */ /* 0x000ea4000021f000 */
[--C-:B--2---:R-:W-:Y:S01]  /*10ac0*/  IMAD.MOV R91, RZ, RZ, -R95.reuse ;  /* 0x000000ffff5b7224 */ /* 0x104fe200078e0a5f */
        /* <DEDUP_REMOVED lines=19> */
[----:B------:R-:W2:Y:S01]  /*10c00*/  LDC.64 R92, c[0x0][0x248] ;  /* 0x00009200ff5c7b82 */ /* 0x000ea20000000a00 */
        /* <DEDUP_REMOVED lines=30> */
.L_x_4517:
[----:B------:R-:W-:Y:S02]  /*10df0*/  LEA R90, P1, R94, R132, 0x1 ;  /* 0x000000845e5a7211 */ /* 0x000fe400078208ff */
[----:B-1----:R-:W-:Y:S02]  /*10e00*/  LEA R0, P0, R88, R94, 0x5 ;  /* 0x0000005e58007211 */ /* 0x002fe400078028ff */
[----:B------:R-:W-:Y:S02]  /*10e10*/  LEA.HI.X R91, R94, R131, R93, 0x1, P1 ;  /* 0x000000835e5b7211 */ /* 0x000fe400008f0c5d */
[----:B------:R-:W-:Y:S02]  /*10e20*/  @P6 LEA R96, P2, R88, R90, 0x6 ;  /* 0x0000005a58606211 */ /* 0x000fe400078430ff */
[-C--:B------:R-:W-:Y:S01]  /*10e30*/  @P5 LEA R94, P1, R0, R132.reuse, 0x1 ;  /* 0x00000084005e5211 */ /* 0x080fe200078208ff */
[----:B------:R-:W-:Y:S01]  /*10e40*/  @!PT LDS RZ, [RZ] ;  /* 0x00000000fffff984 */ /* 0x000fe20000000800 */
[----:B------:R-:W-:Y:S01]  /*10e50*/  @!PT LDS RZ, [RZ] ;  /* 0x00000000fffff984 */ /* 0x000fe20000000800 */
[----:B------:R-:W-:Y:S01]  /*10e60*/  @!PT LDS RZ, [RZ] ;  /* 0x00000000fffff984 */ /* 0x000fe20000000800 */
[----:B------:R1:W-:Y:S01]  /*10e70*/  @P6 LDGSTS.E.BYPASS.LTC128B.128 [R135+0x3000], desc[UR6][R90.64] ;  /* 0x030000005a876fae */ /* 0x0003e2000b901d46 */
[C-C-:B------:R-:W-:Y:S02]  /*10e80*/  @P6 LEA.HI.X R97, R88.reuse, R91, R89.reuse, 0x6, P2 ;  /* 0x0000005b58616211 */ /* 0x140fe400010f3459 */
[----:B------:R-:W-:Y:S01]  /*10e90*/  LEA.HI.X R93, R88, R93, R89, 0x5, P0 ;  /* 0x0000005d585d7211 */ /* 0x000fe200000f2c59 */
[----:B------:R1:W-:Y:S01]  /*10ea0*/  @!P6 STS [R135+0x3000], RZ ;  /* 0x003000ff8700e388 */ /* 0x0003e20000000800 */
[C---:B------:R-:W-:Y:S01]  /*10eb0*/  @P4 LEA R92, P0, R0.reuse, R132, 0x1 ;  /* 0x00000084005c4211 */ /* 0x040fe200078008ff */
[----:B------:R-:W-:Y:S01]  /*10ec0*/  IMAD.MOV.U32 R132, RZ, RZ, R90 ;  /* 0x000000ffff847224 */ /* 0x000fe200078e005a */
[CCC-:B------:R-:W-:Y:S01]  /*10ed0*/  @P5 LEA.HI.X R95, R0.reuse, R131.reuse, R93.reuse, 0x1, P1 ;  /* 0x00000083005f5211 */ /* 0x1c0fe200008f0c5d */
[----:B------:R1:W-:Y:S01]  /*10ee0*/  @!P6 STS [R135+0x3004], RZ ;  /* 0x003004ff8700e388 */ /* 0x0003e20000000800 */
[----:B------:R-:W-:Y:S01]  /*10ef0*/  @P4 LEA.HI.X R93, R0, R131, R93, 0x1, P0 ;  /* 0x00000083005d4211 */ /* 0x000fe200000f0c5d */
[----:B------:R-:W-:Y:S02]  /*10f00*/  IMAD.MOV.U32 R131, RZ, RZ, R91 ;  /* 0x000000ffff837224 */ /* 0x000fe400078e005b */
        /* <DEDUP_REMOVED lines=27> */
.L_x_4516:
[----:B------:R-:W-:Y:S02]  /*110c0*/  FMNMX.FTZ R0, R4, R87, !PT ;  /* 0x0000005704007209 */ /* 0x000fe40007810000 */
        /* <DEDUP_REMOVED lines=28> */
[----:B------:R-:W-:Y:S02]  /*11290*/  MOV R142, R138 ;  /* 0x0000008a008e7202 */ /* 0x000fe40000000f00 */
[----:B------:R-:W-:Y:S02]  /*112a0*/  FMNMX.FTZ R88, R33, R0, !PT ;  /* 0x0000000021587209 */ /* 0x000fe40007810000 */
[----:B------:R-:W-:Y:S02]  /*112b0*/  FMNMX.FTZ R0, R34, R93, !PT ;  /* 0x0000005d22007209 */ /* 0x000fe40007810000 */
[----:B------:R-:W-:Y:S01]  /*112c0*/  MOV R143, R139 ;  /* 0x0000008b008f7202 */ /* 0x000fe20000000f00 */
        /* <DEDUP_REMOVED lines=11> */
[----:B------:R-:W-:Y:S01]  /*11380*/  LDSM.16.MT88.4 R92, [R120+0x6000] ;  /* 0x00600000785c783b */ /* 0x000fe20000004200 */
[C---:B------:R-:W-:Y:S01]  /*11390*/  FSETP.NEU.FTZ.AND P0, PT, R2.reuse, -INF , PT ;  /* 0xff8000000200780b */ /* 0x040fe20003f1d000 */
[----:B------:R-:W-:Y:S01]  /*113a0*/  FMUL.FTZ R88, R3, UR4 ;  /* 0x0000000403587c20 */ /* 0x000fe20008410000 */
[C---:B------:R-:W-:Y:S01]  /*113b0*/  FMUL.FTZ R103, R2.reuse, UR4 ;  /* 0x0000000402677c20 */ /* 0x040fe20008410000 */
[----:B------:R-:W-:Y:S02]  /*113c0*/  FADD.FTZ R86, -R2, R87 ;  /* 0x0000005702567221 */ /* 0x000fe40000010100 */
[----:B------:R1:W2:Y:S02]  /*113d0*/  MUFU.EX2 R3, R88 ;  /* 0x0000005800037308 */ /* 0x0002a40000000800 */
[----:B------:R-:W-:Y:S01]  /*113e0*/  FSEL R103, R103, RZ, P0 ;  /* 0x000000ff67677208 */ /* 0x000fe20000000000 */
[----:B------:R-:W-:Y:S01]  /*113f0*/  FMUL.FTZ R87, R86, UR4 ;  /* 0x0000000456577c20 */ /* 0x000fe20008410000 */
[----:B------:R-:W-:Y:S03]  /*11400*/  FSETP.NEU.FTZ.AND P0, PT, R0, -INF , PT ;  /* 0xff8000000000780b */ /* 0x000fe60003f1d000 */
[--C-:B------:R-:W-:Y:S01]  /*11410*/  FFMA.FTZ R97, R5, UR4, -R103.reuse ;  /* 0x0000000405617c23 */ /* 0x100fe20008010867 */
[----:B------:R-:W-:Y:S01]  /*11420*/  FSEL R99, R99, RZ, P0 ;  /* 0x000000ff63637208 */ /* 0x000fe20000000000 */
[--C-:B------:R-:W-:Y:S01]  /*11430*/  FFMA.FTZ R101, R4, UR4, -R103.reuse ;  /* 0x0000000404657c23 */ /* 0x100fe20008010867 */
[--C-:B------:R-:W-:Y:S01]  /*11440*/  FFMA.FTZ R98, R8, UR4, -R103.reuse ;  /* 0x0000000408627c23 */ /* 0x100fe20008010867 */
[----:B------:R-:W-:Y:S01]  /*11450*/  FFMA.FTZ R5, R9, UR4, -R103 ;  /* 0x0000000409057c23 */ /* 0x000fe20008010867 */
[----:B------:R-:W3:Y:S01]  /*11460*/  MUFU.EX2 R86, R87 ;  /* 0x0000005700567308 */ /* 0x000ee20000000800 */
[--C-:B------:R-:W-:Y:S01]  /*11470*/  FFMA.FTZ R100, R6, UR4, -R99.reuse ;  /* 0x0000000406647c23 */ /* 0x100fe20008010863 */
[--C-:B------:R-:W-:Y:S01]  /*11480*/  FFMA.FTZ R96, R7, UR4, -R99.reuse ;  /* 0x0000000407607c23 */ /* 0x100fe20008010863 */
[--C-:B------:R-:W-:Y:S01]  /*11490*/  FFMA.FTZ R6, R10, UR4, -R99.reuse ;  /* 0x000000040a067c23 */ /* 0x100fe20008010863 */
[--C-:B------:R-:W-:Y:S01]  /*114a0*/  FFMA.FTZ R7, R11, UR4, -R99.reuse ;  /* 0x000000040b077c23 */ /* 0x100fe20008010863 */
[----:B-1----:R-:W1:Y:S01]  /*114b0*/  LDSM.16.MT88.4 R88, [R122+0x6000] ;  /* 0x006000007a58783b */ /* 0x002e620000004200 */
        /* <DEDUP_REMOVED lines=45> */
[----:B------:R-:W-:Y:S01]  /*11790*/  FMUL.FTZ R69, R86, R69 ;  /* 0x0000004556457220 */ /* 0x000fe20000410000 */
[C---:B------:R-:W-:Y:S01]  /*117a0*/  FMUL.FTZ R70, R3.reuse, R70 ;  /* 0x0000004603467220 */ /* 0x040fe20000410000 */
[----:B------:R-:W-:Y:S01]  /*117b0*/  FMUL.FTZ R71, R3, R71 ;  /* 0x0000004703477220 */ /* 0x000fe20000410000 */
[--C-:B------:R-:W-:Y:S01]  /*117c0*/  FFMA.FTZ R102, R14, UR4, -R99.reuse ;  /* 0x000000040e667c23 */ /* 0x100fe20008010863 */
[----:B------:R-:W-:Y:S03]  /*117d0*/  FFMA.FTZ R104, R15, UR4, -R99 ;  /* 0x000000040f687c23 */ /* 0x000fe60008010863 */
[----:B------:R-:W-:Y:S01]  /*117e0*/  MUFU.EX2 R6, R6 ;  /* 0x0000000600067308 */ /* 0x000fe20000000800 */
[C---:B------:R-:W-:Y:S01]  /*117f0*/  FMUL.FTZ R14, R3.reuse, R78 ;  /* 0x0000004e030e7220 */ /* 0x040fe20000410000 */
[C---:B------:R-:W-:Y:S01]  /*11800*/  FMUL.FTZ R15, R3.reuse, R79 ;  /* 0x0000004f030f7220 */ /* 0x040fe20000410000 */
[C---:B------:R-:W-:Y:S01]  /*11810*/  FMUL.FTZ R72, R86.reuse, R72 ;  /* 0x0000004856487220 */ /* 0x040fe20000410000 */
[----:B------:R-:W-:Y:S01]  /*11820*/  FMUL.FTZ R73, R86, R73 ;  /* 0x0000004956497220 */ /* 0x000fe20000410000 */
[C---:B------:R-:W-:Y:S01]  /*11830*/  FMUL.FTZ R74, R3.reuse, R74 ;  /* 0x0000004a034a7220 */ /* 0x040fe20000410000 */
[----:B------:R-:W-:Y:S01]  /*11840*/  FMUL.FTZ R75, R3, R75 ;  /* 0x0000004b034b7220 */ /* 0x000fe20000410000 */
[----:B------:R-:W-:Y:S03]  /*11850*/  FFMA.FTZ R105, R20, UR4, -R103 ;  /* 0x0000000414697c23 */ /* 0x000fe60008010867 */
[----:B------:R-:W3:Y:S01]  /*11860*/  MUFU.EX2 R7, R7 ;  /* 0x0000000700077308 */ /* 0x000ee20000000800 */
[----:B--2---:R-:W-:Y:S01]  /*11870*/  F2FP.BF16.F32.PACK_AB R82, R5, R98 ;  /* 0x000000620552723e */ /* 0x004fe200000010ff */
[----:B------:R-:W-:Y:S01]  /*11880*/  FFMA.FTZ R107, R27, UR4, -R99 ;  /* 0x000000041b6b7c23 */ /* 0x000fe20008010863 */
[--C-:B------:R-:W-:Y:S01]  /*11890*/  FFMA.FTZ R110, R28, UR4, -R103.reuse ;  /* 0x000000041c6e7c23 */ /* 0x100fe20008010867 */
[----:B------:R-:W-:Y:S01]  /*118a0*/  FFMA.FTZ R109, R29, UR4, -R103 ;  /* 0x000000041d6d7c23 */ /* 0x000fe20008010867 */
[--C-:B------:R-:W-:Y:S01]  /*118b0*/  FFMA.FTZ R111, R30, UR4, -R99.reuse ;  /* 0x000000041e6f7c23 */ /* 0x100fe20008010863 */
[----:B------:R-:W-:Y:S01]  /*118c0*/  FFMA.FTZ R106, R31, UR4, -R99 ;  /* 0x000000041f6a7c23 */ /* 0x000fe20008010863 */
[----:B------:R-:W-:Y:S03]  /*118d0*/  FFMA.FTZ R108, R32, UR4, -R103 ;  /* 0x00000004206c7c23 */ /* 0x000fe60008010867 */
[----:B------:R-:W2:Y:S01]  /*118e0*/  MUFU.EX2 R102, R102 ;  /* 0x0000006600667308 */ /* 0x000ea20000000800 */
[----:B------:R-:W-:Y:S01]  /*118f0*/  LDSM.16.MT88.4 R28, [R122+0x6c00] ;  /* 0x006c00007a1c783b */ /* 0x000fe20000004200 */
[----:B------:R-:W-:Y:S01]  /*11900*/  FFMA.FTZ R101, R86, R141, R101 ;  /* 0x0000008d56657223 */ /* 0x000fe20000010065 */
[----:B------:R-:W-:Y:S01]  /*11910*/  FFMA.FTZ R100, R3, R140, R100 ;  /* 0x0000008c03647223 */ /* 0x000fe20000010064 */
[----:B------:R-:W-:Y:S02]  /*11920*/  ISETP.GT.AND P0, PT, R134, 0x1, PT ;  /* 0x000000018600780c */ /* 0x000fe40003f04270 */
[----:B------:R-:W-:Y:S01]  /*11930*/  FADD.FTZ R101, R97, R101 ;  /* 0x0000006561657221 */ /* 0x000fe20000010000 */
[----:B------:R-:W-:Y:S03]  /*11940*/  FADD.FTZ R3, R96, R100 ;  /* 0x0000006460037221 */ /* 0x000fe60000010000 */
[----:B------:R-:W-:Y:S01]  /*11950*/  MUFU.EX2 R105, R105 ;  /* 0x0000006900697308 */ /* 0x000fe20000000800 */
[----:B---3--:R-:W-:Y:S01]  /*11960*/  F2FP.BF16.F32.PACK_AB R83, R7, R6 ;  /* 0x000000060753723e */ /* 0x008fe200000010ff */
[----:B------:R-:W-:Y:S01]  /*11970*/  FADD.FTZ R98, R98, R101 ;  /* 0x0000006562627221 */ /* 0x000fe20000010000 */
[----:B------:R-:W-:Y:S01]  /*11980*/  IADD3 R134, R134, -0x1, RZ ;  /* 0xffffffff86867810 */ /* 0x000fe20007ffe0ff */
[----:B------:R-:W-:Y:S01]  /*11990*/  FADD.FTZ R6, R6, R3 ;  /* 0x0000000306067221 */ /* 0x000fe20000010000 */
[----:B------:R-:W-:Y:S01]  /*119a0*/  MOV R87, R2 ;  /* 0x0000000200577202 */ /* 0x000fe20000000f00 */
[----:B------:R-:W-:Y:S02]  /*119b0*/  FADD.FTZ R98, R5, R98 ;  /* 0x0000006205627221 */ /* 0x000fe40000010000 */
[C---:B-1----:R-:W-:Y:S02]  /*119c0*/  HMMA.16816.F32.BF16 R8, R80.reuse, R88, R8 ;  /* 0x000000585008723c */ /* 0x042fe40000041808 */
[----:B------:R-:W-:Y:S03]  /*119d0*/  MUFU.EX2 R107, R107 ;  /* 0x0000006b006b7308 */ /* 0x000fe60000000800 */
[----:B------:R-:W-:Y:S01]  /*119e0*/  FADD.FTZ R7, R7, R6 ;  /* 0x0000000607077221 */ /* 0x000fe20000010000 */
[C---:B------:R-:W-:Y:S01]  /*119f0*/  HMMA.16816.F32.BF16 R36, R80.reuse, R90, R36 ;  /* 0x0000005a5024723c */ /* 0x040fe20000041824 */
[----:B------:R-:W1:Y:S05]  /*11a00*/  LDSM.16.MT88.4 R88, [R122+0x7000] ;  /* 0x007000007a58783b */ /* 0x000e6a0000004200 */
[----:B------:R-:W-:Y:S01]  /*11a10*/  MUFU.EX2 R110, R110 ;  /* 0x0000006e006e7308 */ /* 0x000fe20000000800 */
[----:B--2---:R-:W-:Y:S01]  /*11a20*/  FADD.FTZ R6, R102, R7 ;  /* 0x0000000766067221 */ /* 0x004fe20000010000 */
[C---:B------:R-:W-:Y:S08]  /*11a30*/  HMMA.16816.F32.BF16 R40, R80.reuse, R92, R40 ;  /* 0x0000005c5028723c */ /* 0x040ff00000041828 */
[----:B------:R-:W-:Y:S01]  /*11a40*/  MUFU.EX2 R109, R109 ;  /* 0x0000006d006d7308 */ /* 0x000fe20000000800 */
[C---:B------:R-:W-:Y:S01]  /*11a50*/  HMMA.16816.F32.BF16 R44, R80.reuse, R94, R44 ;  /* 0x0000005e502c723c */ /* 0x040fe2000004182c */
[----:B------:R-:W2:Y:S08]  /*11a60*/  LDSM.16.MT88.4 R92, [R120+0x7000] ;  /* 0x00700000785c783b */ /* 0x000eb00000004200 */
[----:B------:R-:W-:Y:S10]  /*11a70*/  MUFU.EX2 R111, R111 ;  /* 0x0000006f006f7308 */ /* 0x000ff40000000800 */
[----:B------:R-:W-:Y:S10]  /*11a80*/  MUFU.EX2 R106, R106 ;  /* 0x0000006a006a7308 */ /* 0x000ff40000000800 */
[----:B------:R-:W-:Y:S01]  /*11a90*/  MUFU.EX2 R108, R108 ;  /* 0x0000006c006c7308 */ /* 0x000fe20000000800 */
        /* <DEDUP_REMOVED lines=8> */
[----:B------:R1:W3:Y:S04]  /*11b20*/  MUFU.EX2 R91, R104 ;  /* 0x00000068005b7308 */ /* 0x0002e80000000800 */
[--C-:B------:R-:W-:Y:S01]  /*11b30*/  FFMA.FTZ R89, R12, UR4, -R103.reuse ;  /* 0x000000040c597c23 */ /* 0x100fe20008010867 */
[----:B------:R-:W-:Y:S01]  /*11b40*/  FFMA.FTZ R88, R13, UR4, -R103 ;  /* 0x000000040d587c23 */ /* 0x000fe20008010867 */
[C---:B------:R-:W-:Y:S01]  /*11b50*/  FMUL.FTZ R12, R86.reuse, R76 ;  /* 0x0000004c560c7220 */ /* 0x040fe20000410000 */
[----:B------:R-:W-:Y:S02]  /*11b60*/  FMUL.FTZ R13, R86, R77 ;  /* 0x0000004d560d7220 */ /* 0x000fe40000410000 */
[----:B------:R-:W4:Y:S01]  /*11b70*/  LDSM.16.MT88.4 R76, [R122+0x6400] ;  /* 0x006400007a4c783b */ /* 0x000f220000004200 */
[----:B------:R-:W-:Y:S01]  /*11b80*/  FFMA.FTZ R86, R34, UR4, -R99 ;  /* 0x0000000422567c23 */ /* 0x000fe20008010863 */
[--C-:B------:R-:W-:Y:S01]  /*11b90*/  FFMA.FTZ R90, R16, UR4, -R103.reuse ;  /* 0x00000004105a7c23 */ /* 0x100fe20008010867 */
[----:B------:R-:W-:Y:S02]  /*11ba0*/  MUFU.EX2 R89, R89 ;  /* 0x0000005900597308 */ /* 0x000fe40000000800 */
[C---:B--2---:R-:W-:Y:S03]  /*11bb0*/  HMMA.16816.F32.BF16 R12, R80.reuse, R92, R12 ;  /* 0x0000005c500c723c */ /* 0x044fe6000004180c */
[--C-:B-1----:R-:W-:Y:S01]  /*11bc0*/  FFMA.FTZ R104, R21, UR4, -R103.reuse ;  /* 0x0000000415687c23 */ /* 0x102fe20008010867 */
[----:B---3--:R-:W-:Y:S02]  /*11bd0*/  FADD.FTZ R6, R91, R6 ;  /* 0x000000065b067221 */ /* 0x008fe40000010000 */
[----:B------:R-:W-:Y:S02]  /*11be0*/  HMMA.16816.F32.BF16 R72, R80, R94, R72 ;  /* 0x0000005e5048723c */ /* 0x000fe40000041848 */
[----:B------:R-:W1:Y:S01]  /*11bf0*/  MUFU.EX2 R88, R88 ;  /* 0x0000005800587308 */ /* 0x000e620000000800 */
[----:B------:R-:W2:Y:S02]  /*11c00*/  LDSM.16.MT88.4 R80, [R120+0x6400] ;  /* 0x006400007850783b */ /* 0x000ea40000004200 */
[----:B------:R-:W-:Y:S01]  /*11c10*/  FFMA.FTZ R93, R17, UR4, -R103 ;  /* 0x00000004115d7c23 */ /* 0x000fe20008010867 */
[--C-:B------:R-:W-:Y:S01]  /*11c20*/  FFMA.FTZ R92, R19, UR4, -R99.reuse ;  /* 0x00000004135c7c23 */ /* 0x100fe20008010863 */
[--C-:B------:R-:W-:Y:S01]  /*11c30*/  FFMA.FTZ R95, R18, UR4, -R99.reuse ;  /* 0x00000004125f7c23 */ /* 0x100fe20008010863 */
[----:B------:R-:W-:Y:S04]  /*11c40*/  F2FP.BF16.F32.PACK_AB R17, R91, R102 ;  /* 0x000000665b11723e */ /* 0x000fe800000010ff */
[----:B------:R-:W-:Y:S01]  /*11c50*/  MUFU.EX2 R90, R90 ;  /* 0x0000005a005a7308 */ /* 0x000fe20000000800 */
[----:B------:R-:W-:Y:S09]  /*11c60*/  FFMA.FTZ R94, R22, UR4, -R99 ;  /* 0x00000004165e7c23 */ /* 0x000ff20008010863 */
[----:B------:R-:W3:Y:S01]  /*11c70*/  MUFU.EX2 R93, R93 ;  /* 0x0000005d005d7308 */ /* 0x000ee20000000800 */
[C---:B-1----:R-:W-:Y:S01]  /*11c80*/  F2FP.BF16.F32.PACK_AB R16, R88.reuse, R89 ;  /* 0x000000595810723e */ /* 0x042fe200000010ff */
[----:B------:R-:W-:Y:S04]  /*11c90*/  FADD.FTZ R89, R89, R98 ;  /* 0x0000006259597221 */ /* 0x000fe80000010000 */
[----:B------:R-:W-:Y:S04]  /*11ca0*/  FADD.FTZ R89, R88, R89 ;  /* 0x0000005958597221 */ /* 0x000fe80000010000 */
[----:B------:R-:W-:Y:S10]  /*11cb0*/  MUFU.EX2 R95, R95 ;  /* 0x0000005f005f7308 */ /* 0x000ff40000000800 */
[----:B------:R-:W1:Y:S01]  /*11cc0*/  MUFU.EX2 R92, R92 ;  /* 0x0000005c005c7308 */ /* 0x000e620000000800 */
[----:B---3--:R-:W-:Y:S01]  /*11cd0*/  F2FP.BF16.F32.PACK_AB R18, R93, R90 ;  /* 0x0000005a5d12723e */ /* 0x008fe200000010ff */
[----:B------:R-:W-:Y:S08]  /*11ce0*/  FADD.FTZ R90, R90, R89 ;  /* 0x000000595a5a7221 */ /* 0x000ff00000010000 */
[----:B------:R-:W-:Y:S10]  /*11cf0*/  MUFU.EX2 R94, R94 ;  /* 0x0000005e005e7308 */ /* 0x000ff40000000800 */
[----:B------:R-:W-:Y:S01]  /*11d00*/  MUFU.EX2 R86, R86 ;  /* 0x0000005600567308 */ /* 0x000fe20000000800 */
[C---:B-1----:R-:W-:Y:S01]  /*11d10*/  F2FP.BF16.F32.PACK_AB R19, R92.reuse, R95 ;  /* 0x0000005f5c13723e */ /* 0x042fe200000010ff */
[----:B------:R-:W-:Y:S01]  /*11d20*/  FADD.FTZ R95, R95, R6 ;  /* 0x000000065f5f7221 */ /* 0x000fe20000010000 */
[----:B------:R-:W-:Y:S03]  /*11d30*/  FADD.FTZ R6, R93, R90 ;  /* 0x0000005a5d067221 */ /* 0x000fe60000010000 */
[----:B------:R-:W-:Y:S02]  /*11d40*/  FADD.FTZ R95, R92, R95 ;  /* 0x0000005f5c5f7221 */ /* 0x000fe40000010000 */
[C---:B----4-:R-:W-:Y:S06]  /*11d50*/  HMMA.16816.F32.BF16 R8, R16.reuse, R76, R8 ;  /* 0x0000004c1008723c */ /* 0x050fec0000041808 */
        /* <DEDUP_REMOVED lines=11> */
[C---:B-1----:R-:W-:Y:S01]  /*11e10*/  HMMA.16816.F32.BF16 R64, R16.reuse, R76, R64 ;  /* 0x0000004c1040723c */ /* 0x042fe20000041840 */
[----:B------:R1:W3:Y:S05]  /*11e20*/  MUFU.EX2 R76, R104 ;  /* 0x00000068004c7308 */ /* 0x0002ea0000000800 */
[C---:B------:R-:W-:Y:S05]  /*11e30*/  HMMA.16816.F32.BF16 R68, R16.reuse, R78, R68 ;  /* 0x0000004e1044723c */ /* 0x040fea0000041844 */
[----:B------:R-:W-:Y:S01]  /*11e40*/  FFMA.FTZ R77, R23, UR4, -R99 ;  /* 0x00000004174d7c23 */ /* 0x000fe20008010863 */
[C---:B--2---:R-:W-:Y:S01]  /*11e50*/  HMMA.16816.F32.BF16 R12, R16.reuse, R80, R12 ;  /* 0x00000050100c723c */ /* 0x044fe2000004180c */
[----:B------:R-:W2:Y:S04]  /*11e60*/  LDSM.16.MT88.4 R20, [R122+0x6800] ;  /* 0x006800007a14783b */ /* 0x000ea80000004200 */
[--C-:B------:R-:W-:Y:S01]  /*11e70*/  FFMA.FTZ R78, R24, UR4, -R103.reuse ;  /* 0x00000004184e7c23 */ /* 0x100fe20008010867 */
[----:B------:R-:W-:Y:S01]  /*11e80*/  HMMA.16816.F32.BF16 R72, R16, R82, R72 ;  /* 0x000000521048723c */ /* 0x000fe20000041848 */
[----:B------:R-:W4:Y:S04]  /*11e90*/  MUFU.EX2 R77, R77 ;  /* 0x0000004d004d7308 */ /* 0x000f280000000800 */
[----:B------:R-:W-:Y:S01]  /*11ea0*/  FFMA.FTZ R79, R25, UR4, -R103 ;  /* 0x00000004194f7c23 */ /* 0x000fe20008010867 */
[----:B-1----:R-:W-:Y:S01]  /*11eb0*/  FFMA.FTZ R104, R26, UR4, -R99 ;  /* 0x000000041a687c23 */ /* 0x002fe20008010863 */
[----:B---3--:R-:W-:Y:S01]  /*11ec0*/  F2FP.BF16.F32.PACK_AB R16, R76, R105 ;  /* 0x000000694c10723e */ /* 0x008fe200000010ff */
[----:B------:R-:W1:Y:S03]  /*11ed0*/  LDSM.16.MT88.4 R24, [R120+0x6800] ;  /* 0x006800007818783b */ /* 0x000e660000004200 */
[----:B------:R-:W-:Y:S01]  /*11ee0*/  MUFU.EX2 R78, R78 ;  /* 0x0000004e004e7308 */ /* 0x000fe20000000800 */
[----:B------:R-:W-:Y:S01]  /*11ef0*/  FFMA.FTZ R103, R33, UR4, -R103 ;  /* 0x0000000421677c23 */ /* 0x000fe20008010867 */
[----:B------:R-:W-:Y:S01]  /*11f00*/  FFMA.FTZ R99, R35, UR4, -R99 ;  /* 0x0000000423637c23 */ /* 0x000fe20008010863 */
[----:B------:R-:W-:Y:S02]  /*11f10*/  FADD.FTZ R105, R105, R6 ;  /* 0x0000000669697221 */ /* 0x000fe40000010000 */
[----:B------:R-:W-:Y:S05]  /*11f20*/  LDSM.16.MT88.4 R32, [R122+0x7c00] ;  /* 0x007c00007a20783b */ /* 0x000fea0000004200 */
[----:B------:R-:W3:Y:S01]  /*11f30*/  MUFU.EX2 R79, R79 ;  /* 0x0000004f004f7308 */ /* 0x000ee20000000800 */
[C---:B----4-:R-:W-:Y:S01]  /*11f40*/  F2FP.BF16.F32.PACK_AB R17, R77.reuse, R94 ;  /* 0x0000005e4d11723e */ /* 0x050fe200000010ff */
[----:B------:R-:W-:Y:S01]  /*11f50*/  FADD.FTZ R94, R94, R95 ;  /* 0x0000005f5e5e7221 */ /* 0x000fe20000010000 */
[----:B------:R-:W-:Y:S03]  /*11f60*/  FADD.FTZ R105, R76, R105 ;  /* 0x000000694c697221 */ /* 0x000fe60000010000 */
[----:B------:R-:W-:Y:S04]  /*11f70*/  FADD.FTZ R77, R77, R94 ;  /* 0x0000005e4d4d7221 */ /* 0x000fe80000010000 */
[----:B------:R-:W4:Y:S10]  /*11f80*/  MUFU.EX2 R104, R104 ;  /* 0x0000006800687308 */ /* 0x000f340000000800 */
[----:B------:R-:W5:Y:S01]  /*11f90*/  MUFU.EX2 R103, R103 ;  /* 0x0000006700677308 */ /* 0x000f620000000800 */
[C---:B---3--:R-:W-:Y:S01]  /*11fa0*/  F2FP.BF16.F32.PACK_AB R18, R79.reuse, R78 ;  /* 0x0000004e4f12723e */ /* 0x048fe200000010ff */
[----:B------:R-:W-:Y:S04]  /*11fb0*/  FADD.FTZ R78, R78, R105 ;  /* 0x000000694e4e7221 */ /* 0x000fe80000010000 */
[----:B------:R-:W-:Y:S04]  /*11fc0*/  FADD.FTZ R3, R79, R78 ;  /* 0x0000004e4f037221 */ /* 0x000fe80000010000 */
[----:B------:R-:W3:Y:S01]  /*11fd0*/  MUFU.EX2 R99, R99 ;  /* 0x0000006300637308 */ /* 0x000ee20000000800 */
[C---:B----4-:R-:W-:Y:S01]  /*11fe0*/  F2FP.BF16.F32.PACK_AB R19, R107.reuse, R104 ;  /* 0x000000686b13723e */ /* 0x050fe200000010ff */
[----:B------:R-:W-:Y:S04]  /*11ff0*/  FADD.FTZ R6, R104, R77 ;  /* 0x0000004d68067221 */ /* 0x000fe80000010000 */
[----:B------:R-:W-:Y:S02]  /*12000*/  FADD.FTZ R6, R107, R6 ;  /* 0x000000066b067221 */ /* 0x000fe40000010000 */
        /* <DEDUP_REMOVED lines=18> */
[----:B------:R-:W-:Y:S01]  /*12130*/  F2FP.BF16.F32.PACK_AB R16, R109, R110 ;  /* 0x0000006e6d10723e */ /* 0x000fe200000010ff */
[----:B------:R-:W-:Y:S03]  /*12140*/  FADD.FTZ R110, R110, R3 ;  /* 0x000000036e6e7221 */ /* 0x000fe60000010000 */
[C---:B------:R-:W-:Y:S01]  /*12150*/  F2FP.BF16.F32.PACK_AB R17, R106.reuse, R111 ;  /* 0x0000006f6a11723e */ /* 0x040fe200000010ff */
[----:B------:R-:W-:Y:S01]  /*12160*/  FADD.FTZ R111, R111, R6 ;  /* 0x000000066f6f7221 */ /* 0x000fe20000010000 */
[----:B-----5:R-:W-:Y:S01]  /*12170*/  F2FP.BF16.F32.PACK_AB R18, R103, R108 ;  /* 0x0000006c6712723e */ /* 0x020fe200000010ff */
[----:B------:R-:W-:Y:S01]  /*12180*/  FADD.FTZ R109, R109, R110 ;  /* 0x0000006e6d6d7221 */ /* 0x000fe20000010000 */
[----:B---3--:R-:W-:Y:S01]  /*12190*/  F2FP.BF16.F32.PACK_AB R19, R99, R86 ;  /* 0x000000566313723e */ /* 0x008fe200000010ff */
[----:B------:R-:W-:Y:S01]  /*121a0*/  FADD.FTZ R111, R106, R111 ;  /* 0x0000006f6a6f7221 */ /* 0x000fe20000010000 */
[----:B------:R-:W-:Y:S01]  /*121b0*/  MOV R3, R0 ;  /* 0x0000000000037202 */ /* 0x000fe20000000f00 */
[----:B------:R-:W-:Y:S02]  /*121c0*/  FADD.FTZ R108, R108, R109 ;  /* 0x0000006d6c6c7221 */ /* 0x000fe40000010000 */
[----:B------:R-:W-:Y:S02]  /*121d0*/  FADD.FTZ R86, R86, R111 ;  /* 0x0000006f56567221 */ /* 0x000fe40000010000 */
[C---:B------:R-:W-:Y:S01]  /*121e0*/  HMMA.16816.F32.BF16 R80, R16.reuse, R28, R8 ;  /* 0x0000001c1050723c */ /* 0x040fe20000041808 */
[----:B------:R-:W3:Y:S02]  /*121f0*/  LDSM.16.MT88.4 R8, [R122+0x8c00] ;  /* 0x008c00007a08783b */ /* 0x000ee40000004200 */
[----:B------:R-:W-:Y:S01]  /*12200*/  FADD.FTZ R141, R103, R108 ;  /* 0x0000006c678d7221 */ /* 0x000fe20000010000 */
[----:B------:R-:W-:Y:S02]  /*12210*/  FADD.FTZ R140, R99, R86 ;  /* 0x00000056638c7221 */ /* 0x000fe40000010000 */
[C---:B------:R-:W-:Y:S06]  /*12220*/  HMMA.16816.F32.BF16 R36, R16.reuse, R30, R36 ;  /* 0x0000001e1024723c */ /* 0x040fec0000041824 */
        /* <DEDUP_REMOVED lines=11> */
[----:B------:R-:W-:Y:S11]  /*122e0*/  @!UPT UIADD3 URZ, URZ, URZ, URZ ;  /* 0x0000003f3f3ff290 */ /* 0x000ff6000fffe03f */
[----:B------:R-:W-:Y:S01]  /*122f0*/  @!UPT UIADD3 URZ, URZ, URZ, URZ ;  /* 0x0000003f3f3ff290 */ /* 0x000fe2000fffe03f */
[----:B------:R-:W-:Y:S11]  /*12300*/  @P0 BRA `(.L_x_4518) ;  /* 0xffffffd800980947 */ /* 0x000ff6000383ffff */
.L_x_4514:
[----:B------:R-:W1:Y:S01]  /*12310*/  SHFL.BFLY PT, R4, R141, 0x2, 0x1f ;  /* 0x0c401f008d047f89 */ /* 0x000e6200000e0000 */
[----:B------:R-:W2:Y:S01]  /*12320*/  S2UR UR4, SR_CgaCtaId ;  /* 0x00000000000479c3 */ /* 0x000ea20000008800 */
[----:B------:R-:W-:Y:S01]  /*12330*/  MOV R7, 0x3f800000 ;  /* 0x3f80000000077802 */ /* 0x000fe20000000f00 */
[----:B------:R-:W-:Y:S01]  /*12340*/  IMAD.MOV.U32 R8, RZ, RZ, 0x3f800000 ;  /* 0x3f800000ff087424 */ /* 0x000fe200078e00ff */
[----:B------:R-:W3:Y:S01]  /*12350*/  SHFL.BFLY PT, R3, R140, 0x2, 0x1f ;  /* 0x0c401f008c037f89 */ /* 0x000ee200000e0000 */
[----:B------:R-:W-:Y:S01]  /*12360*/  UMOV UR5, 0x400 ;  /* 0x0000040000057882 */ /* 0x000fe20000000000 */
        /* <DEDUP_REMOVED lines=30> */
[----:B------:R-:W-:-:S02]  /*12550*/  IADD3 R14, R9, -R14, RZ ;  /* 0x8000000e090e7210 */ /* 0x000fc40007ffe0ff */
[----:B------:R-:W-:Y:S01]  /*12560*/  LEA R9, R12, R13, 0x8 ;  /* 0x0000000d0c097211 */ /* 0x000fe200078e40ff */
[C---:B------:R-:W-:Y:S01]  /*12570*/  IMAD.SHL.U32 R15, R11.reuse, 0x40, RZ ;  /* 0x000000400b0f7824 */ /* 0x040fe200078e00ff */
[----:B------:R-:W-:Y:S01]  /*12580*/  LOP3.LUT P0, RZ, R11, 0x2, RZ, 0xc0, !PT ;  /* 0x000000020bff7812 */ /* 0x000fe2000780c0ff */
[----:B------:R-:W-:Y:S01]  /*12590*/  @P3 MUFU.LG2 R6, R6 ;  /* 0x0000000600063308 */ /* 0x000fe20000000c00 */
[----:B------:R-:W-:Y:S01]  /*125a0*/  LEA R9, R14, R9, 0x4 ;  /* 0x000000090e097211 */ /* 0x000fe200078e20ff */
[----:B-1----:R-:W-:Y:S01]  /*125b0*/  FMUL.FTZ R80, R7, R80 ;  /* 0x0000005007507220 */ /* 0x002fe20000410000 */
[----:B------:R-:W-:Y:S01]  /*125c0*/  LOP3.LUT R15, R15, 0xc0, RZ, 0xc0, !PT ;  /* 0x000000c00f0f7812 */ /* 0x000fe200078ec0ff */
[----:B------:R-:W-:Y:S01]  /*125d0*/  FMUL.FTZ R81, R7, R81 ;  /* 0x0000005107517220 */ /* 0x000fe20000410000 */
[----:B------:R-:W-:Y:S01]  /*125e0*/  LOP3.LUT R14, R11, 0x1, RZ, 0xc0, !PT ;  /* 0x000000010b0e7812 */ /* 0x000fe200078ec0ff */
[----:B------:R-:W-:Y:S01]  /*125f0*/  FMUL.FTZ R36, R7, R36 ;  /* 0x0000002407247220 */ /* 0x000fe20000410000 */
[----:B------:R-:W-:Y:S01]  /*12600*/  LEA.HI R16, R15, R15, RZ, 0x1d ;  /* 0x0000000f0f107211 */ /* 0x000fe200078fe8ff */
[----:B------:R-:W-:Y:S01]  /*12610*/  FMUL.FTZ R37, R7, R37 ;  /* 0x0000002507257220 */ /* 0x000fe20000410000 */
[----:B------:R-:W-:Y:S01]  /*12620*/  ISETP.NE.U32.AND P1, PT, R14, 0x1, PT ;  /* 0x000000010e00780c */ /* 0x000fe20003f25070 */
[----:B---3--:R-:W-:Y:S01]  /*12630*/  FMUL.FTZ R83, R8, R83 ;  /* 0x0000005308537220 */ /* 0x008fe20000410000 */
[----:B------:R-:W-:Y:S01]  /*12640*/  MOV R11, 0x20 ;  /* 0x00000020000b7802 */ /* 0x000fe20000000f00 */
[----:B------:R-:W-:-:S02]  /*12650*/  IMAD.U32 R9, R9, 0x2, R16 ;  /* 0x0000000209097824 */ /* 0x000fc400078e0010 */
[C---:B------:R-:W-:Y:S01]  /*12660*/  FMUL.FTZ R82, R8.reuse, R82 ;  /* 0x0000005208527220 */ /* 0x040fe20000410000 */
[C---:B------:R-:W-:Y:S01]  /*12670*/  FMUL.FTZ R39, R8.reuse, R39 ;  /* 0x0000002708277220 */ /* 0x040fe20000410000 */
[C---:B------:R-:W-:Y:S01]  /*12680*/  FMUL.FTZ R38, R8.reuse, R38 ;  /* 0x0000002608267220 */ /* 0x040fe20000410000 */
[----:B------:R-:W-:Y:S01]  /*12690*/  FMUL.FTZ R40, R7, R40 ;  /* 0x0000002807287220 */ /* 0x000fe20000410000 */
[----:B------:R-:W-:Y:S01]  /*126a0*/  LEA R9, R9, UR4, 0x1 ;  /* 0x0000000409097c11 */ /* 0x000fe2000f8e08ff */
[----:B------:R-:W-:Y:S01]  /*126b0*/  FMUL.FTZ R41, R7, R41 ;  /* 0x0000002907297220 */ /* 0x000fe20000410000 */
[C---:B------:R-:W-:Y:S01]  /*126c0*/  FMUL.FTZ R43, R8.reuse, R43 ;  /* 0x0000002b082b7220 */ /* 0x040fe20000410000 */
[C---:B------:R-:W-:Y:S01]  /*126d0*/  FMUL.FTZ R42, R8.reuse, R42 ;  /* 0x0000002a082a7220 */ /* 0x040fe20000410000 */
[----:B------:R-:W-:Y:S01]  /*126e0*/  IADD3 R15, R9, -0x10, RZ ;  /* 0xfffffff0090f7810 */ /* 0x000fe20007ffe0ff */
[C---:B------:R-:W-:Y:S01]  /*126f0*/  FMUL.FTZ R44, R7.reuse, R44 ;  /* 0x0000002c072c7220 */ /* 0x040fe20000410000 */
[----:B------:R-:W-:Y:S01]  /*12700*/  FMUL.FTZ R45, R7, R45 ;  /* 0x0000002d072d7220 */ /* 0x000fe20000410000 */
[C---:B------:R-:W-:Y:S01]  /*12710*/  FMUL.FTZ R47, R8.reuse, R47 ;  /* 0x0000002f082f7220 */ /* 0x040fe20000410000 */
[----:B------:R-:W-:Y:S01]  /*12720*/  FMUL.FTZ R46, R8, R46 ;  /* 0x0000002e082e7220 */ /* 0x000fe20000410000 */
[----:B------:R-:W-:Y:S01]  /*12730*/  SEL R14, R11, 0xffffffe0, !P0 ;  /* 0xffffffe00b0e7807 */ /* 0x000fe20004000000 */
[----:B------:R-:W-:-:S02]  /*12740*/  @P1 VIADD R15, R9, 0x10 ;  /* 0x00000010090f1836 */ /* 0x000fc40000000000 */
[C---:B------:R-:W-:Y:S01]  /*12750*/  FMUL.FTZ R48, R7.reuse, R48 ;  /* 0x0000003007307220 */ /* 0x040fe20000410000 */
[C---:B------:R-:W-:Y:S01]  /*12760*/  FMUL.FTZ R49, R7.reuse, R49 ;  /* 0x0000003107317220 */ /* 0x040fe20000410000 */
[C---:B------:R-:W-:Y:S01]  /*12770*/  FMUL.FTZ R51, R8.reuse, R51 ;  /* 0x0000003308337220 */ /* 0x040fe20000410000 */
[C---:B------:R-:W-:Y:S01]  /*12780*/  FMUL.FTZ R50, R8.reuse, R50 ;  /* 0x0000003208327220 */ /* 0x040fe20000410000 */
        /* <DEDUP_REMOVED lines=20> */
[----:B------:R-:W-:Y:S01]  /*128d0*/  IADD3 R11, R9, R14, RZ ;  /* 0x0000000e090b7210 */ /* 0x000fe20007ffe0ff */
        /* <DEDUP_REMOVED lines=40> */
[----:B------:R-:W-:Y:S01]  /*12b60*/  F2FP.BF16.F32.PACK_AB R7, R7, R72 ;  /* 0x000000480707723e */ /* 0x000fe200000010ff */
[----:B-1----:R-:W-:Y:S01]  /*12b70*/  @P2 FMUL.FTZ R5, R5, 0.69314718246459960938 ;  /* 0x3f31721805052820 */ /* 0x002fe20000410000 */
[----:B------:R-:W-:Y:S01]  /*12b80*/  F2FP.BF16.F32.PACK_AB R8, R75, R8 ;  /* 0x000000084b08723e */ /* 0x000fe200000010ff */
[----:B------:R-:W-:Y:S01]  /*12b90*/  STS [R17+0x200], R46 ;  /* 0x0002002e11007388 */ /* 0x000fe20000000800 */
[----:B------:R-:W-:-:S02]  /*12ba0*/  ISETP.NE.AND P0, PT, RZ, UR4, PT ;  /* 0x00000004ff007c0c */ /* 0x000fc4000bf05270 */
[----:B------:R-:W-:Y:S01]  /*12bb0*/  SHF.R.S32.HI R23, RZ, 0x1f, R12 ;  /* 0x0000001fff177819 */ /* 0x000fe2000001140c */
[----:B------:R-:W-:Y:S01]  /*12bc0*/  STS [R9+0x1000], R48 ;  /* 0x0010003009007388 */ /* 0x000fe20000000800 */
[----:B------:R-:W-:Y:S01]  /*12bd0*/  MOV R14, 0x7f800000 ;  /* 0x7f800000000e7802 */ /* 0x000fe20000000f00 */
[----:B----4-:R-:W-:Y:S01]  /*12be0*/  @P2 FFMA.FTZ R14, R0, R19, R5 ;  /* 0x00000013000e2223 */ /* 0x010fe20000010005 */
[----:B------:R-:W-:Y:S01]  /*12bf0*/  LEA.HI R16, R23, R12, RZ, 0x2 ;  /* 0x0000000c17107211 */ /* 0x000fe200078f10ff */
[----:B------:R-:W-:Y:S01]  /*12c00*/  STS [R9+0x1200], R50 ;  /* 0x0012003209007388 */ /* 0x000fe20000000800 */
[----:B------:R-:W-:-:S03]  /*12c10*/  @P3 FMUL.FTZ R23, R6, 0.69314718246459960938 ;  /* 0x3f31721806173820 */ /* 0x000fc60000410000 */
        /* <DEDUP_REMOVED lines=14> */
[----:B-1----:R-:W-:-:S02]  /*12d00*/  IMAD.MOV.U32 R9, RZ, RZ, 0x7f800000 ;  /* 0x7f800000ff097424 */ /* 0x002fc400078e00ff */
[----:B--2---:R-:W-:Y:S01]  /*12d10*/  @P3 FFMA.FTZ R9, R2, R21, R23 ;  /* 0x0000001502093223 */ /* 0x004fe20000010017 */
[----:B---3--:R-:W-:-:S04]  /*12d20*/  LOP3.LUT R15, R16, 0xfffffffc, RZ, 0xc0, !PT ;  /* 0xfffffffc100f7812 */ /* 0x008fc800078ec0ff */
[----:B------:R-:W-:Y:S01]  /*12d30*/  IADD3 R12, R12, -R15, RZ ;  /* 0x8000000f0c0c7210 */ /* 0x000fe20007ffe0ff */
        /* <DEDUP_REMOVED lines=10> */
.L_x_4519:
[----:B------:R-:W1:Y:S01]  /*12de0*/  S2R R2, SR_CTAID.Z ;  /* 0x0000000000027919 */ /* 0x000e620000002700 */
[----:B------:R-:W1:Y:S01]  /*12df0*/  LDC R5, c[0x0][0x270] ;  /* 0x00009c00ff057b82 */ /* 0x000e620000000800 */
[----:B------:R-:W1:Y:S07]  /*12e00*/  S2R R15, SR_CTAID.Y ;  /* 0x00000000000f7919 */ /* 0x000e6e0000002600 */
[----:B------:R-:W2:Y:S01]  /*12e10*/  LDC R0, c[0x0][0x2c4] ;  /* 0x0000b100ff007b82 */ /* 0x000ea20000000800 */
[----:B-1----:R-:W-:-:S04]  /*12e20*/  IMAD R5, R15, R5, R2 ;  /* 0x000000050f057224 */ /* 0x002fc800078e0202 */
[----:B--2---:R-:W-:-:S07]  /*12e30*/  IMAD R0, R5, R0, RZ ;  /* 0x0000000005007224 */ /* 0x004fce00078e02ff */
.L_x_4520:
[----:B------:R-:W-:Y:S01]  /*12e40*/  LOP3.LUT R5, R10, 0xffffffe0, RZ, 0xc0, !PT ;  /* 0xffffffe00a057812 */ /* 0x000fe200078ec0ff */
[----:B------:R-:W-:Y:S01]  /*12e50*/  BAR.SYNC.DEFER_BLOCKING 0x0 ;  /* 0x0000000000007b1d */ /* 0x000fe20000010000 */
[----:B------:R-:W-:-:S03]  /*12e60*/  IMAD R12, R12, 0x10, R133 ;  /* 0x000000100c0c7824 */ /* 0x000fc600078e0285 */
[----:B------:R-:W-:Y:S02]  /*12e70*/  IMAD.IADD R5, R4, 0x1, -R5 ;  /* 0x0000000104057824 */ /* 0x000fe400078e0a05 */
[----:B------:R-:W-:Y:S03]  /*12e80*/  BSSY B0, `(.L_x_4521) ;  /* 0x0000011000007945 */ /* 0x000fe60003800000 */
[----:B------:R-:W-:-:S13]  /*12e90*/  LOP3.LUT P0, RZ, R5, 0x3, RZ, 0xc0, !PT ;  /* 0x0000000305ff7812 */ /* 0x000fda000780c0ff */
[----:B------:R-:W-:Y:S05]  /*12ea0*/  @P0 BRA `(.L_x_4522) ;  /* 0x0000000000380947 */ /* 0x000fea0003800000 */
[----:B------:R-:W4:Y:S01]  /*12eb0*/  S2R R5, SR_CTAID.X ;  /* 0x0000000000057919 */ /* 0x000f220000002500 */
[----:B------:R-:W-:Y:S01]  /*12ec0*/  VIADD R4, R12, 0x8 ;  /* 0x000000080c047836 */ /* 0x000fe20000000000 */
[----:B------:R-:W-:Y:S01]  /*12ed0*/  ULDC.64 UR4, c[0x0][0x2b0] ;  /* 0x0000ac0000047ab9 */ /* 0x000fe20000000a00 */
[C---:B----4-:R-:W-:Y:S02]  /*12ee0*/  IMAD R11, R5.reuse, 0x40, R0 ;  /* 0x00000040050b7824 */ /* 0x050fe400078e0200 */
        /* <DEDUP_REMOVED lines=10> */
.L_x_4522:
[----:B------:R-:W-:Y:S05]  /*12f90*/  BSYNC B0 ;  /* 0x0000000000007941 */ /* 0x000fea0003800000 */
.L_x_4521:
[----:B------:R-:W2:Y:S01]  /*12fa0*/  S2UR UR8, SR_CTAID.X ;  /* 0x00000000000879c3 */ /* 0x000ea20000002500 */
[----:B------:R-:W-:Y:S01]  /*12fb0*/  SHF.R.S32.HI R21, RZ, 0x1f, R15 ;  /* 0x0000001fff157819 */ /* 0x000fe2000001140f */
[----:B----4-:R3:W4:Y:S01]  /*12fc0*/  LDS.128 R16, [R135+0x800] ;  /* 0x0008000087107984 */ /* 0x0107220000000c00 */
[----:B------:R-:W-:Y:S01]  /*12fd0*/  SHF.L.U32 R28, R13, 0x3, RZ ;  /* 0x000000030d1c7819 */ /* 0x000fe200000006ff */
[----:B------:R-:W-:Y:S01]  /*12fe0*/  BSSY B0, `(.L_x_4523) ;  /* 0x0000032000007945 */ /* 0x000fe20003800000 */
[----:B------:R-:W-:Y:S01]  /*12ff0*/  ISETP.NE.AND P0, PT, R127, -0x1, PT ;  /* 0xffffffff7f00780c */ /* 0x000fe20003f05270 */
[----:B-1----:R3:W1:Y:S01]  /*13000*/  LDS.128 R8, [R135+0x1800] ;  /* 0x0018000087087984 */ /* 0x0026620000000c00 */
[----:B------:R-:W-:Y:S01]  /*13010*/  SHF.R.S32.HI R29, RZ, 0x1f, R28 ;  /* 0x0000001fff1d7819 */ /* 0x000fe2000001141c */
[----:B------:R-:W5:Y:S02]  /*13020*/  LDC.64 R4, c[0x0][0x290] ;  /* 0x0000a400ff047b82 */ /* 0x000f640000000a00 */
[----:B------:R3:W1:Y:S06]  /*13030*/  LDS.128 R24, [R135] ;  /* 0x0000000087187984 */ /* 0x00066c0000000c00 */
[----:B------:R-:W3:Y:S01]  /*13040*/  LDC.64 R6, c[0x0][0x298] ;  /* 0x0000a600ff067b82 */ /* 0x000ee20000000a00 */
[----:B--2---:R-:W-:-:S04]  /*13050*/  USHF.L.U32 UR8, UR8, 0x6, URZ ;  /* 0x0000000608087899 */ /* 0x004fc8000800063f */
[----:B------:R-:W-:Y:S02]  /*13060*/  USHF.R.S32.HI UR4, URZ, 0x1f, UR8 ;  /* 0x0000001f3f047899 */ /* 0x000fe40008011408 */
[----:B------:R-:W-:Y:S01]  /*13070*/  IADD3 R126, R126, -UR8, RZ ;  /* 0x800000087e7e7c10 */ /* 0x000fe2000fffe0ff */
[----:B-----5:R-:W-:-:S04]  /*13080*/  IMAD R0, R21, R4, RZ ;  /* 0x0000000415007224 */ /* 0x020fc800078e02ff */
[C---:B------:R-:W-:Y:S02]  /*13090*/  IMAD R0, R15.reuse, R5, R0 ;  /* 0x000000050f007224 */ /* 0x040fe400078e0200 */
[----:B------:R-:W-:-:S04]  /*130a0*/  IMAD.WIDE.U32 R14, R15, R4, RZ ;  /* 0x000000040f0e7225 */ /* 0x000fc800078e00ff */
[----:B---3--:R-:W-:-:S04]  /*130b0*/  IMAD.WIDE.U32 R20, R127, R6, RZ ;  /* 0x000000067f147225 */ /* 0x008fc800078e00ff */
        /* <DEDUP_REMOVED lines=8> */
[----:B------:R2:W3:Y:S01]  /*13140*/  LDS.128 R20, [R135+0x1000] ;  /* 0x0010000087147984 */ /* 0x0004e20000000c00 */
        /* <DEDUP_REMOVED lines=11> */
[----:B----4-:R-:W-:Y:S05]  /*13200*/  @P0 BRA `(.L_x_4524) ;  /* 0x00000000003c0947 */ /* 0x010fea0003800000 */
        /* <DEDUP_REMOVED lines=12> */
[----:B-1----:R4:W-:Y:S04]  /*132d0*/  @!P2 STG.E.128 desc[UR6][R36.64], R24 ;  /* 0x000000182400a986 */ /* 0x0029e8000c101d06 */
[----:B---3--:R4:W-:Y:S04]  /*132e0*/  @!P1 STG.E.128 desc[UR6][R36.64+0x40], R20 ;  /* 0x0000401424009986 */ /* 0x0089e8000c101d06 */
[----:B------:R4:W-:Y:S02]  /*132f0*/  @!P0 STG.E.128 desc[UR6][R36.64+0x80], R12 ;  /* 0x0000800c24008986 */ /* 0x0009e4000c101d06 */
.L_x_4524:
[----:B------:R-:W-:Y:S05]  /*13300*/  BSYNC B0 ;  /* 0x0000000000007941 */ /* 0x000fea0003800000 */
.L_x_4523:
[----:B-1--4-:R1:W4:Y:S01]  /*13310*/  LDS.128 R12, [R135+0x2800] ;  /* 0x00280000870c7984 */ /* 0x0123220000000c00 */
        /* <DEDUP_REMOVED lines=21> */
.L_x_4525:
        /* <DEDUP_REMOVED lines=9> */
.L_x_6488:


//--------------------- .text._ZN5flash24flash_fwd_splitkv_kernelI23Flash_fwd_kernel_traitsILi96ELi64ELi64ELi4ELb0ELb0EN7cutlass10bfloat16_tE19Flash_kernel_traitsILi96ELi64ELi64ELi4ES3_EELb1ELb0ELb0ELb0ELb0ELb1ELb0ELb1EEEvNS_16Flash_fwd_paramsE --------------------------
	.section	.text._ZN5flash24flash_fwd_splitkv_kernelI23Flash_fwd_kernel_traitsILi96ELi64ELi64ELi4ELb0ELb0EN7cutlass10bfloat16_tE19Flash_kernel_traitsILi96ELi64ELi64ELi4ES3_EELb1ELb0ELb0ELb0ELb0ELb1ELb0ELb1EEEvNS_16Flash_fwd_paramsE,"ax",@progbits
	.align	128
        .global         _ZN5flash24flash_fwd_splitkv_kernelI23Flash_fwd_kernel_traitsILi96ELi64ELi64ELi4ELb0ELb0EN7cutlass10bfloat16_tE19Flash_kernel_traitsILi96ELi64ELi64ELi4ES3_EELb1ELb0ELb0ELb0ELb0ELb1ELb0ELb1EEEvNS_16Flash_fwd_paramsE
        .type           _ZN5flash24flash_fwd_splitkv_kernelI23Flash_fwd_kernel_traitsILi96ELi64ELi64ELi4ELb0ELb0EN7cutlass10bfloat16_tE19Flash_kernel_traitsILi96ELi64ELi64ELi4ES3_EELb1ELb0ELb0ELb0ELb0ELb1ELb0ELb1EEEvNS_16Flash_fwd_paramsE,@function
        .size           _ZN5flash24flash_fwd_splitkv_kernelI23Flash_fwd_kernel_traitsILi96ELi64ELi64ELi4ELb0ELb0EN7cutlass10bfloat16_tE19Flash_kernel_traitsILi96ELi64ELi64ELi4ES3_EELb1ELb0ELb0ELb0ELb0ELb1ELb0ELb1EEEvNS_16Flash_fwd_paramsE,(.L_x_6489 - _ZN5flash24flash_fwd_splitkv_kernelI23Flash_fwd_kernel_traitsILi96ELi64ELi64ELi4ELb0ELb0EN7cutlass10bfloat16_tE19Flash_kernel_traitsILi96ELi64ELi64ELi4ES3_EELb1ELb0ELb0ELb0ELb0ELb1ELb0ELb1EEEvNS_16Flash_fwd_paramsE)
        .other          _ZN5flash24flash_fwd_splitkv_kernelI23Flash_fwd_kernel_traitsILi96ELi64ELi64ELi4ELb0ELb0EN7cutlass10bfloat16_tE19Flash_kernel_traitsILi96ELi64ELi64ELi4ES3_EELb1ELb0ELb0ELb0ELb0ELb1ELb0ELb1EEEvNS_16Flash_fwd_paramsE,@"STO_CUDA_ENTRY STV_DEFAULT"
_ZN5flash24flash_fwd_splitkv_kernelI23Flash_fwd_kernel_traitsILi96ELi64ELi64ELi4ELb0ELb0EN7cutlass10bfloat16_tE19Flash_kernel_traitsILi96ELi64ELi64ELi4ES3_EELb1ELb0ELb0ELb0ELb0ELb1ELb0ELb1EEEvNS_16Flash_fwd_paramsE:
.text._ZN5flash24flash_fwd_splitkv_kernelI23Flash_fwd_kernel_traitsILi96ELi64ELi64ELi4ELb0ELb0EN7cutlass10bfloat16_tE19Flash_kernel_traitsILi96ELi64ELi64ELi4ES3_EELb1ELb0ELb0ELb0ELb0ELb1ELb0ELb1EEEvNS_16Flash_fwd_paramsE:
        /* <DEDUP_REMOVED lines=40> */
.L_x_4526:
[----:B------:R-:W1:Y:S02]  /*0280*/  LDC R73, c[0x0][0x2c8] ;  /* 0x0000b200ff497b82 */ /* 0x000e640000000800 */
.L_x_4527:
        /* <DEDUP_REMOVED lines=95> */
.L_x_4530:
[----:B------:R-:W-:Y:S05]  /*0880*/  BSYNC B0 ;  /* 0x0000000000007941 */ /* 0x000fea0003800000 */
.L_x_4529:
        /* <DEDUP_REMOVED lines=20> */
.L_x_4532:
[----:B------:R-:W-:Y:S05]  /*09d0*/  BSYNC B0 ;  /* 0x0000000000007941 */ /* 0x000fea0003800000 */
.L_x_4531:
        /* <DEDUP_REMOVED lines=11> */
.L_x_4528:
        /* <DEDUP_REMOVED lines=22> */
.L_x_4533:
        /* <DEDUP_REMOVED lines=80> */
.L_x_4534:
        /* <DEDUP_REMOVED lines=49> */
.L_x_4536:
        /* <DEDUP_REMOVED lines=32> */
.L_x_4535:
        /* <DEDUP_REMOVED lines=214> */
.L_x_4586:
        /* <DEDUP_REMOVED lines=21> */
.L_x_4539:
[----:B------:R-:W-:Y:S05]  /*24b0*/  BSYNC B0 ;  /* 0x0000000000007941 */ /* 0x000fea0003800000 */
.L_x_4538:
        /* <DEDUP_REMOVED lines=15> */
.L_x_4541:
[----:B------:R-:W-:Y:S05]  /*25b0*/  BSYNC B0 ;  /* 0x0000000000007941 */ /* 0x000fea0003800000 */
.L_x_4540:
        /* <DEDUP_REMOVED lines=65> */
.L_x_4547:
[----:B------:R-:W-:Y:S05]  /*29d0*/  BSYNC B0 ;  /* 0x0000000000007941 */ /* 0x000fea0003800000 */
.L_x_4546:
        /* <DEDUP_REMOVED lines=48> */
.L_x_4549:
[----:B------:R-:W-:Y:S05]  /*2ce0*/  BSYNC B0 ;  /* 0x0000000000007941 */ /* 0x000fea0003800000 */
.L_x_4548:
        /* <DEDUP_REMOVED lines=47> */
.L_x_4545:
[----:B------:R-:W-:Y:S05]  /*2fe0*/  BSYNC B1 ;  /* 0x0000000000017941 */ /* 0x000fea0003800000 */
.L_x_4544:
        /* <DEDUP_REMOVED lines=60> */
.L_x_4553:
[----:B------:R-:W-:Y:S05]  /*33b0*/  BSYNC B0 ;  /* 0x0000000000007941 */ /* 0x000fea0003800000 */
.L_x_4552:
        /* <DEDUP_REMOVED lines=48> */
.L_x_4555:
[----:B------:R-:W-:Y:S05]  /*36c0*/  BSYNC B0 ;  /* 0x0000000000007941 */ /* 0x000fea0003800000 */
.L_x_4554:
        /* <DEDUP_REMOVED lines=47> */
.L_x_4551:
[----:B------:R-:W-:Y:S05]  /*39c0*/  BSYNC B1 ;  /* 0x0000000000017941 */ /* 0x000fea0003800000 */
.L_x_4550:
        /* <DEDUP_REMOVED lines=8> */
.L_x_4543:
        /* <DEDUP_REMOVED lines=90> */
.L_x_4562:
[----:B------:R-:W-:Y:S05]  /*3ff0*/  BSYNC B0 ;  /* 0x0000000000007941 */ /* 0x000fea0003800000 */
.L_x_4561:
[----:B-----5:R4:W-:Y:S02]  /*4000*/  STG.E.128 desc[UR6][R122.64], R44 ;  /* 0x0000002c7a007986 */ /* 0x0209e4000c101d06 */
.L_x_4560:
[----:B------:R-:W-:Y:S05]  /*4010*/  BSYNC B1 ;  /* 0x0000000000017941 */ /* 0x000fea0003800000 */
.L_x_4559:
        /* <DEDUP_REMOVED lines=87> */
.L_x_4566:
[----:B------:R-:W-:Y:S05]  /*4590*/  BSYNC B0 ;  /* 0x0000000000007941 */ /* 0x000fea0003800000 */
.L_x_4565:
[----:B-----5:R1:W-:Y:S02]  /*45a0*/  STG.E.128 desc[UR6][R122.64+0x40], R44 ;  /* 0x0000402c7a007986 */ /* 0x0203e4000c101d06 */
.L_x_4564:
[----:B------:R-:W-:Y:S05]  /*45b0*/  BSYNC B1 ;  /* 0x0000000000017941 */ /* 0x000fea0003800000 */
.L_x_4563:
        /* <DEDUP_REMOVED lines=86> */
.L_x_4568:
[----:B------:R-:W-:Y:S05]  /*4b20*/  BSYNC B0 ;  /* 0x0000000000007941 */ /* 0x000fea0003800000 */
.L_x_4567:
[----:B-----5:R4:W-:Y:S02]  /*4b30*/  STG.E.128 desc[UR6][R122.64+0x80], R44 ;  /* 0x0000802c7a007986 */ /* 0x0209e4000c101d06 */
.L_x_4558:
[----:B------:R-:W-:Y:S05]  /*4b40*/  BSYNC B2 ;  /* 0x0000000000027941 */ /* 0x000fea0003800000 */
.L_x_4557:
        /* <DEDUP_REMOVED lines=94> */
.L_x_4574:
[----:B------:R-:W-:Y:S05]  /*5130*/  BSYNC B0 ;  /* 0x0000000000007941 */ /* 0x000fea0003800000 */
.L_x_4573:
[----:B-----5:R4:W-:Y:S02]  /*5140*/  STG.E.128 desc[UR6][R124.64], R44 ;  /* 0x0000002c7c007986 */ /* 0x0209e4000c101d06 */
.L_x_4572:
[----:B------:R-:W-:Y:S05]  /*5150*/  BSYNC B1 ;  /* 0x0000000000017941 */ /* 0x000fea0003800000 */
.L_x_4571:
        /* <DEDUP_REMOVED lines=93> */
.L_x_4578:
[----:B------:R-:W-:Y:S05]  /*5730*/  BSYNC B0 ;  /* 0x0000000000007941 */ /* 0x000fea0003800000 */
.L_x_4577:
[----:B-----5:R4:W-:Y:S02]  /*5740*/  STG.E.128 desc[UR6][R124.64+0x40], R44 ;  /* 0x0000402c7c007986 */ /* 0x0209e4000c101d06 */
.L_x_4576:
[----:B------:R-:W-:Y:S05]  /*5750*/  BSYNC B1 ;  /* 0x0000000000017941 */ /* 0x000fea0003800000 */
.L_x_4575:
        /* <DEDUP_REMOVED lines=92> */
.L_x_4580:
[----:B------:R-:W-:Y:S05]  /*5d20*/  BSYNC B0 ;  /* 0x0000000000007941 */ /* 0x000fea0003800000 */
.L_x_4579:
[----:B-----5:R4:W-:Y:S02]  /*5d30*/  STG.E.128 desc[UR6][R124.64+0x80], R44 ;  /* 0x0000802c7c007986 */ /* 0x0209e4000c101d06 */
.L_x_4570:
[----:B------:R-:W-:Y:S05]  /*5d40*/  BSYNC B2 ;  /* 0x0000000000027941 */ /* 0x000fea0003800000 */
.L_x_4569:
        /* <DEDUP_REMOVED lines=8> */
.L_x_4542:
        /* <DEDUP_REMOVED lines=11> */
.L_x_4582:
[----:B------:R-:W-:Y:S05]  /*5e80*/  BSYNC B0 ;  /* 0x0000000000007941 */ /* 0x000fea0003800000 */
.L_x_4581:
        /* <DEDUP_REMOVED lines=12> */
.L_x_4583:
[----:B------:R-:W-:Y:S05]  /*5f50*/  BSYNC B0 ;  /* 0x0000000000007941 */ /* 0x000fea0003800000 */
.L_x_4556:
        /* <DEDUP_REMOVED lines=81> */
.L_x_4584:
        /* <DEDUP_REMOVED lines=8> */
.L_x_4585:
[----:B------:R-:W-:Y:S04]  /*64f0*/  IADD3 R9, R9, -0x1, RZ ;  /* 0xffffffff09097810 */ /* 0x000fe80007ffe0ff */
[----:B------:R-:W-:Y:S11]  /*6500*/  ISETP.GT.AND P0, PT, R9, R88, PT ;  /* 0x000000580900720c */ /* 0x000ff60003f04270 */
[----:B------:R-:W-:Y:S02]  /*6510*/  @!UPT UIADD3 URZ, URZ, URZ, URZ ;  /* 0x0000003f3f3ff290 */ /* 0x000fe4000fffe03f */
[----:B------:R-:W-:Y:S05]  /*6520*/  @P0 BRA `(.L_x_4586) ;  /* 0xffffffbc008c0947 */ /* 0x000fea000383ffff */
.L_x_4537:
        /* <DEDUP_REMOVED lines=98> */
.L_x_4595:
[----:B------:R-:W-:Y:S05]  /*6b50*/  BSYNC B0 ;  /* 0x0000000000007941 */ /* 0x000fea0003800000 */
.L_x_4594:
[----:B-----5:R3:W-:Y:S02]  /*6b60*/  STS.128 [R137], R12 ;  /* 0x0000000c89007388 */ /* 0x0207e40000000c00 */
.L_x_4593:
[----:B------:R-:W-:Y:S05]  /*6b70*/  BSYNC B1 ;  /* 0x0000000000017941 */ /* 0x000fea0003800000 */
.L_x_4592:
        /* <DEDUP_REMOVED lines=46> */
.L_x_4599:
[----:B------:R-:W-:Y:S05]  /*6e60*/  BSYNC B0 ;  /* 0x0000000000007941 */ /* 0x000fea0003800000 */
.L_x_4598:
[----:B-----5:R1:W-:Y:S02]  /*6e70*/  STS.128 [R137+0x1000], R12 ;  /* 0x0010000c89007388 */ /* 0x0203e40000000c00 */
.L_x_4597:
[----:B------:R-:W-:Y:S05]  /*6e80*/  BSYNC B1 ;  /* 0x0000000000017941 */ /* 0x000fea0003800000 */
.L_x_4596:
        /* <DEDUP_REMOVED lines=45> */
.L_x_4601:
[----:B------:R-:W-:Y:S05]  /*7160*/  BSYNC B0 ;  /* 0x0000000000007941 */ /* 0x000fea0003800000 */
.L_x_4600:
[----:B-----5:R3:W-:Y:S02]  /*7170*/  STS.128 [R137+0x2000], R12 ;  /* 0x0020000c89007388 */ /* 0x0207e40000000c00 */
.L_x_4591:
[----:B------:R-:W-:Y:S05]  /*7180*/  BSYNC B2 ;  /* 0x0000000000027941 */ /* 0x000fea0003800000 */
.L_x_4590:
        /* <DEDUP_REMOVED lines=61> */
.L_x_4606:
[----:B------:R-:W-:Y:S05]  /*7560*/  BSYNC B0 ;  /* 0x0000000000007941 */ /* 0x000fea0003800000 */
.L_x_4605:
[----:B-----5:R3:W-:Y:S02]  /*7570*/  STS.128 [R137+0x800], R12 ;  /* 0x0008000c89007388 */ /* 0x0207e40000000c00 */
.L_x_4604:
[----:B------:R-:W-:Y:S05]  /*7580*/  BSYNC B1 ;  /* 0x0000000000017941 */ /* 0x000fea0003800000 */
.L_x_4603:
        /* <DEDUP_REMOVED lines=45> */
.L_x_4610:
[----:B------:R-:W-:Y:S05]  /*7860*/  BSYNC B0 ;  /* 0x0000000000007941 */ /* 0x000fea0003800000 */
.L_x_4609:
[----:B-----5:R3:W-:Y:S02]  /*7870*/  STS.128 [R137+0x1800], R12 ;  /* 0x0018000c89007388 */ /* 0x0207e40000000c00 */
.L_x_4608:
[----:B------:R-:W-:Y:S05]  /*7880*/  BSYNC B1 ;  /* 0x0000000000017941 */ /* 0x000fea0003800000 */
.L_x_4607:
        /* <DEDUP_REMOVED lines=44> */
.L_x_4612:
[----:B------:R-:W-:Y:S05]  /*7b50*/  BSYNC B0 ;  /* 0x0000000000007941 */ /* 0x000fea0003800000 */
.L_x_4611:
[----:B-----5:R1:W-:Y:S01]  /*7b60*/  STS.128 [R137+0x2800], R24 ;  /* 0x0028001889007388 */ /* 0x0203e20000000c00 */
[----:B------:R-:W-:Y:S05]  /*7b70*/  BRA `(.L_x_4602) ;  /* 0x0000002800147947 */ /* 0x000fea0003800000 */
.L_x_4589:
        /* <DEDUP_REMOVED lines=97> */
.L_x_4618:
[----:B------:R-:W-:Y:S05]  /*8190*/  BSYNC B0 ;  /* 0x0000000000007941 */ /* 0x000fea0003800000 */
.L_x_4617:
[----:B-----5:R3:W-:Y:S02]  /*81a0*/  STS.128 [R137], R20 ;  /* 0x0000001489007388 */ /* 0x0207e40000000c00 */
.L_x_4616:
[----:B------:R-:W-:Y:S05]  /*81b0*/  BSYNC B1 ;  /* 0x0000000000017941 */ /* 0x000fea0003800000 */
.L_x_4615:
        /* <DEDUP_REMOVED lines=91> */
.L_x_4622:
[----:B------:R-:W-:Y:S05]  /*8770*/  BSYNC B0 ;  /* 0x0000000000007941 */ /* 0x000fea0003800000 */
.L_x_4621:
[----:B-----5:R1:W-:Y:S02]  /*8780*/  STS.128 [R137+0x1000], R20 ;  /* 0x0010001489007388 */ /* 0x0203e40000000c00 */
.L_x_4620:
[----:B------:R-:W-:Y:S05]  /*8790*/  BSYNC B1 ;  /* 0x0000000000017941 */ /* 0x000fea0003800000 */
.L_x_4619:
        /* <DEDUP_REMOVED lines=90> */
.L_x_4624:
[----:B------:R-:W-:Y:S05]  /*8d40*/  BSYNC B0 ;  /* 0x0000000000007941 */ /* 0x000fea0003800000 */
.L_x_4623:
[----:B-----5:R3:W-:Y:S02]  /*8d50*/  STS.128 [R137+0x2000], R20 ;  /* 0x0020001489007388 */ /* 0x0207e40000000c00 */
.L_x_4614:
[----:B------:R-:W-:Y:S05]  /*8d60*/  BSYNC B2 ;  /* 0x0000000000027941 */ /* 0x000fea0003800000 */
.L_x_4613:
        /* <DEDUP_REMOVED lines=97> */
.L_x_4628:
[----:B------:R-:W-:Y:S05]  /*9380*/  BSYNC B0 ;  /* 0x0000000000007941 */ /* 0x000fea0003800000 */
.L_x_4627:
[----:B-----5:R3:W-:Y:S02]  /*9390*/  STS.128 [R137+0x800], R20 ;  /* 0x0008001489007388 */ /* 0x0207e40000000c00 */
.L_x_4626:
[----:B------:R-:W-:Y:S05]  /*93a0*/  BSYNC B1 ;  /* 0x0000000000017941 */ /* 0x000fea0003800000 */
.L_x_4625:
        /* <DEDUP_REMOVED lines=92> */
.L_x_4632:
[----:B------:R-:W-:Y:S05]  /*9970*/  BSYNC B0 ;  /* 0x0000000000007941 */ /* 0x000fea0003800000 */
.L_x_4631:
[----:B-----5:R3:W-:Y:S02]  /*9980*/  STS.128 [R137+0x1800], R20 ;  /* 0x0018001489007388 */ /* 0x0207e40000000c00 */
.L_x_4630:
[----:B------:R-:W-:Y:S05]  /*9990*/  BSYNC B1 ;  /* 0x0000000000017941 */ /* 0x000fea0003800000 */
.L_x_4629:
        /* <DEDUP_REMOVED lines=94> */
.L_x_4634:
[----:B------:R-:W-:Y:S05]  /*9f80*/  BSYNC B0 ;  /* 0x0000000000007941 */ /* 0x000fea0003800000 */
.L_x_4633:
[----:B-----5:R1:W-:Y:S01]  /*9f90*/  STS.128 [R137+0x2800], R4 ;  /* 0x0028000489007388 */ /* 0x0203e20000000c00 */
[----:B------:R-:W-:Y:S05]  /*9fa0*/  BRA `(.L_x_4602) ;  /* 0x0000000400087947 */ /* 0x000fea0003800000 */
.L_x_4588:
        /* <DEDUP_REMOVED lines=35> */
.L_x_4636:
[----:B------:R-:W-:Y:S05]  /*a1e0*/  BSYNC B0 ;  /* 0x0000000000007941 */ /* 0x000fea0003800000 */
.L_x_4635:
        /* <DEDUP_REMOVED lines=30> */
.L_x_4602:
[----:B------:R-:W-:Y:S05]  /*a3d0*/  BSYNC B3 ;  /* 0x0000000000037941 */ /* 0x000fea0003800000 */
.L_x_4587:
[----:B------:R-:W-:Y:S01]  /*a3e0*/  VIADD R136, R87, 0xffffffff ;  /* 0xffffffff57887836 */ /* 0x000fe20000000000 */
[----:B------:R-:W-:Y:S01]  /*a3f0*/  ULDC.64 UR12, c[0x0][0x218] ;  /* 0x00008600000c7ab9 */ /* 0x000fe20000000a00 */
[----:B------:R-:W-:Y:S01]  /*a400*/  LOP3.LUT R132, R72, 0xffff, RZ, 0xc0, !PT ;  /* 0x0000ffff48847812 */ /* 0x000fe200078ec0ff */
[----:B------:R-:W-:Y:S01]  /*a410*/  BSSY B0, `(.L_x_4637) ;  /* 0x0000022000007945 */ /* 0x000fe20003800000 */
[----:B------:R-:W-:Y:S01]  /*a420*/  IMAD.SHL.U32 R0, R136, 0x40, RZ ;  /* 0x0000004088007824 */ /* 0x000fe200078e00ff */
[----:B------:R-:W-:Y:S02]  /*a430*/  LEA R134, P0, R108, UR12, 0x1 ;  /* 0x0000000c6c867c11 */ /* 0x000fe4000f8008ff */
[----:B-1-34-:R-:W-:Y:S01]  /*a440*/  LOP3.LUT R2, R132, 0xff, RZ, 0xc0, !PT ;  /* 0x000000ff84027812 */ /* 0x01afe200078ec0ff */
[----:B--2---:R-:W-:Y:S01]  /*a450*/  IMAD.IADD R7, R59, 0x1, -R0 ;  /* 0x000000013b077824 */ /* 0x004fe200078e0a00 */
[----:B------:R-:W-:-:S04]  /*a460*/  LEA.HI.X R133, R108, UR13, R56, 0x1, P0 ;  /* 0x0000000d6c857c11 */ /* 0x000fc800080f0c38 */
[----:B------:R-:W-:-:S13]  /*a470*/  ISETP.GE.AND P1, PT, R110, R7, PT ;  /* 0x000000076e00720c */ /* 0x000fda0003f26270 */
[----:B------:R-:W-:Y:S05]  /*a480*/  @P1 BRA `(.L_x_4638) ;  /* 0x0000000000681947 */ /* 0x000fea0003800000 */
[C---:B------:R-:W-:Y:S02]  /*a490*/  LOP3.LUT R3, R2.reuse, 0x1, RZ, 0xc0, !PT ;  /* 0x0000000102037812 */ /* 0x040fe400078ec0ff */
        /* <DEDUP_REMOVED lines=24> */
.L_x_4639:
[----:B------:R2:W-:Y:S02]  /*a620*/  STS.128 [R137+0x5000], RZ ;  /* 0x005000ff89007388 */ /* 0x0005e40000000c00 */
.L_x_4638:
[----:B------:R-:W-:Y:S05]  /*a630*/  BSYNC B0 ;  /* 0x0000000000007941 */ /* 0x000fea0003800000 */
.L_x_4637:
        /* <DEDUP_REMOVED lines=8> */
[C---:B------:R-:W-:Y:S02]  /*a6c0*/  @P0 LEA R12, P2, R4.reuse, UR12, 0x1 ;  /* 0x0000000c040c0c11 */ /* 0x040fe4000f8408ff */
[C---:B------:R-:W-:Y:S02]  /*a6d0*/  @!P1 LEA R14, P4, R57.reuse, R134, 0x1 ;  /* 0x00000086390e9211 */ /* 0x040fe400078808ff */
        /* <DEDUP_REMOVED lines=21> */
.L_x_4642:
[----:B------:R3:W-:Y:S02]  /*a830*/  STS.128 [R137+0x5800], RZ ;  /* 0x005800ff89007388 */ /* 0x0007e40000000c00 */
.L_x_4641:
[----:B------:R-:W-:Y:S05]  /*a840*/  BSYNC B0 ;  /* 0x0000000000007941 */ /* 0x000fea0003800000 */
.L_x_4640:
[----:B------:R-:W0:Y:S01]  /*a850*/  LDGDEPBAR ;  /* 0x00000000000079af */ /* 0x000e220000000000 */
[----:B------:R-:W-:Y:S01]  /*a860*/  LOP3.LUT R3, R70, 0xfffffff8, RZ, 0xc0, !PT ;  /* 0xfffffff846037812 */ /* 0x000fe200078ec0ff */
[----:B-1----:R-:W-:Y:S01]  /*a870*/  IMAD.SHL.U32 R14, R64, 0x40, RZ ;  /* 0x00000040400e7824 */ /* 0x002fe200078e00ff */
[----:B------:R-:W-:Y:S01]  /*a880*/  SHF.R.S32.HI R6, RZ, 0x4, R67 ;  /* 0x00000004ff067819 */ /* 0x000fe20000011443 */
[----:B------:R-:W-:Y:S01]  /*a890*/  IMAD.SHL.U32 R69, R69, 0x8, RZ ;  /* 0x0000000845457824 */ /* 0x000fe200078e00ff */
[----:B------:R-:W-:Y:S01]  /*a8a0*/  SHF.R.S32.HI R5, RZ, 0x1f, R66 ;  /* 0x0000001fff057819 */ /* 0x000fe20000011442 */
[C---:B------:R-:W-:Y:S01]  /*a8b0*/  IMAD.IADD R3, R62.reuse, 0x1, -R3 ;  /* 0x000000013e037824 */ /* 0x040fe200078e0a03 */
[----:B----4-:R-:W-:Y:S01]  /*a8c0*/  LEA.HI R13, R67, R6, RZ, 0x1 ;  /* 0x00000006430d7211 */ /* 0x010fe200078f08ff */
[----:B------:R-:W-:Y:S01]  /*a8d0*/  ULDC.64 UR10, c[0x0][0x220] ;  /* 0x00008800000a7ab9 */ /* 0x000fe20000000a00 */
[----:B------:R-:W-:Y:S01]  /*a8e0*/  LEA.HI R5, R5, R66, RZ, 0x3 ;  /* 0x0000004205057211 */ /* 0x000fe200078f18ff */
[----:B------:R-:W-:Y:S01]  /*a8f0*/  IMAD.SHL.U32 R51, R62, 0x2, RZ ;  /* 0x000000023e337824 */ /* 0x000fe200078e00ff */
[----:B------:R-:W-:Y:S01]  /*a900*/  ISETP.GE.AND P1, PT, R110, R7, PT ;  /* 0x000000076e00720c */ /* 0x000fe20003f26270 */
[----:B------:R-:W-:Y:S01]  /*a910*/  ULDC UR5, c[0x0][0x398] ;  /* 0x0000e60000057ab9 */ /* 0x000fe20000000800 */
[----:B------:R-:W-:Y:S01]  /*a920*/  LOP3.LUT R13, R13, 0xfffffffe, RZ, 0xc0, !PT ;  /* 0xfffffffe0d0d7812 */ /* 0x000fe200078ec0ff */
[----:B------:R-:W-:Y:S01]  /*a930*/  IMAD.SHL.U32 R5, R5, 0x20, RZ ;  /* 0x0000002005057824 */ /* 0x000fe200078e00ff */
[----:B------:R-:W-:Y:S01]  /*a940*/  LEA.HI R9, R3, R3, RZ, 0x1 ;  /* 0x0000000303097211 */ /* 0x000fe200078f08ff */
[----:B------:R-:W-:Y:S01]  /*a950*/  BSSY B0, `(.L_x_4643) ;  /* 0x0000047000007945 */ /* 0x000fe20003800000 */
[----:B------:R-:W-:Y:S01]  /*a960*/  LOP3.LUT R65, R65, 0x7fffffe, RZ, 0xc0, !PT ;  /* 0x07fffffe41417812 */ /* 0x000fe200078ec0ff */
[----:B------:R-:W-:Y:S01]  /*a970*/  IMAD.IADD R13, R6, 0x1, -R13 ;  /* 0x00000001060d7824 */ /* 0x000fe200078e0a0d */
[----:B------:R-:W-:-:S02]  /*a980*/  LOP3.LUT R6, R9, 0x7fffffe, RZ, 0xc0, !PT ;  /* 0x07fffffe09067812 */ /* 0x000fc400078ec0ff */
[----:B------:R-:W-:Y:S01]  /*a990*/  LOP3.LUT R12, R5, 0xffffff00, RZ, 0xc0, !PT ;  /* 0xffffff00050c7812 */ /* 0x000fe200078ec0ff */
[----:B------:R-:W-:Y:S01]  /*a9a0*/  IMAD.IADD R65, R66, 0x1, -R65 ;  /* 0x0000000142417824 */ /* 0x000fe200078e0a41 */
[----:B------:R-:W-:Y:S01]  /*a9b0*/  SHF.R.S32.HI R4, RZ, 0x1f, R63 ;  /* 0x0000001fff047819 */ /* 0x000fe2000001143f */
[----:B------:R-:W-:-:S04]  /*a9c0*/  DEPBAR.LE SB0, 0x0 ;  /* 0x000080000000791a */ /* 0x000fc80000000000 */
[----:B------:R-:W-:Y:S01]  /*a9d0*/  BAR.SYNC.DEFER_BLOCKING 0x0 ;  /* 0x0000000000007b1d */ /* 0x000fe20000010000 */
[----:B------:R-:W-:Y:S01]  /*a9e0*/  SHF.R.S32.HI R9, RZ, 0x1, R9 ;  /* 0x00000001ff097819 */ /* 0x000fe20000011409 */
[----:B------:R-:W-:Y:S01]  /*a9f0*/  IMAD.IADD R16, R3, 0x1, -R6 ;  /* 0x0000000103107824 */ /* 0x000fe200078e0a06 */
[----:B------:R-:W-:Y:S01]  /*aa00*/  LEA.HI R4, R4, R63, RZ, 0x2 ;  /* 0x0000003f04047211 */ /* 0x000fe200078f10ff */
[----:B------:R-:W-:Y:S01]  /*aa10*/  IMAD.SHL.U32 R5, R13, 0x8, RZ ;  /* 0x000000080d057824 */ /* 0x000fe200078e00ff */
[----:B------:R-:W-:Y:S01]  /*aa20*/  LOP3.LUT R14, R14, 0xc0, RZ, 0xc0, !PT ;  /* 0x000000c00e0e7812 */ /* 0x000fe200078ec0ff */
[C---:B------:R-:W-:Y:S01]  /*aa30*/  IMAD R6, R68.reuse, 0x10, R71 ;  /* 0x0000001044067824 */ /* 0x040fe200078e0247 */
[----:B------:R-:W-:Y:S01]  /*aa40*/  SHF.R.S32.HI R135, RZ, 0x2, R4 ;  /* 0x00000002ff877819 */ /* 0x000fe20000011404 */
[--C-:B------:R-:W-:Y:S01]  /*aa50*/  IMAD R68, R68, 0x200, R12.reuse ;  /* 0x0000020044447824 */ /* 0x100fe200078e020c */
[----:B------:R-:W-:Y:S01]  /*aa60*/  LOP3.LUT R5, R14, 0x8, R5, 0xf8, !PT ;  /* 0x000000080e057812 */ /* 0x000fe200078ef805 */
[----:B------:R-:W-:Y:S01]  /*aa70*/  IMAD R3, R65, 0x20, R12 ;  /* 0x0000002041037824 */ /* 0x000fe200078e020c */
[----:B------:R-:W-:Y:S01]  /*aa80*/  SHF.R.U32.HI R14, RZ, 0x3, R14 ;  /* 0x00000003ff0e7819 */ /* 0x000fe2000001160e */
[----:B------:R-:W-:Y:S01]  /*aa90*/  IMAD.SHL.U32 R12, R9, 0x40, RZ ;  /* 0x00000040090c7824 */ /* 0x000fe200078e00ff */
[----:B------:R-:W-:Y:S01]  /*aaa0*/  IADD3 R6, R6, 0x1, R135 ;  /* 0x0000000106067810 */ /* 0x000fe20007ffe087 */
[----:B------:R-:W-:Y:S01]  /*aab0*/  IMAD R68, R65, 0x20, R68 ;  /* 0x0000002041447824 */ /* 0x000fe200078e0244 */
[----:B------:R-:W-:Y:S01]  /*aac0*/  LOP3.LUT R5, R5, R14, RZ, 0x3c, !PT ;  /* 0x0000000e05057212 */ /* 0x000fe200078e3cff */
[----:B------:R-:W-:Y:S01]  /*aad0*/  IMAD R16, R13, 0x8, R16 ;  /* 0x000000080d107824 */ /* 0x000fe200078e0210 */
[----:B------:R-:W-:-:S02]  /*aae0*/  LOP3.LUT R12, R12, 0xc0, RZ, 0xc0, !PT ;  /* 0x000000c00c0c7812 */ /* 0x000fc400078ec0ff */
[----:B------:R-:W-:Y:S01]  /*aaf0*/  LOP3.LUT P2, RZ, R9, 0x2, RZ, 0xc0, !PT ;  /* 0x0000000209ff7812 */ /* 0x000fe2000784c0ff */
[C---:B------:R-:W-:Y:S01]  /*ab00*/  IMAD.IADD R127, R5.reuse, 0x1, R68 ;  /* 0x00000001057f7824 */ /* 0x040fe200078e0244 */
[----:B------:R-:W-:Y:S01]  /*ab10*/  LOP3.LUT R9, R12, 0x8, R69, 0xf8, !PT ;  /* 0x000000080c097812 */ /* 0x000fe200078ef845 */
[----:B------:R-:W-:Y:S01]  /*ab20*/  IMAD.IADD R3, R5, 0x1, R3 ;  /* 0x0000000105037824 */ /* 0x000fe200078e0203 */
[----:B------:R-:W-:Y:S01]  /*ab30*/  SHF.R.U32.HI R12, RZ, 0x3, R12 ;  /* 0x00000003ff0c7819 */ /* 0x000fe2000001160c */
[----:B------:R1:W-:Y:S01]  /*ab40*/  @P1 STS [R137+0x6000], RZ ;  /* 0x006000ff89001388 */ /* 0x0003e20000000800 */
[----:B------:R-:W-:Y:S01]  /*ab50*/  IADD3 R48, R59, R6, -R128 ;  /* 0x000000063b307210 */ /* 0x000fe20007ffe880 */
[----:B------:R-:W-:Y:S01]  /*ab60*/  IMAD.MOV.U32 R5, RZ, RZ, 0x10 ;  /* 0x00000010ff057424 */ /* 0x000fe200078e00ff */
[----:B------:R-:W-:Y:S01]  /*ab70*/  LOP3.LUT R9, R9, R12, RZ, 0x3c, !PT ;  /* 0x0000000c09097212 */ /* 0x000fe200078e3cff */
[----:B------:R1:W-:Y:S01]  /*ab80*/  @P1 STS [R137+0x6004], RZ ;  /* 0x006004ff89001388 */ /* 0x0003e20000000800 */
[----:B------:R-:W-:Y:S01]  /*ab90*/  LEA R144, P0, R92, UR10, 0x1 ;  /* 0x0000000a5c907c11 */ /* 0x000fe2000f8008ff */
[----:B------:R-:W-:Y:S01]  /*aba0*/  VIADD R48, R48, UR5 ;  /* 0x0000000530307c36 */ /* 0x000fe20008000000 */
[----:B------:R-:W-:Y:S01]  /*abb0*/  LOP3.LUT R51, R51, 0x6, RZ, 0xc0, !PT ;  /* 0x0000000633337812 */ /* 0x000fe200078ec0ff */
[----:B------:R1:W-:Y:S01]  /*abc0*/  @P1 STS.64 [R137+0x6008], RZ ;  /* 0x006008ff89001388 */ /* 0x0003e20000000a00 */
[----:B------:R-:W-:Y:S01]  /*abd0*/  IMAD.U32 R126, R16, 0x20, R9 ;  /* 0x00000020107e7824 */ /* 0x000fe200078e0009 */
[----:B------:R-:W-:-:S02]  /*abe0*/  LEA.HI.X R145, R92, UR11, R86, 0x1, P0 ;  /* 0x0000000b5c917c11 */ /* 0x000fc400080f0c56 */
[----:B------:R1:W-:Y:S01]  /*abf0*/  @P1 STS.128 [R137+0x7000], RZ ;  /* 0x007000ff89001388 */ /* 0x0003e20000000c00 */
[----:B------:R-:W-:Y:S02]  /*ac00*/  SEL R5, R5, 0xfffffff0, !P2 ;  /* 0xfffffff005057807 */ /* 0x000fe40005000000 */
[----:B------:R-:W-:Y:S01]  /*ac10*/  LEA R127, R127, UR4, 0x1 ;  /* 0x000000047f7f7c11 */ /* 0x000fe2000f8e08ff */
        /* <DEDUP_REMOVED lines=25> */
.L_x_4645:
[----:B------:R1:W-:Y:S02]  /*adb0*/  STS.128 [R137+0x8000], RZ ;  /* 0x008000ff89007388 */ /* 0x0003e40000000c00 */
.L_x_4644:
[----:B------:R-:W-:Y:S05]  /*adc0*/  BSYNC B0 ;  /* 0x0000000000007941 */ /* 0x000fea0003800000 */
.L_x_4643:
        /* <DEDUP_REMOVED lines=32> */
.L_x_4648:
[----:B------:R1:W-:Y:S02]  /*afd0*/  STS.128 [R137+0x8800], RZ ;  /* 0x008800ff89007388 */ /* 0x0003e40000000c00 */
.L_x_4647:
[----:B------:R-:W-:Y:S05]  /*afe0*/  BSYNC B0 ;  /* 0x0000000000007941 */ /* 0x000fea0003800000 */
.L_x_4646:
[----:B------:R-:W-:Y:S01]  /*aff0*/  LEA R126, R126, UR4, 0x1 ;  /* 0x000000047e7e7c11 */ /* 0x000fe2000f8e08ff */
[----:B----4-:R-:W-:Y:S01]  /*b000*/  LDSM.16.M88.4 R12, [R127] ;  /* 0x000000007f0c783b */ /* 0x010fe20000000200 */
[----:B------:R-:W-:Y:S01]  /*b010*/  LEA R125, R49, R127, 0x1 ;  /* 0x0000007f317d7211 */ /* 0x000fe200078e08ff */
[----:B------:R-:W-:Y:S01]  /*b020*/  ULDC UR5, c[0x0][0x39c] ;  /* 0x0000e70000057ab9 */ /* 0x000fe20000000800 */
[----:B------:R-:W-:Y:S01]  /*b030*/  LEA R91, R5, R126, 0x1 ;  /* 0x0000007e055b7211 */ /* 0x000fe200078e08ff */
[----:B------:R-:W4:Y:S01]  /*b040*/  LDSM.16.M88.4 R24, [R126+0x3000] ;  /* 0x003000007e18783b */ /* 0x000f220000000200 */
[----:B------:R-:W-:Y:S02]  /*b050*/  ISETP.GE.AND P4, PT, R87, 0x2, PT ;  /* 0x000000025700780c */ /* 0x000fe40003f86270 */
[----:B-1----:R-:W-:Y:S01]  /*b060*/  VIADDMNMX R9, R48, 0x8, R59, PT ;  /* 0x0000000830097846 */ /* 0x002fe2000380013b */
[----:B------:R-:W-:Y:S04]  /*b070*/  LDSM.16.M88.4 R96, [R125] ;  /* 0x000000007d60783b */ /* 0x000fe80000000200 */
[----:B------:R-:W-:Y:S04]  /*b080*/  LDSM.16.M88.4 R28, [R91+0x3000] ;  /* 0x003000005b1c783b */ /* 0x000fe80000000200 */
[----:B------:R-:W-:Y:S04]  /*b090*/  LDSM.16.M88.4 R60, [R127+0x1000] ;  /* 0x001000007f3c783b */ /* 0x000fe80000000200 */
[----:B------:R-:W-:Y:S04]  /*b0a0*/  LDSM.16.M88.4 R20, [R126+0x4000] ;  /* 0x004000007e14783b */ /* 0x000fe80000000200 */
[----:B------:R-:W1:Y:S04]  /*b0b0*/  LDSM.16.M88.4 R44, [R126+0x3400] ;  /* 0x003400007e2c783b */ /* 0x000e680000000200 */
[----:B------:R-:W-:Y:S04]  /*b0c0*/  LDSM.16.M88.4 R40, [R125+0x1000] ;  /* 0x001000007d28783b */ /* 0x000fe80000000200 */
[----:B------:R-:W-:Y:S04]  /*b0d0*/  LDSM.16.M88.4 R52, [R91+0x4000] ;  /* 0x004000005b34783b */ /* 0x000fe80000000200 */
[----:B------:R-:W5:Y:S04]  /*b0e0*/  LDSM.16.M88.4 R16, [R91+0x3400] ;  /* 0x003400005b10783b */ /* 0x000f680000000200 */
[----:B------:R-:W2:Y:S01]  /*b0f0*/  LDSM.16.M88.4 R68, [R126+0x3800] ;  /* 0x003800007e44783b */ /* 0x000ea20000000200 */
[C---:B----4-:R-:W-:Y:S03]  /*b100*/  HMMA.16816.F32.BF16 R4, R12.reuse, R24, RZ ;  /* 0x000000180c04723c */ /* 0x050fe600000418ff */
[----:B------:R-:W-:Y:S04]  /*b110*/  LDSM.16.M88.4 R112, [R126+0x5000] ;  /* 0x005000007e70783b */ /* 0x000fe80000000200 */
[----:B------:R-:W4:Y:S01]  /*b120*/  LDSM.16.M88.4 R104, [R126+0x4400] ;  /* 0x004400007e68783b */ /* 0x000f220000000200 */
[C---:B------:R-:W-:Y:S03]  /*b130*/  HMMA.16816.F32.BF16 R24, R12.reuse, R26, RZ ;  /* 0x0000001a0c18723c */ /* 0x040fe600000418ff */
[----:B------:R-:W-:Y:S04]  /*b140*/  LDSM.16.M88.4 R100, [R126+0x3c00] ;  /* 0x003c00007e64783b */ /* 0x000fe80000000200 */
[----:B------:R-:W-:Y:S04]  /*b150*/  LDSM.16.M88.4 R80, [R91+0x3800] ;  /* 0x003800005b50783b */ /* 0x000fe80000000200 */
[----:B------:R-:W-:Y:S01]  /*b160*/  LDSM.16.M88.4 R36, [R91+0x4400] ;  /* 0x004400005b24783b */ /* 0x000fe20000000200 */
[----:B-1----:R-:W-:Y:S03]  /*b170*/  HMMA.16816.F32.BF16 R32, R12, R44, RZ ;  /* 0x0000002c0c20723c */ /* 0x002fe600000418ff */
[----:B------:R-:W-:Y:S04]  /*b180*/  LDSM.16.M88.4 R76, [R91+0x3c00] ;  /* 0x003c00005b4c783b */ /* 0x000fe80000000200 */
[----:B------:R-:W0:Y:S01]  /*b190*/  LDGDEPBAR ;  /* 0x00000000000079af */ /* 0x000e220000000000 */
[C---:B------:R-:W-:Y:S06]  /*b1a0*/  HMMA.16816.F32.BF16 R4, R96.reuse, R28, R4 ;  /* 0x0000001c6004723c */ /* 0x040fec0000041804 */
[----:B------:R-:W-:Y:S01]  /*b1b0*/  HMMA.16816.F32.BF16 R24, R96, R30, R24 ;  /* 0x0000001e6018723c */ /* 0x000fe20000041818 */
[----:B------:R-:W1:Y:S05]  /*b1c0*/  LDSM.16.M88.4 R28, [R127+0x2000] ;  /* 0x002000007f1c783b */ /* 0x000e6a0000000200 */
[----:B------:R-:W-:Y:S06]  /*b1d0*/  HMMA.16816.F32.BF16 R44, R12, R46, RZ ;  /* 0x0000002e0c2c723c */ /* 0x000fec00000418ff */
[----:B-----5:R-:W-:Y:S06]  /*b1e0*/  HMMA.16816.F32.BF16 R32, R96, R16, R32 ;  /* 0x000000106020723c */ /* 0x020fec0000041820 */
[C---:B------:R-:W-:Y:S06]  /*b1f0*/  HMMA.16816.F32.BF16 R4, R60.reuse, R20, R4 ;  /* 0x000000143c04723c */ /* 0x040fec0000041804 */
[----:B------:R-:W-:Y:S01]  /*b200*/  HMMA.16816.F32.BF16 R24, R60, R22, R24 ;  /* 0x000000163c18723c */ /* 0x000fe20000041818 */
[----:B------:R-:W-:Y:S05]  /*b210*/  LDSM.16.M88.4 R20, [R125+0x2000] ;  /* 0x002000007d14783b */ /* 0x000fea0000000200 */
[----:B------:R-:W-:Y:S01]  /*b220*/  HMMA.16816.F32.BF16 R44, R96, R18, R44 ;  /* 0x00000012602c723c */ /* 0x000fe2000004182c */
[----:B------:R-:W5:Y:S05]  /*b230*/  LDSM.16.M88.4 R16, [R91+0x5000] ;  /* 0x005000005b10783b */ /* 0x000f6a0000000200 */
[----:B--2---:R-:W-:Y:S06]  /*b240*/  HMMA.16816.F32.BF16 R72, R12, R68, RZ ;  /* 0x000000440c48723c */ /* 0x004fec00000418ff */
[C---:B------:R-:W-:Y:S06]  /*b250*/  HMMA.16816.F32.BF16 R4, R40.reuse, R52, R4 ;  /* 0x000000342804723c */ /* 0x040fec0000041804 */
[----:B------:R-:W-:Y:S01]  /*b260*/  HMMA.16816.F32.BF16 R24, R40, R54, R24 ;  /* 0x000000362818723c */ /* 0x000fe20000041818 */
[----:B------:R-:W-:Y:S05]  /*b270*/  LDSM.16.M88.4 R52, [R126+0x4800] ;  /* 0x004800007e34783b */ /* 0x000fea0000000200 */
[----:B----4-:R-:W-:Y:S06]  /*b280*/  HMMA.16816.F32.BF16 R32, R60, R104, R32 ;  /* 0x000000683c20723c */ /* 0x010fec0000041820 */
[----:B------:R-:W-:Y:S06]  /*b290*/  HMMA.16816.F32.BF16 R68, R12, R70, RZ ;  /* 0x000000460c44723c */ /* 0x000fec00000418ff */
[----:B-1----:R-:W-:Y:S06]  /*b2a0*/  HMMA.16816.F32.BF16 R4, R28, R112, R4 ;  /* 0x000000701c04723c */ /* 0x002fec0000041804 */
[----:B------:R-:W-:Y:S01]  /*b2b0*/  HMMA.16816.F32.BF16 R44, R60, R106, R44 ;  /* 0x0000006a3c2c723c */ /* 0x000fe2000004182c */
[----:B------:R-:W-:Y:S05]  /*b2c0*/  LDSM.16.M88.4 R104, [R91+0x4800] ;  /* 0x004800005b68783b */ /* 0x000fea0000000200 */
[C---:B------:R-:W-:Y:S06]  /*b2d0*/  HMMA.16816.F32.BF16 R64, R12.reuse, R100, RZ ;  /* 0x000000640c40723c */ /* 0x040fec00000418ff */
[----:B------:R-:W-:Y:S06]  /*b2e0*/  HMMA.16816.F32.BF16 R12, R12, R102, RZ ;  /* 0x000000660c0c723c */ /* 0x000fec00000418ff */
[----:B------:R-:W-:Y:S01]  /*b2f0*/  HMMA.16816.F32.BF16 R100, R96, R80, R72 ;  /* 0x000000506064723c */ /* 0x000fe20000041848 */
[----:B------:R-:W1:Y:S05]  /*b300*/  LDSM.16.M88.4 R72, [R126+0x5400] ;  /* 0x005400007e48783b */ /* 0x000e6a0000000200 */
[----:B------:R-:W-:Y:S06]  /*b310*/  HMMA.16816.F32.BF16 R24, R28, R114, R24 ;  /* 0x000000721c18723c */ /* 0x000fec0000041818 */
[----:B-----5:R-:W-:Y:S06]  /*b320*/  HMMA.16816.F32.BF16 R4, R20, R16, R4 ;  /* 0x000000101404723c */ /* 0x020fec0000041804 */
[----:B------:R-:W-:Y:S06]  /*b330*/  HMMA.16816.F32.BF16 R32, R40, R36, R32 ;  /* 0x000000242820723c */ /* 0x000fec0000041820 */
[----:B------:R-:W-:Y:S06]  /*b340*/  HMMA.16816.F32.BF16 R68, R96, R82, R68 ;  /* 0x000000526044723c */ /* 0x000fec0000041844 */
[----:B------:R-:W-:Y:S01]  /*b350*/  HMMA.16816.F32.BF16 R44, R40, R38, R44 ;  /* 0x00000026282c723c */ /* 0x000fe2000004182c */
[----:B------:R-:W2:Y:S05]  /*b360*/  LDSM.16.M88.4 R36, [R126+0x4c00] ;  /* 0x004c00007e24783b */ /* 0x000eaa0000000200 */
[----:B------:R-:W-:Y:S01]  /*b370*/  HMMA.16816.F32.BF16 R64, R96, R76, R64 ;  /* 0x0000004c6040723c */ /* 0x000fe20000041840 */
[----:B------:R-:W-:Y:S01]  /*b380*/  FMUL.FTZ R4, R4, UR5 ;  /* 0x0000000504047c20 */ /* 0x000fe20008410000 */
[----:B------:R-:W-:-:S03]  /*b390*/  FMUL.FTZ R80, R7, UR5 ;  /* 0x0000000507507c20 */ /* 0x000fc60008410000 */
[----:B------:R4:W2:Y:S01]  /*b3a0*/  MUFU.TANH R50, R4 ;  /* 0x0000000400327308 */ /* 0x0008a20000002400 */
[----:B------:R-:W-:Y:S01]  /*b3b0*/  HMMA.16816.F32.BF16 R12, R96, R78, R12 ;  /* 0x0000004e600c723c */ /* 0x000fe2000004180c */
[----:B------:R-:W5:Y:S05]  /*b3c0*/  LDSM.16.M88.4 R76, [R91+0x5400] ;  /* 0x005400005b4c783b */ /* 0x000f6a0000000200 */
[----:B------:R-:W-:Y:S01]  /*b3d0*/  HMMA.16816.F32.BF16 R24, R20, R18, R24 ;  /* 0x000000121418723c */ /* 0x000fe20000041818 */
[----:B------:R-:W-:Y:S01]  /*b3e0*/  LDSM.16.M88.4 R16, [R126+0x5800] ;  /* 0x005800007e10783b */ /* 0x000fe20000000200 */
[----:B------:R-:W2:Y:S04]  /*b3f0*/  MUFU.TANH R80, R80 ;  /* 0x0000005000507308 */ /* 0x000ea80000002400 */
[----:B-1----:R-:W-:Y:S06]  /*b400*/  HMMA.16816.F32.BF16 R32, R28, R72, R32 ;  /* 0x000000481c20723c */ /* 0x002fec0000041820 */
[----:B------:R-:W-:Y:S01]  /*b410*/  HMMA.16816.F32.BF16 R100, R60, R52, R100 ;  /* 0x000000343c64723c */ /* 0x000fe20000041864 */
[----:B------:R-:W-:Y:S01]  /*b420*/  FMUL.FTZ R72, R5, UR5 ;  /* 0x0000000505487c20 */ /* 0x000fe20008410000 */
[----:B------:R-:W-:-:S02]  /*b430*/  FMUL.FTZ R73, R6, UR5 ;  /* 0x0000000506497c20 */ /* 0x000fc40008410000 */
[----:B----4-:R-:W1:Y:S02]  /*b440*/  LDSM.16.M88.4 R4, [R91+0x4c00] ;  /* 0x004c00005b04783b */ /* 0x010e640000000200 */
[C---:B------:R-:W-:Y:S01]  /*b450*/  HMMA.16816.F32.BF16 R68, R60.reuse, R54, R68 ;  /* 0x000000363c44723c */ /* 0x040fe20000041844 */
[----:B------:R-:W4:Y:S01]  /*b460*/  MUFU.TANH R72, R72 ;  /* 0x0000004800487308 */ /* 0x000f220000002400 */
[----:B------:R-:W3:Y:S04]  /*b470*/  LDSM.16.M88.4 R52, [R91+0x5800] ;  /* 0x005800005b34783b */ /* 0x000ee80000000200 */
[C---:B--2---:R-:W-:Y:S01]  /*b480*/  HMMA.16816.F32.BF16 R64, R60.reuse, R36, R64 ;  /* 0x000000243c40723c */ /* 0x044fe20000041840 */
[----:B------:R-:W-:Y:S01]  /*b490*/  FMUL.FTZ R24, R24, UR5 ;  /* 0x0000000518187c20 */ /* 0x000fe20008410000 */
[----:B------:R-:W-:Y:S01]  /*b4a0*/  FMUL.FTZ R8, R25, UR5 ;  /* 0x0000000519087c20 */ /* 0x000fe20008410000 */
[----:B------:R-:W2:Y:S03]  /*b4b0*/  MUFU.TANH R73, R73 ;  /* 0x0000004900497308 */ /* 0x000ea60000002400 */
[----:B------:R-:W-:Y:S01]  /*b4c0*/  HMMA.16816.F32.BF16 R12, R60, R38, R12 ;  /* 0x000000263c0c723c */ /* 0x000fe2000004180c */
[----:B------:R-:W-:-:S04]  /*b4d0*/  FMUL.FTZ R37, R26, UR5 ;  /* 0x000000051a257c20 */ /* 0x000fc80008410000 */
[----:B------:R5:W1:Y:S01]  /*b4e0*/  MUFU.TANH R36, R8 ;  /* 0x0000000800247308 */ /* 0x000a620000002400 */
[----:B------:R-:W-:Y:S06]  /*b4f0*/  HMMA.16816.F32.BF16 R44, R28, R74, R44 ;  /* 0x0000004a1c2c723c */ /* 0x000fec000004182c */
[----:B------:R-:W-:Y:S01]  /*b500*/  HMMA.16816.F32.BF16 R100, R40, R104, R100 ;  /* 0x000000682864723c */ /* 0x000fe20000041864 */
[----:B------:R4:W1:Y:S01]  /*b510*/  MUFU.TANH R74, R24 ;  /* 0x00000018004a7308 */ /* 0x0008620000002400 */
[----:B------:R-:W-:-:S04]  /*b520*/  FMUL.FTZ R75, R27, UR5 ;  /* 0x000000051b4b7c20 */ /* 0x000fc80008410000 */
[----:B------:R-:W-:Y:S03]  /*b530*/  HMMA.16816.F32.BF16 R68, R40, R106, R68 ;  /* 0x0000006a2844723c */ /* 0x000fe60000041844 */
[----:B------:R-:W2:Y:S01]  /*b540*/  MUFU.TANH R37, R37 ;  /* 0x0000002500257308 */ /* 0x000ea20000002400 */
[----:B-----5:R-:W-:Y:S02]  /*b550*/  VIMNMX R8, R48, R59, PT ;  /* 0x0000003b30087248 */ /* 0x020fe40003fe0100 */
[----:B------:R-:W-:Y:S05]  /*b560*/  HMMA.16816.F32.BF16 R32, R20, R76, R32 ;  /* 0x0000004c1420723c */ /* 0x000fea0000041820 */
[----:B------:R-:W2:Y:S01]  /*b570*/  MUFU.TANH R75, R75 ;  /* 0x0000004b004b7308 */ /* 0x000ea20000002400 */
[----:B----4-:R-:W4:Y:S01]  /*b580*/  LDSM.16.M88.4 R24, [R126+0x5c00] ;  /* 0x005c00007e18783b */ /* 0x010f220000000200 */
[C---:B-1----:R-:W-:Y:S06]  /*b590*/  HMMA.16816.F32.BF16 R64, R40.reuse, R4, R64 ;  /* 0x000000042840723c */ /* 0x042fec0000041840 */
[----:B------:R-:W-:Y:S06]  /*b5a0*/  HMMA.16816.F32.BF16 R12, R40, R6, R12 ;  /* 0x00000006280c723c */ /* 0x000fec000004180c */
[C---:B------:R-:W-:Y:S05]  /*b5b0*/  HMMA.16816.F32.BF16 R100, R28.reuse, R16, R100 ;  /* 0x000000101c64723c */ /* 0x040fea0000041864 */
[----:B------:R-:W-:Y:S01]  /*b5c0*/  FMUL.FTZ R4, R34, UR5 ;  /* 0x0000000522047c20 */ /* 0x000fe20008410000 */
[----:B------:R-:W-:Y:S01]  /*b5d0*/  HMMA.16816.F32.BF16 R68, R28, R18, R68 ;  /* 0x000000121c44723c */ /* 0x000fe20000041844 */
[----:B------:R-:W1:Y:S01]  /*b5e0*/  LDSM.16.M88.4 R16, [R91+0x5c00] ;  /* 0x005c00005b10783b */ /* 0x000e620000000200 */
[----:B------:R-:W-:Y:S01]  /*b5f0*/  FMUL.FTZ R5, R35, UR5 ;  /* 0x0000000523057c20 */ /* 0x000fe20008410000 */
[----:B------:R-:W-:Y:S01]  /*b600*/  FMUL.FTZ R32, R32, UR5 ;  /* 0x0000000520207c20 */ /* 0x000fe20008410000 */
[----:B------:R-:W-:Y:S01]  /*b610*/  FMUL.FTZ R33, R33, UR5 ;  /* 0x0000000521217c20 */ /* 0x000fe20008410000 */
[----:B------:R-:W1:Y:S01]  /*b620*/  MUFU.TANH R4, R4 ;  /* 0x0000000400047308 */ /* 0x000e620000002400 */
[----:B------:R-:W-:Y:S01]  /*b630*/  HMMA.16816.F32.BF16 R44, R20, R78, R44 ;  /* 0x0000004e142c723c */ /* 0x000fe2000004182c */
[----:B------:R-:W-:-:S06]  /*b640*/  DEPBAR.LE SB0, 0x0 ;  /* 0x000080000000791a */ /* 0x000fcc0000000000 */
[----:B------:R-:W1:Y:S05]  /*b650*/  MUFU.TANH R32, R32 ;  /* 0x0000002000207308 */ /* 0x000e6a0000002400 */
[----:B---3--:R-:W-:Y:S03]  /*b660*/  HMMA.16816.F32.BF16 R100, R20, R52, R100 ;  /* 0x000000341464723c */ /* 0x008fe60000041864 */
[----:B------:R-:W3:Y:S03]  /*b670*/  MUFU.TANH R33, R33 ;  /* 0x0000002100217308 */ /* 0x000ee60000002400 */
[C---:B----4-:R-:W-:Y:S05]  /*b680*/  HMMA.16816.F32.BF16 R64, R28.reuse, R24, R64 ;  /* 0x000000181c40723c */ /* 0x050fea0000041840 */
[----:B------:R-:W4:Y:S01]  /*b690*/  MUFU.TANH R5, R5 ;  /* 0x0000000500057308 */ /* 0x000f220000002400 */
[----:B------:R-:W-:Y:S01]  /*b6a0*/  HMMA.16816.F32.BF16 R12, R28, R26, R12 ;  /* 0x0000001a1c0c723c */ /* 0x000fe2000004180c */
[----:B------:R-:W-:Y:S01]  /*b6b0*/  FMUL.FTZ R34, R44, UR5 ;  /* 0x000000052c227c20 */ /* 0x000fe20008410000 */
[----:B------:R-:W-:Y:S01]  /*b6c0*/  FMUL.FTZ R35, R45, UR5 ;  /* 0x000000052d237c20 */ /* 0x000fe20008410000 */
[----:B------:R-:W-:Y:S01]  /*b6d0*/  FMUL.FTZ R7, R46, UR5 ;  /* 0x000000052e077c20 */ /* 0x000fe20008410000 */
[----:B------:R-:W-:-:S02]  /*b6e0*/  FMUL.FTZ R6, R47, UR5 ;  /* 0x000000052f067c20 */ /* 0x000fc40008410000 */
[C---:B------:R-:W-:Y:S01]  /*b6f0*/  HMMA.16816.F32.BF16 R68, R20.reuse, R54, R68 ;  /* 0x000000361444723c */ /* 0x040fe20000041844 */
[----:B------:R-:W2:Y:S05]  /*b700*/  MUFU.TANH R34, R34 ;  /* 0x0000002200227308 */ /* 0x000eaa0000002400 */
[----:B------:R-:W-:Y:S01]  /*b710*/  FMUL.FTZ R102, R102, UR5 ;  /* 0x0000000566667c20 */ /* 0x000fe20008410000 */
[----:B------:R-:W-:Y:S01]  /*b720*/  FMUL.FTZ R100, R100, UR5 ;  /* 0x0000000564647c20 */ /* 0x000fe20008410000 */
[----:B------:R-:W-:Y:S01]  /*b730*/  FMUL.FTZ R101, R101, UR5 ;  /* 0x0000000565657c20 */ /* 0x000fe20008410000 */
[----:B------:R-:W-:Y:S01]  /*b740*/  FMUL.FTZ R103, R103, UR5 ;  /* 0x0000000567677c20 */ /* 0x000fe20008410000 */
[----:B------:R2:W2:Y:S02]  /*b750*/  MUFU.TANH R116, R102 ;  /* 0x0000006600747308 */ /* 0x0004a40000002400 */
[C---:B-1----:R-:W-:Y:S06]  /*b760*/  HMMA.16816.F32.BF16 R64, R20.reuse, R16, R64 ;  /* 0x000000101440723c */ /* 0x042fec0000041840 */
[----:B------:R-:W-:Y:S01]  /*b770*/  HMMA.16816.F32.BF16 R12, R20, R18, R12 ;  /* 0x00000012140c723c */ /* 0x000fe2000004180c */
[----:B------:R-:W1:Y:S05]  /*b780*/  MUFU.TANH R35, R35 ;  /* 0x0000002300237308 */ /* 0x000e6a0000002400 */
[----:B------:R-:W-:Y:S01]  /*b790*/  FMUL.FTZ R68, R68, UR5 ;  /* 0x0000000544447c20 */ /* 0x000fe20008410000 */
[----:B------:R-:W-:Y:S01]  /*b7a0*/  FMUL.FTZ R69, R69, UR5 ;  /* 0x0000000545457c20 */ /* 0x000fe20008410000 */
[----:B------:R-:W-:Y:S01]  /*b7b0*/  FMUL.FTZ R70, R70, UR5 ;  /* 0x0000000546467c20 */ /* 0x000fe20008410000 */
[----:B------:R-:W-:Y:S01]  /*b7c0*/  FMUL.FTZ R71, R71, UR5 ;  /* 0x0000000547477c20 */ /* 0x000fe20008410000 */
[----:B------:R-:W1:Y:S08]  /*b7d0*/  MUFU.TANH R7, R7 ;  /* 0x0000000700077308 */ /* 0x000e700000002400 */
[----:B------:R-:W-:Y:S01]  /*b7e0*/  FMUL.FTZ R17, R65, UR5 ;  /* 0x0000000541117c20 */ /* 0x000fe20008410000 */
[----:B------:R-:W-:Y:S01]  /*b7f0*/  FMUL.FTZ R64, R64, UR5 ;  /* 0x0000000540407c20 */ /* 0x000fe20008410000 */
[----:B------:R-:W-:Y:S01]  /*b800*/  FMUL.FTZ R66, R66, UR5 ;  /* 0x0000000542427c20 */ /* 0x000fe20008410000 */
[----:B------:R-:W-:Y:S01]  /*b810*/  FMUL.FTZ R67, R67, UR5 ;  /* 0x0000000543437c20 */ /* 0x000fe20008410000 */
[----:B------:R-:W1:Y:S02]  /*b820*/  MUFU.TANH R6, R6 ;  /* 0x0000000600067308 */ /* 0x000e640000002400 */
[----:B------:R-:W-:Y:S01]  /*b830*/  FMUL.FTZ R12, R12, UR5 ;  /* 0x000000050c0c7c20 */ /* 0x000fe20008410000 */
[----:B------:R-:W-:Y:S01]  /*b840*/  FMUL.FTZ R13, R13, UR5 ;  /* 0x000000050d0d7c20 */ /* 0x000fe20008410000 */
[----:B------:R-:W-:Y:S01]  /*b850*/  FMUL.FTZ R14, R14, UR5 ;  /* 0x000000050e0e7c20 */ /* 0x000fe20008410000 */
[----:B------:R-:W-:-:S03]  /*b860*/  FMUL.FTZ R15, R15, UR5 ;  /* 0x000000050f0f7c20 */ /* 0x000fc60008410000 */
        /* <DEDUP_REMOVED lines=13> */
[----:B------:R1:W1:Y:S08]  /*b940*/  MUFU.TANH R94, R14 ;  /* 0x0000000e005e7308 */ /* 0x0002700000002400 */
[----:B------:R1:W1:Y:S01]  /*b950*/  MUFU.TANH R88, R15 ;  /* 0x0000000f00587308 */ /* 0x0002620000002400 */
[----:B------:R-:W-:Y:S06]  /*b960*/  BAR.SYNC.DEFER_BLOCKING 0x0 ;  /* 0x0000000000007b1d */ /* 0x000fec0000010000 */
[----:B--234-:R-:W-:Y:S05]  /*b970*/  @!P4 BRA `(.L_x_4649) ;  /* 0x0000000400ecc947 */ /* 0x01cfea0003800000 */
[----:B------:R-:W-:Y:S05]  /*b980*/  @!P3 BRA `(.L_x_4650) ;  /* 0x0000000000ecb947 */ /* 0x000fea0003800000 */
[----:B-1----:R-:W1:Y:S01]  /*b990*/  LDC R13, c[0x0][0x380] ;  /* 0x0000e000ff0d7b82 */ /* 0x002e620000000800 */
[----:B------:R-:W-:Y:S01]  /*b9a0*/  IADD3 R20, R0, -0x40, RZ ;  /* 0xffffffc000147810 */ /* 0x000fe20007ffe0ff */
[----:B------:R-:W-:Y:S01]  /*b9b0*/  ULDC.64 UR8, c[0x0][0x248] ;  /* 0x0000920000087ab9 */ /* 0x000fe20000000a00 */
[----:B------:R-:W-:Y:S02]  /*b9c0*/  IABS R16, R0 ;  /* 0x0000000000107213 */ /* 0x000fe40000000000 */
[----:B------:R-:W-:Y:S02]  /*b9d0*/  IABS R14, R20 ;  /* 0x00000014000e7213 */ /* 0x000fe40000000000 */
[-C--:B-1----:R-:W-:Y:S02]  /*b9e0*/  IABS R12, R13.reuse ;  /* 0x0000000d000c7213 */ /* 0x082fe40000000000 */
[----:B------:R-:W-:Y:S02]  /*b9f0*/  LOP3.LUT R20, R20, R13, RZ, 0x3c, !PT ;  /* 0x0000000d14147212 */ /* 0x000fe400078e3cff */
[----:B------:R-:W1:Y:S08]  /*ba00*/  I2F.RP R21, R12 ;  /* 0x0000000c00157306 */ /* 0x000e700000209400 */
        /* <DEDUP_REMOVED lines=28> */
[----:B------:R-:W-:Y:S02]  /*bbd0*/  @!P0 IMAD.MOV R18, RZ, RZ, -R18 ;  /* 0x000000ffff128224 */ /* 0x000fe400078e0a12 */
[----:B------:R-:W-:-:S04]  /*bbe0*/  @!P2 IADD3 R21, -R21, RZ, RZ ;  /* 0x000000ff1515a210 */ /* 0x000fc80007ffe1ff */
        /* <DEDUP_REMOVED lines=10> */
[----:B------:R-:W-:Y:S02]  /*bc90*/  IMAD R13, R14, UR9, R13 ;  /* 0x000000090e0d7c24 */ /* 0x000fe4000f8e020d */
[----:B--2---:R-:W-:Y:S02]  /*bca0*/  IMAD.IADD R12, R12, 0x1, -R19 ;  /* 0x000000010c0c7824 */ /* 0x004fe400078e0a13 */
[----:B------:R-:W-:Y:S01]  /*bcb0*/  IMAD.WIDE.U32 R18, R14, UR8, RZ ;  /* 0x000000080e127c25 */ /* 0x000fe2000f8e00ff */
[----:B------:R-:W-:Y:S02]  /*bcc0*/  ULDC.64 UR8, c[0x0][0x230] ;  /* 0x00008c0000087ab9 */ /* 0x000fe40000000a00 */
[----:B------:R-:W-:Y:S02]  /*bcd0*/  SHF.R.S32.HI R15, RZ, 0x1f, R12 ;  /* 0x0000001fff0f7819 */ /* 0x000fe4000001140c */
[----:B------:R-:W-:-:S03]  /*bce0*/  IADD3 R19, R19, R13, RZ ;  /* 0x0000000d13137210 */ /* 0x000fc60007ffe0ff */
[----:B------:R-:W-:-:S04]  /*bcf0*/  IMAD R15, R15, UR8, RZ ;  /* 0x000000080f0f7c24 */ /* 0x000fc8000f8e02ff */
[C---:B------:R-:W-:Y:S02]  /*bd00*/  IMAD R15, R12.reuse, UR9, R15 ;  /* 0x000000090c0f7c24 */ /* 0x040fe4000f8e020f */
[----:B------:R-:W-:-:S04]  /*bd10*/  IMAD.WIDE.U32 R12, R12, UR8, R18 ;  /* 0x000000080c0c7c25 */ /* 0x000fc8000f8e0012 */
[----:B------:R-:W-:Y:S01]  /*bd20*/  IMAD.IADD R13, R13, 0x1, R15 ;  /* 0x000000010d0d7824 */ /* 0x000fe200078e020f */
[----:B------:R-:W-:Y:S06]  /*bd30*/  BRA `(.L_x_4651) ;  /* 0x00000000000c7947 */ /* 0x000fec0003800000 */
.L_x_4650:
[----:B-1----:R-:W1:Y:S02]  /*bd40*/  LDC R12, c[0x0][0x248] ;  /* 0x00009200ff0c7b82 */ /* 0x002e640000000800 */
[----:B-1----:R-:W-:-:S04]  /*bd50*/  LEA R12, -R12, RZ, 0x6 ;  /* 0x000000ff0c0c7211 */ /* 0x002fc800078e31ff */
[----:B------:R-:W-:-:S07]  /*bd60*/  SHF.R.S32.HI R13, RZ, 0x1f, R12 ;  /* 0x0000001fff0d7819 */ /* 0x000fce000001140c */
.L_x_4651:
        /* <DEDUP_REMOVED lines=60> */
.L_x_4649:
[----:B------:R-:W-:Y:S01]  /*c130*/  IMAD.IADD R0, R0, 0x1, R51 ;  /* 0x0000000100007824 */ /* 0x000fe200078e0233 */
[----:B------:R-:W-:Y:S01]  /*c140*/  LEA R124, R3, UR4, 0x1 ;  /* 0x00000004037c7c11 */ /* 0x000fe2000f8e08ff */
[----:B------:R-:W-:Y:S02]  /*c150*/  ULDC UR12, c[0x0][0x2ec] ;  /* 0x0000bb00000c7ab9 */ /* 0x000fe40000000800 */
[C---:B------:R-:W-:Y:S02]  /*c160*/  VIADD R2, R0.reuse, 0x1 ;  /* 0x0000000100027836 */ /* 0x040fe40000000000 */
[C---:B-12---:R-:W-:Y:S01]  /*c170*/  VIADD R12, R0.reuse, 0x8 ;  /* 0x00000008000c7836 */ /* 0x046fe20000000000 */
[----:B------:R-:W-:Y:S01]  /*c180*/  LDSM.16.MT88.4 R60, [R124+0x7000] ;  /* 0x007000007c3c783b */ /* 0x000fe20000004200 */
[----:B------:R-:W-:Y:S01]  /*c190*/  VIADD R13, R0, 0x18 ;  /* 0x00000018000d7836 */ /* 0x000fe20000000000 */
[-C--:B------:R-:W-:Y:S01]  /*c1a0*/  ISETP.GE.AND P6, PT, R2, R8.reuse, PT ;  /* 0x000000080200720c */ /* 0x080fe20003fc6270 */
[----:B------:R-:W-:Y:S01]  /*c1b0*/  VIADD R19, R0, 0x21 ;  /* 0x0000002100137836 */ /* 0x000fe20000000000 */
[-C--:B------:R-:W-:Y:S01]  /*c1c0*/  ISETP.GE.AND P0, PT, R2, R9.reuse, PT ;  /* 0x000000090200720c */ /* 0x080fe20003f06270 */
[----:B------:R-:W-:Y:S01]  /*c1d0*/  VIADD R2, R0, 0x9 ;  /* 0x0000000900027836 */ /* 0x000fe20000000000 */
[----:B------:R-:W-:Y:S01]  /*c1e0*/  FSEL R72, R72, -INF , !P6 ;  /* 0xff80000048487808 */ /* 0x000fe20007000000 */
[----:B------:R-:W-:Y:S01]  /*c1f0*/  VIADD R15, R0, 0x28 ;  /* 0x00000028000f7836 */ /* 0x000fe20000000000 */
[-C--:B------:R-:W-:Y:S01]  /*c200*/  ISETP.GE.AND P2, PT, R12, R8.reuse, PT ;  /* 0x000000080c00720c */ /* 0x080fe20003f46270 */
[----:B------:R-:W-:Y:S01]  /*c210*/  IMAD R90, R49, 0x2, R124 ;  /* 0x00000002315a7824 */ /* 0x000fe200078e027c */
[-C--:B------:R-:W-:Y:S01]  /*c220*/  ISETP.GE.AND P6, PT, R2, R9.reuse, PT ;  /* 0x000000090200720c */ /* 0x080fe20003fc6270 */
[----:B------:R-:W-:Y:S01]  /*c230*/  LDSM.16.MT88.4 R76, [R124+0x6000] ;  /* 0x006000007c4c783b */ /* 0x000fe20000004200 */
[----:B------:R-:W-:Y:S01]  /*c240*/  ISETP.GE.AND P1, PT, R12, R9, PT ;  /* 0x000000090c00720c */ /* 0x000fe20003f26270 */
[C---:B------:R-:W-:Y:S01]  /*c250*/  VIADD R12, R0.reuse, 0x10 ;  /* 0x00000010000c7836 */ /* 0x040fe20000000000 */
[----:B------:R-:W-:Y:S01]  /*c260*/  FSEL R16, R75, -INF , !P6 ;  /* 0xff8000004b107808 */ /* 0x000fe20007000000 */
[----:B------:R-:W-:Y:S01]  /*c270*/  LDSM.16.MT88.4 R68, [R90+0x6000] ;  /* 0x006000005a44783b */ /* 0x000fe20000004200 */
[----:B------:R-:W-:-:S02]  /*c280*/  ISETP.GE.AND P6, PT, R0, R8, PT ;  /* 0x000000080000720c */ /* 0x000fc40003fc6270 */
[----:B------:R-:W-:Y:S01]  /*c290*/  FSEL R80, R80, -INF , !P0 ;  /* 0xff80000050507808 */ /* 0x000fe20004000000 */
[----:B------:R-:W-:Y:S01]  /*c2a0*/  LDSM.16.MT88.4 R52, [R90+0x7000] ;  /* 0x007000005a34783b */ /* 0x000fe20000004200 */
[----:B------:R-:W-:Y:S02]  /*c2b0*/  FSEL R74, R74, -INF , !P2 ;  /* 0xff8000004a4a7808 */ /* 0x000fe40005000000 */
[C---:B------:R-:W-:Y:S01]  /*c2c0*/  ISETP.GE.AND P0, PT, R12.reuse, R8, PT ;  /* 0x000000080c00720c */ /* 0x040fe20003f06270 */
[----:B------:R-:W-:Y:S01]  /*c2d0*/  LDSM.16.MT88.4 R40, [R124+0x8000] ;  /* 0x008000007c28783b */ /* 0x000fe20000004200 */
[----:B------:R-:W-:Y:S02]  /*c2e0*/  ISETP.GE.AND P2, PT, R12, R9, PT ;  /* 0x000000090c00720c */ /* 0x000fe40003f46270 */
[----:B------:R-:W-:Y:S02]  /*c2f0*/  FSEL R50, R50, -INF , !P6 ;  /* 0xff80000032327808 */ /* 0x000fe40007000000 */
[----:B------:R-:W-:-:S02]  /*c300*/  FSEL R32, R32, -INF , !P0 ;  /* 0xff80000020207808 */ /* 0x000fc40004000000 */
[----:B------:R-:W-:Y:S01]  /*c310*/  FSEL R12, R4, -INF , !P2 ;  /* 0xff800000040c7808 */ /* 0x000fe20005000000 */
[----:B------:R-:W-:Y:S01]  /*c320*/  VIADD R4, R0, 0x20 ;  /* 0x0000002000047836 */ /* 0x000fe20000000000 */
[CC--:B------:R-:W-:Y:S02]  /*c330*/  ISETP.GE.AND P0, PT, R13.reuse, R8.reuse, PT ;  /* 0x000000080d00720c */ /* 0x0c0fe40003f06270 */
[----:B------:R-:W-:Y:S02]  /*c340*/  ISETP.GE.AND P2, PT, R13, R9, PT ;  /* 0x000000090d00720c */ /* 0x000fe40003f46270 */
[----:B------:R-:W-:Y:S01]  /*c350*/  ISETP.GE.AND P5, PT, R2, R8, PT ;  /* 0x000000080200720c */ /* 0x000fe20003fa6270 */
[----:B------:R-:W-:Y:S01]  /*c360*/  VIADD R2, R0, 0x11 ;  /* 0x0000001100027836 */ /* 0x000fe20000000000 */
[----:B------:R-:W-:Y:S02]  /*c370*/  FMNMX.FTZ R13, R50, R72, !PT ;  /* 0x00000048320d7209 */ /* 0x000fe40007810000 */
[----:B------:R-:W-:-:S02]  /*c380*/  FSEL R36, R36, -INF , !P5 ;  /* 0xff80000024247808 */ /* 0x000fc40006800000 */
[----:B------:R-:W-:Y:S02]  /*c390*/  FMNMX.FTZ R13, R74, R13, !PT ;  /* 0x0000000d4a0d7209 */ /* 0x000fe40007810000 */
[----:B------:R-:W-:Y:S02]  /*c3a0*/  FSEL R20, R37, -INF , !P1 ;  /* 0xff80000025147808 */ /* 0x000fe40004800000 */
[----:B------:R-:W-:Y:S02]  /*c3b0*/  ISETP.GE.AND P1, PT, R2, R8, PT ;  /* 0x000000080200720c */ /* 0x000fe40003f26270 */
[----:B------:R-:W-:Y:S01]  /*c3c0*/  FMNMX.FTZ R21, R36, R13, !PT ;  /* 0x0000000d24157209 */ /* 0x000fe20007810000 */
[----:B------:R-:W-:Y:S01]  /*c3d0*/  VIADD R13, R0, 0x29 ;  /* 0x00000029000d7836 */ /* 0x000fe20000000000 */
[----:B------:R-:W-:Y:S01]  /*c3e0*/  ISETP.GE.AND P5, PT, R2, R9, PT ;  /* 0x000000090200720c */ /* 0x000fe20003fa6270 */
[----:B------:R-:W-:Y:S01]  /*c3f0*/  VIADD R2, R0, 0x19 ;  /* 0x0000001900027836 */ /* 0x000fe20000000000 */
[----:B------:R-:W-:-:S02]  /*c400*/  FSEL R24, R33, -INF , !P1 ;  /* 0xff80000021187808 */ /* 0x000fc40004800000 */
[----:B------:R-:W-:Y:S02]  /*c410*/  FMNMX.FTZ R21, R32, R21, !PT ;  /* 0x0000001520157209 */ /* 0x000fe40007810000 */
[-C--:B------:R-:W-:Y:S02]  /*c420*/  ISETP.GE.AND P6, PT, R2, R8.reuse, PT ;  /* 0x000000080200720c */ /* 0x080fe40003fc6270 */
[----:B------:R-:W-:Y:S02]  /*c430*/  FSEL R22, R34, -INF , !P0 ;  /* 0xff80000022167808 */ /* 0x000fe40004000000 */
[----:B------:R-:W-:Y:S02]  /*c440*/  FMNMX.FTZ R21, R24, R21, !PT ;  /* 0x0000001518157209 */ /* 0x000fe40007810000 */
[----:B------:R-:W-:Y:S01]  /*c450*/  FSEL R14, R5, -INF , !P5 ;  /* 0xff800000050e7808 */ /* 0x000fe20006800000 */
[----:B------:R-:W-:Y:S01]  /*c460*/  VIADD R5, R0, 0x31 ;  /* 0x0000003100057836 */ /* 0x000fe20000000000 */
[----:B------:R-:W-:-:S02]  /*c470*/  ISETP.GE.AND P5, PT, R4, R8, PT ;  /* 0x000000080400720c */ /* 0x000fc40003fa6270 */
[----:B------:R-:W-:Y:S02]  /*c480*/  ISETP.GE.AND P0, PT, R4, R9, PT ;  /* 0x000000090400720c */ /* 0x000fe40003f06270 */
[----:B------:R-:W-:Y:S02]  /*c490*/  FSEL R18, R35, -INF , !P6 ;  /* 0xff80000023127808 */ /* 0x000fe40007000000 */
[----:B------:R-:W-:Y:S02]  /*c4a0*/  FMNMX.FTZ R21, R22, R21, !PT ;  /* 0x0000001516157209 */ /* 0x000fe40007810000 */
[----:B------:R-:W-:Y:S01]  /*c4b0*/  FSEL R4, R7, -INF , !P2 ;  /* 0xff80000007047808 */ /* 0x000fe20005000000 */
[C---:B------:R-:W-:Y:S01]  /*c4c0*/  VIADD R7, R0.reuse, 0x30 ;  /* 0x0000003000077836 */ /* 0x040fe20000000000 */
[----:B------:R-:W-:Y:S02]  /*c4d0*/  ISETP.GE.AND P2, PT, R0, R9, PT ;  /* 0x000000090000720c */ /* 0x000fe40003f46270 */
[----:B------:R-:W-:-:S02]  /*c4e0*/  ISETP.GE.AND P6, PT, R19, R8, PT ;  /* 0x000000081300720c */ /* 0x000fc40003fc6270 */
[----:B------:R-:W-:Y:S02]  /*c4f0*/  FSEL R118, R118, -INF , !P5 ;  /* 0xff80000076767808 */ /* 0x000fe40006800000 */
[----:B------:R-:W-:Y:S02]  /*c500*/  FMNMX.FTZ R21, R18, R21, !PT ;  /* 0x0000001512157209 */ /* 0x000fe40007810000 */
[----:B------:R-:W-:Y:S02]  /*c510*/  FSEL R26, R73, -INF , !P2 ;  /* 0xff800000491a7808 */ /* 0x000fe40005000000 */
[----:B------:R-:W-:Y:S02]  /*c520*/  ISETP.GE.AND P5, PT, R15, R8, PT ;  /* 0x000000080f00720c */ /* 0x000fe40003fa6270 */
[----:B------:R-:W-:Y:S02]  /*c530*/  FSEL R140, R140, -INF , !P6 ;  /* 0xff8000008c8c7808 */ /* 0x000fe40007000000 */
[----:B------:R-:W-:-:S02]  /*c540*/  FMNMX.FTZ R21, R118, R21, !PT ;  /* 0x0000001576157209 */ /* 0x000fc40007810000 */
[----:B------:R-:W-:Y:S02]  /*c550*/  FMNMX.FTZ R23, R26, R80, !PT ;  /* 0x000000501a177209 */ /* 0x000fe40007810000 */
[-C--:B------:R-:W-:Y:S02]  /*c560*/  ISETP.GE.AND P2, PT, R13, R8.reuse, PT ;  /* 0x000000080d00720c */ /* 0x080fe40003f46270 */
[----:B------:R-:W-:Y:S02]  /*c570*/  FSEL R114, R114, -INF , !P5 ;  /* 0xff80000072727808 */ /* 0x000fe40006800000 */
[----:B------:R-:W-:Y:S02]  /*c580*/  FMNMX.FTZ R21, R140, R21, !PT ;  /* 0x000000158c157209 */ /* 0x000fe40007810000 */
[----:B------:R-:W-:Y:S02]  /*c590*/  FMNMX.FTZ R23, R20, R23, !PT ;  /* 0x0000001714177209 */ /* 0x000fe40007810000 */
[----:B------:R-:W-:-:S02]  /*c5a0*/  ISETP.GE.AND P5, PT, R7, R8, PT ;  /* 0x000000080700720c */ /* 0x000fc40003fa6270 */
[----:B------:R-:W-:Y:S02]  /*c5b0*/  FSEL R138, R138, -INF , !P2 ;  /* 0xff8000008a8a7808 */ /* 0x000fe40005000000 */
[----:B------:R-:W-:Y:S02]  /*c5c0*/  FMNMX.FTZ R21, R114, R21, !PT ;  /* 0x0000001572157209 */ /* 0x000fe40007810000 */
[----:B------:R-:W-:Y:S02]  /*c5d0*/  ISETP.GE.AND P2, PT, R5, R8, PT ;  /* 0x000000080500720c */ /* 0x000fe40003f46270 */
[----:B------:R-:W-:Y:S01]  /*c5e0*/  ISETP.GE.AND P1, PT, R2, R9, PT ;  /* 0x000000090200720c */ /* 0x000fe20003f26270 */
[----:B------:R-:W-:Y:S01]  /*c5f0*/  VIADD R2, R0, 0x38 ;  /* 0x0000003800027836 */ /* 0x000fe20000000000 */
[----:B------:R-:W-:Y:S01]  /*c600*/  FMNMX.FTZ R23, R16, R23, !PT ;  /* 0x0000001710177209 */ /* 0x000fe20007810000 */
[----:B------:R-:W-:Y:S01]  /*c610*/  VIADD R0, R0, 0x39 ;  /* 0x0000003900007836 */ /* 0x000fe20000000000 */
[----:B------:R-:W-:-:S02]  /*c620*/  FSEL R110, R110, -INF , !P5 ;  /* 0xff8000006e6e7808 */ /* 0x000fc40006800000 */
[----:B------:R-:W-:Y:S02]  /*c630*/  FMNMX.FTZ R21, R138, R21, !PT ;  /* 0x000000158a157209 */ /* 0x000fe40007810000 */
[----:B------:R-:W-:Y:S02]  /*c640*/  FSEL R108, R17, -INF , !P2 ;  /* 0xff800000116c7808 */ /* 0x000fe40005000000 */
[----:B------:R-:W-:Y:S02]  /*c650*/  FMNMX.FTZ R17, R12, R23, !PT ;  /* 0x000000170c117209 */ /* 0x000fe40007810000 */
[----:B------:R-:W-:Y:S02]  /*c660*/  ISETP.GE.AND P5, PT, R2, R8, PT ;  /* 0x000000080200720c */ /* 0x000fe40003fa6270 */
        /* <DEDUP_REMOVED lines=61> */
[----:B------:R-:W-:Y:S01]  /*ca40*/  FFMA.FTZ R143, R104, UR12, -R97 ;  /* 0x0000000c688f7c23 */ /* 0x000fe20008010861 */
[----:B-1----:R-:W-:-:S04]  /*ca50*/  FMNMX.FTZ R0, R5, R0, !PT ;  /* 0x0000000005007209 */ /* 0x002fc80007810000 */
[C---:B------:R-:W-:Y:S01]  /*ca60*/  FSETP.NEU.FTZ.AND P0, PT, R0.reuse, -INF , PT ;  /* 0xff8000000000780b */ /* 0x040fe20003f1d000 */
[----:B------:R-:W-:Y:S01]  /*ca70*/  FMUL.FTZ R33, R0, UR12 ;  /* 0x0000000c00217c20 */ /* 0x000fe20008410000 */
[----:B------:R-:W-:Y:S04]  /*ca80*/  MUFU.EX2 R35, R35 ;  /* 0x0000002300237308 */ /* 0x000fe80000000800 */
[----:B------:R-:W-:Y:S02]  /*ca90*/  FSEL R33, R33, RZ, P0 ;  /* 0x000000ff21217208 */ /* 0x000fe40000000000 */
[----:B--2---:R-:W-:Y:S02]  /*caa0*/  F2FP.BF16.F32.PACK_AB R48, R34, R89 ;  /* 0x000000592230723e */ /* 0x004fe400000010ff */
        /* <DEDUP_REMOVED lines=17> */
[----:B-1----:R-:W-:Y:S01]  /*cbc0*/  F2FP.BF16.F32.PACK_AB R50, R30, R35 ;  /* 0x000000231e32723e */ /* 0x002fe200000010ff */
[----:B------:R-:W1:Y:S01]  /*cbd0*/  LDSM.16.MT88.4 R20, [R124+0x6400] ;  /* 0x006400007c14783b */ /* 0x000e620000004200 */
[--C-:B------:R-:W-:Y:S01]  /*cbe0*/  FFMA.FTZ R97, R102, UR12, -R33.reuse ;  /* 0x0000000c66617c23 */ /* 0x100fe20008010821 */
[--C-:B------:R-:W-:Y:S01]  /*cbf0*/  FFMA.FTZ R96, R96, UR12, -R33.reuse ;  /* 0x0000000c60607c23 */ /* 0x100fe20008010821 */
[--C-:B------:R-:W-:Y:S01]  /*cc00*/  FFMA.FTZ R94, R94, UR12, -R33.reuse ;  /* 0x0000000c5e5e7c23 */ /* 0x100fe20008010821 */
[----:B------:R-:W-:Y:S01]  /*cc10*/  FFMA.FTZ R33, R88, UR12, -R33 ;  /* 0x0000000c58217c23 */ /* 0x000fe20008010821 */
[----:B------:R-:W-:Y:S01]  /*cc20*/  FADD.FTZ R34, R89, R34 ;  /* 0x0000002259227221 */ /* 0x000fe20000010000 */
[----:B------:R-:W-:Y:S03]  /*cc30*/  MUFU.EX2 R100, R100 ;  /* 0x0000006400647308 */ /* 0x000fe60000000800 */
[----:B------:R-:W-:-:S04]  /*cc40*/  FADD.FTZ R35, R35, R34 ;  /* 0x0000002223237221 */ /* 0x000fc80000010000 */
[----:B------:R-:W-:Y:S01]  /*cc50*/  FADD.FTZ R35, R30, R35 ;  /* 0x000000231e237221 */ /* 0x000fe20000010000 */
[----:B------:R-:W5:Y:S01]  /*cc60*/  MUFU.EX2 R31, R31 ;  /* 0x0000001f001f7308 */ /* 0x000f620000000800 */
[----:B----4-:R-:W-:Y:S01]  /*cc70*/  F2FP.BF16.F32.PACK_AB R49, R95, R98 ;  /* 0x000000625f31723e */ /* 0x010fe200000010ff */
[----:B------:R-:W-:-:S06]  /*cc80*/  FADD.FTZ R95, R98, R95 ;  /* 0x0000005f625f7221 */ /* 0x000fcc0000010000 */
[----:B------:R-:W-:Y:S08]  /*cc90*/  MUFU.EX2 R28, R28 ;  /* 0x0000001c001c7308 */ /* 0x000ff00000000800 */
[----:B------:R-:W4:Y:S01]  /*cca0*/  MUFU.EX2 R25, R25 ;  /* 0x0000001900197308 */ /* 0x000f220000000800 */
[----:B-----5:R-:W-:Y:S01]  /*ccb0*/  F2FP.BF16.F32.PACK_AB R51, R31, R100 ;  /* 0x000000641f33723e */ /* 0x020fe200000010ff */
[----:B------:R-:W-:-:S04]  /*ccc0*/  FADD.FTZ R100, R100, R95 ;  /* 0x0000005f64647221 */ /* 0x000fc80000010000 */
[----:B------:R-:W-:Y:S02]  /*ccd0*/  FADD.FTZ R31, R31, R100 ;  /* 0x000000641f1f7221 */ /* 0x000fe40000010000 */
[C---:B------:R-:W-:Y:S01]  /*cce0*/  HMMA.16816.F32.BF16 R72, R48.reuse, R68, RZ ;  /* 0x000000443048723c */ /* 0x040fe200000418ff */
[----:B------:R-:W-:Y:S05]  /*ccf0*/  MUFU.EX2 R29, R29 ;  /* 0x0000001d001d7308 */ /* 0x000fea0000000800 */
[C---:B------:R-:W-:Y:S03]  /*cd00*/  HMMA.16816.F32.BF16 R68, R48.reuse, R70, RZ ;  /* 0x000000463044723c */ /* 0x040fe600000418ff */
[----:B------:R-:W5:Y:S01]  /*cd10*/  MUFU.EX2 R24, R24 ;  /* 0x0000001800187308 */ /* 0x000f620000000800 */
[C---:B----4-:R-:W-:Y:S01]  /*cd20*/  F2FP.BF16.F32.PACK_AB R4, R25.reuse, R28 ;  /* 0x0000001c1904723e */ /* 0x050fe200000010ff */
[----:B------:R-:W-:Y:S01]  /*cd30*/  FADD.FTZ R28, R28, R35 ;  /* 0x000000231c1c7221 */ /* 0x000fe20000010000 */
[----:B------:R-:W-:Y:S03]  /*cd40*/  HMMA.16816.F32.BF16 R64, R48, R60, RZ ;  /* 0x0000003c3040723c */ /* 0x000fe600000418ff */
[----:B------:R-:W-:-:S02]  /*cd50*/  FADD.FTZ R28, R25, R28 ;  /* 0x0000001c191c7221 */ /* 0x000fc40000010000 */
[----:B------:R-:W-:Y:S01]  /*cd60*/  MUFU.EX2 R32, R32 ;  /* 0x0000002000207308 */ /* 0x000fe20000000800 */
[C---:B------:R-:W-:Y:S06]  /*cd70*/  HMMA.16816.F32.BF16 R60, R48.reuse, R62, RZ ;  /* 0x0000003e303c723c */ /* 0x040fec00000418ff */
[----:B------:R-:W-:Y:S01]  /*cd80*/  HMMA.16816.F32.BF16 R80, R48, R76, RZ ;  /* 0x0000004c3050723c */ /* 0x000fe200000418ff */
[----:B------:R-:W4:Y:S01]  /*cd90*/  MUFU.EX2 R27, R27 ;  /* 0x0000001b001b7308 */ /* 0x000f220000000800 */
[----:B-----5:R-:W-:Y:S01]  /*cda0*/  F2FP.BF16.F32.PACK_AB R6, R24, R29 ;  /* 0x0000001d1806723e */ /* 0x020fe200000010ff */
[----:B------:R-:W-:-:S03]  /*cdb0*/  FADD.FTZ R29, R29, R28 ;  /* 0x0000001c1d1d7221 */ /* 0x000fc60000010000 */
[C---:B------:R-:W-:Y:S01]  /*cdc0*/  HMMA.16816.F32.BF16 R56, R48.reuse, R52, RZ ;  /* 0x000000343038723c */ /* 0x040fe200000418ff */
[----:B------:R-:W-:Y:S02]  /*cdd0*/  FADD.FTZ R29, R24, R29 ;  /* 0x0000001d181d7221 */ /* 0x000fe40000010000 */
[----:B------:R-:W-:Y:S03]  /*cde0*/  MUFU.EX2 R26, R26 ;  /* 0x0000001a001a7308 */ /* 0x000fe60000000800 */
[C---:B------:R-:W-:Y:S05]  /*cdf0*/  HMMA.16816.F32.BF16 R36, R48.reuse, R40, RZ ;  /* 0x000000283024723c */ /* 0x040fea00000418ff */
[----:B------:R-:W5:Y:S01]  /*ce00*/  MUFU.EX2 R3, R3 ;  /* 0x0000000300037308 */ /* 0x000f620000000800 */
[----:B----4-:R-:W-:Y:S01]  /*ce10*/  F2FP.BF16.F32.PACK_AB R5, R27, R32 ;  /* 0x000000201b05723e */ /* 0x010fe200000010ff */
[----:B------:R-:W-:Y:S01]  /*ce20*/  HMMA.16816.F32.BF16 R76, R48, R78, RZ ;  /* 0x0000004e304c723c */ /* 0x000fe200000418ff */
[----:B------:R-:W-:-:S04]  /*ce30*/  FADD.FTZ R32, R32, R31 ;  /* 0x0000001f20207221 */ /* 0x000fc80000010000 */
[----:B------:R-:W-:Y:S01]  /*ce40*/  FADD.FTZ R27, R27, R32 ;  /* 0x000000201b1b7221 */ /* 0x000fe20000010000 */
[C---:B------:R-:W-:Y:S01]  /*ce50*/  HMMA.16816.F32.BF16 R52, R48.reuse, R54, RZ ;  /* 0x000000363034723c */ /* 0x040fe200000418ff */
[----:B------:R-:W-:Y:S05]  /*ce60*/  MUFU.EX2 R118, R118 ;  /* 0x0000007600767308 */ /* 0x000fea0000000800 */
[----:B------:R-:W-:Y:S01]  /*ce70*/  HMMA.16816.F32.BF16 R40, R48, R42, RZ ;  /* 0x0000002a3028723c */ /* 0x000fe200000418ff */
[----:B-----5:R-:W-:Y:S02]  /*ce80*/  F2FP.BF16.F32.PACK_AB R7, R3, R26 ;  /* 0x0000001a0307723e */ /* 0x020fe400000010ff */
[----:B------:R-:W4:Y:S01]  /*ce90*/  MUFU.EX2 R105, R105 ;  /* 0x0000006900697308 */ /* 0x000f220000000800 */
[----:B------:R-:W-:-:S04]  /*cea0*/  FADD.FTZ R26, R26, R27 ;  /* 0x0000001b1a1a7221 */ /* 0x000fc80000010000 */
[----:B------:R-:W-:Y:S01]  /*ceb0*/  FADD.FTZ R3, R3, R26 ;  /* 0x0000001a03037221 */ /* 0x000fe20000010000 */
[C---:B--2---:R-:W-:Y:S02]  /*cec0*/  HMMA.16816.F32.BF16 R72, R4.reuse, R12, R72 ;  /* 0x0000000c0448723c */ /* 0x044fe40000041848 */
[----:B------:R-:W-:Y:S04]  /*ced0*/  MUFU.EX2 R114, R114 ;  /* 0x0000007200727308 */ /* 0x000fe80000000800 */
[C---:B------:R-:W-:Y:S01]  /*cee0*/  HMMA.16816.F32.BF16 R68, R4.reuse, R14, R68 ;  /* 0x0000000e0444723c */ /* 0x040fe20000041844 */
[----:B------:R-:W2:Y:S03]  /*cef0*/  LDSM.16.MT88.4 R12, [R90+0x8000] ;  /* 0x008000005a0c783b */ /* 0x000ea60000004200 */
[----:B------:R-:W5:Y:S02]  /*cf00*/  MUFU.EX2 R101, R101 ;  /* 0x0000006500657308 */ /* 0x000f640000000800 */
[C---:B---3--:R-:W-:Y:S06]  /*cf10*/  HMMA.16816.F32.BF16 R64, R4.reuse, R16, R64 ;  /* 0x000000100440723c */ /* 0x048fec0000041840 */
[C---:B------:R-:W-:Y:S01]  /*cf20*/  HMMA.16816.F32.BF16 R60, R4.reuse, R18, R60 ;  /* 0x00000012043c723c */ /* 0x040fe2000004183c */
[----:B------:R-:W3:Y:S01]  /*cf30*/  LDSM.16.MT88.4 R16, [R124+0x8400] ;  /* 0x008400007c10783b */ /* 0x000ee20000004200 */
[----:B------:R-:W-:Y:S04]  /*cf40*/  MUFU.EX2 R116, R116 ;  /* 0x0000007400747308 */ /* 0x000fe80000000800 */
[C---:B-1----:R-:W-:Y:S04]  /*cf50*/  HMMA.16816.F32.BF16 R80, R4.reuse, R20, R80 ;  /* 0x000000140450723c */ /* 0x042fe80000041850 */
[----:B------:R-:W1:Y:S02]  /*cf60*/  MUFU.EX2 R103, R103 ;  /* 0x0000006700677308 */ /* 0x000e640000000800 */
[----:B------:R-:W-:Y:S01]  /*cf70*/  HMMA.16816.F32.BF16 R76, R4, R22, R76 ;  /* 0x00000016044c723c */ /* 0x000fe2000004184c */
[----:B------:R-:W4:Y:S05]  /*cf80*/  LDSM.16.MT88.4 R20, [R90+0x7400] ;  /* 0x007400005a14783b */ /* 0x000f2a0000004200 */
[----:B------:R-:W-:Y:S08]  /*cf90*/  MUFU.EX2 R112, R112 ;  /* 0x0000007000707308 */ /* 0x000ff00000000800 */
[----:B------:R-:W1:Y:S01]  /*cfa0*/  MUFU.EX2 R99, R99 ;  /* 0x0000006300637308 */ /* 0x000e620000000800 */
[C---:B--2---:R-:W-:Y:S07]  /*cfb0*/  HMMA.16816.F32.BF16 R44, R48.reuse, R12, RZ ;  /* 0x0000000c302c723c */ /* 0x044fee00000418ff */
[----:B------:R-:W-:Y:S01]  /*cfc0*/  MUFU.EX2 R107, R107 ;  /* 0x0000006b006b7308 */ /* 0x000fe20000000800 */
[----:B------:R-:W-:Y:S01]  /*cfd0*/  HMMA.16816.F32.BF16 R48, R48, R14, RZ ;  /* 0x0000000e3030723c */ /* 0x000fe200000418ff */
[----:B------:R-:W2:Y:S05]  /*cfe0*/  LDSM.16.MT88.4 R12, [R90+0x8400] ;  /* 0x008400005a0c783b */ /* 0x000eaa0000004200 */
[C---:B---3--:R-:W-:Y:S01]  /*cff0*/  HMMA.16816.F32.BF16 R36, R4.reuse, R16, R36 ;  /* 0x000000100424723c */ /* 0x048fe20000041824 */
[----:B------:R-:W3:Y:S05]  /*d000*/  MUFU.EX2 R108, R108 ;  /* 0x0000006c006c7308 */ /* 0x000eea0000000800 */
[C---:B------:R-:W-:Y:S01]  /*d010*/  HMMA.16816.F32.BF16 R40, R4.reuse, R18, R40 ;  /* 0x000000120428723c */ /* 0x040fe20000041828 */
[----:B------:R-:W3:Y:S02]  /*d020*/  LDSM.16.MT88.4 R16, [R124+0x6800] ;  /* 0x006800007c10783b */ /* 0x000ee40000004200 */
[----:B------:R-:W-:Y:S03]  /*d030*/  MUFU.EX2 R106, R106 ;  /* 0x0000006a006a7308 */ /* 0x000fe60000000800 */
[C---:B----4-:R-:W-:Y:S05]  /*d040*/  HMMA.16816.F32.BF16 R56, R4.reuse, R20, R56 ;  /* 0x000000140438723c */ /* 0x050fea0000041838 */
[----:B------:R-:W4:Y:S01]  /*d050*/  MUFU.EX2 R143, R143 ;  /* 0x0000008f008f7308 */ /* 0x000f220000000800 */
[C---:B------:R-:W-:Y:S01]  /*d060*/  HMMA.16816.F32.BF16 R52, R4.reuse, R22, R52 ;  /* 0x000000160434723c */ /* 0x040fe20000041834 */
[----:B------:R-:W-:Y:S06]  /*d070*/  LDSM.16.MT88.4 R20, [R124+0x6c00] ;  /* 0x006c00007c14783b */ /* 0x000fec0000004200 */
[----:B------:R-:W-:Y:S08]  /*d080*/  MUFU.EX2 R97, R97 ;  /* 0x0000006100617308 */ /* 0x000ff00000000800 */
[----:B------:R-:W4:Y:S01]  /*d090*/  MUFU.EX2 R96, R96 ;  /* 0x0000006000607308 */ /* 0x000f220000000800 */
[C---:B--2---:R-:W-:Y:S06]  /*d0a0*/  HMMA.16816.F32.BF16 R44, R4.reuse, R12, R44 ;  /* 0x0000000c042c723c */ /* 0x044fec000004182c */
[----:B------:R-:W-:Y:S01]  /*d0b0*/  HMMA.16816.F32.BF16 R48, R4, R14, R48 ;  /* 0x0000000e0430723c */ /* 0x000fe20000041830 */
[----:B------:R-:W2:Y:S01]  /*d0c0*/  LDSM.16.MT88.4 R12, [R90+0x6800] ;  /* 0x006800005a0c783b */ /* 0x000ea20000004200 */
[----:B------:R-:W-:Y:S05]  /*d0d0*/  MUFU.EX2 R94, R94 ;  /* 0x0000005e005e7308 */ /* 0x000fea0000000800 */
[----:B------:R-:W-:Y:S01]  /*d0e0*/  F2FP.BF16.F32.PACK_AB R4, R105, R118 ;  /* 0x000000766904723e */ /* 0x000fe200000010ff */
[----:B------:R-:W-:Y:S01]  /*d0f0*/  FADD.FTZ R118, R118, R29 ;  /* 0x0000001d76767221 */ /* 0x000fe20000010000 */
[----:B-----5:R-:W-:Y:S01]  /*d100*/  F2FP.BF16.F32.PACK_AB R6, R101, R114 ;  /* 0x000000726506723e */ /* 0x020fe200000010ff */
[----:B------:R-:W5:Y:S01]  /*d110*/  MUFU.EX2 R33, R33 ;  /* 0x0000002100217308 */ /* 0x000f620000000800 */
[----:B-1----:R-:W-:Y:S01]  /*d120*/  F2FP.BF16.F32.PACK_AB R5, R103, R116 ;  /* 0x000000746705723e */ /* 0x002fe200000010ff */
[----:B------:R-:W-:Y:S01]  /*d130*/  FADD.FTZ R116, R116, R3 ;  /* 0x0000000374747221 */ /* 0x000fe20000010000 */
[----:B------:R-:W-:Y:S01]  /*d140*/  F2FP.BF16.F32.PACK_AB R7, R99, R112 ;  /* 0x000000706307723e */ /* 0x000fe200000010ff */
[----:B------:R-:W-:-:S02]  /*d150*/  FADD.FTZ R105, R105, R118 ;  /* 0x0000007669697221 */ /* 0x000fc40000010000 */
[----:B------:R-:W-:Y:S02]  /*d160*/  FADD.FTZ R103, R103, R116 ;  /* 0x0000007467677221 */ /* 0x000fe40000010000 */
[----:B------:R-:W-:Y:S02]  /*d170*/  FADD.FTZ R114, R114, R105 ;  /* 0x0000006972727221 */ /* 0x000fe40000010000 */
[----:B---3--:R-:W-:Y:S01]  /*d180*/  HMMA.16816.F32.BF16 R80, R4, R16, R80 ;  /* 0x000000100450723c */ /* 0x008fe20000041850 */
[----:B------:R-:W-:Y:S01]  /*d190*/  FADD.FTZ R112, R112, R103 ;  /* 0x0000006770707221 */ /* 0x000fe20000010000 */
[----:B------:R-:W-:-:S03]  /*d1a0*/  FADD.FTZ R114, R101, R114 ;  /* 0x0000007265727221 */ /* 0x000fc60000010000 */
[----:B------:R-:W-:Y:S01]  /*d1b0*/  FADD.FTZ R112, R99, R112 ;  /* 0x0000007063707221 */ /* 0x000fe20000010000 */
        /* <DEDUP_REMOVED lines=17> */
[----:B------:R-:W-:Y:S01]  /*d2d0*/  F2FP.BF16.F32.PACK_AB R4, R108, R107 ;  /* 0x0000006b6c04723e */ /* 0x000fe200000010ff */
[----:B------:R-:W-:Y:S01]  /*d2e0*/  FADD.FTZ R107, R107, R114 ;  /* 0x000000726b6b7221 */ /* 0x000fe20000010000 */
[----:B----4-:R-:W-:-:S02]  /*d2f0*/  F2FP.BF16.F32.PACK_AB R6, R143, R106 ;  /* 0x0000006a8f06723e */ /* 0x010fc400000010ff */
[----:B------:R-:W-:Y:S01]  /*d300*/  F2FP.BF16.F32.PACK_AB R5, R96, R97 ;  /* 0x000000616005723e */ /* 0x000fe200000010ff */
        /* <DEDUP_REMOVED lines=91> */
.L_x_4653:
[----:B------:R-:W1:Y:S02]  /*d8c0*/  LDC R3, c[0x0][0x250] ;  /* 0x00009400ff037b82 */ /* 0x000e640000000800 */
[----:B-1----:R-:W-:-:S05]  /*d8d0*/  IMAD.SHL.U32 R6, R3, 0x40, RZ ;  /* 0x0000004003067824 */ /* 0x002fca00078e00ff */
[----:B------:R-:W-:-:S04]  /*d8e0*/  IADD3 R6, -R6, RZ, RZ ;  /* 0x000000ff06067210 */ /* 0x000fc80007ffe1ff */
[----:B------:R-:W-:-:S07]  /*d8f0*/  SHF.R.S32.HI R7, RZ, 0x1f, R6 ;  /* 0x0000001fff077819 */ /* 0x000fce0000011406 */
.L_x_4654:
[----:B------:R-:W-:Y:S01]  /*d900*/  LOP3.LUT R5, R132, 0xff, RZ, 0xc0, !PT ;  /* 0x000000ff84057812 */ /* 0x000fe200078ec0ff */
[----:B------:R-:W1:Y:S01]  /*d910*/  LDC R4, c[0x0][0x254] ;  /* 0x00009500ff047b82 */ /* 0x000e620000000800 */
[C---:B------:R-:W-:Y:S02]  /*d920*/  LEA R144, P6, R6.reuse, R144, 0x1 ;  /* 0x0000009006907211 */ /* 0x040fe400078c08ff */
[C---:B------:R-:W-:Y:S02]  /*d930*/  LOP3.LUT P4, RZ, R5.reuse, 0x2, RZ, 0xc0, !PT ;  /* 0x0000000205ff7812 */ /* 0x040fe4000788c0ff */
[C---:B------:R-:W-:Y:S02]  /*d940*/  LOP3.LUT P2, RZ, R5.reuse, 0x4, RZ, 0xc0, !PT ;  /* 0x0000000405ff7812 */ /* 0x040fe4000784c0ff */
[----:B------:R-:W-:Y:S02]  /*d950*/  LOP3.LUT P5, RZ, R5, 0x1, RZ, 0xc0, !PT ;  /* 0x0000000105ff7812 */ /* 0x000fe400078ac0ff */
[----:B------:R-:W-:-:S07]  /*d960*/  LEA.HI.X R145, R6, R145, R7, 0x1, P6 ;  /* 0x0000009106917211 */ /* 0x000fce00030f0c07 */
[----:B------:R-:W-:-:S04]  /*d970*/  @P4 IADD3 R13, P0, R6, R92, RZ ;  /* 0x0000005c060d4210 */ /* 0x000fc80007f1e0ff */
[----:B------:R-:W-:Y:S01]  /*d980*/  @P4 LEA R14, P1, R13, UR10, 0x1 ;  /* 0x0000000a0d0e4c11 */ /* 0x000fe2000f8208ff */
[----:B------:R-:W-:Y:S01]  /*d990*/  @P4 IMAD.X R12, R7, 0x1, R86, P0 ;  /* 0x00000001070c4824 */ /* 0x000fe200000e0656 */
[----:B------:R-:W-:Y:S01]  /*d9a0*/  @P2 IADD3 R5, P0, R6, R92, RZ ;  /* 0x0000005c06052210 */ /* 0x000fe20007f1e0ff */
[----:B------:R-:W-:Y:S01]  /*d9b0*/  @!PT LDS RZ, [RZ] ;  /* 0x00000000fffff984 */ /* 0x000fe20000000800 */
[----:B------:R-:W-:Y:S01]  /*d9c0*/  @!PT LDS RZ, [RZ] ;  /* 0x00000000fffff984 */ /* 0x000fe20000000800 */
[----:B------:R-:W-:Y:S01]  /*d9d0*/  @!PT LDS RZ, [RZ] ;  /* 0x00000000fffff984 */ /* 0x000fe20000000800 */
[----:B------:R-:W-:Y:S03]  /*d9e0*/  @P5 LDGSTS.E.BYPASS.LTC128B.128 [R137+0x6000], desc[UR6][R144.64] ;  /* 0x0600000090895fae */ /* 0x000fe6000b901d46 */
[----:B------:R-:W-:Y:S01]  /*d9f0*/  @P4 LEA.HI.X R15, R13, UR11, R12, 0x1, P1 ;  /* 0x0000000b0d0f4c11 */ /* 0x000fe200088f0c0c */
[----:B------:R-:W-:Y:S01]  /*da00*/  @P2 IMAD.X R12, R7, 0x1, R86, P0 ;  /* 0x00000001070c2824 */ /* 0x000fe200000e0656 */
[----:B------:R-:W-:Y:S01]  /*da10*/  @P2 LEA R16, P0, R5, UR10, 0x1 ;  /* 0x0000000a05102c11 */ /* 0x000fe2000f8008ff */
[----:B------:R-:W-:Y:S01]  /*da20*/  @!P5 STS [R137+0x6000], RZ ;  /* 0x006000ff8900d388 */ /* 0x000fe20000000800 */
[C---:B------:R-:W-:Y:S01]  /*da30*/  LEA R13, P1, R3.reuse, R6, 0x5 ;  /* 0x00000006030d7211 */ /* 0x040fe200078228ff */
[----:B------:R-:W-:Y:S01]  /*da40*/  @P5 IMAD.SHL.U32 R6, R3, 0x20, RZ ;  /* 0x0000002003065824 */ /* 0x000fe200078e00ff */
[----:B------:R-:W-:Y:S01]  /*da50*/  @P2 LEA.HI.X R17, R5, UR11, R12, 0x1, P0 ;  /* 0x0000000b05112c11 */ /* 0x000fe200080f0c0c */
[----:B------:R-:W-:Y:S01]  /*da60*/  @!P5 STS [R137+0x6004], RZ ;  /* 0x006004ff8900d388 */ /* 0x000fe20000000800 */
[----:B------:R-:W-:-:S02]  /*da70*/  @P4 IADD3 R5, P6, R13, R92, RZ ;  /* 0x0000005c0d054210 */ /* 0x000fc40007fde0ff */
[C-C-:B-1----:R-:W-:Y:S01]  /*da80*/  LEA.HI.X R7, R3.reuse, R7, R4.reuse, 0x5, P1 ;  /* 0x0000000703077211 */ /* 0x142fe200008f2c04 */
[----:B------:R-:W-:Y:S01]  /*da90*/  @!P5 STS.64 [R137+0x6008], RZ ;  /* 0x006008ff8900d388 */ /* 0x000fe20000000a00 */
[----:B------:R-:W-:Y:S02]  /*daa0*/  @P5 SHF.L.U64.HI R3, R3, 0x5, R4 ;  /* 0x0000000503035819 */ /* 0x000fe40000010204 */
[C---:B------:R-:W-:Y:S01]  /*dab0*/  @P5 LEA R18, P1, R6.reuse, R144, 0x1 ;  /* 0x0000009006125211 */ /* 0x040fe200078208ff */
[--C-:B------:R-:W-:Y:S01]  /*dac0*/  @P4 IMAD.X R4, R7, 0x1, R86.reuse, P6 ;  /* 0x0000000107044824 */ /* 0x100fe200030e0656 */
[----:B------:R-:W-:Y:S01]  /*dad0*/  @P2 IADD3 R13, P0, R13, R92, RZ ;  /* 0x0000005c0d0d2210 */ /* 0x000fe20007f1e0ff */
[----:B------:R-:W-:Y:S01]  /*dae0*/  @!PT LDS RZ, [RZ] ;  /* 0x00000000fffff984 */ /* 0x000fe20000000800 */
[----:B------:R-:W-:Y:S01]  /*daf0*/  @!PT LDS RZ, [RZ] ;  /* 0x00000000fffff984 */ /* 0x000fe20000000800 */
[----:B------:R-:W-:Y:S01]  /*db00*/  @!PT LDS RZ, [RZ] ;  /* 0x00000000fffff984 */ /* 0x000fe20000000800 */
[----:B------:R-:W-:Y:S01]  /*db10*/  @P4 LDGSTS.E.BYPASS.LTC128B.128 [R137+0x7000], desc[UR6][R14.64+0x40] ;  /* 0x070000400e894fae */ /* 0x000fe2000b901d46 */
[----:B------:R-:W-:Y:S02]  /*db20*/  @P5 LEA.HI.X R19, R6, R145, R3, 0x1, P1 ;  /* 0x0000009106135211 */ /* 0x000fe400008f0c03 */
[----:B------:R-:W-:Y:S01]  /*db30*/  @P4 LEA R20, P1, R5, UR10, 0x1 ;  /* 0x0000000a05144c11 */ /* 0x000fe2000f8208ff */
[----:B------:R-:W-:Y:S01]  /*db40*/  @P2 IMAD.X R86, R7, 0x1, R86, P0 ;  /* 0x0000000107562824 */ /* 0x000fe200000e0656 */
[----:B------:R-:W-:Y:S01]  /*db50*/  @P2 LEA R12, P0, R13, UR10, 0x1 ;  /* 0x0000000a0d0c2c11 */ /* 0x000fe2000f8008ff */
[----:B------:R-:W-:Y:S01]  /*db60*/  @!P4 STS.128 [R137+0x7000], RZ ;  /* 0x007000ff8900c388 */ /* 0x000fe20000000c00 */
[----:B------:R-:W-:-:S02]  /*db70*/  @P4 LEA.HI.X R21, R5, UR11, R4, 0x1, P1 ;  /* 0x0000000b05154c11 */ /* 0x000fc400088f0c04 */
[----:B------:R-:W-:Y:S01]  /*db80*/  @P2 LEA.HI.X R13, R13, UR11, R86, 0x1, P0 ;  /* 0x0000000b0d0d2c11 */ /* 0x000fe200080f0c56 */
[----:B------:R-:W-:Y:S01]  /*db90*/  @!PT LDS RZ, [RZ] ;  /* 0x00000000fffff984 */ /* 0x000fe20000000800 */
[----:B------:R-:W-:Y:S01]  /*dba0*/  @!PT LDS RZ, [RZ] ;  /* 0x00000000fffff984 */ /* 0x000fe20000000800 */
[----:B------:R-:W-:Y:S01]  /*dbb0*/  @!PT LDS RZ, [RZ] ;  /* 0x00000000fffff984 */ /* 0x000fe20000000800 */
[----:B------:R-:W-:Y:S01]  /*dbc0*/  @P2 LDGSTS.E.BYPASS.LTC128B.128 [R137+0x8000], desc[UR6][R16.64+0x80] ;  /* 0x0800008010892fae */ /* 0x000fe2000b901d46 */
[----:B------:R-:W-:-:S03]  /*dbd0*/  ISETP.GE.AND P0, PT, R87, 0x3, PT ;  /* 0x000000035700780c */ /* 0x000fc60003f06270 */
        /* <DEDUP_REMOVED lines=23> */
[----:B------:R-:W1:Y:S04]  /*dd50*/  LDSM.16.M88.4 R108, [R91+0x3000] ;  /* 0x003000005b6c783b */ /* 0x000e680000000200 */
[----:B------:R-:W0:Y:S01]  /*dd60*/  LDGDEPBAR ;  /* 0x00000000000079af */ /* 0x000e220000000000 */
[C---:B----4-:R-:W-:Y:S06]  /*dd70*/  HMMA.16816.F32.BF16 R28, R4.reuse, R24, RZ ;  /* 0x00000018041c723c */ /* 0x050fec00000418ff */
[C---:B------:R-:W-:Y:S06]  /*dd80*/  HMMA.16816.F32.BF16 R24, R4.reuse, R26, RZ ;  /* 0x0000001a0418723c */ /* 0x040fec00000418ff */
[C---:B-----5:R-:W-:Y:S06]  /*dd90*/  HMMA.16816.F32.BF16 R92, R4.reuse, R32, RZ ;  /* 0x00000020045c723c */ /* 0x060fec00000418ff */
[C---:B--2---:R-:W-:Y:S06]  /*dda0*/  HMMA.16816.F32.BF16 R20, R4.reuse, R16, RZ ;  /* 0x000000100414723c */ /* 0x044fec00000418ff */
[C---:B------:R-:W-:Y:S06]  /*ddb0*/  HMMA.16816.F32.BF16 R32, R4.reuse, R34, RZ ;  /* 0x000000220420723c */ /* 0x040fec00000418ff */
[C---:B------:R-:W-:Y:S06]  /*ddc0*/  HMMA.16816.F32.BF16 R16, R4.reuse, R18, RZ ;  /* 0x000000120410723c */ /* 0x040fec00000418ff */
[C---:B---3--:R-:W-:Y:S06]  /*ddd0*/  HMMA.16816.F32.BF16 R12, R4.reuse, R104, RZ ;  /* 0x00000068040c723c */ /* 0x048fec00000418ff */
[----:B------:R-:W-:Y:S01]  /*dde0*/  HMMA.16816.F32.BF16 R4, R4, R106, RZ ;  /* 0x0000006a0404723c */ /* 0x000fe200000418ff */
[----:B------:R-:W2:Y:S05]  /*ddf0*/  LDSM.16.M88.4 R104, [R91+0x3800] ;  /* 0x003800005b68783b */ /* 0x000eaa0000000200 */
[C---:B-1----:R-:W-:Y:S06]  /*de00*/  HMMA.16816.F32.BF16 R28, R96.reuse, R100, R28 ;  /* 0x00000064601c723c */ /* 0x042fec000004181c */
        /* <DEDUP_REMOVED lines=57> */
[----:B------:R-:W-:Y:S01]  /*e1a0*/  FMUL.FTZ R88, R93, UR5 ;  /* 0x000000055d587c20 */ /* 0x000fe20008410000 */
[----:B------:R-:W-:Y:S01]  /*e1b0*/  FMUL.FTZ R3, R92, UR5 ;  /* 0x000000055c037c20 */ /* 0x000fe20008410000 */
[----:B------:R-:W-:Y:S01]  /*e1c0*/  FMUL.FTZ R92, R95, UR5 ;  /* 0x000000055f5c7c20 */ /* 0x000fe20008410000 */
[----:B------:R-:W-:-:S03]  /*e1d0*/  FMUL.FTZ R86, R94, UR5 ;  /* 0x000000055e567c20 */ /* 0x000fc60008410000 */
[----:B------:R-:W-:Y:S01]  /*e1e0*/  FMUL.FTZ R89, R32, UR5 ;  /* 0x0000000520597c20 */ /* 0x000fe20008410000 */
[----:B------:R-:W3:Y:S01]  /*e1f0*/  MUFU.TANH R88, R88 ;  /* 0x0000005800587308 */ /* 0x000ee20000002400 */
[----:B------:R-:W-:Y:S01]  /*e200*/  FMUL.FTZ R32, R33, UR5 ;  /* 0x0000000521207c20 */ /* 0x000fe20008410000 */
[----:B------:R-:W-:Y:S01]  /*e210*/  FMUL.FTZ R34, R34, UR5 ;  /* 0x0000000522227c20 */ /* 0x000fe20008410000 */
[----:B------:R-:W-:Y:S02]  /*e220*/  FMUL.FTZ R33, R35, UR5 ;  /* 0x0000000523217c20 */ /* 0x000fe40008410000 */
[----:B------:R-:W-:Y:S01]  /*e230*/  FMUL.FTZ R110, R24, UR5 ;  /* 0x00000005186e7c20 */ /* 0x000fe20008410000 */
[----:B------:R-:W-:Y:S01]  /*e240*/  FMUL.FTZ R25, R25, UR5 ;  /* 0x0000000519197c20 */ /* 0x000fe20008410000 */
[----:B------:R-:W4:Y:S01]  /*e250*/  S2R R24, SR_TID.X ;  /* 0x0000000000187919 */ /* 0x000f220000002100 */
[----:B------:R-:W5:Y:S01]  /*e260*/  MUFU.TANH R92, R92 ;  /* 0x0000005c005c7308 */ /* 0x000f620000002400 */
[----:B------:R-:W-:Y:S01]  /*e270*/  FMUL.FTZ R26, R26, UR5 ;  /* 0x000000051a1a7c20 */ /* 0x000fe20008410000 */
[----:B------:R-:W-:Y:S01]  /*e280*/  FMUL.FTZ R27, R27, UR5 ;  /* 0x000000051b1b7c20 */ /* 0x000fe20008410000 */
[----:B------:R-:W-:Y:S01]  /*e290*/  FMUL.FTZ R28, R28, UR5 ;  /* 0x000000051c1c7c20 */ /* 0x000fe20008410000 */
[----:B------:R-:W-:Y:S01]  /*e2a0*/  FMUL.FTZ R31, R31, UR5 ;  /* 0x000000051f1f7c20 */ /* 0x000fe20008410000 */
[----:B------:R-:W-:Y:S01]  /*e2b0*/  FMUL.FTZ R30, R30, UR5 ;  /* 0x000000051e1e7c20 */ /* 0x000fe20008410000 */
[----:B------:R-:W-:Y:S01]  /*e2c0*/  FMUL.FTZ R29, R29, UR5 ;  /* 0x000000051d1d7c20 */ /* 0x000fe20008410000 */
[C---:B-1----:R-:W-:Y:S01]  /*e2d0*/  HMMA.16816.F32.BF16 R20, R104.reuse, R100, R20 ;  /* 0x000000646814723c */ /* 0x042fe20000041814 */
[----:B------:R-:W1:Y:S05]  /*e2e0*/  MUFU.TANH R89, R89 ;  /* 0x0000005900597308 */ /* 0x000e6a0000002400 */
[C---:B------:R-:W-:Y:S03]  /*e2f0*/  HMMA.16816.F32.BF16 R16, R104.reuse, R102, R16 ;  /* 0x000000666810723c */ /* 0x040fe60000041810 */
[----:B------:R-:W-:Y:S03]  /*e300*/  MUFU.TANH R32, R32 ;  /* 0x0000002000207308 */ /* 0x000fe60000002400 */
[C---:B--2---:R-:W-:Y:S05]  /*e310*/  HMMA.16816.F32.BF16 R12, R104.reuse, R96, R12 ;  /* 0x00000060680c723c */ /* 0x044fea000004180c */
[----:B------:R-:W2:Y:S01]  /*e320*/  MUFU.TANH R34, R34 ;  /* 0x0000002200227308 */ /* 0x000ea20000002400 */
[----:B------:R-:W-:Y:S06]  /*e330*/  HMMA.16816.F32.BF16 R4, R104, R98, R4 ;  /* 0x000000626804723c */ /* 0x000fec0000041804 */
[----:B------:R-:W-:Y:S01]  /*e340*/  FMUL.FTZ R118, R21, UR5 ;  /* 0x0000000515767c20 */ /* 0x000fe20008410000 */
[----:B----4-:R-:W-:-:S02]  /*e350*/  IMAD.SHL.U32 R21, R24, 0x2, RZ ;  /* 0x0000000218157824 */ /* 0x010fc400078e00ff */
[----:B------:R-:W-:Y:S01]  /*e360*/  FMUL.FTZ R116, R20, UR5 ;  /* 0x0000000514747c20 */ /* 0x000fe20008410000 */
[----:B------:R-:W4:Y:S01]  /*e370*/  MUFU.TANH R33, R33 ;  /* 0x0000002100217308 */ /* 0x000f220000002400 */
[----:B------:R-:W-:Y:S01]  /*e380*/  FMUL.FTZ R22, R22, UR5 ;  /* 0x0000000516167c20 */ /* 0x000fe20008410000 */
[----:B------:R-:W-:Y:S01]  /*e390*/  FMUL.FTZ R23, R23, UR5 ;  /* 0x0000000517177c20 */ /* 0x000fe20008410000 */
[----:B------:R-:W-:Y:S01]  /*e3a0*/  LOP3.LUT R21, R21, 0x6, RZ, 0xc0, !PT ;  /* 0x0000000615157812 */ /* 0x000fe200078ec0ff */
[----:B------:R-:W-:Y:S01]  /*e3b0*/  FMUL.FTZ R120, R16, UR5 ;  /* 0x0000000510787c20 */ /* 0x000fe20008410000 */
[----:B------:R-:W-:Y:S01]  /*e3c0*/  FMUL.FTZ R122, R17, UR5 ;  /* 0x00000005117a7c20 */ /* 0x000fe20008410000 */
[----:B------:R-:W-:Y:S01]  /*e3d0*/  FMUL.FTZ R117, R18, UR5 ;  /* 0x0000000512757c20 */ /* 0x000fe20008410000 */
[----:B------:R-:W-:Y:S01]  /*e3e0*/  FMUL.FTZ R115, R19, UR5 ;  /* 0x0000000513737c20 */ /* 0x000fe20008410000 */
[----:B------:R-:W-:Y:S01]  /*e3f0*/  IMAD R20, R136, 0x40, R21 ;  /* 0x0000004088147824 */ /* 0x000fe200078e0215 */
[----:B------:R-:W4:Y:S01]  /*e400*/  MUFU.TANH R114, R28 ;  /* 0x0000001c00727308 */ /* 0x000f220000002400 */
[----:B------:R-:W-:Y:S01]  /*e410*/  FMUL.FTZ R104, R12, UR5 ;  /* 0x000000050c687c20 */ /* 0x000fe20008410000 */
[----:B------:R-:W-:Y:S01]  /*e420*/  FMUL.FTZ R103, R13, UR5 ;  /* 0x000000050d677c20 */ /* 0x000fe20008410000 */
[----:B------:R-:W-:-:S02]  /*e430*/  VIADD R16, R20, 0x1 ;  /* 0x0000000114107836 */ /* 0x000fc40000000000 */
[----:B------:R-:W-:Y:S01]  /*e440*/  FMUL.FTZ R99, R14, UR5 ;  /* 0x000000050e637c20 */ /* 0x000fe20008410000 */
[----:B------:R-:W-:Y:S02]  /*e450*/  VIADD R21, R20, 0x8 ;  /* 0x0000000814157836 */ /* 0x000fe40000000000 */
[----:B------:R-:W-:Y:S01]  /*e460*/  FMUL.FTZ R106, R4, UR5 ;  /* 0x00000005046a7c20 */ /* 0x000fe20008410000 */
[----:B------:R-:W-:Y:S01]  /*e470*/  VIADD R17, R20, 0x10 ;  /* 0x0000001014117836 */ /* 0x000fe20000000000 */
[CC--:B------:R-:W-:Y:S01]  /*e480*/  ISETP.GE.AND P5, PT, R16.reuse, R8.reuse, PT ;  /* 0x000000081000720c */ /* 0x0c0fe20003fa6270 */
[----:B------:R-:W4:Y:S01]  /*e490*/  MUFU.TANH R111, R31 ;  /* 0x0000001f006f7308 */ /* 0x000f220000002400 */
[-C--:B------:R-:W-:Y:S01]  /*e4a0*/  ISETP.GE.AND P6, PT, R16, R9.reuse, PT ;  /* 0x000000091000720c */ /* 0x080fe20003fc6270 */
[C---:B------:R-:W-:Y:S01]  /*e4b0*/  VIADD R16, R20.reuse, 0x9 ;  /* 0x0000000914107836 */ /* 0x040fe20000000000 */
[-C--:B------:R-:W-:Y:S01]  /*e4c0*/  ISETP.GE.AND P4, PT, R21, R8.reuse, PT ;  /* 0x000000081500720c */ /* 0x080fe20003f86270 */
[----:B------:R-:W-:Y:S01]  /*e4d0*/  VIADD R13, R20, 0x20 ;  /* 0x00000020140d7836 */ /* 0x000fe20000000000 */
[----:B---3--:R-:W-:Y:S01]  /*e4e0*/  FSEL R18, R88, -INF , !P5 ;  /* 0xff80000058127808 */ /* 0x008fe20006800000 */
[----:B------:R-:W-:Y:S01]  /*e4f0*/  FMUL.FTZ R15, R15, UR5 ;  /* 0x000000050f0f7c20 */ /* 0x000fe20008410000 */
[-C--:B------:R-:W-:Y:S01]  /*e500*/  ISETP.GE.AND P1, PT, R21, R9.reuse, PT ;  /* 0x000000091500720c */ /* 0x080fe20003f26270 */
[----:B------:R-:W-:Y:S01]  /*e510*/  MUFU.TANH R110, R110 ;  /* 0x0000006e006e7308 */ /* 0x000fe20000002400 */
[-C--:B------:R-:W-:Y:S01]  /*e520*/  ISETP.GE.AND P2, PT, R16, R8.reuse, PT ;  /* 0x000000081000720c */ /* 0x080fe20003f46270 */
[----:B------:R-:W-:Y:S01]  /*e530*/  VIADD R14, R20, 0x28 ;  /* 0x00000028140e7836 */ /* 0x000fe20000000000 */
[-C--:B------:R-:W-:Y:S01]  /*e540*/  ISETP.GE.AND P5, PT, R16, R9.reuse, PT ;  /* 0x000000091000720c */ /* 0x080fe20003fa6270 */
[----:B------:R-:W-:Y:S01]  /*e550*/  FMUL.FTZ R5, R5, UR5 ;  /* 0x0000000505057c20 */ /* 0x000fe20008410000 */
[----:B-----5:R-:W-:Y:S01]  /*e560*/  FSEL R21, R92, -INF , !P6 ;  /* 0xff8000005c157808 */ /* 0x020fe20007000000 */
[----:B------:R-:W-:Y:S01]  /*e570*/  FMUL.FTZ R6, R6, UR5 ;  /* 0x0000000506067c20 */ /* 0x000fe20008410000 */
[----:B-1----:R-:W-:Y:S01]  /*e580*/  FSEL R16, R89, -INF , !P4 ;  /* 0xff80000059107808 */ /* 0x002fe20006000000 */
[----:B------:R-:W1:Y:S01]  /*e590*/  MUFU.TANH R123, R30 ;  /* 0x0000001e007b7308 */ /* 0x000e620000002400 */
[-C--:B------:R-:W-:Y:S01]  /*e5a0*/  ISETP.GE.AND P6, PT, R17, R8.reuse, PT ;  /* 0x000000081100720c */ /* 0x080fe20003fc6270 */
[----:B------:R-:W-:Y:S01]  /*e5b0*/  FMUL.FTZ R7, R7, UR5 ;  /* 0x0000000507077c20 */ /* 0x000fe20008410000 */
[----:B------:R-:W-:Y:S01]  /*e5c0*/  ISETP.GE.AND P4, PT, R17, R9, PT ;  /* 0x000000091100720c */ /* 0x000fe20003f86270 */
[----:B------:R-:W-:Y:S01]  /*e5d0*/  VIADD R17, R20, 0x11 ;  /* 0x0000001114117836 */ /* 0x000fe20000000000 */
[----:B--2---:R-:W-:Y:S01]  /*e5e0*/  FSEL R19, R34, -INF , !P1 ;  /* 0xff80000022137808 */ /* 0x004fe20004800000 */
[----:B------:R-:W-:Y:S01]  /*e5f0*/  VIADD R4, R20, 0x31 ;  /* 0x0000003114047836 */ /* 0x000fe20000000000 */
[----:B------:R-:W-:Y:S01]  /*e600*/  FSEL R12, R32, -INF , !P2 ;  /* 0xff800000200c7808 */ /* 0x000fe20005000000 */
[----:B------:R-:W-:Y:S01]  /*e610*/  MUFU.TANH R108, R25 ;  /* 0x00000019006c7308 */ /* 0x000fe20000002400 */
[----:B------:R-:W-:-:S02]  /*e620*/  ISETP.GE.AND P1, PT, R17, R8, PT ;  /* 0x000000081100720c */ /* 0x000fc40003f26270 */
[----:B------:R-:W-:Y:S02]  /*e630*/  ISETP.GE.AND P2, PT, R17, R9, PT ;  /* 0x000000091100720c */ /* 0x000fe40003f46270 */
[----:B----4-:R-:W-:Y:S02]  /*e640*/  FSEL R17, R33, -INF , !P5 ;  /* 0xff80000021117808 */ /* 0x010fe40006800000 */
[----:B------:R-:W-:Y:S01]  /*e650*/  FSEL R114, R114, -INF , !P6 ;  /* 0xff80000072727808 */ /* 0x000fe20007000000 */
[----:B------:R-:W2:Y:S01]  /*e660*/  MUFU.TANH R139, R26 ;  /* 0x0000001a008b7308 */ /* 0x000ea20000002400 */
[----:B------:R-:W-:Y:S02]  /*e670*/  FSEL R111, R111, -INF , !P2 ;  /* 0xff8000006f6f7808 */ /* 0x000fe40005000000 */
[----:B-1----:R-:W-:Y:S02]  /*e680*/  FSEL R123, R123, -INF , !P4 ;  /* 0xff8000007b7b7808 */ /* 0x002fe40006000000 */
[----:B------:R-:W-:-:S03]  /*e690*/  ISETP.GE.AND P2, PT, R13, R8, PT ;  /* 0x000000080d00720c */ /* 0x000fc60003f46270 */
[----:B------:R1:W-:Y:S08]  /*e6a0*/  MUFU.TANH R121, R22 ;  /* 0x0000001600797308 */ /* 0x0003f00000002400 */
[----:B------:R-:W3:Y:S08]  /*e6b0*/  MUFU.TANH R112, R29 ;  /* 0x0000001d00707308 */ /* 0x000ef00000002400 */
[----:B------:R-:W4:Y:S01]  /*e6c0*/  MUFU.TANH R118, R118 ;  /* 0x0000007600767308 */ /* 0x000f220000002400 */
[----:B-1----:R-:W-:-:S05]  /*e6d0*/  VIADD R22, R20, 0x18 ;  /* 0x0000001814167836 */ /* 0x002fca0000000000 */
[CC--:B------:R-:W-:Y:S02]  /*e6e0*/  ISETP.GE.AND P5, PT, R22.reuse, R8.reuse, PT ;  /* 0x000000081600720c */ /* 0x0c0fe40003fa6270 */
[----:B------:R-:W1:Y:S01]  /*e6f0*/  MUFU.TANH R116, R116 ;  /* 0x0000007400747308 */ /* 0x000e620000002400 */
[-C--:B------:R-:W-:Y:S01]  /*e700*/  ISETP.GE.AND P6, PT, R22, R9.reuse, PT ;  /* 0x000000091600720c */ /* 0x080fe20003fc6270 */
[----:B------:R-:W-:Y:S01]  /*e710*/  VIADD R22, R20, 0x19 ;  /* 0x0000001914167836 */ /* 0x000fe20000000000 */
[----:B------:R-:W-:Y:S02]  /*e720*/  FSEL R110, R110, -INF , !P5 ;  /* 0xff8000006e6e7808 */ /* 0x000fe40006800000 */
[----:B------:R-:W-:Y:S01]  /*e730*/  ISETP.GE.AND P5, PT, R13, R9, PT ;  /* 0x000000090d00720c */ /* 0x000fe20003fa6270 */
[----:B------:R-:W-:Y:S01]  /*e740*/  VIADD R13, R20, 0x21 ;  /* 0x00000021140d7836 */ /* 0x000fe20000000000 */
[----:B------:R-:W-:Y:S01]  /*e750*/  ISETP.GE.AND P4, PT, R22, R8, PT ;  /* 0x000000081600720c */ /* 0x000fe20003f86270 */
[----:B------:R-:W5:Y:S01]  /*e760*/  MUFU.TANH R107, R27 ;  /* 0x0000001b006b7308 */ /* 0x000f620000002400 */
[----:B--2---:R-:W-:-:S02]  /*e770*/  FSEL R139, R139, -INF , !P6 ;  /* 0xff8000008b8b7808 */ /* 0x004fc40007000000 */
[----:B------:R-:W-:Y:S02]  /*e780*/  FSEL R108, R108, -INF , !P4 ;  /* 0xff8000006c6c7808 */ /* 0x000fe40006000000 */
[C---:B------:R-:W-:Y:S02]  /*e790*/  ISETP.GE.AND P6, PT, R13.reuse, R8, PT ;  /* 0x000000080d00720c */ /* 0x040fe40003fc6270 */
[-C--:B------:R-:W-:Y:S01]  /*e7a0*/  ISETP.GE.AND P4, PT, R13, R9.reuse, PT ;  /* 0x000000090d00720c */ /* 0x080fe20003f86270 */
[----:B------:R-:W2:Y:S01]  /*e7b0*/  MUFU.TANH R119, R23 ;  /* 0x0000001700777308 */ /* 0x000ea20000002400 */
[----:B------:R-:W-:Y:S01]  /*e7c0*/  VIADD R13, R20, 0x29 ;  /* 0x00000029140d7836 */ /* 0x000fe20000000000 */
[----:B---3--:R-:W-:Y:S02]  /*e7d0*/  FSEL R112, R112, -INF , !P1 ;  /* 0xff80000070707808 */ /* 0x008fe40004800000 */
[----:B------:R-:W-:Y:S02]  /*e7e0*/  ISETP.GE.AND P1, PT, R22, R9, PT ;  /* 0x000000091600720c */ /* 0x000fe40003f26270 */
[----:B------:R-:W-:-:S02]  /*e7f0*/  FSEL R121, R121, -INF , !P5 ;  /* 0xff80000079797808 */ /* 0x000fc40006800000 */
[----:B------:R-:W3:Y:S01]  /*e800*/  MUFU.TANH R122, R122 ;  /* 0x0000007a007a7308 */ /* 0x000ee20000002400 */
[----:B----4-:R-:W-:Y:S02]  /*e810*/  FSEL R118, R118, -INF , !P6 ;  /* 0xff80000076767808 */ /* 0x010fe40007000000 */
[----:B-1----:R-:W-:Y:S02]  /*e820*/  FSEL R116, R116, -INF , !P2 ;  /* 0xff80000074747808 */ /* 0x002fe40005000000 */
[C---:B------:R-:W-:Y:S02]  /*e830*/  ISETP.GE.AND P5, PT, R13.reuse, R8, PT ;  /* 0x000000080d00720c */ /* 0x040fe40003fa6270 */
[-C--:B------:R-:W-:Y:S01]  /*e840*/  ISETP.GE.AND P6, PT, R13, R9.reuse, PT ;  /* 0x000000090d00720c */ /* 0x080fe20003fc6270 */
[----:B------:R-:W1:Y:S01]  /*e850*/  MUFU.TANH R117, R117 ;  /* 0x0000007500757308 */ /* 0x000e620000002400 */
[----:B-----5:R-:W-:Y:S01]  /*e860*/  FSEL R107, R107, -INF , !P1 ;  /* 0xff8000006b6b7808 */ /* 0x020fe20004800000 */
[----:B------:R-:W-:Y:S01]  /*e870*/  VIADD R13, R20, 0x30 ;  /* 0x00000030140d7836 */ /* 0x000fe20000000000 */
[----:B------:R-:W-:-:S02]  /*e880*/  ISETP.GE.AND P2, PT, R14, R9, PT ;  /* 0x000000090e00720c */ /* 0x000fc40003f46270 */
[-C--:B------:R-:W-:Y:S02]  /*e890*/  ISETP.GE.AND P1, PT, R14, R8.reuse, PT ;  /* 0x000000080e00720c */ /* 0x080fe40003f26270 */
[----:B--2---:R-:W-:Y:S01]  /*e8a0*/  FSEL R119, R119, -INF , !P4 ;  /* 0xff80000077777808 */ /* 0x004fe20006000000 */
[----:B------:R-:W2:Y:S01]  /*e8b0*/  MUFU.TANH R120, R120 ;  /* 0x0000007800787308 */ /* 0x000ea20000002400 */
[----:B---3--:R-:W-:Y:S02]  /*e8c0*/  FSEL R122, R122, -INF , !P5 ;  /* 0xff8000007a7a7808 */ /* 0x008fe40006800000 */
[----:B------:R-:W-:Y:S02]  /*e8d0*/  ISETP.GE.AND P4, PT, R13, R8, PT ;  /* 0x000000080d00720c */ /* 0x000fe40003f86270 */
        /* <DEDUP_REMOVED lines=13> */
[C---:B------:R-:W-:Y:S01]  /*e9b0*/  ISETP.GE.AND P4, PT, R20.reuse, R9, PT ;  /* 0x000000091400720c */ /* 0x040fe20003f86270 */
[----:B------:R-:W-:-:S04]  /*e9c0*/  VIADD R20, R20, 0x39 ;  /* 0x0000003914147836 */ /* 0x000fc80000000000 */
[----:B------:R-:W1:Y:S01]  /*e9d0*/  MUFU.TANH R98, R15 ;  /* 0x0000000f00627308 */ /* 0x000e620000002400 */
[----:B--2---:R-:W-:Y:S02]  /*e9e0*/  FSEL R99, R99, -INF , !P1 ;  /* 0xff80000063637808 */ /* 0x004fe40004800000 */
[----:B------:R-:W-:-:S05]  /*e9f0*/  ISETP.GE.AND P1, PT, R4, R8, PT ;  /* 0x000000080400720c */ /* 0x000fca0003f26270 */
[----:B------:R-:W2:Y:S01]  /*ea00*/  MUFU.TANH R106, R106 ;  /* 0x0000006a006a7308 */ /* 0x000ea20000002400 */
[----:B---3--:R-:W-:Y:S02]  /*ea10*/  FSEL R103, R103, -INF , !P2 ;  /* 0xff80000067677808 */ /* 0x008fe40005000000 */
[----:B------:R-:W-:-:S05]  /*ea20*/  ISETP.GE.AND P2, PT, R4, R9, PT ;  /* 0x000000090400720c */ /* 0x000fca0003f46270 */
[----:B------:R-:W-:Y:S01]  /*ea30*/  MUFU.TANH R3, R3 ;  /* 0x0000000300037308 */ /* 0x000fe20000002400 */
[----:B-1----:R-:W-:Y:S01]  /*ea40*/  FSEL R98, R98, -INF , !P5 ;  /* 0xff80000062627808 */ /* 0x002fe20006800000 */
[----:B------:R-:W-:Y:S01]  /*ea50*/  BAR.SYNC.DEFER_BLOCKING 0x0 ;  /* 0x0000000000007b1d */ /* 0x000fe20000010000 */
[----:B------:R-:W-:-:S05]  /*ea60*/  ISETP.GE.AND P5, PT, R20, R8, PT ;  /* 0x000000081400720c */ /* 0x000fca0003fa6270 */
[----:B------:R-:W-:Y:S01]  /*ea70*/  MUFU.TANH R86, R86 ;  /* 0x0000005600567308 */ /* 0x000fe20000002400 */
[----:B--2---:R-:W-:Y:S02]  /*ea80*/  FSEL R106, R106, -INF , !P1 ;  /* 0xff8000006a6a7808 */ /* 0x004fe40004800000 */
[----:B------:R-:W-:-:S05]  /*ea90*/  ISETP.GE.AND P1, PT, R20, R9, PT ;  /* 0x000000091400720c */ /* 0x000fca0003f26270 */
[----:B------:R-:W1:Y:S08]  /*eaa0*/  MUFU.TANH R102, R5 ;  /* 0x0000000500667308 */ /* 0x000e700000002400 */
[----:B------:R-:W2:Y:S08]  /*eab0*/  MUFU.TANH R101, R6 ;  /* 0x0000000600657308 */ /* 0x000eb00000002400 */
[----:B------:R3:W4:Y:S01]  /*eac0*/  MUFU.TANH R97, R7 ;  /* 0x0000000700617308 */ /* 0x0007220000002400 */
[----:B-1----:R-:W-:-:S02]  /*ead0*/  FSEL R102, R102, -INF , !P5 ;  /* 0xff80000066667808 */ /* 0x002fc40006800000 */
[----:B--2---:R-:W-:Y:S02]  /*eae0*/  FSEL R101, R101, -INF , !P2 ;  /* 0xff80000065657808 */ /* 0x004fe40005000000 */
[----:B------:R-:W-:Y:S02]  /*eaf0*/  FSEL R6, R3, -INF , !P6 ;  /* 0xff80000003067808 */ /* 0x000fe40007000000 */
[----:B---3--:R-:W-:Y:S02]  /*eb00*/  FSEL R7, R86, -INF , !P4 ;  /* 0xff80000056077808 */ /* 0x008fe40006000000 */
[----:B----4-:R-:W-:Y:S01]  /*eb10*/  FSEL R97, R97, -INF , !P1 ;  /* 0xff80000061617808 */ /* 0x010fe20004800000 */
[----:B------:R-:W-:Y:S06]  /*eb20*/  @!P0 BRA `(.L_x_4655) ;  /* 0x0000000400d88947 */ /* 0x000fec0003800000 */
        /* <DEDUP_REMOVED lines=52> */
[-C--:B------:R-:W-:Y:S02]  /*ee70*/  IMAD R9, R14, R3.reuse, RZ ;  /* 0x000000030e097224 */ /* 0x080fe400078e02ff */
[----:B------:R-:W-:Y:S01]  /*ee80*/  IMAD.WIDE.U32 R14, R20, R3, RZ ;  /* 0x00000003140e7225 */ /* 0x000fe200078e00ff */
[----:B------:R-:W-:-:S03]  /*ee90*/  SHF.R.S32.HI R13, RZ, 0x1f, R8 ;  /* 0x0000001fff0d7819 */ /* 0x000fc60000011408 */
[----:B------:R-:W-:Y:S02]  /*eea0*/  IMAD R9, R20, UR5, R9 ;  /* 0x0000000514097c24 */ /* 0x000fe4000f8e0209 */
[----:B-1----:R-:W-:-:S03]  /*eeb0*/  IMAD R13, R13, R4, RZ ;  /* 0x000000040d0d7224 */ /* 0x002fc600078e02ff */
[----:B------:R-:W-:Y:S01]  /*eec0*/  IADD3 R15, R15, R9, RZ ;  /* 0x000000090f0f7210 */ /* 0x000fe20007ffe0ff */
[C---:B------:R-:W-:Y:S02]  /*eed0*/  IMAD R5, R8.reuse, R5, R13 ;  /* 0x0000000508057224 */ /* 0x040fe400078e020d */
[----:B------:R-:W-:-:S04]  /*eee0*/  IMAD.WIDE.U32 R14, R8, R4, R14 ;  /* 0x00000004080e7225 */ /* 0x000fc800078e000e */
[----:B------:R-:W-:Y:S01]  /*eef0*/  IMAD.IADD R8, R15, 0x1, R5 ;  /* 0x000000010f087824 */ /* 0x000fe200078e0205 */
[----:B------:R-:W-:Y:S06]  /*ef00*/  BRA `(.L_x_4657) ;  /* 0x0000000000107947 */ /* 0x000fec0003800000 */
.L_x_4656:
[----:B------:R-:W1:Y:S02]  /*ef10*/  LDC R3, c[0x0][0x248] ;  /* 0x00009200ff037b82 */ /* 0x000e640000000800 */
[----:B-1----:R-:W-:-:S05]  /*ef20*/  IMAD.SHL.U32 R14, R3, 0x40, RZ ;  /* 0x00000040030e7824 */ /* 0x002fca00078e00ff */
[----:B------:R-:W-:-:S04]  /*ef30*/  IADD3 R14, -R14, RZ, RZ ;  /* 0x000000ff0e0e7210 */ /* 0x000fc80007ffe1ff */
[----:B------:R-:W-:-:S07]  /*ef40*/  SHF.R.S32.HI R8, RZ, 0x1f, R14 ;  /* 0x0000001fff087819 */ /* 0x000fce000001140e */
.L_x_4657:
        /* <DEDUP_REMOVED lines=52> */
.L_x_4655:
        /* <DEDUP_REMOVED lines=53> */
[----:B------:R-:W-:Y:S01]  /*f5e0*/  FMUL.FTZ R95, R95, UR12 ;  /* 0x0000000c5f5f7c20 */ /* 0x000fe20008410000 */
[--C-:B------:R-:W-:Y:S01]  /*f5f0*/  FFMA.FTZ R94, R6, UR12, -R105.reuse ;  /* 0x0000000c065e7c23 */ /* 0x100fe20008010869 */
[----:B------:R-:W-:Y:S01]  /*f600*/  FMUL.FTZ R0, R0, UR12 ;  /* 0x0000000c00007c20 */ /* 0x000fe20008410000 */
        /* <DEDUP_REMOVED lines=27> */
[----:B------:R-:W1:Y:S01]  /*f7c0*/  MUFU.EX2 R92, R92 ;  /* 0x0000005c005c7308 */ /* 0x000e620000000800 */
        /* <DEDUP_REMOVED lines=39> */
[----:B------:R3:W-:Y:S01]  /*fa40*/  MUFU.EX2 R2, R19 ;  /* 0x0000001300027308 */ /* 0x0007e20000000800 */
        /* <DEDUP_REMOVED lines=8> */
[----:B-1----:R-:W-:Y:S01]  /*fad0*/  F2FP.BF16.F32.PACK_AB R81, R96, R93 ;  /* 0x0000005d6051723e */ /* 0x002fe200000010ff */
[-C--:B------:R-:W-:Y:S01]  /*fae0*/  FMUL.FTZ R70, R70, R0.reuse ;  /* 0x0000000046467220 */ /* 0x080fe20000410000 */
[----:B------:R-:W-:Y:S01]  /*faf0*/  FMUL.FTZ R71, R71, R0 ;  /* 0x0000000047477220 */ /* 0x000fe20000410000 */
[--C-:B------:R-:W-:Y:S01]  /*fb00*/  FFMA.FTZ R116, R120, UR12, -R105.reuse ;  /* 0x0000000c78747c23 */ /* 0x100fe20008010869 */
[--C-:B------:R-:W-:Y:S01]  /*fb10*/  FFMA.FTZ R123, R122, UR12, -R105.reuse ;  /* 0x0000000c7a7b7c23 */ /* 0x100fe20008010869 */
[--C-:B------:R-:W-:Y:S01]  /*fb20*/  FFMA.FTZ R120, R121, UR12, -R100.reuse ;  /* 0x0000000c79787c23 */ /* 0x100fe20008010864 */
[--C-:B------:R-:W-:Y:S01]  /*fb30*/  FFMA.FTZ R119, R119, UR12, -R100.reuse ;  /* 0x0000000c77777c23 */ /* 0x100fe20008010864 */
[----:B------:R-:W-:Y:S01]  /*fb40*/  MUFU.EX2 R114, R114 ;  /* 0x0000007200727308 */ /* 0x000fe20000000800 */
[----:B---3--:R-:W-:Y:S01]  /*fb50*/  LDSM.16.MT88.4 R16, [R90+0x6000] ;  /* 0x006000005a10783b */ /* 0x008fe20000004200 */
[--C-:B------:R-:W-:Y:S01]  /*fb60*/  FFMA.FTZ R117, R117, UR12, -R100.reuse ;  /* 0x0000000c75757c23 */ /* 0x100fe20008010864 */
[--C-:B------:R-:W-:Y:S01]  /*fb70*/  FFMA.FTZ R118, R115, UR12, -R100.reuse ;  /* 0x0000000c73767c23 */ /* 0x100fe20008010864 */
[--C-:B------:R-:W-:Y:S01]  /*fb80*/  FFMA.FTZ R104, R104, UR12, -R105.reuse ;  /* 0x0000000c68687c23 */ /* 0x100fe20008010869 */
[--C-:B------:R-:W-:Y:S01]  /*fb90*/  FFMA.FTZ R103, R103, UR12, -R105.reuse ;  /* 0x0000000c67677c23 */ /* 0x100fe20008010869 */
[--C-:B------:R-:W-:Y:S01]  /*fba0*/  FFMA.FTZ R106, R106, UR12, -R105.reuse ;  /* 0x0000000c6a6a7c23 */ /* 0x100fe20008010869 */
[----:B------:R-:W-:Y:S01]  /*fbb0*/  FFMA.FTZ R105, R102, UR12, -R105 ;  /* 0x0000000c66697c23 */ /* 0x000fe20008010869 */
[----:B------:R-:W1:Y:S01]  /*fbc0*/  MUFU.EX2 R113, R113 ;  /* 0x0000007100717308 */ /* 0x000e620000000800 */
[----:B----4-:R-:W-:Y:S01]  /*fbd0*/  F2FP.BF16.F32.PACK_AB R83, R89, R2 ;  /* 0x000000025953723e */ /* 0x010fe200000010ff */
[--C-:B------:R-:W-:Y:S01]  /*fbe0*/  FFMA.FTZ R102, R98, UR12, -R100.reuse ;  /* 0x0000000c62667c23 */ /* 0x100fe20008010864 */
[--C-:B------:R-:W-:Y:S01]  /*fbf0*/  FFMA.FTZ R99, R99, UR12, -R100.reuse ;  /* 0x0000000c63637c23 */ /* 0x100fe20008010864 */
[--C-:B------:R-:W-:Y:S01]  /*fc00*/  FFMA.FTZ R98, R101, UR12, -R100.reuse ;  /* 0x0000000c65627c23 */ /* 0x100fe20008010864 */
[----:B------:R-:W-:Y:S01]  /*fc10*/  FFMA.FTZ R97, R97, UR12, -R100 ;  /* 0x0000000c61617c23 */ /* 0x000fe20008010864 */
[----:B------:R-:W-:-:S02]  /*fc20*/  FFMA.FTZ R101, R143, R95, R94 ;  /* 0x0000005f8f657223 */ /* 0x000fc4000001005e */
[----:B------:R-:W-:Y:S01]  /*fc30*/  HMMA.16816.F32.BF16 R28, R80, R32, R28 ;  /* 0x00000020501c723c */ /* 0x000fe2000004181c */
[----:B------:R-:W-:Y:S01]  /*fc40*/  MUFU.EX2 R110, R110 ;  /* 0x0000006e006e7308 */ /* 0x000fe20000000800 */
[----:B------:R-:W-:-:S04]  /*fc50*/  FADD.FTZ R101, R92, R101 ;  /* 0x000000655c657221 */ /* 0x000fc80000010000 */
[C---:B------:R-:W-:Y:S01]  /*fc60*/  HMMA.16816.F32.BF16 R32, R80.reuse, R34, R52 ;  /* 0x000000225020723c */ /* 0x040fe20000041834 */
[----:B------:R-:W3:Y:S01]  /*fc70*/  LDSM.16.MT88.4 R52, [R90+0x8000] ;  /* 0x008000005a34783b */ /* 0x000ee20000004200 */
[----:B------:R-:W-:Y:S01]  /*fc80*/  FADD.FTZ R86, R86, R101 ;  /* 0x0000006556567221 */ /* 0x000fe20000010000 */
[----:B------:R-:W-:Y:S03]  /*fc90*/  MUFU.EX2 R109, R109 ;  /* 0x0000006d006d7308 */ /* 0x000fe60000000800 */
[----:B--2---:R-:W-:Y:S01]  /*fca0*/  HMMA.16816.F32.BF16 R36, R80, R56, R36 ;  /* 0x000000385024723c */ /* 0x004fe20000041824 */
[----:B------:R-:W-:-:S04]  /*fcb0*/  FADD.FTZ R3, R3, R86 ;  /* 0x0000005603037221 */ /* 0x000fc80000010000 */
[----:B------:R-:W-:Y:S01]  /*fcc0*/  MUFU.EX2 R112, R112 ;  /* 0x0000007000707308 */ /* 0x000fe20000000800 */
[C---:B------:R-:W-:Y:S01]  /*fcd0*/  HMMA.16816.F32.BF16 R40, R80.reuse, R58, R40 ;  /* 0x0000003a5028723c */ /* 0x040fe20000041828 */
[----:B------:R-:W2:Y:S05]  /*fce0*/  LDSM.16.MT88.4 R56, [R124+0x6400] ;  /* 0x006400007c38783b */ /* 0x000eaa0000004200 */
[C---:B------:R-:W-:Y:S01]  /*fcf0*/  HMMA.16816.F32.BF16 R4, R80.reuse, R8, R4 ;  /* 0x000000085004723c */ /* 0x040fe20000041804 */
[----:B------:R-:W4:Y:S05]  /*fd00*/  MUFU.EX2 R111, R111 ;  /* 0x0000006f006f7308 */ /* 0x000f2a0000000800 */
[C---:B------:R-:W-:Y:S01]  /*fd10*/  HMMA.16816.F32.BF16 R8, R80.reuse, R10, R76 ;  /* 0x0000000a5008723c */ /* 0x040fe2000004184c */
[----:B------:R-:W-:Y:S02]  /*fd20*/  LDSM.16.MT88.4 R76, [R124+0x6c00] ;  /* 0x006c00007c4c783b */ /* 0x000fe40000004200 */
[----:B------:R-:W-:Y:S03]  /*fd30*/  MUFU.EX2 R108, R108 ;  /* 0x0000006c006c7308 */ /* 0x000fe60000000800 */
[C---:B------:R-:W-:Y:S05]  /*fd40*/  HMMA.16816.F32.BF16 R20, R80.reuse, R24, R20 ;  /* 0x000000185014723c */ /* 0x040fea0000041814 */
[----:B------:R-:W5:Y:S01]  /*fd50*/  MUFU.EX2 R107, R107 ;  /* 0x0000006b006b7308 */ /* 0x000f620000000800 */
[C---:B------:R-:W-:Y:S01]  /*fd60*/  HMMA.16816.F32.BF16 R24, R80.reuse, R26, R60 ;  /* 0x0000001a5018723c */ /* 0x040fe2000004183c */
[----:B------:R-:W2:Y:S05]  /*fd70*/  LDSM.16.MT88.4 R60, [R90+0x6400] ;  /* 0x006400005a3c783b */ /* 0x000eaa0000004200 */
[C---:B---3--:R-:W-:Y:S01]  /*fd80*/  HMMA.16816.F32.BF16 R44, R80.reuse, R52, R44 ;  /* 0x00000034502c723c */ /* 0x048fe2000004182c */
[----:B------:R-:W-:Y:S05]  /*fd90*/  MUFU.EX2 R138, R138 ;  /* 0x0000008a008a7308 */ /* 0x000fea0000000800 */
[C---:B------:R-:W-:Y:S01]  /*fda0*/  HMMA.16816.F32.BF16 R48, R80.reuse, R54, R48 ;  /* 0x000000365030723c */ /* 0x040fe20000041830 */
[----:B-1----:R-:W-:Y:S01]  /*fdb0*/  F2FP.BF16.F32.PACK_AB R52, R113, R114 ;  /* 0x000000727134723e */ /* 0x002fe200000010ff */
[----:B------:R-:W-:Y:S01]  /*fdc0*/  FADD.FTZ R114, R114, R3 ;  /* 0x0000000372727221 */ /* 0x000fe20000010000 */
[----:B----4-:R-:W-:Y:S01]  /*fdd0*/  F2FP.BF16.F32.PACK_AB R53, R111, R112 ;  /* 0x000000706f35723e */ /* 0x010fe200000010ff */
[----:B------:R-:W-:Y:S02]  /*fde0*/  MUFU.EX2 R139, R139 ;  /* 0x0000008b008b7308 */ /* 0x000fe40000000800 */
[----:B------:R-:W-:Y:S01]  /*fdf0*/  HMMA.16816.F32.BF16 R12, R80, R16, R12 ;  /* 0x00000010500c723c */ /* 0x000fe2000004180c */
[----:B------:R-:W-:Y:S01]  /*fe00*/  F2FP.BF16.F32.PACK_AB R54, R109, R110 ;  /* 0x0000006e6d36723e */ /* 0x000fe200000010ff */
[----:B------:R-:W-:Y:S01]  /*fe10*/  FADD.FTZ R113, R113, R114 ;  /* 0x0000007271717221 */ /* 0x000fe20000010000 */
[----:B-----5:R-:W-:-:S03]  /*fe20*/  F2FP.BF16.F32.PACK_AB R55, R107, R108 ;  /* 0x0000006c6b37723e */ /* 0x020fc600000010ff */
[----:B------:R-:W-:Y:S01]  /*fe30*/  HMMA.16816.F32.BF16 R16, R80, R18, R68 ;  /* 0x000000125010723c */ /* 0x000fe20000041844 */
[----:B------:R-:W-:Y:S01]  /*fe40*/  MUFU.EX2 R116, R116 ;  /* 0x0000007400747308 */ /* 0x000fe20000000800 */
[----:B------:R-:W-:Y:S01]  /*fe50*/  LDSM.16.MT88.4 R68, [R90+0x6c00] ;  /* 0x006c00005a44783b */ /* 0x000fe20000004200 */
[----:B------:R-:W-:-:S03]  /*fe60*/  FADD.FTZ R110, R110, R113 ;  /* 0x000000716e6e7221 */ /* 0x000fc60000010000 */
[C---:B--2---:R-:W-:Y:S01]  /*fe70*/  HMMA.16816.F32.BF16 R4, R52.reuse, R56, R4 ;  /* 0x000000383404723c */ /* 0x044fe20000041804 */
[----:B------:R-:W-:Y:S02]  /*fe80*/  FADD.FTZ R109, R109, R110 ;  /* 0x0000006e6d6d7221 */ /* 0x000fe40000010000 */
[----:B------:R-:W-:Y:S03]  /*fe90*/  MUFU.EX2 R123, R123 ;  /* 0x0000007b007b7308 */ /* 0x000fe60000000800 */
[C---:B------:R-:W-:Y:S01]  /*fea0*/  HMMA.16816.F32.BF16 R8, R52.reuse, R58, R8 ;  /* 0x0000003a3408723c */ /* 0x040fe20000041808 */
[----:B------:R-:W1:Y:S04]  /*feb0*/  LDSM.16.MT88.4 R56, [R124+0x7400] ;  /* 0x007400007c38783b */ /* 0x000e680000004200 */
[----:B------:R-:W-:Y:S01]  /*fec0*/  MUFU.EX2 R120, R120 ;  /* 0x0000007800787308 */ /* 0x000fe20000000800 */
[C---:B------:R-:W-:Y:S06]  /*fed0*/  HMMA.16816.F32.BF16 R12, R52.reuse, R60, R12 ;  /* 0x0000003c340c723c */ /* 0x040fec000004180c */
[C---:B------:R-:W-:Y:S01]  /*fee0*/  HMMA.16816.F32.BF16 R16, R52.reuse, R62, R16 ;  /* 0x0000003e3410723c */ /* 0x040fe20000041810 */
[----:B------:R-:W2:Y:S01]  /*fef0*/  LDSM.16.MT88.4 R60, [R90+0x7400] ;  /* 0x007400005a3c783b */ /* 0x000ea20000004200 */
[----:B------:R-:W-:Y:S08]  /*ff00*/  MUFU.EX2 R119, R119 ;  /* 0x0000007700777308 */ /* 0x000ff00000000800 */
[----:B------:R-:W-:Y:S08]  /*ff10*/  MUFU.EX2 R117, R117 ;  /* 0x0000007500757308 */ /* 0x000ff00000000800 */
[----:B------:R-:W-:Y:S08]  /*ff20*/  MUFU.EX2 R118, R118 ;  /* 0x0000007600767308 */ /* 0x000ff00000000800 */
[----:B------:R-:W-:Y:S01]  /*ff30*/  MUFU.EX2 R104, R104 ;  /* 0x0000006800687308 */ /* 0x000fe20000000800 */
[C---:B-1----:R-:W-:Y:S07]  /*ff40*/  HMMA.16816.F32.BF16 R20, R52.reuse, R56, R20 ;  /* 0x000000383414723c */ /* 0x042fee0000041814 */
[----:B------:R-:W1:Y:S01]  /*ff50*/  MUFU.EX2 R103, R103 ;  /* 0x0000006700677308 */ /* 0x000e620000000800 */
[C---:B------:R-:W-:Y:S01]  /*ff60*/  HMMA.16816.F32.BF16 R24, R52.reuse, R58, R24 ;  /* 0x0000003a3418723c */ /* 0x040fe20000041818 */
[----:B------:R-:W3:Y:S05]  /*ff70*/  LDSM.16.MT88.4 R56, [R124+0x8400] ;  /* 0x008400007c38783b */ /* 0x000eea0000004200 */
[C---:B--2---:R-:W-:Y:S01]  /*ff80*/  HMMA.16816.F32.BF16 R28, R52.reuse, R60, R28 ;  /* 0x0000003c341c723c */ /* 0x044fe2000004181c */
[----:B------:R-:W-:Y:S05]  /*ff90*/  MUFU.EX2 R106, R106 ;  /* 0x0000006a006a7308 */ /* 0x000fea0000000800 */
[----:B------:R-:W-:Y:S01]  /*ffa0*/  HMMA.16816.F32.BF16 R32, R52, R62, R32 ;  /* 0x0000003e3420723c */ /* 0x000fe20000041820 */
[----:B------:R-:W2:Y:S02]  /*ffb0*/  LDSM.16.MT88.4 R60, [R90+0x8400] ;  /* 0x008400005a3c783b */ /* 0x000ea40000004200 */
[----:B------:R-:W4:Y:S01]  /*ffc0*/  MUFU.EX2 R105, R105 ;  /* 0x0000006900697308 */ /* 0x000f220000000800 */
[----:B-1----:R-:W-:-:S07]  /*ffd0*/  F2FP.BF16.F32.PACK_AB R92, R103, R104 ;  /* 0x00000068675c723e */ /* 0x002fce00000010ff */
[----:B------:R-:W-:Y:S08]  /*ffe0*/  MUFU.EX2 R99, R99 ;  /* 0x0000006300637308 */ /* 0x000ff00000000800 */
[----:B------:R-:W-:Y:S01]  /*fff0*/  MUFU.EX2 R102, R102 ;  /* 0x0000006600667308 */ /* 0x000fe20000000800 */
[----:B----4-:R-:W-:-:S07]  /*10000*/  F2FP.BF16.F32.PACK_AB R94, R105, R106 ;  /* 0x0000006a695e723e */ /* 0x010fce00000010ff */
[----:B------:R-:W-:Y:S01]  /*10010*/  MUFU.EX2 R98, R98 ;  /* 0x0000006200627308 */ /* 0x000fe20000000800 */
[C---:B---3--:R-:W-:Y:S06]  /*10020*/  HMMA.16816.F32.BF16 R36, R52.reuse, R56, R36 ;  /* 0x000000383424723c */ /* 0x048fec0000041824 */
[C---:B------:R-:W-:Y:S01]  /*10030*/  HMMA.16816.F32.BF16 R40, R52.reuse, R58, R40 ;  /* 0x0000003a3428723c */ /* 0x040fe20000041828 */
[----:B------:R-:W1:Y:S01]  /*10040*/  LDSM.16.MT88.4 R56, [R124+0x6800] ;  /* 0x006800007c38783b */ /* 0x000e620000004200 */
[----:B------:R-:W3:Y:S04]  /*10050*/  MUFU.EX2 R97, R97 ;  /* 0x0000006100617308 */ /* 0x000ee80000000800 */
[C---:B--2---:R-:W-:Y:S06]  /*10060*/  HMMA.16816.F32.BF16 R44, R52.reuse, R60, R44 ;  /* 0x0000003c342c723c */ /* 0x044fec000004182c */
[----:B------:R-:W-:Y:S01]  /*10070*/  HMMA.16816.F32.BF16 R48, R52, R62, R48 ;  /* 0x0000003e3430723c */ /* 0x000fe20000041830 */
[----:B------:R-:W2:Y:S06]  /*10080*/  LDSM.16.MT88.4 R60, [R90+0x6800] ;  /* 0x006800005a3c783b */ /* 0x000eac0000004200 */
[----:B------:R-:W-:Y:S01]  /*10090*/  F2FP.BF16.F32.PACK_AB R52, R139, R138 ;  /* 0x0000008a8b34723e */ /* 0x000fe200000010ff */
[----:B------:R-:W-:Y:S01]  /*100a0*/  FADD.FTZ R138, R138, R109 ;  /* 0x0000006d8a8a7221 */ /* 0x000fe20000010000 */
[----:B------:R-:W-:-:S02]  /*100b0*/  F2FP.BF16.F32.PACK_AB R53, R119, R120 ;  /* 0x000000787735723e */ /* 0x000fc400000010ff */
[----:B------:R-:W-:Y:S01]  /*100c0*/  F2FP.BF16.F32.PACK_AB R54, R123, R116 ;  /* 0x000000747b36723e */ /* 0x000fe200000010ff */
[----:B------:R-:W-:Y:S01]  /*100d0*/  FADD.FTZ R139, R139, R138 ;  /* 0x0000008a8b8b7221 */ /* 0x000fe20000010000 */
[----:B------:R-:W-:Y:S02]  /*100e0*/  F2FP.BF16.F32.PACK_AB R55, R118, R117 ;  /* 0x000000757637723e */ /* 0x000fe400000010ff */
[----:B---3--:R-:W-:Y:S01]  /*100f0*/  F2FP.BF16.F32.PACK_AB R95, R97, R98 ;  /* 0x00000062615f723e */ /* 0x008fe200000010ff */
[----:B------:R-:W-:-:S04]  /*10100*/  FADD.FTZ R116, R116, R139 ;  /* 0x0000008b74747221 */ /* 0x000fc80000010000 */
[----:B------:R-:W-:-:S04]  /*10110*/  FADD.FTZ R123, R123, R116 ;  /* 0x000000747b7b7221 */ /* 0x000fc80000010000 */
[----:B------:R-:W-:-:S04]  /*10120*/  FADD.FTZ R104, R104, R123 ;  /* 0x0000007b68687221 */ /* 0x000fc80000010000 */
[----:B------:R-:W-:Y:S01]  /*10130*/  FADD.FTZ R103, R103, R104 ;  /* 0x0000006867677221 */ /* 0x000fe20000010000 */
[----:B-1----:R-:W-:Y:S03]  /*10140*/  HMMA.16816.F32.BF16 R4, R52, R56, R4 ;  /* 0x000000383404723c */ /* 0x002fe60000041804 */
[----:B------:R-:W-:-:S03]  /*10150*/  FADD.FTZ R106, R106, R103 ;  /* 0x000000676a6a7221 */ /* 0x000fc60000010000 */
[----:B------:R-:W-:Y:S01]  /*10160*/  HMMA.16816.F32.BF16 R8, R52, R58, R8 ;  /* 0x0000003a3408723c */ /* 0x000fe20000041808 */
[----:B------:R-:W1:Y:S01]  /*10170*/  LDSM.16.MT88.4 R56, [R124+0x7800] ;  /* 0x007800007c38783b */ /* 0x000e620000004200 */
[----:B------:R-:W-:-:S04]  /*10180*/  FADD.FTZ R143, R105, R106 ;  /* 0x0000006a698f7221 */ /* 0x000fc80000010000 */
        /* <DEDUP_REMOVED lines=8> */
[----:B------:R-:W-:Y:S05]  /*10210*/  LDSM.16.MT88.4 R60, [R124+0x7c00] ;  /* 0x007c00007c3c783b */ /* 0x000fea0000004200 */
[C---:B-1----:R-:W-:Y:S06]  /*10220*/  HMMA.16816.F32.BF16 R28, R52.reuse, R56, R28 ;  /* 0x00000038341c723c */ /* 0x042fec000004181c */
[C---:B------:R-:W-:Y:S01]  /*10230*/  HMMA.16816.F32.BF16 R32, R52.reuse, R58, R32 ;  /* 0x0000003a3420723c */ /* 0x040fe20000041820 */
[----:B------:R-:W1:Y:S05]  /*10240*/  LDSM.16.MT88.4 R56, [R90+0x8800] ;  /* 0x008800005a38783b */ /* 0x000e6a0000004200 */
        /* <DEDUP_REMOVED lines=36> */
.L_x_4652:
        /* <DEDUP_REMOVED lines=10> */
[----:B------:R-:W-:Y:S01]  /*10530*/  USHF.R.S32.HI UR8, URZ, 0x1f, UR9 ;  /* 0x0000001f3f087899 */ /* 0x000fe20008011409 */
[----:B------:R-:W-:-:S02]  /*10540*/  ULDC UR5, c[0x0][0x39c] ;  /* 0x0000e70000057ab9 */ /* 0x000fc40000000800 */
[----:B------:R-:W-:Y:S01]  /*10550*/  MOV R138, UR4 ;  /* 0x00000004008a7c02 */ /* 0x000fe20008000f00 */
[----:B------:R-:W-:-:S08]  /*10560*/  ULDC UR4, c[0x0][0x2ec] ;  /* 0x0000bb0000047ab9 */ /* 0x000fd00000000800 */
.L_x_4662:
        /* <DEDUP_REMOVED lines=71> */
.L_x_4659:
        /* <DEDUP_REMOVED lines=8> */
[----:B------:R-:W-:Y:S01]  /*10a60*/  @P6 LDGSTS.E.BYPASS.LTC128B.128 [R137+0x6000], desc[UR6][R140.64] ;  /* 0x060000008c896fae */ /* 0x000fe2000b901d46 */
[C-C-:B------:R-:W-:Y:S02]  /*10a70*/  @P6 LEA.HI.X R149, R86.reuse, R141, R87.reuse, 0x6, P2 ;  /* 0x0000008d56956211 */ /* 0x140fe400010f3457 */
[----:B------:R-:W-:Y:S02]  /*10a80*/  LEA.HI.X R2, R86, R2, R87, 0x5, P0 ;  /* 0x0000000256027211 */ /* 0x000fe400000f2c57 */
[----:B------:R-:W-:Y:S01]  /*10a90*/  @!P6 STS [R137+0x6000], RZ ;  /* 0x006000ff8900e388 */ /* 0x000fe20000000800 */
[C---:B------:R-:W-:Y:S02]  /*10aa0*/  @P4 LEA R144, P0, R0.reuse, R144, 0x1 ;  /* 0x0000009000904211 */ /* 0x040fe400078008ff */
[CCC-:B------:R-:W-:Y:S02]  /*10ab0*/  @P5 LEA.HI.X R147, R0.reuse, R145.reuse, R2.reuse, 0x1, P1 ;  /* 0x0000009100935211 */ /* 0x1c0fe400008f0c02 */
[----:B------:R-:W-:Y:S01]  /*10ac0*/  @!P6 STS [R137+0x6004], RZ ;  /* 0x006004ff8900e388 */ /* 0x000fe20000000800 */
[----:B------:R-:W-:Y:S02]  /*10ad0*/  @P4 LEA.HI.X R145, R0, R145, R2, 0x1, P0 ;  /* 0x0000009100914211 */ /* 0x000fe400000f0c02 */
[----:B------:R-:W-:Y:S02]  /*10ae0*/  ISETP.GE.AND P0, PT, R136, 0x2, PT ;  /* 0x000000028800780c */ /* 0x000fe40003f06270 */
[----:B------:R-:W-:Y:S05]  /*10af0*/  @!P6 STS.64 [R137+0x6008], RZ ;  /* 0x006008ff8900e388 */ /* 0x000fea0000000a00 */
[----:B------:R-:W-:Y:S01]  /*10b00*/  @!PT LDS RZ, [RZ] ;  /* 0x00000000fffff984 */ /* 0x000fe20000000800 */
[----:B------:R-:W-:Y:S01]  /*10b10*/  @!PT LDS RZ, [RZ] ;  /* 0x00000000fffff984 */ /* 0x000fe20000000800 */
[----:B------:R-:W-:Y:S01]  /*10b20*/  @!PT LDS RZ, [RZ] ;  /* 0x00000000fffff984 */ /* 0x000fe20000000800 */
[----:B------:R-:W-:Y:S05]  /*10b30*/  @P5 LDGSTS.E.BYPASS.LTC128B.128 [R137+0x7000], desc[UR6][R140.64+0x40] ;  /* 0x070000408c895fae */ /* 0x000fea000b901d46 */
[----:B------:R-:W-:Y:S05]  /*10b40*/  @!P5 STS.128 [R137+0x7000], RZ ;  /* 0x007000ff8900d388 */ /* 0x000fea0000000c00 */
        /* <DEDUP_REMOVED lines=13> */
[----:B------:R1:W-:Y:S05]  /*10c20*/  @P5 LDGSTS.E.BYPASS.LTC128B.128 [R137+0x7800], desc[UR6][R146.64+0x40] ;  /* 0x0780004092895fae */ /* 0x0003ea000b901d46 */
[----:B------:R-:W-:Y:S05]  /*10c30*/  @!P5 STS.128 [R137+0x7800], RZ ;  /* 0x007800ff8900d388 */ /* 0x000fea0000000c00 */
[----:B------:R-:W-:Y:S01]  /*10c40*/  @!PT LDS RZ, [RZ] ;  /* 0x00000000fffff984 */ /* 0x000fe20000000800 */
[----:B------:R-:W-:Y:S01]  /*10c50*/  @!PT LDS RZ, [RZ] ;  /* 0x00000000fffff984 */ /* 0x000fe20000000800 */
[----:B------:R-:W-:Y:S01]  /*10c60*/  @!PT LDS RZ, [RZ] ;  /* 0x00000000fffff984 */ /* 0x000fe20000000800 */
[----:B------:R2:W-:Y:S05]  /*10c70*/  @P4 LDGSTS.E.BYPASS.LTC128B.128 [R137+0x8800], desc[UR6][R144.64+0x80] ;  /* 0x0880008090894fae */ /* 0x0005ea000b901d46 */
[----:B------:R-:W-:Y:S05]  /*10c80*/  @!P4 STS.128 [R137+0x8800], RZ ;  /* 0x008800ff8900c388 */ /* 0x000fea0000000c00 */
[----:B------:R-:W-:Y:S05]  /*10c90*/  LDSM.16.M88.4 R92, [R127] ;  /* 0x000000007f5c783b */ /* 0x000fea0000000200 */
[----:B------:R-:W3:Y:S05]  /*10ca0*/  LDSM.16.M88.4 R96, [R126+0x3000] ;  /* 0x003000007e60783b */ /* 0x000eea0000000200 */
[----:B------:R-:W4:Y:S05]  /*10cb0*/  LDSM.16.M88.4 R100, [R126+0x3400] ;  /* 0x003400007e64783b */ /* 0x000f2a0000000200 */
[----:B------:R-:W5:Y:S05]  /*10cc0*/  LDSM.16.M88.4 R104, [R126+0x3800] ;  /* 0x003800007e68783b */ /* 0x000f6a0000000200 */
[----:B------:R-:W1:Y:S05]  /*10cd0*/  LDSM.16.M88.4 R108, [R126+0x3c00] ;  /* 0x003c00007e6c783b */ /* 0x000e6a0000000200 */
[----:B------:R-:W0:Y:S05]  /*10ce0*/  LDGDEPBAR ;  /* 0x00000000000079af */ /* 0x000e2a0000000000 */
[----:B------:R-:W-:Y:S05]  /*10cf0*/  LDSM.16.M88.4 R112, [R125] ;  /* 0x000000007d70783b */ /* 0x000fea0000000200 */
[----:B------:R-:W2:Y:S05]  /*10d00*/  LDSM.16.M88.4 R116, [R91+0x3000] ;  /* 0x003000005b74783b */ /* 0x000eaa0000000200 */
        /* <DEDUP_REMOVED lines=88> */
[----:B------:R-:W1:Y:S02]  /*11290*/  MUFU.TANH R122, R2 ;  /* 0x00000002007a7308 */ /* 0x000e640000002400 */
[----:B-----5:R-:W-:Y:S01]  /*112a0*/  FMUL.FTZ R86, R10, UR5 ;  /* 0x000000050a567c20 */ /* 0x020fe20008410000 */
[C---:B--2---:R-:W-:Y:S07]  /*112b0*/  HMMA.16816.F32.BF16 R28, R96.reuse, R92, R28 ;  /* 0x0000005c601c723c */ /* 0x044fee000004181c */
[----:B------:R2:W3:Y:S01]  /*112c0*/  MUFU.TANH R117, R87 ;  /* 0x0000005700757308 */ /* 0x0004e20000002400 */
        /* <DEDUP_REMOVED lines=19> */
[----:B--2---:R-:W-:Y:S01]  /*11400*/  FMUL.FTZ R87, R34, UR5 ;  /* 0x0000000522577c20 */ /* 0x004fe20008410000 */
[----:B------:R-:W-:Y:S05]  /*11410*/  FMUL.FTZ R35, R35, UR5 ;  /* 0x0000000523237c20 */ /* 0x000fea0008410000 */
[----:B------:R-:W2:Y:S10]  /*11420*/  MUFU.TANH R165, R165 ;  /* 0x000000a500a57308 */ /* 0x000eb40000002400 */
        /* <DEDUP_REMOVED lines=22> */
[----:B------:R4:W1:Y:S01]  /*11590*/  MUFU.TANH R86, R35 ;  /* 0x0000002300567308 */ /* 0x0008620000002400 */
[----:B--23--:R-:W-:Y:S05]  /*115a0*/  @!P0 BRA `(.L_x_4660) ;  /* 0x0000000400bc8947 */ /* 0x00cfea0003800000 */
[----:B------:R-:W2:Y:S01]  /*115b0*/  LDC.64 R4, c[0x0][0x248] ;  /* 0x00009200ff047b82 */ /* 0x000ea20000000a00 */
[----:B------:R-:W-:Y:S02]  /*115c0*/  MOV R10, UR9 ;  /* 0x00000009000a7c02 */ /* 0x000fe40008000f00 */
[----:B------:R-:W-:Y:S01]  /*115d0*/  MOV R9, UR8 ;  /* 0x0000000800097c02 */ /* 0x000fe20008000f00 */
[----:B------:R-:W-:Y:S06]  /*115e0*/  @!P3 BRA `(.L_x_4661) ;  /* 0x0000000000f8b947 */ /* 0x000fec0003800000 */
[----:B----4-:R-:W3:Y:S01]  /*115f0*/  LDC R0, c[0x0][0x380] ;  /* 0x0000e000ff007b82 */ /* 0x010ee20000000800 */
[----:B------:R-:W-:Y:S05]  /*11600*/  SHF.L.U32 R15, R136, 0x6, RZ ;  /* 0x00000006880f7819 */ /* 0x000fea00000006ff */
[C---:B------:R-:W-:Y:S02]  /*11610*/  VIADD R13, R15.reuse, 0xffffff80 ;  /* 0xffffff800f0d7836 */ /* 0x040fe40000000000 */
[----:B------:R-:W-:Y:S03]  /*11620*/  VIADD R15, R15, 0xffffffc0 ;  /* 0xffffffc00f0f7836 */ /* 0x000fe60000000000 */
[----:B------:R-:W-:Y:S02]  /*11630*/  IABS R9, R13 ;  /* 0x0000000d00097213 */ /* 0x000fe40000000000 */
[-C--:B---3--:R-:W-:Y:S02]  /*11640*/  IABS R6, R0.reuse ;  /* 0x0000000000067213 */ /* 0x088fe40000000000 */
[----:B------:R-:W-:Y:S02]  /*11650*/  LOP3.LUT R13, R13, R0, RZ, 0x3c, !PT ;  /* 0x000000000d0d7212 */ /* 0x000fe400078e3cff */
[----:B------:R-:W3:Y:S10]  /*11660*/  I2F.RP R8, R6 ;  /* 0x0000000600087306 */ /* 0x000ef40000209400 */
[----:B---3--:R-:W3:Y:S02]  /*11670*/  MUFU.RCP R2, R8 ;  /* 0x0000000800027308 */ /* 0x008ee40000001000 */
[----:B---3--:R-:W-:Y:S08]  /*11680*/  VIADD R10, R2, 0xffffffe ;  /* 0x0ffffffe020a7836 */ /* 0x008ff00000000000 */
[----:B------:R-:W3:Y:S02]  /*11690*/  F2I.FTZ.U32.TRUNC.NTZ R11, R10 ;  /* 0x0000000a000b7305 */ /* 0x000ee4000021f000 */
[--C-:B---3--:R-:W-:Y:S01]  /*116a0*/  IMAD.MOV R7, RZ, RZ, -R11.reuse ;  /* 0x000000ffff077224 */ /* 0x108fe200078e0a0b */
        /* <DEDUP_REMOVED lines=28> */
[----:B------:R-:W3:Y:S02]  /*11870*/  LDC.64 R8, c[0x0][0x248] ;  /* 0x00009200ff087b82 */ /* 0x000ee40000000a00 */
[----:B------:R-:W-:Y:S02]  /*11880*/  LEA R18, P1, R7, R130, 0x2 ;  /* 0x0000008207127211 */ /* 0x000fe400078210ff */
[----:B------:R-:W-:Y:S02]  /*11890*/  SEL R13, R13, R2, !P0 ;  /* 0x000000020d0d7207 */ /* 0x000fe40004000000 */
[-C--:B------:R-:W-:Y:S02]  /*118a0*/  LEA.HI.X.SX32 R19, R7, R131.reuse, 0x2, P1 ;  /* 0x0000008307137211 */ /* 0x080fe400008f16ff */
[C---:B------:R-:W-:Y:S03]  /*118b0*/  LEA R16, P0, R13.reuse, R130, 0x2 ;  /* 0x000000820d107211 */ /* 0x040fe600078010ff */
[----:B------:R-:W4:Y:S01]  /*118c0*/  LDG.E R2, desc[UR6][R18.64] ;  /* 0x0000000612027981 */ /* 0x000f22000c1e1900 */
[C---:B------:R-:W-:Y:S01]  /*118d0*/  LEA.HI.X.SX32 R17, R13.reuse, R131, 0x2, P0 ;  /* 0x000000830d117211 */ /* 0x040fe200000f16ff */
[----:B------:R-:W-:Y:S02]  /*118e0*/  IMAD.IADD R13, R13, 0x1, -R7 ;  /* 0x000000010d0d7824 */ /* 0x000fe400078e0a07 */
[----:B------:R-:W5:Y:S02]  /*118f0*/  LDC.64 R6, c[0x0][0x230] ;  /* 0x00008c00ff067b82 */ /* 0x000f640000000a00 */
[----:B------:R-:W-:Y:S01]  /*11900*/  IMAD R13, R13, R0, -0x40 ;  /* 0xffffffc00d0d7424 */ /* 0x000fe200078e0200 */
[----:B------:R-:W4:Y:S04]  /*11910*/  LDG.E R11, desc[UR6][R16.64] ;  /* 0x00000006100b7981 */ /* 0x000f28000c1e1900 */
[----:B------:R-:W-:Y:S05]  /*11920*/  SHF.R.S32.HI R15, RZ, 0x1f, R13 ;  /* 0x0000001fff0f7819 */ /* 0x000fea000001140d */
[----:B---3--:R-:W-:Y:S04]  /*11930*/  IMAD R0, R15, R8, RZ ;  /* 0x000000080f007224 */ /* 0x008fe800078e02ff */
[----:B------:R-:W-:Y:S01]  /*11940*/  IMAD R0, R13, R9, R0 ;  /* 0x000000090d007224 */ /* 0x000fe200078e0200 */
[----:B----4-:R-:W-:Y:S01]  /*11950*/  IADD3 R2, -R11, R2, RZ ;  /* 0x000000020b027210 */ /* 0x010fe20007ffe1ff */
[----:B------:R-:W-:Y:S03]  /*11960*/  IMAD.WIDE.U32 R10, R13, R8, RZ ;  /* 0x000000080d0a7225 */ /* 0x000fe600078e00ff */
[----:B------:R-:W-:Y:S01]  /*11970*/  SHF.R.S32.HI R9, RZ, 0x1f, R2 ;  /* 0x0000001fff097819 */ /* 0x000fe20000011402 */
[----:B------:R-:W-:Y:S04]  /*11980*/  IMAD.IADD R11, R11, 0x1, R0 ;  /* 0x000000010b0b7824 */ /* 0x000fe800078e0200 */
[-C--:B-----5:R-:W-:Y:S02]  /*11990*/  IMAD R9, R9, R6.reuse, RZ ;  /* 0x0000000609097224 */ /* 0x0a0fe400078e02ff */
[C---:B------:R-:W-:Y:S04]  /*119a0*/  IMAD.WIDE.U32 R10, R2.reuse, R6, R10 ;  /* 0x00000006020a7225 */ /* 0x040fe800078e000a */
[----:B------:R-:W-:Y:S05]  /*119b0*/  IMAD R9, R2, R7, R9 ;  /* 0x0000000702097224 */ /* 0x000fea00078e0209 */
[----:B------:R-:W-:Y:S07]  /*119c0*/  IADD3 R9, R11, R9, RZ ;  /* 0x000000090b097210 */ /* 0x000fee0007ffe0ff */
.L_x_4661:
[----:B------:R-:W-:Y:S02]  /*119d0*/  LEA R6, P1, R10, R134, 0x1 ;  /* 0x000000860a067211 */ /* 0x000fe400078208ff */
[----:B--2-4-:R-:W-:Y:S02]  /*119e0*/  LEA R0, P0, R4, R10, 0x5 ;  /* 0x0000000a04007211 */ /* 0x014fe400078028ff */
        /* <DEDUP_REMOVED lines=43> */
.L_x_4660:
[----:B----4-:R-:W-:Y:S01]  /*11ca0*/  FMNMX.FTZ R0, R111, R89, !PT ;  /* 0x000000596f007209 */ /* 0x010fe20007810000 */
[----:B------:R-:W-:Y:S01]  /*11cb0*/  LDSM.16.MT88.4 R16, [R124+0x6000] ;  /* 0x006000007c10783b */ /* 0x000fe20000004200 */
[----:B--2---:R-:W-:Y:S02]  /*11cc0*/  FMNMX.FTZ R9, R110, R3, !PT ;  /* 0x000000036e097209 */ /* 0x004fe40007810000 */
[----:B------:R-:W-:Y:S02]  /*11cd0*/  FMNMX.FTZ R0, R109, R0, !PT ;  /* 0x000000006d007209 */ /* 0x000fe40007810000 */
[----:B-1----:R-:W-:Y:S02]  /*11ce0*/  FMNMX.FTZ R9, R122, R9, !PT ;  /* 0x000000097a097209 */ /* 0x002fe40007810000 */
        /* <DEDUP_REMOVED lines=43> */
[----:B------:R-:W-:Y:S01]  /*11fa0*/  FMUL.FTZ R6, R3, UR4 ;  /* 0x0000000403067c20 */ /* 0x000fe20008410000 */
[----:B------:R-:W-:Y:S02]  /*11fb0*/  MOV R89, R2 ;  /* 0x0000000200597202 */ /* 0x000fe40000000f00 */
        /* <DEDUP_REMOVED lines=39> */
[----:B------:R-:W2:Y:S01]  /*12230*/  LDSM.16.MT88.4 R64, [R90+0x7000] ;  /* 0x007000005a40783b */ /* 0x000ea20000004200 */
[C---:B------:R-:W-:Y:S01]  /*12240*/  FMUL.FTZ R13, R88.reuse, R73 ;  /* 0x00000049580d7220 */ /* 0x040fe20000410000 */
[C---:B------:R-:W-:Y:S01]  /*12250*/  FMUL.FTZ R28, R88.reuse, R56 ;  /* 0x00000038581c7220 */ /* 0x040fe20000410000 */
[C---:B------:R-:W-:Y:S01]  /*12260*/  FMUL.FTZ R29, R88.reuse, R57 ;  /* 0x00000039581d7220 */ /* 0x040fe20000410000 */
[C---:B------:R-:W-:Y:S01]  /*12270*/  FMUL.FTZ R36, R88.reuse, R36 ;  /* 0x0000002458247220 */ /* 0x040fe20000410000 */
[----:B------:R-:W-:Y:S01]  /*12280*/  FMUL.FTZ R37, R88, R37 ;  /* 0x0000002558257220 */ /* 0x000fe20000410000 */
[C---:B------:R-:W-:Y:S03]  /*12290*/  FMUL.FTZ R38, R3.reuse, R38 ;  /* 0x0000002603267220 */ /* 0x040fe60000410000 */
[----:B------:R-:W3:Y:S01]  /*122a0*/  MUFU.EX2 R92, R92 ;  /* 0x0000005c005c7308 */ /* 0x000ee20000000800 */
[----:B-1----:R-:W-:Y:S01]  /*122b0*/  F2FP.BF16.F32.PACK_AB R80, R94, R99 ;  /* 0x000000635e50723e */ /* 0x002fe200000010ff */
[----:B------:R-:W1:Y:S01]  /*122c0*/  LDSM.16.MT88.4 R56, [R124+0x8000] ;  /* 0x008000007c38783b */ /* 0x000e620000004200 */
[C---:B------:R-:W-:Y:S01]  /*122d0*/  FMUL.FTZ R39, R3.reuse, R39 ;  /* 0x0000002703277220 */ /* 0x040fe20000410000 */
        /* <DEDUP_REMOVED lines=29> */
[----:B----4-:R-:W-:Y:S01]  /*124b0*/  F2FP.BF16.F32.PACK_AB R82, R98, R93 ;  /* 0x0000005d6252723e */ /* 0x010fe200000010ff */
[--C-:B------:R-:W-:Y:S01]  /*124c0*/  FFMA.FTZ R121, R151, UR4, -R108.reuse ;  /* 0x0000000497797c23 */ /* 0x100fe2000801086c */
[--C-:B------:R-:W-:Y:S01]  /*124d0*/  FFMA.FTZ R120, R153, UR4, -R108.reuse ;  /* 0x0000000499787c23 */ /* 0x100fe2000801086c */
[--C-:B------:R-:W-:Y:S01]  /*124e0*/  FFMA.FTZ R119, R156, UR4, -R108.reuse ;  /* 0x000000049c777c23 */ /* 0x100fe2000801086c */
[----:B------:R-:W-:Y:S01]  /*124f0*/  FFMA.FTZ R108, R157, UR4, -R108 ;  /* 0x000000049d6c7c23 */ /* 0x000fe2000801086c */
[--C-:B------:R-:W-:Y:S01]  /*12500*/  FFMA.FTZ R122, R144, UR4, -R95.reuse ;  /* 0x00000004907a7c23 */ /* 0x100fe2000801085f */
[--C-:B------:R-:W-:Y:S03]  /*12510*/  FFMA.FTZ R117, R145, UR4, -R95.reuse ;  /* 0x0000000491757c23 */ /* 0x100fe6000801085f */
[----:B------:R-:W-:Y:S01]  /*12520*/  MUFU.EX2 R104, R104 ;  /* 0x0000006800687308 */ /* 0x000fe20000000800 */
[--C-:B------:R-:W-:Y:S01]  /*12530*/  FFMA.FTZ R87, R87, UR4, -R95.reuse ;  /* 0x0000000457577c23 */ /* 0x100fe2000801085f */
[----:B------:R-:W-:Y:S01]  /*12540*/  FFMA.FTZ R95, R86, UR4, -R95 ;  /* 0x00000004565f7c23 */ /* 0x000fe2000801085f */
[----:B------:R-:W-:Y:S01]  /*12550*/  FFMA.FTZ R100, R3, R142, R100 ;  /* 0x0000008e03647223 */ /* 0x000fe20000010064 */
[----:B------:R-:W-:Y:S01]  /*12560*/  FFMA.FTZ R99, R88, R143, R99 ;  /* 0x0000008f58637223 */ /* 0x000fe20000010063 */
[----:B------:R-:W-:Y:S02]  /*12570*/  ISETP.GT.AND P0, PT, R136, 0x1, PT ;  /* 0x000000018800780c */ /* 0x000fe40003f04270 */
[----:B------:R-:W-:Y:S03]  /*12580*/  FADD.FTZ R100, R92, R100 ;  /* 0x000000645c647221 */ /* 0x000fe60000010000 */
[----:B------:R-:W4:Y:S01]  /*12590*/  MUFU.EX2 R101, R101 ;  /* 0x0000006500657308 */ /* 0x000f220000000800 */
[----:B---3--:R-:W-:Y:S01]  /*125a0*/  F2FP.BF16.F32.PACK_AB R83, R96, R97 ;  /* 0x000000616053723e */ /* 0x008fe200000010ff */
[----:B------:R-:W-:Y:S01]  /*125b0*/  FADD.FTZ R94, R94, R99 ;  /* 0x000000635e5e7221 */ /* 0x000fe20000010000 */
[----:B------:R-:W-:Y:S01]  /*125c0*/  FADD.FTZ R97, R97, R100 ;  /* 0x0000006461617221 */ /* 0x000fe20000010000 */
[----:B------:R-:W-:Y:S02]  /*125d0*/  IADD3 R136, R136, -0x1, RZ ;  /* 0xffffffff88887810 */ /* 0x000fe40007ffe0ff */
[----:B------:R-:W-:Y:S01]  /*125e0*/  MOV R144, R140 ;  /* 0x0000008c00907202 */ /* 0x000fe20000000f00 */
[----:B------:R-:W-:Y:S01]  /*125f0*/  FADD.FTZ R97, R96, R97 ;  /* 0x0000006160617221 */ /* 0x000fe20000010000 */
[C---:B------:R-:W-:Y:S02]  /*12600*/  HMMA.16816.F32.BF16 R4, R80.reuse, R16, R4 ;  /* 0x000000105004723c */ /* 0x040fe40000041804 */
[----:B------:R-:W-:Y:S03]  /*12610*/  MUFU.EX2 R112, R112 ;  /* 0x0000007000707308 */ /* 0x000fe60000000800 */
[----:B------:R-:W-:Y:S01]  /*12620*/  MOV R145, R141 ;  /* 0x0000008d00917202 */ /* 0x000fe20000000f00 */
[C---:B------:R-:W-:Y:S06]  /*12630*/  HMMA.16816.F32.BF16 R8, R80.reuse, R18, R8 ;  /* 0x000000125008723c */ /* 0x040fec0000041808 */
[----:B------:R-:W-:Y:S01]  /*12640*/  MUFU.EX2 R109, R109 ;  /* 0x0000006d006d7308 */ /* 0x000fe20000000800 */
[C---:B------:R-:W-:Y:S01]  /*12650*/  FMUL.FTZ R16, R88.reuse, R68 ;  /* 0x0000004458107220 */ /* 0x040fe20000410000 */
[C---:B------:R-:W-:Y:S03]  /*12660*/  HMMA.16816.F32.BF16 R12, R80.reuse, R24, R12 ;  /* 0x00000018500c723c */ /* 0x040fe6000004180c */
[C---:B------:R-:W-:Y:S01]  /*12670*/  FMUL.FTZ R17, R88.reuse, R69 ;  /* 0x0000004558117220 */ /* 0x040fe20000410000 */
[C---:B------:R-:W-:Y:S01]  /*12680*/  FMUL.FTZ R18, R3.reuse, R70 ;  /* 0x0000004603127220 */ /* 0x040fe20000410000 */
[C---:B------:R-:W-:Y:S02]  /*12690*/  FMUL.FTZ R19, R3.reuse, R71 ;  /* 0x0000004703137220 */ /* 0x040fe40000410000 */
[C---:B------:R-:W-:Y:S01]  /*126a0*/  FMUL.FTZ R24, R88.reuse, R60 ;  /* 0x0000003c58187220 */ /* 0x040fe20000410000 */
[----:B------:R-:W-:Y:S01]  /*126b0*/  LDSM.16.MT88.4 R68, [R90+0x6c00] ;  /* 0x006c00005a44783b */ /* 0x000fe20000004200 */
[----:B------:R-:W-:Y:S02]  /*126c0*/  MUFU.EX2 R114, R114 ;  /* 0x0000007200727308 */ /* 0x000fe40000000800 */
[C---:B------:R-:W-:Y:S01]  /*126d0*/  FMUL.FTZ R25, R88.reuse, R61 ;  /* 0x0000003d58197220 */ /* 0x040fe20000410000 */
[C---:B------:R-:W-:Y:S07]  /*126e0*/  HMMA.16816.F32.BF16 R16, R80.reuse, R26, R16 ;  /* 0x0000001a5010723c */ /* 0x040fee0000041810 */
[----:B------:R-:W-:Y:S01]  /*126f0*/  MUFU.EX2 R111, R111 ;  /* 0x0000006f006f7308 */ /* 0x000fe20000000800 */
[C---:B------:R-:W-:Y:S03]  /*12700*/  HMMA.16816.F32.BF16 R20, R80.reuse, R32, R20 ;  /* 0x000000205014723c */ /* 0x040fe60000041814 */
[C---:B------:R-:W-:Y:S01]  /*12710*/  FMUL.FTZ R26, R3.reuse, R62 ;  /* 0x0000003e031a7220 */ /* 0x040fe20000410000 */
[C---:B------:R-:W-:Y:S03]  /*12720*/  FMUL.FTZ R27, R3.reuse, R63 ;  /* 0x0000003f031b7220 */ /* 0x040fe60000410000 */
[C---:B------:R-:W-:Y:S01]  /*12730*/  FMUL.FTZ R32, R88.reuse, R52 ;  /* 0x0000003458207220 */ /* 0x040fe20000410000 */
[----:B------:R-:W-:Y:S01]  /*12740*/  LDSM.16.MT88.4 R60, [R90+0x6400] ;  /* 0x006400005a3c783b */ /* 0x000fe20000004200 */
[----:B------:R-:W-:Y:S02]  /*12750*/  MUFU.EX2 R113, R113 ;  /* 0x0000007100717308 */ /* 0x000fe40000000800 */
[----:B------:R-:W-:Y:S01]  /*12760*/  FMUL.FTZ R33, R88, R53 ;  /* 0x0000003558217220 */ /* 0x000fe20000410000 */
[C---:B------:R-:W-:Y:S07]  /*12770*/  HMMA.16816.F32.BF16 R24, R80.reuse, R34, R24 ;  /* 0x000000225018723c */ /* 0x040fee0000041818 */
[----:B------:R-:W-:Y:S01]  /*12780*/  MUFU.EX2 R116, R116 ;  /* 0x0000007400747308 */ /* 0x000fe20000000800 */
[C---:B--2---:R-:W-:Y:S03]  /*12790*/  HMMA.16816.F32.BF16 R28, R80.reuse, R64, R28 ;  /* 0x00000040501c723c */ /* 0x044fe6000004181c */
[C---:B------:R-:W-:Y:S01]  /*127a0*/  FMUL.FTZ R34, R3.reuse, R54 ;  /* 0x0000003603227220 */ /* 0x040fe20000410000 */
[----:B------:R-:W-:Y:S05]  /*127b0*/  FMUL.FTZ R35, R3, R55 ;  /* 0x0000003703237220 */ /* 0x000fea0000410000 */
[----:B------:R-:W-:Y:S01]  /*127c0*/  MUFU.EX2 R115, R115 ;  /* 0x0000007300737308 */ /* 0x000fe20000000800 */
[----:B------:R-:W2:Y:S01]  /*127d0*/  LDSM.16.MT88.4 R52, [R90+0x8000] ;  /* 0x008000005a34783b */ /* 0x000ea20000004200 */
[----:B------:R-:W-:Y:S01]  /*127e0*/  FADD.FTZ R3, R93, R94 ;  /* 0x0000005e5d037221 */ /* 0x000fe20000010000 */
[C---:B------:R-:W-:Y:S07]  /*127f0*/  HMMA.16816.F32.BF16 R32, R80.reuse, R66, R32 ;  /* 0x000000425020723c */ /* 0x040fee0000041820 */
[----:B------:R-:W-:Y:S01]  /*12800*/  MUFU.EX2 R118, R118 ;  /* 0x0000007600767308 */ /* 0x000fe20000000800 */
[----:B------:R-:W-:Y:S01]  /*12810*/  FADD.FTZ R3, R98, R3 ;  /* 0x0000000362037221 */ /* 0x000fe20000010000 */
[C---:B-1----:R-:W-:Y:S08]  /*12820*/  HMMA.16816.F32.BF16 R36, R80.reuse, R56, R36 ;  /* 0x000000385024723c */ /* 0x042ff00000041824 */
[----:B------:R-:W-:Y:S01]  /*12830*/  MUFU.EX2 R102, R102 ;  /* 0x0000006600667308 */ /* 0x000fe20000000800 */
[C---:B------:R-:W-:Y:S01]  /*12840*/  HMMA.16816.F32.BF16 R40, R80.reuse, R58, R40 ;  /* 0x0000003a5028723c */ /* 0x040fe20000041828 */
[----:B------:R-:W1:Y:S08]  /*12850*/  LDSM.16.MT88.4 R56, [R124+0x6400] ;  /* 0x006400007c38783b */ /* 0x000e700000004200 */
[----:B------:R-:W3:Y:S10]  /*12860*/  MUFU.EX2 R103, R103 ;  /* 0x0000006700677308 */ /* 0x000ef40000000800 */
[----:B------:R-:W-:Y:S10]  /*12870*/  MUFU.EX2 R105, R105 ;  /* 0x0000006900697308 */ /* 0x000ff40000000800 */
[----:B------:R-:W5:Y:S01]  /*12880*/  MUFU.EX2 R110, R110 ;  /* 0x0000006e006e7308 */ /* 0x000f620000000800 */
[C---:B--2---:R-:W-:Y:S06]  /*12890*/  HMMA.16816.F32.BF16 R44, R80.reuse, R52, R44 ;  /* 0x00000034502c723c */ /* 0x044fec000004182c */
[----:B------:R-:W-:Y:S03]  /*128a0*/  HMMA.16816.F32.BF16 R48, R80, R54, R48 ;  /* 0x000000365030723c */ /* 0x000fe60000041830 */
[----:B------:R-:W-:Y:S02]  /*128b0*/  MUFU.EX2 R107, R107 ;  /* 0x0000006b006b7308 */ /* 0x000fe40000000800 */
[----:B----4-:R-:W-:Y:S01]  /*128c0*/  F2FP.BF16.F32.PACK_AB R52, R101, R104 ;  /* 0x000000686534723e */ /* 0x010fe200000010ff */
[----:B------:R-:W-:Y:S01]  /*128d0*/  FADD.FTZ R104, R104, R3 ;  /* 0x0000000368687221 */ /* 0x000fe20000010000 */
[----:B---3--:R-:W-:Y:S06]  /*128e0*/  F2FP.BF16.F32.PACK_AB R53, R103, R102 ;  /* 0x000000666735723e */ /* 0x008fec00000010ff */
[----:B------:R-:W2:Y:S01]  /*128f0*/  MUFU.EX2 R106, R106 ;  /* 0x0000006a006a7308 */ /* 0x000ea20000000800 */
[C---:B-----5:R-:W-:Y:S01]  /*12900*/  F2FP.BF16.F32.PACK_AB R54, R110.reuse, R105 ;  /* 0x000000696e36723e */ /* 0x060fe200000010ff */
[----:B------:R-:W-:Y:S04]  /*12910*/  FADD.FTZ R104, R101, R104 ;  /* 0x0000006865687221 */ /* 0x000fe80000010000 */
[----:B------:R-:W-:Y:S04]  /*12920*/  FADD.FTZ R3, R105, R104 ;  /* 0x0000006869037221 */ /* 0x000fe80000010000 */
[----:B------:R-:W-:Y:S01]  /*12930*/  MUFU.EX2 R121, R121 ;  /* 0x0000007900797308 */ /* 0x000fe20000000800 */
[----:B------:R-:W-:Y:S09]  /*12940*/  FADD.FTZ R3, R110, R3 ;  /* 0x000000036e037221 */ /* 0x000ff20000010000 */
[----:B------:R-:W3:Y:S01]  /*12950*/  MUFU.EX2 R120, R120 ;  /* 0x0000007800787308 */ /* 0x000ee20000000800 */
[----:B--2---:R-:W-:Y:S07]  /*12960*/  F2FP.BF16.F32.PACK_AB R55, R106, R107 ;  /* 0x0000006b6a37723e */ /* 0x004fee00000010ff */
[C---:B-1----:R-:W-:Y:S02]  /*12970*/  HMMA.16816.F32.BF16 R4, R52.reuse, R56, R4 ;  /* 0x000000383404723c */ /* 0x042fe40000041804 */
[----:B------:R-:W-:Y:S04]  /*12980*/  MUFU.EX2 R122, R122 ;  /* 0x0000007a007a7308 */ /* 0x000fe80000000800 */
[C---:B------:R-:W-:Y:S01]  /*12990*/  HMMA.16816.F32.BF16 R8, R52.reuse, R58, R8 ;  /* 0x0000003a3408723c */ /* 0x040fe20000041808 */
[----:B------:R-:W1:Y:S05]  /*129a0*/  LDSM.16.MT88.4 R56, [R124+0x7400] ;  /* 0x007400007c38783b */ /* 0x000e6a0000004200 */
[----:B------:R-:W2:Y:S01]  /*129b0*/  MUFU.EX2 R117, R117 ;  /* 0x0000007500757308 */ /* 0x000ea20000000800 */
[----:B---3--:R-:W-:Y:S01]  /*129c0*/  F2FP.BF16.F32.PACK_AB R92, R120, R121 ;  /* 0x00000079785c723e */ /* 0x008fe200000010ff */
[C---:B------:R-:W-:Y:S08]  /*129d0*/  HMMA.16816.F32.BF16 R12, R52.reuse, R60, R12 ;  /* 0x0000003c340c723c */ /* 0x040ff0000004180c */
[----:B------:R-:W-:Y:S01]  /*129e0*/  MUFU.EX2 R119, R119 ;  /* 0x0000007700777308 */ /* 0x000fe20000000800 */
[C---:B------:R-:W-:Y:S01]  /*129f0*/  HMMA.16816.F32.BF16 R16, R52.reuse, R62, R16 ;  /* 0x0000003e3410723c */ /* 0x040fe20000041810 */
[----:B------:R-:W3:Y:S08]  /*12a00*/  LDSM.16.MT88.4 R60, [R90+0x7400] ;  /* 0x007400005a3c783b */ /* 0x000ef00000004200 */
[----:B------:R-:W4:Y:S02]  /*12a10*/  MUFU.EX2 R108, R108 ;  /* 0x0000006c006c7308 */ /* 0x000f240000000800 */
[----:B--2---:R-:W-:Y:S08]  /*12a20*/  F2FP.BF16.F32.PACK_AB R93, R117, R122 ;  /* 0x0000007a755d723e */ /* 0x004ff000000010ff */
[----:B------:R-:W-:Y:S10]  /*12a30*/  MUFU.EX2 R87, R87 ;  /* 0x0000005700577308 */ /* 0x000ff40000000800 */
[----:B------:R-:W2:Y:S01]  /*12a40*/  MUFU.EX2 R142, R95 ;  /* 0x0000005f008e7308 */ /* 0x000ea20000000800 */
[----:B----4-:R-:W-:Y:S01]  /*12a50*/  F2FP.BF16.F32.PACK_AB R94, R108, R119 ;  /* 0x000000776c5e723e */ /* 0x010fe200000010ff */
[C---:B-1----:R-:W-:Y:S06]  /*12a60*/  HMMA.16816.F32.BF16 R20, R52.reuse, R56, R20 ;  /* 0x000000383414723c */ /* 0x042fec0000041814 */
[C---:B------:R-:W-:Y:S01]  /*12a70*/  HMMA.16816.F32.BF16 R24, R52.reuse, R58, R24 ;  /* 0x0000003a3418723c */ /* 0x040fe20000041818 */
[----:B------:R-:W1:Y:S04]  /*12a80*/  LDSM.16.MT88.4 R56, [R124+0x8400] ;  /* 0x008400007c38783b */ /* 0x000e680000004200 */
[----:B--2---:R-:W-:Y:S01]  /*12a90*/  F2FP.BF16.F32.PACK_AB R95, R142, R87 ;  /* 0x000000578e5f723e */ /* 0x004fe200000010ff */
[C---:B---3--:R-:W-:Y:S06]  /*12aa0*/  HMMA.16816.F32.BF16 R28, R52.reuse, R60, R28 ;  /* 0x0000003c341c723c */ /* 0x048fec000004181c */
        /* <DEDUP_REMOVED lines=14> */
[----:B------:R-:W-:Y:S04]  /*12b90*/  FADD.FTZ R113, R113, R112 ;  /* 0x0000007071717221 */ /* 0x000fe80000010000 */
[----:B------:R-:W-:Y:S04]  /*12ba0*/  FADD.FTZ R116, R116, R113 ;  /* 0x0000007174747221 */ /* 0x000fe80000010000 */
[----:B------:R-:W-:Y:S04]  /*12bb0*/  FADD.FTZ R121, R121, R116 ;  /* 0x0000007479797221 */ /* 0x000fe80000010000 */
[----:B------:R-:W-:Y:S01]  /*12bc0*/  FADD.FTZ R120, R120, R121 ;  /* 0x0000007978787221 */ /* 0x000fe20000010000 */
[C---:B-1----:R-:W-:Y:S03]  /*12bd0*/  HMMA.16816.F32.BF16 R4, R52.reuse, R56, R4 ;  /* 0x000000383404723c */ /* 0x042fe60000041804 */
[----:B------:R-:W-:Y:S03]  /*12be0*/  FADD.FTZ R119, R119, R120 ;  /* 0x0000007877777221 */ /* 0x000fe60000010000 */
[C---:B------:R-:W-:Y:S01]  /*12bf0*/  HMMA.16816.F32.BF16 R8, R52.reuse, R58, R8 ;  /* 0x0000003a3408723c */ /* 0x040fe20000041808 */
[----:B------:R-:W1:Y:S04]  /*12c00*/  LDSM.16.MT88.4 R56, [R124+0x7800] ;  /* 0x007800007c38783b */ /* 0x000e680000004200 */
[----:B------:R-:W-:Y:S01]  /*12c10*/  FADD.FTZ R143, R108, R119 ;  /* 0x000000776c8f7221 */ /* 0x000fe20000010000 */
        /* <DEDUP_REMOVED lines=38> */
[----:B------:R-:W-:Y:S05]  /*12e80*/  MOV R3, R0 ;  /* 0x0000000000037202 */ /* 0x000fea0000000f00 */
[----:B------:R-:W-:Y:S04]  /*12e90*/  FADD.FTZ R122, R117, R122 ;  /* 0x0000007a757a7221 */ /* 0x000fe80000010000 */
[----:B------:R-:W-:Y:S04]  /*12ea0*/  FADD.FTZ R87, R87, R122 ;  /* 0x0000007a57577221 */ /* 0x000fe80000010000 */
[----:B------:R-:W-:Y:S01]  /*12eb0*/  FADD.FTZ R142, R142, R87 ;  /* 0x000000578e8e7221 */ /* 0x000fe20000010000 */
[----:B------:R-:W-:Y:S06]  /*12ec0*/  @P0 BRA `(.L_x_4662) ;  /* 0xffffffd400a80947 */ /* 0x000fec000383ffff */
.L_x_4658:
        /* <DEDUP_REMOVED lines=173> */
.L_x_4663:
[----:B------:R-:W1:Y:S01]  /*139a0*/  S2R R2, SR_CTAID.Z ;  /* 0x0000000000027919 */ /* 0x000e620000002700 */
[----:B------:R-:W1:Y:S01]  /*139b0*/  LDC R5, c[0x0][0x270] ;  /* 0x00009c00ff057b82 */ /* 0x000e620000000800 */
[----:B------:R-:W1:Y:S07]  /*139c0*/  S2R R15, SR_CTAID.Y ;  /* 0x00000000000f7919 */ /* 0x000e6e0000002600 */
[----:B------:R-:W2:Y:S01]  /*139d0*/  LDC R0, c[0x0][0x2c4] ;  /* 0x0000b100ff007b82 */ /* 0x000ea20000000800 */
[----:B-1----:R-:W-:-:S04]  /*139e0*/  IMAD R5, R15, R5, R2 ;  /* 0x000000050f057224 */ /* 0x002fc800078e0202 */
[----:B--2---:R-:W-:-:S07]  /*139f0*/  IMAD R0, R5, R0, RZ ;  /* 0x0000000005007224 */ /* 0x004fce00078e02ff */
.L_x_4664:
        /* <DEDUP_REMOVED lines=21> */
.L_x_4666:
[----:B------:R-:W-:Y:S05]  /*13b50*/  BSYNC B0 ;  /* 0x0000000000007941 */ /* 0x000fea0003800000 */
.L_x_4665:
        /* <DEDUP_REMOVED lines=54> */
.L_x_4668:
[----:B------:R-:W-:Y:S05]  /*13ec0*/  BSYNC B0 ;  /* 0x0000000000007941 */ /* 0x000fea0003800000 */
.L_x_4667:
        /* <DEDUP_REMOVED lines=22> */
.L_x_4669:
        /* <DEDUP_REMOVED lines=13> */
.L_x_6489:


//--------------------- .text._ZN5flash24flash_fwd_splitkv_kernelI23Flash_fwd_kernel_traitsILi96ELi64ELi64ELi4ELb0ELb0EN7cutlass10bfloat16_tE19Flash_kernel_traitsILi96ELi64ELi64ELi4ES3_EELb1ELb0ELb0ELb0ELb0ELb0ELb1ELb0EEEvNS_16Flash_fwd_paramsE --------------------------
	.section	.text._ZN5flash24flash_fwd_splitkv_kernelI23Flash_fwd_kernel_traitsILi96ELi64ELi64ELi4ELb0ELb0EN7cutlass10bfloat16_tE19Flash_kernel_traitsILi96ELi64ELi64ELi4ES3_EELb1ELb0ELb0ELb0ELb0ELb0ELb1ELb0EEEvNS_16Flash_fwd_paramsE,"ax",@progbits
	.align	128
        .global         _ZN5flash24flash_fwd_splitkv_kernelI23Flash_fwd_kernel_traitsILi96ELi64ELi64ELi4ELb0ELb0EN7cutlass10bfloat16_tE19Flash_kernel_traitsILi96ELi64ELi64ELi4ES3_EELb1ELb0ELb0ELb0ELb0ELb0ELb1ELb0EEEvNS_16Flash_fwd_paramsE
        .type           _ZN5flash24flash_fwd_splitkv_kernelI23Flash_fwd_kernel_traitsILi96ELi64ELi64ELi4ELb0ELb0EN7cutlass10bfloat16_tE19Flash_kernel_traitsILi96ELi64ELi64ELi4ES3_EELb1ELb0ELb0ELb0ELb0ELb0ELb1ELb0EEEvNS_16Flash_fwd_paramsE,@function
        .size           _ZN5flash24flash_fwd_splitkv_kernelI23Flash_fwd_kernel_traitsILi96ELi64ELi64ELi4ELb0ELb0EN7cutlass10bfloat16_tE19Flash_kernel_traitsILi96ELi64ELi64ELi4ES3_EELb1ELb0ELb0ELb0ELb0ELb0ELb1ELb0EEEvNS_16Flash_fwd_paramsE,(.L_x_6490 - _ZN5flash24flash_fwd_splitkv_kernelI23Flash_fwd_kernel_traitsILi96ELi64ELi64ELi4ELb0ELb0EN7cutlass10bfloat16_tE19Flash_kernel_traitsILi96ELi64ELi64ELi4ES3_EELb1ELb0ELb0ELb0ELb0ELb0ELb1ELb0EEEvNS_16Flash_fwd_paramsE)
        .other          _ZN5flash24flash_fwd_splitkv_kernelI23Flash_fwd_kernel_traitsILi96ELi64ELi64ELi4ELb0ELb0EN7cutlass10bfloat16_tE19Flash_kernel_traitsILi96ELi64ELi64ELi4ES3_EELb1ELb0ELb0ELb0ELb0ELb0ELb1ELb0EEEvNS_16Flash_fwd_paramsE,@"STO_CUDA_ENTRY STV_DEFAULT"
_ZN5flash24flash_fwd_splitkv_kernelI23Flash_fwd_kernel_traitsILi96ELi64ELi64ELi4ELb0ELb0EN7cutlass10bfloat16_tE19Flash_kernel_traitsILi96ELi64ELi64ELi4ES3_EELb1ELb0ELb0ELb0ELb0ELb0ELb1ELb0EEEvNS_16Flash_fwd_paramsE:
.text._ZN5flash24flash_fwd_splitkv_kernelI23Flash_fwd_kernel_traitsILi96ELi64ELi64ELi4ELb0ELb0EN7cutlass10bfloat16_tE19Flash_kernel_traitsILi96ELi64ELi64ELi4ES3_EELb1ELb0ELb0ELb0ELb0ELb0ELb1ELb0EEEvNS_16Flash_fwd_paramsE:
        /* <DEDUP_REMOVED lines=56> */
[----:B------:R-:W1:Y:S02]  /*0380*/  @P3 LDG.E R2, desc[UR10][R8.64+0x4] ;  /* 0x0000040a08023981 */ /* 0x000e64000c1e1900 */
[----:B-1---5:R-:W-:-:S06]  /*0390*/  @P3 IADD3 R7, R2, -R15, RZ ;  /* 0x8000000f02073210 */ /* 0x022fcc0007ffe0ff */
[----:B------:R2:W5:Y:S01]  /*03a0*/  @!P3 LDG.E R7, desc[UR10][R8.64] ;  /* 0x0000000a0807b981 */ /* 0x000562000c1e1900 */
[----:B------:R-:W-:Y:S05]  /*03b0*/  BRA `(.L_x_4671) ;  /* 0x0000000000047947 */ /* 0x000fea0003800000 */
.L_x_4670:
[----:B-1----:R-:W1:Y:S02]  /*03c0*/  LDC R7, c[0x0][0x2c8] ;  /* 0x0000b200ff077b82 */ /* 0x002e640000000800 */
.L_x_4671:
[----:B------:R-:W3:Y:S02]  /*03d0*/  LDC.64 R2, c[0x0][0x308] ;  /* 0x0000c200ff027b82 */ /* 0x000ee40000000a00 */
[----:B---3--:R-:W-:-:S04]  /*03e0*/  ISETP.NE.U32.AND P3, PT, R2, RZ, PT ;  /* 0x000000ff0200720c */ /* 0x008fc80003f65070 */
[----:B------:R-:W-:-:S13]  /*03f0*/  ISETP.NE.AND.EX P3, PT, R3, RZ, PT, P3 ;  /* 0x000000ff0300720c */ /* 0x000fda0003f65330 */
[----:B------:R-:W3:Y:S02]  /*0400*/  @P3 LDC.64 R2, c[0x0][0x308] ;  /* 0x0000c200ff023b82 */ /* 0x000ee40000000a00 */
[----:B---3--:R-:W-:-:S05]  /*0410*/  @P3 IMAD.WIDE R2, R131, 0x4, R2 ;  /* 0x0000000483023825 */ /* 0x008fca00078e0202 */
[----:B------:R3:W5:Y:S01]  /*0420*/  @P3 LDG.E R79, desc[UR10][R2.64] ;  /* 0x0000000a024f3981 */ /* 0x000762000c1e1900 */
[----:B------:R-:W-:-:S05]  /*0430*/  IMAD.SHL.U32 R91, R19, 0x40, RZ ;  /* 0x00000040135b7824 */ /* 0x000fca00078e00ff */
[----:B------:R-:W-:-:S13]  /*0440*/  ISETP.GT.AND P0, PT, R80, R91, PT ;  /* 0x0000005b5000720c */ /* 0x000fda0003f04270 */
[----:B------:R-:W-:Y:S05]  /*0450*/  @!P0 EXIT ;  /* 0x000000000000894d */ /* 0x000fea0003800000 */
[----:B------:R-:W2:Y:S01]  /*0460*/  LDC R6, c[0x0][0x10] ;  /* 0x00000400ff067b82 */ /* 0x000ea20000000800 */
[----:B-----5:R-:W-:-:S07]  /*0470*/  @P3 IMAD.IADD R79, R79, 0x1, -R14 ;  /* 0x000000014f4f3824 */ /* 0x020fce00078e0a0e */
        /* <DEDUP_REMOVED lines=34> */
[----:B--2---:R-:W-:-:S03]  /*06a0*/  @!P3 SEL R4, R4, RZ, P2 ;  /* 0x000000ff0404b207 */ /* 0x004fc60001000000 */
[----:B------:R-:W-:Y:S01]  /*06b0*/  @!P0 IMAD.MOV R8, RZ, RZ, -R8 ;  /* 0x000000ffff088224 */ /* 0x000fe200078e0a08 */
[----:B-1----:R-:W-:Y:S02]  /*06c0*/  @!P3 IADD3 R79, R4, R7, -R14 ;  /* 0x00000007044fb210 */ /* 0x002fe40007ffe80e */
        /* <DEDUP_REMOVED lines=55> */
.L_x_4674:
[----:B------:R-:W-:Y:S05]  /*0a40*/  BSYNC B0 ;  /* 0x0000000000007941 */ /* 0x000fea0003800000 */
.L_x_4673:
        /* <DEDUP_REMOVED lines=10> */
.L_x_4676:
[----:B------:R-:W-:Y:S05]  /*0af0*/  BSYNC B0 ;  /* 0x0000000000007941 */ /* 0x000fea0003800000 */
.L_x_4675:
        /* <DEDUP_REMOVED lines=11> */
.L_x_4678:
[----:B------:R-:W-:Y:S05]  /*0bb0*/  BSYNC B0 ;  /* 0x0000000000007941 */ /* 0x000fea0003800000 */
.L_x_4677:
        /* <DEDUP_REMOVED lines=9> */
.L_x_4680:
[----:B------:R-:W-:Y:S05]  /*0c50*/  BSYNC B0 ;  /* 0x0000000000007941 */ /* 0x000fea0003800000 */
.L_x_4679:
        /* <DEDUP_REMOVED lines=15> */
.L_x_4672:
        /* <DEDUP_REMOVED lines=24> */
.L_x_4681:
        /* <DEDUP_REMOVED lines=71> */
[----:B------:R-:W-:Y:S01]  /*1340*/  IMAD R4, R17, R97, R4 ;  /* 0x0000006111047224 */ /* 0x000fe200078e0204 */
[----:B------:R-:W-:-:S04]  /*1350*/  MOV R14, R6 ;  /* 0x00000006000e7202 */ /* 0x000fc80000000f00 */
[----:B------:R-:W-:Y:S01]  /*1360*/  IADD3 R15, R7, R4, RZ ;  /* 0x00000004070f7210 */ /* 0x000fe20007ffe0ff */
[----:B------:R-:W-:Y:S02]  /*1370*/  IMAD R7, R9, UR4, RZ ;  /* 0x0000000409077c24 */ /* 0x000fe4000f8e02ff */
[----:B------:R-:W-:-:S04]  /*1380*/  IMAD.WIDE.U32 R4, R0, R2, RZ ;  /* 0x0000000200047225 */ /* 0x000fc800078e00ff */
[C---:B------:R-:W-:Y:S01]  /*1390*/  IMAD R7, R8.reuse, UR5, R7 ;  /* 0x0000000508077c24 */ /* 0x040fe2000f8e0207 */
[----:B------:R-:W-:Y:S01]  /*13a0*/  IADD3 R6, R5, R3, RZ ;  /* 0x0000000305067210 */ /* 0x000fe20007ffe0ff */
[----:B------:R-:W-:-:S04]  /*13b0*/  IMAD.WIDE.U32 R22, R8, UR4, R14 ;  /* 0x0000000408167c25 */ /* 0x000fc8000f8e000e */
[----:B------:R-:W-:Y:S01]  /*13c0*/  IMAD.MOV.U32 R12, RZ, RZ, R4 ;  /* 0x000000ffff0c7224 */ /* 0x000fe200078e0004 */
[----:B------:R-:W-:Y:S01]  /*13d0*/  IADD3 R0, R23, R7, RZ ;  /* 0x0000000717007210 */ /* 0x000fe20007ffe0ff */
[----:B------:R-:W-:Y:S06]  /*13e0*/  BRA `(.L_x_4683) ;  /* 0x0000000400307947 */ /* 0x000fec0003800000 */
.L_x_4682:
        /* <DEDUP_REMOVED lines=48> */
.L_x_4684:
        /* <DEDUP_REMOVED lines=26> */
[----:B------:R-:W-:Y:S02]  /*1890*/  IADD3 R6, R15, R3, RZ ;  /* 0x000000030f067210 */ /* 0x000fe40007ffe0ff */
[----:B------:R-:W-:-:S07]  /*18a0*/  MOV R12, R14 ;  /* 0x0000000e000c7202 */ /* 0x000fce0000000f00 */
.L_x_4683:
        /* <DEDUP_REMOVED lines=103> */
.L_x_4686:
[----:B------:R-:W-:Y:S05]  /*1f20*/  BSYNC B0 ;  /* 0x0000000000007941 */ /* 0x000fea0003800000 */
.L_x_4685:
        /* <DEDUP_REMOVED lines=40> */
.L_x_4688:
[----:B------:R-:W-:Y:S05]  /*21b0*/  BSYNC B0 ;  /* 0x0000000000007941 */ /* 0x000fea0003800000 */
.L_x_4687:
        /* <DEDUP_REMOVED lines=44> */
.L_x_4690:
[----:B------:R-:W-:Y:S05]  /*2480*/  BSYNC B0 ;  /* 0x0000000000007941 */ /* 0x000fea0003800000 */
.L_x_4689:
[----:B------:R-:W-:Y:S04]  /*2490*/  BSSY B0, `(.L_x_4691) ;  /* 0x0000021000007945 */ /* 0x000fe80003800000 */
[----:B------:R-:W-:Y:S05]  /*24a0*/  @P4 BRA `(.L_x_4692) ;  /* 0x00000000007c4947 */ /* 0x000fea0003800000 */
[----:B------:R-:W-:Y:S01]  /*24b0*/  ULDC UR5, c[0x0][0x2d0] ;  /* 0x0000b40000057ab9 */ /* 0x000fe20000000800 */
[----:B------:R-:W-:Y:S02]  /*24c0*/  IADD3 R17, P1, R125, R101, RZ ;  /* 0x000000657d117210 */ /* 0x000fe40007f3e0ff */
[----:B------:R-:W-:Y:S02]  /*24d0*/  ISETP.GE.AND P3, PT, R130, UR5, PT ;  /* 0x0000000582007c0c */ /* 0x000fe4000bf66270 */
[----:B------:R-:W-:Y:S01]  /*24e0*/  ISETP.GE.AND P2, PT, R87, UR5, PT ;  /* 0x0000000557007c0c */ /* 0x000fe2000bf46270 */
[----:B---3--:R-:W-:Y:S01]  /*24f0*/  IMAD.X R18, R124, 0x1, R100, P1 ;  /* 0x000000017c127824 */ /* 0x008fe200008e0664 */
        /* <DEDUP_REMOVED lines=26> */
.L_x_4692:
[----:B------:R-:W-:Y:S05]  /*26a0*/  BSYNC B0 ;  /* 0x0000000000007941 */ /* 0x000fea0003800000 */
.L_x_4691:
[----:B------:R-:W0:Y:S01]  /*26b0*/  LDGDEPBAR ;  /* 0x00000000000079af */ /* 0x000e220000000000 */
[----:B-1234-:R-:W-:Y:S01]  /*26c0*/  SHF.R.S32.HI R2, RZ, 0x4, R16 ;  /* 0x00000004ff027819 */ /* 0x01efe20000011410 */
[----:B------:R-:W-:Y:S01]  /*26d0*/  IMAD.X R13, R15, 0x1, R13, P5 ;  /* 0x000000010f0d7824 */ /* 0x000fe200028e060d */
[C---:B------:R-:W-:Y:S01]  /*26e0*/  LOP3.LUT R4, R10.reuse, 0xfffffff8, RZ, 0xc0, !PT ;  /* 0xfffffff80a047812 */ /* 0x040fe200078ec0ff */
[----:B------:R-:W1:Y:S01]  /*26f0*/  LDC.64 R98, c[0x0][0x250] ;  /* 0x00009400ff627b82 */ /* 0x000e620000000a00 */
[----:B------:R-:W-:Y:S01]  /*2700*/  LEA.HI R5, R10, R7, RZ, 0x1 ;  /* 0x000000070a057211 */ /* 0x000fe200078f08ff */
[----:B------:R-:W-:Y:S01]  /*2710*/  IMAD.IADD R9, R9, 0x1, R6 ;  /* 0x0000000109097824 */ /* 0x000fe200078e0206 */
[----:B------:R-:W-:Y:S01]  /*2720*/  LOP3.LUT R16, R16, 0xfffffff0, RZ, 0xc0, !PT ;  /* 0xfffffff010107812 */ /* 0x000fe200078ec0ff */
[----:B------:R-:W-:Y:S01]  /*2730*/  IMAD.IADD R10, R81, 0x1, -R4 ;  /* 0x00000001510a7824 */ /* 0x000fe200078e0a04 */
[----:B------:R-:W-:Y:S01]  /*2740*/  LEA.HI R3, R2, R2, RZ, 0x1 ;  /* 0x0000000202037211 */ /* 0x000fe200078f08ff */
[----:B------:R-:W-:Y:S01]  /*2750*/  ULDC.64 UR6, c[0x0][0x220] ;  /* 0x0000880000067ab9 */ /* 0x000fe20000000a00 */
[----:B------:R-:W-:Y:S01]  /*2760*/  LOP3.LUT R4, R5, 0xfffffffe, RZ, 0xc0, !PT ;  /* 0xfffffffe05047812 */ /* 0x000fe200078ec0ff */
[----:B------:R-:W-:Y:S01]  /*2770*/  IMAD.IADD R77, R81, 0x1, -R16 ;  /* 0x00000001514d7824 */ /* 0x000fe200078e0a10 */
[----:B------:R-:W-:Y:S01]  /*2780*/  LOP3.LUT R3, R3, 0xfffffffe, RZ, 0xc0, !PT ;  /* 0xfffffffe03037812 */ /* 0x000fe200078ec0ff */
[----:B------:R-:W-:Y:S01]  /*2790*/  BSSY B0, `(.L_x_4693) ;  /* 0x0000050000007945 */ /* 0x000fe20003800000 */
[----:B------:R-:W-:Y:S01]  /*27a0*/  LEA.HI R15, R10, R10, RZ, 0x1 ;  /* 0x0000000a0a0f7211 */ /* 0x000fe200078f08ff */
[----:B------:R-:W-:Y:S01]  /*27b0*/  IMAD.IADD R5, R7, 0x1, -R4 ;  /* 0x0000000107057824 */ /* 0x000fe200078e0a04 */
[----:B------:R-:W-:Y:S01]  /*27c0*/  ISETP.GE.AND P0, PT, R12, R11, PT ;  /* 0x0000000b0c00720c */ /* 0x000fe20003f06270 */
[----:B------:R-:W-:Y:S01]  /*27d0*/  IMAD.IADD R7, R2, 0x1, -R3 ;  /* 0x0000000102077824 */ /* 0x000fe200078e0a03 */
[----:B------:R-:W-:Y:S01]  /*27e0*/  LEA.HI R12, R77, R77, RZ, 0x1 ;  /* 0x0000004d4d0c7211 */ /* 0x000fe200078f08ff */
[----:B------:R-:W-:Y:S01]  /*27f0*/  IMAD.SHL.U32 R5, R5, 0x8, RZ ;  /* 0x0000000805057824 */ /* 0x000fe200078e00ff */
[----:B------:R-:W-:-:S02]  /*2800*/  SHF.R.S32.HI R3, RZ, 0x1, R15 ;  /* 0x00000001ff037819 */ /* 0x000fc4000001140f */
[----:B------:R-:W-:Y:S01]  /*2810*/  ISETP.GE.AND P1, PT, R14, R11, PT ;  /* 0x0000000b0e00720c */ /* 0x000fe20003f26270 */
[----:B------:R-:W-:-:S04]  /*2820*/  DEPBAR.LE SB0, 0x0 ;  /* 0x000080000000791a */ /* 0x000fc80000000000 */
[----:B------:R-:W-:Y:S01]  /*2830*/  BAR.SYNC.DEFER_BLOCKING 0x0 ;  /* 0x0000000000007b1d */ /* 0x000fe20000010000 */
[--C-:B------:R-:W-:Y:S01]  /*2840*/  SHF.R.S32.HI R11, RZ, 0x1, R12.reuse ;  /* 0x00000001ff0b7819 */ /* 0x100fe2000001140c */
[----:B------:R-:W-:Y:S01]  /*2850*/  IMAD.SHL.U32 R2, R3, 0x40, RZ ;  /* 0x0000004003027824 */ /* 0x000fe200078e00ff */
[----:B------:R-:W-:Y:S01]  /*2860*/  SHF.R.S32.HI R4, RZ, 0x1f, R12 ;  /* 0x0000001fff047819 */ /* 0x000fe2000001140c */
[----:B-1----:R-:W-:Y:S01]  /*2870*/  IMAD R13, R13, R98, RZ ;  /* 0x000000620d0d7224 */ /* 0x002fe200078e02ff */
[----:B------:R-:W-:Y:S01]  /*2880*/  SHF.R.S32.HI R14, RZ, 0x1f, R77 ;  /* 0x0000001fff0e7819 */ /* 0x000fe2000001144d */
[----:B------:R-:W-:Y:S01]  /*2890*/  IMAD.SHL.U32 R127, R98, 0x20, RZ ;  /* 0x00000020627f7824 */ /* 0x000fe200078e00ff */
[----:B------:R-:W-:Y:S02]  /*28a0*/  LEA.HI R4, R4, R11, RZ, 0x2 ;  /* 0x0000000b04047211 */ /* 0x000fe400078f10ff */
[----:B------:R-:W-:Y:S02]  /*28b0*/  LOP3.LUT R2, R2, 0xc0, RZ, 0xc0, !PT ;  /* 0x000000c002027812 */ /* 0x000fe400078ec0ff */
[----:B------:R-:W-:-:S02]  /*28c0*/  LOP3.LUT R4, R4, 0xfffffffc, RZ, 0xc0, !PT ;  /* 0xfffffffc04047812 */ /* 0x000fc400078ec0ff */
[----:B------:R-:W-:Y:S02]  /*28d0*/  LOP3.LUT R15, R15, 0xfffffffe, RZ, 0xc0, !PT ;  /* 0xfffffffe0f0f7812 */ /* 0x000fe400078ec0ff */
[----:B------:R-:W-:Y:S01]  /*28e0*/  LOP3.LUT R5, R2, 0x8, R5, 0xf8, !PT ;  /* 0x0000000802057812 */ /* 0x000fe200078ef805 */
[----:B------:R-:W-:Y:S01]  /*28f0*/  IMAD.IADD R4, R11, 0x1, -R4 ;  /* 0x000000010b047824 */ /* 0x000fe200078e0a04 */
[----:B------:R-:W-:Y:S01]  /*2900*/  SHF.R.U32.HI R2, RZ, 0x3, R2 ;  /* 0x00000003ff027819 */ /* 0x000fe20000011602 */
[----:B------:R-:W-:Y:S01]  /*2910*/  IMAD.IADD R10, R10, 0x1, -R15 ;  /* 0x000000010a0a7824 */ /* 0x000fe200078e0a0f */
[----:B------:R-:W-:Y:S02]  /*2920*/  LEA.HI R6, R14, R77, RZ, 0x3 ;  /* 0x0000004d0e067211 */ /* 0x000fe400078f18ff */
[----:B------:R-:W-:Y:S01]  /*2930*/  LOP3.LUT R2, R5, R2, RZ, 0x3c, !PT ;  /* 0x0000000205027212 */ /* 0x000fe200078e3cff */
[----:B------:R-:W-:Y:S01]  /*2940*/  IMAD.SHL.U32 R5, R4, 0x40, RZ ;  /* 0x0000004004057824 */ /* 0x000fe200078e00ff */
[----:B------:R-:W-:Y:S01]  /*2950*/  LOP3.LUT R12, R12, 0x7fffffe, RZ, 0xc0, !PT ;  /* 0x07fffffe0c0c7812 */ /* 0x000fe200078ec0ff */
[----:B------:R-:W-:Y:S01]  /*2960*/  IMAD.SHL.U32 R6, R6, 0x20, RZ ;  /* 0x0000002006067824 */ /* 0x000fe200078e00ff */
[----:B------:R1:W-:Y:S01]  /*2970*/  @P1 STS [R129+0x6000], RZ ;  /* 0x006000ff81001388 */ /* 0x0003e20000000800 */
[----:B------:R-:W-:Y:S01]  /*2980*/  IMAD R11, R7, 0x8, R10 ;  /* 0x00000008070b7824 */ /* 0x000fe200078e020a */
[----:B------:R-:W-:Y:S01]  /*2990*/  LOP3.LUT R5, R5, 0xc0, RZ, 0xc0, !PT ;  /* 0x000000c005057812 */ /* 0x000fe200078ec0ff */
[----:B------:R-:W-:Y:S01]  /*29a0*/  IMAD.SHL.U32 R10, R7, 0x8, RZ ;  /* 0x00000008070a7824 */ /* 0x000fe200078e00ff */
[----:B------:R1:W-:Y:S01]  /*29b0*/  @P1 STS [R129+0x6004], RZ ;  /* 0x006004ff81001388 */ /* 0x0003e20000000800 */
[----:B------:R-:W-:Y:S01]  /*29c0*/  LOP3.LUT R76, R6, 0xffffff00, RZ, 0xc0, !PT ;  /* 0xffffff00064c7812 */ /* 0x000fe200078ec0ff */
[----:B------:R-:W-:Y:S01]  /*29d0*/  IMAD.U32 R120, R11, 0x20, R2 ;  /* 0x000000200b787824 */ /* 0x000fe200078e0002 */
[----:B------:R-:W-:Y:S01]  /*29e0*/  SHF.R.U32.HI R2, RZ, 0x3, R5 ;  /* 0x00000003ff027819 */ /* 0x000fe20000011605 */
[----:B------:R1:W-:Y:S01]  /*29f0*/  @P1 STS.64 [R129+0x6008], RZ ;  /* 0x006008ff81001388 */ /* 0x0003e20000000a00 */
[----:B------:R-:W-:Y:S01]  /*2a00*/  LOP3.LUT R7, R5, 0x8, R10, 0xf8, !PT ;  /* 0x0000000805077812 */ /* 0x000fe200078ef80a */
[----:B------:R-:W-:Y:S01]  /*2a10*/  IMAD.IADD R77, R77, 0x1, -R12 ;  /* 0x000000014d4d7824 */ /* 0x000fe200078e0a0c */
[----:B------:R-:W-:Y:S01]  /*2a20*/  SHF.L.U64.HI R126, R98, 0x5, R99 ;  /* 0x00000005627e7819 */ /* 0x000fe20000010263 */
[----:B------:R1:W-:Y:S01]  /*2a30*/  @P1 STS.128 [R129+0x7000], RZ ;  /* 0x007000ff81001388 */ /* 0x0003e20000000c00 */
[----:B------:R-:W-:Y:S01]  /*2a40*/  IMAD R6, R83, 0x200, R76 ;  /* 0x0000020053067824 */ /* 0x000fe200078e024c */
[----:B------:R-:W-:Y:S01]  /*2a50*/  LOP3.LUT R2, R7, R2, RZ, 0x3c, !PT ;  /* 0x0000000207027212 */ /* 0x000fe200078e3cff */
[C---:B------:R-:W-:Y:S01]  /*2a60*/  IMAD R5, R88.reuse, R99, R13 ;  /* 0x0000006358057224 */ /* 0x040fe200078e020d */
[----:B------:R1:W-:Y:S01]  /*2a70*/  @P1 STS.128 [R129+0x8000], RZ ;  /* 0x008000ff81001388 */ /* 0x0003e20000000c00 */
[----:B------:R-:W-:Y:S01]  /*2a80*/  IMAD.WIDE.U32 R88, R88, R98, R8 ;  /* 0x0000006258587225 */ /* 0x000fe200078e0008 */
[----:B------:R-:W-:-:S03]  /*2a90*/  LEA R120, R120, UR4, 0x1 ;  /* 0x0000000478787c11 */ /* 0x000fc6000f8e08ff */
[----:B------:R-:W-:Y:S01]  /*2aa0*/  IMAD R121, R77, 0x20, R6 ;  /* 0x000000204d797824 */ /* 0x000fe200078e0206 */
[----:B------:R-:W-:Y:S01]  /*2ab0*/  LEA R144, P2, R88, UR6, 0x1 ;  /* 0x0000000658907c11 */ /* 0x000fe2000f8408ff */
[----:B------:R-:W-:Y:S02]  /*2ac0*/  IMAD.IADD R84, R89, 0x1, R5 ;  /* 0x0000000159547824 */ /* 0x000fe400078e0205 */
        /* <DEDUP_REMOVED lines=28> */
.L_x_4694:
[----:B------:R-:W-:Y:S05]  /*2c90*/  BSYNC B0 ;  /* 0x0000000000007941 */ /* 0x000fea0003800000 */
.L_x_4693:
        /* <DEDUP_REMOVED lines=10> */
[----:B------:R1:W-:Y:S01]  /*2d40*/  @P3 STS.128 [R129+0x6800], RZ ;  /* 0x006800ff81003388 */ /* 0x0003e20000000c00 */
[C---:B--2---:R-:W-:Y:S02]  /*2d50*/  @!P2 LEA R6, P1, R127.reuse, R144, 0x1 ;  /* 0x000000907f06a211 */ /* 0x044fe400078208ff */
        /* <DEDUP_REMOVED lines=19> */
.L_x_4696:
[----:B------:R-:W-:Y:S05]  /*2e90*/  BSYNC B0 ;  /* 0x0000000000007941 */ /* 0x000fea0003800000 */
.L_x_4695:
        /* <DEDUP_REMOVED lines=12> */
[----:B------:R-:W4:Y:S02]  /*2f60*/  LDSM.16.M88.4 R44, [R120+0x3800] ;  /* 0x00380000782c783b */ /* 0x000f240000000200 */
[----:B------:R-:W-:-:S02]  /*2f70*/  IMAD.IADD R117, R120, 0x1, R5 ;  /* 0x0000000178757824 */ /* 0x000fc400078e0205 */
[----:B------:R-:W-:Y:S01]  /*2f80*/  IMAD R119, R3, 0x2, R121 ;  /* 0x0000000203777824 */ /* 0x000fe200078e0279 */
[----:B------:R-:W4:Y:S04]  /*2f90*/  LDSM.16.M88.4 R28, [R120+0x3c00] ;  /* 0x003c0000781c783b */ /* 0x000f280000000200 */
[----:B------:R-:W-:Y:S04]  /*2fa0*/  LDSM.16.M88.4 R60, [R119] ;  /* 0x00000000773c783b */ /* 0x000fe80000000200 */
[----:B------:R-:W4:Y:S04]  /*2fb0*/  LDSM.16.M88.4 R24, [R117+0x3000] ;  /* 0x003000007518783b */ /* 0x000f280000000200 */
[----:B-12---:R-:W1:Y:S04]  /*2fc0*/  LDSM.16.M88.4 R4, [R117+0x3400] ;  /* 0x003400007504783b */ /* 0x006e680000000200 */
[----:B------:R-:W2:Y:S04]  /*2fd0*/  LDSM.16.M88.4 R68, [R117+0x3800] ;  /* 0x003800007544783b */ /* 0x000ea80000000200 */
[----:B------:R-:W-:Y:S04]  /*2fe0*/  LDSM.16.M88.4 R12, [R121+0x1000] ;  /* 0x00100000790c783b */ /* 0x000fe80000000200 */
[----:B------:R-:W2:Y:S01]  /*2ff0*/  LDSM.16.M88.4 R32, [R120+0x4000] ;  /* 0x004000007820783b */ /* 0x000ea20000000200 */
[C---:B-----5:R-:W-:Y:S03]  /*3000*/  HMMA.16816.F32.BF16 R20, R36.reuse, R16, RZ ;  /* 0x000000102414723c */ /* 0x060fe600000418ff */
[----:B------:R-:W5:Y:S04]  /*3010*/  LDSM.16.M88.4 R64, [R117+0x3c00] ;  /* 0x003c00007540783b */ /* 0x000f680000000200 */
[----:B------:R-:W5:Y:S01]  /*3020*/  LDSM.16.M88.4 R8, [R120+0x4400] ;  /* 0x004400007808783b */ /* 0x000f620000000200 */
[C---:B---3--:R-:W-:Y:S03]  /*3030*/  HMMA.16816.F32.BF16 R56, R36.reuse, R52, RZ ;  /* 0x000000342438723c */ /* 0x048fe600000418ff */
[----:B------:R-:W-:Y:S03]  /*3040*/  LDSM.16.M88.4 R72, [R119+0x1000] ;  /* 0x001000007748783b */ /* 0x000fe60000000200 */
[C---:B------:R-:W-:Y:S01]  /*3050*/  HMMA.16816.F32.BF16 R16, R36.reuse, R18, RZ ;  /* 0x000000122410723c */ /* 0x040fe200000418ff */
[----:B------:R-:W0:Y:S05]  /*3060*/  LDGDEPBAR ;  /* 0x00000000000079af */ /* 0x000e2a0000000000 */
[C---:B------:R-:W-:Y:S06]  /*3070*/  HMMA.16816.F32.BF16 R52, R36.reuse, R54, RZ ;  /* 0x000000362434723c */ /* 0x040fec00000418ff */
[C---:B----4-:R-:W-:Y:S06]  /*3080*/  HMMA.16816.F32.BF16 R48, R36.reuse, R44, RZ ;  /* 0x0000002c2430723c */ /* 0x050fec00000418ff */
[C---:B------:R-:W-:Y:S06]  /*3090*/  HMMA.16816.F32.BF16 R44, R36.reuse, R46, RZ ;  /* 0x0000002e242c723c */ /* 0x040fec00000418ff */
[----:B------:R-:W-:Y:S06]  /*30a0*/  HMMA.16816.F32.BF16 R40, R36, R28, RZ ;  /* 0x0000001c2428723c */ /* 0x000fec00000418ff */
[----:B------:R-:W-:Y:S06]  /*30b0*/  HMMA.16816.F32.BF16 R20, R60, R24, R20 ;  /* 0x000000183c14723c */ /* 0x000fec0000041814 */
[----:B------:R-:W-:Y:S01]  /*30c0*/  HMMA.16816.F32.BF16 R36, R36, R30, RZ ;  /* 0x0000001e2424723c */ /* 0x000fe200000418ff */
[----:B------:R-:W3:Y:S05]  /*30d0*/  LDSM.16.M88.4 R28, [R120+0x4800] ;  /* 0x00480000781c783b */ /* 0x000eea0000000200 */
        /* <DEDUP_REMOVED lines=8> */
[----:B------:R-:W-:Y:S06]  /*3160*/  HMMA.16816.F32.BF16 R20, R12, R32, R20 ;  /* 0x000000200c14723c */ /* 0x000fec0000041814 */
[C---:B-----5:R-:W-:Y:S06]  /*3170*/  HMMA.16816.F32.BF16 R40, R60.reuse, R64, R40 ;  /* 0x000000403c28723c */ /* 0x060fec0000041828 */
[----:B------:R-:W-:Y:S01]  /*3180*/  HMMA.16816.F32.BF16 R36, R60, R66, R36 ;  /* 0x000000423c24723c */ /* 0x000fe20000041824 */
[----:B------:R-:W-:Y:S04]  /*3190*/  LDSM.16.M88.4 R64, [R117+0x4800] ;  /* 0x004800007540783b */ /* 0x000fe80000000200 */
[----:B------:R-:W-:Y:S01]  /*31a0*/  LDSM.16.M88.4 R60, [R117+0x4c00] ;  /* 0x004c0000753c783b */ /* 0x000fe20000000200 */
[C---:B------:R-:W-:Y:S03]  /*31b0*/  HMMA.16816.F32.BF16 R16, R12.reuse, R34, R16 ;  /* 0x000000220c10723c */ /* 0x040fe60000041810 */
[----:B------:R-:W-:Y:S03]  /*31c0*/  LDSM.16.M88.4 R32, [R120+0x5000] ;  /* 0x005000007820783b */ /* 0x000fe60000000200 */
[C---:B------:R-:W-:Y:S06]  /*31d0*/  HMMA.16816.F32.BF16 R56, R12.reuse, R8, R56 ;  /* 0x000000080c38723c */ /* 0x040fec0000041838 */
[C---:B------:R-:W-:Y:S01]  /*31e0*/  HMMA.16816.F32.BF16 R52, R12.reuse, R10, R52 ;  /* 0x0000000a0c34723c */ /* 0x040fe20000041834 */
[----:B------:R-:W4:Y:S05]  /*31f0*/  LDSM.16.M88.4 R8, [R121+0x2000] ;  /* 0x002000007908783b */ /* 0x000f2a0000000200 */
[C---:B---3--:R-:W-:Y:S06]  /*3200*/  HMMA.16816.F32.BF16 R48, R12.reuse, R28, R48 ;  /* 0x0000001c0c30723c */ /* 0x048fec0000041830 */
[----:B------:R-:W-:Y:S01]  /*3210*/  HMMA.16816.F32.BF16 R44, R12, R30, R44 ;  /* 0x0000001e0c2c723c */ /* 0x000fe2000004182c */
[----:B------:R-:W3:Y:S05]  /*3220*/  LDSM.16.M88.4 R28, [R120+0x5400] ;  /* 0x00540000781c783b */ /* 0x000eea0000000200 */
[----:B-1----:R-:W-:Y:S06]  /*3230*/  HMMA.16816.F32.BF16 R20, R72, R4, R20 ;  /* 0x000000044814723c */ /* 0x002fec0000041814 */
[C---:B------:R-:W-:Y:S06]  /*3240*/  HMMA.16816.F32.BF16 R40, R12.reuse, R24, R40 ;  /* 0x000000180c28723c */ /* 0x040fec0000041828 */
[----:B------:R-:W-:Y:S01]  /*3250*/  HMMA.16816.F32.BF16 R36, R12, R26, R36 ;  /* 0x0000001a0c24723c */ /* 0x000fe20000041824 */
[----:B------:R-:W-:Y:S04]  /*3260*/  LDSM.16.M88.4 R12, [R117+0x5000] ;  /* 0x00500000750c783b */ /* 0x000fe80000000200 */
[----:B------:R-:W-:Y:S01]  /*3270*/  LDSM.16.M88.4 R24, [R120+0x5800] ;  /* 0x005800007818783b */ /* 0x000fe20000000200 */
[C---:B------:R-:W-:Y:S03]  /*3280*/  HMMA.16816.F32.BF16 R16, R72.reuse, R6, R16 ;  /* 0x000000064810723c */ /* 0x040fe60000041810 */
[----:B------:R-:W1:Y:S03]  /*3290*/  LDSM.16.M88.4 R4, [R119+0x2000] ;  /* 0x002000007704783b */ /* 0x000e660000000200 */
[----:B--2---:R-:W-:Y:S06]  /*32a0*/  HMMA.16816.F32.BF16 R56, R72, R68, R56 ;  /* 0x000000444838723c */ /* 0x004fec0000041838 */
[----:B----4-:R-:W-:Y:S06]  /*32b0*/  HMMA.16816.F32.BF16 R20, R8, R32, R20 ;  /* 0x000000200814723c */ /* 0x010fec0000041814 */
[C---:B------:R-:W-:Y:S06]  /*32c0*/  HMMA.16816.F32.BF16 R48, R72.reuse, R64, R48 ;  /* 0x000000404830723c */ /* 0x040fec0000041830 */
[----:B------:R-:W-:Y:S06]  /*32d0*/  HMMA.16816.F32.BF16 R52, R72, R70, R52 ;  /* 0x000000464834723c */ /* 0x000fec0000041834 */
[----:B---3--:R-:W-:Y:S06]  /*32e0*/  HMMA.16816.F32.BF16 R56, R8, R28, R56 ;  /* 0x0000001c0838723c */ /* 0x008fec0000041838 */
[----:B------:R-:W-:Y:S01]  /*32f0*/  HMMA.16816.F32.BF16 R40, R72, R60, R40 ;  /* 0x0000003c4828723c */ /* 0x000fe20000041828 */
[----:B------:R-:W-:-:S02]  /*3300*/  IMAD.IADD R28, R81, 0x1, -R82 ;  /* 0x00000001511c7824 */ /* 0x000fc400078e0a52 */
[----:B------:R-:W-:-:S03]  /*3310*/  IMAD.SHL.U32 R81, R81, 0x2, RZ ;  /* 0x0000000251517824 */ /* 0x000fc600078e00ff */
[----:B------:R-:W-:Y:S01]  /*3320*/  SHF.R.S32.HI R29, RZ, 0x1f, R28 ;  /* 0x0000001fff1d7819 */ /* 0x000fe2000001141c */
[----:B-1----:R-:W-:Y:S01]  /*3330*/  HMMA.16816.F32.BF16 R20, R4, R12, R20 ;  /* 0x0000000c0414723c */ /* 0x002fe20000041814 */
[----:B------:R-:W-:Y:S02]  /*3340*/  LOP3.LUT R81, R81, 0x6, RZ, 0xc0, !PT ;  /* 0x0000000651517812 */ /* 0x000fe400078ec0ff */
[----:B------:R-:W-:-:S03]  /*3350*/  LEA.HI R29, R29, R28, RZ, 0x2 ;  /* 0x0000001c1d1d7211 */ /* 0x000fc600078f10ff */
[----:B------:R-:W-:Y:S01]  /*3360*/  HMMA.16816.F32.BF16 R36, R72, R62, R36 ;  /* 0x0000003e4824723c */ /* 0x000fe20000041824 */
[----:B------:R-:W-:Y:S01]  /*3370*/  SHF.R.S32.HI R12, RZ, 0x2, R29 ;  /* 0x00000002ff0c7819 */ /* 0x000fe2000001141d */
[----:B------:R-:W1:Y:S03]  /*3380*/  LDSM.16.M88.4 R60, [R120+0x5c00] ;  /* 0x005c0000783c783b */ /* 0x000e660000000200 */
[----:B------:R-:W-:Y:S01]  /*3390*/  IADD3 R12, R83, 0x1, R12 ;  /* 0x00000001530c7810 */ /* 0x000fe20007ffe00c */
[----:B------:R-:W-:Y:S01]  /*33a0*/  HMMA.16816.F32.BF16 R32, R8, R34, R16 ;  /* 0x000000220820723c */ /* 0x000fe20000041810 */
[----:B------:R-:W2:Y:S02]  /*33b0*/  LDSM.16.M88.4 R16, [R117+0x5400] ;  /* 0x005400007510783b */ /* 0x000ea40000000200 */
[----:B------:R-:W-:-:S03]  /*33c0*/  IADD3 R13, R79, R12, -R80 ;  /* 0x0000000c4f0d7210 */ /* 0x000fc60007ffe850 */
[----:B------:R-:W-:Y:S02]  /*33d0*/  HMMA.16816.F32.BF16 R48, R8, R24, R48 ;  /* 0x000000180830723c */ /* 0x000fe40000041830 */
[----:B------:R-:W-:-:S04]  /*33e0*/  IMAD.IADD R78, R13, 0x1, R78 ;  /* 0x000000010d4e7824 */ /* 0x000fc800078e024e */
[----:B------:R-:W-:Y:S01]  /*33f0*/  HMMA.16816.F32.BF16 R52, R8, R30, R52 ;  /* 0x0000001e0834723c */ /* 0x000fe20000041834 */
[----:B------:R-:W-:Y:S01]  /*3400*/  IMAD.IADD R24, R0, 0x1, R81 ;  /* 0x0000000100187824 */ /* 0x000fe200078e0251 */
[C---:B------:R-:W-:Y:S01]  /*3410*/  VIMNMX R103, R78.reuse, R79, PT ;  /* 0x0000004f4e677248 */ /* 0x040fe20003fe0100 */
[----:B------:R-:W3:Y:S01]  /*3420*/  LDSM.16.M88.4 R28, [R117+0x5800] ;  /* 0x00580000751c783b */ /* 0x000ee20000000200 */
[----:B------:R-:W-:Y:S01]  /*3430*/  VIADDMNMX R102, R78, 0x8, R79, PT ;  /* 0x000000084e667846 */ /* 0x000fe2000380014f */
[C---:B------:R-:W-:Y:S01]  /*3440*/  VIADD R12, R24.reuse, 0x1 ;  /* 0x00000001180c7836 */ /* 0x040fe20000000000 */
[CC--:B------:R-:W-:Y:S01]  /*3450*/  ISETP.GE.AND P2, PT, R24.reuse, R103.reuse, PT ;  /* 0x000000671800720c */ /* 0x0c0fe20003f46270 */
[----:B------:R-:W-:Y:S01]  /*3460*/  VIADD R13, R24, 0x9 ;  /* 0x00000009180d7836 */ /* 0x000fe20000000000 */
[----:B------:R-:W-:Y:S02]  /*3470*/  HMMA.16816.F32.BF16 R44, R72, R66, R44 ;  /* 0x00000042482c723c */ /* 0x000fe4000004182c */
[----:B------:R-:W-:-:S02]  /*3480*/  ISETP.GE.AND P3, PT, R12, R103, PT ;  /* 0x000000670c00720c */ /* 0x000fc40003f66270 */
[-C--:B------:R-:W-:Y:S01]  /*3490*/  ISETP.GE.AND P0, PT, R12, R102.reuse, PT ;  /* 0x000000660c00720c */ /* 0x080fe20003f06270 */
[----:B------:R-:W-:Y:S01]  /*34a0*/  VIADD R12, R24, 0x8 ;  /* 0x00000008180c7836 */ /* 0x000fe20000000000 */
[----:B------:R-:W-:Y:S01]  /*34b0*/  FSEL R20, R20, -INF , !P2 ;  /* 0xff80000014147808 */ /* 0x000fe20005000000 */
[----:B------:R-:W-:Y:S01]  /*34c0*/  HMMA.16816.F32.BF16 R32, R4, R14, R32 ;  /* 0x0000000e0420723c */ /* 0x000fe20000041820 */
[CC--:B------:R-:W-:Y:S02]  /*34d0*/  ISETP.GE.AND P4, PT, R13.reuse, R103.reuse, PT ;  /* 0x000000670d00720c */ /* 0x0c0fe40003f86270 */
[C---:B------:R-:W-:Y:S02]  /*34e0*/  ISETP.GE.AND P1, PT, R12.reuse, R103, PT ;  /* 0x000000670c00720c */ /* 0x040fe40003f26270 */
[-C--:B------:R-:W-:Y:S02]  /*34f0*/  ISETP.GE.AND P5, PT, R12, R102.reuse, PT ;  /* 0x000000660c00720c */ /* 0x080fe40003fa6270 */
[----:B------:R-:W-:-:S02]  /*3500*/  ISETP.GE.AND P2, PT, R13, R102, PT ;  /* 0x000000660d00720c */ /* 0x000fc40003f46270 */
[----:B------:R-:W4:Y:S01]  /*3510*/  LDSM.16.M88.4 R12, [R117+0x5c00] ;  /* 0x005c0000750c783b */ /* 0x000f220000000200 */
[----:B-1----:R-:W-:Y:S01]  /*3520*/  HMMA.16816.F32.BF16 R40, R8, R60, R40 ;  /* 0x0000003c0828723c */ /* 0x002fe20000041828 */
[----:B------:R-:W-:-:S05]  /*3530*/  DEPBAR.LE SB0, 0x0 ;  /* 0x000080000000791a */ /* 0x000fca0000000000 */
[----:B--2---:R-:W-:Y:S06]  /*3540*/  HMMA.16816.F32.BF16 R56, R4, R16, R56 ;  /* 0x000000100438723c */ /* 0x004fec0000041838 */
[----:B------:R-:W-:Y:S01]  /*3550*/  HMMA.16816.F32.BF16 R44, R8, R26, R44 ;  /* 0x0000001a082c723c */ /* 0x000fe2000004182c */
[----:B------:R-:W-:Y:S01]  /*3560*/  FSEL R16, R21, -INF , !P3 ;  /* 0xff80000015107808 */ /* 0x000fe20005800000 */
[C---:B------:R-:W-:Y:S01]  /*3570*/  VIADD R17, R24.reuse, 0x10 ;  /* 0x0000001018117836 */ /* 0x040fe20000000000 */
[C---:B------:R-:W-:Y:S01]  /*3580*/  ISETP.GE.AND P3, PT, R24.reuse, R102, PT ;  /* 0x000000661800720c */ /* 0x040fe20003f66270 */
[----:B------:R-:W-:Y:S01]  /*3590*/  VIADD R21, R24, 0x11 ;  /* 0x0000001118157836 */ /* 0x000fe20000000000 */
[----:B------:R-:W-:Y:S01]  /*35a0*/  FSEL R32, R32, -INF , !P1 ;  /* 0xff80000020207808 */ /* 0x000fe20004800000 */
[----:B------:R-:W-:Y:S01]  /*35b0*/  HMMA.16816.F32.BF16 R52, R4, R18, R52 ;  /* 0x000000120434723c */ /* 0x000fe20000041834 */
[----:B------:R-:W-:-:S02]  /*35c0*/  ISETP.GE.AND P1, PT, R17, R103, PT ;  /* 0x000000671100720c */ /* 0x000fc40003f26270 */
[----:B------:R-:W-:-:S03]  /*35d0*/  FSEL R25, R35, -INF , !P2 ;  /* 0xff80000023197808 */ /* 0x000fc60005000000 */
[----:B------:R-:W-:Y:S01]  /*35e0*/  HMMA.16816.F32.BF16 R36, R8, R62, R36 ;  /* 0x0000003e0824723c */ /* 0x000fe20000041824 */
[----:B------:R-:W-:Y:S01]  /*35f0*/  FSEL R19, R22, -INF , !P3 ;  /* 0xff80000016137808 */ /* 0x000fe20005800000 */
[C---:B------:R-:W-:Y:S01]  /*3600*/  VIADD R22, R24.reuse, 0x18 ;  /* 0x0000001818167836 */ /* 0x040fe20000000000 */
[-C--:B------:R-:W-:Y:S02]  /*3610*/  ISETP.GE.AND P3, PT, R17, R102.reuse, PT ;  /* 0x000000661100720c */ /* 0x080fe40003f66270 */
[----:B------:R-:W-:Y:S01]  /*3620*/  FSEL R17, R23, -INF , !P0 ;  /* 0xff80000017117808 */ /* 0x000fe20004000000 */
[C---:B---3--:R-:W-:Y:S01]  /*3630*/  HMMA.16816.F32.BF16 R48, R4.reuse, R28, R48 ;  /* 0x0000001c0430723c */ /* 0x048fe20000041830 */
[----:B------:R-:W-:Y:S01]  /*3640*/  FSEL R18, R33, -INF , !P4 ;  /* 0xff80000021127808 */ /* 0x000fe20006000000 */
[C---:B------:R-:W-:Y:S01]  /*3650*/  VIADD R8, R24.reuse, 0x21 ;  /* 0x0000002118087836 */ /* 0x040fe20000000000 */
[CC--:B------:R-:W-:Y:S01]  /*3660*/  ISETP.GE.AND P4, PT, R21.reuse, R103.reuse, PT ;  /* 0x000000671500720c */ /* 0x0c0fe20003f86270 */
[C---:B------:R-:W-:Y:S01]  /*3670*/  VIADD R9, R24.reuse, 0x30 ;  /* 0x0000003018097836 */ /* 0x040fe20000000000 */
[----:B------:R-:W-:Y:S01]  /*3680*/  BAR.SYNC.DEFER_BLOCKING 0x0 ;  /* 0x0000000000007b1d */ /* 0x000fe20000010000 */
[----:B------:R-:W-:Y:S01]  /*3690*/  ISETP.GE.AND P0, PT, R21, R102, PT ;  /* 0x000000661500720c */ /* 0x000fe20003f06270 */
[----:B------:R-:W-:Y:S01]  /*36a0*/  VIADD R21, R24, 0x19 ;  /* 0x0000001918157836 */ /* 0x000fe20000000000 */
[----:B------:R-:W-:Y:S01]  /*36b0*/  FSEL R33, R34, -INF , !P5 ;  /* 0xff80000022217808 */ /* 0x000fe20006800000 */
[----:B----4-:R-:W-:Y:S01]  /*36c0*/  HMMA.16816.F32.BF16 R40, R4, R12, R40 ;  /* 0x0000000c0428723c */ /* 0x010fe20000041828 */
[----:B------:R-:W-:-:S02]  /*36d0*/  ISETP.GE.AND P2, PT, R22, R103, PT ;  /* 0x000000671600720c */ /* 0x000fc40003f46270 */
[-C--:B------:R-:W-:Y:S02]  /*36e0*/  ISETP.GE.AND P5, PT, R22, R102.reuse, PT ;  /* 0x000000661600720c */ /* 0x080fe40003fa6270 */
[----:B------:R-:W-:Y:S01]  /*36f0*/  FSEL R56, R56, -INF , !P1 ;  /* 0xff80000038387808 */ /* 0x000fe20004800000 */
[C---:B------:R-:W-:Y:S01]  /*3700*/  HMMA.16816.F32.BF16 R44, R4.reuse, R30, R44 ;  /* 0x0000001e042c723c */ /* 0x040fe2000004182c */
[----:B------:R-:W-:Y:S02]  /*3710*/  ISETP.GE.AND P1, PT, R21, R103, PT ;  /* 0x000000671500720c */ /* 0x000fe40003f26270 */
[----:B------:R-:W-:Y:S02]  /*3720*/  FSEL R22, R57, -INF , !P4 ;  /* 0xff80000039167808 */ /* 0x000fe40006000000 */
[----:B------:R-:W-:Y:S01]  /*3730*/  ISETP.GE.AND P4, PT, R21, R102, PT ;  /* 0x000000661500720c */ /* 0x000fe20003f86270 */
[----:B------:R-:W-:Y:S01]  /*3740*/  VIADD R21, R24, 0x20 ;  /* 0x0000002018157836 */ /* 0x000fe20000000000 */
[----:B------:R-:W-:Y:S01]  /*3750*/  FSEL R57, R58, -INF , !P3 ;  /* 0xff8000003a397808 */ /* 0x000fe20005800000 */
[----:B------:R-:W-:Y:S01]  /*3760*/  HMMA.16816.F32.BF16 R36, R4, R14, R36 ;  /* 0x0000000e0424723c */ /* 0x000fe20000041824 */
[----:B------:R-:W-:-:S02]  /*3770*/  FSEL R59, R59, -INF , !P0 ;  /* 0xff8000003b3b7808 */ /* 0x000fc40004000000 */
[----:B------:R-:W-:Y:S02]  /*3780*/  FSEL R58, R53, -INF , !P1 ;  /* 0xff800000353a7808 */ /* 0x000fe40004800000 */
[C---:B------:R-:W-:Y:S02]  /*3790*/  ISETP.GE.AND P1, PT, R8.reuse, R103, PT ;  /* 0x000000670800720c */ /* 0x040fe40003f26270 */
[-C--:B------:R-:W-:Y:S01]  /*37a0*/  ISETP.GE.AND P0, PT, R8, R102.reuse, PT ;  /* 0x000000660800720c */ /* 0x080fe20003f06270 */
[C---:B------:R-:W-:Y:S01]  /*37b0*/  VIADD R8, R24.reuse, 0x28 ;  /* 0x0000002818087836 */ /* 0x040fe20000000000 */
[----:B------:R-:W-:Y:S01]  /*37c0*/  ISETP.GE.AND P3, PT, R21, R102, PT ;  /* 0x000000661500720c */ /* 0x000fe20003f66270 */
[----:B------:R-:W-:Y:S01]  /*37d0*/  VIADD R4, R24, 0x38 ;  /* 0x0000003818047836 */ /* 0x000fe20000000000 */
[----:B------:R-:W-:Y:S02]  /*37e0*/  FSEL R53, R54, -INF , !P5 ;  /* 0xff80000036357808 */ /* 0x000fe40006800000 */
[----:B------:R-:W-:-:S02]  /*37f0*/  FSEL R55, R55, -INF , !P4 ;  /* 0xff80000037377808 */ /* 0x000fc40006000000 */
[----:B------:R-:W-:Y:S02]  /*3800*/  FSEL R52, R52, -INF , !P2 ;  /* 0xff80000034347808 */ /* 0x000fe40005000000 */
[CC--:B------:R-:W-:Y:S02]  /*3810*/  ISETP.GE.AND P4, PT, R8.reuse, R103.reuse, PT ;  /* 0x000000670800720c */ /* 0x0c0fe40003f86270 */
[-C--:B------:R-:W-:Y:S01]  /*3820*/  ISETP.GE.AND P5, PT, R8, R102.reuse, PT ;  /* 0x000000660800720c */ /* 0x080fe20003fa6270 */
[----:B------:R-:W-:Y:S01]  /*3830*/  VIADD R8, R24, 0x29 ;  /* 0x0000002918087836 */ /* 0x000fe20000000000 */
[----:B------:R-:W-:Y:S02]  /*3840*/  FSEL R35, R50, -INF , !P3 ;  /* 0xff80000032237808 */ /* 0x000fe40005800000 */
[----:B------:R-:W-:Y:S02]  /*3850*/  ISETP.GE.AND P2, PT, R21, R103, PT ;  /* 0x000000671500720c */ /* 0x000fe40003f46270 */
[----:B------:R-:W-:-:S02]  /*3860*/  ISETP.GE.AND P3, PT, R9, R102, PT ;  /* 0x000000660900720c */ /* 0x000fc40003f66270 */
[----:B------:R-:W-:Y:S02]  /*3870*/  FSEL R91, R48, -INF , !P2 ;  /* 0xff800000305b7808 */ /* 0x000fe40005000000 */
[----:B------:R-:W-:Y:S02]  /*3880*/  FSEL R90, R49, -INF , !P1 ;  /* 0xff800000315a7808 */ /* 0x000fe40004800000 */
[----:B------:R-:W-:Y:S02]  /*3890*/  FSEL R26, R42, -INF , !P3 ;  /* 0xff8000002a1a7808 */ /* 0x000fe40005800000 */
[C---:B------:R-:W-:Y:S02]  /*38a0*/  ISETP.GE.AND P2, PT, R8.reuse, R103, PT ;  /* 0x000000670800720c */ /* 0x040fe40003f46270 */
[----:B------:R-:W-:Y:S01]  /*38b0*/  ISETP.GE.AND P1, PT, R8, R102, PT ;  /* 0x000000660800720c */ /* 0x000fe20003f26270 */
[----:B------:R-:W-:Y:S01]  /*38c0*/  VIADD R8, R24, 0x31 ;  /* 0x0000003118087836 */ /* 0x000fe20000000000 */
[----:B------:R-:W-:Y:S01]  /*38d0*/  ISETP.GT.AND P3, PT, R128, R123, PT ;  /* 0x0000007b8000720c */ /* 0x000fe20003f64270 */
        /* <DEDUP_REMOVED lines=8> */
[----:B------:R-:W-:Y:S02]  /*3960*/  FSEL R104, R40, -INF , !P4 ;  /* 0xff80000028687808 */ /* 0x000fe40006000000 */
[----:B------:R-:W-:Y:S02]  /*3970*/  FSEL R106, R41, -INF , !P0 ;  /* 0xff800000296a7808 */ /* 0x000fe40004000000 */
[-C--:B------:R-:W-:Y:S02]  /*3980*/  ISETP.GE.AND P2, PT, R8, R102.reuse, PT ;  /* 0x000000660800720c */ /* 0x080fe40003f46270 */
[CC--:B------:R-:W-:Y:S02]  /*3990*/  ISETP.GE.AND P5, PT, R4.reuse, R103.reuse, PT ;  /* 0x000000670400720c */ /* 0x0c0fe40003fa6270 */
[----:B------:R-:W-:Y:S01]  /*39a0*/  ISETP.GE.AND P1, PT, R4, R102, PT ;  /* 0x000000660400720c */ /* 0x000fe20003f26270 */
[----:B------:R-:W-:Y:S01]  /*39b0*/  IMAD.IADD R4, R2, 0x1, R77 ;  /* 0x0000000102047824 */ /* 0x000fe200078e024d */
        /* <DEDUP_REMOVED lines=68> */
.L_x_4698:
[----:B------:R-:W-:-:S04]  /*3e00*/  LEA R2, -R96, RZ, 0x6 ;  /* 0x000000ff60027211 */ /* 0x000fc800078e31ff */
[----:B------:R-:W-:-:S07]  /*3e10*/  SHF.R.S32.HI R21, RZ, 0x1f, R2 ;  /* 0x0000001fff157819 */ /* 0x000fce0000011402 */
.L_x_4699:
        /* <DEDUP_REMOVED lines=66> */
.L_x_4701:
[----:B------:R-:W-:Y:S05]  /*4240*/  BSYNC B0 ;  /* 0x0000000000007941 */ /* 0x000fea0003800000 */
.L_x_4700:
[----:B------:R-:W0:Y:S01]  /*4250*/  LDGDEPBAR ;  /* 0x00000000000079af */ /* 0x000e220000000000 */
[----:B------:R-:W-:Y:S02]  /*4260*/  MOV R101, R5 ;  /* 0x0000000500657202 */ /* 0x000fe40000000f00 */
[----:B------:R-:W-:-:S07]  /*4270*/  MOV R100, R0 ;  /* 0x0000000000647202 */ /* 0x000fce0000000f00 */
.L_x_4697:
[----:B------:R-:W-:Y:S01]  /*4280*/  FMNMX.FTZ R5, R20, R16, !PT ;  /* 0x0000001014057209 */ /* 0x000fe20007810000 */
[----:B------:R-:W-:Y:S01]  /*4290*/  ULDC UR12, c[0x0][0x2ec] ;  /* 0x0000bb00000c7ab9 */ /* 0x000fe20000000800 */
[----:B------:R-:W-:Y:S01]  /*42a0*/  LEA R118, R4, UR4, 0x1 ;  /* 0x0000000404767c11 */ /* 0x000fe2000f8e08ff */
[----:B------:R-:W-:Y:S01]  /*42b0*/  ULDC.64 UR8, c[0x0][0x218] ;  /* 0x0000860000087ab9 */ /* 0x000fe20000000a00 */
[----:B------:R-:W-:Y:S02]  /*42c0*/  FMNMX.FTZ R5, R32, R5, !PT ;  /* 0x0000000520057209 */ /* 0x000fe40007810000 */
[----:B------:R-:W-:Y:S01]  /*42d0*/  LEA R116, R3, R118, 0x1 ;  /* 0x0000007603747211 */ /* 0x000fe200078e08ff */
[----:B------:R-:W-:Y:S01]  /*42e0*/  LDSM.16.MT88.4 R40, [R118+0x6000] ;  /* 0x006000007628783b */ /* 0x000fe20000004200 */
[----:B------:R-:W-:-:S03]  /*42f0*/  FMNMX.FTZ R5, R18, R5, !PT ;  /* 0x0000000512057209 */ /* 0x000fc60007810000 */
[----:B------:R-:W-:Y:S01]  /*4300*/  LDSM.16.MT88.4 R64, [R116+0x7000] ;  /* 0x007000007440783b */ /* 0x000fe20000004200 */
[----:B------:R-:W-:-:S03]  /*4310*/  FMNMX.FTZ R5, R56, R5, !PT ;  /* 0x0000000538057209 */ /* 0x000fc60007810000 */
[----:B------:R-:W-:Y:S01]  /*4320*/  LDSM.16.MT88.4 R72, [R118+0x8000] ;  /* 0x008000007648783b */ /* 0x000fe20000004200 */
[----:B------:R-:W-:-:S03]  /*4330*/  FMNMX.FTZ R5, R22, R5, !PT ;  /* 0x0000000516057209 */ /* 0x000fc60007810000 */
[----:B------:R-:W-:Y:S01]  /*4340*/  LDSM.16.MT88.4 R48, [R116+0x6000] ;  /* 0x006000007430783b */ /* 0x000fe20000004200 */
[----:B------:R-:W-:-:S03]  /*4350*/  FMNMX.FTZ R5, R52, R5, !PT ;  /* 0x0000000534057209 */ /* 0x000fc60007810000 */
[----:B--2---:R-:W-:Y:S01]  /*4360*/  LDSM.16.MT88.4 R12, [R118+0x7400] ;  /* 0x00740000760c783b */ /* 0x004fe20000004200 */
        /* <DEDUP_REMOVED lines=17> */
[----:B-1----:R-:W1:Y:S01]  /*4480*/  SHFL.BFLY PT, R7, R8, 0x2, 0x1f ;  /* 0x0c401f0008077f89 */ /* 0x002e6200000e0000 */
[----:B------:R-:W-:-:S04]  /*4490*/  FMNMX.FTZ R0, R107, R0, !PT ;  /* 0x000000006b007209 */ /* 0x000fc80007810000 */
[----:B------:R-:W-:-:S04]  /*44a0*/  FMNMX.FTZ R0, R109, R0, !PT ;  /* 0x000000006d007209 */ /* 0x000fc80007810000 */
[----:B------:R-:W-:-:S04]  /*44b0*/  FMNMX.FTZ R5, R105, R0, !PT ;  /* 0x0000000069057209 */ /* 0x000fc80007810000 */
[----:B------:R-:W-:-:S04]  /*44c0*/  FMNMX.FTZ R0, R26, R5, !PT ;  /* 0x000000051a007209 */ /* 0x000fc80007810000 */
[----:B------:R-:W-:-:S04]  /*44d0*/  FMNMX.FTZ R5, R29, R0, !PT ;  /* 0x000000001d057209 */ /* 0x000fc80007810000 */
[----:B------:R-:W-:Y:S02]  /*44e0*/  FMNMX.FTZ R6, R28, R5, !PT ;  /* 0x000000051c067209 */ /* 0x000fe40007810000 */
[----:B-1----:R-:W-:Y:S02]  /*44f0*/  FMNMX.FTZ R7, R8, R7, !PT ;  /* 0x0000000708077209 */ /* 0x002fe40007810000 */
[----:B------:R-:W-:Y:S01]  /*4500*/  FMNMX.FTZ R6, R27, R6, !PT ;  /* 0x000000061b067209 */ /* 0x000fe20007810000 */
        /* <DEDUP_REMOVED lines=31> */
[----:B------:R-:W-:-:S02]  /*4700*/  LEA R138, P0, R101, UR8, 0x1 ;  /* 0x00000008658a7c11 */ /* 0x000fc4000f8008ff */
        /* <DEDUP_REMOVED lines=11> */
[----:B------:R-:W1:Y:S01]  /*47c0*/  LDSM.16.MT88.4 R56, [R118+0x7000] ;  /* 0x007000007638783b */ /* 0x000e620000004200 */
[--C-:B------:R-:W-:Y:S01]  /*47d0*/  FFMA.FTZ R93, R35, UR12, -R30.reuse ;  /* 0x0000000c235d7c23 */ /* 0x100fe2000801081e */
[--C-:B------:R-:W-:Y:S01]  /*47e0*/  FFMA.FTZ R92, R107, UR12, -R30.reuse ;  /* 0x0000000c6b5c7c23 */ /* 0x100fe2000801081e */
[--C-:B------:R-:W-:Y:S01]  /*47f0*/  FFMA.FTZ R35, R109, UR12, -R30.reuse ;  /* 0x0000000c6d237c23 */ /* 0x100fe2000801081e */
[----:B------:R-:W3:Y:S01]  /*4800*/  LDSM.16.MT88.4 R16, [R116+0x6400] ;  /* 0x006400007410783b */ /* 0x000ee20000004200 */
[----:B------:R-:W-:Y:S01]  /*4810*/  MUFU.EX2 R111, R111 ;  /* 0x0000006f006f7308 */ /* 0x000fe20000000800 */
[--C-:B------:R-:W-:Y:S01]  /*4820*/  FFMA.FTZ R34, R105, UR12, -R30.reuse ;  /* 0x0000000c69227c23 */ /* 0x100fe2000801081e */
[--C-:B------:R-:W-:Y:S01]  /*4830*/  FFMA.FTZ R26, R26, UR12, -R30.reuse ;  /* 0x0000000c1a1a7c23 */ /* 0x100fe2000801081e */
[--C-:B------:R-:W-:Y:S01]  /*4840*/  FFMA.FTZ R29, R29, UR12, -R30.reuse ;  /* 0x0000000c1d1d7c23 */ /* 0x100fe2000801081e */
[--C-:B------:R-:W-:Y:S01]  /*4850*/  FFMA.FTZ R142, R27, UR12, -R30.reuse ;  /* 0x0000000c1b8e7c23 */ /* 0x100fe2000801081e */
[----:B------:R-:W-:Y:S01]  /*4860*/  FFMA.FTZ R28, R28, UR12, -R30 ;  /* 0x0000000c1c1c7c23 */ /* 0x000fe2000801081e */
[----:B------:R-:W-:Y:S01]  /*4870*/  FADD.FTZ R115, R136, R115 ;  /* 0x0000007388737221 */ /* 0x000fe20000010000 */
[----:B------:R-:W-:Y:S01]  /*4880*/  LEA.HI.X R139, R101, UR9, R100, 0x1, P0 ;  /* 0x00000009658b7c11 */ /* 0x000fe200080f0c64 */
[----:B------:R-:W4:Y:S01]  /*4890*/  MUFU.EX2 R134, R134 ;  /* 0x0000008600867308 */ /* 0x000f220000000800 */
[----:B--2---:R-:W-:Y:S01]  /*48a0*/  F2FP.BF16.F32.PACK_AB R82, R31, R112 ;  /* 0x000000701f52723e */ /* 0x004fe200000010ff */
[----:B------:R-:W-:-:S04]  /*48b0*/  FADD.FTZ R112, R112, R115 ;  /* 0x0000007370707221 */ /* 0x000fc80000010000 */
[----:B------:R-:W-:Y:S02]  /*48c0*/  FADD.FTZ R31, R31, R112 ;  /* 0x000000701f1f7221 */ /* 0x000fe40000010000 */
[----:B------:R-:W-:Y:S08]  /*48d0*/  MUFU.EX2 R114, R114 ;  /* 0x0000007200727308 */ /* 0x000ff00000000800 */
[----:B------:R-:W2:Y:S01]  /*48e0*/  MUFU.EX2 R33, R33 ;  /* 0x0000002100217308 */ /* 0x000ea20000000800 */
[----:B----4-:R-:W-:Y:S01]  /*48f0*/  F2FP.BF16.F32.PACK_AB R81, R134, R111 ;  /* 0x0000006f8651723e */ /* 0x010fe200000010ff */
[----:B------:R-:W-:-:S06]  /*4900*/  FADD.FTZ R111, R111, R134 ;  /* 0x000000866f6f7221 */ /* 0x000fcc0000010000 */
[----:B------:R-:W-:Y:S08]  /*4910*/  MUFU.EX2 R32, R32 ;  /* 0x0000002000207308 */ /* 0x000ff00000000800 */
[----:B------:R-:W4:Y:S01]  /*4920*/  MUFU.EX2 R23, R23 ;  /* 0x0000001700177308 */ /* 0x000f220000000800 */
[----:B--2---:R-:W-:Y:S01]  /*4930*/  F2FP.BF16.F32.PACK_AB R83, R33, R114 ;  /* 0x000000722153723e */ /* 0x004fe200000010ff */
[----:B------:R-:W-:-:S04]  /*4940*/  FADD.FTZ R114, R114, R111 ;  /* 0x0000006f72727221 */ /* 0x000fc80000010000 */
[----:B------:R-:W-:Y:S02]  /*4950*/  FADD.FTZ R33, R33, R114 ;  /* 0x0000007221217221 */ /* 0x000fe40000010000 */
[C---:B------:R-:W-:Y:S01]  /*4960*/  HMMA.16816.F32.BF16 R36, R80.reuse, R40, RZ ;  /* 0x000000285024723c */ /* 0x040fe200000418ff */
[----:B------:R-:W-:Y:S05]  /*4970*/  MUFU.EX2 R21, R21 ;  /* 0x0000001500157308 */ /* 0x000fea0000000800 */
[C---:B------:R-:W-:Y:S03]  /*4980*/  HMMA.16816.F32.BF16 R40, R80.reuse, R42, RZ ;  /* 0x0000002a5028723c */ /* 0x040fe600000418ff */
[----:B------:R-:W2:Y:S01]  /*4990*/  MUFU.EX2 R20, R20 ;  /* 0x0000001400147308 */ /* 0x000ea20000000800 */
        /* <DEDUP_REMOVED lines=8> */
[----:B--2---:R-:W-:Y:S01]  /*4a20*/  F2FP.BF16.F32.PACK_AB R6, R20, R21 ;  /* 0x000000151406723e */ /* 0x004fe200000010ff */
[----:B------:R-:W-:-:S03]  /*4a30*/  FADD.FTZ R21, R21, R32 ;  /* 0x0000002015157221 */ /* 0x000fc60000010000 */
[C---:B------:R-:W-:Y:S01]  /*4a40*/  HMMA.16816.F32.BF16 R72, R80.reuse, R74, RZ ;  /* 0x0000004a5048723c */ /* 0x040fe200000418ff */
[----:B------:R-:W-:Y:S02]  /*4a50*/  FADD.FTZ R20, R20, R21 ;  /* 0x0000001514147221 */ /* 0x000fe40000010000 */
[----:B------:R-:W-:Y:S03]  /*4a60*/  MUFU.EX2 R22, R22 ;  /* 0x0000001600167308 */ /* 0x000fe60000000800 */
[C---:B------:R-:W-:Y:S05]  /*4a70*/  HMMA.16816.F32.BF16 R44, R80.reuse, R48, RZ ;  /* 0x00000030502c723c */ /* 0x040fea00000418ff */
[----:B------:R-:W2:Y:S01]  /*4a80*/  MUFU.EX2 R3, R3 ;  /* 0x0000000300037308 */ /* 0x000ea20000000800 */
[----:B----4-:R-:W-:Y:S01]  /*4a90*/  F2FP.BF16.F32.PACK_AB R5, R25, R24 ;  /* 0x000000181905723e */ /* 0x010fe200000010ff */
[----:B-1----:R-:W-:Y:S01]  /*4aa0*/  HMMA.16816.F32.BF16 R52, R80, R56, RZ ;  /* 0x000000385034723c */ /* 0x002fe200000418ff */
[----:B------:R-:W-:-:S04]  /*4ab0*/  FADD.FTZ R24, R24, R33 ;  /* 0x0000002118187221 */ /* 0x000fc80000010000 */
[----:B------:R-:W-:Y:S01]  /*4ac0*/  FADD.FTZ R25, R25, R24 ;  /* 0x0000001819197221 */ /* 0x000fe20000010000 */
[C---:B------:R-:W-:Y:S01]  /*4ad0*/  HMMA.16816.F32.BF16 R48, R80.reuse, R50, RZ ;  /* 0x000000325030723c */ /* 0x040fe200000418ff */
[----:B------:R-:W-:Y:S05]  /*4ae0*/  MUFU.EX2 R95, R95 ;  /* 0x0000005f005f7308 */ /* 0x000fea0000000800 */
[----:B------:R-:W-:Y:S01]  /*4af0*/  HMMA.16816.F32.BF16 R56, R80, R58, RZ ;  /* 0x0000003a5038723c */ /* 0x000fe200000418ff */
[----:B--2---:R-:W-:Y:S02]  /*4b00*/  F2FP.BF16.F32.PACK_AB R7, R3, R22 ;  /* 0x000000160307723e */ /* 0x004fe400000010ff */
[----:B------:R-:W1:Y:S01]  /*4b10*/  MUFU.EX2 R94, R94 ;  /* 0x0000005e005e7308 */ /* 0x000e620000000800 */
[----:B------:R-:W-:-:S04]  /*4b20*/  FADD.FTZ R22, R22, R25 ;  /* 0x0000001916167221 */ /* 0x000fc80000010000 */
[----:B------:R-:W-:Y:S01]  /*4b30*/  FADD.FTZ R22, R3, R22 ;  /* 0x0000001603167221 */ /* 0x000fe20000010000 */
[C---:B------:R-:W-:Y:S02]  /*4b40*/  HMMA.16816.F32.BF16 R36, R4.reuse, R8, R36 ;  /* 0x000000080424723c */ /* 0x040fe40000041824 */
[----:B------:R-:W-:Y:S04]  /*4b50*/  MUFU.EX2 R91, R91 ;  /* 0x0000005b005b7308 */ /* 0x000fe80000000800 */
[C---:B------:R-:W-:Y:S01]  /*4b60*/  HMMA.16816.F32.BF16 R40, R4.reuse, R10, R40 ;  /* 0x0000000a0428723c */ /* 0x040fe20000041828 */
[----:B------:R-:W2:Y:S03]  /*4b70*/  LDSM.16.MT88.4 R8, [R116+0x7400] ;  /* 0x007400007408783b */ /* 0x000ea60000004200 */
[----:B------:R-:W-:Y:S02]  /*4b80*/  MUFU.EX2 R90, R90 ;  /* 0x0000005a005a7308 */ /* 0x000fe40000000800 */
[C---:B---3--:R-:W-:Y:S06]  /*4b90*/  HMMA.16816.F32.BF16 R44, R4.reuse, R16, R44 ;  /* 0x00000010042c723c */ /* 0x048fec000004182c */
[----:B------:R-:W-:Y:S01]  /*4ba0*/  MUFU.EX2 R93, R93 ;  /* 0x0000005d005d7308 */ /* 0x000fe20000000800 */
[C---:B------:R-:W-:Y:S01]  /*4bb0*/  HMMA.16816.F32.BF16 R48, R4.reuse, R18, R48 ;  /* 0x000000120430723c */ /* 0x040fe20000041830 */
[----:B------:R-:W-:Y:S05]  /*4bc0*/  LDSM.16.MT88.4 R16, [R118+0x6c00] ;  /* 0x006c00007610783b */ /* 0x000fea0000004200 */
[C---:B------:R-:W-:Y:S01]  /*4bd0*/  HMMA.16816.F32.BF16 R52, R4.reuse, R12, R52 ;  /* 0x0000000c0434723c */ /* 0x040fe20000041834 */
[----:B------:R-:W3:Y:S05]  /*4be0*/  MUFU.EX2 R92, R92 ;  /* 0x0000005c005c7308 */ /* 0x000eea0000000800 */
[C---:B------:R-:W-:Y:S01]  /*4bf0*/  HMMA.16816.F32.BF16 R56, R4.reuse, R14, R56 ;  /* 0x0000000e0438723c */ /* 0x040fe20000041838 */
[----:B------:R-:W-:Y:S02]  /*4c00*/  LDSM.16.MT88.4 R12, [R116+0x6c00] ;  /* 0x006c0000740c783b */ /* 0x000fe40000004200 */
[----:B------:R-:W-:Y:S08]  /*4c10*/  MUFU.EX2 R35, R35 ;  /* 0x0000002300237308 */ /* 0x000ff00000000800 */
[----:B------:R-:W4:Y:S01]  /*4c20*/  MUFU.EX2 R34, R34 ;  /* 0x0000002200227308 */ /* 0x000f220000000800 */
[C---:B--2---:R-:W-:Y:S07]  /*4c30*/  HMMA.16816.F32.BF16 R60, R4.reuse, R8, R60 ;  /* 0x00000008043c723c */ /* 0x044fee000004183c */
[----:B------:R-:W-:Y:S01]  /*4c40*/  MUFU.EX2 R104, R104 ;  /* 0x0000006800687308 */ /* 0x000fe20000000800 */
[C---:B------:R-:W-:Y:S01]  /*4c50*/  HMMA.16816.F32.BF16 R64, R4.reuse, R10, R64 ;  /* 0x0000000a0440723c */ /* 0x040fe20000041840 */
[----:B------:R-:W2:Y:S06]  /*4c60*/  LDSM.16.MT88.4 R8, [R118+0x8400] ;  /* 0x008400007608783b */ /* 0x000eac0000004200 */
[----:B------:R-:W5:Y:S08]  /*4c70*/  MUFU.EX2 R105, R106 ;  /* 0x0000006a00697308 */ /* 0x000f700000000800 */
[----:B------:R-:W-:Y:S08]  /*4c80*/  MUFU.EX2 R107, R108 ;  /* 0x0000006c006b7308 */ /* 0x000ff00000000800 */
[----:B------:R-:W-:Y:S08]  /*4c90*/  MUFU.EX2 R110, R110 ;  /* 0x0000006e006e7308 */ /* 0x000ff00000000800 */
[----:B------:R-:W-:Y:S08]  /*4ca0*/  MUFU.EX2 R26, R26 ;  /* 0x0000001a001a7308 */ /* 0x000ff00000000800 */
[----:B------:R-:W5:Y:S01]  /*4cb0*/  MUFU.EX2 R29, R29 ;  /* 0x0000001d001d7308 */ /* 0x000f620000000800 */
[C---:B--2---:R-:W-:Y:S07]  /*4cc0*/  HMMA.16816.F32.BF16 R68, R4.reuse, R8, R68 ;  /* 0x000000080444723c */ /* 0x044fee0000041844 */
[----:B------:R-:W-:Y:S01]  /*4cd0*/  MUFU.EX2 R27, R28 ;  /* 0x0000001c001b7308 */ /* 0x000fe20000000800 */
[----:B------:R-:W-:Y:S01]  /*4ce0*/  HMMA.16816.F32.BF16 R72, R4, R10, R72 ;  /* 0x0000000a0448723c */ /* 0x000fe20000041848 */
[----:B------:R-:W2:Y:S06]  /*4cf0*/  LDSM.16.MT88.4 R8, [R116+0x8000] ;  /* 0x008000007408783b */ /* 0x000eac0000004200 */
[----:B------:R-:W5:Y:S01]  /*4d00*/  MUFU.EX2 R142, R142 ;  /* 0x0000008e008e7308 */ /* 0x000f620000000800 */
[C---:B--2---:R-:W-:Y:S06]  /*4d10*/  HMMA.16816.F32.BF16 R76, R80.reuse, R8, RZ ;  /* 0x00000008504c723c */ /* 0x044fec00000418ff */
[----:B------:R-:W-:Y:S01]  /*4d20*/  HMMA.16816.F32.BF16 R80, R80, R10, RZ ;  /* 0x0000000a5050723c */ /* 0x000fe200000418ff */
[----:B------:R-:W2:-:S15]  /*4d30*/  LDSM.16.MT88.4 R8, [R116+0x8400] ;  /* 0x008400007408783b */ /* 0x000e9e0000004200 */
[----:B------:R-:W-:-:S02]  /*4d40*/  NOP ;  /* 0x0000000000007918 */ /* 0x000fc40000000000 */
[C---:B--2---:R-:W-:Y:S06]  /*4d50*/  HMMA.16816.F32.BF16 R76, R4.reuse, R8, R76 ;  /* 0x00000008044c723c */ /* 0x044fec000004184c */
[----:B------:R-:W-:Y:S01]  /*4d60*/  HMMA.16816.F32.BF16 R80, R4, R10, R80 ;  /* 0x0000000a0450723c */ /* 0x000fe20000041850 */
[----:B------:R-:W2:Y:S06]  /*4d70*/  LDSM.16.MT88.4 R8, [R118+0x6800] ;  /* 0x006800007608783b */ /* 0x000eac0000004200 */
[----:B-1----:R-:W-:Y:S01]  /*4d80*/  F2FP.BF16.F32.PACK_AB R4, R94, R95 ;  /* 0x0000005f5e04723e */ /* 0x002fe200000010ff */
[----:B------:R-:W-:Y:S01]  /*4d90*/  FADD.FTZ R95, R95, R20 ;  /* 0x000000145f5f7221 */ /* 0x000fe20000010000 */
[----:B---3--:R-:W-:Y:S01]  /*4da0*/  F2FP.BF16.F32.PACK_AB R5, R92, R93 ;  /* 0x0000005d5c05723e */ /* 0x008fe200000010ff */
        /* <DEDUP_REMOVED lines=119> */
.L_x_4703:
[----:B------:R-:W-:-:S04]  /*5520*/  LEA R4, -R98, RZ, 0x6 ;  /* 0x000000ff62047211 */ /* 0x000fc800078e31ff */
[----:B------:R-:W-:-:S07]  /*5530*/  SHF.R.S32.HI R3, RZ, 0x1f, R4 ;  /* 0x0000001fff037819 */ /* 0x000fce0000011404 */
.L_x_4704:
[----:B------:R-:W-:Y:S01]  /*5540*/  ULDC UR4, c[0x0][0x2d0] ;  /* 0x0000b40000047ab9 */ /* 0x000fe20000000800 */
[----:B------:R-:W-:Y:S02]  /*5550*/  LEA R5, P4, R88, UR6, 0x1 ;  /* 0x0000000658057c11 */ /* 0x000fe4000f8808ff */
[----:B------:R-:W-:Y:S02]  /*5560*/  ISETP.GE.AND P1, PT, R87, UR4, PT ;  /* 0x0000000457007c0c */ /* 0x000fe4000bf26270 */
[----:B------:R-:W-:Y:S02]  /*5570*/  ISETP.GE.AND P0, PT, R85, UR4, PT ;  /* 0x0000000455007c0c */ /* 0x000fe4000bf06270 */
[----:B------:R-:W-:Y:S02]  /*5580*/  LEA R144, P2, R4, R5, 0x1 ;  /* 0x0000000504907211 */ /* 0x000fe400078408ff */
[----:B------:R-:W-:Y:S02]  /*5590*/  LEA.HI.X R145, R88, UR7, R84, 0x1, P4 ;  /* 0x0000000758917c11 */ /* 0x000fe4000a0f0c54 */
[----:B------:R-:W-:-:S02]  /*55a0*/  IADD3 R5, P4, R127, R4, RZ ;  /* 0x000000047f057210 */ /* 0x000fc40007f9e0ff */
[----:B------:R-:W-:Y:S02]  /*55b0*/  LEA.HI.X R145, R4, R145, R3, 0x1, P2 ;  /* 0x0000009104917211 */ /* 0x000fe400010f0c03 */
[----:B------:R-:W-:Y:S02]  /*55c0*/  ISETP.GE.AND P2, PT, R130, UR4, PT ;  /* 0x0000000482007c0c */ /* 0x000fe4000bf46270 */
[----:B------:R-:W-:-:S04]  /*55d0*/  @!P1 IADD3 R7, P3, R4, R88, RZ ;  /* 0x0000005804079210 */ /* 0x000fc80007f7e0ff */
[----:B------:R-:W-:Y:S01]  /*55e0*/  @!P1 LEA R8, P5, R7, UR6, 0x1 ;  /* 0x0000000607089c11 */ /* 0x000fe2000f8a08ff */
[----:B------:R-:W-:Y:S01]  /*55f0*/  @!P1 IMAD.X R6, R3, 0x1, R84, P3 ;  /* 0x0000000103069824 */ /* 0x000fe200018e0654 */
[----:B------:R-:W-:-:S04]  /*5600*/  @!P0 IADD3 R4, P3, R4, R88, RZ ;  /* 0x0000005804048210 */ /* 0x000fc80007f7e0ff */
[----:B------:R-:W-:Y:S01]  /*5610*/  @!P1 LEA.HI.X R9, R7, UR7, R6, 0x1, P5 ;  /* 0x0000000707099c11 */ /* 0x000fe2000a8f0c06 */
[----:B------:R-:W-:Y:S01]  /*5620*/  IMAD.X R7, R126, 0x1, R3, P4 ;  /* 0x000000017e077824 */ /* 0x000fe200020e0603 */
[C---:B------:R-:W-:Y:S01]  /*5630*/  @!P0 LEA R12, P4, R4.reuse, UR6, 0x1 ;  /* 0x00000006040c8c11 */ /* 0x040fe2000f8808ff */
[--C-:B------:R-:W-:Y:S01]  /*5640*/  @!P0 IMAD.X R3, R3, 0x1, R84.reuse, P3 ;  /* 0x0000000103038824 */ /* 0x100fe200018e0654 */
[CC--:B------:R-:W-:Y:S01]  /*5650*/  @!P1 IADD3 R6, P5, R5.reuse, R88.reuse, RZ ;  /* 0x0000005805069210 */ /* 0x0c0fe20007fbe0ff */
[----:B------:R-:W-:Y:S01]  /*5660*/  @P2 STS [R129+0x6000], RZ ;  /* 0x006000ff81002388 */ /* 0x000fe20000000800 */
[----:B------:R-:W-:Y:S02]  /*5670*/  @!P0 IADD3 R5, P3, R5, R88, RZ ;  /* 0x0000005805058210 */ /* 0x000fe40007f7e0ff */
[----:B------:R-:W-:Y:S01]  /*5680*/  @!P0 LEA.HI.X R13, R4, UR7, R3, 0x1, P4 ;  /* 0x00000007040d8c11 */ /* 0x000fe2000a0f0c03 */
[C-C-:B------:R-:W-:Y:S01]  /*5690*/  @!P1 IMAD.X R11, R7.reuse, 0x1, R84.reuse, P5 ;  /* 0x00000001070b9824 */ /* 0x140fe200028e0654 */
[----:B------:R-:W-:Y:S01]  /*56a0*/  @!P2 LEA R14, P4, R98, R144, 0x6 ;  /* 0x00000090620ea211 */ /* 0x000fe200078830ff */
[----:B------:R-:W-:Y:S01]  /*56b0*/  @P2 STS [R129+0x6004], RZ ;  /* 0x006004ff81002388 */ /* 0x000fe20000000800 */
[----:B------:R-:W-:Y:S01]  /*56c0*/  @!P1 LEA R10, P5, R6, UR6, 0x1 ;  /* 0x00000006060a9c11 */ /* 0x000fe2000f8a08ff */
[----:B------:R-:W-:Y:S01]  /*56d0*/  @!P0 IMAD.X R84, R7, 0x1, R84, P3 ;  /* 0x0000000107548824 */ /* 0x000fe200018e0654 */
[----:B------:R-:W-:Y:S01]  /*56e0*/  @!P0 LEA R24, P3, R5, UR6, 0x1 ;  /* 0x0000000605188c11 */ /* 0x000fe2000f8608ff */
[----:B------:R-:W-:Y:S01]  /*56f0*/  @P2 STS.64 [R129+0x6008], RZ ;  /* 0x006008ff81002388 */ /* 0x000fe20000000a00 */
[----:B------:R-:W-:-:S02]  /*5700*/  @!P2 LEA.HI.X R15, R98, R145, R99, 0x6, P4 ;  /* 0x00000091620fa211 */ /* 0x000fc400020f3463 */
[----:B------:R-:W-:Y:S01]  /*5710*/  @!P1 LEA.HI.X R11, R6, UR7, R11, 0x1, P5 ;  /* 0x00000007060b9c11 */ /* 0x000fe2000a8f0c0b */
[----:B------:R-:W-:Y:S01]  /*5720*/  @!PT LDS RZ, [RZ] ;  /* 0x00000000fffff984 */ /* 0x000fe20000000800 */
[----:B------:R-:W-:Y:S01]  /*5730*/  @!PT LDS RZ, [RZ] ;  /* 0x00000000fffff984 */ /* 0x000fe20000000800 */
[----:B------:R-:W-:Y:S01]  /*5740*/  @!PT LDS RZ, [RZ] ;  /* 0x00000000fffff984 */ /* 0x000fe20000000800 */
[----:B------:R-:W-:Y:S01]  /*5750*/  @!P2 LDGSTS.E.BYPASS.LTC128B.128 [R129+0x6000], desc[UR10][R144.64] ;  /* 0x060000009081afae */ /* 0x000fe2000b901d4a */
[----:B------:R-:W-:-:S03]  /*5760*/  @!P0 LEA.HI.X R25, R5, UR7, R84, 0x1, P3 ;  /* 0x0000000705198c11 */ /* 0x000fc600098f0c54 */
        /* <DEDUP_REMOVED lines=26> */
[----:B------:R-:W4:Y:S04]  /*5910*/  LDSM.16.M88.4 R28, [R120+0x3000] ;  /* 0x00300000781c783b */ /* 0x000f280000000200 */
[----:B------:R-:W3:Y:S04]  /*5920*/  LDSM.16.M88.4 R20, [R120+0x3400] ;  /* 0x003400007814783b */ /* 0x000ee80000000200 */
[----:B------:R-:W-:Y:S04]  /*5930*/  LDSM.16.M88.4 R84, [R119] ;  /* 0x000000007754783b */ /* 0x000fe80000000200 */
[----:B------:R-:W5:Y:S04]  /*5940*/  LDSM.16.M88.4 R16, [R117+0x3000] ;  /* 0x003000007510783b */ /* 0x000f680000000200 */
[----:B-1----:R-:W1:Y:S04]  /*5950*/  LDSM.16.M88.4 R12, [R120+0x3800] ;  /* 0x00380000780c783b */ /* 0x002e680000000200 */
[----:B--2---:R-:W2:Y:S04]  /*5960*/  LDSM.16.M88.4 R8, [R117+0x3400] ;  /* 0x003400007508783b */ /* 0x004ea80000000200 */
[----:B------:R-:W2:Y:S04]  /*5970*/  LDSM.16.M88.4 R88, [R120+0x3c00] ;  /* 0x003c00007858783b */ /* 0x000ea80000000200 */
[----:B------:R-:W2:Y:S01]  /*5980*/  LDSM.16.M88.4 R92, [R117+0x3800] ;  /* 0x00380000755c783b */ /* 0x000ea20000000200 */
[----:B------:R-:W1:Y:S03]  /*5990*/  S2R R3, SR_TID.X ;  /* 0x0000000000037919 */ /* 0x000e660000002100 */
[----:B------:R-:W0:Y:S01]  /*59a0*/  LDGDEPBAR ;  /* 0x00000000000079af */ /* 0x000e220000000000 */
[C---:B----4-:R-:W-:Y:S06]  /*59b0*/  HMMA.16816.F32.BF16 R32, R4.reuse, R28, RZ ;  /* 0x0000001c0420723c */ /* 0x050fec00000418ff */
[C---:B------:R-:W-:Y:S06]  /*59c0*/  HMMA.16816.F32.BF16 R28, R4.reuse, R30, RZ ;  /* 0x0000001e041c723c */ /* 0x040fec00000418ff */
[C---:B---3--:R-:W-:Y:S06]  /*59d0*/  HMMA.16816.F32.BF16 R24, R4.reuse, R20, RZ ;  /* 0x000000140418723c */ /* 0x048fec00000418ff */
[----:B------:R-:W-:Y:S06]  /*59e0*/  HMMA.16816.F32.BF16 R20, R4, R22, RZ ;  /* 0x000000160414723c */ /* 0x000fec00000418ff */
[----:B-----5:R-:W-:Y:S01]  /*59f0*/  HMMA.16816.F32.BF16 R32, R84, R16, R32 ;  /* 0x000000105420723c */ /* 0x020fe20000041820 */
[----:B-1----:R-:W-:-:S05]  /*5a00*/  IMAD.SHL.U32 R3, R3, 0x2, RZ ;  /* 0x0000000203037824 */ /* 0x002fca00078e00ff */
[----:B------:R-:W-:Y:S01]  /*5a10*/  HMMA.16816.F32.BF16 R28, R84, R18, R28 ;  /* 0x00000012541c723c */ /* 0x000fe2000004181c */
[----:B------:R-:W-:-:S05]  /*5a20*/  LOP3.LUT R3, R3, 0x6, RZ, 0xc0, !PT ;  /* 0x0000000603037812 */ /* 0x000fca00078ec0ff */
[----:B------:R-:W-:Y:S01]  /*5a30*/  HMMA.16816.F32.BF16 R16, R4, R12, RZ ;  /* 0x0000000c0410723c */ /* 0x000fe200000418ff */
[----:B------:R-:W-:-:S05]  /*5a40*/  IMAD R3, R128, 0x40, R3 ;  /* 0x0000004080037824 */ /* 0x000fca00078e0203 */
        /* <DEDUP_REMOVED lines=62> */
[C---:B------:R-:W-:Y:S01]  /*5e30*/  VIADD R85, R3.reuse, 0x8 ;  /* 0x0000000803557836 */ /* 0x040fe20000000000 */
[----:B------:R-:W-:Y:S02]  /*5e40*/  BAR.SYNC.DEFER_BLOCKING 0x0 ;  /* 0x0000000000007b1d */ /* 0x000fe40000010000 */
[C---:B------:R-:W-:Y:S01]  /*5e50*/  ISETP.GE.AND P3, PT, R84.reuse, R103, PT ;  /* 0x000000675400720c */ /* 0x040fe20003f66270 */
[----:B------:R-:W-:Y:S01]  /*5e60*/  VIADD R87, R3, 0x9 ;  /* 0x0000000903577836 */ /* 0x000fe20000000000 */
[----:B------:R-:W-:Y:S01]  /*5e70*/  ISETP.GE.AND P5, PT, R84, R102, PT ;  /* 0x000000665400720c */ /* 0x000fe20003fa6270 */
[----:B--2---:R-:W-:Y:S01]  /*5e80*/  HMMA.16816.F32.BF16 R16, R92, R88, R16 ;  /* 0x000000585c10723c */ /* 0x004fe20000041810 */
[----:B------:R-:W-:-:S02]  /*5e90*/  FSEL R84, R33, -INF , !P3 ;  /* 0xff80000021547808 */ /* 0x000fc40005800000 */
[CC--:B------:R-:W-:Y:S02]  /*5ea0*/  ISETP.GE.AND P4, PT, R85.reuse, R103.reuse, PT ;  /* 0x000000675500720c */ /* 0x0c0fe40003f86270 */
[----:B------:R-:W-:Y:S01]  /*5eb0*/  ISETP.GE.AND P3, PT, R85, R102, PT ;  /* 0x000000665500720c */ /* 0x000fe20003f66270 */
[----:B------:R-:W-:Y:S01]  /*5ec0*/  VIADD R85, R3, 0x10 ;  /* 0x0000001003557836 */ /* 0x000fe20000000000 */
[----:B------:R-:W-:Y:S01]  /*5ed0*/  FSEL R35, R35, -INF , !P5 ;  /* 0xff80000023237808 */ /* 0x000fe20006800000 */
[----:B------:R-:W-:Y:S01]  /*5ee0*/  HMMA.16816.F32.BF16 R12, R92, R90, R12 ;  /* 0x0000005a5c0c723c */ /* 0x000fe2000004180c */
[----:B------:R-:W-:Y:S02]  /*5ef0*/  FSEL R86, R28, -INF , !P4 ;  /* 0xff8000001c567808 */ /* 0x000fe40006000000 */
[----:B------:R-:W-:Y:S01]  /*5f00*/  FSEL R33, R30, -INF , !P3 ;  /* 0xff8000001e217808 */ /* 0x000fe20005800000 */
[----:B------:R-:W-:Y:S01]  /*5f10*/  VIADD R30, R3, 0x11 ;  /* 0x00000011031e7836 */ /* 0x000fe20000000000 */
[----:B------:R-:W-:-:S02]  /*5f20*/  ISETP.GE.AND P5, PT, R87, R103, PT ;  /* 0x000000675700720c */ /* 0x000fc40003fa6270 */
[-C--:B------:R-:W-:Y:S02]  /*5f30*/  ISETP.GE.AND P4, PT, R87, R102.reuse, PT ;  /* 0x000000665700720c */ /* 0x080fe40003f86270 */
[----:B------:R-:W-:Y:S01]  /*5f40*/  FSEL R28, R29, -INF , !P5 ;  /* 0xff8000001d1c7808 */ /* 0x000fe20006800000 */
[----:B------:R-:W-:Y:S01]  /*5f50*/  VIADD R29, R3, 0x18 ;  /* 0x00000018031d7836 */ /* 0x000fe20000000000 */
[----:B------:R-:W-:Y:S02]  /*5f60*/  FSEL R31, R31, -INF , !P4 ;  /* 0xff8000001f1f7808 */ /* 0x000fe40006000000 */
[C---:B------:R-:W-:Y:S02]  /*5f70*/  ISETP.GE.AND P5, PT, R85.reuse, R102, PT ;  /* 0x000000665500720c */ /* 0x040fe40003fa6270 */
[-C--:B------:R-:W-:Y:S02]  /*5f80*/  ISETP.GE.AND P4, PT, R30, R103.reuse, PT ;  /* 0x000000671e00720c */ /* 0x080fe40003f86270 */
[----:B------:R-:W-:-:S02]  /*5f90*/  ISETP.GE.AND P3, PT, R85, R103, PT ;  /* 0x000000675500720c */ /* 0x000fc40003f66270 */
[----:B------:R-:W-:Y:S01]  /*5fa0*/  FSEL R137, R26, -INF , !P5 ;  /* 0xff8000001a897808 */ /* 0x000fe20006800000 */
[----:B------:R-:W-:Y:S01]  /*5fb0*/  VIADD R26, R3, 0x19 ;  /* 0x00000019031a7836 */ /* 0x000fe20000000000 */
[----:B------:R-:W-:Y:S02]  /*5fc0*/  FSEL R136, R25, -INF , !P4 ;  /* 0xff80000019887808 */ /* 0x000fe40006000000 */
[----:B------:R-:W-:Y:S01]  /*5fd0*/  FSEL R134, R24, -INF , !P3 ;  /* 0xff80000018867808 */ /* 0x000fe20005800000 */
[----:B------:R-:W-:Y:S01]  /*5fe0*/  VIADD R24, R3, 0x20 ;  /* 0x0000002003187836 */ /* 0x000fe20000000000 */
[C---:B------:R-:W-:Y:S02]  /*5ff0*/  ISETP.GE.AND P5, PT, R29.reuse, R103, PT ;  /* 0x000000671d00720c */ /* 0x040fe40003fa6270 */
[-C--:B------:R-:W-:Y:S02]  /*6000*/  ISETP.GE.AND P4, PT, R29, R102.reuse, PT ;  /* 0x000000661d00720c */ /* 0x080fe40003f86270 */
[----:B------:R-:W-:-:S02]  /*6010*/  ISETP.GE.AND P3, PT, R30, R102, PT ;  /* 0x000000661e00720c */ /* 0x000fc40003f66270 */
[----:B------:R-:W-:Y:S01]  /*6020*/  FSEL R150, R20, -INF , !P5 ;  /* 0xff80000014967808 */ /* 0x000fe20006800000 */
[C---:B------:R-:W-:Y:S01]  /*6030*/  VIADD R20, R3.reuse, 0x28 ;  /* 0x0000002803147836 */ /* 0x040fe20000000000 */
[----:B------:R-:W-:Y:S01]  /*6040*/  FSEL R149, R22, -INF , !P4 ;  /* 0xff80000016957808 */ /* 0x000fe20006000000 */
[----:B------:R-:W-:Y:S01]  /*6050*/  VIADD R22, R3, 0x21 ;  /* 0x0000002103167836 */ /* 0x000fe20000000000 */
[----:B------:R-:W-:Y:S02]  /*6060*/  FSEL R153, R27, -INF , !P3 ;  /* 0xff8000001b997808 */ /* 0x000fe40005800000 */
[C---:B------:R-:W-:Y:S02]  /*6070*/  ISETP.GE.AND P5, PT, R26.reuse, R102, PT ;  /* 0x000000661a00720c */ /* 0x040fe40003fa6270 */
[----:B------:R-:W-:Y:S02]  /*6080*/  ISETP.GE.AND P3, PT, R26, R103, PT ;  /* 0x000000671a00720c */ /* 0x000fe40003f66270 */
[----:B------:R-:W-:-:S02]  /*6090*/  FSEL R151, R23, -INF , !P5 ;  /* 0xff80000017977808 */ /* 0x000fc40006800000 */
[-C--:B------:R-:W-:Y:S02]  /*60a0*/  ISETP.GE.AND P4, PT, R24, R103.reuse, PT ;  /* 0x000000671800720c */ /* 0x080fe40003f86270 */
[----:B------:R-:W-:Y:S02]  /*60b0*/  FSEL R152, R21, -INF , !P3 ;  /* 0xff80000015987808 */ /* 0x000fe40005800000 */
[----:B------:R-:W-:Y:S02]  /*60c0*/  ISETP.GE.AND P5, PT, R22, R103, PT ;  /* 0x000000671600720c */ /* 0x000fe40003fa6270 */
[-C--:B------:R-:W-:Y:S02]  /*60d0*/  ISETP.GE.AND P3, PT, R24, R102.reuse, PT ;  /* 0x000000661800720c */ /* 0x080fe40003f66270 */
[----:B------:R-:W-:Y:S01]  /*60e0*/  FSEL R106, R16, -INF , !P4 ;  /* 0xff800000106a7808 */ /* 0x000fe20006000000 */
[----:B------:R-:W-:Y:S01]  /*60f0*/  VIADD R16, R3, 0x30 ;  /* 0x0000003003107836 */ /* 0x000fe20000000000 */
[----:B------:R-:W-:Y:S01]  /*6100*/  FSEL R109, R17, -INF , !P5 ;  /* 0xff800000116d7808 */ /* 0x000fe20006800000 */
[----:B------:R-:W-:Y:S01]  /*6110*/  VIADD R17, R3, 0x29 ;  /* 0x0000002903117836 */ /* 0x000fe20000000000 */
[----:B------:R-:W-:-:S02]  /*6120*/  ISETP.GE.AND P4, PT, R22, R102, PT ;  /* 0x000000661600720c */ /* 0x000fc40003f86270 */
[----:B------:R-:W-:Y:S02]  /*6130*/  FSEL R107, R18, -INF , !P3 ;  /* 0xff800000126b7808 */ /* 0x000fe40005800000 */
[CC--:B------:R-:W-:Y:S02]  /*6140*/  ISETP.GE.AND P3, PT, R20.reuse, R103.reuse, PT ;  /* 0x000000671400720c */ /* 0x0c0fe40003f66270 */
        /* <DEDUP_REMOVED lines=8> */
[----:B------:R-:W-:Y:S02]  /*61d0*/  FSEL R114, R13, -INF , !P4 ;  /* 0xff8000000d727808 */ /* 0x000fe40006000000 */
[CC--:B------:R-:W-:Y:S02]  /*61e0*/  ISETP.GE.AND P5, PT, R16.reuse, R103.reuse, PT ;  /* 0x000000671000720c */ /* 0x0c0fe40003fa6270 */
[----:B------:R-:W-:Y:S02]  /*61f0*/  ISETP.GE.AND P4, PT, R16, R102, PT ;  /* 0x000000661000720c */ /* 0x000fe40003f86270 */
[----:B------:R-:W-:Y:S02]  /*6200*/  FSEL R105, R15, -INF , !P3 ;  /* 0xff8000000f697808 */ /* 0x000fe40005800000 */
[----:B------:R-:W-:Y:S02]  /*6210*/  ISETP.GE.AND P3, PT, R14, R103, PT ;  /* 0x000000670e00720c */ /* 0x000fe40003f66270 */
[----:B------:R-:W-:Y:S01]  /*6220*/  FSEL R104, R8, -INF , !P5 ;  /* 0xff80000008687808 */ /* 0x000fe20006800000 */
        /* <DEDUP_REMOVED lines=8> */
[-C--:B------:R-:W-:Y:S02]  /*62b0*/  ISETP.GE.AND P3, PT, R3, R102.reuse, PT ;  /* 0x000000660300720c */ /* 0x080fe40003f66270 */
[----:B------:R-:W-:Y:S02]  /*62c0*/  FSEL R135, R5, -INF , !P4 ;  /* 0xff80000005877808 */ /* 0x000fe40006000000 */
[----:B------:R-:W-:Y:S02]  /*62d0*/  FSEL R5, R34, -INF , !P3 ;  /* 0xff80000022057808 */ /* 0x000fe40005800000 */
[----:B------:R-:W-:Y:S02]  /*62e0*/  ISETP.GT.AND P3, PT, R128, R123, PT ;  /* 0x0000007b8000720c */ /* 0x000fe40003f64270 */
[----:B------:R-:W-:Y:S02]  /*62f0*/  ISETP.GE.AND P5, PT, R14, R102, PT ;  /* 0x000000660e00720c */ /* 0x000fe40003fa6270 */
[----:B------:R-:W-:-:S02]  /*6300*/  LEA R138, P4, R101, UR8, 0x1 ;  /* 0x00000008658a7c11 */ /* 0x000fc4000f8808ff */
[----:B------:R-:W-:Y:S02]  /*6310*/  FSEL R91, R11, -INF , !P5 ;  /* 0xff8000000b5b7808 */ /* 0x000fe40006800000 */
[----:B------:R-:W-:Y:S02]  /*6320*/  ISETP.GE.AND P5, PT, R3, R103, PT ;  /* 0x000000670300720c */ /* 0x000fe40003fa6270 */
[----:B------:R-:W-:Y:S02]  /*6330*/  LEA.HI.X R139, R101, UR9, R100, 0x1, P4 ;  /* 0x00000009658b7c11 */ /* 0x000fe4000a0f0c64 */
[----:B------:R-:W-:Y:S02]  /*6340*/  FSEL R32, R32, -INF , !P5 ;  /* 0xff80000020207808 */ /* 0x000fe40006800000 */
[----:B------:R-:W-:-:S04]  /*6350*/  ISETP.GE.AND P5, PT, R8, R102, PT ;  /* 0x000000660800720c */ /* 0x000fc80003fa6270 */
[----:B------:R-:W-:Y:S01]  /*6360*/  FSEL R90, R7, -INF , !P5 ;  /* 0xff800000075a7808 */ /* 0x000fe20006800000 */
[----:B------:R-:W-:Y:S08]  /*6370*/  @!P3 BRA `(.L_x_4705) ;  /* 0x0000000400e8b947 */ /* 0x000ff00003800000 */
[----:B------:R-:W-:Y:S05]  /*6380*/  @!P6 BRA `(.L_x_4706) ;  /* 0x0000000000f4e947 */ /* 0x000fea0003800000 */
[----:B------:R-:W1:Y:S01]  /*6390*/  LDC R7, c[0x0][0x380] ;  /* 0x0000e000ff077b82 */ /* 0x000e620000000800 */
[----:B------:R-:W-:Y:S01]  /*63a0*/  IMAD.MOV.U32 R8, RZ, RZ, RZ ;  /* 0x000000ffff087224 */ /* 0x000fe200078e00ff */
[----:B------:R-:W-:Y:S01]  /*63b0*/  ULDC.64 UR4, c[0x0][0x230] ;  /* 0x00008c0000047ab9 */ /* 0x000fe20000000a00 */
[----:B-1----:R-:W-:-:S04]  /*63c0*/  IABS R6, R7 ;  /* 0x0000000700067213 */ /* 0x002fc80000000000 */
[----:B------:R-:W1:Y:S08]  /*63d0*/  I2F.RP R11, R6 ;  /* 0x00000006000b7306 */ /* 0x000e700000209400 */
[----:B-1----:R-:W1:Y:S02]  /*63e0*/  MUFU.RCP R10, R11 ;  /* 0x0000000b000a7308 */ /* 0x002e640000001000 */
[----:B-1----:R-:W-:-:S06]  /*63f0*/  VIADD R10, R10, 0xffffffe ;  /* 0x0ffffffe0a0a7836 */ /* 0x002fcc0000000000 */
[----:B------:R-:W1:Y:S02]  /*6400*/  F2I.FTZ.U32.TRUNC.NTZ R9, R10 ;  /* 0x0000000a00097305 */ /* 0x000e64000021f000 */
[----:B-1----:R-:W-:-:S05]  /*6410*/  IADD3 R3, RZ, -R9, RZ ;  /* 0x80000009ff037210 */ /* 0x002fca0007ffe0ff */
[----:B------:R-:W-:-:S04]  /*6420*/  IMAD R3, R3, R6, RZ ;  /* 0x0000000603037224 */ /* 0x000fc800078e02ff */
[----:B------:R-:W-:Y:S01]  /*6430*/  IMAD.HI.U32 R4, R9, R3, R8 ;  /* 0x0000000309047227 */ /* 0x000fe200078e0008 */
[----:B------:R-:W-:-:S04]  /*6440*/  SHF.L.U32 R8, R128, 0x6, RZ ;  /* 0x0000000680087819 */ /* 0x000fc800000006ff */
[----:B------:R-:W-:Y:S02]  /*6450*/  IABS R3, R8 ;  /* 0x0000000800037213 */ /* 0x000fe40000000000 */
[C---:B------:R-:W-:Y:S02]  /*6460*/  IADD3 R10, R8.reuse, -0x40, RZ ;  /* 0xffffffc0080a7810 */ /* 0x040fe40007ffe0ff */
[----:B------:R-:W-:Y:S01]  /*6470*/  LOP3.LUT R8, R8, R7, RZ, 0x3c, !PT ;  /* 0x0000000708087212 */ /* 0x000fe200078e3cff */
        /* <DEDUP_REMOVED lines=23> */
[----:B------:R-:W-:Y:S01]  /*65f0*/  @!P5 IMAD.MOV R4, RZ, RZ, -R4 ;  /* 0x000000ffff04d224 */ /* 0x000fe200078e0a04 */
[----:B------:R-:W-:-:S04]  /*6600*/  SEL R11, R6, R11, !P4 ;  /* 0x0000000b060b7207 */ /* 0x000fc80006000000 */
[----:B------:R-:W-:Y:S01]  /*6610*/  SEL R6, R6, R4, !P4 ;  /* 0x0000000406067207 */ /* 0x000fe20006000000 */
        /* <DEDUP_REMOVED lines=9> */
[----:B------:R-:W-:-:S05]  /*66b0*/  IMAD R6, R7, R97, R6 ;  /* 0x0000006107067224 */ /* 0x000fca00078e0206 */
[----:B------:R-:W-:Y:S01]  /*66c0*/  IADD3 R7, R9, R6, RZ ;  /* 0x0000000609077210 */ /* 0x000fe20007ffe0ff */
[----:B------:R-:W-:Y:S02]  /*66d0*/  IMAD.MOV.U32 R6, RZ, RZ, R8 ;  /* 0x000000ffff067224 */ /* 0x000fe400078e0008 */
[----:B--2---:R-:W-:-:S04]  /*66e0*/  IMAD.IADD R3, R3, 0x1, -R4 ;  /* 0x0000000103037824 */ /* 0x004fc800078e0a04 */
[----:B------:R-:W-:Y:S01]  /*66f0*/  IMAD.WIDE.U32 R6, R3, UR4, R6 ;  /* 0x0000000403067c25 */ /* 0x000fe2000f8e0006 */
[----:B------:R-:W-:-:S05]  /*6700*/  SHF.R.S32.HI R4, RZ, 0x1f, R3 ;  /* 0x0000001fff047819 */ /* 0x000fca0000011403 */
[----:B------:R-:W-:-:S04]  /*6710*/  IMAD R4, R4, UR4, RZ ;  /* 0x0000000404047c24 */ /* 0x000fc8000f8e02ff */
[----:B------:R-:W-:-:S05]  /*6720*/  IMAD R4, R3, UR5, R4 ;  /* 0x0000000503047c24 */ /* 0x000fca000f8e0204 */
[----:B------:R-:W-:Y:S01]  /*6730*/  IADD3 R3, R7, R4, RZ ;  /* 0x0000000407037210 */ /* 0x000fe20007ffe0ff */
[----:B------:R-:W-:Y:S01]  /*6740*/  IMAD.MOV.U32 R4, RZ, RZ, R6 ;  /* 0x000000ffff047224 */ /* 0x000fe200078e0006 */
[----:B------:R-:W-:Y:S06]  /*6750*/  BRA `(.L_x_4707) ;  /* 0x0000000000087947 */ /* 0x000fec0003800000 */
.L_x_4706:
[----:B------:R-:W-:-:S04]  /*6760*/  LEA R4, -R96, RZ, 0x6 ;  /* 0x000000ff60047211 */ /* 0x000fc800078e31ff */
[----:B------:R-:W-:-:S07]  /*6770*/  SHF.R.S32.HI R3, RZ, 0x1f, R4 ;  /* 0x0000001fff037819 */ /* 0x000fce0000011404 */
.L_x_4707:
[C---:B------:R-:W-:Y:S01]  /*6780*/  LEA R138, P4, R4.reuse, R138, 0x1 ;  /* 0x0000008a048a7211 */ /* 0x040fe200078808ff */
[----:B------:R1:W-:Y:S01]  /*6790*/  @P2 STS [R129+0x3000], RZ ;  /* 0x003000ff81002388 */ /* 0x0003e20000000800 */
[----:B------:R-:W-:Y:S02]  /*67a0*/  BSSY B0, `(.L_x_4708) ;  /* 0x0000036000007945 */ /* 0x000fe40003800000 */
[----:B------:R-:W-:Y:S01]  /*67b0*/  LEA.HI.X R139, R4, R139, R3, 0x1, P4 ;  /* 0x0000008b048b7211 */ /* 0x000fe200020f0c03 */
[----:B------:R1:W-:Y:S01]  /*67c0*/  @P2 STS [R129+0x3004], RZ ;  /* 0x003004ff81002388 */ /* 0x0003e20000000800 */
[----:B------:R-:W-:-:S03]  /*67d0*/  @!P1 IADD3 R7, P4, R101, R4, RZ ;  /* 0x0000000465079210 */ /* 0x000fc60007f9e0ff */
[----:B------:R1:W-:Y:S02]  /*67e0*/  @P2 STS.64 [R129+0x3008], RZ ;  /* 0x003008ff81002388 */ /* 0x0003e40000000a00 */
[C-C-:B------:R-:W-:Y:S01]  /*67f0*/  @!P1 IMAD.X R6, R100.reuse, 0x1, R3.reuse, P4 ;  /* 0x0000000164069824 */ /* 0x140fe200020e0603 */
[C---:B------:R-:W-:Y:S01]  /*6800*/  @!P1 LEA R8, P4, R7.reuse, UR8, 0x1 ;  /* 0x0000000807089c11 */ /* 0x040fe2000f8808ff */
[----:B------:R-:W-:Y:S01]  /*6810*/  @!PT LDS RZ, [RZ] ;  /* 0x00000000fffff984 */ /* 0x000fe20000000800 */
[----:B------:R-:W-:Y:S01]  /*6820*/  @!PT LDS RZ, [RZ] ;  /* 0x00000000fffff984 */ /* 0x000fe20000000800 */
[----:B------:R-:W-:Y:S01]  /*6830*/  @!PT LDS RZ, [RZ] ;  /* 0x00000000fffff984 */ /* 0x000fe20000000800 */
[----:B------:R1:W-:Y:S03]  /*6840*/  @!P2 LDGSTS.E.BYPASS.LTC128B.128 [R129+0x3000], desc[UR10][R138.64] ;  /* 0x030000008a81afae */ /* 0x0003e6000b901d4a */
[----:B------:R-:W-:Y:S01]  /*6850*/  @!P1 LEA.HI.X R9, R7, UR9, R6, 0x1, P4 ;  /* 0x0000000907099c11 */ /* 0x000fe2000a0f0c06 */
[----:B------:R1:W-:Y:S01]  /*6860*/  @P1 STS.128 [R129+0x4000], RZ ;  /* 0x004000ff81001388 */ /* 0x0003e20000000c00 */
[-C--:B------:R-:W-:Y:S02]  /*6870*/  @!P0 IADD3 R7, P4, R101, R4.reuse, RZ ;  /* 0x0000000465078210 */ /* 0x080fe40007f9e0ff */
[----:B------:R-:W-:Y:S01]  /*6880*/  IADD3 R4, P5, R125, R4, RZ ;  /* 0x000000047d047210 */ /* 0x000fe20007fbe0ff */
[----:B------:R-:W-:Y:S01]  /*6890*/  @!PT LDS RZ, [RZ] ;  /* 0x00000000fffff984 */ /* 0x000fe20000000800 */
[----:B------:R-:W-:Y:S01]  /*68a0*/  @!PT LDS RZ, [RZ] ;  /* 0x00000000fffff984 */ /* 0x000fe20000000800 */
[----:B------:R-:W-:Y:S01]  /*68b0*/  @!PT LDS RZ, [RZ] ;  /* 0x00000000fffff984 */ /* 0x000fe20000000800 */
[----:B------:R1:W-:Y:S02]  /*68c0*/  @!P1 LDGSTS.E.BYPASS.LTC128B.128 [R129+0x4000], desc[UR10][R8.64+0x40] ;  /* 0x0400004008819fae */ /* 0x0003e4000b901d4a */
[--C-:B------:R-:W-:Y:S01]  /*68d0*/  @!P0 IMAD.X R6, R100, 0x1, R3.reuse, P4 ;  /* 0x0000000164068824 */ /* 0x100fe200020e0603 */
[C---:B------:R-:W-:Y:S01]  /*68e0*/  @!P0 LEA R10, P4, R7.reuse, UR8, 0x1 ;  /* 0x00000008070a8c11 */ /* 0x040fe2000f8808ff */
[----:B------:R-:W-:Y:S01]  /*68f0*/  IMAD.X R3, R124, 0x1, R3, P5 ;  /* 0x000000017c037824 */ /* 0x000fe200028e0603 */
[----:B------:R1:W-:Y:S02]  /*6900*/  @P0 STS.128 [R129+0x5000], RZ ;  /* 0x005000ff81000388 */ /* 0x0003e40000000c00 */
[----:B------:R-:W-:-:S02]  /*6910*/  @!P0 LEA.HI.X R11, R7, UR9, R6, 0x1, P4 ;  /* 0x00000009070b8c11 */ /* 0x000fc4000a0f0c06 */
[----:B------:R-:W-:-:S03]  /*6920*/  @!P2 LEA R6, P4, R96, R138, 0x6 ;  /* 0x0000008a6006a211 */ /* 0x000fc600078830ff */
[----:B------:R-:W-:Y:S01]  /*6930*/  @!PT LDS RZ, [RZ] ;  /* 0x00000000fffff984 */ /* 0x000fe20000000800 */
[----:B------:R-:W-:Y:S01]  /*6940*/  @!PT LDS RZ, [RZ] ;  /* 0x00000000fffff984 */ /* 0x000fe20000000800 */
[----:B------:R-:W-:Y:S01]  /*6950*/  @!PT LDS RZ, [RZ] ;  /* 0x00000000fffff984 */ /* 0x000fe20000000800 */
[----:B------:R1:W-:Y:S01]  /*6960*/  @!P0 LDGSTS.E.BYPASS.LTC128B.128 [R129+0x5000], desc[UR10][R10.64+0x80] ;  /* 0x050000800a818fae */ /* 0x0003e2000b901d4a */
[----:B------:R-:W-:Y:S02]  /*6970*/  @!P2 LEA.HI.X R7, R96, R139, R97, 0x6, P4 ;  /* 0x0000008b6007a211 */ /* 0x000fe400020f3461 */
        /* <DEDUP_REMOVED lines=24> */
.L_x_4709:
[----:B------:R-:W-:Y:S05]  /*6b00*/  BSYNC B0 ;  /* 0x0000000000007941 */ /* 0x000fea0003800000 */
.L_x_4708:
[----:B------:R-:W0:Y:S02]  /*6b10*/  LDGDEPBAR ;  /* 0x00000000000079af */ /* 0x000e240000000000 */
.L_x_4705:
        /* <DEDUP_REMOVED lines=19> */
[----:B-12---:R-:W-:-:S02]  /*6c50*/  FMNMX.FTZ R6, R106, R3, !PT ;  /* 0x000000036a067209 */ /* 0x006fc40007810000 */
        /* <DEDUP_REMOVED lines=38> */
[--C-:B------:R-:W-:Y:S01]  /*6ec0*/  FFMA.FTZ R100, R86, UR12, -R147.reuse ;  /* 0x0000000c56647c23 */ /* 0x100fe20008010893 */
[----:B------:R-:W-:Y:S01]  /*6ed0*/  FFMA.FTZ R97, R28, UR12, -R147 ;  /* 0x0000000c1c617c23 */ /* 0x000fe20008010893 */
[----:B------:R-:W-:Y:S01]  /*6ee0*/  FADD.FTZ R2, R0, -R5 ;  /* 0x8000000500027221 */ /* 0x000fe20000010000 */
[----:B------:R-:W-:Y:S01]  /*6ef0*/  FMUL.FTZ R148, R148, UR12 ;  /* 0x0000000c94947c20 */ /* 0x000fe20008410000 */
[--C-:B------:R-:W-:Y:S01]  /*6f00*/  FFMA.FTZ R0, R31, UR12, -R94.reuse ;  /* 0x0000000c1f007c23 */ /* 0x100fe2000801085e */
[----:B------:R-:W-:Y:S01]  /*6f10*/  MUFU.EX2 R146, R146 ;  /* 0x0000009200927308 */ /* 0x000fe20000000800 */
[----:B------:R-:W-:Y:S01]  /*6f20*/  FMUL.FTZ R2, R2, UR12 ;  /* 0x0000000c02027c20 */ /* 0x000fe20008410000 */
        /* <DEDUP_REMOVED lines=8> */
[----:B------:R-:W2:Y:S01]  /*6fb0*/  LDSM.16.MT88.4 R32, [R116+0x7000] ;  /* 0x007000007420783b */ /* 0x000ea20000004200 */
        /* <DEDUP_REMOVED lines=15> */
[----:B------:R-:W-:Y:S01]  /*70b0*/  FFMA.FTZ R108, R135, UR12, -R147 ;  /* 0x0000000c876c7c23 */ /* 0x000fe20008010893 */
[--C-:B------:R-:W-:Y:S01]  /*70c0*/  FFMA.FTZ R89, R89, UR12, -R94.reuse ;  /* 0x0000000c59597c23 */ /* 0x100fe2000801085e */
[--C-:B------:R-:W-:Y:S01]  /*70d0*/  FFMA.FTZ R91, R92, UR12, -R94.reuse ;  /* 0x0000000c5c5b7c23 */ /* 0x100fe2000801085e */
[----:B------:R-:W-:-:S03]  /*70e0*/  FFMA.FTZ R90, R90, UR12, -R94 ;  /* 0x0000000c5a5a7c23 */ /* 0x000fc6000801085e */
[----:B------:R-:W-:Y:S08]  /*70f0*/  MUFU.EX2 R95, R95 ;  /* 0x0000005f005f7308 */ /* 0x000ff00000000800 */
[----:B------:R-:W1:Y:S01]  /*7100*/  MUFU.EX2 R93, R93 ;  /* 0x0000005d005d7308 */ /* 0x000e620000000800 */
[----:B---3--:R-:W-:-:S07]  /*7110*/  F2FP.BF16.F32.PACK_AB R86, R97, R100 ;  /* 0x000000646156723e */ /* 0x008fce00000010ff */
[----:B------:R-:W-:Y:S08]  /*7120*/  MUFU.EX2 R101, R101 ;  /* 0x0000006500657308 */ /* 0x000ff00000000800 */
[----:B------:R-:W3:Y:S01]  /*7130*/  MUFU.EX2 R148, R148 ;  /* 0x0000009400947308 */ /* 0x000ee20000000800 */
[----:B-1----:R-:W-:-:S07]  /*7140*/  F2FP.BF16.F32.PACK_AB R85, R93, R95 ;  /* 0x0000005f5d55723e */ /* 0x002fce00000010ff */
[----:B------:R-:W1:Y:S08]  /*7150*/  MUFU.EX2 R2, R2 ;  /* 0x0000000200027308 */ /* 0x000e700000000800 */
        /* <DEDUP_REMOVED lines=18> */
[----:B------:R-:W-:Y:S01]  /*7280*/  MUFU.EX2 R141, R141 ;  /* 0x0000008d008d7308 */ /* 0x000fe20000000800 */
[-C--:B------:R-:W-:Y:S01]  /*7290*/  FMUL.FTZ R12, R44, R148.reuse ;  /* 0x000000942c0c7220 */ /* 0x080fe20000410000 */
[----:B------:R-:W-:Y:S01]  /*72a0*/  FMUL.FTZ R13, R45, R148 ;  /* 0x000000942d0d7220 */ /* 0x000fe20000410000 */
[-C--:B------:R-:W-:Y:S01]  /*72b0*/  FMUL.FTZ R14, R46, R2.reuse ;  /* 0x000000022e0e7220 */ /* 0x080fe20000410000 */
[----:B------:R-:W-:Y:S01]  /*72c0*/  FMUL.FTZ R15, R47, R2 ;  /* 0x000000022f0f7220 */ /* 0x000fe20000410000 */
[-C--:B------:R-:W-:Y:S01]  /*72d0*/  FMUL.FTZ R48, R48, R148.reuse ;  /* 0x0000009430307220 */ /* 0x080fe20000410000 */
[C---:B------:R-:W-:Y:S01]  /*72e0*/  HMMA.16816.F32.BF16 R20, R84.reuse, R24, R20 ;  /* 0x000000185414723c */ /* 0x040fe20000041814 */
[----:B------:R-:W-:Y:S01]  /*72f0*/  FMUL.FTZ R49, R49, R148 ;  /* 0x0000009431317220 */ /* 0x000fe20000410000 */
[----:B------:R-:W1:Y:S01]  /*7300*/  MUFU.EX2 R140, R140 ;  /* 0x0000008c008c7308 */ /* 0x000e620000000800 */
[-C--:B------:R-:W-:Y:S01]  /*7310*/  FMUL.FTZ R50, R50, R2.reuse ;  /* 0x0000000232327220 */ /* 0x080fe20000410000 */
[----:B------:R-:W-:Y:S01]  /*7320*/  FMUL.FTZ R51, R51, R2 ;  /* 0x0000000233337220 */ /* 0x000fe20000410000 */
[-C--:B------:R-:W-:Y:S01]  /*7330*/  FMUL.FTZ R28, R60, R148.reuse ;  /* 0x000000943c1c7220 */ /* 0x080fe20000410000 */
[C---:B------:R-:W-:Y:S01]  /*7340*/  HMMA.16816.F32.BF16 R24, R84.reuse, R26, R56 ;  /* 0x0000001a5418723c */ /* 0x040fe20000041838 */
[----:B------:R-:W-:Y:S01]  /*7350*/  LDSM.16.MT88.4 R56, [R118+0x6400] ;  /* 0x006400007638783b */ /* 0x000fe20000004200 */
        /* <DEDUP_REMOVED lines=11> */
[----:B------:R-:W3:Y:S01]  /*7410*/  MUFU.EX2 R115, R115 ;  /* 0x0000007300737308 */ /* 0x000ee20000000800 */
[----:B-1----:R-:W-:Y:S01]  /*7420*/  F2FP.BF16.F32.PACK_AB R52, R140, R141 ;  /* 0x0000008d8c34723e */ /* 0x002fe200000010ff */
[----:B------:R-:W1:Y:S01]  /*7430*/  LDSM.16.MT88.4 R40, [R118+0x8000] ;  /* 0x008000007628783b */ /* 0x000e620000004200 */
[----:B------:R-:W-:Y:S01]  /*7440*/  FMUL.FTZ R37, R69, R148 ;  /* 0x0000009445257220 */ /* 0x000fe20000410000 */
[-C--:B------:R-:W-:Y:S01]  /*7450*/  FMUL.FTZ R38, R70, R2.reuse ;  /* 0x0000000246267220 */ /* 0x080fe20000410000 */
[C---:B------:R-:W-:Y:S01]  /*7460*/  HMMA.16816.F32.BF16 R12, R84.reuse, R16, R12 ;  /* 0x00000010540c723c */ /* 0x040fe2000004180c */
[----:B------:R-:W-:Y:S01]  /*7470*/  FMUL.FTZ R39, R71, R2 ;  /* 0x0000000247277220 */ /* 0x000fe20000410000 */
[-C--:B------:R-:W-:Y:S01]  /*7480*/  FMUL.FTZ R72, R72, R148.reuse ;  /* 0x0000009448487220 */ /* 0x080fe20000410000 */
[----:B------:R-:W-:Y:S01]  /*7490*/  MUFU.EX2 R137, R137 ;  /* 0x0000008900897308 */ /* 0x000fe20000000800 */
[----:B------:R-:W-:Y:S01]  /*74a0*/  FMUL.FTZ R73, R73, R148 ;  /* 0x0000009449497220 */ /* 0x000fe20000410000 */
[-C--:B------:R-:W-:Y:S01]  /*74b0*/  FMUL.FTZ R74, R74, R2.reuse ;  /* 0x000000024a4a7220 */ /* 0x080fe20000410000 */
[C---:B------:R-:W-:Y:S01]  /*74c0*/  HMMA.16816.F32.BF16 R16, R84.reuse, R18, R48 ;  /* 0x000000125410723c */ /* 0x040fe20000041830 */
[----:B------:R-:W-:Y:S01]  /*74d0*/  FMUL.FTZ R75, R75, R2 ;  /* 0x000000024b4b7220 */ /* 0x000fe20000410000 */
[----:B------:R-:W4:Y:S01]  /*74e0*/  LDSM.16.MT88.4 R48, [R116+0x8000] ;  /* 0x008000007430783b */ /* 0x000f220000004200 */
[-C--:B------:R-:W-:Y:S01]  /*74f0*/  FMUL.FTZ R44, R76, R148.reuse ;  /* 0x000000944c2c7220 */ /* 0x080fe20000410000 */
[----:B------:R-:W-:Y:S01]  /*7500*/  FMUL.FTZ R45, R77, R148 ;  /* 0x000000944d2d7220 */ /* 0x000fe20000410000 */
[----:B------:R-:W5:Y:S01]  /*7510*/  MUFU.EX2 R136, R136 ;  /* 0x0000008800887308 */ /* 0x000f620000000800 */
[----:B---3--:R-:W-:Y:S01]  /*7520*/  F2FP.BF16.F32.PACK_AB R54, R115, R134 ;  /* 0x000000867336723e */ /* 0x008fe200000010ff */
[C---:B--2---:R-:W-:Y:S01]  /*7530*/  HMMA.16816.F32.BF16 R28, R84.reuse, R32, R28 ;  /* 0x00000020541c723c */ /* 0x044fe2000004181c */
[-C--:B------:R-:W-:Y:S01]  /*7540*/  FMUL.FTZ R46, R78, R2.reuse ;  /* 0x000000024e2e7220 */ /* 0x080fe20000410000 */
[----:B------:R-:W-:Y:S01]  /*7550*/  FMUL.FTZ R47, R79, R2 ;  /* 0x000000024f2f7220 */ /* 0x000fe20000410000 */
[-C--:B------:R-:W-:Y:S01]  /*7560*/  FMUL.FTZ R80, R80, R148.reuse ;  /* 0x0000009450507220 */ /* 0x080fe20000410000 */
[----:B------:R-:W-:Y:S01]  /*7570*/  FMUL.FTZ R81, R81, R148 ;  /* 0x0000009451517220 */ /* 0x000fe20000410000 */
[-C--:B------:R-:W-:Y:S01]  /*7580*/  FMUL.FTZ R82, R82, R2.reuse ;  /* 0x0000000252527220 */ /* 0x080fe20000410000 */
[----:B------:R-:W-:Y:S01]  /*7590*/  MUFU.EX2 R103, R103 ;  /* 0x0000006700677308 */ /* 0x000fe20000000800 */
[----:B------:R-:W-:Y:S01]  /*75a0*/  HMMA.16816.F32.BF16 R32, R84, R34, R64 ;  /* 0x000000225420723c */ /* 0x000fe20000041840 */
[-C--:B------:R-:W-:Y:S01]  /*75b0*/  FMUL.FTZ R83, R83, R2.reuse ;  /* 0x0000000253537220 */ /* 0x080fe20000410000 */
[----:B------:R-:W-:Y:S01]  /*75c0*/  LDSM.16.MT88.4 R60, [R118+0x6800] ;  /* 0x00680000763c783b */ /* 0x000fe20000004200 */
[----:B------:R-:W-:Y:S01]  /*75d0*/  FFMA.FTZ R2, R142, R2, R95 ;  /* 0x000000028e027223 */ /* 0x000fe2000001005f */
[----:B------:R-:W-:-:S02]  /*75e0*/  FFMA.FTZ R146, R143, R148, R146 ;  /* 0x000000948f927223 */ /* 0x000fc40000010092 */
[----:B------:R-:W-:Y:S01]  /*75f0*/  LDSM.16.MT88.4 R64, [R116+0x7c00] ;  /* 0x007c00007440783b */ /* 0x000fe20000004200 */
[----:B------:R-:W2:Y:S01]  /*7600*/  MUFU.EX2 R102, R102 ;  /* 0x0000006600667308 */ /* 0x000ea20000000800 */
[----:B-----5:R-:W-:Y:S01]  /*7610*/  F2FP.BF16.F32.PACK_AB R53, R136, R137 ;  /* 0x000000898835723e */ /* 0x020fe200000010ff */
[----:B------:R-:W-:Y:S01]  /*7620*/  FADD.FTZ R99, R99, R146 ;  /* 0x0000009263637221 */ /* 0x000fe20000010000 */
[----:B------:R-:W-:-:S03]  /*7630*/  FADD.FTZ R2, R93, R2 ;  /* 0x000000025d027221 */ /* 0x000fc60000010000 */
[----:B------:R-:W-:Y:S01]  /*7640*/  FADD.FTZ R100, R100, R99 ;  /* 0x0000006364647221 */ /* 0x000fe20000010000 */
[----:B------:R-:W-:Y:S01]  /*7650*/  FADD.FTZ R101, R101, R2 ;  /* 0x0000000265657221 */ /* 0x000fe20000010000 */
[----:B------:R-:W-:Y:S01]  /*7660*/  MUFU.EX2 R149, R149 ;  /* 0x0000009500957308 */ /* 0x000fe20000000800 */
[----:B-1----:R-:W-:Y:S01]  /*7670*/  HMMA.16816.F32.BF16 R36, R84, R40, R36 ;  /* 0x000000285424723c */ /* 0x002fe20000041824 */
[----:B------:R-:W-:Y:S01]  /*7680*/  FADD.FTZ R2, R97, R100 ;  /* 0x0000006461027221 */ /* 0x000fe20000010000 */
[----:B------:R-:W-:-:S04]  /*7690*/  FADD.FTZ R0, R0, R101 ;  /* 0x0000006500007221 */ /* 0x000fc80000010000 */
[C---:B------:R-:W-:Y:S01]  /*76a0*/  HMMA.16816.F32.BF16 R40, R84.reuse, R42, R72 ;  /* 0x0000002a5428723c */ /* 0x040fe20000041848 */
[----:B--2---:R-:W-:Y:S01]  /*76b0*/  F2FP.BF16.F32.PACK_AB R55, R102, R103 ;  /* 0x000000676637723e */ /* 0x004fe200000010ff */
[----:B------:R-:W-:Y:S01]  /*76c0*/  LDSM.16.MT88.4 R72, [R118+0x8800] ;  /* 0x008800007648783b */ /* 0x000fe20000004200 */
[----:B------:R-:W-:Y:S01]  /*76d0*/  MUFU.EX2 R150, R150 ;  /* 0x0000009600967308 */ /* 0x000fe20000000800 */
[----:B------:R-:W-:Y:S02]  /*76e0*/  FADD.FTZ R137, R137, R0 ;  /* 0x0000000089897221 */ /* 0x000fe40000010000 */
[----:B----4-:R-:W-:Y:S02]  /*76f0*/  HMMA.16816.F32.BF16 R44, R84, R48, R44 ;  /* 0x00000030542c723c */ /* 0x010fe4000004182c */
[----:B------:R-:W-:-:S03]  /*7700*/  FADD.FTZ R136, R136, R137 ;  /* 0x0000008988887221 */ /* 0x000fc60000010000 */
[----:B------:R-:W-:Y:S01]  /*7710*/  MUFU.EX2 R106, R106 ;  /* 0x0000006a006a7308 */ /* 0x000fe20000000800 */
[C---:B------:R-:W-:Y:S06]  /*7720*/  HMMA.16816.F32.BF16 R4, R52.reuse, R56, R4 ;  /* 0x000000383404723c */ /* 0x040fec0000041804 */
[----:B------:R-:W-:Y:S01]  /*7730*/  HMMA.16816.F32.BF16 R8, R52, R58, R8 ;  /* 0x0000003a3408723c */ /* 0x000fe20000041808 */
[----:B------:R-:W1:Y:S01]  /*7740*/  LDSM.16.MT88.4 R56, [R116+0x6400] ;  /* 0x006400007438783b */ /* 0x000e620000004200 */
[----:B------:R-:W-:Y:S04]  /*7750*/  MUFU.EX2 R109, R109 ;  /* 0x0000006d006d7308 */ /* 0x000fe80000000800 */
        /* <DEDUP_REMOVED lines=18> */
[----:B------:R-:W-:Y:S01]  /*7880*/  MUFU.EX2 R91, R91 ;  /* 0x0000005b005b7308 */ /* 0x000fe20000000800 */
[----:B------:R-:W-:Y:S01]  /*7890*/  HMMA.16816.F32.BF16 R24, R52, R58, R24 ;  /* 0x0000003a3418723c */ /* 0x000fe20000041818 */
[----:B------:R-:W1:Y:S06]  /*78a0*/  LDSM.16.MT88.4 R56, [R116+0x7400] ;  /* 0x007400007438783b */ /* 0x000e6c0000004200 */
[----:B------:R-:W3:Y:S01]  /*78b0*/  MUFU.EX2 R142, R90 ;  /* 0x0000005a008e7308 */ /* 0x000ee20000000800 */
[----:B--2---:R-:W-:-:S02]  /*78c0*/  F2FP.BF16.F32.PACK_AB R85, R110, R89 ;  /* 0x000000596e55723e */ /* 0x004fc400000010ff */
        /* <DEDUP_REMOVED lines=36> */
[----:B------:R-:W-:Y:S01]  /*7b10*/  HMMA.16816.F32.BF16 R48, R84, R50, R16 ;  /* 0x000000325430723c */ /* 0x000fe20000041810 */
[----:B------:R-:W-:Y:S01]  /*7b20*/  FADD.FTZ R13, R141, R2 ;  /* 0x000000028d0d7221 */ /* 0x000fe20000010000 */
[----:B------:R-:W-:-:S03]  /*7b30*/  MOV R2, R88 ;  /* 0x0000005800027202 */ /* 0x000fc60000000f00 */
[----:B------:R-:W-:Y:S01]  /*7b40*/  FADD.FTZ R13, R140, R13 ;  /* 0x0000000d8c0d7221 */ /* 0x000fe20000010000 */
[----:B--2---:R-:W-:Y:S03]  /*7b50*/  HMMA.16816.F32.BF16 R68, R84, R8, R68 ;  /* 0x000000085444723c */ /* 0x004fe60000041844 */
        /* <DEDUP_REMOVED lines=15> */
[----:B-1----:R-:W-:Y:S01]  /*7c50*/  HMMA.16816.F32.BF16 R52, R84, R56, R20 ;  /* 0x000000385434723c */ /* 0x002fe20000041814 */
        /* <DEDUP_REMOVED lines=11> */
[----:B------:R-:W-:-:S15]  /*7d10*/  HMMA.16816.F32.BF16 R80, R84, R6, R80 ;  /* 0x000000065450723c */ /* 0x000fde0000041850 */
[----:B------:R-:W-:-:S09]  /*7d20*/  NOP ;  /* 0x0000000000007918 */ /* 0x000fd20000000000 */
.L_x_4702:
        /* <DEDUP_REMOVED lines=9> */
.L_x_4714:
[----:B------:R-:W-:Y:S01]  /*7dc0*/  ISETP.GE.AND P3, PT, R130, UR5, PT ;  /* 0x0000000582007c0c */ /* 0x000fe2000bf66270 */
[----:B------:R-:W-:Y:S04]  /*7dd0*/  DEPBAR.LE SB0, 0x0 ;  /* 0x000080000000791a */ /* 0x000fe80000000000 */
[----:B------:R-:W-:Y:S01]  /*7de0*/  BAR.SYNC.DEFER_BLOCKING 0x0 ;  /* 0x0000000000007b1d */ /* 0x000fe20000010000 */
[----:B------:R-:W-:Y:S01]  /*7df0*/  IADD3 R128, R128, -0x1, RZ ;  /* 0xffffffff80807810 */ /* 0x000fe20007ffe0ff */
[C---:B------:R-:W-:Y:S01]  /*7e00*/  VIADD R2, R130.reuse, 0x20 ;  /* 0x0000002082027836 */ /* 0x040fe20000000000 */
[----:B------:R-:W-:Y:S01]  /*7e10*/  MOV R147, R136 ;  /* 0x0000008800937202 */ /* 0x000fe20000000f00 */
[----:B------:R-:W-:Y:S02]  /*7e20*/  VIADD R0, R130, 0x40 ;  /* 0x0000004082007836 */ /* 0x000fe40000000000 */
[----:B------:R-:W-:Y:S01]  /*7e30*/  IMAD.MOV.U32 R8, RZ, RZ, R137 ;  /* 0x000000ffff087224 */ /* 0x000fe200078e0089 */
[----:B------:R-:W-:Y:S01]  /*7e40*/  ISETP.GE.AND P2, PT, R2, UR5, PT ;  /* 0x0000000502007c0c */ /* 0x000fe2000bf46270 */
[----:B------:R-:W1:Y:S01]  /*7e50*/  @!P3 LDC.64 R86, c[0x0][0x250] ;  /* 0x00009400ff56bb82 */ /* 0x000e620000000a00 */
[----:B------:R-:W-:Y:S01]  /*7e60*/  ISETP.GE.AND P1, PT, R0, UR5, PT ;  /* 0x0000000500007c0c */ /* 0x000fe2000bf26270 */
        /* <DEDUP_REMOVED lines=63> */
.L_x_4711:
        /* <DEDUP_REMOVED lines=18> */
[----:B------:R-:W-:Y:S01]  /*8380*/  ISETP.GT.AND P0, PT, R128, R123, PT ;  /* 0x0000007b8000720c */ /* 0x000fe20003f04270 */
        /* <DEDUP_REMOVED lines=132> */
[C---:B------:R-:W-:Y:S02]  /*8bd0*/  IMAD R93, R84.reuse, R88, R93 ;  /* 0x00000058545d7224 */ /* 0x040fe400078e025d */
[----:B------:R-:W1:Y:S01]  /*8be0*/  LDC.64 R88, c[0x0][0x248] ;  /* 0x00009200ff587b82 */ /* 0x000e620000000a00 */
        /* <DEDUP_REMOVED lines=19> */
[----:B------:R-:W-:Y:S03]  /*8d20*/  SEL R93, R93, R2, !P0 ;  /* 0x000000025d5d7207 */ /* 0x000fe60004000000 */
[----:B------:R-:W2:Y:S01]  /*8d30*/  LDG.E R2, desc[UR10][R98.64] ;  /* 0x0000000a62027981 */ /* 0x000ea2000c1e1900 */
[C---:B------:R-:W-:Y:S04]  /*8d40*/  LEA R96, P0, R93.reuse, R132, 0x2 ;  /* 0x000000845d607211 */ /* 0x040fe800078010ff */
        /* <DEDUP_REMOVED lines=16> */
.L_x_4713:
        /* <DEDUP_REMOVED lines=46> */
.L_x_4712:
        /* <DEDUP_REMOVED lines=55> */
[----:B------:R-:W-:Y:S01]  /*94a0*/  FFMA.FTZ R87, R9, UR4, -R100 ;  /* 0x0000000409577c23 */ /* 0x000fe20008010864 */
[--C-:B------:R-:W-:Y:S01]  /*94b0*/  FFMA.FTZ R106, R6, UR4, -R104.reuse ;  /* 0x00000004066a7c23 */ /* 0x100fe20008010868 */
[--C-:B------:R-:W-:Y:S01]  /*94c0*/  FFMA.FTZ R88, R7, UR4, -R104.reuse ;  /* 0x0000000407587c23 */ /* 0x100fe20008010868 */
[----:B------:R-:W-:Y:S01]  /*94d0*/  FFMA.FTZ R89, R10, UR4, -R104 ;  /* 0x000000040a597c23 */ /* 0x000fe20008010868 */
[--C-:B------:R-:W-:Y:S03]  /*94e0*/  FFMA.FTZ R147, R12, UR4, -R100.reuse ;  /* 0x000000040c937c23 */ /* 0x100fe60008010864 */
[----:B------:R-:W-:Y:S01]  /*94f0*/  MUFU.EX2 R105, R105 ;  /* 0x0000006900697308 */ /* 0x000fe20000000800 */
[----:B------:R-:W-:Y:S01]  /*9500*/  FFMA.FTZ R112, R13, UR4, -R100 ;  /* 0x000000040d707c23 */ /* 0x000fe20008010864 */
[--C-:B------:R-:W-:Y:S01]  /*9510*/  FFMA.FTZ R113, R14, UR4, -R104.reuse ;  /* 0x000000040e717c23 */ /* 0x100fe20008010868 */
[----:B------:R-:W-:Y:S01]  /*9520*/  FFMA.FTZ R114, R15, UR4, -R104 ;  /* 0x000000040f727c23 */ /* 0x000fe20008010868 */
[--C-:B------:R-:W-:Y:S01]  /*9530*/  FFMA.FTZ R115, R16, UR4, -R100.reuse ;  /* 0x0000000410737c23 */ /* 0x100fe20008010864 */
[----:B------:R-:W-:Y:S01]  /*9540*/  FFMA.FTZ R144, R17, UR4, -R100 ;  /* 0x0000000411907c23 */ /* 0x000fe20008010864 */
[--C-:B------:R-:W-:Y:S01]  /*9550*/  FFMA.FTZ R146, R18, UR4, -R104.reuse ;  /* 0x0000000412927c23 */ /* 0x100fe20008010868 */
[--C-:B------:R-:W-:Y:S03]  /*9560*/  FFMA.FTZ R145, R19, UR4, -R104.reuse ;  /* 0x0000000413917c23 */ /* 0x100fe60008010868 */
[----:B------:R-:W-:Y:S01]  /*9570*/  MUFU.EX2 R106, R106 ;  /* 0x0000006a006a7308 */ /* 0x000fe20000000800 */
[----:B-1----:R-:W-:Y:S01]  /*9580*/  FFMA.FTZ R86, R11, UR4, -R104 ;  /* 0x000000040b567c23 */ /* 0x002fe20008010868 */
[C---:B--2---:R-:W-:Y:S01]  /*9590*/  FMUL.FTZ R38, R3.reuse, R38 ;  /* 0x0000002603267220 */ /* 0x044fe20000410000 */
        /* <DEDUP_REMOVED lines=30> */
[----:B--2---:R-:W-:Y:S01]  /*9780*/  F2FP.BF16.F32.PACK_AB R92, R105, R107 ;  /* 0x0000006b695c723e */ /* 0x004fe200000010ff */
[C---:B------:R-:W-:Y:S01]  /*9790*/  FMUL.FTZ R49, R84.reuse, R49 ;  /* 0x0000003154317220 */ /* 0x040fe20000410000 */
[C---:B------:R-:W-:Y:S01]  /*97a0*/  FMUL.FTZ R52, R84.reuse, R52 ;  /* 0x0000003454347220 */ /* 0x040fe20000410000 */
[C---:B------:R-:W-:Y:S01]  /*97b0*/  FMUL.FTZ R53, R84.reuse, R53 ;  /* 0x0000003554357220 */ /* 0x040fe20000410000 */
[C---:B------:R-:W-:Y:S01]  /*97c0*/  FMUL.FTZ R56, R84.reuse, R56 ;  /* 0x0000003854387220 */ /* 0x040fe20000410000 */
[C---:B------:R-:W-:Y:S01]  /*97d0*/  FMUL.FTZ R57, R84.reuse, R57 ;  /* 0x0000003954397220 */ /* 0x040fe20000410000 */
[----:B------:R-:W-:Y:S03]  /*97e0*/  FMUL.FTZ R60, R84, R60 ;  /* 0x0000003c543c7220 */ /* 0x000fe60000410000 */
[----:B------:R-:W1:Y:S01]  /*97f0*/  MUFU.EX2 R87, R87 ;  /* 0x0000005700577308 */ /* 0x000e620000000800 */
        /* <DEDUP_REMOVED lines=15> */
[----:B------:R-:W2:Y:S01]  /*98f0*/  MUFU.EX2 R86, R86 ;  /* 0x0000005600567308 */ /* 0x000ea20000000800 */
[----:B-1----:R-:W-:Y:S01]  /*9900*/  F2FP.BF16.F32.PACK_AB R94, R87, R90 ;  /* 0x0000005a575e723e */ /* 0x002fe200000010ff */
[C---:B------:R-:W-:Y:S01]  /*9910*/  FMUL.FTZ R82, R3.reuse, R82 ;  /* 0x0000005203527220 */ /* 0x040fe20000410000 */
[----:B------:R-:W-:Y:S01]  /*9920*/  FMUL.FTZ R83, R3, R83 ;  /* 0x0000005303537220 */ /* 0x000fe20000410000 */
[--C-:B------:R-:W-:Y:S01]  /*9930*/  FFMA.FTZ R153, R20, UR4, -R100.reuse ;  /* 0x0000000414997c23 */ /* 0x100fe20008010864 */
[--C-:B------:R-:W-:Y:S01]  /*9940*/  FFMA.FTZ R148, R21, UR4, -R100.reuse ;  /* 0x0000000415947c23 */ /* 0x100fe20008010864 */
[--C-:B------:R-:W-:Y:S01]  /*9950*/  FFMA.FTZ R151, R24, UR4, -R100.reuse ;  /* 0x0000000418977c23 */ /* 0x100fe20008010864 */
[----:B------:R-:W-:Y:S03]  /*9960*/  FFMA.FTZ R156, R25, UR4, -R100 ;  /* 0x00000004199c7c23 */ /* 0x000fe60008010864 */
[----:B------:R-:W-:Y:S01]  /*9970*/  MUFU.EX2 R147, R147 ;  /* 0x0000009300937308 */ /* 0x000fe20000000800 */
[--C-:B------:R-:W-:Y:S01]  /*9980*/  FFMA.FTZ R149, R22, UR4, -R104.reuse ;  /* 0x0000000416957c23 */ /* 0x100fe20008010868 */
[--C-:B------:R-:W-:Y:S01]  /*9990*/  FFMA.FTZ R150, R23, UR4, -R104.reuse ;  /* 0x0000000417967c23 */ /* 0x100fe20008010868 */
[--C-:B------:R-:W-:Y:S01]  /*99a0*/  FFMA.FTZ R155, R26, UR4, -R104.reuse ;  /* 0x000000041a9b7c23 */ /* 0x100fe20008010868 */
[----:B------:R-:W-:Y:S01]  /*99b0*/  FFMA.FTZ R152, R27, UR4, -R104 ;  /* 0x000000041b987c23 */ /* 0x000fe20008010868 */
[--C-:B------:R-:W-:Y:S01]  /*99c0*/  FFMA.FTZ R110, R28, UR4, -R100.reuse ;  /* 0x000000041c6e7c23 */ /* 0x100fe20008010864 */
[--C-:B------:R-:W-:Y:S01]  /*99d0*/  FFMA.FTZ R109, R29, UR4, -R100.reuse ;  /* 0x000000041d6d7c23 */ /* 0x100fe20008010864 */
[--C-:B------:R-:W-:Y:S03]  /*99e0*/  FFMA.FTZ R108, R32, UR4, -R100.reuse ;  /* 0x00000004206c7c23 */ /* 0x100fe60008010864 */
[----:B------:R-:W1:Y:S01]  /*99f0*/  MUFU.EX2 R112, R112 ;  /* 0x0000007000707308 */ /* 0x000e620000000800 */
[----:B--2---:R-:W-:Y:S01]  /*9a00*/  F2FP.BF16.F32.PACK_AB R95, R86, R89 ;  /* 0x00000059565f723e */ /* 0x004fe200000010ff */
[----:B------:R-:W-:Y:S01]  /*9a10*/  FFMA.FTZ R154, R33, UR4, -R100 ;  /* 0x00000004219a7c23 */ /* 0x000fe20008010864 */
[----:B------:R-:W-:Y:S01]  /*9a20*/  FFMA.FTZ R107, R84, R143, R107 ;  /* 0x0000008f546b7223 */ /* 0x000fe2000001006b */
[----:B------:R-:W-:Y:S01]  /*9a30*/  LDSM.16.MT88.4 R100, [R116+0x6800] ;  /* 0x006800007464783b */ /* 0x000fe20000004200 */
[----:B------:R-:W-:Y:S01]  /*9a40*/  FFMA.FTZ R111, R3, R142, R106 ;  /* 0x0000008e036f7223 */ /* 0x000fe2000001006a */
[--C-:B------:R-:W-:Y:S01]  /*9a50*/  FFMA.FTZ R157, R30, UR4, -R104.reuse ;  /* 0x000000041e9d7c23 */ /* 0x100fe20008010868 */
[--C-:B------:R-:W-:Y:S01]  /*9a60*/  FFMA.FTZ R142, R31, UR4, -R104.reuse ;  /* 0x000000041f8e7c23 */ /* 0x100fe20008010868 */
[C---:B------:R-:W-:Y:S02]  /*9a70*/  HMMA.16816.F32.BF16 R36, R92.reuse, R96, R36 ;  /* 0x000000605c24723c */ /* 0x040fe40000041824 */
[----:B------:R-:W-:Y:S03]  /*9a80*/  MUFU.EX2 R84, R110 ;  /* 0x0000006e00547308 */ /* 0x000fe60000000800 */
[--C-:B------:R-:W-:Y:S01]  /*9a90*/  FFMA.FTZ R158, R34, UR4, -R104.reuse ;  /* 0x00000004229e7c23 */ /* 0x100fe20008010868 */
[C---:B------:R-:W-:Y:S01]  /*9aa0*/  HMMA.16816.F32.BF16 R40, R92.reuse, R98, R40 ;  /* 0x000000625c28723c */ /* 0x040fe20000041828 */
[----:B------:R-:W2:Y:S05]  /*9ab0*/  LDSM.16.MT88.4 R96, [R116+0x6000] ;  /* 0x006000007460783b */ /* 0x000eaa0000004200 */
[----:B------:R-:W-:Y:S01]  /*9ac0*/  MUFU.EX2 R143, R109 ;  /* 0x0000006d008f7308 */ /* 0x000fe20000000800 */
[----:B------:R-:W-:Y:S01]  /*9ad0*/  ISETP.GT.AND P0, PT, R128, R123, PT ;  /* 0x0000007b8000720c */ /* 0x000fe20003f04270 */
[----:B------:R-:W-:Y:S03]  /*9ae0*/  FFMA.FTZ R159, R35, UR4, -R104 ;  /* 0x00000004239f7c23 */ /* 0x000fe60008010868 */
[----:B------:R-:W-:Y:S01]  /*9af0*/  FADD.FTZ R161, R105, R107 ;  /* 0x0000006b69a17221 */ /* 0x000fe20000010000 */
[----:B------:R-:W-:Y:S01]  /*9b00*/  FADD.FTZ R88, R88, R111 ;  /* 0x0000006f58587221 */ /* 0x000fe20000010000 */
[----:B------:R-:W-:Y:S01]  /*9b10*/  MOV R3, R0 ;  /* 0x0000000000037202 */ /* 0x000fe20000000f00 */
[----:B------:R-:W-:Y:S02]  /*9b20*/  LDSM.16.MT88.4 R104, [R118+0x6c00] ;  /* 0x006c00007668783b */ /* 0x000fe40000004200 */
[----:B------:R3:W-:Y:S01]  /*9b30*/  MUFU.EX2 R35, R108 ;  /* 0x0000006c00237308 */ /* 0x0007e20000000800 */
[----:B------:R-:W-:Y:S01]  /*9b40*/  FADD.FTZ R90, R90, R161 ;  /* 0x000000a15a5a7221 */ /* 0x000fe20000010000 */
[----:B------:R-:W-:Y:S01]  /*9b50*/  FADD.FTZ R89, R89, R88 ;  /* 0x0000005859597221 */ /* 0x000fe20000010000 */
[----:B------:R-:W-:Y:S02]  /*9b60*/  MOV R85, R2 ;  /* 0x0000000200557202 */ /* 0x000fe40000000f00 */
[----:B------:R-:W-:Y:S01]  /*9b70*/  FADD.FTZ R90, R87, R90 ;  /* 0x0000005a575a7221 */ /* 0x000fe20000010000 */
[----:B------:R-:W-:Y:S04]  /*9b80*/  FADD.FTZ R86, R86, R89 ;  /* 0x0000005956567221 */ /* 0x000fe80000010000 */
[----:B------:R-:W-:Y:S10]  /*9b90*/  MUFU.EX2 R113, R113 ;  /* 0x0000007100717308 */ /* 0x000ff40000000800 */
        /* <DEDUP_REMOVED lines=98> */
[----:B-1----:R-:W-:Y:S01]  /*a1c0*/  F2FP.BF16.F32.PACK_AB R93, R142, R157 ;  /* 0x0000009d8e5d723e */ /* 0x002fe200000010ff */
        /* <DEDUP_REMOVED lines=26> */
.L_x_4710:
[----:B------:R-:W1:Y:S01]  /*a370*/  SHFL.BFLY PT, R4, R143, 0x2, 0x1f ;  /* 0x0c401f008f047f89 */ /* 0x000e6200000e0000 */
[----:B------:R-:W2:Y:S01]  /*a380*/  S2UR UR4, SR_CgaCtaId ;  /* 0x00000000000479c3 */ /* 0x000ea20000008800 */
[----:B------:R-:W-:Y:S01]  /*a390*/  MOV R8, 0x3f800000 ;  /* 0x3f80000000087802 */ /* 0x000fe20000000f00 */
[----:B------:R-:W-:Y:S01]  /*a3a0*/  IMAD.MOV.U32 R7, RZ, RZ, 0x3f800000 ;  /* 0x3f800000ff077424 */ /* 0x000fe200078e00ff */
[----:B------:R-:W3:Y:S01]  /*a3b0*/  SHFL.BFLY PT, R5, R142, 0x2, 0x1f ;  /* 0x0c401f008e057f89 */ /* 0x000ee200000e0000 */
[----:B------:R-:W-:Y:S01]  /*a3c0*/  UMOV UR5, 0x400 ;  /* 0x0000040000057882 */ /* 0x000fe20000000000 */
[----:B------:R-:W-:Y:S01]  /*a3d0*/  BSSY B0, `(.L_x_4715) ;  /* 0x00000c9000007945 */ /* 0x000fe20003800000 */
[----:B------:R-:W4:Y:S02]  /*a3e0*/  S2R R12, SR_TID.X ;  /* 0x00000000000c7919 */ /* 0x000f240000002100 */
[----:B------:R-:W-:Y:S01]  /*a3f0*/  BAR.SYNC.DEFER_BLOCKING 0x0 ;  /* 0x0000000000007b1d */ /* 0x000fe20000010000 */
[----:B-1----:R-:W-:Y:S01]  /*a400*/  FADD.FTZ R3, R4, R143 ;  /* 0x0000008f04037221 */ /* 0x002fe20000010000 */
[----:B--2---:R-:W-:Y:S01]  /*a410*/  ULEA UR4, UR4, UR5, 0x18 ;  /* 0x0000000504047291 */ /* 0x004fe2000f8ec03f */
[----:B---3--:R-:W-:-:S03]  /*a420*/  FADD.FTZ R4, R5, R142 ;  /* 0x0000008e05047221 */ /* 0x008fc60000010000 */
[----:B------:R-:W1:Y:S04]  /*a430*/  SHFL.BFLY PT, R6, R3, 0x1, 0x1f ;  /* 0x0c201f0003067f89 */ /* 0x000e6800000e0000 */
[----:B------:R-:W2:Y:S01]  /*a440*/  SHFL.BFLY PT, R5, R4, 0x1, 0x1f ;  /* 0x0c201f0004057f89 */ /* 0x000ea200000e0000 */
[----:B-1----:R-:W-:Y:S01]  /*a450*/  FADD.FTZ R6, R3, R6 ;  /* 0x0000000603067221 */ /* 0x002fe20000010000 */
[----:B----4-:R-:W-:Y:S01]  /*a460*/  SHF.R.S32.HI R3, RZ, 0x1f, R12 ;  /* 0x0000001fff037819 */ /* 0x010fe2000001140c */
[----:B--2---:R-:W-:-:S03]  /*a470*/  FADD.FTZ R5, R4, R5 ;  /* 0x0000000504057221 */ /* 0x004fc60000010000 */
[CC--:B------:R-:W-:Y:S01]  /*a480*/  LEA.HI R10, R3.reuse, R12.reuse, RZ, 0x3 ;  /* 0x0000000c030a7211 */ /* 0x0c0fe200078f18ff */
[----:B------:R-:W1:Y:S01]  /*a490*/  S2R R4, SR_TID.X ;  /* 0x0000000000047919 */ /* 0x000e620000002100 */
[-C--:B------:R-:W-:Y:S02]  /*a4a0*/  LEA.HI R3, R3, R12.reuse, RZ, 0x5 ;  /* 0x0000000c03037211 */ /* 0x080fe400078f28ff */
[----:B------:R-:W-:Y:S02]  /*a4b0*/  LOP3.LUT R9, R10, 0xfffffff8, RZ, 0xc0, !PT ;  /* 0xfffffff80a097812 */ /* 0x000fe400078ec0ff */
[----:B------:R-:W-:Y:S02]  /*a4c0*/  LOP3.LUT R3, R3, 0xffffffe0, RZ, 0xc0, !PT ;  /* 0xffffffe003037812 */ /* 0x000fe400078ec0ff */
[----:B------:R-:W-:Y:S02]  /*a4d0*/  IADD3 R9, -R9, R12, RZ ;  /* 0x0000000c09097210 */ /* 0x000fe40007ffe1ff */
[----:B------:R-:W-:Y:S01]  /*a4e0*/  SHF.R.S32.HI R13, RZ, 0x3, R10 ;  /* 0x00000003ff0d7819 */ /* 0x000fe2000001140a */
[----:B------:R-:W-:Y:S01]  /*a4f0*/  IMAD.IADD R3, R12, 0x1, -R3 ;  /* 0x000000010c037824 */ /* 0x000fe200078e0a03 */
[----:B------:R-:W-:-:S02]  /*a500*/  FSETP.NE.FTZ.AND P3, PT, R6, RZ, PT ;  /* 0x000000ff0600720b */ /* 0x000fc40003f75000 */
[----:B------:R-:W-:Y:S02]  /*a510*/  LEA.HI R10, R10, R13, RZ, 0x1 ;  /* 0x0000000d0a0a7211 */ /* 0x000fe400078f08ff */
[----:B------:R-:W-:Y:S02]  /*a520*/  FSETP.NE.FTZ.AND P2, PT, R5, RZ, PT ;  /* 0x000000ff0500720b */ /* 0x000fe40003f55000 */
[----:B------:R-:W-:Y:S02]  /*a530*/  LOP3.LUT R16, R10, 0xfffffffe, RZ, 0xc0, !PT ;  /* 0xfffffffe0a107812 */ /* 0x000fe400078ec0ff */
[----:B------:R-:W-:-:S05]  /*a540*/  LEA.HI R10, R9, R9, RZ, 0x1 ;  /* 0x00000009090a7211 */ /* 0x000fca00078f08ff */
[----:B------:R-:W2:Y:S01]  /*a550*/  @P3 MUFU.RCP R8, R6 ;  /* 0x0000000600083308 */ /* 0x000ea20000001000 */
[----:B------:R-:W3:Y:S01]  /*a560*/  @P3 LDC R33, c[0x0][0x2e8] ;  /* 0x0000ba00ff213b82 */ /* 0x000ee20000000800 */
[----:B-1----:R-:W-:-:S06]  /*a570*/  SHF.R.S32.HI R11, RZ, 0x1f, R4 ;  /* 0x0000001fff0b7819 */ /* 0x002fcc0000011404 */
[----:B------:R-:W1:Y:S01]  /*a580*/  @P2 MUFU.RCP R7, R5 ;  /* 0x0000000500072308 */ /* 0x000e620000001000 */
[CC--:B------:R-:W-:Y:S02]  /*a590*/  LEA.HI R12, R11.reuse, R4.reuse, RZ, 0x2 ;  /* 0x000000040b0c7211 */ /* 0x0c0fe400078f10ff */
[----:B------:R-:W-:Y:S02]  /*a5a0*/  LEA.HI R15, R11, R4, RZ, 0x6 ;  /* 0x000000040b0f7211 */ /* 0x000fe400078f30ff */
[----:B------:R-:W-:Y:S01]  /*a5b0*/  SHF.R.S32.HI R14, RZ, 0x2, R12 ;  /* 0x00000002ff0e7819 */ /* 0x000fe2000001140c */
[C---:B--2---:R-:W-:Y:S01]  /*a5c0*/  FMUL.FTZ R36, R8.reuse, R36 ;  /* 0x0000002408247220 */ /* 0x044fe20000410000 */
[----:B------:R-:W-:Y:S01]  /*a5d0*/  SHF.L.U32 R15, R15, 0x2, RZ ;  /* 0x000000020f0f7819 */ /* 0x000fe200000006ff */
[C---:B------:R-:W-:Y:S01]  /*a5e0*/  FMUL.FTZ R37, R8.reuse, R37 ;  /* 0x0000002508257220 */ /* 0x040fe20000410000 */
[----:B------:R-:W-:Y:S01]  /*a5f0*/  SHF.R.S32.HI R17, RZ, 0x1f, R14 ;  /* 0x0000001fff117819 */ /* 0x000fe2000001140e */
[C---:B------:R-:W-:Y:S01]  /*a600*/  FMUL.FTZ R40, R8.reuse, R40 ;  /* 0x0000002808287220 */ /* 0x040fe20000410000 */
[----:B------:R-:W-:Y:S01]  /*a610*/  LOP3.LUT R15, R15, 0x3fffff00, RZ, 0xc0, !PT ;  /* 0x3fffff000f0f7812 */ /* 0x000fe200078ec0ff */
[C---:B------:R-:W-:Y:S01]  /*a620*/  FMUL.FTZ R41, R8.reuse, R41 ;  /* 0x0000002908297220 */ /* 0x040fe20000410000 */
[----:B------:R-:W-:Y:S01]  /*a630*/  LEA.HI R17, R17, R14, RZ, 0x3 ;  /* 0x0000000e11117211 */ /* 0x000fe200078f18ff */
[----:B------:R-:W-:Y:S01]  /*a640*/  FMUL.FTZ R44, R8, R44 ;  /* 0x0000002c082c7220 */ /* 0x000fe20000410000 */
[----:B------:R-:W-:Y:S01]  /*a650*/  LOP3.LUT R21, R12, 0xfffffffc, RZ, 0xc0, !PT ;  /* 0xfffffffc0c157812 */ /* 0x000fe200078ec0ff */
[C---:B------:R-:W-:Y:S01]  /*a660*/  FMUL.FTZ R45, R8.reuse, R45 ;  /* 0x0000002d082d7220 */ /* 0x040fe20000410000 */
[----:B------:R-:W-:Y:S01]  /*a670*/  LOP3.LUT R17, R17, 0xfffffff8, RZ, 0xc0, !PT ;  /* 0xfffffff811117812 */ /* 0x000fe200078ec0ff */
[C---:B------:R-:W-:Y:S01]  /*a680*/  FMUL.FTZ R48, R8.reuse, R48 ;  /* 0x0000003008307220 */ /* 0x040fe20000410000 */
[C---:B------:R-:W-:Y:S01]  /*a690*/  FMUL.FTZ R49, R8.reuse, R49 ;  /* 0x0000003108317220 */ /* 0x040fe20000410000 */
[C---:B------:R-:W-:Y:S01]  /*a6a0*/  FMUL.FTZ R52, R8.reuse, R52 ;  /* 0x0000003408347220 */ /* 0x040fe20000410000 */
[----:B------:R-:W-:Y:S01]  /*a6b0*/  FMUL.FTZ R53, R8, R53 ;  /* 0x0000003508357220 */ /* 0x000fe20000410000 */
[----:B------:R-:W-:Y:S01]  /*a6c0*/  IMAD.IADD R17, R14, 0x1, -R17 ;  /* 0x000000010e117824 */ /* 0x000fe200078e0a11 */
[----:B------:R-:W-:Y:S01]  /*a6d0*/  IADD3 R14, R13, -R16, RZ ;  /* 0x800000100d0e7210 */ /* 0x000fe20007ffe0ff */
[----:B------:R-:W-:Y:S01]  /*a6e0*/  FMUL.FTZ R56, R8, R56 ;  /* 0x0000003808387220 */ /* 0x000fe20000410000 */
[----:B------:R-:W-:Y:S01]  /*a6f0*/  LOP3.LUT R16, R10, 0xfffffffe, RZ, 0xc0, !PT ;  /* 0xfffffffe0a107812 */ /* 0x000fe200078ec0ff */
[C---:B------:R-:W-:Y:S01]  /*a700*/  FMUL.FTZ R57, R8.reuse, R57 ;  /* 0x0000003908397220 */ /* 0x040fe20000410000 */
[----:B------:R-:W-:Y:S01]  /*a710*/  LEA.HI R18, R17, R17, RZ, 0x1 ;  /* 0x0000001111127211 */ /* 0x000fe200078f08ff */
[----:B------:R-:W-:Y:S01]  /*a720*/  FMUL.FTZ R60, R8, R60 ;  /* 0x0000003c083c7220 */ /* 0x000fe20000410000 */
[----:B------:R-:W-:Y:S01]  /*a730*/  LEA R15, R14, R15, 0x5 ;  /* 0x0000000f0e0f7211 */ /* 0x000fe200078e28ff */
[----:B------:R-:W-:Y:S01]  /*a740*/  IMAD.IADD R16, R9, 0x1, -R16 ;  /* 0x0000000109107824 */ /* 0x000fe200078e0a10 */
[----:B------:R-:W-:Y:S01]  /*a750*/  LOP3.LUT R20, R18, 0x1fffffe, RZ, 0xc0, !PT ;  /* 0x01fffffe12147812 */ /* 0x000fe200078ec0ff */
[----:B------:R-:W-:Y:S01]  /*a760*/  FMUL.FTZ R61, R8, R61 ;  /* 0x0000003d083d7220 */ /* 0x000fe20000410000 */
[CC--:B------:R-:W-:Y:S01]  /*a770*/  LEA.HI R9, R11.reuse, R4.reuse, RZ, 0x5 ;  /* 0x000000040b097211 */ /* 0x0c0fe200078f28ff */
[----:B------:R-:W-:Y:S01]  /*a780*/  IMAD R15, R16, 0x4, R15 ;  /* 0x00000004100f7824 */ /* 0x000fe200078e020f */
[----:B------:R-:W-:Y:S01]  /*a790*/  LEA.HI R14, R11, R4, RZ, 0x4 ;  /* 0x000000040b0e7211 */ /* 0x000fe200078f20ff */
[----:B------:R-:W-:Y:S01]  /*a7a0*/  IMAD.IADD R19, R17, 0x1, -R20 ;  /* 0x0000000111137824 */ /* 0x000fe200078e0a14 */
[----:B------:R-:W-:Y:S01]  /*a7b0*/  SHF.R.S32.HI R12, RZ, 0x5, R9 ;  /* 0x00000005ff0c7819 */ /* 0x000fe20000011409 */
[C---:B------:R-:W-:Y:S01]  /*a7c0*/  FMUL.FTZ R64, R8.reuse, R64 ;  /* 0x0000004008407220 */ /* 0x040fe20000410000 */
[----:B------:R-:W-:Y:S01]  /*a7d0*/  IADD3 R17, -R21, R4, RZ ;  /* 0x0000000415117210 */ /* 0x000fe20007ffe1ff */
[C---:B------:R-:W-:Y:S01]  /*a7e0*/  FMUL.FTZ R65, R8.reuse, R65 ;  /* 0x0000004108417220 */ /* 0x040fe20000410000 */
[----:B------:R-:W-:Y:S01]  /*a7f0*/  SHF.R.S32.HI R14, RZ, 0x4, R14 ;  /* 0x00000004ff0e7819 */ /* 0x000fe2000001140e */
[----:B------:R-:W-:Y:S01]  /*a800*/  FMUL.FTZ R68, R8, R68 ;  /* 0x0000004408447220 */ /* 0x000fe20000410000 */
[----:B------:R-:W-:Y:S01]  /*a810*/  SHF.R.S32.HI R10, RZ, 0x1, R10 ;  /* 0x00000001ff0a7819 */ /* 0x000fe2000001140a */
[----:B------:R-:W-:Y:S01]  /*a820*/  IMAD R20, R12, 0x100, R17 ;  /* 0x000001000c147824 */ /* 0x000fe200078e0211 */
[----:B------:R-:W-:Y:S01]  /*a830*/  SHF.R.S32.HI R18, RZ, 0x1, R18 ;  /* 0x00000001ff127819 */ /* 0x000fe20000011412 */
[----:B------:R-:W-:Y:S01]  /*a840*/  FMUL.FTZ R69, R8, R69 ;  /* 0x0000004508457220 */ /* 0x000fe20000410000 */
[----:B------:R-:W-:Y:S01]  /*a850*/  SHF.L.U32 R14, R14, 0x6, RZ ;  /* 0x000000060e0e7819 */ /* 0x000fe200000006ff */
[----:B------:R-:W-:Y:S01]  /*a860*/  FMUL.FTZ R72, R8, R72 ;  /* 0x0000004808487220 */ /* 0x000fe20000410000 */
[----:B------:R-:W-:Y:S01]  /*a870*/  SHF.L.U32 R17, R10, 0x3, RZ ;  /* 0x000000030a117819 */ /* 0x000fe200000006ff */
[----:B------:R-:W-:Y:S01]  /*a880*/  FMUL.FTZ R73, R8, R73 ;  /* 0x0000004908497220 */ /* 0x000fe20000410000 */
[----:B------:R-:W-:Y:S01]  /*a890*/  SHF.L.U32 R10, R18, 0x6, RZ ;  /* 0x00000006120a7819 */ /* 0x000fe200000006ff */
[----:B------:R-:W-:Y:S01]  /*a8a0*/  FMUL.FTZ R76, R8, R76 ;  /* 0x0000004c084c7220 */ /* 0x000fe20000410000 */
[----:B------:R-:W-:Y:S01]  /*a8b0*/  LOP3.LUT R14, R14, 0xc0, RZ, 0xc0, !PT ;  /* 0x000000c00e0e7812 */ /* 0x000fe200078ec0ff */
[C---:B------:R-:W-:Y:S01]  /*a8c0*/  FMUL.FTZ R77, R8.reuse, R77 ;  /* 0x0000004d084d7220 */ /* 0x040fe20000410000 */
[----:B------:R-:W-:Y:S01]  /*a8d0*/  LEA R19, R19, R20, 0x4 ;  /* 0x0000001413137211 */ /* 0x000fe200078e20ff */
[----:B------:R-:W-:Y:S01]  /*a8e0*/  FMUL.FTZ R80, R8, R80 ;  /* 0x0000005008507220 */ /* 0x000fe20000410000 */
[----:B------:R-:W-:Y:S01]  /*a8f0*/  LOP3.LUT R20, R10, 0xc0, RZ, 0xc0, !PT ;  /* 0x000000c00a147812 */ /* 0x000fe200078ec0ff */
[----:B------:R-:W-:Y:S01]  /*a900*/  FMUL.FTZ R81, R8, R81 ;  /* 0x0000005108517220 */ /* 0x000fe20000410000 */
[----:B------:R-:W-:Y:S01]  /*a910*/  LOP3.LUT R16, R18, 0x1, RZ, 0xc0, !PT ;  /* 0x0000000112107812 */ /* 0x000fe200078ec0ff */
[----:B------:R-:W-:Y:S01]  /*a920*/  IMAD.MOV.U32 R8, RZ, RZ, 0x40 ;  /* 0x00000040ff087424 */ /* 0x000fe200078e00ff */
[----:B------:R-:W-:Y:S01]  /*a930*/  LOP3.LUT R17, R14, 0x18, R17, 0xf8, !PT ;  /* 0x000000180e117812 */ /* 0x000fe200078ef811 */
[C---:B-1----:R-:W-:Y:S01]  /*a940*/  FMUL.FTZ R39, R7.reuse, R39 ;  /* 0x0000002707277220 */ /* 0x042fe20000410000 */
[----:B------:R-:W-:Y:S01]  /*a950*/  SHF.R.U32.HI R10, RZ, 0x3, R14 ;  /* 0x00000003ff0a7819 */ /* 0x000fe2000001160e */
[C---:B------:R-:W-:Y:S01]  /*a960*/  FMUL.FTZ R38, R7.reuse, R38 ;  /* 0x0000002607267220 */ /* 0x040fe20000410000 */
[----:B------:R-:W-:Y:S01]  /*a970*/  LEA.HI R14, R20, R20, RZ, 0x1d ;  /* 0x00000014140e7211 */ /* 0x000fe200078fe8ff */
[C---:B------:R-:W-:Y:S01]  /*a980*/  FMUL.FTZ R43, R7.reuse, R43 ;  /* 0x0000002b072b7220 */ /* 0x040fe20000410000 */
[----:B------:R-:W-:Y:S01]  /*a990*/  ISETP.NE.U32.AND P1, PT, R16, 0x1, PT ;  /* 0x000000011000780c */ /* 0x000fe20003f25070 */
[----:B------:R-:W-:Y:S01]  /*a9a0*/  FMUL.FTZ R42, R7, R42 ;  /* 0x0000002a072a7220 */ /* 0x000fe20000410000 */
[----:B------:R-:W-:Y:S01]  /*a9b0*/  LEA R14, R19, R14, 0x1 ;  /* 0x0000000e130e7211 */ /* 0x000fe200078e08ff */
[C---:B------:R-:W-:Y:S01]  /*a9c0*/  FMUL.FTZ R47, R7.reuse, R47 ;  /* 0x0000002f072f7220 */ /* 0x040fe20000410000 */
[----:B------:R-:W-:Y:S01]  /*a9d0*/  LOP3.LUT P0, RZ, R18, 0x2, RZ, 0xc0, !PT ;  /* 0x0000000212ff7812 */ /* 0x000fe2000780c0ff */
[C---:B------:R-:W-:Y:S01]  /*a9e0*/  FMUL.FTZ R46, R7.reuse, R46 ;  /* 0x0000002e072e7220 */ /* 0x040fe20000410000 */
        /* <DEDUP_REMOVED lines=19> */
[----:B------:R-:W-:Y:S01]  /*ab20*/  LOP3.LUT R10, R17, R10, RZ, 0x3c, !PT ;  /* 0x0000000a110a7212 */ /* 0x000fe200078e3cff */
[----:B------:R-:W-:Y:S01]  /*ab30*/  STS.64 [R14], R36 ;  /* 0x000000240e007388 */ /* 0x000fe20000000a00 */
[C---:B------:R-:W-:Y:S01]  /*ab40*/  IADD3 R7, R14.reuse, -0x20, RZ ;  /* 0xffffffe00e077810 */ /* 0x040fe20007ffe0ff */
[----:B------:R-:W-:Y:S01]  /*ab50*/  @P1 VIADD R7, R14, 0x20 ;  /* 0x000000200e071836 */ /* 0x000fe20000000000 */
[----:B------:R-:W-:Y:S01]  /*ab60*/  SEL R8, R8, 0xffffffc0, !P0 ;  /* 0xffffffc008087807 */ /* 0x000fe20004000000 */
[----:B------:R-:W-:Y:S01]  /*ab70*/  STS.64 [R14+0x400], R38 ;  /* 0x000400260e007388 */ /* 0x000fe20000000a00 */
[----:B------:R-:W-:Y:S01]  /*ab80*/  IADD3 R10, R15, R10, RZ ;  /* 0x0000000a0f0a7210 */ /* 0x000fe20007ffe0ff */
[----:B------:R-:W1:Y:S01]  /*ab90*/  LDC.64 R16, c[0x0][0x2c0] ;  /* 0x0000b000ff107b82 */ /* 0x000e620000000a00 */
[----:B------:R-:W-:Y:S01]  /*aba0*/  IADD3 R15, R14, R8, RZ ;  /* 0x000000080e0f7210 */ /* 0x000fe20007ffe0ff */
[----:B------:R-:W-:Y:S01]  /*abb0*/  STS.64 [R7], R40 ;  /* 0x0000002807007388 */ /* 0x000fe20000000a00 */
[----:B------:R-:W-:Y:S01]  /*abc0*/  IADD3 R8, R8, R7, RZ ;  /* 0x0000000708087210 */ /* 0x000fe20007ffe0ff */
[----:B------:R-:W2:Y:S01]  /*abd0*/  @P3 MUFU.LG2 R6, R6 ;  /* 0x0000000600063308 */ /* 0x000ea20000000c00 */
[----:B------:R-:W-:Y:S01]  /*abe0*/  LEA R10, R10, UR4, 0x2 ;  /* 0x000000040a0a7c11 */ /* 0x000fe2000f8e10ff */
[----:B------:R-:W-:Y:S01]  /*abf0*/  STS.64 [R7+0x400], R42 ;  /* 0x0004002a07007388 */ /* 0x000fe20000000a00 */
[----:B------:R-:W-:Y:S01]  /*ac00*/  LOP3.LUT R9, R9, 0xffffffe0, RZ, 0xc0, !PT ;  /* 0xffffffe009097812 */ /* 0x000fe200078ec0ff */
[----:B------:R-:W4:Y:S01]  /*ac10*/  S2UR UR4, SR_CTAID.Z ;  /* 0x00000000000479c3 */ /* 0x000f220000002700 */
[----:B------:R-:W-:Y:S01]  /*ac20*/  LEA.HI R11, R11, R4, RZ, 0x3 ;  /* 0x000000040b0b7211 */ /* 0x000fe200078f18ff */
[----:B------:R-:W-:Y:S01]  /*ac30*/  STS.64 [R15], R44 ;  /* 0x0000002c0f007388 */ /* 0x000fe20000000a00 */
[----:B------:R-:W-:Y:S01]  /*ac40*/  SHF.R.S32.HI R35, RZ, 0x1f, R12 ;  /* 0x0000001fff237819 */ /* 0x000fe2000001140c */
[----:B------:R-:W5:Y:S01]  /*ac50*/  @P2 MUFU.LG2 R5, R5 ;  /* 0x0000000500052308 */ /* 0x000f620000000c00 */
[----:B------:R-:W-:Y:S01]  /*ac60*/  IADD3 R9, R4, -R9, RZ ;  /* 0x8000000904097210 */ /* 0x000fe20007ffe0ff */
[----:B------:R-:W-:Y:S01]  /*ac70*/  STS.64 [R15+0x400], R46 ;  /* 0x0004002e0f007388 */ /* 0x000fe20000000a00 */
[----:B------:R-:W-:-:S02]  /*ac80*/  LOP3.LUT R11, R11, 0xfffffff8, RZ, 0xc0, !PT ;  /* 0xfffffff80b0b7812 */ /* 0x000fc400078ec0ff */
[----:B------:R-:W-:Y:S01]  /*ac90*/  LEA.HI R35, R35, R12, RZ, 0x2 ;  /* 0x0000000c23237211 */ /* 0x000fe200078f10ff */
[----:B------:R-:W-:Y:S01]  /*aca0*/  STS.64 [R8], R48 ;  /* 0x0000003008007388 */ /* 0x000fe20000000a00 */
[----:B------:R-:W-:Y:S02]  /*acb0*/  LOP3.LUT P0, RZ, R9, 0x3, RZ, 0xc0, !PT ;  /* 0x0000000309ff7812 */ /* 0x000fe4000780c0ff */
[----:B------:R-:W-:Y:S01]  /*acc0*/  IADD3 R11, -R11, R4, RZ ;  /* 0x000000040b0b7210 */ /* 0x000fe20007ffe1ff */
[----:B------:R-:W-:Y:S01]  /*acd0*/  STS.64 [R8+0x400], R50 ;  /* 0x0004003208007388 */ /* 0x000fe20000000a00 */
[----:B------:R-:W-:Y:S01]  /*ace0*/  IADD3 R4, -R131, RZ, RZ ;  /* 0x000000ff83047210 */ /* 0x000fe20007ffe1ff */
[----:B--2---:R-:W-:Y:S01]  /*acf0*/  @P3 FMUL.FTZ R9, R6, 0.69314718246459960938 ;  /* 0x3f31721806093820 */ /* 0x004fe20000410000 */
[----:B------:R-:W-:Y:S01]  /*ad00*/  LOP3.LUT R35, R35, 0xffffffc, RZ, 0xc0, !PT ;  /* 0x0ffffffc23237812 */ /* 0x000fe200078ec0ff */
[----:B------:R-:W-:Y:S01]  /*ad10*/  STS.64 [R14+0x2000], R52 ;  /* 0x002000340e007388 */ /* 0x000fe20000000a00 */
[----:B------:R-:W-:Y:S01]  /*ad20*/  SHF.L.U32 R6, R11, 0x2, RZ ;  /* 0x000000020b067819 */ /* 0x000fe200000006ff */
[----:B-----5:R-:W-:-:S02]  /*ad30*/  @P2 FMUL.FTZ R5, R5, 0.69314718246459960938 ;  /* 0x3f31721805052820 */ /* 0x020fc40000410000 */
[----:B------:R-:W-:Y:S01]  /*ad40*/  STS.64 [R14+0x2400], R54 ;  /* 0x002400360e007388 */ /* 0x000fe20000000a00 */
[----:B------:R-:W-:-:S03]  /*ad50*/  IMAD.IADD R35, R12, 0x1, -R35 ;  /* 0x000000010c237824 */ /* 0x000fc600078e0a23 */
        /* <DEDUP_REMOVED lines=15> */
[----:B--2---:R-:W4:Y:S01]  /*ae50*/  LDC R7, c[0x0][0x270] ;  /* 0x00009c00ff077b82 */ /* 0x004f220000000800 */
[----:B------:R-:W1:Y:S01]  /*ae60*/  S2R R18, SR_CTAID.Y ;  /* 0x0000000000127919 */ /* 0x000e620000002600 */
[----:B------:R-:W2:Y:S06]  /*ae70*/  S2R R19, SR_CTAID.X ;  /* 0x0000000000137919 */ /* 0x000eac0000002500 */
[----:B-----5:R-:W5:Y:S01]  /*ae80*/  @P2 LDC R15, c[0x0][0x2e8] ;  /* 0x0000ba00ff0f2b82 */ /* 0x020f620000000800 */
[----:B---3--:R-:W-:Y:S01]  /*ae90*/  SHF.R.S32.HI R8, RZ, 0x1f, R3 ;  /* 0x0000001fff087819 */ /* 0x008fe20000011403 */
[----:B------:R3:W1:Y:S03]  /*aea0*/  LDS.128 R28, [R10+0x1800] ;  /* 0x001800000a1c7984 */ /* 0x0006660000000c00 */
[----:B------:R-:W-:Y:S01]  /*aeb0*/  LEA.HI R8, R8, R3, RZ, 0x2 ;  /* 0x0000000308087211 */ /* 0x000fe200078f10ff */
[----:B------:R3:W2:Y:S01]  /*aec0*/  LDS.128 R24, [R10+0x3800] ;  /* 0x003800000a187984 */ /* 0x0006a20000000c00 */
[----:B------:R-:W-:Y:S01]  /*aed0*/  MOV R3, 0xff800000 ;  /* 0xff80000000037802 */ /* 0x000fe20000000f00 */
[----:B------:R-:W-:Y:S01]  /*aee0*/  @P3 FFMA.FTZ R3, R2, R33, R9 ;  /* 0x0000002102033223 */ /* 0x000fe20000010009 */
[----:B----4-:R-:W-:Y:S01]  /*aef0*/  IMAD R4, R7, R4, UR4 ;  /* 0x0000000407047e24 */ /* 0x010fe2000f8e0204 */
[----:B------:R3:W4:Y:S01]  /*af00*/  LDS.128 R20, [R10+0x5800] ;  /* 0x005800000a147984 */ /* 0x0007220000000c00 */
[----:B------:R-:W-:-:S05]  /*af10*/  SHF.R.S32.HI R8, RZ, 0x2, R8 ;  /* 0x00000002ff087819 */ /* 0x000fca0000011408 */
[----:B------:R-:W-:Y:S02]  /*af20*/  IMAD R35, R35, 0x10, R8 ;  /* 0x0000001023237824 */ /* 0x000fe400078e0208 */
[----:B-1----:R-:W-:Y:S02]  /*af30*/  IMAD R16, R18, R16, R131 ;  /* 0x0000001012107224 */ /* 0x002fe400078e0283 */
[----:B------:R-:W-:Y:S02]  /*af40*/  IMAD.MOV.U32 R8, RZ, RZ, -0x800000 ;  /* 0xff800000ff087424 */ /* 0x000fe400078e00ff */
[----:B-----5:R-:W-:Y:S01]  /*af50*/  @P2 FFMA.FTZ R8, R0, R15, R5 ;  /* 0x0000000f00082223 */ /* 0x020fe20000010005 */
[----:B--2---:R-:W-:Y:S01]  /*af60*/  SHF.L.U32 R12, R19, 0x6, RZ ;  /* 0x00000006130c7819 */ /* 0x004fe200000006ff */
[----:B------:R-:W-:Y:S01]  /*af70*/  IMAD R4, R16, R7, R4 ;  /* 0x0000000710047224 */ /* 0x000fe200078e0204 */
[----:B------:R-:W-:-:S03]  /*af80*/  SHF.R.S32.HI R7, RZ, 0x1f, R6 ;  /* 0x0000001fff077819 */ /* 0x000fc60000011406 */
[----:B------:R-:W-:Y:S01]  /*af90*/  IMAD R4, R4, R17, R12 ;  /* 0x0000001104047224 */ /* 0x000fe200078e020c */
[----:B------:R-:W-:Y:S06]  /*afa0*/  @P0 BRA `(.L_x_4716) ;  /* 0x00000000002c0947 */ /* 0x000fec0003800000 */
        /* <DEDUP_REMOVED lines=11> */
.L_x_4716:
[----:B------:R-:W-:Y:S05]  /*b060*/  BSYNC B0 ;  /* 0x0000000000007941 */ /* 0x000fea0003800000 */
.L_x_4715:
[----:B------:R-:W-:Y:S01]  /*b070*/  ULDC UR4, c[0x0][0x2dc] ;  /* 0x0000b70000047ab9 */ /* 0x000fe20000000800 */
[C---:B-1----:R-:W-:Y:S01]  /*b080*/  IMAD.WIDE R2, R13.reuse, 0x60, R6 ;  /* 0x000000600d027825 */ /* 0x042fe200078e0206 */
[C---:B------:R-:W-:Y:S01]  /*b090*/  ISETP.GE.AND P1, PT, R13.reuse, R122, PT ;  /* 0x0000007a0d00720c */ /* 0x040fe20003f26270 */
[----:B------:R1:W2:Y:S01]  /*b0a0*/  LDS.128 R32, [R10] ;  /* 0x000000000a207984 */ /* 0x0002a20000000c00 */
[----:B------:R-:W-:Y:S01]  /*b0b0*/  BSSY B0, `(.L_x_4717) ;  /* 0x000001a000007945 */ /* 0x000fe20003800000 */
[----:B------:R-:W-:Y:S01]  /*b0c0*/  IMAD R0, R4, UR4, RZ ;  /* 0x0000000404007c24 */ /* 0x000fe2000f8e02ff */
[----:B------:R-:W-:Y:S01]  /*b0d0*/  ULDC.64 UR4, c[0x0][0x288] ;  /* 0x0000a20000047ab9 */ /* 0x000fe20000000a00 */
[----:B------:R-:W-:Y:S01]  /*b0e0*/  VIADD R5, R13, 0x10 ;  /* 0x000000100d057836 */ /* 0x000fe20000000000 */
[----:B------:R1:W1:Y:S02]  /*b0f0*/  LDS.128 R16, [R10+0x2000] ;  /* 0x002000000a107984 */ /* 0x0002640000000c00 */
[----:B------:R-:W-:Y:S01]  /*b100*/  IADD3 R9, P0, R0, R2, RZ ;  /* 0x0000000200097210 */ /* 0x000fe20007f1e0ff */
[----:B------:R-:W-:Y:S01]  /*b110*/  VIADD R2, R6, 0x20 ;  /* 0x0000002006027836 */ /* 0x000fe20000000000 */
[----:B------:R-:W-:-:S02]  /*b120*/  ISETP.GE.AND P5, PT, R5, R122, PT ;  /* 0x0000007a0500720c */ /* 0x000fc40003fa6270 */
[----:B------:R-:W-:Y:S01]  /*b130*/  LEA.HI.X.SX32 R0, R0, R3, 0x1, P0 ;  /* 0x0000000300007211 */ /* 0x000fe200000f0eff */
[----:B------:R-:W-:Y:S01]  /*b140*/  VIADD R3, R13, 0x20 ;  /* 0x000000200d037836 */ /* 0x000fe20000000000 */
[----:B------:R-:W-:Y:S01]  /*b150*/  LEA R4, P0, R9, UR4, 0x2 ;  /* 0x0000000409047c11 */ /* 0x000fe2000f8010ff */
[----:B------:R-:W-:-:S03]  /*b160*/  VIADD R13, R13, 0x30 ;  /* 0x000000300d0d7836 */ /* 0x000fc60000000000 */
[----:B------:R-:W-:Y:S01]  /*b170*/  LEA.HI.X R5, R9, UR5, R0, 0x2, P0 ;  /* 0x0000000509057c11 */ /* 0x000fe200080f1400 */
[----:B------:R-:W-:Y:S01]  /*b180*/  VIADD R0, R6, 0x40 ;  /* 0x0000004006007836 */ /* 0x000fe20000000000 */
[-C--:B------:R-:W-:Y:S02]  /*b190*/  ISETP.GE.AND P3, PT, R13, R122.reuse, PT ;  /* 0x0000007a0d00720c */ /* 0x080fe40003f66270 */
[----:B------:R1:W1:Y:S01]  /*b1a0*/  LDS.128 R12, [R10+0x4000] ;  /* 0x004000000a0c7984 */ /* 0x0002620000000c00 */
        /* <DEDUP_REMOVED lines=8> */
[----:B--2---:R1:W-:Y:S04]  /*b230*/  @!P2 STG.E.64 desc[UR10][R4.64], R32 ;  /* 0x000000200400a986 */ /* 0x0043e8000c101b0a */
[----:B------:R1:W-:Y:S02]  /*b240*/  @!P2 STG.E.64 desc[UR10][R4.64+0x8], R34 ;  /* 0x000008220400a986 */ /* 0x0003e4000c101b0a */
.L_x_4718:
[----:B------:R-:W-:Y:S05]  /*b250*/  BSYNC B0 ;  /* 0x0000000000007941 */ /* 0x000fea0003800000 */
.L_x_4717:
[----:B-12---:R1:W2:Y:S01]  /*b260*/  LDS.128 R32, [R10+0x800] ;  /* 0x000800000a207984 */ /* 0x0062a20000000c00 */
        /* <DEDUP_REMOVED lines=8> */
[----:B--2---:R2:W-:Y:S04]  /*b2f0*/  @!P2 STG.E.128 desc[UR10][R4.64+0x1800], R32 ;  /* 0x001800200400a986 */ /* 0x0045e8000c101d0a */
[----:B-1----:R2:W-:Y:S04]  /*b300*/  @!P1 STG.E.128 desc[UR10][R4.64+0x1880], R16 ;  /* 0x0018801004009986 */ /* 0x0025e8000c101d0a */
[----:B------:R2:W-:Y:S02]  /*b310*/  @!P0 STG.E.128 desc[UR10][R4.64+0x1900], R12 ;  /* 0x0019000c04008986 */ /* 0x0005e4000c101d0a */
.L_x_4720:
[----:B------:R-:W-:Y:S05]  /*b320*/  BSYNC B0 ;  /* 0x0000000000007941 */ /* 0x000fea0003800000 */
.L_x_4719:
        /* <DEDUP_REMOVED lines=12> */
.L_x_4722:
[----:B------:R-:W-:Y:S05]  /*b3f0*/  BSYNC B0 ;  /* 0x0000000000007941 */ /* 0x000fea0003800000 */
.L_x_4721:
        /* <DEDUP_REMOVED lines=10> */
.L_x_4723:
        /* <DEDUP_REMOVED lines=14> */
.L_x_6490:


//--------------------- .text._ZN5flash24flash_fwd_splitkv_kernelI23Flash_fwd_kernel_traitsILi96ELi64ELi64ELi4ELb0ELb0EN7cutlass10bfloat16_tE19Flash_kernel_traitsILi96ELi64ELi64ELi4ES3_EELb1ELb0ELb0ELb0ELb0ELb1ELb1ELb0EEEvNS_16Flash_fwd_paramsE --------------------------
	.section	.text._ZN5flash24flash_fwd_splitkv_kernelI23Flash_fwd_kernel_traitsILi96ELi64ELi64ELi4ELb0ELb0EN7cutlass10bfloat16_tE19Flash_kernel_traitsILi96ELi64ELi64ELi4ES3_EELb1ELb0ELb0ELb0ELb0ELb1ELb1ELb0EEEvNS_16Flash_fwd_paramsE,"ax",@progbits
	.align	128
        .global         _ZN5flash24flash_fwd_splitkv_kernelI23Flash_fwd_kernel_traitsILi96ELi64ELi64ELi4ELb0ELb0EN7cutlass10bfloat16_tE19Flash_kernel_traitsILi96ELi64ELi64ELi4ES3_EELb1ELb0ELb0ELb0ELb0ELb1ELb1ELb0EEEvNS_16Flash_fwd_paramsE
        .type           _ZN5flash24flash_fwd_splitkv_kernelI23Flash_fwd_kernel_traitsILi96ELi64ELi64ELi4ELb0ELb0EN7cutlass10bfloat16_tE19Flash_kernel_traitsILi96ELi64ELi64ELi4ES3_EELb1ELb0ELb0ELb0ELb0ELb1ELb1ELb0EEEvNS_16Flash_fwd_paramsE,@function
        .size           _ZN5flash24flash_fwd_splitkv_kernelI23Flash_fwd_kernel_traitsILi96ELi64ELi64ELi4ELb0ELb0EN7cutlass10bfloat16_tE19Flash_kernel_traitsILi96ELi64ELi64ELi4ES3_EELb1ELb0ELb0ELb0ELb0ELb1ELb1ELb0EEEvNS_16Flash_fwd_paramsE,(.L_x_6491 - _ZN5flash24flash_fwd_splitkv_kernelI23Flash_fwd_kernel_traitsILi96ELi64ELi64ELi4ELb0ELb0EN7cutlass10bfloat16_tE19Flash_kernel_traitsILi96ELi64ELi64ELi4ES3_EELb1ELb0ELb0ELb0ELb0ELb1ELb1ELb0EEEvNS_16Flash_fwd_paramsE)
        .other          _ZN5flash24flash_fwd_splitkv_kernelI23Flash_fwd_kernel_traitsILi96ELi64ELi64ELi4ELb0ELb0EN7cutlass10bfloat16_tE19Flash_kernel_traitsILi96ELi64ELi64ELi4ES3_EELb1ELb0ELb0ELb0ELb0ELb1ELb1ELb0EEEvNS_16Flash_fwd_paramsE,@"STO_CUDA_ENTRY STV_DEFAULT"
_ZN5flash24flash_fwd_splitkv_kernelI23Flash_fwd_kernel_traitsILi96ELi64ELi64ELi4ELb0ELb0EN7cutlass10bfloat16_tE19Flash_kernel_traitsILi96ELi64ELi64ELi4ES3_EELb1ELb0ELb0ELb0ELb0ELb1ELb1ELb0EEEvNS_16Flash_fwd_paramsE:
.text._ZN5flash24flash_fwd_splitkv_kernelI23Flash_fwd_kernel_traitsILi96ELi64ELi64ELi4ELb0ELb0EN7cutlass10bfloat16_tE19Flash_kernel_traitsILi96ELi64ELi64ELi4ES3_EELb1ELb0ELb0ELb0ELb0ELb1ELb1ELb0EEEvNS_16Flash_fwd_paramsE:
        /* <DEDUP_REMOVED lines=60> */
.L_x_4724:
[----:B-1----:R-:W1:Y:S02]  /*03c0*/  LDC R7, c[0x0][0x2c8] ;  /* 0x0000b200ff077b82 */ /* 0x002e640000000800 */
.L_x_4725:
        /* <DEDUP_REMOVED lines=103> */
.L_x_4728:
[----:B------:R-:W-:Y:S05]  /*0a40*/  BSYNC B0 ;  /* 0x0000000000007941 */ /* 0x000fea0003800000 */
.L_x_4727:
        /* <DEDUP_REMOVED lines=10> */
.L_x_4730:
[----:B------:R-:W-:Y:S05]  /*0af0*/  BSYNC B0 ;  /* 0x0000000000007941 */ /* 0x000fea0003800000 */
.L_x_4729:
        /* <DEDUP_REMOVED lines=11> */
.L_x_4732:
[----:B------:R-:W-:Y:S05]  /*0bb0*/  BSYNC B0 ;  /* 0x0000000000007941 */ /* 0x000fea0003800000 */
.L_x_4731:
        /* <DEDUP_REMOVED lines=9> */
.L_x_4734:
[----:B------:R-:W-:Y:S05]  /*0c50*/  BSYNC B0 ;  /* 0x0000000000007941 */ /* 0x000fea0003800000 */
.L_x_4733:
        /* <DEDUP_REMOVED lines=15> */
.L_x_4726:
        /* <DEDUP_REMOVED lines=24> */
.L_x_4735:
        /* <DEDUP_REMOVED lines=82> */
.L_x_4736:
        /* <DEDUP_REMOVED lines=48> */
.L_x_4738:
        /* <DEDUP_REMOVED lines=28> */
.L_x_4737:
        /* <DEDUP_REMOVED lines=47> */
[----:B------:R-:W-:Y:S01]  /*1ba0*/  SHF.R.S32.HI R29, RZ, 0x1f, R24 ;  /* 0x0000001fff1d7819 */ /* 0x000fe20000011418 */
[----:B------:R-:W-:Y:S01]  /*1bb0*/  IMAD.WIDE.U32 R8, R8, UR4, R26 ;  /* 0x0000000408087c25 */ /* 0x000fe2000f8e001a */
[----:B------:R-:W-:Y:S01]  /*1bc0*/  IADD3 R22, P1, R130, R22, RZ ;  /* 0x0000001682167210 */ /* 0x000fe20007f3e0ff */
        /* <DEDUP_REMOVED lines=53> */
.L_x_4740:
[----:B------:R-:W-:Y:S05]  /*1f20*/  BSYNC B0 ;  /* 0x0000000000007941 */ /* 0x000fea0003800000 */
.L_x_4739:
        /* <DEDUP_REMOVED lines=10> */
[----:B------:R-:W-:-:S04]  /*1fd0*/  IMAD.WIDE.U32 R24, R16, UR6, R24 ;  /* 0x0000000610187c25 */ /* 0x000fc8000f8e0018 */
[----:B------:R-:W-:-:S04]  /*1fe0*/  IMAD R21, R21, UR6, RZ ;  /* 0x0000000615157c24 */ /* 0x000fc8000f8e02ff */
        /* <DEDUP_REMOVED lines=27> */
.L_x_4742:
[----:B------:R-:W-:Y:S05]  /*21a0*/  BSYNC B0 ;  /* 0x0000000000007941 */ /* 0x000fea0003800000 */
.L_x_4741:
        /* <DEDUP_REMOVED lines=44> */
.L_x_4744:
[----:B------:R-:W-:Y:S05]  /*2470*/  BSYNC B0 ;  /* 0x0000000000007941 */ /* 0x000fea0003800000 */
.L_x_4743:
        /* <DEDUP_REMOVED lines=33> */
.L_x_4746:
[----:B------:R-:W-:Y:S05]  /*2690*/  BSYNC B0 ;  /* 0x0000000000007941 */ /* 0x000fea0003800000 */
.L_x_4745:
        /* <DEDUP_REMOVED lines=17> */
[----:B------:R-:W-:Y:S01]  /*27b0*/  LEA.HI R15, R90, R90, RZ, 0x1 ;  /* 0x0000005a5a0f7211 */ /* 0x000fe200078f08ff */
[----:B------:R-:W-:Y:S01]  /*27c0*/  IMAD.IADD R7, R2, 0x1, -R3 ;  /* 0x0000000102077824 */ /* 0x000fe200078e0a03 */
[----:B------:R-:W-:Y:S01]  /*27d0*/  SHF.R.S32.HI R3, RZ, 0x1, R17 ;  /* 0x00000001ff037819 */ /* 0x000fe20000011411 */
[----:B------:R-:W-:Y:S01]  /*27e0*/  IMAD.SHL.U32 R5, R5, 0x8, RZ ;  /* 0x0000000805057824 */ /* 0x000fe200078e00ff */
[----:B------:R-:W-:-:S02]  /*27f0*/  ISETP.GE.AND P1, PT, R14, R11, PT ;  /* 0x0000000b0e00720c */ /* 0x000fc40003f26270 */
[----:B------:R-:W-:Y:S01]  /*2800*/  ISETP.GE.AND P0, PT, R12, R11, PT ;  /* 0x0000000b0c00720c */ /* 0x000fe20003f06270 */
[----:B------:R-:W-:-:S04]  /*2810*/  DEPBAR.LE SB0, 0x0 ;  /* 0x000080000000791a */ /* 0x000fc80000000000 */
[----:B------:R-:W-:Y:S01]  /*2820*/  BAR.SYNC.DEFER_BLOCKING 0x0 ;  /* 0x0000000000007b1d */ /* 0x000fe20000010000 */
[--C-:B------:R-:W-:Y:S01]  /*2830*/  SHF.R.S32.HI R11, RZ, 0x1, R15.reuse ;  /* 0x00000001ff0b7819 */ /* 0x100fe2000001140f */
[----:B------:R-:W-:Y:S01]  /*2840*/  IMAD.SHL.U32 R2, R3, 0x40, RZ ;  /* 0x0000004003027824 */ /* 0x000fe200078e00ff */
[----:B------:R-:W-:Y:S01]  /*2850*/  SHF.R.S32.HI R4, RZ, 0x1f, R15 ;  /* 0x0000001fff047819 */ /* 0x000fe2000001140f */
[----:B-1----:R-:W-:Y:S01]  /*2860*/  IMAD R13, R13, R98, RZ ;  /* 0x000000620d0d7224 */ /* 0x002fe200078e02ff */
[----:B------:R-:W-:Y:S01]  /*2870*/  LOP3.LUT R17, R17, 0xfffffffe, RZ, 0xc0, !PT ;  /* 0xfffffffe11117812 */ /* 0x000fe200078ec0ff */
[----:B------:R-:W-:Y:S01]  /*2880*/  IMAD.SHL.U32 R127, R98, 0x20, RZ ;  /* 0x00000020627f7824 */ /* 0x000fe200078e00ff */
[----:B------:R-:W-:Y:S02]  /*2890*/  LEA.HI R4, R4, R11, RZ, 0x2 ;  /* 0x0000000b04047211 */ /* 0x000fe400078f10ff */
[----:B------:R-:W-:Y:S01]  /*28a0*/  LOP3.LUT R2, R2, 0xc0, RZ, 0xc0, !PT ;  /* 0x000000c002027812 */ /* 0x000fe200078ec0ff */
[----:B------:R-:W-:Y:S01]  /*28b0*/  IMAD.IADD R10, R10, 0x1, -R17 ;  /* 0x000000010a0a7824 */ /* 0x000fe200078e0a11 */
[----:B------:R-:W-:-:S02]  /*28c0*/  SHF.R.S32.HI R17, RZ, 0x1f, R90 ;  /* 0x0000001fff117819 */ /* 0x000fc4000001145a */
[----:B------:R-:W-:Y:S02]  /*28d0*/  LOP3.LUT R4, R4, 0xfffffffc, RZ, 0xc0, !PT ;  /* 0xfffffffc04047812 */ /* 0x000fe400078ec0ff */
[----:B------:R-:W-:Y:S02]  /*28e0*/  LOP3.LUT R5, R2, 0x8, R5, 0xf8, !PT ;  /* 0x0000000802057812 */ /* 0x000fe400078ef805 */
[----:B------:R-:W-:Y:S01]  /*28f0*/  SHF.R.U32.HI R2, RZ, 0x3, R2 ;  /* 0x00000003ff027819 */ /* 0x000fe20000011602 */
[----:B------:R-:W-:Y:S01]  /*2900*/  IMAD.IADD R4, R11, 0x1, -R4 ;  /* 0x000000010b047824 */ /* 0x000fe200078e0a04 */
[----:B------:R-:W-:Y:S01]  /*2910*/  LEA.HI R6, R17, R90, RZ, 0x3 ;  /* 0x0000005a11067211 */ /* 0x000fe200078f18ff */
[----:B------:R-:W-:Y:S01]  /*2920*/  IMAD R11, R7, 0x8, R10 ;  /* 0x00000008070b7824 */ /* 0x000fe200078e020a */
[----:B------:R-:W-:Y:S01]  /*2930*/  LOP3.LUT R2, R5, R2, RZ, 0x3c, !PT ;  /* 0x0000000205027212 */ /* 0x000fe200078e3cff */
[----:B------:R-:W-:Y:S01]  /*2940*/  IMAD.SHL.U32 R5, R4, 0x40, RZ ;  /* 0x0000004004057824 */ /* 0x000fe200078e00ff */
[----:B------:R-:W-:Y:S01]  /*2950*/  LOP3.LUT R15, R15, 0x7fffffe, RZ, 0xc0, !PT ;  /* 0x07fffffe0f0f7812 */ /* 0x000fe200078ec0ff */
[----:B------:R-:W-:Y:S01]  /*2960*/  IMAD.SHL.U32 R6, R6, 0x20, RZ ;  /* 0x0000002006067824 */ /* 0x000fe200078e00ff */
[----:B------:R1:W-:Y:S01]  /*2970*/  @P1 STS [R129+0x6000], RZ ;  /* 0x006000ff81001388 */ /* 0x0003e20000000800 */
[----:B------:R-:W-:Y:S01]  /*2980*/  IMAD.SHL.U32 R10, R7, 0x8, RZ ;  /* 0x00000008070a7824 */ /* 0x000fe200078e00ff */
[----:B------:R-:W-:Y:S01]  /*2990*/  LOP3.LUT R5, R5, 0xc0, RZ, 0xc0, !PT ;  /* 0x000000c005057812 */ /* 0x000fe200078ec0ff */
[----:B------:R-:W-:Y:S01]  /*29a0*/  IMAD.U32 R120, R11, 0x20, R2 ;  /* 0x000000200b787824 */ /* 0x000fe200078e0002 */
[----:B------:R1:W-:Y:S01]  /*29b0*/  @P1 STS [R129+0x6004], RZ ;  /* 0x006004ff81001388 */ /* 0x0003e20000000800 */
[----:B------:R-:W-:Y:S01]  /*29c0*/  LOP3.LUT R83, R6, 0xffffff00, RZ, 0xc0, !PT ;  /* 0xffffff0006537812 */ /* 0x000fe200078ec0ff */
[----:B------:R-:W-:Y:S01]  /*29d0*/  IMAD.IADD R90, R90, 0x1, -R15 ;  /* 0x000000015a5a7824 */ /* 0x000fe200078e0a0f */
[----:B------:R-:W-:Y:S01]  /*29e0*/  LOP3.LUT R11, R5, 0x8, R10, 0xf8, !PT ;  /* 0x00000008050b7812 */ /* 0x000fe200078ef80a */
[----:B------:R1:W-:Y:S01]  /*29f0*/  @P1 STS.64 [R129+0x6008], RZ ;  /* 0x006008ff81001388 */ /* 0x0003e20000000a00 */
[----:B------:R-:W-:Y:S01]  /*2a00*/  SHF.R.U32.HI R2, RZ, 0x3, R5 ;  /* 0x00000003ff027819 */ /* 0x000fe20000011605 */
[----:B------:R-:W-:Y:S01]  /*2a10*/  IMAD R7, R92, 0x200, R83 ;  /* 0x000002005c077824 */ /* 0x000fe200078e0253 */
[----:B------:R-:W-:Y:S01]  /*2a20*/  SHF.L.U64.HI R126, R98, 0x5, R99 ;  /* 0x00000005627e7819 */ /* 0x000fe20000010263 */
[----:B------:R1:W-:Y:S01]  /*2a30*/  @P1 STS.128 [R129+0x7000], RZ ;  /* 0x007000ff81001388 */ /* 0x0003e20000000c00 */
[C---:B------:R-:W-:Y:S01]  /*2a40*/  IMAD R5, R88.reuse, R99, R13 ;  /* 0x0000006358057224 */ /* 0x040fe200078e020d */
[----:B------:R-:W-:Y:S01]  /*2a50*/  LOP3.LUT R2, R11, R2, RZ, 0x3c, !PT ;  /* 0x000000020b027212 */ /* 0x000fe200078e3cff */
[----:B------:R-:W-:Y:S01]  /*2a60*/  IMAD.WIDE.U32 R88, R88, R98, R8 ;  /* 0x0000006258587225 */ /* 0x000fe200078e0008 */
[----:B------:R1:W-:Y:S01]  /*2a70*/  @P1 STS.128 [R129+0x8000], RZ ;  /* 0x008000ff81001388 */ /* 0x0003e20000000c00 */
[----:B------:R-:W-:-:S02]  /*2a80*/  LEA R120, R120, UR4, 0x1 ;  /* 0x0000000478787c11 */ /* 0x000fc4000f8e08ff */
        /* <DEDUP_REMOVED lines=31> */
.L_x_4748:
[----:B------:R-:W-:Y:S05]  /*2c80*/  BSYNC B0 ;  /* 0x0000000000007941 */ /* 0x000fea0003800000 */
.L_x_4747:
        /* <DEDUP_REMOVED lines=31> */
.L_x_4750:
[----:B------:R-:W-:Y:S05]  /*2e80*/  BSYNC B0 ;  /* 0x0000000000007941 */ /* 0x000fea0003800000 */
.L_x_4749:
[----:B-1----:R-:W-:Y:S01]  /*2e90*/  LDSM.16.M88.4 R8, [R121] ;  /* 0x000000007908783b */ /* 0x002fe20000000200 */
[----:B------:R-:W-:Y:S01]  /*2ea0*/  LOP3.LUT P0, RZ, R3, 0x2, RZ, 0xc0, !PT ;  /* 0x0000000203ff7812 */ /* 0x000fe2000780c0ff */
[----:B------:R-:W-:Y:S01]  /*2eb0*/  IMAD.MOV.U32 R3, RZ, RZ, 0x10 ;  /* 0x00000010ff037424 */ /* 0x000fe200078e00ff */
[----:B------:R-:W-:Y:S01]  /*2ec0*/  LOP3.LUT P1, RZ, R4, 0x2, RZ, 0xc0, !PT ;  /* 0x0000000204ff7812 */ /* 0x000fe2000782c0ff */
[----:B------:R-:W1:Y:S01]  /*2ed0*/  LDSM.16.M88.4 R16, [R120+0x3000] ;  /* 0x003000007810783b */ /* 0x000e620000000200 */
[----:B------:R-:W-:Y:S01]  /*2ee0*/  IMAD.MOV.U32 R5, RZ, RZ, 0x20 ;  /* 0x00000020ff057424 */ /* 0x000fe200078e00ff */
[----:B------:R-:W-:Y:S01]  /*2ef0*/  ULDC UR10, c[0x0][0x39c] ;  /* 0x0000e700000a7ab9 */ /* 0x000fe20000000800 */
[----:B------:R-:W-:Y:S01]  /*2f00*/  SEL R3, R3, 0xfffffff0, !P1 ;  /* 0xfffffff003037807 */ /* 0x000fe20004800000 */
[----:B------:R-:W5:Y:S01]  /*2f10*/  LDSM.16.M88.4 R40, [R120+0x3400] ;  /* 0x003400007828783b */ /* 0x000f620000000200 */
[----:B------:R-:W-:Y:S01]  /*2f20*/  IMAD R91, R92, 0x10, R91 ;  /* 0x000000105c5b7824 */ /* 0x000fe200078e025b */
[----:B------:R-:W-:Y:S01]  /*2f30*/  SEL R5, R5, 0xffffffe0, !P0 ;  /* 0xffffffe005057807 */ /* 0x000fe20004000000 */
[----:B------:R-:W-:Y:S01]  /*2f40*/  IMAD R83, R90, 0x20, R83 ;  /* 0x000000205a537824 */ /* 0x000fe200078e0253 */
[----:B------:R-:W-:Y:S01]  /*2f50*/  LDSM.16.M88.4 R52, [R121+0x1000] ;  /* 0x001000007934783b */ /* 0x000fe20000000200 */
[----:B------:R-:W-:-:S02]  /*2f60*/  IMAD R119, R3, 0x2, R121 ;  /* 0x0000000203777824 */ /* 0x000fc400078e0279 */
[----:B------:R-:W-:Y:S01]  /*2f70*/  IMAD.IADD R117, R120, 0x1, R5 ;  /* 0x0000000178757824 */ /* 0x000fe200078e0205 */
[----:B------:R-:W-:Y:S01]  /*2f80*/  LDSM.16.M88.4 R24, [R120+0x4000] ;  /* 0x004000007818783b */ /* 0x000fe20000000200 */
[----:B------:R-:W-:-:S03]  /*2f90*/  IMAD.IADD R118, R2, 0x1, R83 ;  /* 0x0000000102767824 */ /* 0x000fc600078e0253 */
[----:B------:R-:W-:Y:S04]  /*2fa0*/  LDSM.16.M88.4 R72, [R119] ;  /* 0x000000007748783b */ /* 0x000fe80000000200 */
[----:B--2---:R-:W2:Y:S04]  /*2fb0*/  LDSM.16.M88.4 R4, [R117+0x3000] ;  /* 0x003000007504783b */ /* 0x004ea80000000200 */
[----:B------:R-:W3:Y:S04]  /*2fc0*/  LDSM.16.M88.4 R12, [R117+0x3400] ;  /* 0x00340000750c783b */ /* 0x000ee80000000200 */
[----:B------:R-:W-:Y:S04]  /*2fd0*/  LDSM.16.M88.4 R36, [R119+0x1000] ;  /* 0x001000007724783b */ /* 0x000fe80000000200 */
[----:B------:R-:W4:Y:S04]  /*2fe0*/  LDSM.16.M88.4 R60, [R120+0x3800] ;  /* 0x00380000783c783b */ /* 0x000f280000000200 */
[----:B------:R-:W4:Y:S01]  /*2ff0*/  LDSM.16.M88.4 R48, [R120+0x4400] ;  /* 0x004400007830783b */ /* 0x000f220000000200 */
[C---:B-1----:R-:W-:Y:S03]  /*3000*/  HMMA.16816.F32.BF16 R20, R8.reuse, R16, RZ ;  /* 0x000000100814723c */ /* 0x042fe600000418ff */
[----:B------:R-:W-:Y:S04]  /*3010*/  LDSM.16.M88.4 R28, [R121+0x2000] ;  /* 0x00200000791c783b */ /* 0x000fe80000000200 */
[----:B------:R-:W-:Y:S01]  /*3020*/  LDSM.16.M88.4 R68, [R117+0x3800] ;  /* 0x003800007544783b */ /* 0x000fe20000000200 */
[C---:B------:R-:W-:Y:S03]  /*3030*/  HMMA.16816.F32.BF16 R16, R8.reuse, R18, RZ ;  /* 0x000000120810723c */ /* 0x040fe600000418ff */
[----:B------:R-:W-:Y:S03]  /*3040*/  LDSM.16.M88.4 R32, [R117+0x4400] ;  /* 0x004400007520783b */ /* 0x000fe60000000200 */
[C---:B-----5:R-:W-:Y:S01]  /*3050*/  HMMA.16816.F32.BF16 R44, R8.reuse, R40, RZ ;  /* 0x00000028082c723c */ /* 0x060fe200000418ff */
[----:B------:R-:W-:Y:S04]  /*3060*/  LDSM.16.M88.4 R76, [R120+0x3c00] ;  /* 0x003c0000784c783b */ /* 0x000fe80000000200 */
[----:B------:R-:W0:Y:S01]  /*3070*/  LDGDEPBAR ;  /* 0x00000000000079af */ /* 0x000e220000000000 */
[----:B------:R-:W-:Y:S06]  /*3080*/  HMMA.16816.F32.BF16 R40, R8, R42, RZ ;  /* 0x0000002a0828723c */ /* 0x000fec00000418ff */
[C---:B--2---:R-:W-:Y:S06]  /*3090*/  HMMA.16816.F32.BF16 R20, R72.reuse, R4, R20 ;  /* 0x000000044814723c */ /* 0x044fec0000041814 */
[C---:B------:R-:W-:Y:S01]  /*30a0*/  HMMA.16816.F32.BF16 R16, R72.reuse, R6, R16 ;  /* 0x000000064810723c */ /* 0x040fe20000041810 */
[----:B------:R-:W1:Y:S05]  /*30b0*/  LDSM.16.M88.4 R4, [R117+0x4000] ;  /* 0x004000007504783b */ /* 0x000e6a0000000200 */
[C---:B---3--:R-:W-:Y:S06]  /*30c0*/  HMMA.16816.F32.BF16 R44, R72.reuse, R12, R44 ;  /* 0x0000000c482c723c */ /* 0x048fec000004182c */
[----:B------:R-:W-:Y:S01]  /*30d0*/  HMMA.16816.F32.BF16 R40, R72, R14, R40 ;  /* 0x0000000e4828723c */ /* 0x000fe20000041828 */
[----:B------:R-:W-:Y:S05]  /*30e0*/  LDSM.16.M88.4 R12, [R117+0x5000] ;  /* 0x00500000750c783b */ /* 0x000fea0000000200 */
[C---:B------:R-:W-:Y:S06]  /*30f0*/  HMMA.16816.F32.BF16 R20, R52.reuse, R24, R20 ;  /* 0x000000183414723c */ /* 0x040fec0000041814 */
[----:B------:R-:W-:Y:S01]  /*3100*/  HMMA.16816.F32.BF16 R16, R52, R26, R16 ;  /* 0x0000001a3410723c */ /* 0x000fe20000041810 */
[----:B------:R-:W2:Y:S05]  /*3110*/  LDSM.16.M88.4 R24, [R120+0x5000] ;  /* 0x005000007818783b */ /* 0x000eaa0000000200 */
[----:B----4-:R-:W-:Y:S06]  /*3120*/  HMMA.16816.F32.BF16 R64, R8, R60, RZ ;  /* 0x0000003c0840723c */ /* 0x010fec00000418ff */
[----:B------:R-:W-:Y:S06]  /*3130*/  HMMA.16816.F32.BF16 R44, R52, R48, R44 ;  /* 0x00000030342c723c */ /* 0x000fec000004182c */
[C---:B-1----:R-:W-:Y:S06]  /*3140*/  HMMA.16816.F32.BF16 R20, R36.reuse, R4, R20 ;  /* 0x000000042414723c */ /* 0x042fec0000041814 */
[----:B------:R-:W-:Y:S01]  /*3150*/  HMMA.16816.F32.BF16 R16, R36, R6, R16 ;  /* 0x000000062410723c */ /* 0x000fe20000041810 */
[----:B------:R-:W1:Y:S05]  /*3160*/  LDSM.16.M88.4 R4, [R119+0x2000] ;  /* 0x002000007704783b */ /* 0x000e6a0000000200 */
[----:B------:R-:W-:Y:S01]  /*3170*/  HMMA.16816.F32.BF16 R40, R52, R50, R40 ;  /* 0x000000323428723c */ /* 0x000fe20000041828 */
[----:B------:R-:W3:Y:S05]  /*3180*/  LDSM.16.M88.4 R48, [R120+0x4800] ;  /* 0x004800007830783b */ /* 0x000eea0000000200 */
[----:B------:R-:W-:Y:S06]  /*3190*/  HMMA.16816.F32.BF16 R60, R8, R62, RZ ;  /* 0x0000003e083c723c */ /* 0x000fec00000418ff */
[C---:B--2---:R-:W-:Y:S06]  /*31a0*/  HMMA.16816.F32.BF16 R20, R28.reuse, R24, R20 ;  /* 0x000000181c14723c */ /* 0x044fec0000041814 */
[----:B------:R-:W-:Y:S01]  /*31b0*/  HMMA.16816.F32.BF16 R16, R28, R26, R16 ;  /* 0x0000001a1c10723c */ /* 0x000fe20000041810 */
[----:B------:R-:W2:Y:S05]  /*31c0*/  LDSM.16.M88.4 R24, [R120+0x5400] ;  /* 0x005400007818783b */ /* 0x000eaa0000000200 */
[----:B------:R-:W-:Y:S06]  /*31d0*/  HMMA.16816.F32.BF16 R64, R72, R68, R64 ;  /* 0x000000444840723c */ /* 0x000fec0000041840 */
[C---:B------:R-:W-:Y:S06]  /*31e0*/  HMMA.16816.F32.BF16 R44, R36.reuse, R32, R44 ;  /* 0x00000020242c723c */ /* 0x040fec000004182c */
[----:B------:R-:W-:Y:S01]  /*31f0*/  HMMA.16816.F32.BF16 R40, R36, R34, R40 ;  /* 0x000000222428723c */ /* 0x000fe20000041828 */
[----:B------:R-:W-:Y:S05]  /*3200*/  LDSM.16.M88.4 R32, [R117+0x5400] ;  /* 0x005400007520783b */ /* 0x000fea0000000200 */
[----:B------:R-:W-:Y:S01]  /*3210*/  HMMA.16816.F32.BF16 R60, R72, R70, R60 ;  /* 0x00000046483c723c */ /* 0x000fe2000004183c */
[----:B------:R-:W-:Y:S05]  /*3220*/  LDSM.16.M88.4 R68, [R117+0x4800] ;  /* 0x004800007544783b */ /* 0x000fea0000000200 */
[C---:B-1----:R-:W-:Y:S06]  /*3230*/  HMMA.16816.F32.BF16 R20, R4.reuse, R12, R20 ;  /* 0x0000000c0414723c */ /* 0x042fec0000041814 */
[----:B------:R-:W-:Y:S01]  /*3240*/  HMMA.16816.F32.BF16 R16, R4, R14, R16 ;  /* 0x0000000e0410723c */ /* 0x000fe20000041810 */
[----:B------:R-:W1:Y:S05]  /*3250*/  LDSM.16.M88.4 R12, [R117+0x3c00] ;  /* 0x003c0000750c783b */ /* 0x000e6a0000000200 */
[C---:B------:R-:W-:Y:S06]  /*3260*/  HMMA.16816.F32.BF16 R56, R8.reuse, R76, RZ ;  /* 0x0000004c0838723c */ /* 0x040fec00000418ff */
[----:B------:R-:W-:Y:S06]  /*3270*/  HMMA.16816.F32.BF16 R8, R8, R78, RZ ;  /* 0x0000004e0808723c */ /* 0x000fec00000418ff */
[----:B---3--:R-:W-:Y:S01]  /*3280*/  HMMA.16816.F32.BF16 R64, R52, R48, R64 ;  /* 0x000000303440723c */ /* 0x008fe20000041840 */
[----:B------:R-:W-:Y:S01]  /*3290*/  FMUL.FTZ R20, R20, UR10 ;  /* 0x0000000a14147c20 */ /* 0x000fe20008410000 */
[----:B------:R-:W-:Y:S01]  /*32a0*/  FMUL.FTZ R21, R21, UR10 ;  /* 0x0000000a15157c20 */ /* 0x000fe20008410000 */
[----:B------:R-:W-:-:S02]  /*32b0*/  FMUL.FTZ R78, R22, UR10 ;  /* 0x0000000a164e7c20 */ /* 0x000fc40008410000 */
[----:B------:R-:W-:Y:S01]  /*32c0*/  MUFU.TANH R76, R20 ;  /* 0x00000014004c7308 */ /* 0x000fe20000002400 */
[----:B--2---:R-:W-:Y:S01]  /*32d0*/  HMMA.16816.F32.BF16 R44, R28, R24, R44 ;  /* 0x000000181c2c723c */ /* 0x004fe2000004182c */
[----:B------:R-:W-:-:S05]  /*32e0*/  FMUL.FTZ R16, R16, UR10 ;  /* 0x0000000a10107c20 */ /* 0x000fca0008410000 */
[----:B------:R-:W-:Y:S01]  /*32f0*/  HMMA.16816.F32.BF16 R40, R28, R26, R40 ;  /* 0x0000001a1c28723c */ /* 0x000fe20000041828 */
[----:B------:R-:W2:Y:S01]  /*3300*/  LDSM.16.M88.4 R24, [R120+0x4c00] ;  /* 0x004c00007818783b */ /* 0x000ea20000000200 */
[----:B------:R3:W-:Y:S04]  /*3310*/  MUFU.TANH R77, R21 ;  /* 0x00000015004d7308 */ /* 0x0007e80000002400 */
[----:B------:R-:W-:Y:S01]  /*3320*/  HMMA.16816.F32.BF16 R60, R52, R50, R60 ;  /* 0x00000032343c723c */ /* 0x000fe2000004183c */
[----:B------:R-:W4:Y:S03]  /*3330*/  LDSM.16.M88.4 R48, [R120+0x5800] ;  /* 0x005800007830783b */ /* 0x000f260000000200 */
[----:B------:R-:W-:Y:S02]  /*3340*/  MUFU.TANH R78, R78 ;  /* 0x0000004e004e7308 */ /* 0x000fe40000002400 */
[C---:B-1----:R-:W-:Y:S06]  /*3350*/  HMMA.16816.F32.BF16 R56, R72.reuse, R12, R56 ;  /* 0x0000000c4838723c */ /* 0x042fec0000041838 */
[----:B------:R-:W-:Y:S01]  /*3360*/  HMMA.16816.F32.BF16 R8, R72, R14, R8 ;  /* 0x0000000e4808723c */ /* 0x000fe20000041808 */
[----:B------:R-:W-:Y:S05]  /*3370*/  LDSM.16.M88.4 R12, [R120+0x5c00] ;  /* 0x005c0000780c783b */ /* 0x000fea0000000200 */
[----:B------:R-:W-:Y:S01]  /*3380*/  HMMA.16816.F32.BF16 R64, R36, R68, R64 ;  /* 0x000000442440723c */ /* 0x000fe20000041840 */
[----:B------:R1:W-:Y:S05]  /*3390*/  MUFU.TANH R68, R16 ;  /* 0x0000001000447308 */ /* 0x0003ea0000002400 */
[C---:B------:R-:W-:Y:S06]  /*33a0*/  HMMA.16816.F32.BF16 R44, R4.reuse, R32, R44 ;  /* 0x00000020042c723c */ /* 0x040fec000004182c */
[----:B------:R-:W-:Y:S01]  /*33b0*/  HMMA.16816.F32.BF16 R40, R4, R34, R40 ;  /* 0x000000220428723c */ /* 0x000fe20000041828 */
[----:B------:R-:W-:Y:S01]  /*33c0*/  FMUL.FTZ R32, R17, UR10 ;  /* 0x0000000a11207c20 */ /* 0x000fe20008410000 */
[----:B------:R-:W-:-:S02]  /*33d0*/  FMUL.FTZ R33, R23, UR10 ;  /* 0x0000000a17217c20 */ /* 0x000fc40008410000 */
[----:B---3--:R-:W3:Y:S02]  /*33e0*/  LDSM.16.M88.4 R20, [R117+0x5800] ;  /* 0x005800007514783b */ /* 0x008ee40000000200 */
[----:B------:R-:W-:Y:S01]  /*33f0*/  HMMA.16816.F32.BF16 R60, R36, R70, R60 ;  /* 0x00000046243c723c */ /* 0x000fe2000004183c */
[----:B------:R-:W-:Y:S01]  /*3400*/  FMUL.FTZ R34, R18, UR10 ;  /* 0x0000000a12227c20 */ /* 0x000fe20008410000 */
[----:B------:R-:W-:Y:S01]  /*3410*/  FMUL.FTZ R35, R19, UR10 ;  /* 0x0000000a13237c20 */ /* 0x000fe20008410000 */
[----:B------:R-:W5:Y:S01]  /*3420*/  MUFU.TANH R32, R32 ;  /* 0x0000002000207308 */ /* 0x000f620000002400 */
[----:B-1----:R-:W1:Y:S02]  /*3430*/  LDSM.16.M88.4 R16, [R117+0x4c00] ;  /* 0x004c00007510783b */ /* 0x002e640000000200 */
[C---:B--2---:R-:W-:Y:S05]  /*3440*/  HMMA.16816.F32.BF16 R56, R52.reuse, R24, R56 ;  /* 0x000000183438723c */ /* 0x044fea0000041838 */
[----:B------:R-:W2:Y:S01]  /*3450*/  MUFU.TANH R33, R33 ;  /* 0x0000002100217308 */ /* 0x000ea20000002400 */
[----:B------:R-:W-:Y:S01]  /*3460*/  HMMA.16816.F32.BF16 R8, R52, R26, R8 ;  /* 0x0000001a3408723c */ /* 0x000fe20000041808 */
[----:B------:R-:W-:Y:S01]  /*3470*/  FMUL.FTZ R44, R44, UR10 ;  /* 0x0000000a2c2c7c20 */ /* 0x000fe20008410000 */
[----:B------:R-:W-:-:S04]  /*3480*/  FMUL.FTZ R45, R45, UR10 ;  /* 0x0000000a2d2d7c20 */ /* 0x000fc80008410000 */
[C---:B----4-:R-:W-:Y:S01]  /*3490*/  HMMA.16816.F32.BF16 R64, R28.reuse, R48, R64 ;  /* 0x000000301c40723c */ /* 0x050fe20000041840 */
[----:B------:R-:W-:Y:S01]  /*34a0*/  LOP3.LUT R27, R93, 0xffffffe0, RZ, 0xc0, !PT ;  /* 0xffffffe05d1b7812 */ /* 0x000fe200078ec0ff */
[----:B------:R-:W4:Y:S01]  /*34b0*/  MUFU.TANH R34, R34 ;  /* 0x0000002200227308 */ /* 0x000f220000002400 */
[----:B------:R-:W-:Y:S01]  /*34c0*/  FMUL.FTZ R24, R40, UR10 ;  /* 0x0000000a28187c20 */ /* 0x000fe20008410000 */
[----:B------:R-:W-:Y:S01]  /*34d0*/  FMUL.FTZ R25, R41, UR10 ;  /* 0x0000000a29197c20 */ /* 0x000fe20008410000 */
[----:B------:R-:W-:Y:S01]  /*34e0*/  FMUL.FTZ R40, R46, UR10 ;  /* 0x0000000a2e287c20 */ /* 0x000fe20008410000 */
[----:B------:R-:W-:Y:S01]  /*34f0*/  HMMA.16816.F32.BF16 R60, R28, R50, R60 ;  /* 0x000000321c3c723c */ /* 0x000fe2000004183c */
[C---:B------:R-:W-:Y:S02]  /*3500*/  IMAD.IADD R27, R82.reuse, 0x1, -R27 ;  /* 0x00000001521b7824 */ /* 0x040fe400078e0a1b */
[----:B------:R-:W-:Y:S01]  /*3510*/  FMUL.FTZ R26, R47, UR10 ;  /* 0x0000000a2f1a7c20 */ /* 0x000fe20008410000 */
[----:B------:R-:W-:Y:S01]  /*3520*/  IMAD.SHL.U32 R82, R82, 0x2, RZ ;  /* 0x0000000252527824 */ /* 0x000fe200078e00ff */
[----:B------:R-:W4:Y:S08]  /*3530*/  MUFU.TANH R35, R35 ;  /* 0x0000002300237308 */ /* 0x000f300000002400 */
[----:B------:R-:W4:Y:S05]  /*3540*/  MUFU.TANH R44, R44 ;  /* 0x0000002c002c7308 */ /* 0x000f2a0000002400 */
[----:B---3--:R-:W-:Y:S03]  /*3550*/  HMMA.16816.F32.BF16 R64, R4, R20, R64 ;  /* 0x000000140440723c */ /* 0x008fe60000041840 */
[----:B------:R-:W3:Y:S03]  /*3560*/  MUFU.TANH R24, R24 ;  /* 0x0000001800187308 */ /* 0x000ee60000002400 */
[C---:B-1----:R-:W-:Y:S05]  /*3570*/  HMMA.16816.F32.BF16 R56, R36.reuse, R16, R56 ;  /* 0x000000102438723c */ /* 0x042fea0000041838 */
[----:B------:R-:W1:Y:S01]  /*3580*/  MUFU.TANH R25, R25 ;  /* 0x0000001900197308 */ /* 0x000e620000002400 */
[----:B------:R-:W-:Y:S01]  /*3590*/  HMMA.16816.F32.BF16 R8, R36, R18, R8 ;  /* 0x000000122408723c */ /* 0x000fe20000041808 */
[----:B------:R-:W-:Y:S01]  /*35a0*/  FMUL.FTZ R16, R42, UR10 ;  /* 0x0000000a2a107c20 */ /* 0x000fe20008410000 */
[----:B------:R-:W-:-:S04]  /*35b0*/  FMUL.FTZ R17, R43, UR10 ;  /* 0x0000000a2b117c20 */ /* 0x000fc80008410000 */
[----:B------:R-:W-:Y:S01]  /*35c0*/  HMMA.16816.F32.BF16 R60, R4, R22, R60 ;  /* 0x00000016043c723c */ /* 0x000fe2000004183c */
[----:B------:R-:W5:Y:S01]  /*35d0*/  LDSM.16.M88.4 R20, [R117+0x5c00] ;  /* 0x005c00007514783b */ /* 0x000f620000000200 */
[----:B------:R-:W-:Y:S01]  /*35e0*/  SHF.R.S32.HI R36, RZ, 0x1f, R27 ;  /* 0x0000001fff247819 */ /* 0x000fe2000001141b */
[----:B------:R-:W1:Y:S01]  /*35f0*/  MUFU.TANH R45, R45 ;  /* 0x0000002d002d7308 */ /* 0x000e620000002400 */
[----:B------:R-:W-:Y:S01]  /*3600*/  LOP3.LUT R19, R82, 0x6, RZ, 0xc0, !PT ;  /* 0x0000000652137812 */ /* 0x000fe200078ec0ff */
[----:B------:R-:W-:-:S04]  /*3610*/  DEPBAR.LE SB0, 0x0 ;  /* 0x000080000000791a */ /* 0x000fc80000000000 */
[----:B------:R-:W-:Y:S01]  /*3620*/  LEA.HI R36, R36, R27, RZ, 0x2 ;  /* 0x0000001b24247211 */ /* 0x000fe200078f10ff */
[----:B------:R-:W-:Y:S01]  /*3630*/  FMUL.FTZ R18, R65, UR10 ;  /* 0x0000000a41127c20 */ /* 0x000fe20008410000 */
[----:B------:R-:W1:Y:S01]  /*3640*/  MUFU.TANH R16, R16 ;  /* 0x0000001000107308 */ /* 0x000e620000002400 */
[C---:B------:R-:W-:Y:S01]  /*3650*/  HMMA.16816.F32.BF16 R56, R28.reuse, R12, R56 ;  /* 0x0000000c1c38723c */ /* 0x040fe20000041838 */
[----:B------:R-:W-:Y:S01]  /*3660*/  SHF.R.S32.HI R36, RZ, 0x2, R36 ;  /* 0x00000002ff247819 */ /* 0x000fe20000011424 */
[----:B------:R-:W-:Y:S01]  /*3670*/  FMUL.FTZ R64, R64, UR10 ;  /* 0x0000000a40407c20 */ /* 0x000fe20008410000 */
[----:B------:R-:W-:Y:S01]  /*3680*/  FMUL.FTZ R66, R66, UR10 ;  /* 0x0000000a42427c20 */ /* 0x000fe20008410000 */
[----:B------:R-:W-:Y:S01]  /*3690*/  FMUL.FTZ R67, R67, UR10 ;  /* 0x0000000a43437c20 */ /* 0x000fe20008410000 */
[----:B------:R-:W-:Y:S01]  /*36a0*/  IADD3 R36, R91, 0x1, R36 ;  /* 0x000000015b247810 */ /* 0x000fe20007ffe024 */
[----:B------:R-:W-:Y:S01]  /*36b0*/  HMMA.16816.F32.BF16 R8, R28, R14, R8 ;  /* 0x0000000e1c08723c */ /* 0x000fe20000041808 */
[----:B------:R-:W-:Y:S01]  /*36c0*/  IMAD.IADD R12, R0, 0x1, R19 ;  /* 0x00000001000c7824 */ /* 0x000fe200078e0213 */
[----:B------:R-:W1:Y:S01]  /*36d0*/  MUFU.TANH R17, R17 ;  /* 0x0000001100117308 */ /* 0x000e620000002400 */
[----:B------:R-:W-:-:S03]  /*36e0*/  IADD3 R37, R81, R36, -R94 ;  /* 0x0000002451257210 */ /* 0x000fc60007ffe85e */
[----:B------:R-:W-:Y:S01]  /*36f0*/  FMUL.FTZ R62, R62, UR10 ;  /* 0x0000000a3e3e7c20 */ /* 0x000fe20008410000 */
[C---:B------:R-:W-:Y:S02]  /*3700*/  VIADD R14, R12.reuse, 0x1 ;  /* 0x000000010c0e7836 */ /* 0x040fe40000000000 */
[----:B------:R-:W-:Y:S01]  /*3710*/  FMUL.FTZ R27, R61, UR10 ;  /* 0x0000000a3d1b7c20 */ /* 0x000fe20008410000 */
[----:B------:R-:W-:Y:S01]  /*3720*/  IMAD.IADD R80, R37, 0x1, R80 ;  /* 0x0000000125507824 */ /* 0x000fe200078e0250 */
[----:B------:R-:W1:Y:S01]  /*3730*/  MUFU.TANH R40, R40 ;  /* 0x0000002800287308 */ /* 0x000e620000002400 */
[----:B------:R-:W-:Y:S02]  /*3740*/  VIADD R15, R12, 0x8 ;  /* 0x000000080c0f7836 */ /* 0x000fe40000000000 */
[----:B------:R-:W-:Y:S01]  /*3750*/  FMUL.FTZ R13, R60, UR10 ;  /* 0x0000000a3c0d7c20 */ /* 0x000fe20008410000 */
[----:B------:R-:W-:Y:S01]  /*3760*/  FMUL.FTZ R63, R63, UR10 ;  /* 0x0000000a3f3f7c20 */ /* 0x000fe20008410000 */
[----:B------:R-:W-:-:S02]  /*3770*/  VIMNMX R103, R80, R81, PT ;  /* 0x0000005150677248 */ /* 0x000fc40003fe0100 */
[----:B------:R-:W-:Y:S02]  /*3780*/  VIADDMNMX R102, R80, 0x8, R81, PT ;  /* 0x0000000850667846 */ /* 0x000fe40003800151 */
[CC--:B------:R-:W-:Y:S01]  /*3790*/  ISETP.GE.AND P1, PT, R14.reuse, R103.reuse, PT ;  /* 0x000000670e00720c */ /* 0x0c0fe20003f26270 */
[----:B------:R-:W1:Y:S01]  /*37a0*/  MUFU.TANH R134, R64 ;  /* 0x0000004000867308 */ /* 0x000e620000002400 */
[-C--:B------:R-:W-:Y:S01]  /*37b0*/  ISETP.GE.AND P3, PT, R14, R102.reuse, PT ;  /* 0x000000660e00720c */ /* 0x080fe20003f66270 */
[C---:B------:R-:W-:Y:S01]  /*37c0*/  VIADD R14, R12.reuse, 0x9 ;  /* 0x000000090c0e7836 */ /* 0x040fe20000000000 */
[-C--:B------:R-:W-:Y:S01]  /*37d0*/  ISETP.GE.AND P5, PT, R12, R103.reuse, PT ;  /* 0x000000670c00720c */ /* 0x080fe20003fa6270 */
[C---:B-----5:R-:W-:Y:S01]  /*37e0*/  HMMA.16816.F32.BF16 R56, R4.reuse, R20, R56 ;  /* 0x000000140438723c */ /* 0x060fe20000041838 */
[CC--:B------:R-:W-:Y:S02]  /*37f0*/  ISETP.GE.AND P2, PT, R15.reuse, R103.reuse, PT ;  /* 0x000000670f00720c */ /* 0x0c0fe40003f46270 */
[----:B------:R-:W-:Y:S01]  /*3800*/  ISETP.GE.AND P0, PT, R14, R103, PT ;  /* 0x000000670e00720c */ /* 0x000fe20003f06270 */
[----:B------:R-:W5:Y:S01]  /*3810*/  MUFU.TANH R18, R18 ;  /* 0x0000001200127308 */ /* 0x000f620000002400 */
[-C--:B------:R-:W-:Y:S01]  /*3820*/  ISETP.GE.AND P4, PT, R15, R102.reuse, PT ;  /* 0x000000660f00720c */ /* 0x080fe20003f86270 */
[----:B------:R-:W-:Y:S01]  /*3830*/  HMMA.16816.F32.BF16 R8, R4, R22, R8 ;  /* 0x000000160408723c */ /* 0x000fe20000041808 */
[----:B------:R-:W-:Y:S01]  /*3840*/  FSEL R32, R32, -INF , !P0 ;  /* 0xff80000020207808 */ /* 0x000fe20004000000 */
[C---:B------:R-:W-:Y:S01]  /*3850*/  VIADD R15, R12.reuse, 0x10 ;  /* 0x000000100c0f7836 */ /* 0x040fe20000000000 */
[----:B------:R-:W-:-:S02]  /*3860*/  ISETP.GE.AND P0, PT, R12, R102, PT ;  /* 0x000000660c00720c */ /* 0x000fc40003f06270 */
[----:B------:R-:W-:Y:S01]  /*3870*/  FSEL R76, R76, -INF , !P5 ;  /* 0xff8000004c4c7808 */ /* 0x000fe20006800000 */
[----:B------:R-:W5:Y:S01]  /*3880*/  MUFU.TANH R26, R26 ;  /* 0x0000001a001a7308 */ /* 0x000f620000002400 */
[----:B------:R-:W-:Y:S01]  /*3890*/  VIADD R6, R12, 0x11 ;  /* 0x000000110c067836 */ /* 0x000fe20000000000 */
[----:B------:R-:W-:Y:S01]  /*38a0*/  ISETP.GE.AND P5, PT, R14, R102, PT ;  /* 0x000000660e00720c */ /* 0x000fe20003fa6270 */
[----:B------:R-:W-:Y:S01]  /*38b0*/  VIADD R5, R12, 0x18 ;  /* 0x000000180c057836 */ /* 0x000fe20000000000 */
[----:B------:R-:W-:Y:S02]  /*38c0*/  FSEL R39, R78, -INF , !P0 ;  /* 0xff8000004e277808 */ /* 0x000fe40004000000 */
[----:B--2---:R-:W-:Y:S02]  /*38d0*/  FSEL R37, R33, -INF , !P3 ;  /* 0xff80000021257808 */ /* 0x004fe40005800000 */
[----:B------:R-:W-:Y:S01]  /*38e0*/  FSEL R14, R77, -INF , !P1 ;  /* 0xff8000004d0e7808 */ /* 0x000fe20004800000 */
[----:B------:R-:W2:Y:S01]  /*38f0*/  MUFU.TANH R93, R66 ;  /* 0x00000042005d7308 */ /* 0x000ea20000002400 */
[----:B------:R-:W-:-:S02]  /*3900*/  ISETP.GE.AND P0, PT, R6, R103, PT ;  /* 0x000000670600720c */ /* 0x000fc40003f06270 */
[-C--:B------:R-:W-:Y:S01]  /*3910*/  ISETP.GE.AND P3, PT, R6, R102.reuse, PT ;  /* 0x000000660600720c */ /* 0x080fe20003f66270 */
[----:B------:R-:W-:Y:S01]  /*3920*/  VIADD R6, R12, 0x19 ;  /* 0x000000190c067836 */ /* 0x000fe20000000000 */
[-C--:B------:R-:W-:Y:S01]  /*3930*/  ISETP.GE.AND P1, PT, R15, R103.reuse, PT ;  /* 0x000000670f00720c */ /* 0x080fe20003f26270 */
[----:B------:R-:W-:Y:S01]  /*3940*/  FMUL.FTZ R56, R56, UR10 ;  /* 0x0000000a38387c20 */ /* 0x000fe20008410000 */
[----:B----4-:R-:W-:Y:S01]  /*3950*/  FSEL R33, R34, -INF , !P4 ;  /* 0xff80000022217808 */ /* 0x010fe20006000000 */
[----:B------:R-:W4:Y:S01]  /*3960*/  MUFU.TANH R113, R67 ;  /* 0x0000004300717308 */ /* 0x000f220000002400 */
[----:B------:R-:W-:Y:S01]  /*3970*/  FSEL R19, R35, -INF , !P5 ;  /* 0xff80000023137808 */ /* 0x000fe20006800000 */
[----:B------:R-:W-:Y:S01]  /*3980*/  FMUL.FTZ R8, R8, UR10 ;  /* 0x0000000a08087c20 */ /* 0x000fe20008410000 */
[-C--:B------:R-:W-:Y:S01]  /*3990*/  ISETP.GE.AND P4, PT, R5, R103.reuse, PT ;  /* 0x000000670500720c */ /* 0x080fe20003f86270 */
[----:B------:R-:W-:Y:S01]  /*39a0*/  FMUL.FTZ R57, R57, UR10 ;  /* 0x0000000a39397c20 */ /* 0x000fe20008410000 */
[-C--:B------:R-:W-:Y:S01]  /*39b0*/  ISETP.GE.AND P5, PT, R5, R102.reuse, PT ;  /* 0x000000660500720c */ /* 0x080fe20003fa6270 */
[----:B------:R-:W-:Y:S01]  /*39c0*/  VIADD R5, R12, 0x20 ;  /* 0x000000200c057836 */ /* 0x000fe20000000000 */
[----:B------:R-:W-:Y:S01]  /*39d0*/  FSEL R44, R44, -INF , !P1 ;  /* 0xff8000002c2c7808 */ /* 0x000fe20004800000 */
[----:B------:R-:W4:Y:S01]  /*39e0*/  MUFU.TANH R4, R62 ;  /* 0x0000003e00047308 */ /* 0x000f220000002400 */
[-C--:B------:R-:W-:Y:S01]  /*39f0*/  ISETP.GE.AND P1, PT, R6, R103.reuse, PT ;  /* 0x000000670600720c */ /* 0x080fe20003f26270 */
[----:B------:R-:W-:Y:S01]  /*3a00*/  FMUL.FTZ R29, R58, UR10 ;  /* 0x0000000a3a1d7c20 */ /* 0x000fe20008410000 */
[----:B---3--:R-:W-:Y:S01]  /*3a10*/  FSEL R24, R24, -INF , !P4 ;  /* 0xff80000018187808 */ /* 0x008fe20006000000 */
[----:B------:R-:W-:Y:S01]  /*3a20*/  FMUL.FTZ R28, R59, UR10 ;  /* 0x0000000a3b1c7c20 */ /* 0x000fe20008410000 */
[----:B-1----:R-:W-:Y:S01]  /*3a30*/  FSEL R20, R25, -INF , !P1 ;  /* 0xff80000019147808 */ /* 0x002fe20004800000 */
[----:B------:R-:W-:Y:S01]  /*3a40*/  FMUL.FTZ R9, R9, UR10 ;  /* 0x0000000a09097c20 */ /* 0x000fe20008410000 */
[----:B------:R-:W-:Y:S01]  /*3a50*/  FSEL R22, R45, -INF , !P0 ;  /* 0xff8000002d167808 */ /* 0x000fe20004000000 */
[----:B------:R-:W1:Y:S01]  /*3a60*/  MUFU.TANH R27, R27 ;  /* 0x0000001b001b7308 */ /* 0x000e620000002400 */
[C---:B------:R-:W-:Y:S01]  /*3a70*/  ISETP.GE.AND P4, PT, R5.reuse, R103, PT ;  /* 0x000000670500720c */ /* 0x040fe20003f86270 */
[----:B------:R-:W-:Y:S01]  /*3a80*/  FMUL.FTZ R10, R10, UR10 ;  /* 0x0000000a0a0a7c20 */ /* 0x000fe20008410000 */
[-C--:B------:R-:W-:Y:S01]  /*3a90*/  ISETP.GE.AND P1, PT, R5, R102.reuse, PT ;  /* 0x000000660500720c */ /* 0x080fe20003f26270 */
[----:B------:R-:W-:Y:S01]  /*3aa0*/  VIADD R5, R12, 0x28 ;  /* 0x000000280c057836 */ /* 0x000fe20000000000 */
[----:B------:R-:W-:Y:S01]  /*3ab0*/  FSEL R68, R68, -INF , !P2 ;  /* 0xff80000044447808 */ /* 0x000fe20005000000 */
[----:B------:R-:W-:Y:S01]  /*3ac0*/  FMUL.FTZ R11, R11, UR10 ;  /* 0x0000000a0b0b7c20 */ /* 0x000fe20008410000 */
[-C--:B------:R-:W-:Y:S01]  /*3ad0*/  ISETP.GE.AND P0, PT, R6, R102.reuse, PT ;  /* 0x000000660600720c */ /* 0x080fe20003f06270 */
[----:B------:R-:W-:Y:S01]  /*3ae0*/  VIADD R6, R12, 0x21 ;  /* 0x000000210c067836 */ /* 0x000fe20000000000 */
[----:B------:R-:W-:Y:S01]  /*3af0*/  ISETP.GE.AND P2, PT, R15, R102, PT ;  /* 0x000000660f00720c */ /* 0x000fe20003f46270 */
[----:B------:R-:W-:Y:S01]  /*3b00*/  MUFU.TANH R104, R8 ;  /* 0x0000000800687308 */ /* 0x000fe20000002400 */
[----:B------:R-:W-:-:S02]  /*3b10*/  FSEL R15, R16, -INF , !P5 ;  /* 0xff800000100f7808 */ /* 0x000fc40006800000 */
[----:B------:R-:W-:Y:S02]  /*3b20*/  FSEL R17, R17, -INF , !P0 ;  /* 0xff80000011117808 */ /* 0x000fe40004000000 */
[----:B------:R-:W-:Y:S02]  /*3b30*/  FSEL R25, R40, -INF , !P2 ;  /* 0xff80000028197808 */ /* 0x000fe40005000000 */
[CC--:B------:R-:W-:Y:S01]  /*3b40*/  ISETP.GE.AND P5, PT, R5.reuse, R103.reuse, PT ;  /* 0x000000670500720c */ /* 0x0c0fe20003fa6270 */
[----:B------:R-:W3:Y:S01]  /*3b50*/  MUFU.TANH R13, R13 ;  /* 0x0000000d000d7308 */ /* 0x000ee20000002400 */
[----:B------:R-:W-:Y:S01]  /*3b60*/  ISETP.GE.AND P0, PT, R5, R102, PT ;  /* 0x000000660500720c */ /* 0x000fe20003f06270 */
[----:B------:R-:W-:Y:S01]  /*3b70*/  VIADD R5, R12, 0x29 ;  /* 0x000000290c057836 */ /* 0x000fe20000000000 */
[----:B------:R-:W-:Y:S02]  /*3b80*/  ISETP.GE.AND P2, PT, R6, R103, PT ;  /* 0x000000670600720c */ /* 0x000fe40003f46270 */
[----:B------:R-:W-:-:S02]  /*3b90*/  FSEL R134, R134, -INF , !P4 ;  /* 0xff80000086867808 */ /* 0x000fc40006000000 */
[----:B-----5:R-:W-:Y:S01]  /*3ba0*/  FSEL R94, R18, -INF , !P2 ;  /* 0xff800000125e7808 */ /* 0x020fe20005000000 */
[----:B------:R-:W5:Y:S01]  /*3bb0*/  MUFU.TANH R107, R63 ;  /* 0x0000003f006b7308 */ /* 0x000f620000002400 */
[----:B------:R-:W-:Y:S02]  /*3bc0*/  FSEL R41, R26, -INF , !P3 ;  /* 0xff8000001a297808 */ /* 0x000fe40005800000 */
[C---:B------:R-:W-:Y:S02]  /*3bd0*/  ISETP.GE.AND P4, PT, R5.reuse, R103, PT ;  /* 0x000000670500720c */ /* 0x040fe40003f86270 */
[-C--:B------:R-:W-:Y:S01]  /*3be0*/  ISETP.GE.AND P2, PT, R5, R102.reuse, PT ;  /* 0x000000660500720c */ /* 0x080fe20003f46270 */
[----:B------:R-:W-:Y:S01]  /*3bf0*/  VIADD R5, R12, 0x31 ;  /* 0x000000310c057836 */ /* 0x000fe20000000000 */
[----:B------:R-:W-:Y:S01]  /*3c00*/  ISETP.GE.AND P3, PT, R6, R102, PT ;  /* 0x000000660600720c */ /* 0x000fe20003f66270 */
[----:B------:R-:W5:Y:S01]  /*3c10*/  MUFU.TANH R106, R56 ;  /* 0x00000038006a7308 */ /* 0x000f620000002400 */
[----:B--2---:R-:W-:Y:S01]  /*3c20*/  FSEL R93, R93, -INF , !P1 ;  /* 0xff8000005d5d7808 */ /* 0x004fe20004800000 */
[----:B------:R-:W-:Y:S01]  /*3c30*/  VIADD R6, R12, 0x30 ;  /* 0x000000300c067836 */ /* 0x000fe20000000000 */
[----:B----4-:R-:W-:-:S02]  /*3c40*/  FSEL R113, R113, -INF , !P3 ;  /* 0xff80000071717808 */ /* 0x010fc40005800000 */
[CC--:B------:R-:W-:Y:S02]  /*3c50*/  ISETP.GE.AND P1, PT, R5.reuse, R103.reuse, PT ;  /* 0x000000670500720c */ /* 0x0c0fe40003f26270 */
[----:B------:R-:W-:Y:S01]  /*3c60*/  ISETP.GE.AND P3, PT, R5, R102, PT ;  /* 0x000000660500720c */ /* 0x000fe20003f66270 */
[----:B------:R-:W-:Y:S01]  /*3c70*/  VIADD R5, R12, 0x38 ;  /* 0x000000380c057836 */ /* 0x000fe20000000000 */
[----:B------:R-:W2:Y:S01]  /*3c80*/  MUFU.TANH R105, R57 ;  /* 0x0000003900697308 */ /* 0x000ea20000002400 */
[----:B------:R-:W-:Y:S01]  /*3c90*/  FSEL R35, R4, -INF , !P0 ;  /* 0xff80000004237808 */ /* 0x000fe20004000000 */
[----:B------:R-:W-:Y:S01]  /*3ca0*/  VIADD R12, R12, 0x39 ;  /* 0x000000390c0c7836 */ /* 0x000fe20000000000 */
[----:B-1----:R-:W-:Y:S02]  /*3cb0*/  FSEL R34, R27, -INF , !P4 ;  /* 0xff8000001b227808 */ /* 0x002fe40006000000 */
[----:B------:R-:W-:Y:S02]  /*3cc0*/  ISETP.GE.AND P0, PT, R5, R103, PT ;  /* 0x000000670500720c */ /* 0x000fe40003f06270 */
[----:B---3--:R-:W-:Y:S01]  /*3cd0*/  FSEL R90, R13, -INF , !P5 ;  /* 0xff8000000d5a7808 */ /* 0x008fe20006800000 */
[----:B------:R-:W1:Y:S01]  /*3ce0*/  MUFU.TANH R108, R9 ;  /* 0x00000009006c7308 */ /* 0x000e620000002400 */
[----:B------:R-:W-:-:S02]  /*3cf0*/  FSEL R104, R104, -INF , !P0 ;  /* 0xff80000068687808 */ /* 0x000fc40004000000 */
[----:B------:R-:W-:Y:S02]  /*3d00*/  ISETP.GT.AND P0, PT, R128, R123, PT ;  /* 0x0000007b8000720c */ /* 0x000fe40003f04270 */
[----:B------:R-:W-:Y:S02]  /*3d10*/  ISETP.GE.AND P5, PT, R6, R103, PT ;  /* 0x000000670600720c */ /* 0x000fe40003fa6270 */
[----:B-----5:R-:W-:Y:S01]  /*3d20*/  FSEL R107, R107, -INF , !P2 ;  /* 0xff8000006b6b7808 */ /* 0x020fe20005000000 */
[----:B------:R-:W3:Y:S01]  /*3d30*/  MUFU.TANH R29, R29 ;  /* 0x0000001d001d7308 */ /* 0x000ee20000002400 */
[----:B------:R-:W-:Y:S02]  /*3d40*/  FSEL R106, R106, -INF , !P5 ;  /* 0xff8000006a6a7808 */ /* 0x000fe40006800000 */
[----:B--2---:R-:W-:Y:S01]  /*3d50*/  FSEL R105, R105, -INF , !P1 ;  /* 0xff80000069697808 */ /* 0x004fe20004800000 */
[----:B------:R-:W-:Y:S01]  /*3d60*/  BAR.SYNC.DEFER_BLOCKING 0x0 ;  /* 0x0000000000007b1d */ /* 0x000fe20000010000 */
[----:B------:R-:W-:-:S02]  /*3d70*/  ISETP.GE.AND P4, PT, R6, R102, PT ;  /* 0x000000660600720c */ /* 0x000fc40003f86270 */
[-C--:B------:R-:W-:Y:S02]  /*3d80*/  ISETP.GE.AND P2, PT, R5, R102.reuse, PT ;  /* 0x000000660500720c */ /* 0x080fe40003f46270 */
[C---:B------:R-:W-:Y:S01]  /*3d90*/  ISETP.GE.AND P5, PT, R12.reuse, R103, PT ;  /* 0x000000670c00720c */ /* 0x040fe20003fa6270 */
[----:B------:R-:W2:Y:S01]  /*3da0*/  MUFU.TANH R28, R28 ;  /* 0x0000001c001c7308 */ /* 0x000ea20000002400 */
[----:B------:R-:W-:Y:S02]  /*3db0*/  ISETP.GE.AND P1, PT, R12, R102, PT ;  /* 0x000000660c00720c */ /* 0x000fe40003f26270 */
[----:B-1----:R-:W-:Y:S02]  /*3dc0*/  FSEL R108, R108, -INF , !P5 ;  /* 0xff8000006c6c7808 */ /* 0x002fe40006800000 */
[----:B---3--:R-:W-:-:S03]  /*3dd0*/  FSEL R29, R29, -INF , !P4 ;  /* 0xff8000001d1d7808 */ /* 0x008fc60006000000 */
[----:B------:R-:W1:Y:S08]  /*3de0*/  MUFU.TANH R27, R10 ;  /* 0x0000000a001b7308 */ /* 0x000e700000002400 */
[----:B------:R-:W3:Y:S01]  /*3df0*/  MUFU.TANH R26, R11 ;  /* 0x0000000b001a7308 */ /* 0x000ee20000002400 */
[----:B--2---:R-:W-:Y:S02]  /*3e00*/  FSEL R28, R28, -INF , !P3 ;  /* 0xff8000001c1c7808 */ /* 0x004fe40005800000 */
[----:B-1----:R-:W-:-:S02]  /*3e10*/  FSEL R27, R27, -INF , !P2 ;  /* 0xff8000001b1b7808 */ /* 0x002fc40005000000 */
        /* <DEDUP_REMOVED lines=62> */
.L_x_4752:
[----:B------:R-:W-:-:S04]  /*4200*/  LEA R2, -R96, RZ, 0x6 ;  /* 0x000000ff60027211 */ /* 0x000fc800078e31ff */
[----:B------:R-:W-:-:S07]  /*4210*/  SHF.R.S32.HI R23, RZ, 0x1f, R2 ;  /* 0x0000001fff177819 */ /* 0x000fce0000011402 */
.L_x_4753:
        /* <DEDUP_REMOVED lines=66> */
.L_x_4755:
[----:B------:R-:W-:Y:S05]  /*4640*/  BSYNC B0 ;  /* 0x0000000000007941 */ /* 0x000fea0003800000 */
.L_x_4754:
[----:B------:R-:W0:Y:S01]  /*4650*/  LDGDEPBAR ;  /* 0x00000000000079af */ /* 0x000e220000000000 */
[----:B------:R-:W-:Y:S02]  /*4660*/  MOV R101, R21 ;  /* 0x0000001500657202 */ /* 0x000fe40000000f00 */
[----:B------:R-:W-:-:S07]  /*4670*/  MOV R100, R0 ;  /* 0x0000000000647202 */ /* 0x000fce0000000f00 */
.L_x_4751:
        /* <DEDUP_REMOVED lines=49> */
[----:B------:R-:W2:Y:S01]  /*4990*/  LDSM.16.MT88.4 R76, [R118+0x6000] ;  /* 0x00600000764c783b */ /* 0x000ea20000004200 */
[--C-:B------:R-:W-:Y:S01]  /*49a0*/  FFMA.FTZ R110, R68, UR11, -R111.reuse ;  /* 0x0000000b446e7c23 */ /* 0x100fe2000801086f */
[--C-:B------:R-:W-:Y:S01]  /*49b0*/  FFMA.FTZ R31, R32, UR11, -R111.reuse ;  /* 0x0000000b201f7c23 */ /* 0x100fe2000801086f */
[--C-:B------:R-:W-:Y:S01]  /*49c0*/  FFMA.FTZ R21, R24, UR11, -R111.reuse ;  /* 0x0000000b18157c23 */ /* 0x100fe2000801086f */
[----:B------:R-:W-:Y:S01]  /*49d0*/  MUFU.EX2 R115, R115 ;  /* 0x0000007300737308 */ /* 0x000fe20000000800 */
[--C-:B------:R-:W-:Y:S01]  /*49e0*/  FFMA.FTZ R23, R22, UR11, -R111.reuse ;  /* 0x0000000b16177c23 */ /* 0x100fe2000801086f */
[--C-:B------:R-:W-:Y:S01]  /*49f0*/  FFMA.FTZ R32, R44, UR11, -R111.reuse ;  /* 0x0000000b2c207c23 */ /* 0x100fe2000801086f */
[--C-:B------:R-:W-:Y:S01]  /*4a00*/  FFMA.FTZ R20, R20, UR11, -R111.reuse ;  /* 0x0000000b14147c23 */ /* 0x100fe2000801086f */
[----:B------:R-:W-:Y:S01]  /*4a10*/  LDSM.16.MT88.4 R68, [R116+0x6000] ;  /* 0x006000007444783b */ /* 0x000fe20000004200 */
        /* <DEDUP_REMOVED lines=13> */
[----:B------:R-:W-:Y:S01]  /*4af0*/  FFMA.FTZ R104, R104, UR11, -R111 ;  /* 0x0000000b68687c23 */ /* 0x000fe2000801086f */
[----:B------:R-:W-:Y:S01]  /*4b00*/  LEA R138, P1, R101, UR8, 0x1 ;  /* 0x00000008658a7c11 */ /* 0x000fe2000f8208ff */
        /* <DEDUP_REMOVED lines=9> */
[----:B------:R-:W-:Y:S01]  /*4ba0*/  FFMA.FTZ R3, R17, UR11, -R30 ;  /* 0x0000000b11037c23 */ /* 0x000fe2000801081e */
[----:B------:R-:W1:Y:S01]  /*4bb0*/  LDSM.16.MT88.4 R40, [R118+0x8000] ;  /* 0x008000007628783b */ /* 0x000e620000004200 */
[----:B------:R-:W-:Y:S01]  /*4bc0*/  FADD.FTZ R115, R115, R92 ;  /* 0x0000005c73737221 */ /* 0x000fe20000010000 */
[----:B------:R-:W-:Y:S01]  /*4bd0*/  MUFU.EX2 R109, R109 ;  /* 0x0000006d006d7308 */ /* 0x000fe20000000800 */
[--C-:B------:R-:W-:Y:S01]  /*4be0*/  FFMA.FTZ R93, R93, UR11, -R30.reuse ;  /* 0x0000000b5d5d7c23 */ /* 0x100fe2000801081e */
[----:B------:R-:W4:Y:S01]  /*4bf0*/  LDSM.16.MT88.4 R16, [R116+0x6400] ;  /* 0x006400007410783b */ /* 0x000f220000004200 */
[--C-:B------:R-:W-:Y:S01]  /*4c00*/  FFMA.FTZ R92, R113, UR11, -R30.reuse ;  /* 0x0000000b715c7c23 */ /* 0x100fe2000801081e */
[--C-:B------:R-:W-:Y:S01]  /*4c10*/  FFMA.FTZ R35, R35, UR11, -R30.reuse ;  /* 0x0000000b23237c23 */ /* 0x100fe2000801081e */
[--C-:B------:R-:W-:Y:S01]  /*4c20*/  FFMA.FTZ R34, R107, UR11, -R30.reuse ;  /* 0x0000000b6b227c23 */ /* 0x100fe2000801081e */
[----:B------:R-:W5:Y:S01]  /*4c30*/  LDSM.16.MT88.4 R12, [R118+0x7400] ;  /* 0x00740000760c783b */ /* 0x000f620000004200 */
[--C-:B------:R-:W-:Y:S01]  /*4c40*/  FFMA.FTZ R29, R29, UR11, -R30.reuse ;  /* 0x0000000b1d1d7c23 */ /* 0x100fe2000801081e */
[----:B------:R-:W2:Y:S01]  /*4c50*/  MUFU.EX2 R114, R114 ;  /* 0x0000007200727308 */ /* 0x000ea20000000800 */
[----:B---3--:R-:W-:Y:S01]  /*4c60*/  F2FP.BF16.F32.PACK_AB R50, R31, R110 ;  /* 0x0000006e1f32723e */ /* 0x008fe200000010ff */
[--C-:B------:R-:W-:Y:S01]  /*4c70*/  FFMA.FTZ R28, R28, UR11, -R30.reuse ;  /* 0x0000000b1c1c7c23 */ /* 0x100fe2000801081e */
[--C-:B------:R-:W-:Y:S01]  /*4c80*/  FFMA.FTZ R27, R27, UR11, -R30.reuse ;  /* 0x0000000b1b1b7c23 */ /* 0x100fe2000801081e */
[----:B------:R-:W-:Y:S01]  /*4c90*/  FFMA.FTZ R142, R26, UR11, -R30 ;  /* 0x0000000b1a8e7c23 */ /* 0x000fe2000801081e */
[----:B------:R-:W-:Y:S01]  /*4ca0*/  FADD.FTZ R110, R110, R115 ;  /* 0x000000736e6e7221 */ /* 0x000fe20000010000 */
[----:B------:R-:W-:-:S02]  /*4cb0*/  LEA.HI.X R139, R101, UR9, R100, 0x1, P1 ;  /* 0x00000009658b7c11 */ /* 0x000fc400088f0c64 */
[----:B------:R-:W-:Y:S01]  /*4cc0*/  MUFU.EX2 R112, R112 ;  /* 0x0000007000707308 */ /* 0x000fe20000000800 */
[----:B------:R-:W-:-:S07]  /*4cd0*/  FADD.FTZ R31, R31, R110 ;  /* 0x0000006e1f1f7221 */ /* 0x000fce0000010000 */
[----:B------:R-:W3:Y:S01]  /*4ce0*/  MUFU.EX2 R33, R33 ;  /* 0x0000002100217308 */ /* 0x000ee20000000800 */
[----:B--2---:R-:W-:Y:S01]  /*4cf0*/  F2FP.BF16.F32.PACK_AB R49, R114, R109 ;  /* 0x0000006d7231723e */ /* 0x004fe200000010ff */
[----:B------:R-:W-:-:S06]  /*4d00*/  FADD.FTZ R109, R109, R114 ;  /* 0x000000726d6d7221 */ /* 0x000fcc0000010000 */
[----:B------:R-:W-:Y:S08]  /*4d10*/  MUFU.EX2 R32, R32 ;  /* 0x0000002000207308 */ /* 0x000ff00000000800 */
[----:B------:R-:W2:Y:S01]  /*4d20*/  MUFU.EX2 R23, R23 ;  /* 0x0000001700177308 */ /* 0x000ea20000000800 */
[----:B---3--:R-:W-:Y:S01]  /*4d30*/  F2FP.BF16.F32.PACK_AB R51, R33, R112 ;  /* 0x000000702133723e */ /* 0x008fe200000010ff */
[----:B------:R-:W-:-:S04]  /*4d40*/  FADD.FTZ R112, R112, R109 ;  /* 0x0000006d70707221 */ /* 0x000fc80000010000 */
[----:B------:R-:W-:Y:S02]  /*4d50*/  FADD.FTZ R33, R33, R112 ;  /* 0x0000007021217221 */ /* 0x000fe40000010000 */
[C---:B------:R-:W-:Y:S01]  /*4d60*/  HMMA.16816.F32.BF16 R80, R48.reuse, R76, RZ ;  /* 0x0000004c3050723c */ /* 0x040fe200000418ff */
[----:B------:R-:W-:Y:S05]  /*4d70*/  MUFU.EX2 R21, R21 ;  /* 0x0000001500157308 */ /* 0x000fea0000000800 */
[C---:B------:R-:W-:Y:S03]  /*4d80*/  HMMA.16816.F32.BF16 R76, R48.reuse, R78, RZ ;  /* 0x0000004e304c723c */ /* 0x040fe600000418ff */
[----:B------:R-:W3:Y:S01]  /*4d90*/  MUFU.EX2 R20, R20 ;  /* 0x0000001400147308 */ /* 0x000ee20000000800 */
[C---:B--2---:R-:W-:Y:S01]  /*4da0*/  F2FP.BF16.F32.PACK_AB R4, R23.reuse, R32 ;  /* 0x000000201704723e */ /* 0x044fe200000010ff */
[----:B------:R-:W-:Y:S01]  /*4db0*/  FADD.FTZ R32, R32, R31 ;  /* 0x0000001f20207221 */ /* 0x000fe20000010000 */
[----:B------:R-:W-:Y:S03]  /*4dc0*/  HMMA.16816.F32.BF16 R56, R48, R52, RZ ;  /* 0x000000343038723c */ /* 0x000fe600000418ff */
[----:B------:R-:W-:-:S02]  /*4dd0*/  FADD.FTZ R32, R23, R32 ;  /* 0x0000002017207221 */ /* 0x000fc40000010000 */
[----:B------:R-:W-:Y:S01]  /*4de0*/  MUFU.EX2 R24, R24 ;  /* 0x0000001800187308 */ /* 0x000fe20000000800 */
[C---:B------:R-:W-:Y:S06]  /*4df0*/  HMMA.16816.F32.BF16 R52, R48.reuse, R54, RZ ;  /* 0x000000363034723c */ /* 0x040fec00000418ff */
[----:B-1----:R-:W-:Y:S01]  /*4e00*/  HMMA.16816.F32.BF16 R36, R48, R40, RZ ;  /* 0x000000283024723c */ /* 0x002fe200000418ff */
[----:B------:R-:W1:Y:S01]  /*4e10*/  MUFU.EX2 R25, R25 ;  /* 0x0000001900197308 */ /* 0x000e620000000800 */
[----:B---3--:R-:W-:Y:S01]  /*4e20*/  F2FP.BF16.F32.PACK_AB R6, R20, R21 ;  /* 0x000000151406723e */ /* 0x008fe200000010ff */
[----:B------:R-:W-:-:S03]  /*4e30*/  FADD.FTZ R21, R21, R32 ;  /* 0x0000002015157221 */ /* 0x000fc60000010000 */
[C---:B------:R-:W-:Y:S01]  /*4e40*/  HMMA.16816.F32.BF16 R40, R48.reuse, R42, RZ ;  /* 0x0000002a3028723c */ /* 0x040fe200000418ff */
[----:B------:R-:W-:Y:S02]  /*4e50*/  FADD.FTZ R20, R20, R21 ;  /* 0x0000001514147221 */ /* 0x000fe40000010000 */
[----:B------:R-:W-:Y:S03]  /*4e60*/  MUFU.EX2 R22, R22 ;  /* 0x0000001600167308 */ /* 0x000fe60000000800 */
[C---:B------:R-:W-:Y:S05]  /*4e70*/  HMMA.16816.F32.BF16 R72, R48.reuse, R68, RZ ;  /* 0x000000443048723c */ /* 0x040fea00000418ff */
[----:B------:R-:W2:Y:S01]  /*4e80*/  MUFU.EX2 R3, R3 ;  /* 0x0000000300037308 */ /* 0x000ea20000000800 */
[----:B-1----:R-:W-:Y:S01]  /*4e90*/  F2FP.BF16.F32.PACK_AB R5, R25, R24 ;  /* 0x000000181905723e */ /* 0x002fe200000010ff */
[----:B------:R-:W-:Y:S01]  /*4ea0*/  HMMA.16816.F32.BF16 R64, R48, R60, RZ ;  /* 0x0000003c3040723c */ /* 0x000fe200000418ff */
        /* <DEDUP_REMOVED lines=14> */
[C---:B----4-:R-:W-:Y:S06]  /*4f90*/  HMMA.16816.F32.BF16 R72, R4.reuse, R16, R72 ;  /* 0x000000100448723c */ /* 0x050fec0000041848 */
[----:B------:R-:W-:Y:S01]  /*4fa0*/  MUFU.EX2 R93, R93 ;  /* 0x0000005d005d7308 */ /* 0x000fe20000000800 */
[C---:B------:R-:W-:Y:S01]  /*4fb0*/  HMMA.16816.F32.BF16 R68, R4.reuse, R18, R68 ;  /* 0x000000120444723c */ /* 0x040fe20000041844 */
[----:B------:R-:W-:Y:S05]  /*4fc0*/  LDSM.16.MT88.4 R16, [R118+0x6c00] ;  /* 0x006c00007610783b */ /* 0x000fea0000004200 */
[C---:B-----5:R-:W-:Y:S01]  /*4fd0*/  HMMA.16816.F32.BF16 R64, R4.reuse, R12, R64 ;  /* 0x0000000c0440723c */ /* 0x060fe20000041840 */
        /* <DEDUP_REMOVED lines=148> */
.L_x_4757:
[----:B------:R-:W-:-:S04]  /*5920*/  LEA R4, -R98, RZ, 0x6 ;  /* 0x000000ff62047211 */ /* 0x000fc800078e31ff */
[----:B------:R-:W-:-:S07]  /*5930*/  SHF.R.S32.HI R3, RZ, 0x1f, R4 ;  /* 0x0000001fff037819 */ /* 0x000fce0000011404 */
.L_x_4758:
[----:B------:R-:W-:Y:S01]  /*5940*/  ULDC UR4, c[0x0][0x2d0] ;  /* 0x0000b40000047ab9 */ /* 0x000fe20000000800 */
[----:B------:R-:W-:Y:S02]  /*5950*/  LEA R5, P4, R88, UR6, 0x1 ;  /* 0x0000000658057c11 */ /* 0x000fe4000f8808ff */
[----:B------:R-:W-:Y:S02]  /*5960*/  ISETP.GE.AND P2, PT, R87, UR4, PT ;  /* 0x0000000457007c0c */ /* 0x000fe4000bf46270 */
[----:B------:R-:W-:Y:S02]  /*5970*/  ISETP.GE.AND P1, PT, R85, UR4, PT ;  /* 0x0000000455007c0c */ /* 0x000fe4000bf26270 */
[----:B------:R-:W-:Y:S02]  /*5980*/  LEA R144, P0, R4, R5, 0x1 ;  /* 0x0000000504907211 */ /* 0x000fe400078008ff */
[----:B------:R-:W-:Y:S02]  /*5990*/  LEA.HI.X R145, R88, UR7, R84, 0x1, P4 ;  /* 0x0000000758917c11 */ /* 0x000fe4000a0f0c54 */
[----:B------:R-:W-:-:S02]  /*59a0*/  IADD3 R5, P4, R127, R4, RZ ;  /* 0x000000047f057210 */ /* 0x000fc40007f9e0ff */
[----:B------:R-:W-:-:S03]  /*59b0*/  LEA.HI.X R145, R4, R145, R3, 0x1, P0 ;  /* 0x0000009104917211 */ /* 0x000fc600000f0c03 */
[CC--:B------:R-:W-:Y:S02]  /*59c0*/  @!P2 IADD3 R7, P3, R4.reuse, R88.reuse, RZ ;  /* 0x000000580407a210 */ /* 0x0c0fe40007f7e0ff */
[----:B------:R-:W-:Y:S02]  /*59d0*/  @!P1 IADD3 R4, P0, R4, R88, RZ ;  /* 0x0000005804049210 */ /* 0x000fe40007f1e0ff */
[----:B------:R-:W-:Y:S01]  /*59e0*/  @!P2 LEA R8, P5, R7, UR6, 0x1 ;  /* 0x000000060708ac11 */ /* 0x000fe2000f8a08ff */
[----:B------:R-:W-:Y:S01]  /*59f0*/  @!P2 IMAD.X R6, R3, 0x1, R84, P3 ;  /* 0x000000010306a824 */ /* 0x000fe200018e0654 */
[----:B------:R-:W-:-:S04]  /*5a00*/  ISETP.GE.AND P3, PT, R130, UR4, PT ;  /* 0x0000000482007c0c */ /* 0x000fc8000bf66270 */
[----:B------:R-:W-:Y:S01]  /*5a10*/  @!P2 LEA.HI.X R9, R7, UR7, R6, 0x1, P5 ;  /* 0x000000070709ac11 */ /* 0x000fe2000a8f0c06 */
[----:B------:R-:W-:Y:S01]  /*5a20*/  IMAD.X R7, R126, 0x1, R3, P4 ;  /* 0x000000017e077824 */ /* 0x000fe200020e0603 */
[C---:B------:R-:W-:Y:S01]  /*5a30*/  @!P1 LEA R12, P4, R4.reuse, UR6, 0x1 ;  /* 0x00000006040c9c11 */ /* 0x040fe2000f8808ff */
[--C-:B------:R-:W-:Y:S01]  /*5a40*/  @!P1 IMAD.X R3, R3, 0x1, R84.reuse, P0 ;  /* 0x0000000103039824 */ /* 0x100fe200000e0654 */
[CC--:B------:R-:W-:Y:S02]  /*5a50*/  @!P2 IADD3 R6, P5, R5.reuse, R88.reuse, RZ ;  /* 0x000000580506a210 */ /* 0x0c0fe40007fbe0ff */
        /* <DEDUP_REMOVED lines=8> */
[----:B------:R-:W-:Y:S01]  /*5ae0*/  @P3 STS [R129+0x6004], RZ ;  /* 0x006004ff81003388 */ /* 0x000fe20000000800 */
[----:B------:R-:W-:-:S02]  /*5af0*/  @!P3 LEA.HI.X R15, R98, R145, R99, 0x6, P4 ;  /* 0x00000091620fb211 */ /* 0x000fc400020f3463 */
[----:B------:R-:W-:Y:S01]  /*5b00*/  @!P2 LEA.HI.X R11, R6, UR7, R11, 0x1, P5 ;  /* 0x00000007060bac11 */ /* 0x000fe2000a8f0c0b */
[----:B------:R-:W-:Y:S01]  /*5b10*/  @P3 STS.64 [R129+0x6008], RZ ;  /* 0x006008ff81003388 */ /* 0x000fe20000000a00 */
[----:B------:R-:W-:-:S03]  /*5b20*/  @!P1 LEA.HI.X R25, R5, UR7, R84, 0x1, P0 ;  /* 0x0000000705199c11 */ /* 0x000fc600080f0c54 */
        /* <DEDUP_REMOVED lines=37> */
[----:B------:R-:W2:Y:S04]  /*5d80*/  LDSM.16.M88.4 R92, [R117+0x3800] ;  /* 0x00380000755c783b */ /* 0x000ea80000000200 */
[----:B------:R-:W0:Y:S01]  /*5d90*/  LDGDEPBAR ;  /* 0x00000000000079af */ /* 0x000e220000000000 */
[C---:B----4-:R-:W-:Y:S06]  /*5da0*/  HMMA.16816.F32.BF16 R32, R4.reuse, R28, RZ ;  /* 0x0000001c0420723c */ /* 0x050fec00000418ff */
[C---:B------:R-:W-:Y:S06]  /*5db0*/  HMMA.16816.F32.BF16 R28, R4.reuse, R30, RZ ;  /* 0x0000001e041c723c */ /* 0x040fec00000418ff */
[C---:B---3--:R-:W-:Y:S06]  /*5dc0*/  HMMA.16816.F32.BF16 R24, R4.reuse, R20, RZ ;  /* 0x000000140418723c */ /* 0x048fec00000418ff */
[----:B------:R-:W-:Y:S06]  /*5dd0*/  HMMA.16816.F32.BF16 R20, R4, R22, RZ ;  /* 0x000000160414723c */ /* 0x000fec00000418ff */
[C---:B-----5:R-:W-:Y:S06]  /*5de0*/  HMMA.16816.F32.BF16 R32, R84.reuse, R16, R32 ;  /* 0x000000105420723c */ /* 0x060fec0000041820 */
[----:B------:R-:W-:Y:S06]  /*5df0*/  HMMA.16816.F32.BF16 R28, R84, R18, R28 ;  /* 0x00000012541c723c */ /* 0x000fec000004181c */
[----:B-1----:R-:W-:Y:S06]  /*5e00*/  HMMA.16816.F32.BF16 R16, R4, R12, RZ ;  /* 0x0000000c0410723c */ /* 0x002fec00000418ff */
        /* <DEDUP_REMOVED lines=56> */
[----:B------:R-:W-:Y:S01]  /*6190*/  HMMA.16816.F32.BF16 R20, R92, R86, R20 ;  /* 0x000000565c14723c */ /* 0x000fe20000041814 */
[----:B------:R-:W2:Y:S01]  /*61a0*/  LDSM.16.M88.4 R84, [R117+0x5c00] ;  /* 0x005c00007554783b */ /* 0x000ea20000000200 */
[----:B------:R-:W-:-:S04]  /*61b0*/  DEPBAR.LE SB0, 0x0 ;  /* 0x000080000000791a */ /* 0x000fc80000000000 */
[----:B------:R-:W-:Y:S01]  /*61c0*/  FMUL.FTZ R113, R24, UR10 ;  /* 0x0000000a18717c20 */ /* 0x000fe20008410000 */
[----:B------:R-:W-:Y:S01]  /*61d0*/  FMUL.FTZ R25, R25, UR10 ;  /* 0x0000000a19197c20 */ /* 0x000fe20008410000 */
[----:B------:R-:W3:Y:S01]  /*61e0*/  S2R R24, SR_TID.X ;  /* 0x0000000000187919 */ /* 0x000ee20000002100 */
[----:B------:R-:W-:Y:S01]  /*61f0*/  FMUL.FTZ R26, R26, UR10 ;  /* 0x0000000a1a1a7c20 */ /* 0x000fe20008410000 */
[----:B------:R-:W-:Y:S01]  /*6200*/  FMUL.FTZ R27, R27, UR10 ;  /* 0x0000000a1b1b7c20 */ /* 0x000fe20008410000 */
[----:B------:R-:W-:Y:S01]  /*6210*/  MUFU.TANH R147, R25 ;  /* 0x0000001900937308 */ /* 0x000fe20000002400 */
[----:B------:R-:W-:Y:S01]  /*6220*/  FMUL.FTZ R33, R33, UR10 ;  /* 0x0000000a21217c20 */ /* 0x000fe20008410000 */
[----:B------:R-:W-:Y:S01]  /*6230*/  FMUL.FTZ R35, R35, UR10 ;  /* 0x0000000a23237c20 */ /* 0x000fe20008410000 */
[----:B------:R-:W-:Y:S01]  /*6240*/  FMUL.FTZ R3, R34, UR10 ;  /* 0x0000000a22037c20 */ /* 0x000fe20008410000 */
[----:B------:R-:W-:-:S03]  /*6250*/  FMUL.FTZ R32, R32, UR10 ;  /* 0x0000000a20207c20 */ /* 0x000fc60008410000 */
[----:B------:R-:W-:Y:S01]  /*6260*/  FMUL.FTZ R34, R28, UR10 ;  /* 0x0000000a1c227c20 */ /* 0x000fe20008410000 */
[----:B------:R-:W4:Y:S01]  /*6270*/  MUFU.TANH R33, R33 ;  /* 0x0000002100217308 */ /* 0x000f220000002400 */
[----:B------:R-:W-:Y:S01]  /*6280*/  FMUL.FTZ R28, R29, UR10 ;  /* 0x0000000a1d1c7c20 */ /* 0x000fe20008410000 */
[----:B------:R-:W-:Y:S01]  /*6290*/  FMUL.FTZ R30, R30, UR10 ;  /* 0x0000000a1e1e7c20 */ /* 0x000fe20008410000 */
[----:B------:R-:W-:Y:S02]  /*62a0*/  FMUL.FTZ R29, R31, UR10 ;  /* 0x0000000a1f1d7c20 */ /* 0x000fe40008410000 */
[----:B------:R-:W-:Y:S01]  /*62b0*/  FMUL.FTZ R111, R21, UR10 ;  /* 0x0000000a156f7c20 */ /* 0x000fe20008410000 */
[----:B------:R-:W-:Y:S01]  /*62c0*/  FMUL.FTZ R20, R20, UR10 ;  /* 0x0000000a14147c20 */ /* 0x000fe20008410000 */
[----:B------:R-:W-:Y:S01]  /*62d0*/  FMUL.FTZ R22, R22, UR10 ;  /* 0x0000000a16167c20 */ /* 0x000fe20008410000 */
[----:B------:R-:W5:Y:S01]  /*62e0*/  MUFU.TANH R35, R35 ;  /* 0x0000002300237308 */ /* 0x000f620000002400 */
[----:B------:R-:W-:Y:S01]  /*62f0*/  FMUL.FTZ R23, R23, UR10 ;  /* 0x0000000a17177c20 */ /* 0x000fe20008410000 */
[C---:B-1----:R-:W-:Y:S06]  /*6300*/  HMMA.16816.F32.BF16 R16, R92.reuse, R88, R16 ;  /* 0x000000585c10723c */ /* 0x042fec0000041810 */
[----:B------:R1:W-:Y:S01]  /*6310*/  MUFU.TANH R141, R20 ;  /* 0x00000014008d7308 */ /* 0x0003e20000002400 */
[----:B---3--:R-:W-:Y:S01]  /*6320*/  IMAD.SHL.U32 R21, R24, 0x2, RZ ;  /* 0x0000000218157824 */ /* 0x008fe200078e00ff */
[C---:B------:R-:W-:Y:S06]  /*6330*/  HMMA.16816.F32.BF16 R12, R92.reuse, R90, R12 ;  /* 0x0000005a5c0c723c */ /* 0x040fec000004180c */
[----:B------:R-:W3:Y:S01]  /*6340*/  MUFU.TANH R34, R34 ;  /* 0x0000002200227308 */ /* 0x000ee20000002400 */
[----:B------:R-:W-:Y:S01]  /*6350*/  LOP3.LUT R21, R21, 0x6, RZ, 0xc0, !PT ;  /* 0x0000000615157812 */ /* 0x000fe200078ec0ff */
[C---:B--2---:R-:W-:Y:S06]  /*6360*/  HMMA.16816.F32.BF16 R8, R92.reuse, R84, R8 ;  /* 0x000000545c08723c */ /* 0x044fec0000041808 */
[----:B------:R-:W-:Y:S01]  /*6370*/  MUFU.TANH R28, R28 ;  /* 0x0000001c001c7308 */ /* 0x000fe20000002400 */
[----:B-1----:R-:W-:Y:S01]  /*6380*/  IMAD R20, R128, 0x40, R21 ;  /* 0x0000004080147824 */ /* 0x002fe200078e0215 */
[----:B------:R-:W-:Y:S01]  /*6390*/  HMMA.16816.F32.BF16 R4, R92, R86, R4 ;  /* 0x000000565c04723c */ /* 0x000fe20000041804 */
[----:B------:R-:W-:-:S02]  /*63a0*/  FMUL.FTZ R109, R17, UR10 ;  /* 0x0000000a116d7c20 */ /* 0x000fc40008410000 */
[----:B------:R-:W-:-:S03]  /*63b0*/  VIADD R17, R20, 0x1 ;  /* 0x0000000114117836 */ /* 0x000fc60000000000 */
[----:B------:R-:W1:Y:S01]  /*63c0*/  MUFU.TANH R30, R30 ;  /* 0x0000001e001e7308 */ /* 0x000e620000002400 */
[----:B------:R-:W-:Y:S01]  /*63d0*/  FMUL.FTZ R107, R16, UR10 ;  /* 0x0000000a106b7c20 */ /* 0x000fe20008410000 */
[----:B------:R-:W-:Y:S02]  /*63e0*/  VIADD R16, R20, 0x8 ;  /* 0x0000000814107836 */ /* 0x000fe40000000000 */
[----:B------:R-:W-:Y:S01]  /*63f0*/  FMUL.FTZ R108, R18, UR10 ;  /* 0x0000000a126c7c20 */ /* 0x000fe20008410000 */
[-C--:B------:R-:W-:Y:S01]  /*6400*/  ISETP.GE.AND P0, PT, R17, R103.reuse, PT ;  /* 0x000000671100720c */ /* 0x080fe20003f06270 */
[----:B------:R-:W-:Y:S01]  /*6410*/  FMUL.FTZ R134, R19, UR10 ;  /* 0x0000000a13867c20 */ /* 0x000fe20008410000 */
[-C--:B------:R-:W-:Y:S01]  /*6420*/  ISETP.GE.AND P5, PT, R17, R102.reuse, PT ;  /* 0x000000661100720c */ /* 0x080fe20003fa6270 */
[----:B------:R-:W-:Y:S01]  /*6430*/  FMUL.FTZ R115, R12, UR10 ;  /* 0x0000000a0c737c20 */ /* 0x000fe20008410000 */
[----:B------:R-:W2:Y:S01]  /*6440*/  MUFU.TANH R29, R29 ;  /* 0x0000001d001d7308 */ /* 0x000ea20000002400 */
[----:B----4-:R-:W-:Y:S01]  /*6450*/  FSEL R21, R33, -INF , !P0 ;  /* 0xff80000021157808 */ /* 0x010fe20004000000 */
[----:B------:R-:W-:Y:S01]  /*6460*/  FMUL.FTZ R135, R13, UR10 ;  /* 0x0000000a0d877c20 */ /* 0x000fe20008410000 */
[-C--:B------:R-:W-:Y:S01]  /*6470*/  ISETP.GE.AND P4, PT, R16, R103.reuse, PT ;  /* 0x000000671000720c */ /* 0x080fe20003f86270 */
[----:B------:R-:W-:Y:S01]  /*6480*/  VIADD R13, R20, 0x18 ;  /* 0x00000018140d7836 */ /* 0x000fe20000000000 */
[-C--:B------:R-:W-:Y:S01]  /*6490*/  ISETP.GE.AND P0, PT, R16, R102.reuse, PT ;  /* 0x000000661000720c */ /* 0x080fe20003f06270 */
[----:B------:R-:W-:Y:S01]  /*64a0*/  VIADD R16, R20, 0x9 ;  /* 0x0000000914107836 */ /* 0x000fe20000000000 */
[----:B-----5:R-:W-:Y:S01]  /*64b0*/  FSEL R18, R35, -INF , !P5 ;  /* 0xff80000023127808 */ /* 0x020fe20006800000 */
[----:B------:R-:W-:Y:S01]  /*64c0*/  MUFU.TANH R110, R26 ;  /* 0x0000001a006e7308 */ /* 0x000fe20000002400 */
[----:B---3--:R-:W-:Y:S01]  /*64d0*/  FSEL R19, R34, -INF , !P4 ;  /* 0xff80000022137808 */ /* 0x008fe20006000000 */
[----:B------:R-:W-:Y:S01]  /*64e0*/  FMUL.FTZ R95, R8, UR10 ;  /* 0x0000000a085f7c20 */ /* 0x000fe20008410000 */
[----:B------:R-:W-:Y:S01]  /*64f0*/  ISETP.GE.AND P5, PT, R16, R103, PT ;  /* 0x000000671000720c */ /* 0x000fe20003fa6270 */
[----:B------:R-:W-:Y:S01]  /*6500*/  VIADD R8, R20, 0x21 ;  /* 0x0000002114087836 */ /* 0x000fe20000000000 */
[----:B------:R-:W-:Y:S01]  /*6510*/  ISETP.GE.AND P4, PT, R16, R102, PT ;  /* 0x000000661000720c */ /* 0x000fe20003f86270 */
[----:B------:R-:W-:Y:S01]  /*6520*/  FMUL.FTZ R14, R14, UR10 ;  /* 0x0000000a0e0e7c20 */ /* 0x000fe20008410000 */
[----:B-1----:R-:W-:Y:S01]  /*6530*/  FSEL R16, R30, -INF , !P0 ;  /* 0xff8000001e107808 */ /* 0x002fe20004000000 */
[----:B------:R-:W1:Y:S01]  /*6540*/  MUFU.TANH R113, R113 ;  /* 0x0000007100717308 */ /* 0x000e620000002400 */
[----:B------:R-:W-:Y:S01]  /*6550*/  FSEL R17, R28, -INF , !P5 ;  /* 0xff8000001c117808 */ /* 0x000fe20006800000 */
[----:B------:R-:W-:Y:S01]  /*6560*/  FMUL.FTZ R15, R15, UR10 ;  /* 0x0000000a0f0f7c20 */ /* 0x000fe20008410000 */
[----:B--2---:R-:W-:Y:S01]  /*6570*/  FSEL R12, R29, -INF , !P4 ;  /* 0xff8000001d0c7808 */ /* 0x004fe20006000000 */
[----:B------:R-:W-:Y:S01]  /*6580*/  FMUL.FTZ R9, R9, UR10 ;  /* 0x0000000a09097c20 */ /* 0x000fe20008410000 */
[----:B------:R-:W-:Y:S01]  /*6590*/  FMUL.FTZ R104, R6, UR10 ;  /* 0x0000000a06687c20 */ /* 0x000fe20008410000 */
[----:B------:R-:W-:Y:S01]  /*65a0*/  FMUL.FTZ R10, R10, UR10 ;  /* 0x0000000a0a0a7c20 */ /* 0x000fe20008410000 */
[----:B------:R-:W-:Y:S01]  /*65b0*/  FMUL.FTZ R105, R4, UR10 ;  /* 0x0000000a04697c20 */ /* 0x000fe20008410000 */
[----:B------:R2:W-:Y:S01]  /*65c0*/  MUFU.TANH R148, R22 ;  /* 0x0000001600947308 */ /* 0x0005e20000002400 */
[----:B------:R-:W-:-:S02]  /*65d0*/  VIADD R4, R20, 0x31 ;  /* 0x0000003114047836 */ /* 0x000fc40000000000 */
[----:B------:R-:W-:Y:S01]  /*65e0*/  FMUL.FTZ R11, R11, UR10 ;  /* 0x0000000a0b0b7c20 */ /* 0x000fe20008410000 */
[----:B------:R-:W-:Y:S01]  /*65f0*/  FMUL.FTZ R5, R5, UR10 ;  /* 0x0000000a05057c20 */ /* 0x000fe20008410000 */
[----:B------:R-:W-:-:S03]  /*6600*/  FMUL.FTZ R7, R7, UR10 ;  /* 0x0000000a07077c20 */ /* 0x000fc60008410000 */
[----:B------:R-:W3:Y:S08]  /*6610*/  MUFU.TANH R150, R27 ;  /* 0x0000001b00967308 */ /* 0x000ef00000002400 */
[----:B------:R-:W4:Y:S01]  /*6620*/  MUFU.TANH R146, R23 ;  /* 0x0000001700927308 */ /* 0x000f220000002400 */
[----:B--2---:R-:W-:-:S05]  /*6630*/  VIADD R22, R20, 0x10 ;  /* 0x0000001014167836 */ /* 0x004fca0000000000 */
[CC--:B------:R-:W-:Y:S02]  /*6640*/  ISETP.GE.AND P0, PT, R22.reuse, R103.reuse, PT ;  /* 0x000000671600720c */ /* 0x0c0fe40003f06270 */
[----:B------:R-:W-:Y:S01]  /*6650*/  ISETP.GE.AND P5, PT, R22, R102, PT ;  /* 0x000000661600720c */ /* 0x000fe20003fa6270 */
[----:B------:R-:W-:Y:S01]  /*6660*/  VIADD R22, R20, 0x11 ;  /* 0x0000001114167836 */ /* 0x000fe20000000000 */
[----:B------:R-:W-:Y:S01]  /*6670*/  MUFU.TANH R107, R107 ;  /* 0x0000006b006b7308 */ /* 0x000fe20000002400 */
[----:B-1----:R-:W-:Y:S02]  /*6680*/  FSEL R113, R113, -INF , !P0 ;  /* 0xff80000071717808 */ /* 0x002fe40004000000 */
[----:B------:R-:W-:Y:S02]  /*6690*/  FSEL R110, R110, -INF , !P5 ;  /* 0xff8000006e6e7808 */ /* 0x000fe40006800000 */
[-C--:B------:R-:W-:Y:S02]  /*66a0*/  ISETP.GE.AND P4, PT, R22, R103.reuse, PT ;  /* 0x000000671600720c */ /* 0x080fe40003f86270 */
[----:B------:R-:W-:Y:S01]  /*66b0*/  ISETP.GE.AND P5, PT, R13, R103, PT ;  /* 0x000000670d00720c */ /* 0x000fe20003fa6270 */
[----:B------:R-:W1:Y:S01]  /*66c0*/  MUFU.TANH R111, R111 ;  /* 0x0000006f006f7308 */ /* 0x000e620000002400 */
[----:B------:R-:W-:-:S02]  /*66d0*/  FSEL R147, R147, -INF , !P4 ;  /* 0xff80000093937808 */ /* 0x000fc40006000000 */
[-C--:B------:R-:W-:Y:S01]  /*66e0*/  ISETP.GE.AND P4, PT, R13, R102.reuse, PT ;  /* 0x000000660d00720c */ /* 0x080fe20003f86270 */
[----:B------:R-:W-:Y:S01]  /*66f0*/  VIADD R13, R20, 0x19 ;  /* 0x00000019140d7836 */ /* 0x000fe20000000000 */
[-C--:B------:R-:W-:Y:S02]  /*6700*/  ISETP.GE.AND P0, PT, R22, R102.reuse, PT ;  /* 0x000000661600720c */ /* 0x080fe40003f06270 */
[----:B------:R-:W-:Y:S01]  /*6710*/  FSEL R141, R141, -INF , !P5 ;  /* 0xff8000008d8d7808 */ /* 0x000fe20006800000 */
[----:B------:R-:W2:Y:S01]  /*6720*/  MUFU.TANH R109, R109 ;  /* 0x0000006d006d7308 */ /* 0x000ea20000002400 */
[----:B---3--:R-:W-:Y:S02]  /*6730*/  FSEL R150, R150, -INF , !P0 ;  /* 0xff80000096967808 */ /* 0x008fe40004000000 */
[C---:B------:R-:W-:Y:S02]  /*6740*/  ISETP.GE.AND P0, PT, R13.reuse, R103, PT ;  /* 0x000000670d00720c */ /* 0x040fe40003f06270 */
[----:B------:R-:W-:Y:S01]  /*6750*/  ISETP.GE.AND P5, PT, R13, R102, PT ;  /* 0x000000660d00720c */ /* 0x000fe20003fa6270 */
[----:B------:R-:W-:Y:S01]  /*6760*/  VIADD R13, R20, 0x20 ;  /* 0x00000020140d7836 */ /* 0x000fe20000000000 */
[----:B------:R-:W-:Y:S01]  /*6770*/  FSEL R148, R148, -INF , !P4 ;  /* 0xff80000094947808 */ /* 0x000fe20006000000 */
[----:B------:R-:W3:Y:S01]  /*6780*/  MUFU.TANH R108, R108 ;  /* 0x0000006c006c7308 */ /* 0x000ee20000002400 */
[----:B----4-:R-:W-:-:S02]  /*6790*/  FSEL R146, R146, -INF , !P5 ;  /* 0xff80000092927808 */ /* 0x010fc40006800000 */
[-C--:B------:R-:W-:Y:S02]  /*67a0*/  ISETP.GE.AND P4, PT, R13, R103.reuse, PT ;  /* 0x000000670d00720c */ /* 0x080fe40003f86270 */
[----:B-1----:R-:W-:Y:S02]  /*67b0*/  FSEL R111, R111, -INF , !P0 ;  /* 0xff8000006f6f7808 */ /* 0x002fe40004000000 */
[----:B------:R-:W-:Y:S01]  /*67c0*/  FSEL R107, R107, -INF , !P4 ;  /* 0xff8000006b6b7808 */ /* 0x000fe20006000000 */
[----:B------:R-:W1:Y:S01]  /*67d0*/  MUFU.TANH R134, R134 ;  /* 0x0000008600867308 */ /* 0x000e620000002400 */
[C---:B------:R-:W-:Y:S02]  /*67e0*/  ISETP.GE.AND P5, PT, R8.reuse, R103, PT ;  /* 0x000000670800720c */ /* 0x040fe40003fa6270 */
[-C--:B------:R-:W-:Y:S01]  /*67f0*/  ISETP.GE.AND P4, PT, R8, R102.reuse, PT ;  /* 0x000000660800720c */ /* 0x080fe20003f86270 */
[----:B------:R-:W-:Y:S01]  /*6800*/  VIADD R8, R20, 0x28 ;  /* 0x0000002814087836 */ /* 0x000fe20000000000 */
[----:B------:R-:W-:-:S02]  /*6810*/  ISETP.GE.AND P0, PT, R13, R102, PT ;  /* 0x000000660d00720c */ /* 0x000fc40003f06270 */
[----:B--2---:R-:W-:Y:S01]  /*6820*/  FSEL R109, R109, -INF , !P5 ;  /* 0xff8000006d6d7808 */ /* 0x004fe20006800000 */
[----:B------:R-:W2:Y:S01]  /*6830*/  MUFU.TANH R115, R115 ;  /* 0x0000007300737308 */ /* 0x000ea20000002400 */
[----:B---3--:R-:W-:Y:S02]  /*6840*/  FSEL R108, R108, -INF , !P0 ;  /* 0xff8000006c6c7808 */ /* 0x008fe40004000000 */
        /* <DEDUP_REMOVED lines=28> */
[----:B------:R-:W-:-:S04]  /*6a10*/  LEA R138, P0, R101, UR8, 0x1 ;  /* 0x00000008658a7c11 */ /* 0x000fc8000f8008ff */
[----:B------:R-:W-:Y:S01]  /*6a20*/  LEA.HI.X R139, R101, UR9, R100, 0x1, P0 ;  /* 0x00000009658b7c11 */ /* 0x000fe200080f0c64 */
[----:B------:R-:W2:Y:S01]  /*6a30*/  MUFU.TANH R105, R105 ;  /* 0x0000006900697308 */ /* 0x000ea20000002400 */
[----:B---3--:R-:W-:Y:S01]  /*6a40*/  FSEL R92, R92, -INF , !P4 ;  /* 0xff8000005c5c7808 */ /* 0x008fe20006000000 */
[----:B------:R-:W-:Y:S01]  /*6a50*/  BAR.SYNC.DEFER_BLOCKING 0x0 ;  /* 0x0000000000007b1d */ /* 0x000fe20000010000 */
[----:B------:R-:W-:Y:S01]  /*6a60*/  ISETP.GE.AND P4, PT, R4, R103, PT ;  /* 0x000000670400720c */ /* 0x000fe20003f86270 */
[----:B------:R-:W-:Y:S01]  /*6a70*/  VIADD R4, R20, 0x39 ;  /* 0x0000003914047836 */ /* 0x000fe20000000000 */
[----:B------:R-:W-:-:S03]  /*6a80*/  ISETP.GT.AND P0, PT, R128, R123, PT ;  /* 0x0000007b8000720c */ /* 0x000fc60003f04270 */
[----:B------:R-:W3:Y:S01]  /*6a90*/  MUFU.TANH R32, R32 ;  /* 0x0000002000207308 */ /* 0x000ee20000002400 */
[----:B-1----:R-:W-:Y:S02]  /*6aa0*/  FSEL R94, R94, -INF , !P5 ;  /* 0xff8000005e5e7808 */ /* 0x002fe40006800000 */
[----:B------:R-:W-:-:S05]  /*6ab0*/  ISETP.GE.AND P5, PT, R20, R103, PT ;  /* 0x000000671400720c */ /* 0x000fca0003fa6270 */
[----:B------:R3:W1:Y:S01]  /*6ac0*/  MUFU.TANH R6, R5 ;  /* 0x0000000500067308 */ /* 0x0006620000002400 */
[----:B--2---:R-:W-:Y:S02]  /*6ad0*/  FSEL R105, R105, -INF , !P4 ;  /* 0xff80000069697808 */ /* 0x004fe40006000000 */
[----:B------:R-:W-:-:S05]  /*6ae0*/  ISETP.GE.AND P4, PT, R4, R103, PT ;  /* 0x000000670400720c */ /* 0x000fca0003f86270 */
[----:B------:R-:W2:Y:S08]  /*6af0*/  MUFU.TANH R3, R3 ;  /* 0x0000000300037308 */ /* 0x000eb00000002400 */
[----:B------:R-:W4:Y:S01]  /*6b00*/  MUFU.TANH R84, R7 ;  /* 0x0000000700547308 */ /* 0x000f220000002400 */
[----:B---3--:R-:W-:Y:S02]  /*6b10*/  FSEL R5, R32, -INF , !P5 ;  /* 0xff80000020057808 */ /* 0x008fe40006800000 */
[----:B-1----:R-:W-:-:S02]  /*6b20*/  FSEL R103, R6, -INF , !P4 ;  /* 0xff80000006677808 */ /* 0x002fc40006000000 */
[-C--:B------:R-:W-:Y:S02]  /*6b30*/  ISETP.GE.AND P5, PT, R20, R102.reuse, PT ;  /* 0x000000661400720c */ /* 0x080fe40003fa6270 */
[----:B------:R-:W-:Y:S02]  /*6b40*/  ISETP.GE.AND P4, PT, R4, R102, PT ;  /* 0x000000660400720c */ /* 0x000fe40003f86270 */
[----:B--2---:R-:W-:Y:S02]  /*6b50*/  FSEL R4, R3, -INF , !P5 ;  /* 0xff80000003047808 */ /* 0x004fe40006800000 */
[----:B----4-:R-:W-:Y:S01]  /*6b60*/  FSEL R84, R84, -INF , !P4 ;  /* 0xff80000054547808 */ /* 0x010fe20006000000 */
[----:B------:R-:W-:Y:S08]  /*6b70*/  @!P0 BRA `(.L_x_4759) ;  /* 0x0000000400ec8947 */ /* 0x000ff00003800000 */
[----:B------:R-:W-:Y:S05]  /*6b80*/  @!P6 BRA `(.L_x_4760) ;  /* 0x0000000000f8e947 */ /* 0x000fea0003800000 */
[----:B------:R-:W1:Y:S01]  /*6b90*/  LDC R8, c[0x0][0x380] ;  /* 0x0000e000ff087b82 */ /* 0x000e620000000800 */
[----:B------:R-:W-:Y:S01]  /*6ba0*/  MOV R10, RZ ;  /* 0x000000ff000a7202 */ /* 0x000fe20000000f00 */
[----:B------:R-:W-:Y:S01]  /*6bb0*/  IMAD.SHL.U32 R9, R128, 0x40, RZ ;  /* 0x0000004080097824 */ /* 0x000fe200078e00ff */
        /* <DEDUP_REMOVED lines=8> */
[----:B------:R-:W-:Y:S01]  /*6c40*/  IMAD.HI.U32 R6, R11, R3, R10 ;  /* 0x000000030b067227 */ /* 0x000fe200078e000a */
[----:B------:R-:W-:-:S03]  /*6c50*/  IABS R3, R9 ;  /* 0x0000000900037213 */ /* 0x000fc60000000000 */
[C---:B------:R-:W-:Y:S01]  /*6c60*/  VIADD R11, R9.reuse, 0xffffffc0 ;  /* 0xffffffc0090b7836 */ /* 0x040fe20000000000 */
[----:B------:R-:W-:Y:S01]  /*6c70*/  LOP3.LUT R9, R9, R8, RZ, 0x3c, !PT ;  /* 0x0000000809097212 */ /* 0x000fe200078e3cff */
[----:B------:R-:W-:-:S05]  /*6c80*/  IMAD.HI.U32 R13, R6, R3, RZ ;  /* 0x00000003060d7227 */ /* 0x000fca00078e00ff */
[----:B------:R-:W-:-:S05]  /*6c90*/  IADD3 R10, -R13, RZ, RZ ;  /* 0x000000ff0d0a7210 */ /* 0x000fca0007ffe1ff */
[----:B------:R-:W-:Y:S01]  /*6ca0*/  IMAD R10, R7, R10, R3 ;  /* 0x0000000a070a7224 */ /* 0x000fe200078e0203 */
        /* <DEDUP_REMOVED lines=8> */
[----:B------:R-:W-:-:S05]  /*6d30*/  IMAD R10, R7, R10, R3 ;  /* 0x0000000a070a7224 */ /* 0x000fca00078e0203 */
        /* <DEDUP_REMOVED lines=10> */
[----:B------:R-:W-:Y:S02]  /*6de0*/  MOV R7, R6 ;  /* 0x0000000600077202 */ /* 0x000fe40000000f00 */
[----:B------:R-:W-:-:S03]  /*6df0*/  LOP3.LUT R6, RZ, R8, RZ, 0x33, !PT ;  /* 0x00000008ff067212 */ /* 0x000fc600078e33ff */
        /* <DEDUP_REMOVED lines=23> */
.L_x_4760:
[----:B------:R-:W-:-:S04]  /*6f70*/  LEA R6, -R96, RZ, 0x6 ;  /* 0x000000ff60067211 */ /* 0x000fc800078e31ff */
[----:B------:R-:W-:-:S07]  /*6f80*/  SHF.R.S32.HI R3, RZ, 0x1f, R6 ;  /* 0x0000001fff037819 */ /* 0x000fce0000011406 */
.L_x_4761:
[C---:B------:R-:W-:Y:S01]  /*6f90*/  LEA R138, P4, R6.reuse, R138, 0x1 ;  /* 0x0000008a068a7211 */ /* 0x040fe200078808ff */
[----:B------:R1:W-:Y:S01]  /*6fa0*/  @P3 STS [R129+0x3000], RZ ;  /* 0x003000ff81003388 */ /* 0x0003e20000000800 */
[----:B------:R-:W-:Y:S02]  /*6fb0*/  BSSY B0, `(.L_x_4762) ;  /* 0x0000036000007945 */ /* 0x000fe40003800000 */
[----:B------:R-:W-:Y:S01]  /*6fc0*/  LEA.HI.X R139, R6, R139, R3, 0x1, P4 ;  /* 0x0000008b068b7211 */ /* 0x000fe200020f0c03 */
[----:B------:R1:W-:Y:S01]  /*6fd0*/  @P3 STS [R129+0x3004], RZ ;  /* 0x003004ff81003388 */ /* 0x0003e20000000800 */
[----:B------:R-:W-:-:S03]  /*6fe0*/  @!P2 IADD3 R8, P4, R101, R6, RZ ;  /* 0x000000066508a210 */ /* 0x000fc60007f9e0ff */
[----:B------:R1:W-:Y:S02]  /*6ff0*/  @P3 STS.64 [R129+0x3008], RZ ;  /* 0x003008ff81003388 */ /* 0x0003e40000000a00 */
[----:B------:R-:W-:Y:S01]  /*7000*/  @!P2 IMAD.X R7, R100, 0x1, R3, P4 ;  /* 0x000000016407a824 */ /* 0x000fe200020e0603 */
        /* <DEDUP_REMOVED lines=14> */
[----:B------:R-:W-:Y:S01]  /*70f0*/  @!P1 LEA R14, P4, R8, UR8, 0x1 ;  /* 0x00000008080e9c11 */ /* 0x000fe2000f8808ff */
        /* <DEDUP_REMOVED lines=33> */
.L_x_4763:
[----:B------:R-:W-:Y:S05]  /*7310*/  BSYNC B0 ;  /* 0x0000000000007941 */ /* 0x000fea0003800000 */
.L_x_4762:
[----:B------:R-:W0:Y:S02]  /*7320*/  LDGDEPBAR ;  /* 0x00000000000079af */ /* 0x000e240000000000 */
.L_x_4759:
[----:B-12---:R-:W-:Y:S01]  /*7330*/  FMNMX.FTZ R8, R2, R5, !PT ;  /* 0x0000000502087209 */ /* 0x006fe20007810000 */
        /* <DEDUP_REMOVED lines=51> */
[----:B------:R-:W-:Y:S01]  /*7670*/  FMUL.FTZ R137, R137, UR11 ;  /* 0x0000000b89897c20 */ /* 0x000fe20008410000 */
        /* <DEDUP_REMOVED lines=20> */
[----:B------:R-:W4:Y:S01]  /*77c0*/  LDSM.16.MT88.4 R16, [R116+0x6000] ;  /* 0x006000007410783b */ /* 0x000f220000004200 */
        /* <DEDUP_REMOVED lines=28> */
[----:B------:R-:W-:Y:S01]  /*7990*/  LDSM.16.MT88.4 R56, [R118+0x6400] ;  /* 0x006400007638783b */ /* 0x000fe20000004200 */
        /* <DEDUP_REMOVED lines=16> */
[----:B------:R-:W1:Y:S01]  /*7aa0*/  MUFU.EX2 R85, R85 ;  /* 0x0000005500557308 */ /* 0x000e620000000800 */
        /* <DEDUP_REMOVED lines=31> */
[----:B------:R-:W1:Y:S01]  /*7ca0*/  MUFU.EX2 R112, R112 ;  /* 0x0000007000707308 */ /* 0x000e620000000800 */
[----:B--2---:R-:W-:Y:S01]  /*7cb0*/  F2FP.BF16.F32.PACK_AB R83, R0, R93 ;  /* 0x0000005d0053723e */ /* 0x004fe200000010ff */
[----:B------:R-:W-:Y:S01]  /*7cc0*/  FFMA.FTZ R137, R143, R137, R136 ;  /* 0x000000898f897223 */ /* 0x000fe20000010088 */
[----:B------:R-:W-:-:S03]  /*7cd0*/  FFMA.FTZ R2, R142, R2, R87 ;  /* 0x000000028e027223 */ /* 0x000fc60000010057 */
[----:B------:R-:W-:Y:S01]  /*7ce0*/  FADD.FTZ R90, R90, R137 ;  /* 0x000000895a5a7221 */ /* 0x000fe20000010000 */
[----:B------:R-:W-:Y:S01]  /*7cf0*/  FADD.FTZ R2, R85, R2 ;  /* 0x0000000255027221 */ /* 0x000fe20000010000 */
[----:B------:R-:W-:Y:S01]  /*7d00*/  HMMA.16816.F32.BF16 R28, R80, R32, R28 ;  /* 0x00000020501c723c */ /* 0x000fe2000004181c */
[----:B------:R-:W-:Y:S01]  /*7d10*/  MUFU.EX2 R102, R102 ;  /* 0x0000006600667308 */ /* 0x000fe20000000800 */
[----:B------:R-:W-:Y:S01]  /*7d20*/  FADD.FTZ R91, R91, R90 ;  /* 0x0000005a5b5b7221 */ /* 0x000fe20000010000 */
[----:B------:R-:W-:-:S03]  /*7d30*/  FADD.FTZ R93, R93, R2 ;  /* 0x000000025d5d7221 */ /* 0x000fc60000010000 */
[C---:B------:R-:W-:Y:S01]  /*7d40*/  HMMA.16816.F32.BF16 R32, R80.reuse, R34, R52 ;  /* 0x000000225020723c */ /* 0x040fe20000041834 */
[----:B------:R-:W2:Y:S01]  /*7d50*/  LDSM.16.MT88.4 R52, [R118+0x8000] ;  /* 0x008000007634783b */ /* 0x000ea20000004200 */
[----:B------:R-:W-:Y:S01]  /*7d60*/  FADD.FTZ R2, R86, R91 ;  /* 0x0000005b56027221 */ /* 0x000fe20000010000 */
[----:B------:R-:W-:Y:S01]  /*7d70*/  MUFU.EX2 R101, R101 ;  /* 0x0000006500657308 */ /* 0x000fe20000000800 */
[----:B------:R-:W-:Y:S02]  /*7d80*/  FADD.FTZ R0, R0, R93 ;  /* 0x0000005d00007221 */ /* 0x000fe40000010000 */
[C---:B---3--:R-:W-:Y:S05]  /*7d90*/  HMMA.16816.F32.BF16 R4, R80.reuse, R8, R4 ;  /* 0x000000085004723c */ /* 0x048fea0000041804 */
[----:B------:R-:W-:Y:S01]  /*7da0*/  MUFU.EX2 R111, R111 ;  /* 0x0000006f006f7308 */ /* 0x000fe20000000800 */
[C---:B------:R-:W-:Y:S01]  /*7db0*/  HMMA.16816.F32.BF16 R8, R80.reuse, R10, R76 ;  /* 0x0000000a5008723c */ /* 0x040fe2000004184c */
[----:B------:R-:W-:Y:S05]  /*7dc0*/  LDSM.16.MT88.4 R76, [R118+0x6c00] ;  /* 0x006c0000764c783b */ /* 0x000fea0000004200 */
[C---:B----4-:R-:W-:Y:S01]  /*7dd0*/  HMMA.16816.F32.BF16 R12, R80.reuse, R16, R12 ;  /* 0x00000010500c723c */ /* 0x050fe2000004180c */
[----:B------:R-:W3:Y:S05]  /*7de0*/  MUFU.EX2 R110, R110 ;  /* 0x0000006e006e7308 */ /* 0x000eea0000000800 */
[C---:B------:R-:W-:Y:S01]  /*7df0*/  HMMA.16816.F32.BF16 R16, R80.reuse, R18, R68 ;  /* 0x000000125010723c */ /* 0x040fe20000041844 */
[----:B------:R-:W-:Y:S02]  /*7e00*/  LDSM.16.MT88.4 R68, [R116+0x6c00] ;  /* 0x006c00007444783b */ /* 0x000fe40000004200 */
[----:B------:R-:W-:Y:S03]  /*7e10*/  MUFU.EX2 R100, R100 ;  /* 0x0000006400647308 */ /* 0x000fe60000000800 */
[C---:B------:R-:W-:Y:S05]  /*7e20*/  HMMA.16816.F32.BF16 R20, R80.reuse, R24, R20 ;  /* 0x000000185014723c */ /* 0x040fea0000041814 */
[----:B------:R-:W4:Y:S01]  /*7e30*/  MUFU.EX2 R97, R97 ;  /* 0x0000006100617308 */ /* 0x000f220000000800 */
[C---:B------:R-:W-:Y:S01]  /*7e40*/  HMMA.16816.F32.BF16 R24, R80.reuse, R26, R60 ;  /* 0x0000001a5018723c */ /* 0x040fe2000004183c */
[----:B------:R-:W-:Y:S05]  /*7e50*/  LDSM.16.MT88.4 R60, [R118+0x6800] ;  /* 0x00680000763c783b */ /* 0x000fea0000004200 */
[C---:B--2---:R-:W-:Y:S01]  /*7e60*/  HMMA.16816.F32.BF16 R36, R80.reuse, R52, R36 ;  /* 0x000000345024723c */ /* 0x044fe20000041824 */
[----:B------:R-:W-:Y:S05]  /*7e70*/  MUFU.EX2 R141, R141 ;  /* 0x0000008d008d7308 */ /* 0x000fea0000000800 */
[C---:B------:R-:W-:Y:S01]  /*7e80*/  HMMA.16816.F32.BF16 R40, R80.reuse, R54, R40 ;  /* 0x000000365028723c */ /* 0x040fe20000041828 */
[----:B------:R-:W2:Y:S02]  /*7e90*/  LDSM.16.MT88.4 R52, [R116+0x8000] ;  /* 0x008000007434783b */ /* 0x000ea40000004200 */
[----:B------:R-:W-:Y:S08]  /*7ea0*/  MUFU.EX2 R148, R148 ;  /* 0x0000009400947308 */ /* 0x000ff00000000800 */
[----:B------:R-:W-:Y:S08]  /*7eb0*/  MUFU.EX2 R107, R107 ;  /* 0x0000006b006b7308 */ /* 0x000ff00000000800 */
[----:B------:R-:W-:Y:S08]  /*7ec0*/  MUFU.EX2 R146, R146 ;  /* 0x0000009200927308 */ /* 0x000ff00000000800 */
[----:B------:R-:W-:Y:S08]  /*7ed0*/  MUFU.EX2 R115, R115 ;  /* 0x0000007300737308 */ /* 0x000ff00000000800 */
[----:B------:R-:W-:Y:S01]  /*7ee0*/  MUFU.EX2 R134, R134 ;  /* 0x0000008600867308 */ /* 0x000fe20000000800 */
[C---:B--2---:R-:W-:Y:S07]  /*7ef0*/  HMMA.16816.F32.BF16 R44, R80.reuse, R52, R44 ;  /* 0x00000034502c723c */ /* 0x044fee000004182c */
[----:B------:R-:W-:Y:S01]  /*7f00*/  MUFU.EX2 R108, R108 ;  /* 0x0000006c006c7308 */ /* 0x000fe20000000800 */
[----:B------:R-:W-:Y:S01]  /*7f10*/  HMMA.16816.F32.BF16 R48, R80, R54, R48 ;  /* 0x000000365030723c */ /* 0x000fe20000041830 */
[----:B-1----:R-:W-:-:S02]  /*7f20*/  F2FP.BF16.F32.PACK_AB R52, R112, R113 ;  /* 0x000000717034723e */ /* 0x002fc400000010ff */
[----:B---3--:R-:W-:-:S04]  /*7f30*/  F2FP.BF16.F32.PACK_AB R53, R110, R111 ;  /* 0x0000006f6e35723e */ /* 0x008fc800000010ff */
[----:B------:R-:W-:Y:S01]  /*7f40*/  MUFU.EX2 R109, R109 ;  /* 0x0000006d006d7308 */ /* 0x000fe20000000800 */
[----:B------:R-:W-:Y:S02]  /*7f50*/  F2FP.BF16.F32.PACK_AB R54, R101, R102 ;  /* 0x000000666536723e */ /* 0x000fe400000010ff */
[----:B----4-:R-:W-:-:S05]  /*7f60*/  F2FP.BF16.F32.PACK_AB R55, R97, R100 ;  /* 0x000000646137723e */ /* 0x010fca00000010ff */
[----:B------:R-:W-:Y:S02]  /*7f70*/  MUFU.EX2 R95, R95 ;  /* 0x0000005f005f7308 */ /* 0x000fe40000000800 */
[C---:B------:R-:W-:Y:S06]  /*7f80*/  HMMA.16816.F32.BF16 R4, R52.reuse, R56, R4 ;  /* 0x000000383404723c */ /* 0x040fec0000041804 */
[----:B------:R-:W1:Y:S01]  /*7f90*/  MUFU.EX2 R106, R106 ;  /* 0x0000006a006a7308 */ /* 0x000e620000000800 */
[----:B------:R-:W-:Y:S01]  /*7fa0*/  HMMA.16816.F32.BF16 R8, R52, R58, R8 ;  /* 0x0000003a3408723c */ /* 0x000fe20000041808 */
[----:B------:R-:W2:Y:S06]  /*7fb0*/  LDSM.16.MT88.4 R56, [R116+0x6400] ;  /* 0x006400007438783b */ /* 0x000eac0000004200 */
        /* <DEDUP_REMOVED lines=52> */
[----:B------:R-:W-:Y:S01]  /*8300*/  FADD.FTZ R141, R141, R0 ;  /* 0x000000008d8d7221 */ /* 0x000fe20000010000 */
[----:B------:R-:W-:Y:S02]  /*8310*/  MOV R0, R3 ;  /* 0x0000000300007202 */ /* 0x000fe40000000f00 */
        /* <DEDUP_REMOVED lines=8> */
[----:B------:R-:W-:-:S04]  /*83a0*/  FADD.FTZ R99, R99, R106 ;  /* 0x0000006a63637221 */ /* 0x000fc80000010000 */
[----:B------:R-:W-:Y:S01]  /*83b0*/  FADD.FTZ R143, R114, R99 ;  /* 0x00000063728f7221 */ /* 0x000fe20000010000 */
[C---:B--2---:R-:W-:Y:S06]  /*83c0*/  HMMA.16816.F32.BF16 R36, R52.reuse, R60, R36 ;  /* 0x0000003c3424723c */ /* 0x044fec0000041824 */
[C---:B------:R-:W-:Y:S01]  /*83d0*/  HMMA.16816.F32.BF16 R40, R52.reuse, R62, R40 ;  /* 0x0000003e3428723c */ /* 0x040fe20000041828 */
[----:B------:R-:W2:Y:S05]  /*83e0*/  LDSM.16.MT88.4 R60, [R118+0x7c00] ;  /* 0x007c0000763c783b */ /* 0x000eaa0000004200 */
[C---:B-1----:R-:W-:Y:S06]  /*83f0*/  HMMA.16816.F32.BF16 R44, R52.reuse, R56, R44 ;  /* 0x00000038342c723c */ /* 0x042fec000004182c */
[----:B------:R-:W-:Y:S01]  /*8400*/  HMMA.16816.F32.BF16 R48, R52, R58, R48 ;  /* 0x0000003a3430723c */ /* 0x000fe20000041830 */
[----:B------:R-:W1:Y:S05]  /*8410*/  LDSM.16.MT88.4 R52, [R116+0x7c00] ;  /* 0x007c00007434783b */ /* 0x000e6a0000004200 */
[C---:B------:R-:W-:Y:S06]  /*8420*/  HMMA.16816.F32.BF16 R36, R84.reuse, R8, R36 ;  /* 0x000000085424723c */ /* 0x040fec0000041824 */
[----:B------:R-:W-:Y:S01]  /*8430*/  HMMA.16816.F32.BF16 R40, R84, R10, R40 ;  /* 0x0000000a5428723c */ /* 0x000fe20000041828 */
[----:B------:R-:W-:Y:S01]  /*8440*/  FADD.FTZ R9, R115, R2 ;  /* 0x0000000273097221 */ /* 0x000fe20000010000 */
[----:B------:R-:W-:-:S03]  /*8450*/  MOV R2, R88 ;  /* 0x0000005800027202 */ /* 0x000fc60000000f00 */
[----:B------:R-:W-:Y:S01]  /*8460*/  FADD.FTZ R9, R134, R9 ;  /* 0x0000000986097221 */ /* 0x000fe20000010000 */
[----:B------:R-:W-:Y:S03]  /*8470*/  HMMA.16816.F32.BF16 R44, R84, R4, R44 ;  /* 0x00000004542c723c */ /* 0x000fe6000004182c */
[----:B------:R-:W-:-:S03]  /*8480*/  FADD.FTZ R108, R108, R9 ;  /* 0x000000096c6c7221 */ /* 0x000fc60000010000 */
        /* <DEDUP_REMOVED lines=8> */
[C---:B-1----:R-:W-:Y:S06]  /*8510*/  HMMA.16816.F32.BF16 R56, R84.reuse, R52, R28 ;  /* 0x000000345438723c */ /* 0x042fec000004181c */
[----:B------:R-:W-:-:S15]  /*8520*/  HMMA.16816.F32.BF16 R52, R84, R54, R32 ;  /* 0x000000365434723c */ /* 0x000fde0000041820 */
[----:B------:R-:W-:-:S09]  /*8530*/  NOP ;  /* 0x0000000000007918 */ /* 0x000fd20000000000 */
.L_x_4756:
        /* <DEDUP_REMOVED lines=10> */
.L_x_4768:
        /* <DEDUP_REMOVED lines=14> */
[----:B------:R-:W-:Y:S04]  /*86c0*/  SHF.L.U32 R7, R128, 0x6, RZ ;  /* 0x0000000680077819 */ /* 0x000fe800000006ff */
[----:B------:R-:W-:Y:S01]  /*86d0*/  IABS R9, R7 ;  /* 0x0000000700097213 */ /* 0x000fe20000000000 */
[C---:B------:R-:W-:Y:S05]  /*86e0*/  VIADD R11, R7.reuse, 0x40 ;  /* 0x00000040070b7836 */ /* 0x040fea0000000000 */
        /* <DEDUP_REMOVED lines=8> */
[--C-:B--2---:R-:W-:Y:S02]  /*8770*/  IMAD.MOV R4, RZ, RZ, -R13.reuse ;  /* 0x000000ffff047224 */ /* 0x104fe400078e0a0d */
        /* <DEDUP_REMOVED lines=18> */
[----:B------:R-:W2:Y:S06]  /*88a0*/  LDC.64 R6, c[0x0][0x250] ;  /* 0x00009400ff067b82 */ /* 0x000eac0000000a00 */
        /* <DEDUP_REMOVED lines=19> */
[-C--:B--2---:R-:W-:Y:S02]  /*89e0*/  IMAD R0, R13, R6.reuse, RZ ;  /* 0x000000060d007224 */ /* 0x084fe400078e02ff */
[C---:B------:R-:W-:Y:S04]  /*89f0*/  IMAD.WIDE.U32 R12, R11.reuse, R6, RZ ;  /* 0x000000060b0c7225 */ /* 0x040fe800078e00ff */
[----:B------:R-:W-:Y:S04]  /*8a00*/  IMAD R0, R11, R7, R0 ;  /* 0x000000070b007224 */ /* 0x000fe800078e0200 */
[----:B------:R-:W-:Y:S01]  /*8a10*/  IMAD.IADD R13, R13, 0x1, R0 ;  /* 0x000000010d0d7824 */ /* 0x000fe200078e0200 */
[----:B---3--:R-:W-:Y:S04]  /*8a20*/  IADD3 R8, -R9, R8, RZ ;  /* 0x0000000809087210 */ /* 0x008fe80007ffe1ff */
[----:B------:R-:W-:Y:S01]  /*8a30*/  SHF.R.S32.HI R7, RZ, 0x1f, R8 ;  /* 0x0000001fff077819 */ /* 0x000fe20000011408 */
[CC--:B----4-:R-:W-:Y:S04]  /*8a40*/  IMAD.WIDE.U32 R12, R8.reuse, R4.reuse, R12 ;  /* 0x00000004080c7225 */ /* 0x0d0fe800078e000c */
[----:B------:R-:W-:Y:S04]  /*8a50*/  IMAD R7, R7, R4, RZ ;  /* 0x0000000407077224 */ /* 0x000fe800078e02ff */
[----:B------:R-:W-:Y:S05]  /*8a60*/  IMAD R7, R8, R5, R7 ;  /* 0x0000000508077224 */ /* 0x000fea00078e0207 */
[----:B------:R-:W-:Y:S07]  /*8a70*/  IADD3 R147, R13, R7, RZ ;  /* 0x000000070d937210 */ /* 0x000fee0007ffe0ff */
.L_x_4765:
        /* <DEDUP_REMOVED lines=18> */
[----:B------:R-:W-:Y:S02]  /*8ba0*/  ISETP.GT.AND P0, PT, R128, R123, PT ;  /* 0x0000007b8000720c */ /* 0x000fe40003f04270 */
        /* <DEDUP_REMOVED lines=144> */
[----:B----4-:R-:W-:Y:S05]  /*94b0*/  FMUL.FTZ R3, R35, UR5 ;  /* 0x0000000523037c20 */ /* 0x010fea0008410000 */
        /* <DEDUP_REMOVED lines=23> */
[----:B------:R-:W1:Y:S01]  /*9630*/  MUFU.TANH R3, R3 ;  /* 0x0000000300037308 */ /* 0x000e620000002400 */
[----:B--234-:R-:W-:Y:S05]  /*9640*/  @!P0 BRA `(.L_x_4766) ;  /* 0x0000000400b88947 */ /* 0x01cfea0003800000 */
[----:B------:R-:W-:Y:S02]  /*9650*/  MOV R8, R135 ;  /* 0x0000008700087202 */ /* 0x000fe40000000f00 */
[----:B------:R-:W-:Y:S01]  /*9660*/  MOV R7, R134 ;  /* 0x0000008600077202 */ /* 0x000fe20000000f00 */
[----:B------:R-:W-:Y:S06]  /*9670*/  @!P6 BRA `(.L_x_4767) ;  /* 0x0000000000f4e947 */ /* 0x000fec0003800000 */
[----:B-1----:R-:W1:Y:S01]  /*9680*/  LDC R0, c[0x0][0x380] ;  /* 0x0000e000ff007b82 */ /* 0x002e620000000800 */
        /* <DEDUP_REMOVED lines=60> */
.L_x_4767:
        /* <DEDUP_REMOVED lines=46> */
.L_x_4766:
        /* <DEDUP_REMOVED lines=99> */
[----:B------:R-:W-:Y:S01]  /*a360*/  FMUL.FTZ R33, R86, R53 ;  /* 0x0000003556217220 */ /* 0x000fe20000410000 */
[C---:B------:R-:W-:Y:S01]  /*a370*/  FMUL.FTZ R34, R85.reuse, R54 ;  /* 0x0000003655227220 */ /* 0x040fe20000410000 */
[C---:B------:R-:W-:Y:S03]  /*a380*/  FMUL.FTZ R35, R85.reuse, R55 ;  /* 0x0000003755237220 */ /* 0x040fe60000410000 */
        /* <DEDUP_REMOVED lines=27> */
[----:B------:R-:W-:Y:S01]  /*a540*/  FFMA.FTZ R165, R165, UR4, -R106 ;  /* 0x00000004a5a57c23 */ /* 0x000fe2000801086a */
[----:B------:R-:W-:Y:S01]  /*a550*/  FFMA.FTZ R104, R85, R142, R104 ;  /* 0x0000008e55687223 */ /* 0x000fe20000010068 */
[----:B------:R-:W-:Y:S01]  /*a560*/  FFMA.FTZ R101, R86, R143, R101 ;  /* 0x0000008f56657223 */ /* 0x000fe20000010065 */
[----:B------:R-:W-:Y:S01]  /*a570*/  LDSM.16.MT88.4 R68, [R116+0x6c00] ;  /* 0x006c00007444783b */ /* 0x000fe20000004200 */
[----:B------:R-:W-:Y:S03]  /*a580*/  ISETP.GT.AND P0, PT, R128, R123, PT ;  /* 0x0000007b8000720c */ /* 0x000fe60003f04270 */
[----:B------:R-:W3:Y:S01]  /*a590*/  MUFU.EX2 R88, R88 ;  /* 0x0000005800587308 */ /* 0x000ee20000000800 */
[C---:B----4-:R-:W-:Y:S01]  /*a5a0*/  F2FP.BF16.F32.PACK_AB R82, R89.reuse, R92 ;  /* 0x0000005c5952723e */ /* 0x050fe200000010ff */
[----:B------:R-:W-:Y:S01]  /*a5b0*/  FADD.FTZ R104, R90, R104 ;  /* 0x000000685a687221 */ /* 0x000fe20000010000 */
[----:B------:R-:W-:Y:S04]  /*a5c0*/  FADD.FTZ R101, R94, R101 ;  /* 0x000000655e657221 */ /* 0x000fe80000010000 */
[----:B------:R-:W-:Y:S03]  /*a5d0*/  FADD.FTZ R92, R92, R101 ;  /* 0x000000655c5c7221 */ /* 0x000fe60000010000 */
[----:B------:R-:W-:Y:S01]  /*a5e0*/  MUFU.EX2 R96, R96 ;  /* 0x0000006000607308 */ /* 0x000fe20000000800 */
[----:B------:R-:W-:Y:S09]  /*a5f0*/  FADD.FTZ R92, R89, R92 ;  /* 0x0000005c595c7221 */ /* 0x000ff20000010000 */
[----:B------:R-:W-:Y:S01]  /*a600*/  MUFU.EX2 R95, R95 ;  /* 0x0000005f005f7308 */ /* 0x000fe20000000800 */
[----:B---3--:R-:W-:Y:S01]  /*a610*/  F2FP.BF16.F32.PACK_AB R83, R88, R91 ;  /* 0x0000005b5853723e */ /* 0x008fe200000010ff */
[----:B------:R-:W-:Y:S06]  /*a620*/  FADD.FTZ R91, R91, R104 ;  /* 0x000000685b5b7221 */ /* 0x000fec0000010000 */
        /* <DEDUP_REMOVED lines=17> */
[----:B------:R-:W-:Y:S01]  /*a740*/  FFMA.FTZ R65, R157, UR4, -R106 ;  /* 0x000000049d417c23 */ /* 0x000fe2000801086a */
[--C-:B------:R-:W-:Y:S01]  /*a750*/  FFMA.FTZ R106, R152, UR4, -R93.reuse ;  /* 0x00000004986a7c23 */ /* 0x100fe2000801085d */
[----:B------:R-:W-:Y:S01]  /*a760*/  FFMA.FTZ R64, R84, UR4, -R93 ;  /* 0x0000000454407c23 */ /* 0x000fe2000801085d */
[----:B------:R-:W-:Y:S01]  /*a770*/  FADD.FTZ R84, R88, R91 ;  /* 0x0000005b58547221 */ /* 0x000fe20000010000 */
[C---:B------:R-:W-:Y:S04]  /*a780*/  HMMA.16816.F32.BF16 R20, R80.reuse, R28, R20 ;  /* 0x0000001c5014723c */ /* 0x040fe80000041814 */
[----:B------:R-:W-:Y:S02]  /*a790*/  MUFU.EX2 R110, R110 ;  /* 0x0000006e006e7308 */ /* 0x000fe40000000800 */
        /* <DEDUP_REMOVED lines=9> */
[--C-:B------:R-:W-:Y:S01]  /*a830*/  FFMA.FTZ R85, R145, UR4, -R93.reuse ;  /* 0x0000000491557c23 */ /* 0x100fe2000801085d */
[----:B------:R-:W-:Y:S01]  /*a840*/  FFMA.FTZ R93, R3, UR4, -R93 ;  /* 0x00000004035d7c23 */ /* 0x000fe2000801085d */
[C---:B--2---:R-:W-:Y:S03]  /*a850*/  HMMA.16816.F32.BF16 R28, R80.reuse, R60, R28 ;  /* 0x0000003c501c723c */ /* 0x044fe6000004181c */
[----:B------:R-:W-:Y:S04]  /*a860*/  MOV R144, R140 ;  /* 0x0000008c00907202 */ /* 0x000fe80000000f00 */
[----:B------:R-:W-:Y:S01]  /*a870*/  MUFU.EX2 R112, R112 ;  /* 0x0000007000707308 */ /* 0x000fe20000000800 */
[C---:B------:R-:W-:Y:S01]  /*a880*/  HMMA.16816.F32.BF16 R32, R80.reuse, R62, R32 ;  /* 0x0000003e5020723c */ /* 0x040fe20000041820 */
[----:B------:R-:W-:Y:S02]  /*a890*/  LDSM.16.MT88.4 R60, [R116+0x6800] ;  /* 0x00680000743c783b */ /* 0x000fe40000004200 */
[----:B---3--:R-:W-:Y:S03]  /*a8a0*/  FADD.FTZ R101, R65, R92 ;  /* 0x0000005c41657221 */ /* 0x008fe60000010000 */
[C---:B-1----:R-:W-:Y:S03]  /*a8b0*/  HMMA.16816.F32.BF16 R36, R80.reuse, R52, R36 ;  /* 0x000000345024723c */ /* 0x042fe60000041824 */
[----:B------:R-:W-:Y:S02]  /*a8c0*/  MUFU.EX2 R109, R109 ;  /* 0x0000006d006d7308 */ /* 0x000fe40000000800 */
[----:B------:R-:W-:Y:S01]  /*a8d0*/  MOV R145, R141 ;  /* 0x0000008d00917202 */ /* 0x000fe20000000f00 */
[C---:B------:R-:W-:Y:S01]  /*a8e0*/  HMMA.16816.F32.BF16 R40, R80.reuse, R54, R40 ;  /* 0x000000365028723c */ /* 0x040fe20000041828 */
[----:B------:R-:W1:Y:S06]  /*a8f0*/  LDSM.16.MT88.4 R52, [R116+0x8000] ;  /* 0x008000007434783b */ /* 0x000e6c0000004200 */
[----:B------:R-:W-:Y:S10]  /*a900*/  MUFU.EX2 R97, R97 ;  /* 0x0000006100617308 */ /* 0x000ff40000000800 */
[----:B------:R-:W2:Y:S10]  /*a910*/  MUFU.EX2 R100, R100 ;  /* 0x0000006400647308 */ /* 0x000eb40000000800 */
[----:B------:R-:W-:Y:S10]  /*a920*/  MUFU.EX2 R102, R102 ;  /* 0x0000006600667308 */ /* 0x000ff40000000800 */
[----:B------:R-:W3:Y:S10]  /*a930*/  MUFU.EX2 R99, R99 ;  /* 0x0000006300637308 */ /* 0x000ef40000000800 */
[----:B------:R-:W-:Y:S01]  /*a940*/  MUFU.EX2 R162, R162 ;  /* 0x000000a200a27308 */ /* 0x000fe20000000800 */
[C---:B-1----:R-:W-:Y:S09]  /*a950*/  HMMA.16816.F32.BF16 R44, R80.reuse, R52, R44 ;  /* 0x00000034502c723c */ /* 0x042ff2000004182c */
[----:B------:R-:W1:Y:S01]  /*a960*/  MUFU.EX2 R163, R163 ;  /* 0x000000a300a37308 */ /* 0x000e620000000800 */
[----:B------:R-:W-:Y:S09]  /*a970*/  HMMA.16816.F32.BF16 R48, R80, R54, R48 ;  /* 0x000000365030723c */ /* 0x000ff20000041830 */
[----:B------:R-:W-:Y:S02]  /*a980*/  MUFU.EX2 R86, R86 ;  /* 0x0000005600567308 */ /* 0x000fe40000000800 */
[C---:B------:R-:W-:Y:S01]  /*a990*/  F2FP.BF16.F32.PACK_AB R52, R96.reuse, R65 ;  /* 0x000000416034723e */ /* 0x040fe200000010ff */
[----:B------:R-:W-:Y:S01]  /*a9a0*/  FADD.FTZ R96, R96, R101 ;  /* 0x0000006560607221 */ /* 0x000fe20000010000 */
[----:B------:R-:W-:Y:S01]  /*a9b0*/  F2FP.BF16.F32.PACK_AB R53, R98, R95 ;  /* 0x0000005f6235723e */ /* 0x000fe200000010ff */
[----:B------:R-:W-:Y:S01]  /*a9c0*/  FADD.FTZ R95, R95, R84 ;  /* 0x000000545f5f7221 */ /* 0x000fe20000010000 */
[----:B--2---:R-:W-:Y:S04]  /*a9d0*/  F2FP.BF16.F32.PACK_AB R54, R100, R97 ;  /* 0x000000616436723e */ /* 0x004fe800000010ff */
[----:B------:R-:W2:Y:S01]  /*a9e0*/  MUFU.EX2 R85, R85 ;  /* 0x0000005500557308 */ /* 0x000ea20000000800 */
[----:B---3--:R-:W-:Y:S01]  /*a9f0*/  F2FP.BF16.F32.PACK_AB R55, R99, R102 ;  /* 0x000000666337723e */ /* 0x008fe200000010ff */
[----:B------:R-:W-:Y:S01]  /*aa00*/  FADD.FTZ R95, R98, R95 ;  /* 0x0000005f625f7221 */ /* 0x000fe20000010000 */
[----:B-1----:R-:W-:Y:S01]  /*aa10*/  F2FP.BF16.F32.PACK_AB R88, R163, R162 ;  /* 0x000000a2a358723e */ /* 0x002fe200000010ff */
[----:B------:R-:W-:Y:S02]  /*aa20*/  FADD.FTZ R97, R97, R96 ;  /* 0x0000006061617221 */ /* 0x000fe40000010000 */
[----:B------:R-:W-:Y:S02]  /*aa30*/  FADD.FTZ R102, R102, R95 ;  /* 0x0000005f66667221 */ /* 0x000fe40000010000 */
[C---:B------:R-:W-:Y:S02]  /*aa40*/  HMMA.16816.F32.BF16 R4, R52.reuse, R56, R4 ;  /* 0x000000383404723c */ /* 0x040fe40000041804 */
[----:B------:R-:W-:Y:S03]  /*aa50*/  MUFU.EX2 R164, R164 ;  /* 0x000000a400a47308 */ /* 0x000fe60000000800 */
[----:B------:R-:W-:Y:S01]  /*aa60*/  FADD.FTZ R97, R100, R97 ;  /* 0x0000006164617221 */ /* 0x000fe20000010000 */
[C---:B------:R-:W-:Y:S01]  /*aa70*/  HMMA.16816.F32.BF16 R8, R52.reuse, R58, R8 ;  /* 0x0000003a3408723c */ /* 0x040fe20000041808 */
[----:B------:R-:W1:Y:S05]  /*aa80*/  LDSM.16.MT88.4 R56, [R116+0x6400] ;  /* 0x006400007438783b */ /* 0x000e6a0000004200 */
[----:B------:R-:W3:Y:S01]  /*aa90*/  MUFU.EX2 R165, R165 ;  /* 0x000000a500a57308 */ /* 0x000ee20000000800 */
[----:B--2---:R-:W-:Y:S01]  /*aaa0*/  F2FP.BF16.F32.PACK_AB R89, R85, R86 ;  /* 0x000000565559723e */ /* 0x004fe200000010ff */
[----:B------:R-:W-:Y:S08]  /*aab0*/  FADD.FTZ R102, R99, R102 ;  /* 0x0000006663667221 */ /* 0x000ff00000010000 */
[----:B------:R-:W-:Y:S10]  /*aac0*/  MUFU.EX2 R3, R64 ;  /* 0x0000004000037308 */ /* 0x000ff40000000800 */
[----:B------:R-:W2:Y:S01]  /*aad0*/  MUFU.EX2 R142, R93 ;  /* 0x0000005d008e7308 */ /* 0x000ea20000000800 */
[----:B---3--:R-:W-:Y:S02]  /*aae0*/  F2FP.BF16.F32.PACK_AB R90, R165, R164 ;  /* 0x000000a4a55a723e */ /* 0x008fe400000010ff */
[----:B--2---:R-:W-:Y:S01]  /*aaf0*/  F2FP.BF16.F32.PACK_AB R91, R142, R3 ;  /* 0x000000038e5b723e */ /* 0x004fe200000010ff */
        /* <DEDUP_REMOVED lines=15> */
[C---:B------:R-:W-:Y:S01]  /*abf0*/  F2FP.BF16.F32.PACK_AB R52, R103.reuse, R108 ;  /* 0x0000006c6734723e */ /* 0x040fe200000010ff */
[----:B------:R-:W-:Y:S03]  /*ac00*/  FADD.FTZ R108, R108, R97 ;  /* 0x000000616c6c7221 */ /* 0x000fe60000010000 */
[----:B------:R-:W-:Y:S01]  /*ac10*/  F2FP.BF16.F32.PACK_AB R53, R106, R105 ;  /* 0x000000696a35723e */ /* 0x000fe200000010ff */
        /* <DEDUP_REMOVED lines=27> */
[C---:B------:R-:W-:Y:S06]  /*add0*/  HMMA.16816.F32.BF16 R68, R88.reuse, R70, R16 ;  /* 0x000000465844723c */ /* 0x040fec0000041810 */
[C---:B-1----:R-:W-:Y:S06]  /*ade0*/  HMMA.16816.F32.BF16 R64, R88.reuse, R56, R20 ;  /* 0x000000385840723c */ /* 0x042fec0000041814 */
[C---:B------:R-:W-:Y:S06]  /*adf0*/  HMMA.16816.F32.BF16 R60, R88.reuse, R58, R24 ;  /* 0x0000003a583c723c */ /* 0x040fec0000041818 */
[C---:B--2---:R-:W-:Y:S06]  /*ae00*/  HMMA.16816.F32.BF16 R56, R88.reuse, R52, R28 ;  /* 0x000000345838723c */ /* 0x044fec000004181c */
[C---:B------:R-:W-:Y:S06]  /*ae10*/  HMMA.16816.F32.BF16 R52, R88.reuse, R54, R32 ;  /* 0x000000365834723c */ /* 0x040fec0000041820 */
[C---:B---3--:R-:W-:Y:S06]  /*ae20*/  HMMA.16816.F32.BF16 R36, R88.reuse, R4, R36 ;  /* 0x000000045824723c */ /* 0x048fec0000041824 */
[C---:B------:R-:W-:Y:S05]  /*ae30*/  HMMA.16816.F32.BF16 R40, R88.reuse, R6, R40 ;  /* 0x000000065828723c */ /* 0x040fea0000041828 */
[----:B------:R-:W-:Y:S01]  /*ae40*/  FADD.FTZ R5, R105, R102 ;  /* 0x0000006669057221 */ /* 0x000fe20000010000 */
[C---:B----4-:R-:W-:Y:S05]  /*ae50*/  HMMA.16816.F32.BF16 R44, R88.reuse, R8, R44 ;  /* 0x00000008582c723c */ /* 0x050fea000004182c */
        /* <DEDUP_REMOVED lines=9> */
[----:B------:R-:W-:Y:S01]  /*aef0*/  MOV R85, R0 ;  /* 0x0000000000557202 */ /* 0x000fe20000000f00 */
[----:B------:R-:W-:Y:S02]  /*af00*/  FADD.FTZ R164, R164, R163 ;  /* 0x000000a3a4a47221 */ /* 0x000fe40000010000 */
[----:B------:R-:W-:Y:S02]  /*af10*/  FADD.FTZ R3, R3, R86 ;  /* 0x0000005603037221 */ /* 0x000fe40000010000 */
[----:B------:R-:W-:Y:S02]  /*af20*/  FADD.FTZ R143, R165, R164 ;  /* 0x000000a4a58f7221 */ /* 0x000fe40000010000 */
[----:B------:R-:W-:Y:S01]  /*af30*/  FADD.FTZ R142, R142, R3 ;  /* 0x000000038e8e7221 */ /* 0x000fe20000010000 */
[----:B------:R-:W-:Y:S06]  /*af40*/  @P0 BRA `(.L_x_4768) ;  /* 0xffffffd400a40947 */ /* 0x000fec000383ffff */
.L_x_4764:
        /* <DEDUP_REMOVED lines=207> */
.L_x_4770:
[----:B------:R-:W-:Y:S05]  /*bc40*/  BSYNC B0 ;  /* 0x0000000000007941 */ /* 0x000fea0003800000 */
.L_x_4769:
        /* <DEDUP_REMOVED lines=30> */
.L_x_4772:
[----:B------:R-:W-:Y:S05]  /*be30*/  BSYNC B0 ;  /* 0x0000000000007941 */ /* 0x000fea0003800000 */
.L_x_4771:
        /* <DEDUP_REMOVED lines=12> */
.L_x_4774:
[----:B------:R-:W-:Y:S05]  /*bf00*/  BSYNC B0 ;  /* 0x0000000000007941 */ /* 0x000fea0003800000 */
.L_x_4773:
        /* <DEDUP_REMOVED lines=12> */
.L_x_4776:
[----:B------:R-:W-:Y:S05]  /*bfd0*/  BSYNC B0 ;  /* 0x0000000000007941 */ /* 0x000fea0003800000 */
.L_x_4775:
        /* <DEDUP_REMOVED lines=10> */
.L_x_4777:
        /* <DEDUP_REMOVED lines=16> */
.L_x_6491:


//--------------------- .text._ZN5flash24flash_fwd_splitkv_kernelI23Flash_fwd_kernel_traitsILi96ELi64ELi64ELi4ELb0ELb0EN7cutlass10bfloat16_tE19Flash_kernel_traitsILi96ELi64ELi64ELi4ES3_EELb1ELb0ELb0ELb0ELb0ELb0ELb1ELb1EEEvNS_16Flash_fwd_paramsE --------------------------
	.section	.text._ZN5flash24flash_fwd_splitkv_kernelI23Flash_fwd_kernel_traitsILi96ELi64ELi64ELi4ELb0ELb0EN7cutlass10bfloat16_tE19Flash_kernel_traitsILi96ELi64ELi64ELi4ES3_EELb1ELb0ELb0ELb0ELb0ELb0ELb1ELb1EEEvNS_16Flash_fwd_paramsE,"ax",@progbits
	.align	128
        .global         _ZN5flash24flash_fwd_splitkv_kernelI23Flash_fwd_kernel_traitsILi96ELi64ELi64ELi4ELb0ELb0EN7cutlass10bfloat16_tE19Flash_kernel_traitsILi96ELi64ELi64ELi4ES3_EELb1ELb0ELb0ELb0ELb0ELb0ELb1ELb1EEEvNS_16Flash_fwd_paramsE
        .type           _ZN5flash24flash_fwd_splitkv_kernelI23Flash_fwd_kernel_traitsILi96ELi64ELi64ELi4ELb0ELb0EN7cutlass10bfloat16_tE19Flash_kernel_traitsILi96ELi64ELi64ELi4ES3_EELb1ELb0ELb0ELb0ELb0ELb0ELb1ELb1EEEvNS_16Flash_fwd_paramsE,@function
        .size           _ZN5flash24flash_fwd_splitkv_kernelI23Flash_fwd_kernel_traitsILi96ELi64ELi64ELi4ELb0ELb0EN7cutlass10bfloat16_tE19Flash_kernel_traitsILi96ELi64ELi64ELi4ES3_EELb1ELb0ELb0ELb0ELb0ELb0ELb1ELb1EEEvNS_16Flash_fwd_paramsE,(.L_x_6492 - _ZN5flash24flash_fwd_splitkv_kernelI23Flash_fwd_kernel_traitsILi96ELi64ELi64ELi4ELb0ELb0EN7cutlass10bfloat16_tE19Flash_kernel_traitsILi96ELi64ELi64ELi4ES3_EELb1ELb0ELb0ELb0ELb0ELb0ELb1ELb1EEEvNS_16Flash_fwd_paramsE)
        .other          _ZN5flash24flash_fwd_splitkv_kernelI23Flash_fwd_kernel_traitsILi96ELi64ELi64ELi4ELb0ELb0EN7cutlass10bfloat16_tE19Flash_kernel_traitsILi96ELi64ELi64ELi4ES3_EELb1ELb0ELb0ELb0ELb0ELb0ELb1ELb1EEEvNS_16Flash_fwd_paramsE,@"STO_CUDA_ENTRY STV_DEFAULT"
_ZN5flash24flash_fwd_splitkv_kernelI23Flash_fwd_kernel_traitsILi96ELi64ELi64ELi4ELb0ELb0EN7cutlass10bfloat16_tE19Flash_kernel_traitsILi96ELi64ELi64ELi4ES3_EELb1ELb0ELb0ELb0ELb0ELb0ELb1ELb1EEEvNS_16Flash_fwd_paramsE:
.text._ZN5flash24flash_fwd_splitkv_kernelI23Flash_fwd_kernel_traitsILi96ELi64ELi64ELi4ELb0ELb0EN7cutlass10bfloat16_tE19Flash_kernel_traitsILi96ELi64ELi64ELi4ES3_EELb1ELb0ELb0ELb0ELb0ELb0ELb1ELb1EEEvNS_16Flash_fwd_paramsE:
        /* <DEDUP_REMOVED lines=48> */
[----:B------:R-:W-:-:S06]  /*0300*/  @P0 IMAD.IADD R127, R4, 0x1, -R27 ;  /* 0x00000001047f0824 */ /* 0x000fcc00078e0a1b */
[----:B------:R-:W4:Y:S01]  /*0310*/  @!P0 LDC R127, c[0x0][0x2c4] ;  /* 0x0000b100ff7f8b82 */ /* 0x000f220000000800 */
[----:B------:R-:W-:Y:S02]  /*0320*/  ISETP.NE.U32.AND P0, PT, R2, RZ, PT ;  /* 0x000000ff0200720c */ /* 0x000fe40003f05070 */
[----:B------:R-:W-:Y:S02]  /*0330*/  IADD3 R2, -R129, RZ, RZ ;  /* 0x000000ff81027210 */ /* 0x000fe40007ffe1ff */
[----:B------:R-:W-:-:S03]  /*0340*/  ISETP.NE.AND.EX P0, PT, R3, RZ, PT, P0 ;  /* 0x000000ff0300720c */ /* 0x000fc60003f05300 */
[----:B------:R-:W-:-:S10]  /*0350*/  IMAD R112, R5, R2, R112 ;  /* 0x0000000205707224 */ /* 0x000fd400078e0270 */
[----:B-123--:R-:W-:Y:S05]  /*0360*/  @!P0 BRA `(.L_x_4778) ;  /* 0x0000000000108947 */ /* 0x00efea0003800000 */
[----:B------:R-:W2:Y:S02]  /*0370*/  @P1 LDG.E R2, desc[UR6][R6.64+0x4] ;  /* 0x0000040606021981 */ /* 0x000ea4000c1e1900 */
[----:B--2--5:R-:W-:-:S06]  /*0380*/  @P1 IADD3 R75, R2, -R15, RZ ;  /* 0x8000000f024b1210 */ /* 0x024fcc0007ffe0ff */
[----:B------:R2:W5:Y:S01]  /*0390*/  @!P1 LDG.E R75, desc[UR6][R6.64] ;  /* 0x00000006064b9981 */ /* 0x000562000c1e1900 */
[----:B------:R-:W-:Y:S05]  /*03a0*/  BRA `(.L_x_4779) ;  /* 0x0000000000047947 */ /* 0x000fea0003800000 */
.L_x_4778:
[----:B------:R-:W1:Y:S02]  /*03b0*/  LDC R75, c[0x0][0x2c8] ;  /* 0x0000b200ff4b7b82 */ /* 0x000e640000000800 */
.L_x_4779:
        /* <DEDUP_REMOVED lines=10> */
[--C-:B-1---5:R-:W-:Y:S01]  /*0460*/  IMAD.IADD R75, R75, 0x1, -R12.reuse ;  /* 0x000000014b4b7824 */ /* 0x122fe200078e0a0c */
[----:B------:R-:W1:Y:S01]  /*0470*/  S2R R72, SR_TID.X ;  /* 0x0000000000487919 */ /* 0x000e620000002100 */
[----:B------:R-:W-:-:S05]  /*0480*/  @P3 IMAD.IADD R61, R61, 0x1, -R12 ;  /* 0x000000013d3d3824 */ /* 0x000fca00078e0a0c */
[----:B---3--:R-:W3:Y:S08]  /*0490*/  LDC R3, c[0x0][0x2c8] ;  /* 0x0000b200ff037b82 */ /* 0x008ef00000000800 */
[----:B------:R-:W4:Y:S01]  /*04a0*/  @!P3 LDC R6, c[0x0][0x2cc] ;  /* 0x0000b300ff06bb82 */ /* 0x000f220000000800 */
[-C--:B--2---:R-:W-:Y:S02]  /*04b0*/  IABS R9, R7.reuse ;  /* 0x0000000700097213 */ /* 0x084fe40000000000 */
[----:B------:R-:W-:-:S02]  /*04c0*/  IABS R11, R7 ;  /* 0x00000007000b7213 */ /* 0x000fc40000000000 */
[----:B------:R-:W2:Y:S03]  /*04d0*/  I2F.RP R4, R9 ;  /* 0x0000000900047306 */ /* 0x000ea60000209400 */
[----:B------:R-:W-:Y:S02]  /*04e0*/  IMAD.MOV R11, RZ, RZ, -R11 ;  /* 0x000000ffff0b7224 */ /* 0x000fe400078e0a0b */
[----:B---3--:R-:W-:-:S05]  /*04f0*/  VIADD R3, R3, 0x3f ;  /* 0x0000003f03037836 */ /* 0x008fca0000000000 */
[----:B------:R-:W-:-:S04]  /*0500*/  SHF.R.S32.HI R14, RZ, 0x1f, R3 ;  /* 0x0000001fff0e7819 */ /* 0x000fc80000011403 */
[----:B------:R-:W-:Y:S01]  /*0510*/  LEA.HI R14, R14, R3, RZ, 0x6 ;  /* 0x000000030e0e7211 */ /* 0x000fe200078f30ff */
[----:B--2---:R-:W2:Y:S03]  /*0520*/  MUFU.RCP R16, R4 ;  /* 0x0000000400107308 */ /* 0x004ea60000001000 */
[----:B------:R-:W-:-:S05]  /*0530*/  LEA.HI.SX32 R14, R14, R7, 0x1a ;  /* 0x000000070e0e7211 */ /* 0x000fca00078fd2ff */
[----:B------:R-:W-:-:S05]  /*0540*/  VIADD R14, R14, 0xffffffff ;  /* 0xffffffff0e0e7836 */ /* 0x000fca0000000000 */
[----:B------:R-:W-:Y:S02]  /*0550*/  IABS R10, R14 ;  /* 0x0000000e000a7213 */ /* 0x000fe40000000000 */
[----:B------:R-:W-:Y:S01]  /*0560*/  LOP3.LUT R14, R14, R7, RZ, 0x3c, !PT ;  /* 0x000000070e0e7212 */ /* 0x000fe200078e3cff */
[----:B--2---:R-:W-:Y:S01]  /*0570*/  VIADD R16, R16, 0xffffffe ;  /* 0x0ffffffe10107836 */ /* 0x004fe20000000000 */
[----:B------:R-:W2:Y:S02]  /*0580*/  LDC R4, c[0x0][0x398] ;  /* 0x0000e600ff047b82 */ /* 0x000ea40000000800 */
[----:B------:R-:W-:Y:S01]  /*0590*/  ISETP.GE.AND P0, PT, R14, RZ, PT ;  /* 0x000000ff0e00720c */ /* 0x000fe20003f06270 */
[----:B------:R-:W3:Y:S02]  /*05a0*/  F2I.FTZ.U32.TRUNC.NTZ R17, R16 ;  /* 0x0000001000117305 */ /* 0x000ee4000021f000 */
[----:B---3--:R-:W-:Y:S02]  /*05b0*/  IMAD.MOV R2, RZ, RZ, -R17 ;  /* 0x000000ffff027224 */ /* 0x008fe400078e0a11 */
[----:B------:R-:W-:-:S02]  /*05c0*/  IMAD.MOV.U32 R16, RZ, RZ, RZ ;  /* 0x000000ffff107224 */ /* 0x000fc400078e00ff */
[----:B------:R-:W-:-:S04]  /*05d0*/  IMAD R3, R2, R9, RZ ;  /* 0x0000000902037224 */ /* 0x000fc800078e02ff */
[----:B------:R-:W-:-:S06]  /*05e0*/  IMAD.HI.U32 R3, R17, R3, R16 ;  /* 0x0000000311037227 */ /* 0x000fcc00078e0010 */
[----:B------:R-:W-:Y:S02]  /*05f0*/  IMAD.HI.U32 R8, R3, R10, RZ ;  /* 0x0000000a03087227 */ /* 0x000fe400078e00ff */
[----:B------:R-:W3:Y:S02]  /*0600*/  @!P3 LDC.64 R2, c[0x0][0x318] ;  /* 0x0000c600ff02bb82 */ /* 0x000ee40000000a00 */
[----:B------:R-:W-:-:S05]  /*0610*/  IMAD R10, R8, R11, R10 ;  /* 0x0000000b080a7224 */ /* 0x000fca00078e020a */
[----:B------:R-:W-:-:S13]  /*0620*/  ISETP.GT.U32.AND P1, PT, R9, R10, PT ;  /* 0x0000000a0900720c */ /* 0x000fda0003f24070 */
[----:B------:R-:W-:Y:S02]  /*0630*/  @!P1 IMAD.IADD R10, R10, 0x1, -R9 ;  /* 0x000000010a0a9824 */ /* 0x000fe400078e0a09 */
[----:B------:R-:W-:Y:S01]  /*0640*/  @!P1 VIADD R8, R8, 0x1 ;  /* 0x0000000108089836 */ /* 0x000fe20000000000 */
[----:B------:R-:W-:Y:S02]  /*0650*/  ISETP.NE.AND P1, PT, R7, RZ, PT ;  /* 0x000000ff0700720c */ /* 0x000fe40003f25270 */
[----:B---3--:R-:W-:Y:S02]  /*0660*/  @!P3 ISETP.NE.U32.AND P2, PT, R2, RZ, PT ;  /* 0x000000ff0200b20c */ /* 0x008fe40003f45070 */
[----:B------:R-:W-:Y:S02]  /*0670*/  ISETP.GE.U32.AND P4, PT, R10, R9, PT ;  /* 0x000000090a00720c */ /* 0x000fe40003f86070 */
[----:B------:R-:W-:Y:S02]  /*0680*/  @!P3 ISETP.NE.AND.EX P2, PT, R3, RZ, PT, P2 ;  /* 0x000000ff0300b20c */ /* 0x000fe40003f45320 */
[----:B------:R-:W-:-:S02]  /*0690*/  IADD3 R3, -R127, 0x7f, R62 ;  /* 0x0000007f7f037810 */ /* 0x000fc40007ffe13e */
[----:B----4-:R-:W-:-:S05]  /*06a0*/  @!P3 SEL R6, R6, RZ, P2 ;  /* 0x000000ff0606b207 */ /* 0x010fca0001000000 */
[----:B------:R-:W-:Y:S02]  /*06b0*/  @!P3 IMAD.IADD R61, R75, 0x1, R6 ;  /* 0x000000014b3db824 */ /* 0x000fe400078e0206 */
[----:B------:R-:W-:Y:S02]  /*06c0*/  @P4 VIADD R8, R8, 0x1 ;  /* 0x0000000108084836 */ /* 0x000fe40000000000 */
[----:B------:R-:W-:Y:S01]  /*06d0*/  VIADD R2, R61, 0x3f ;  /* 0x0000003f3d027836 */ /* 0x000fe20000000000 */
[----:B--2---:R-:W-:Y:S01]  /*06e0*/  IADD3 R4, R3, R4, R61 ;  /* 0x0000000403047210 */ /* 0x004fe20007ffe03d */
        /* <DEDUP_REMOVED lines=15> */
[----:B------:R-:W-:Y:S01]  /*07e0*/  ULDC UR4, c[0x0][0x2dc] ;  /* 0x0000b70000047ab9 */ /* 0x000fe20000000800 */
[----:B------:R-:W-:Y:S02]  /*07f0*/  BSSY B0, `(.L_x_4781) ;  /* 0x0000026000007945 */ /* 0x000fe40003800000 */
        /* <DEDUP_REMOVED lines=8> */
[--C-:B------:R-:W-:Y:S02]  /*0880*/  IMAD R0, R0, R3, R62.reuse ;  /* 0x0000000300007224 */ /* 0x100fe400078e023e */
[----:B------:R-:W-:Y:S01]  /*0890*/  IMAD.IADD R62, R127, 0x1, -R62 ;  /* 0x000000017f3e7824 */ /* 0x000fe200078e0a3e */
[--C-:B------:R-:W-:Y:S01]  /*08a0*/  SHF.R.S32.HI R3, RZ, 0x1f, R2.reuse ;  /* 0x0000001fff037819 */ /* 0x100fe20000011402 */
[----:B------:R-:W-:Y:S01]  /*08b0*/  IMAD R4, R0, UR4, RZ ;  /* 0x0000000400047c24 */ /* 0x000fe2000f8e02ff */
[----:B------:R-:W-:Y:S01]  /*08c0*/  ULDC.64 UR4, c[0x0][0x288] ;  /* 0x0000a20000047ab9 */ /* 0x000fe20000000a00 */
[C---:B------:R-:W-:Y:S01]  /*08d0*/  VIADD R7, R5.reuse, 0x10 ;  /* 0x0000001005077836 */ /* 0x040fe20000000000 */
[C---:B------:R-:W-:Y:S01]  /*08e0*/  ISETP.GE.AND P2, PT, R5.reuse, R62, PT ;  /* 0x0000003e0500720c */ /* 0x040fe20003f46270 */
[----:B------:R-:W-:-:S03]  /*08f0*/  IMAD.WIDE R12, R5, 0x60, R2 ;  /* 0x00000060050c7825 */ /* 0x000fc600078e0202 */
[----:B------:R-:W-:Y:S01]  /*0900*/  ISETP.GE.AND P5, PT, R7, R62, PT ;  /* 0x0000003e0700720c */ /* 0x000fe20003fa6270 */
[----:B------:R-:W-:Y:S01]  /*0910*/  VIADD R11, R5, 0x20 ;  /* 0x00000020050b7836 */ /* 0x000fe20000000000 */
[----:B------:R-:W-:Y:S01]  /*0920*/  IADD3 R9, P0, R4, R12, RZ ;  /* 0x0000000c04097210 */ /* 0x000fe20007f1e0ff */
[----:B------:R-:W-:Y:S01]  /*0930*/  VIADD R8, R2, 0x20 ;  /* 0x0000002002087836 */ /* 0x000fe20000000000 */
[-C--:B------:R-:W-:Y:S01]  /*0940*/  ISETP.GE.OR P4, PT, R7, R62.reuse, P6 ;  /* 0x0000003e0700720c */ /* 0x080fe20003786670 */
[----:B------:R-:W-:Y:S01]  /*0950*/  VIADD R7, R5, 0x30 ;  /* 0x0000003005077836 */ /* 0x000fe20000000000 */
[----:B------:R-:W-:Y:S01]  /*0960*/  LEA.HI.X.SX32 R4, R4, R13, 0x1, P0 ;  /* 0x0000000d04047211 */ /* 0x000fe200000f0eff */
[----:B------:R-:W-:Y:S01]  /*0970*/  VIADD R6, R2, 0x40 ;  /* 0x0000004002067836 */ /* 0x000fe20000000000 */
[----:B------:R-:W-:Y:S02]  /*0980*/  LEA R10, P1, R9, UR4, 0x2 ;  /* 0x00000004090a7c11 */ /* 0x000fe4000f8210ff */
[----:B------:R-:W-:-:S02]  /*0990*/  ISETP.GE.AND P0, PT, R11, R62, PT ;  /* 0x0000003e0b00720c */ /* 0x000fc40003f06270 */
[-C--:B------:R-:W-:Y:S02]  /*09a0*/  ISETP.GE.OR P3, PT, R11, R62.reuse, P6 ;  /* 0x0000003e0b00720c */ /* 0x080fe40003766670 */
        /* <DEDUP_REMOVED lines=10> */
.L_x_4782:
[----:B------:R-:W-:Y:S05]  /*0a50*/  BSYNC B0 ;  /* 0x0000000000007941 */ /* 0x000fea0003800000 */
.L_x_4781:
        /* <DEDUP_REMOVED lines=10> */
.L_x_4784:
[----:B------:R-:W-:Y:S05]  /*0b00*/  BSYNC B0 ;  /* 0x0000000000007941 */ /* 0x000fea0003800000 */
.L_x_4783:
        /* <DEDUP_REMOVED lines=11> */
.L_x_4786:
[----:B------:R-:W-:Y:S05]  /*0bc0*/  BSYNC B0 ;  /* 0x0000000000007941 */ /* 0x000fea0003800000 */
.L_x_4785:
        /* <DEDUP_REMOVED lines=9> */
.L_x_4788:
[----:B------:R-:W-:Y:S05]  /*0c60*/  BSYNC B0 ;  /* 0x0000000000007941 */ /* 0x000fea0003800000 */
.L_x_4787:
        /* <DEDUP_REMOVED lines=15> */
.L_x_4780:
        /* <DEDUP_REMOVED lines=24> */
.L_x_4789:
[----:B------:R-:W-:Y:S05]  /*0ee0*/  @!P3 BRA `(.L_x_4790) ;  /* 0x000000040040b947 */ /* 0x000fea0003800000 */
[----:B------:R-:W2:Y:S01]  /*0ef0*/  LDC R15, c[0x0][0x380] ;  /* 0x0000e000ff0f7b82 */ /* 0x000ea20000000800 */
[----:B------:R-:W-:Y:S01]  /*0f00*/  LEA R0, R85, 0xffffffc0, 0x6 ;  /* 0xffffffc055007811 */ /* 0x000fe200078e30ff */
[----:B------:R-:W-:-:S06]  /*0f10*/  ULDC.64 UR4, c[0x0][0x230] ;  /* 0x00008c0000047ab9 */ /* 0x000fcc0000000a00 */
[----:B------:R-:W3:Y:S01]  /*0f20*/  LDC R9, c[0x0][0x278] ;  /* 0x00009e00ff097b82 */ /* 0x000ee20000000800 */
        /* <DEDUP_REMOVED lines=32> */
[----:B-----5:R-:W1:Y:S02]  /*1130*/  F2I.FTZ.U32.TRUNC.NTZ R11, R10 ;  /* 0x0000000a000b7305 */ /* 0x020e64000021f000 */
        /* <DEDUP_REMOVED lines=23> */
[----:B------:R-:W-:-:S04]  /*12b0*/  IMAD.WIDE.U32 R14, R6, UR4, RZ ;  /* 0x00000004060e7c25 */ /* 0x000fc8000f8e00ff */
[C---:B------:R-:W-:Y:S02]  /*12c0*/  IMAD R11, R7.reuse, UR4, RZ ;  /* 0x00000004070b7c24 */ /* 0x040fe4000f8e02ff */
[----:B---3--:R-:W-:Y:S02]  /*12d0*/  IMAD R7, R7, R2, RZ ;  /* 0x0000000207077224 */ /* 0x008fe400078e02ff */
[C---:B------:R-:W-:Y:S01]  /*12e0*/  IMAD R10, R6.reuse, UR5, R11 ;  /* 0x00000005060a7c24 */ /* 0x040fe2000f8e020b */
[----:B------:R-:W-:Y:S01]  /*12f0*/  ULDC.64 UR4, c[0x0][0x260] ;  /* 0x0000980000047ab9 */ /* 0x000fe20000000a00 */
[----:B------:R-:W-:Y:S02]  /*1300*/  IMAD R3, R6, R3, R7 ;  /* 0x0000000306037224 */ /* 0x000fe400078e0207 */
[----:B------:R-:W-:Y:S01]  /*1310*/  IMAD R11, R9, UR4, RZ ;  /* 0x00000004090b7c24 */ /* 0x000fe2000f8e02ff */
[----:B------:R-:W-:Y:S01]  /*1320*/  IADD3 R15, R15, R10, RZ ;  /* 0x0000000a0f0f7210 */ /* 0x000fe20007ffe0ff */
[----:B-1----:R-:W-:-:S02]  /*1330*/  IMAD R10, R19, R4, RZ ;  /* 0x00000004130a7224 */ /* 0x002fc400078e02ff */
[----:B------:R-:W-:-:S04]  /*1340*/  IMAD.WIDE.U32 R6, R6, R2, RZ ;  /* 0x0000000206067225 */ /* 0x000fc800078e00ff */
[C---:B------:R-:W-:Y:S02]  /*1350*/  IMAD R10, R23.reuse, R5, R10 ;  /* 0x00000005170a7224 */ /* 0x040fe400078e020a */
[----:B------:R-:W-:-:S04]  /*1360*/  IMAD.WIDE.U32 R14, R23, R4, R14 ;  /* 0x00000004170e7225 */ /* 0x000fc800078e000e */
[----:B------:R-:W-:Y:S01]  /*1370*/  IMAD.IADD R15, R15, 0x1, R10 ;  /* 0x000000010f0f7824 */ /* 0x000fe200078e020a */
[----:B------:R-:W-:Y:S01]  /*1380*/  MOV R10, R6 ;  /* 0x00000006000a7202 */ /* 0x000fe20000000f00 */
[C---:B------:R-:W-:Y:S02]  /*1390*/  IMAD R11, R8.reuse, UR5, R11 ;  /* 0x00000005080b7c24 */ /* 0x040fe4000f8e020b */
[----:B------:R-:W-:-:S04]  /*13a0*/  IMAD.WIDE.U32 R14, R8, UR4, R14 ;  /* 0x00000004080e7c25 */ /* 0x000fc8000f8e000e */
[----:B------:R-:W-:Y:S01]  /*13b0*/  IMAD.IADD R25, R7, 0x1, R3 ;  /* 0x0000000107197824 */ /* 0x000fe200078e0203 */
[----:B------:R-:W-:Y:S02]  /*13c0*/  IADD3 R21, R15, R11, RZ ;  /* 0x0000000b0f157210 */ /* 0x000fe40007ffe0ff */
[----:B------:R-:W-:Y:S01]  /*13d0*/  MOV R18, R14 ;  /* 0x0000000e00127202 */ /* 0x000fe20000000f00 */
[----:B------:R-:W-:Y:S06]  /*13e0*/  BRA `(.L_x_4791) ;  /* 0x0000000400407947 */ /* 0x000fec0003800000 */
.L_x_4790:
        /* <DEDUP_REMOVED lines=49> */
.L_x_4792:
[----:B------:R-:W-:Y:S01]  /*1700*/  MOV R16, R10 ;  /* 0x0000000a00107202 */ /* 0x000fe20000000f00 */
[----:B------:R-:W-:Y:S01]  /*1710*/  IMAD R6, R19, R4, RZ ;  /* 0x0000000413067224 */ /* 0x000fe200078e02ff */
[----:B------:R-:W-:Y:S02]  /*1720*/  MOV R17, R7 ;  /* 0x0000000700117202 */ /* 0x000fe40000000f00 */
[----:B------:R-:W-:Y:S01]  /*1730*/  @!P0 LOP3.LUT R8, RZ, R9, RZ, 0x33, !PT ;  /* 0x00000009ff088212 */ /* 0x000fe200078e33ff */
[-C--:B------:R-:W-:Y:S01]  /*1740*/  IMAD R6, R5, R0.reuse, R6 ;  /* 0x0000000005067224 */ /* 0x080fe200078e0206 */
[----:B------:R-:W-:Y:S01]  /*1750*/  @P4 IADD3 R15, R12, R15, RZ ;  /* 0x0000000f0c0f4210 */ /* 0x000fe20007ffe0ff */
[-C--:B------:R-:W-:Y:S01]  /*1760*/  IMAD.WIDE.U32 R16, R4, R0.reuse, R16 ;  /* 0x0000000004107225 */ /* 0x080fe200078e0010 */
[----:B------:R-:W-:Y:S02]  /*1770*/  SHF.R.S32.HI R9, RZ, 0x1f, R8 ;  /* 0x0000001fff097819 */ /* 0x000fe40000011408 */
[----:B------:R-:W-:Y:S01]  /*1780*/  MOV R23, R0 ;  /* 0x0000000000177202 */ /* 0x000fe20000000f00 */
[----:B------:R-:W-:Y:S01]  /*1790*/  @P4 IMAD.WIDE.U32 R20, R15, R24, RZ ;  /* 0x000000180f144225 */ /* 0x000fe200078e00ff */
[----:B------:R-:W-:-:S03]  /*17a0*/  IADD3 R17, R17, R6, RZ ;  /* 0x0000000611117210 */ /* 0x000fc60007ffe0ff */
[----:B-1----:R-:W-:Y:S01]  /*17b0*/  IMAD R6, R9, R2, RZ ;  /* 0x0000000209067224 */ /* 0x002fe200078e02ff */
[----:B------:R-:W-:Y:S01]  /*17c0*/  @P4 MOV R10, R20 ;  /* 0x00000014000a4202 */ /* 0x000fe20000000f00 */
[----:B------:R-:W-:-:S04]  /*17d0*/  IMAD.WIDE.U32 R16, R8, R2, R16 ;  /* 0x0000000208107225 */ /* 0x000fc800078e0010 */
[----:B------:R-:W-:Y:S01]  /*17e0*/  IMAD R3, R8, R3, R6 ;  /* 0x0000000308037224 */ /* 0x000fe200078e0206 */
[----:B------:R-:W-:Y:S01]  /*17f0*/  MOV R18, R16 ;  /* 0x0000001000127202 */ /* 0x000fe20000000f00 */
        /* <DEDUP_REMOVED lines=15> */
.L_x_4791:
        /* <DEDUP_REMOVED lines=8> */
[CC--:B------:R-:W-:Y:S02]  /*1970*/  LEA.HI R15, R11.reuse, R72.reuse, RZ, 0x2 ;  /* 0x000000480b0f7211 */ /* 0x0c0fe400078f10ff */
[----:B------:R-:W-:Y:S01]  /*1980*/  LEA.HI R20, R11, R72, RZ, 0x3 ;  /* 0x000000480b147211 */ /* 0x000fe200078f18ff */
[----:B------:R-:W3:Y:S01]  /*1990*/  LDC R83, c[0x0][0x2e0] ;  /* 0x0000b800ff537b82 */ /* 0x000ee20000000800 */
[----:B------:R-:W-:-:S02]  /*19a0*/  LOP3.LUT R33, R15, 0xfffffffc, RZ, 0xc0, !PT ;  /* 0xfffffffc0f217812 */ /* 0x000fc400078ec0ff */
[----:B------:R-:W-:Y:S02]  /*19b0*/  SHF.R.S32.HI R67, RZ, 0x3, R20 ;  /* 0x00000003ff437819 */ /* 0x000fe40000011414 */
[----:B------:R-:W-:Y:S01]  /*19c0*/  LOP3.LUT R31, R20, 0xfffffff8, RZ, 0xc0, !PT ;  /* 0xfffffff8141f7812 */ /* 0x000fe200078ec0ff */
[----:B------:R-:W-:Y:S01]  /*19d0*/  IMAD.IADD R12, R72, 0x1, -R33 ;  /* 0x00000001480c7824 */ /* 0x000fe200078e0a21 */
[----:B------:R-:W-:Y:S01]  /*19e0*/  LEA.HI R68, R11, R72, RZ, 0x4 ;  /* 0x000000480b447211 */ /* 0x000fe200078f20ff */
[----:B------:R-:W4:Y:S01]  /*19f0*/  @!P2 LDC.64 R2, c[0x0][0x228] ;  /* 0x00008a00ff02ab82 */ /* 0x000f220000000a00 */
[----:B------:R-:W-:Y:S01]  /*1a00*/  IMAD.SHL.U32 R107, R67, 0x40, RZ ;  /* 0x00000040436b7824 */ /* 0x000fe200078e00ff */
[----:B------:R-:W-:Y:S01]  /*1a10*/  SHF.R.S32.HI R110, RZ, 0x2, R15 ;  /* 0x00000002ff6e7819 */ /* 0x000fe2000001140f */
[----:B------:R-:W-:Y:S01]  /*1a20*/  IMAD.SHL.U32 R14, R12, 0x8, RZ ;  /* 0x000000080c0e7824 */ /* 0x000fe200078e00ff */
[----:B------:R-:W-:Y:S01]  /*1a30*/  LOP3.LUT R71, R68, 0xfffffff0, RZ, 0xc0, !PT ;  /* 0xfffffff044477812 */ /* 0x000fe200078ec0ff */
[----:B------:R-:W-:Y:S01]  /*1a40*/  IMAD.IADD R66, R72, 0x1, -R31 ;  /* 0x0000000148427824 */ /* 0x000fe200078e0a1f */
[----:B------:R-:W-:Y:S01]  /*1a50*/  LOP3.LUT R107, R107, 0xc0, RZ, 0xc0, !PT ;  /* 0x000000c06b6b7812 */ /* 0x000fe200078ec0ff */
[----:B--2---:R-:W-:Y:S01]  /*1a60*/  @P2 IMAD.WIDE.U32 R32, R27, R6, RZ ;  /* 0x000000061b202225 */ /* 0x004fe200078e00ff */
[----:B------:R-:W-:-:S02]  /*1a70*/  LEA.HI R15, R15, R110, RZ, 0x1 ;  /* 0x0000006e0f0f7211 */ /* 0x000fc400078f08ff */
[----:B------:R-:W-:Y:S01]  /*1a80*/  LOP3.LUT R16, R107, 0x18, R14, 0xf8, !PT ;  /* 0x000000186b107812 */ /* 0x000fe200078ef80e */
[----:B------:R-:W-:Y:S01]  /*1a90*/  IMAD.IADD R71, R72, 0x1, -R71 ;  /* 0x0000000148477824 */ /* 0x000fe200078e0a47 */
[----:B------:R-:W-:Y:S01]  /*1aa0*/  SHF.R.U32.HI R107, RZ, 0x3, R107 ;  /* 0x00000003ff6b7819 */ /* 0x000fe2000001166b */
[----:B------:R-:W-:Y:S01]  /*1ab0*/  @P2 IMAD R27, R27, R7, R33 ;  /* 0x000000071b1b2224 */ /* 0x000fe200078e0221 */
[----:B------:R-:W-:Y:S01]  /*1ac0*/  LEA.HI R63, R66, R66, RZ, 0x1 ;  /* 0x00000042423f7211 */ /* 0x000fe200078f08ff */
[----:B------:R-:W-:Y:S01]  /*1ad0*/  IMAD.SHL.U32 R12, R12, 0x4, RZ ;  /* 0x000000040c0c7824 */ /* 0x000fe200078e00ff */
[----:B------:R-:W-:Y:S02]  /*1ae0*/  LOP3.LUT R107, R16, R107, RZ, 0x3c, !PT ;  /* 0x0000006b106b7212 */ /* 0x000fe400078e3cff */
[----:B------:R-:W-:Y:S02]  /*1af0*/  LOP3.LUT R31, R63, 0xfffffffe, RZ, 0xc0, !PT ;  /* 0xfffffffe3f1f7812 */ /* 0x000fe400078ec0ff */
[----:B------:R-:W-:-:S02]  /*1b00*/  LEA.HI R70, R71, R71, RZ, 0x1 ;  /* 0x0000004747467211 */ /* 0x000fc400078f08ff */
[----:B------:R-:W-:Y:S01]  /*1b10*/  LEA.HI R20, R20, R67, RZ, 0x1 ;  /* 0x0000004314147211 */ /* 0x000fe200078f08ff */
[----:B------:R-:W-:Y:S01]  /*1b20*/  IMAD.IADD R66, R66, 0x1, -R31 ;  /* 0x0000000142427824 */ /* 0x000fe200078e0a1f */
[----:B------:R-:W-:Y:S01]  /*1b30*/  LOP3.LUT R15, R15, 0x7fffffe, RZ, 0xc0, !PT ;  /* 0x07fffffe0f0f7812 */ /* 0x000fe200078ec0ff */
[-C--:B----4-:R-:W-:Y:S01]  /*1b40*/  @!P2 IMAD R16, R13, R2.reuse, RZ ;  /* 0x000000020d10a224 */ /* 0x090fe200078e02ff */
[--C-:B------:R-:W-:Y:S01]  /*1b50*/  SHF.R.S32.HI R69, RZ, 0x1f, R70.reuse ;  /* 0x0000001fff457819 */ /* 0x100fe20000011446 */
[C---:B------:R-:W-:Y:S01]  /*1b60*/  @!P2 IMAD.WIDE.U32 R30, R129.reuse, R2, RZ ;  /* 0x00000002811ea225 */ /* 0x040fe200078e00ff */
[----:B------:R-:W-:Y:S02]  /*1b70*/  SHF.R.S32.HI R2, RZ, 0x1, R70 ;  /* 0x00000001ff027819 */ /* 0x000fe40000011446 */
[----:B------:R-:W-:Y:S01]  /*1b80*/  LOP3.LUT R20, R20, 0xfffffffe, RZ, 0xc0, !PT ;  /* 0xfffffffe14147812 */ /* 0x000fe200078ec0ff */
[----:B------:R-:W-:Y:S01]  /*1b90*/  @!P2 IMAD R3, R129, R3, R16 ;  /* 0x000000038103a224 */ /* 0x000fe200078e0210 */
[----:B------:R-:W-:Y:S01]  /*1ba0*/  LEA.HI R16, R11, R72, RZ, 0x5 ;  /* 0x000000480b107211 */ /* 0x000fe200078f28ff */
[----:B------:R-:W-:Y:S01]  /*1bb0*/  VIADD R11, R14, 0x20 ;  /* 0x000000200e0b7836 */ /* 0x000fe20000000000 */
[----:B------:R-:W-:Y:S01]  /*1bc0*/  LEA.HI R69, R69, R2, RZ, 0x2 ;  /* 0x0000000245457211 */ /* 0x000fe200078f10ff */
[----:B------:R-:W-:Y:S01]  /*1bd0*/  IMAD.IADD R15, R110, 0x1, -R15 ;  /* 0x000000016e0f7824 */ /* 0x000fe200078e0a0f */
[----:B------:R-:W-:Y:S01]  /*1be0*/  SHF.R.S32.HI R60, RZ, 0x5, R16 ;  /* 0x00000005ff3c7819 */ /* 0x000fe20000011410 */
[----:B------:R-:W-:Y:S01]  /*1bf0*/  IMAD.IADD R67, R67, 0x1, -R20 ;  /* 0x0000000143437824 */ /* 0x000fe200078e0a14 */
[----:B------:R-:W-:Y:S01]  /*1c00*/  ISETP.GE.AND P0, PT, R11, UR5, PT ;  /* 0x000000050b007c0c */ /* 0x000fe2000bf06270 */
[----:B------:R-:W-:Y:S01]  /*1c10*/  @P2 IMAD.MOV.U32 R20, RZ, RZ, R32 ;  /* 0x000000ffff142224 */ /* 0x000fe200078e0020 */
[----:B------:R-:W-:Y:S01]  /*1c20*/  SHF.R.S32.HI R111, RZ, 0x1f, R110 ;  /* 0x0000001fff6f7819 */ /* 0x000fe2000001146e */
[----:B------:R-:W-:Y:S01]  /*1c30*/  IMAD R22, R60, 0x8, R15 ;  /* 0x000000083c167824 */ /* 0x000fe200078e020f */
[----:B------:R-:W-:Y:S01]  /*1c40*/  SEL R74, RZ, 0xffffffff, P0 ;  /* 0xffffffffff4a7807 */ /* 0x000fe20000000000 */
[----:B------:R-:W-:Y:S01]  /*1c50*/  @!P2 IMAD.MOV.U32 R20, RZ, RZ, R30 ;  /* 0x000000ffff14a224 */ /* 0x000fe200078e001e */
[----:B------:R-:W-:Y:S01]  /*1c60*/  ISETP.GE.AND P1, PT, R14, UR5, PT ;  /* 0x000000050e007c0c */ /* 0x000fe2000bf26270 */
[----:B------:R-:W-:Y:S01]  /*1c70*/  IMAD.WIDE R28, R29, 0x40, R110 ;  /* 0x000000401d1c7825 */ /* 0x000fe200078e026e */
[----:B------:R-:W-:-:S02]  /*1c80*/  LOP3.LUT R69, R69, 0xfffffffc, RZ, 0xc0, !PT ;  /* 0xfffffffc45457812 */ /* 0x000fc400078ec0ff */
[----:B------:R-:W-:Y:S01]  /*1c90*/  SEL R15, RZ, 0x1, P1 ;  /* 0x00000001ff0f7807 */ /* 0x000fe20000800000 */
[----:B------:R-:W-:Y:S01]  /*1ca0*/  IMAD.SHL.U32 R74, R74, 0x2, RZ ;  /* 0x000000024a4a7824 */ /* 0x000fe200078e00ff */
[----:B------:R-:W-:Y:S01]  /*1cb0*/  IADD3 R26, P1, R14, R20, RZ ;  /* 0x000000140e1a7210 */ /* 0x000fe20007f3e0ff */
[----:B------:R-:W-:Y:S01]  /*1cc0*/  IMAD.IADD R69, R2, 0x1, -R69 ;  /* 0x0000000102457824 */ /* 0x000fe200078e0a45 */
[----:B------:R-:W-:Y:S01]  /*1cd0*/  IADD3 R24, P0, R14, R10, RZ ;  /* 0x0000000a0e187210 */ /* 0x000fe20007f1e0ff */
[----:B------:R-:W-:Y:S01]  /*1ce0*/  @!P2 IMAD.IADD R27, R31, 0x1, R3 ;  /* 0x000000011f1ba824 */ /* 0x000fe200078e0203 */
[----:B------:R-:W-:Y:S01]  /*1cf0*/  LOP3.LUT R74, R74, 0x2, R15, 0xe2, !PT ;  /* 0x000000024a4a7812 */ /* 0x000fe200078ee20f */
[----:B------:R-:W-:Y:S01]  /*1d00*/  IMAD R20, R29, R6, RZ ;  /* 0x000000061d147224 */ /* 0x000fe200078e02ff */
[----:B------:R-:W-:Y:S01]  /*1d10*/  SHF.R.S32.HI R15, RZ, 0x1f, R14 ;  /* 0x0000001fff0f7819 */ /* 0x000fe2000001140e */
[----:B------:R-:W2:Y:S01]  /*1d20*/  LDC.64 R2, c[0x0][0x250] ;  /* 0x00009400ff027b82 */ /* 0x000ea20000000a00 */
[----:B------:R-:W-:Y:S01]  /*1d30*/  IMAD.U32 R107, R22, 0x20, R107 ;  /* 0x00000020166b7824 */ /* 0x000fe200078e006b */
[----:B---3--:R-:W-:Y:S01]  /*1d40*/  LEA.HI R83, R83, R83, RZ, 0x1 ;  /* 0x0000005353537211 */ /* 0x008fe200078f08ff */
[----:B------:R-:W-:Y:S01]  /*1d50*/  IMAD R20, R28, R7, R20 ;  /* 0x000000071c147224 */ /* 0x000fe200078e0214 */
[----:B------:R-:W-:Y:S01]  /*1d60*/  LOP3.LUT R73, R16, 0xffffffe0, RZ, 0xc0, !PT ;  /* 0xffffffe010497812 */ /* 0x000fe200078ec0ff */
[----:B------:R-:W-:Y:S01]  /*1d70*/  IMAD R7, R9, UR10, RZ ;  /* 0x0000000a09077c24 */ /* 0x000fe2000f8e02ff */
[----:B------:R-:W-:Y:S01]  /*1d80*/  SHF.R.S32.HI R79, RZ, 0x1, R83 ;  /* 0x00000001ff4f7819 */ /* 0x000fe20000011453 */
[----:B------:R-:W-:Y:S01]  /*1d90*/  IMAD.X R25, R15, 0x1, R25, P0 ;  /* 0x000000010f197824 */ /* 0x000fe200000e0619 */
[----:B------:R-:W-:Y:S01]  /*1da0*/  IADD3 R86, P0, R110, R23, RZ ;  /* 0x000000176e567210 */ /* 0x000fe20007f1e0ff */
[C---:B------:R-:W-:Y:S01]  /*1db0*/  IMAD R22, R8.reuse, UR11, R7 ;  /* 0x0000000b08167c24 */ /* 0x040fe2000f8e0207 */
[----:B------:R-:W-:Y:S01]  /*1dc0*/  SHF.R.S32.HI R7, RZ, 0x1f, R112 ;  /* 0x0000001fff077819 */ /* 0x000fe20000011470 */
[----:B------:R-:W-:Y:S01]  /*1dd0*/  IMAD.WIDE.U32 R24, R8, UR10, R24 ;  /* 0x0000000a08187c25 */ /* 0x000fe2000f8e0018 */
[----:B------:R-:W-:Y:S01]  /*1de0*/  ULDC.64 UR10, c[0x0][0x258] ;  /* 0x00009600000a7ab9 */ /* 0x000fe20000000a00 */
[----:B------:R-:W-:-:S02]  /*1df0*/  SHF.R.S32.HI R68, RZ, 0x4, R68 ;  /* 0x00000004ff447819 */ /* 0x000fc40000011444 */
[----:B------:R-:W-:Y:S01]  /*1e00*/  IMAD.IADD R23, R25, 0x1, R22 ;  /* 0x0000000119177824 */ /* 0x000fe200078e0216 */
[----:B------:R-:W-:Y:S01]  /*1e10*/  SHF.R.S32.HI R63, RZ, 0x1, R63 ;  /* 0x00000001ff3f7819 */ /* 0x000fe2000001143f */
[----:B------:R-:W-:Y:S01]  /*1e20*/  IMAD.X R25, R111, 0x1, R19, P0 ;  /* 0x000000016f197824 */ /* 0x000fe200000e0613 */
[----:B------:R-:W-:Y:S01]  /*1e30*/  IADD3 R108, P0, R14, R18, RZ ;  /* 0x000000120e6c7210 */ /* 0x000fe20007f1e0ff */
[----:B------:R-:W-:Y:S02]  /*1e40*/  IMAD.X R27, R15, 0x1, R27, P1 ;  /* 0x000000010f1b7824 */ /* 0x000fe400008e061b */
[----:B------:R-:W-:Y:S02]  /*1e50*/  IMAD R7, R7, UR10, RZ ;  /* 0x0000000a07077c24 */ /* 0x000fe4000f8e02ff */
[----:B------:R-:W-:Y:S01]  /*1e60*/  IMAD.WIDE.U32 R28, R28, R6, R26 ;  /* 0x000000061c1c7225 */ /* 0x000fe200078e001a */
[----:B------:R-:W-:Y:S02]  /*1e70*/  SHF.R.S32.HI R6, RZ, 0x1f, R75 ;  /* 0x0000001fff067819 */ /* 0x000fe4000001144b */
[----:B--2---:R-:W-:Y:S01]  /*1e80*/  SHF.L.U64.HI R64, R2, 0x5, R3 ;  /* 0x0000000502407819 */ /* 0x004fe20000010203 */
[----:B------:R-:W-:-:S02]  /*1e90*/  IMAD.X R109, R15, 0x1, R21, P0 ;  /* 0x000000010f6d7824 */ /* 0x000fc400000e0615 */
[----:B------:R-:W-:Y:S02]  /*1ea0*/  IMAD R19, R112, UR11, R7 ;  /* 0x0000000b70137c24 */ /* 0x000fe4000f8e0207 */
[----:B------:R-:W-:Y:S02]  /*1eb0*/  IMAD R7, R25, R2, RZ ;  /* 0x0000000219077224 */ /* 0x000fe400078e02ff */
[-C--:B------:R-:W-:Y:S02]  /*1ec0*/  IMAD R51, R111, R4.reuse, RZ ;  /* 0x000000046f337224 */ /* 0x080fe400078e02ff */
[----:B------:R-:W-:Y:S01]  /*1ed0*/  IMAD.WIDE.U32 R108, R110, R4, R108 ;  /* 0x000000046e6c7225 */ /* 0x000fe200078e006c */
[----:B------:R-:W-:-:S03]  /*1ee0*/  LEA.HI R4, R6, R75, RZ, 0x6 ;  /* 0x0000004b06047211 */ /* 0x000fc600078f30ff */
[----:B------:R-:W-:Y:S01]  /*1ef0*/  IMAD R7, R86, R3, R7 ;  /* 0x0000000356077224 */ /* 0x000fe200078e0207 */
[----:B------:R-:W-:Y:S01]  /*1f00*/  SHF.R.S32.HI R3, RZ, 0x6, R4 ;  /* 0x00000006ff037819 */ /* 0x000fe20000011404 */
[----:B------:R-:W-:Y:S02]  /*1f10*/  VIADD R10, R14, 0x40 ;  /* 0x000000400e0a7836 */ /* 0x000fe40000000000 */
[----:B------:R-:W-:Y:S01]  /*1f20*/  IMAD R81, R110, R79, R12 ;  /* 0x0000004f6e517224 */ /* 0x000fe200078e020c */
[----:B------:R-:W-:Y:S01]  /*1f30*/  VIMNMX R88, R126, R3, !PT ;  /* 0x000000037e587248 */ /* 0x000fe20007fe0100 */
[----:B------:R-:W-:Y:S01]  /*1f40*/  IMAD.IADD R29, R29, 0x1, R20 ;  /* 0x000000011d1d7824 */ /* 0x000fe200078e0214 */
[----:B------:R-:W-:Y:S01]  /*1f50*/  ISETP.GE.AND P1, PT, R10, UR5, PT ;  /* 0x000000050a007c0c */ /* 0x000fe2000bf26270 */
[----:B------:R-:W-:Y:S01]  /*1f60*/  IMAD.MOV.U32 R22, RZ, RZ, R24 ;  /* 0x000000ffff167224 */ /* 0x000fe200078e0018 */
[----:B------:R-:W-:Y:S01]  /*1f70*/  ISETP.GT.AND P0, PT, R85, R88, PT ;  /* 0x000000585500720c */ /* 0x000fe20003f04270 */
[----:B------:R-:W-:Y:S01]  /*1f80*/  IMAD.IADD R80, R12, 0x1, R81 ;  /* 0x000000010c507824 */ /* 0x000fe200078e0251 */
[----:B------:R-:W-:Y:S01]  /*1f90*/  SEL R27, RZ, 0x4, P1 ;  /* 0x00000004ff1b7807 */ /* 0x000fe20000800000 */
[----:B------:R-:W-:Y:S01]  /*1fa0*/  IMAD.WIDE.U32 R112, R112, UR10, R28 ;  /* 0x0000000a70707c25 */ /* 0x000fe2000f8e001c */
[----:B------:R-:W-:-:S02]  /*1fb0*/  SHF.R.S32.HI R78, RZ, 0x1f, R81 ;  /* 0x0000001fff4e7819 */ /* 0x000fc40000011451 */
[----:B------:R-:W-:Y:S01]  /*1fc0*/  LOP3.LUT R74, R74, R27, RZ, 0xfc, !PT ;  /* 0x0000001b4a4a7212 */ /* 0x000fe200078efcff */
[----:B------:R-:W-:Y:S01]  /*1fd0*/  IMAD.WIDE.U32 R86, R86, R2, R22 ;  /* 0x0000000256567225 */ /* 0x000fe200078e0016 */
[----:B------:R-:W-:-:S03]  /*1fe0*/  SHF.R.S32.HI R77, RZ, 0x1f, R80 ;  /* 0x0000001fff4d7819 */ /* 0x000fc60000011450 */
[----:B------:R-:W-:Y:S02]  /*1ff0*/  IMAD R51, R110, R5, R51 ;  /* 0x000000056e337224 */ /* 0x000fe400078e0233 */
[----:B------:R-:W-:Y:S02]  /*2000*/  IMAD.SHL.U32 R65, R2, 0x20, RZ ;  /* 0x0000002002417824 */ /* 0x000fe400078e00ff */
[----:B------:R-:W-:Y:S02]  /*2010*/  IMAD.IADD R73, R72, 0x1, -R73 ;  /* 0x0000000148497824 */ /* 0x000fe400078e0a49 */
[----:B------:R-:W-:Y:S02]  /*2020*/  IMAD.SHL.U32 R82, R79, 0x20, RZ ;  /* 0x000000204f527824 */ /* 0x000fe400078e00ff */
[----:B------:R-:W-:Y:S02]  /*2030*/  IMAD.IADD R51, R109, 0x1, R51 ;  /* 0x000000016d337824 */ /* 0x000fe400078e0233 */
[----:B------:R-:W-:-:S02]  /*2040*/  IMAD.IADD R76, R113, 0x1, R19 ;  /* 0x00000001714c7824 */ /* 0x000fc400078e0213 */
        /* <DEDUP_REMOVED lines=28> */
[----:B-1----:R-:W-:Y:S01]  /*2210*/  SHF.L.U64.HI R89, R90, 0x5, R91 ;  /* 0x000000055a597819 */ /* 0x002fe2000001025b */
[----:B------:R-:W-:Y:S01]  /*2220*/  IMAD R3, R3, R90, RZ ;  /* 0x0000005a03037224 */ /* 0x000fe200078e02ff */
[----:B------:R-:W-:Y:S01]  /*2230*/  ULDC.U8 UR20, c[0x0][0x3c3] ;  /* 0x0000f0c000147ab9 */ /* 0x000fe20000000000 */
[C---:B------:R-:W-:Y:S01]  /*2240*/  IMAD R5, R4.reuse, UR15, R5 ;  /* 0x0000000f04057c24 */ /* 0x040fe2000f8e0205 */
[----:B------:R-:W-:Y:S01]  /*2250*/  USHF.L.U64.HI UR15, UR14, 0x5, UR15 ;  /* 0x000000050e0f7899 */ /* 0x000fe2000801020f */
[----:B------:R-:W-:Y:S01]  /*2260*/  IMAD.WIDE.U32 R18, R4, UR14, R18 ;  /* 0x0000000e04127c25 */ /* 0x000fe2000f8e0012 */
[----:B------:R-:W-:Y:S01]  /*2270*/  USHF.L.U32 UR14, UR14, 0x5, URZ ;  /* 0x000000050e0e7899 */ /* 0x000fe2000800063f */
[----:B------:R-:W-:-:S02]  /*2280*/  ULDC UR19, c[0x0][0x2e0] ;  /* 0x0000b80000137ab9 */ /* 0x000fc40000000800 */
[C---:B------:R-:W-:Y:S01]  /*2290*/  IMAD R3, R4.reuse, R91, R3 ;  /* 0x0000005b04037224 */ /* 0x040fe200078e0203 */
[----:B------:R-:W-:Y:S01]  /*22a0*/  USHF.L.U64.HI UR21, UR14, 0x1, UR15 ;  /* 0x000000010e157899 */ /* 0x000fe2000801020f */
[----:B------:R-:W-:Y:S01]  /*22b0*/  IMAD.WIDE.U32 R12, R4, R90, R12 ;  /* 0x0000005a040c7225 */ /* 0x000fe200078e000c */
[----:B------:R-:W-:Y:S01]  /*22c0*/  USHF.L.U32 UR23, UR14, 0x1, URZ ;  /* 0x000000010e177899 */ /* 0x000fe2000800063f */
[----:B------:R-:W-:Y:S02]  /*22d0*/  ULDC UR18, c[0x0][0x2e0] ;  /* 0x0000b80000127ab9 */ /* 0x000fe40000000800 */
        /* <DEDUP_REMOVED lines=15> */
[----:B------:R-:W-:Y:S02]  /*23d0*/  ULDC.64 UR10, c[0x0][0x318] ;  /* 0x0000c600000a7ab9 */ /* 0x000fe40000000a00 */
[----:B------:R-:W-:Y:S01]  /*23e0*/  IMAD.IADD R95, R3, 0x1, R5 ;  /* 0x00000001035f7824 */ /* 0x000fe200078e0205 */
[----:B------:R-:W-:Y:S01]  /*23f0*/  SHF.R.S32.HI R3, RZ, 0x1f, R52 ;  /* 0x0000001fff037819 */ /* 0x000fe20000011434 */
[----:B------:R-:W-:Y:S01]  /*2400*/  IMAD.IADD R133, R9, 0x1, R133 ;  /* 0x0000000109857824 */ /* 0x000fe200078e0285 */
[----:B------:R-:W-:Y:S01]  /*2410*/  IADD3 R52, P4, R81, R52, RZ ;  /* 0x0000003451347210 */ /* 0x000fe20007f9e0ff */
[----:B------:R-:W-:Y:S01]  /*2420*/  IMAD.SHL.U32 R90, R90, 0x20, RZ ;  /* 0x000000205a5a7824 */ /* 0x000fe200078e00ff */
[----:B------:R-:W-:Y:S01]  /*2430*/  LEA R132, P0, R8, UR10, 0x1 ;  /* 0x0000000a08847c11 */ /* 0x000fe2000f8008ff */
[----:B------:R-:W-:Y:S01]  /*2440*/  IMAD.X R5, R77, 0x1, R3, P2 ;  /* 0x000000014d057824 */ /* 0x000fe200010e0603 */
[----:B------:R-:W-:Y:S01]  /*2450*/  LEA.HI.X R95, R2, UR13, R95, 0x1, P1 ;  /* 0x0000000d025f7c11 */ /* 0x000fe200088f0c5f */
[----:B------:R-:W-:Y:S01]  /*2460*/  IMAD.X R3, R78, 0x1, R3, P4 ;  /* 0x000000014e037824 */ /* 0x000fe200020e0603 */
[----:B------:R-:W-:Y:S01]  /*2470*/  LEA.HI.X R133, R8, UR11, R133, 0x1, P0 ;  /* 0x0000000b08857c11 */ /* 0x000fe200080f0c85 */
        /* <DEDUP_REMOVED lines=14> */
[----:B------:R-:W-:-:S02]  /*2560*/  IADD3 R16, P1, R52, UR12, RZ ;  /* 0x0000000c34107c10 */ /* 0x000fc4000ff3e0ff */
[----:B------:R-:W-:Y:S02]  /*2570*/  IADD3 R52, P0, R52, UR10, RZ ;  /* 0x0000000a34347c10 */ /* 0x000fe4000ff1e0ff */
[C---:B------:R-:W-:Y:S02]  /*2580*/  IADD3.X R17, R2.reuse, UR13, RZ, P1, !PT ;  /* 0x0000000d02117c10 */ /* 0x040fe40008ffe4ff */
[----:B------:R-:W-:Y:S02]  /*2590*/  IADD3.X R53, R2, UR11, RZ, P0, !PT ;  /* 0x0000000b02357c10 */ /* 0x000fe400087fe4ff */
[----:B------:R-:W-:Y:S02]  /*25a0*/  IADD3 R94, P0, R90, 0x40, RZ ;  /* 0x000000405a5e7810 */ /* 0x000fe40007f1e0ff */
[C---:B------:R-:W-:Y:S01]  /*25b0*/  SHF.L.U64.HI R0, R116.reuse, 0x1, R5 ;  /* 0x0000000174007819 */ /* 0x040fe20000010205 */
[----:B------:R-:W-:Y:S01]  /*25c0*/  IMAD.SHL.U32 R116, R116, 0x2, RZ ;  /* 0x0000000274747824 */ /* 0x000fe200078e00ff */
[----:B------:R-:W-:Y:S01]  /*25d0*/  IADD3 R92, P1, R90, 0x20, RZ ;  /* 0x000000205a5c7810 */ /* 0x000fe20007f3e0ff */
[----:B------:R-:W-:Y:S01]  /*25e0*/  IMAD.X R93, RZ, RZ, R89, P0 ;  /* 0x000000ffff5d7224 */ /* 0x000fe200000e0659 */
[----:B------:R-:W-:-:S02]  /*25f0*/  SHF.R.S32.HI R99, RZ, 0x1f, R102 ;  /* 0x0000001fff637819 */ /* 0x000fc40000011466 */
[----:B------:R-:W-:Y:S02]  /*2600*/  IADD3.X R91, RZ, R89, RZ, P1, !PT ;  /* 0x00000059ff5b7210 */ /* 0x000fe40000ffe4ff */
[C---:B------:R-:W-:Y:S02]  /*2610*/  IADD3 R118, P4, R116.reuse, UR12, RZ ;  /* 0x0000000c74767c10 */ /* 0x040fe4000ff9e0ff */
[----:B------:R-:W-:Y:S02]  /*2620*/  IADD3 R116, P2, R116, UR10, RZ ;  /* 0x0000000a74747c10 */ /* 0x000fe4000ff5e0ff */
[C---:B------:R-:W-:Y:S01]  /*2630*/  SHF.L.U64.HI R91, R92.reuse, 0x1, R91 ;  /* 0x000000015c5b7819 */ /* 0x040fe2000001025b */
[----:B------:R-:W-:Y:S01]  /*2640*/  IMAD.SHL.U32 R92, R92, 0x2, RZ ;  /* 0x000000025c5c7824 */ /* 0x000fe200078e00ff */
[C---:B------:R-:W-:Y:S01]  /*2650*/  SHF.L.U64.HI R93, R94.reuse, 0x1, R93 ;  /* 0x000000015e5d7819 */ /* 0x040fe2000001025d */
[----:B------:R-:W-:Y:S01]  /*2660*/  IMAD.SHL.U32 R94, R94, 0x2, RZ ;  /* 0x000000025e5e7824 */ /* 0x000fe200078e00ff */
[----:B------:R-:W-:-:S02]  /*2670*/  SHF.R.S32.HI R98, RZ, 0x1f, R100 ;  /* 0x0000001fff627819 */ /* 0x000fc40000011464 */
[C---:B------:R-:W-:Y:S01]  /*2680*/  IADD3.X R119, R0.reuse, UR13, RZ, P4, !PT ;  /* 0x0000000d00777c10 */ /* 0x040fe2000a7fe4ff */
[----:B------:R-:W-:Y:S01]  /*2690*/  ULDC.64 UR12, c[0x0][0x230] ;  /* 0x00008c00000c7ab9 */ /* 0x000fe20000000a00 */
[----:B------:R-:W-:Y:S01]  /*26a0*/  IADD3.X R117, R0, UR11, RZ, P2, !PT ;  /* 0x0000000b00757c10 */ /* 0x000fe200097fe4ff */
[----:B------:R-:W-:-:S06]  /*26b0*/  ULDC.64 UR10, c[0x0][0x248] ;  /* 0x00009200000a7ab9 */ /* 0x000fcc0000000a00 */
.L_x_4842:
[----:B------:R-:W-:Y:S01]  /*26c0*/  MOV R97, R95 ;  /* 0x0000005f00617202 */ /* 0x000fe20000000f00 */
[----:B------:R-:W-:Y:S01]  /*26d0*/  IMAD.SHL.U32 R13, R9, 0x40, RZ ;  /* 0x00000040090d7824 */ /* 0x000fe200078e00ff */
[----:B------:R-:W1:Y:S01]  /*26e0*/  LDC R3, c[0x0][0x340] ;  /* 0x0000d000ff037b82 */ /* 0x000e620000000800 */
[----:B------:R-:W-:Y:S02]  /*26f0*/  BSSY B0, `(.L_x_4794) ;  /* 0x0000013000007945 */ /* 0x000fe40003800000 */
[----:B------:R-:W-:Y:S04]  /*2700*/  VIADD R12, R13, 0xffffffc0 ;  /* 0xffffffc00d0c7836 */ /* 0x000fe80000000000 */
[----:B------:R-:W-:Y:S01]  /*2710*/  IMAD.IADD R2, R61, 0x1, -R12 ;  /* 0x000000013d027824 */ /* 0x000fe200078e0a0c */
[----:B------:R-:W-:Y:S04]  /*2720*/  IADD3 R0, R75, -R12, RZ ;  /* 0x8000000c4b007210 */ /* 0x000fe80007ffe0ff */
[CC--:B------:R-:W-:Y:S02]  /*2730*/  ISETP.GE.AND P2, PT, R110.reuse, R2.reuse, PT ;  /* 0x000000026e00720c */ /* 0x0c0fe40003f46270 */
[C---:B------:R-:W-:Y:S02]  /*2740*/  ISETP.GE.AND P1, PT, R105.reuse, R2, PT ;  /* 0x000000026900720c */ /* 0x040fe40003f26270 */
[-C--:B------:R-:W-:Y:S02]  /*2750*/  ISETP.GE.AND P2, PT, R110, R0.reuse, !P2 ;  /* 0x000000006e00720c */ /* 0x080fe40005746270 */
[----:B------:R-:W-:Y:S01]  /*2760*/  ISETP.GE.AND P1, PT, R105, R0, !P1 ;  /* 0x000000006900720c */ /* 0x000fe20004f26270 */
[----:B-1----:R-:W-:Y:S10]  /*2770*/  IMAD.U32 R3, R3, -0x40, RZ ;  /* 0xffffffc003037824 */ /* 0x002ff400078e00ff */
[----:B--2---:R-:W-:Y:S05]  /*2780*/  @!P2 BRA `(.L_x_4795) ;  /* 0x000000000024a947 */ /* 0x004fea0003800000 */
        /* <DEDUP_REMOVED lines=9> */
.L_x_4795:
[----:B------:R-:W-:Y:S05]  /*2820*/  BSYNC B0 ;  /* 0x0000000000007941 */ /* 0x000fea0003800000 */
.L_x_4794:
        /* <DEDUP_REMOVED lines=15> */
.L_x_4797:
[----:B------:R-:W-:Y:S05]  /*2920*/  BSYNC B0 ;  /* 0x0000000000007941 */ /* 0x000fea0003800000 */
.L_x_4796:
        /* <DEDUP_REMOVED lines=65> */
.L_x_4803:
[----:B------:R-:W-:Y:S05]  /*2d40*/  BSYNC B0 ;  /* 0x0000000000007941 */ /* 0x000fea0003800000 */
.L_x_4802:
        /* <DEDUP_REMOVED lines=48> */
.L_x_4805:
[----:B------:R-:W-:Y:S05]  /*3050*/  BSYNC B0 ;  /* 0x0000000000007941 */ /* 0x000fea0003800000 */
.L_x_4804:
        /* <DEDUP_REMOVED lines=47> */
.L_x_4801:
[----:B------:R-:W-:Y:S05]  /*3350*/  BSYNC B1 ;  /* 0x0000000000017941 */ /* 0x000fea0003800000 */
.L_x_4800:
        /* <DEDUP_REMOVED lines=60> */
.L_x_4809:
[----:B------:R-:W-:Y:S05]  /*3720*/  BSYNC B0 ;  /* 0x0000000000007941 */ /* 0x000fea0003800000 */
.L_x_4808:
        /* <DEDUP_REMOVED lines=48> */
.L_x_4811:
[----:B------:R-:W-:Y:S05]  /*3a30*/  BSYNC B0 ;  /* 0x0000000000007941 */ /* 0x000fea0003800000 */
.L_x_4810:
        /* <DEDUP_REMOVED lines=47> */
.L_x_4807:
[----:B------:R-:W-:Y:S05]  /*3d30*/  BSYNC B1 ;  /* 0x0000000000017941 */ /* 0x000fea0003800000 */
.L_x_4806:
        /* <DEDUP_REMOVED lines=8> */
.L_x_4799:
        /* <DEDUP_REMOVED lines=35> */
[----:B-1----:R1:W4:Y:S03]  /*3ff0*/  LDG.E.128 R20, desc[UR6][R18.64] ;  /* 0x0000000612147981 */ /* 0x002326000c1e1d00 */
        /* <DEDUP_REMOVED lines=54> */
.L_x_4818:
[----:B------:R-:W-:Y:S05]  /*4360*/  BSYNC B0 ;  /* 0x0000000000007941 */ /* 0x000fea0003800000 */
.L_x_4817:
[----:B-----5:R4:W-:Y:S02]  /*4370*/  STG.E.128 desc[UR6][R122.64], R40 ;  /* 0x000000287a007986 */ /* 0x0209e4000c101d06 */
.L_x_4816:
[----:B------:R-:W-:Y:S05]  /*4380*/  BSYNC B1 ;  /* 0x0000000000017941 */ /* 0x000fea0003800000 */
.L_x_4815:
        /* <DEDUP_REMOVED lines=32> */
[----:B-1----:R1:W3:Y:S03]  /*4590*/  LDG.E.128 R20, desc[UR6][R18.64+0x40] ;  /* 0x0000400612147981 */ /* 0x0022e6000c1e1d00 */
        /* <DEDUP_REMOVED lines=54> */
.L_x_4822:
[----:B------:R-:W-:Y:S05]  /*4900*/  BSYNC B0 ;  /* 0x0000000000007941 */ /* 0x000fea0003800000 */
.L_x_4821:
[----:B-----5:R1:W-:Y:S02]  /*4910*/  STG.E.128 desc[UR6][R122.64+0x40], R40 ;  /* 0x000040287a007986 */ /* 0x0203e4000c101d06 */
.L_x_4820:
[----:B------:R-:W-:Y:S05]  /*4920*/  BSYNC B1 ;  /* 0x0000000000017941 */ /* 0x000fea0003800000 */
.L_x_4819:
        /* <DEDUP_REMOVED lines=86> */
.L_x_4824:
[----:B------:R-:W-:Y:S05]  /*4e90*/  BSYNC B0 ;  /* 0x0000000000007941 */ /* 0x000fea0003800000 */
.L_x_4823:
[----:B-----5:R4:W-:Y:S02]  /*4ea0*/  STG.E.128 desc[UR6][R122.64+0x80], R40 ;  /* 0x000080287a007986 */ /* 0x0209e4000c101d06 */
.L_x_4814:
[----:B------:R-:W-:Y:S05]  /*4eb0*/  BSYNC B2 ;  /* 0x0000000000027941 */ /* 0x000fea0003800000 */
.L_x_4813:
        /* <DEDUP_REMOVED lines=94> */
.L_x_4830:
[----:B------:R-:W-:Y:S05]  /*54a0*/  BSYNC B0 ;  /* 0x0000000000007941 */ /* 0x000fea0003800000 */
.L_x_4829:
[----:B-----5:R4:W-:Y:S02]  /*54b0*/  STG.E.128 desc[UR6][R124.64], R40 ;  /* 0x000000287c007986 */ /* 0x0209e4000c101d06 */
.L_x_4828:
[----:B------:R-:W-:Y:S05]  /*54c0*/  BSYNC B1 ;  /* 0x0000000000017941 */ /* 0x000fea0003800000 */
.L_x_4827:
        /* <DEDUP_REMOVED lines=13> */
[----:B------:R-:W-:Y:S01]  /*55a0*/  LOP3.LUT R45, R42, 0xffff0000, RZ, 0xc0, !PT ;  /* 0xffff00002a2d7812 */ /* 0x000fe200078ec0ff */
[----:B------:R-:W-:Y:S01]  /*55b0*/  USHF.R.S32.HI UR22, URZ, 0x1, UR22 ;  /* 0x000000013f167899 */ /* 0x000fe20008011416 */
[----:B------:R-:W-:Y:S01]  /*55c0*/  LOP3.LUT R49, R43, 0xffff0000, RZ, 0xc0, !PT ;  /* 0xffff00002b317812 */ /* 0x000fe200078ec0ff */
[----:B------:R-:W-:Y:S02]  /*55d0*/  IMAD.X R141, R133, 0x1, R91, P2 ;  /* 0x00000001858d7824 */ /* 0x000fe400010e065b */
[----:B------:R-:W-:Y:S01]  /*55e0*/  IMAD.U32 R35, R40, 0x10000, RZ ;  /* 0x0001000028237824 */ /* 0x000fe200078e00ff */
[----:B------:R-:W-:Y:S01]  /*55f0*/  SHF.L.U32 R40, R41, 0x10, RZ ;  /* 0x0000001029287819 */ /* 0x000fe200000006ff */
[----:B------:R-:W-:Y:S01]  /*5600*/  IMAD.U32 R44, R42, 0x10000, RZ ;  /* 0x000100002a2c7824 */ /* 0x000fe200078e00ff */
[----:B------:R-:W-:Y:S01]  /*5610*/  ISETP.GE.AND P0, PT, R11, UR22, PT ;  /* 0x000000160b007c0c */ /* 0x000fe2000bf06270 */
[----:B------:R-:W-:Y:S01]  /*5620*/  IMAD.U32 R48, R43, 0x10000, RZ ;  /* 0x000100002b307824 */ /* 0x000fe200078e00ff */
[----:B------:R-:W-:Y:S02]  /*5630*/  MOV R128, UR22 ;  /* 0x0000001600807c02 */ /* 0x000fe40008000f00 */
[----:B------:R-:W-:Y:S09]  /*5640*/  LOP3.LUT R41, R41, 0xffff0000, RZ, 0xc0, !PT ;  /* 0xffff000029297812 */ /* 0x000ff200078ec0ff */
[----:B------:R-:W-:Y:S02]  /*5650*/  @P0 IMAD R137, RZ, RZ, -UR22 ;  /* 0x80000016ff890e24 */ /* 0x000fe4000f8e02ff */
[----:B------:R-:W-:Y:S03]  /*5660*/  @P0 IMAD R128, RZ, RZ, -UR22 ;  /* 0x80000016ff800e24 */ /* 0x000fe6000f8e02ff */
[----:B------:R-:W-:Y:S04]  /*5670*/  IADD3 R139, P1, R102, R137, RZ ;  /* 0x00000089668b7210 */ /* 0x000fe80007f3e0ff */
        /* <DEDUP_REMOVED lines=66> */
.L_x_4834:
[----:B------:R-:W-:Y:S05]  /*5aa0*/  BSYNC B0 ;  /* 0x0000000000007941 */ /* 0x000fea0003800000 */
.L_x_4833:
[----:B-----5:R4:W-:Y:S02]  /*5ab0*/  STG.E.128 desc[UR6][R124.64+0x40], R40 ;  /* 0x000040287c007986 */ /* 0x0209e4000c101d06 */
.L_x_4832:
[----:B------:R-:W-:Y:S05]  /*5ac0*/  BSYNC B1 ;  /* 0x0000000000017941 */ /* 0x000fea0003800000 */
.L_x_4831:
        /* <DEDUP_REMOVED lines=29> */
[C---:B--2---:R-:W-:Y:S04]  /*5ca0*/  LEA R18, P1, R97.reuse, R140, 0x1 ;  /* 0x0000008c61127211 */ /* 0x044fe800078208ff */
[----:B------:R-:W-:Y:S01]  /*5cb0*/  LEA.HI.X.SX32 R19, R97, R141, 0x1, P1 ;  /* 0x0000008d61137211 */ /* 0x000fe200008f0eff */
[----:B------:R-:W2:Y:S01]  /*5cc0*/  LDG.E.128 R136, desc[UR6][R138.64] ;  /* 0x000000068a887981 */ /* 0x000ea2000c1e1d00 */
[----:B------:R-:W-:Y:S01]  /*5cd0*/  MOV R97, RZ ;  /* 0x000000ff00617202 */ /* 0x000fe20000000f00 */
[----:B------:R-:W-:Y:S05]  /*5ce0*/  @P0 IMAD R97, RZ, RZ, -UR22 ;  /* 0x80000016ff610e24 */ /* 0x000fea000f8e02ff */
[----:B------:R-:W-:Y:S01]  /*5cf0*/  IADD3 R135, P1, R100, R97, RZ ;  /* 0x0000006164877210 */ /* 0x000fe20007f3e0ff */
[----:B------:R-:W4:Y:S03]  /*5d00*/  LDG.E.128 R20, desc[UR6][R18.64] ;  /* 0x0000000612147981 */ /* 0x000f26000c1e1d00 */
        /* <DEDUP_REMOVED lines=56> */
.L_x_4836:
[----:B------:R-:W-:Y:S05]  /*6090*/  BSYNC B0 ;  /* 0x0000000000007941 */ /* 0x000fea0003800000 */
.L_x_4835:
[----:B-----5:R4:W-:Y:S02]  /*60a0*/  STG.E.128 desc[UR6][R124.64+0x80], R40 ;  /* 0x000080287c007986 */ /* 0x0209e4000c101d06 */
.L_x_4826:
[----:B------:R-:W-:Y:S05]  /*60b0*/  BSYNC B2 ;  /* 0x0000000000027941 */ /* 0x000fea0003800000 */
.L_x_4825:
        /* <DEDUP_REMOVED lines=8> */
.L_x_4798:
        /* <DEDUP_REMOVED lines=11> */
.L_x_4838:
[----:B------:R-:W-:Y:S05]  /*61f0*/  BSYNC B0 ;  /* 0x0000000000007941 */ /* 0x000fea0003800000 */
.L_x_4837:
        /* <DEDUP_REMOVED lines=12> */
.L_x_4839:
[----:B------:R-:W-:Y:S05]  /*62c0*/  BSYNC B0 ;  /* 0x0000000000007941 */ /* 0x000fea0003800000 */
.L_x_4812:
        /* <DEDUP_REMOVED lines=81> */
.L_x_4840:
        /* <DEDUP_REMOVED lines=8> */
.L_x_4841:
[----:B------:R-:W-:Y:S04]  /*6860*/  IADD3 R9, R9, -0x1, RZ ;  /* 0xffffffff09097810 */ /* 0x000fe80007ffe0ff */
[----:B------:R-:W-:Y:S11]  /*6870*/  ISETP.GT.AND P0, PT, R9, R88, PT ;  /* 0x000000580900720c */ /* 0x000ff60003f04270 */
[----:B------:R-:W-:Y:S02]  /*6880*/  @!UPT UIADD3 URZ, URZ, URZ, URZ ;  /* 0x0000003f3f3ff290 */ /* 0x000fe4000fffe03f */
[----:B------:R-:W-:Y:S05]  /*6890*/  @P0 BRA `(.L_x_4842) ;  /* 0xffffffbc00880947 */ /* 0x000fea000383ffff */
.L_x_4793:
        /* <DEDUP_REMOVED lines=19> */
[C---:B------:R-:W-:Y:S01]  /*69d0*/  LEA R30, P1, R112.reuse, UR8, 0x1 ;  /* 0x00000008701e7c11 */ /* 0x040fe2000f8208ff */
[----:B------:R-:W-:Y:S01]  /*69e0*/  ULDC.U8 UR5, c[0x0][0x3c3] ;  /* 0x0000f0c000057ab9 */ /* 0x000fe20000000000 */
[----:B------:R-:W-:Y:S02]  /*69f0*/  IMAD.IADD R3, R127, 0x1, -R62 ;  /* 0x000000017f037824 */ /* 0x000fe400078e0a3e */
[----:B------:R-:W-:Y:S02]  /*6a00*/  LEA.HI.X R31, R112, UR9, R76, 0x1, P1 ;  /* 0x00000009701f7c11 */ /* 0x000fe400088f0c4c */
[----:B---3--:R-:W-:-:S05]  /*6a10*/  IADD3 R0, R0, R75, R62 ;  /* 0x0000004b00007210 */ /* 0x008fca0007ffe03e */
[----:B------:R-:W-:Y:S01]  /*6a20*/  IMAD R2, R79, R0, RZ ;  /* 0x000000004f027224 */ /* 0x000fe200078e02ff */
[----:B------:R-:W-:-:S04]  /*6a30*/  IADD3 R0, P2, R112, UR10, RZ ;  /* 0x0000000a70007c10 */ /* 0x000fc8000ff5e0ff */
[-C--:B------:R-:W-:Y:S02]  /*6a40*/  IADD3 R81, P1, R81, R2.reuse, RZ ;  /* 0x0000000251517210 */ /* 0x080fe40007f3e0ff */
[----:B------:R-:W-:Y:S02]  /*6a50*/  IADD3 R9, P6, R80, R2, RZ ;  /* 0x0000000250097210 */ /* 0x000fe40007fde0ff */
[----:B------:R-:W-:Y:S02]  /*6a60*/  SHF.R.S32.HI R2, RZ, 0x1f, R2 ;  /* 0x0000001fff027819 */ /* 0x000fe40000011402 */
[----:B--2---:R-:W-:Y:S02]  /*6a70*/  IADD3.X R5, R76, UR11, RZ, P2, !PT ;  /* 0x0000000b4c057c10 */ /* 0x004fe400097fe4ff */
        /* <DEDUP_REMOVED lines=39> */
[----:B---3--:R-:W-:Y:S02]  /*6cf0*/  LOP3.LUT R13, R4, 0xffff0000, RZ, 0xc0, !PT ;  /* 0xffff0000040d7812 */ /* 0x008fe400078ec0ff */
[C---:B------:R-:W-:Y:S01]  /*6d00*/  LOP3.LUT R18, R5.reuse, 0xffff0000, RZ, 0xc0, !PT ;  /* 0xffff000005127812 */ /* 0x040fe200078ec0ff */
[----:B------:R-:W-:Y:S01]  /*6d10*/  IMAD.U32 R5, R5, 0x10000, RZ ;  /* 0x0001000005057824 */ /* 0x000fe200078e00ff */
[----:B----4-:R-:W-:Y:S01]  /*6d20*/  LOP3.LUT R25, R6, 0xffff0000, RZ, 0xc0, !PT ;  /* 0xffff000006197812 */ /* 0x010fe200078ec0ff */
[-C--:B------:R-:W-:Y:S01]  /*6d30*/  FMUL.FTZ R21, R0, R13.reuse ;  /* 0x0000000d00157220 */ /* 0x080fe20000410000 */
[----:B------:R-:W-:Y:S01]  /*6d40*/  FMUL.FTZ R13, R2, R13 ;  /* 0x0000000d020d7220 */ /* 0x000fe20000410000 */
[----:B------:R-:W-:Y:S01]  /*6d50*/  LOP3.LUT R24, R7, 0xffff0000, RZ, 0xc0, !PT ;  /* 0xffff000007187812 */ /* 0x000fe200078ec0ff */
[-C--:B------:R-:W-:Y:S01]  /*6d60*/  FMUL.FTZ R32, R16, R18.reuse ;  /* 0x0000001210207220 */ /* 0x080fe20000410000 */
[-C--:B------:R-:W-:Y:S01]  /*6d70*/  FFMA.FTZ R21, R2, R25.reuse, -R21 ;  /* 0x0000001902157223 */ /* 0x080fe20000010815 */
[----:B------:R-:W-:Y:S01]  /*6d80*/  FFMA.FTZ R0, R0, R25, R13 ;  /* 0x0000001900007223 */ /* 0x000fe2000001000d */
[----:B------:R-:W-:Y:S01]  /*6d90*/  SHF.L.U32 R13, R4, 0x10, RZ ;  /* 0x00000010040d7819 */ /* 0x000fe200000006ff */
[C---:B------:R-:W-:Y:S01]  /*6da0*/  FMUL.FTZ R27, R17.reuse, R18 ;  /* 0x00000012111b7220 */ /* 0x040fe20000410000 */
[-C--:B------:R-:W-:Y:S01]  /*6db0*/  FFMA.FTZ R32, R17, R24.reuse, -R32 ;  /* 0x0000001811207223 */ /* 0x080fe20000010820 */
[----:B------:R-:W-:Y:S01]  /*6dc0*/  SHF.L.U32 R2, R7, 0x10, RZ ;  /* 0x0000001007027819 */ /* 0x000fe200000006ff */
[----:B------:R-:W-:Y:S01]  /*6dd0*/  FMUL.FTZ R4, R26, R5 ;  /* 0x000000051a047220 */ /* 0x000fe20000410000 */
[----:B------:R-:W-:Y:S01]  /*6de0*/  SHF.L.U32 R17, R6, 0x10, RZ ;  /* 0x0000001006117819 */ /* 0x000fe200000006ff */
[-C--:B------:R-:W-:Y:S01]  /*6df0*/  FMUL.FTZ R7, R20, R13.reuse ;  /* 0x0000000d14077220 */ /* 0x080fe20000410000 */
[----:B------:R-:W-:Y:S01]  /*6e00*/  FMUL.FTZ R13, R12, R13 ;  /* 0x0000000d0c0d7220 */ /* 0x000fe20000410000 */
[C---:B------:R-:W-:Y:S01]  /*6e10*/  FMUL.FTZ R5, R19.reuse, R5 ;  /* 0x0000000513057220 */ /* 0x040fe20000410000 */
        /* <DEDUP_REMOVED lines=9> */
.L_x_4851:
[----:B------:R-:W-:Y:S05]  /*6eb0*/  BSYNC B0 ;  /* 0x0000000000007941 */ /* 0x000fea0003800000 */
.L_x_4850:
[----:B-----5:R3:W-:Y:S04]  /*6ec0*/  STS.64 [R128], R16 ;  /* 0x0000001080007388 */ /* 0x0207e80000000a00 */
[----:B------:R3:W-:Y:S02]  /*6ed0*/  STS.64 [R128+0x8], R18 ;  /* 0x0000081280007388 */ /* 0x0007e40000000a00 */
.L_x_4849:
[----:B------:R-:W-:Y:S05]  /*6ee0*/  BSYNC B1 ;  /* 0x0000000000017941 */ /* 0x000fea0003800000 */
.L_x_4848:
        /* <DEDUP_REMOVED lines=45> */
.L_x_4855:
[----:B------:R-:W-:Y:S05]  /*71c0*/  BSYNC B0 ;  /* 0x0000000000007941 */ /* 0x000fea0003800000 */
.L_x_4854:
[----:B-----5:R1:W-:Y:S02]  /*71d0*/  STS.128 [R128+0x1000], R16 ;  /* 0x0010001080007388 */ /* 0x0203e40000000c00 */
.L_x_4853:
[----:B------:R-:W-:Y:S05]  /*71e0*/  BSYNC B1 ;  /* 0x0000000000017941 */ /* 0x000fea0003800000 */
.L_x_4852:
        /* <DEDUP_REMOVED lines=19> */
[----:B--2---:R-:W-:Y:S01]  /*7320*/  LOP3.LUT R21, R6, 0xffff0000, RZ, 0xc0, !PT ;  /* 0xffff000006157812 */ /* 0x004fe200078ec0ff */
        /* <DEDUP_REMOVED lines=24> */
.L_x_4857:
[----:B------:R-:W-:Y:S05]  /*74b0*/  BSYNC B0 ;  /* 0x0000000000007941 */ /* 0x000fea0003800000 */
.L_x_4856:
[----:B-----5:R3:W-:Y:S02]  /*74c0*/  STS.128 [R128+0x2000], R16 ;  /* 0x0020001080007388 */ /* 0x0207e40000000c00 */
.L_x_4847:
[----:B------:R-:W-:Y:S05]  /*74d0*/  BSYNC B2 ;  /* 0x0000000000027941 */ /* 0x000fea0003800000 */
.L_x_4846:
        /* <DEDUP_REMOVED lines=38> */
[----:B------:R-:W-:Y:S01]  /*7740*/  LOP3.LUT R22, R5, 0xffff0000, RZ, 0xc0, !PT ;  /* 0xffff000005167812 */ /* 0x000fe200078ec0ff */
[C---:B------:R-:W-:Y:S01]  /*7750*/  FMUL.FTZ R15, R13.reuse, R15 ;  /* 0x0000000f0d0f7220 */ /* 0x040fe20000410000 */
[----:B------:R-:W-:Y:S01]  /*7760*/  FMUL.FTZ R26, R16, R21 ;  /* 0x00000015101a7220 */ /* 0x000fe20000410000 */
[----:B------:R-:W-:Y:S01]  /*7770*/  FFMA.FTZ R18, R13, R23, -R18 ;  /* 0x000000170d127223 */ /* 0x000fe20000010812 */
        /* <DEDUP_REMOVED lines=19> */
.L_x_4862:
[----:B------:R-:W-:Y:S05]  /*78b0*/  BSYNC B0 ;  /* 0x0000000000007941 */ /* 0x000fea0003800000 */
.L_x_4861:
[----:B-----5:R3:W-:Y:S02]  /*78c0*/  STS.128 [R128+0x800], R16 ;  /* 0x0008001080007388 */ /* 0x0207e40000000c00 */
.L_x_4860:
[----:B------:R-:W-:Y:S05]  /*78d0*/  BSYNC B1 ;  /* 0x0000000000017941 */ /* 0x000fea0003800000 */
.L_x_4859:
[----:B------:R1:W-:Y:S01]  /*78e0*/  @P4 STS.128 [R128+0x1800], RZ ;  /* 0x001800ff80004388 */ /* 0x0003e20000000c00 */
[----:B------:R-:W-:Y:S04]  /*78f0*/  BSSY B1, `(.L_x_4863) ;  /* 0x000002e000017945 */ /* 0x000fe80003800000 */
[----:B------:R-:W-:Y:S05]  /*7900*/  @P4 BRA `(.L_x_4864) ;  /* 0x0000000000b04947 */ /* 0x000fea0003800000 */
[----:B------:R1:W5:Y:S01]  /*7910*/  LDG.E.128 R12, desc[UR6][R28.64+0x40] ;  /* 0x000040061c0c7981 */ /* 0x000362000c1e1d00 */
[----:B------:R-:W-:Y:S01]  /*7920*/  ISETP.GE.AND P1, PT, R11, UR12, PT ;  /* 0x0000000c0b007c0c */ /* 0x000fe2000bf26270 */
[----:B------:R-:W-:-:S12]  /*7930*/  BSSY B0, `(.L_x_4865) ;  /* 0x0000028000007945 */ /* 0x000fd80003800000 */
[----:B------:R-:W-:Y:S05]  /*7940*/  @P1 BRA `(.L_x_4866) ;  /* 0x0000000000981947 */ /* 0x000fea0003800000 */
[----:B------:R-:W2:Y:S04]  /*7950*/  LDG.E.64 R2, desc[UR6][R8.64+0x20] ;  /* 0x0000200608027981 */ /* 0x000ea8000c1e1b00 */
[----:B------:R-:W4:Y:S01]  /*7960*/  LDG.E.64 R4, desc[UR6][R6.64+0x20] ;  /* 0x0000200606047981 */ /* 0x000f22000c1e1b00 */
[C---:B-1-3-5:R-:W-:Y:S01]  /*7970*/  SHF.L.U32 R16, R13.reuse, 0x10, RZ ;  /* 0x000000100d107819 */ /* 0x06afe200000006ff */
        /* <DEDUP_REMOVED lines=12> */
[----:B------:R-:W-:Y:S01]  /*7a40*/  FMUL.FTZ R24, R16, R12 ;  /* 0x0000000c10187220 */ /* 0x000fe20000410000 */
[-C--:B------:R-:W-:Y:S01]  /*7a50*/  FMUL.FTZ R12, R15, R14.reuse ;  /* 0x0000000e0f0c7220 */ /* 0x080fe20000410000 */
[----:B------:R-:W-:Y:S01]  /*7a60*/  FMUL.FTZ R14, R17, R14 ;  /* 0x0000000e110e7220 */ /* 0x000fe20000410000 */
[----:B------:R-:W-:-:S02]  /*7a70*/  SHF.L.U32 R2, R2, 0x10, RZ ;  /* 0x0000001002027819 */ /* 0x000fc400000006ff */
[C---:B------:R-:W-:Y:S01]  /*7a80*/  LOP3.LUT R22, R4.reuse, 0xffff0000, RZ, 0xc0, !PT ;  /* 0xffff000004167812 */ /* 0x040fe200078ec0ff */
[----:B------:R-:W-:Y:S01]  /*7a90*/  FFMA.FTZ R15, R15, R20, R14 ;  /* 0x000000140f0f7223 */ /* 0x000fe2000001000e */
[----:B------:R-:W-:Y:S01]  /*7aa0*/  SHF.L.U32 R4, R4, 0x10, RZ ;  /* 0x0000001004047819 */ /* 0x000fe200000006ff */
[----:B------:R-:W-:Y:S01]  /*7ab0*/  FMUL.FTZ R14, R19, R2 ;  /* 0x00000002130e7220 */ /* 0x000fe20000410000 */
[----:B------:R-:W-:Y:S01]  /*7ac0*/  SHF.L.U32 R5, R5, 0x10, RZ ;  /* 0x0000001005057819 */ /* 0x000fe200000006ff */
[-C--:B------:R-:W-:Y:S01]  /*7ad0*/  FFMA.FTZ R21, R16, R22.reuse, -R21 ;  /* 0x0000001610157223 */ /* 0x080fe20000010815 */
[----:B------:R-:W-:Y:S01]  /*7ae0*/  FFMA.FTZ R24, R11, R22, R24 ;  /* 0x000000160b187223 */ /* 0x000fe20000010018 */
[----:B------:R-:W-:Y:S01]  /*7af0*/  FMUL.FTZ R2, R13, R2 ;  /* 0x000000020d027220 */ /* 0x000fe20000410000 */
[-C--:B------:R-:W-:Y:S01]  /*7b00*/  FMUL.FTZ R11, R23, R3.reuse ;  /* 0x00000003170b7220 */ /* 0x080fe20000410000 */
[C---:B------:R-:W-:Y:S01]  /*7b10*/  FMUL.FTZ R16, R18.reuse, R3 ;  /* 0x0000000312107220 */ /* 0x040fe20000410000 */
        /* <DEDUP_REMOVED lines=9> */
.L_x_4866:
[----:B------:R-:W-:Y:S05]  /*7bb0*/  BSYNC B0 ;  /* 0x0000000000007941 */ /* 0x000fea0003800000 */
.L_x_4865:
[----:B-----5:R1:W-:Y:S02]  /*7bc0*/  STS.128 [R128+0x1800], R12 ;  /* 0x0018000c80007388 */ /* 0x0203e40000000c00 */
.L_x_4864:
[----:B------:R-:W-:Y:S05]  /*7bd0*/  BSYNC B1 ;  /* 0x0000000000017941 */ /* 0x000fea0003800000 */
.L_x_4863:
[----:B------:R1:W-:Y:S01]  /*7be0*/  @P0 STS.128 [R128+0x2800], RZ ;  /* 0x002800ff80000388 */ /* 0x0003e20000000c00 */
[----:B------:R-:W-:Y:S05]  /*7bf0*/  @P0 BRA `(.L_x_4858) ;  /* 0x0000002800e00947 */ /* 0x000fea0003800000 */
[----:B-123--:R-:W5:Y:S01]  /*7c00*/  LDG.E.128 R28, desc[UR6][R28.64+0x80] ;  /* 0x000080061c1c7981 */ /* 0x00ef62000c1e1d00 */
[----:B------:R-:W-:Y:S01]  /*7c10*/  ISETP.GE.AND P1, PT, R10, UR12, PT ;  /* 0x0000000c0a007c0c */ /* 0x000fe2000bf26270 */
[----:B------:R-:W-:-:S12]  /*7c20*/  BSSY B0, `(.L_x_4867) ;  /* 0x0000028000007945 */ /* 0x000fd80003800000 */
[----:B------:R-:W-:Y:S05]  /*7c30*/  @P1 BRA `(.L_x_4868) ;  /* 0x0000000000981947 */ /* 0x000fea0003800000 */
[----:B------:R-:W2:Y:S04]  /*7c40*/  LDG.E.64 R2, desc[UR6][R8.64+0x40] ;  /* 0x0000400608027981 */ /* 0x000ea8000c1e1b00 */
[----:B------:R-:W3:Y:S01]  /*7c50*/  LDG.E.64 R4, desc[UR6][R6.64+0x40] ;  /* 0x0000400606047981 */ /* 0x000ee2000c1e1b00 */
[C---:B-----5:R-:W-:Y:S01]  /*7c60*/  LOP3.LUT R10, R29.reuse, 0xffff0000, RZ, 0xc0, !PT ;  /* 0xffff00001d0a7812 */ /* 0x060fe200078ec0ff */
[----:B------:R-:W-:Y:S01]  /*7c70*/  IMAD.U32 R16, R30, 0x10000, RZ ;  /* 0x000100001e107824 */ /* 0x000fe200078e00ff */
[----:B------:R-:W-:Y:S02]  /*7c80*/  SHF.L.U32 R11, R29, 0x10, RZ ;  /* 0x000000101d0b7819 */ /* 0x000fe400000006ff */
[C---:B------:R-:W-:Y:S02]  /*7c90*/  LOP3.LUT R14, R31.reuse, 0xffff0000, RZ, 0xc0, !PT ;  /* 0xffff00001f0e7812 */ /* 0x040fe400078ec0ff */
[----:B------:R-:W-:-:S02]  /*7ca0*/  SHF.L.U32 R15, R31, 0x10, RZ ;  /* 0x000000101f0f7819 */ /* 0x000fc400000006ff */
[C---:B------:R-:W-:Y:S02]  /*7cb0*/  SHF.L.U32 R12, R28.reuse, 0x10, RZ ;  /* 0x000000101c0c7819 */ /* 0x040fe400000006ff */
[----:B------:R-:W-:Y:S02]  /*7cc0*/  LOP3.LUT R28, R28, 0xffff0000, RZ, 0xc0, !PT ;  /* 0xffff00001c1c7812 */ /* 0x000fe400078ec0ff */
        /* <DEDUP_REMOVED lines=13> */
[----:B------:R-:W-:Y:S01]  /*7da0*/  FFMA.FTZ R18, R15, R7, -R18 ;  /* 0x000000070f127223 */ /* 0x000fe20000010812 */
[----:B------:R-:W-:-:S02]  /*7db0*/  SHF.L.U32 R15, R5, 0x10, RZ ;  /* 0x00000010050f7819 */ /* 0x000fc400000006ff */
[----:B------:R-:W-:Y:S01]  /*7dc0*/  FFMA.FTZ R11, R14, R7, R11 ;  /* 0x000000070e0b7223 */ /* 0x000fe2000001000b */
[-C--:B------:R-:W-:Y:S01]  /*7dd0*/  FMUL.FTZ R5, R28, R9.reuse ;  /* 0x000000091c057220 */ /* 0x080fe20000410000 */
[----:B------:R-:W-:Y:S01]  /*7de0*/  FMUL.FTZ R17, R12, R9 ;  /* 0x000000090c117220 */ /* 0x000fe20000410000 */
[----:B------:R-:W-:Y:S01]  /*7df0*/  SHF.L.U32 R7, R4, 0x10, RZ ;  /* 0x0000001004077819 */ /* 0x000fe200000006ff */
[-C--:B------:R-:W-:Y:S01]  /*7e00*/  FMUL.FTZ R9, R30, R3.reuse ;  /* 0x000000031e097220 */ /* 0x080fe20000410000 */
[----:B------:R-:W-:Y:S01]  /*7e10*/  FMUL.FTZ R3, R16, R3 ;  /* 0x0000000310037220 */ /* 0x000fe20000410000 */
[----:B------:R-:W-:Y:S02]  /*7e20*/  F2FP.BF16.F32.PACK_AB R29, R13, R6 ;  /* 0x000000060d1d723e */ /* 0x000fe400000010ff */
[-C--:B------:R-:W-:Y:S01]  /*7e30*/  FFMA.FTZ R5, R12, R7.reuse, -R5 ;  /* 0x000000070c057223 */ /* 0x080fe20000010805 */
[----:B------:R-:W-:Y:S01]  /*7e40*/  FFMA.FTZ R28, R28, R7, R17 ;  /* 0x000000071c1c7223 */ /* 0x000fe20000010011 */
[-C--:B------:R-:W-:Y:S01]  /*7e50*/  FFMA.FTZ R9, R16, R15.reuse, -R9 ;  /* 0x0000000f10097223 */ /* 0x080fe20000010809 */
[----:B------:R-:W-:Y:S01]  /*7e60*/  FFMA.FTZ R30, R30, R15, R3 ;  /* 0x0000000f1e1e7223 */ /* 0x000fe20000010003 */
[----:B------:R-:W-:-:S02]  /*7e70*/  F2FP.BF16.F32.PACK_AB R31, R11, R18 ;  /* 0x000000120b1f723e */ /* 0x000fc400000010ff */
[----:B------:R-:W-:Y:S02]  /*7e80*/  F2FP.BF16.F32.PACK_AB R28, R28, R5 ;  /* 0x000000051c1c723e */ /* 0x000fe400000010ff */
[----:B------:R-:W-:Y:S02]  /*7e90*/  F2FP.BF16.F32.PACK_AB R30, R30, R9 ;  /* 0x000000091e1e723e */ /* 0x000fe400000010ff */
.L_x_4868:
[----:B------:R-:W-:Y:S05]  /*7ea0*/  BSYNC B0 ;  /* 0x0000000000007941 */ /* 0x000fea0003800000 */
.L_x_4867:
[----:B-----5:R1:W-:Y:S01]  /*7eb0*/  STS.128 [R128+0x2800], R28 ;  /* 0x0028001c80007388 */ /* 0x0203e20000000c00 */
[----:B------:R-:W-:Y:S05]  /*7ec0*/  BRA `(.L_x_4858) ;  /* 0x00000028002c7947 */ /* 0x000fea0003800000 */
.L_x_4845:
        /* <DEDUP_REMOVED lines=97> */
.L_x_4874:
[----:B------:R-:W-:Y:S05]  /*84e0*/  BSYNC B0 ;  /* 0x0000000000007941 */ /* 0x000fea0003800000 */
.L_x_4873:
[----:B-----5:R3:W-:Y:S04]  /*84f0*/  STS.64 [R128], R24 ;  /* 0x0000001880007388 */ /* 0x0207e80000000a00 */
[----:B------:R3:W-:Y:S02]  /*8500*/  STS.64 [R128+0x8], R26 ;  /* 0x0000081a80007388 */ /* 0x0007e40000000a00 */
.L_x_4872:
[----:B------:R-:W-:Y:S05]  /*8510*/  BSYNC B1 ;  /* 0x0000000000017941 */ /* 0x000fea0003800000 */
.L_x_4871:
        /* <DEDUP_REMOVED lines=91> */
.L_x_4878:
[----:B------:R-:W-:Y:S05]  /*8ad0*/  BSYNC B0 ;  /* 0x0000000000007941 */ /* 0x000fea0003800000 */
.L_x_4877:
[----:B-----5:R1:W-:Y:S02]  /*8ae0*/  STS.128 [R128+0x1000], R24 ;  /* 0x0010001880007388 */ /* 0x0203e40000000c00 */
.L_x_4876:
[----:B------:R-:W-:Y:S05]  /*8af0*/  BSYNC B1 ;  /* 0x0000000000017941 */ /* 0x000fea0003800000 */
.L_x_4875:
        /* <DEDUP_REMOVED lines=90> */
.L_x_4880:
[----:B------:R-:W-:Y:S05]  /*90a0*/  BSYNC B0 ;  /* 0x0000000000007941 */ /* 0x000fea0003800000 */
.L_x_4879:
[----:B-----5:R3:W-:Y:S02]  /*90b0*/  STS.128 [R128+0x2000], R24 ;  /* 0x0020001880007388 */ /* 0x0207e40000000c00 */
.L_x_4870:
[----:B------:R-:W-:Y:S05]  /*90c0*/  BSYNC B2 ;  /* 0x0000000000027941 */ /* 0x000fea0003800000 */
.L_x_4869:
        /* <DEDUP_REMOVED lines=9> */
[----:B------:R1:W5:Y:S01]  /*9160*/  LDG.E.128 R4, desc[UR6][R28.64] ;  /* 0x000000061c047981 */ /* 0x000362000c1e1d00 */
[----:B------:R-:W-:Y:S01]  /*9170*/  ISETP.GE.AND P1, PT, R14, UR12, PT ;  /* 0x0000000c0e007c0c */ /* 0x000fe2000bf26270 */
[----:B------:R-:W-:-:S12]  /*9180*/  BSSY B0, `(.L_x_4883) ;  /* 0x0000058000007945 */ /* 0x000fd80003800000 */
[----:B------:R-:W-:Y:S05]  /*9190*/  @P1 BRA `(.L_x_4884) ;  /* 0x0000000400581947 */ /* 0x000fea0003800000 */
[----:B------:R-:W-:Y:S01]  /*91a0*/  ISETP.GE.AND P1, PT, R14, R79, PT ;  /* 0x0000004f0e00720c */ /* 0x000fe20003f26270 */
[----:B------:R-:W-:Y:S01]  /*91b0*/  IMAD.MOV.U32 R12, RZ, RZ, RZ ;  /* 0x000000ffff0c7224 */ /* 0x000fe200078e00ff */
[C---:B------:R-:W-:Y:S01]  /*91c0*/  IADD3 R8, P2, R82.reuse, R9, RZ ;  /* 0x0000000952087210 */ /* 0x040fe20007f5e0ff */
[----:B------:R-:W-:Y:S01]  /*91d0*/  ULDC.64 UR8, c[0x0][0x360] ;  /* 0x0000d80000087ab9 */ /* 0x000fe20000000a00 */
[----:B------:R-:W-:Y:S02]  /*91e0*/  MOV R15, R79 ;  /* 0x0000004f000f7202 */ /* 0x000fe40000000f00 */
[----:B------:R-:W-:-:S07]  /*91f0*/  LEA.HI.X.SX32 R3, R82, R13, 0x1, P2 ;  /* 0x0000000d52037211 */ /* 0x000fce00010f0eff */
[----:B------:R-:W-:-:S05]  /*9200*/  @P1 SHF.R.S32.HI R2, RZ, 0x1, R83 ;  /* 0x00000001ff021819 */ /* 0x000fca0000011453 */
[--C-:B------:R-:W-:Y:S02]  /*9210*/  @P1 IMAD.MOV R12, RZ, RZ, -R2.reuse ;  /* 0x000000ffff0c1224 */ /* 0x100fe400078e0a02 */
[----:B------:R-:W-:-:S03]  /*9220*/  @P1 IMAD.MOV R15, RZ, RZ, -R2 ;  /* 0x000000ffff0f1224 */ /* 0x000fc600078e0a02 */
[----:B------:R-:W-:-:S04]  /*9230*/  IADD3 R17, P2, R12, R8, RZ ;  /* 0x000000080c117210 */ /* 0x000fc80007f5e0ff */
[----:B------:R-:W-:Y:S02]  /*9240*/  LEA.HI.X.SX32 R12, R12, R3, 0x1, P2 ;  /* 0x000000030c0c7211 */ /* 0x000fe400010f0eff */
[----:B------:R-:W-:-:S04]  /*9250*/  LEA R20, P2, R17, UR8, 0x1 ;  /* 0x0000000811147c11 */ /* 0x000fc8000f8408ff */
[----:B------:R-:W-:Y:S01]  /*9260*/  LEA.HI.X R21, R17, UR9, R12, 0x1, P2 ;  /* 0x0000000911157c11 */ /* 0x000fe200090f0c0c */
[----:B------:R-:W-:Y:S01]  /*9270*/  IMAD.MOV.U32 R12, RZ, RZ, RZ ;  /* 0x000000ffff0c7224 */ /* 0x000fe200078e00ff */
[----:B------:R-:W-:Y:S01]  /*9280*/  @P1 IADD3 R12, -R2, RZ, RZ ;  /* 0x000000ff020c1210 */ /* 0x000fe20007ffe1ff */
[----:B------:R-:W-:Y:S01]  /*9290*/  IMAD.WIDE R16, R15, 0x2, R28 ;  /* 0x000000020f107825 */ /* 0x000fe200078e021c */
[----:B------:R-:W-:Y:S02]  /*92a0*/  ULDC.64 UR8, c[0x0][0x358] ;  /* 0x0000d60000087ab9 */ /* 0x000fe40000000a00 */
[C---:B------:R-:W-:Y:S01]  /*92b0*/  IADD3 R8, P2, R12.reuse, R8, RZ ;  /* 0x000000080c087210 */ /* 0x040fe20007f5e0ff */
[----:B------:R-:W4:Y:S03]  /*92c0*/  LDG.E.128 R20, desc[UR6][R20.64] ;  /* 0x0000000614147981 */ /* 0x000f26000c1e1d00 */
[----:B------:R-:W-:Y:S01]  /*92d0*/  LEA.HI.X.SX32 R3, R12, R3, 0x1, P2 ;  /* 0x000000030c037211 */ /* 0x000fe200010f0eff */
[----:B------:R-:W4:Y:S01]  /*92e0*/  LDG.E.128 R16, desc[UR6][R16.64] ;  /* 0x0000000610107981 */ /* 0x000f22000c1e1d00 */
[----:B-1-3--:R-:W-:-:S04]  /*92f0*/  LEA R24, P2, R8, UR8, 0x1 ;  /* 0x0000000808187c11 */ /* 0x00afc8000f8408ff */
[----:B------:R-:W-:-:S06]  /*9300*/  LEA.HI.X R25, R8, UR9, R3, 0x1, P2 ;  /* 0x0000000908197c11 */ /* 0x000fcc00090f0c03 */
[----:B------:R-:W3:Y:S01]  /*9310*/  LDG.E.128 R24, desc[UR6][R24.64] ;  /* 0x0000000618187981 */ /* 0x000ee2000c1e1d00 */
[C---:B-----5:R-:W-:Y:S01]  /*9320*/  IMAD.U32 R8, R4.reuse, 0x10000, RZ ;  /* 0x0001000004087824 */ /* 0x060fe200078e00ff */
[----:B------:R-:W-:Y:S01]  /*9330*/  LOP3.LUT R3, R4, 0xffff0000, RZ, 0xc0, !PT ;  /* 0xffff000004037812 */ /* 0x000fe200078ec0ff */
[C---:B------:R-:W-:Y:S01]  /*9340*/  IMAD.U32 R14, R5.reuse, 0x10000, RZ ;  /* 0x00010000050e7824 */ /* 0x040fe200078e00ff */
[----:B------:R-:W-:Y:S01]  /*9350*/  LOP3.LUT R2, R5, 0xffff0000, RZ, 0xc0, !PT ;  /* 0xffff000005027812 */ /* 0x000fe200078ec0ff */
[C---:B--2---:R-:W-:Y:S01]  /*9360*/  IMAD.U32 R30, R7.reuse, 0x10000, RZ ;  /* 0x00010000071e7824 */ /* 0x044fe200078e00ff */
[C---:B------:R-:W-:Y:S02]  /*9370*/  SHF.L.U32 R12, R6.reuse, 0x10, RZ ;  /* 0x00000010060c7819 */ /* 0x040fe400000006ff */
[----:B------:R-:W-:Y:S02]  /*9380*/  LOP3.LUT R5, R6, 0xffff0000, RZ, 0xc0, !PT ;  /* 0xffff000006057812 */ /* 0x000fe400078ec0ff */
[----:B------:R-:W-:Y:S01]  /*9390*/  LOP3.LUT R4, R7, 0xffff0000, RZ, 0xc0, !PT ;  /* 0xffff000007047812 */ /* 0x000fe200078ec0ff */
[C---:B----4-:R-:W-:Y:S01]  /*93a0*/  IMAD.U32 R15, R20.reuse, 0x10000, RZ ;  /* 0x00010000140f7824 */ /* 0x050fe200078e00ff */
[----:B------:R-:W-:Y:S01]  /*93b0*/  LOP3.LUT R7, R20, 0xffff0000, RZ, 0xc0, !PT ;  /* 0xffff000014077812 */ /* 0x000fe200078ec0ff */
[----:B------:R-:W-:Y:S01]  /*93c0*/  IMAD.U32 R31, R22, 0x10000, RZ ;  /* 0x00010000161f7824 */ /* 0x000fe200078e00ff */
[C---:B------:R-:W-:Y:S01]  /*93d0*/  SHF.L.U32 R6, R21.reuse, 0x10, RZ ;  /* 0x0000001015067819 */ /* 0x040fe200000006ff */
[----:B------:R-:W-:Y:S01]  /*93e0*/  IMAD.U32 R34, R16, 0x10000, RZ ;  /* 0x0001000010227824 */ /* 0x000fe200078e00ff */
[----:B------:R-:W-:Y:S01]  /*93f0*/  LOP3.LUT R32, R21, 0xffff0000, RZ, 0xc0, !PT ;  /* 0xffff000015207812 */ /* 0x000fe200078ec0ff */
[----:B------:R-:W-:Y:S01]  /*9400*/  @!P1 FADD.FTZ R7, -R7, -RZ ;  /* 0x800000ff07079221 */ /* 0x000fe20000010100 */
[C---:B------:R-:W-:Y:S01]  /*9410*/  SHF.L.U32 R20, R23.reuse, 0x10, RZ ;  /* 0x0000001017147819 */ /* 0x040fe200000006ff */
        /* <DEDUP_REMOVED lines=11> */
[C---:B------:R-:W-:Y:S01]  /*94d0*/  SHF.L.U32 R17, R19.reuse, 0x10, RZ ;  /* 0x0000001013117819 */ /* 0x040fe200000006ff */
[----:B------:R-:W-:Y:S01]  /*94e0*/  FMUL.FTZ R16, R16, R7 ;  /* 0x0000000710107220 */ /* 0x000fe20000410000 */
[----:B------:R-:W-:Y:S01]  /*94f0*/  LOP3.LUT R19, R19, 0xffff0000, RZ, 0xc0, !PT ;  /* 0xffff000013137812 */ /* 0x000fe200078ec0ff */
[----:B------:R-:W-:Y:S01]  /*9500*/  FMUL.FTZ R23, R23, R6 ;  /* 0x0000000617177220 */ /* 0x000fe20000410000 */
[----:B------:R-:W-:Y:S01]  /*9510*/  LOP3.LUT R18, R18, 0xffff0000, RZ, 0xc0, !PT ;  /* 0xffff000012127812 */ /* 0x000fe200078ec0ff */
[----:B------:R-:W-:Y:S01]  /*9520*/  @!P1 FADD.FTZ R21, -R21, -RZ ;  /* 0x800000ff15159221 */ /* 0x000fe20000010100 */
[----:B------:R-:W-:Y:S01]  /*9530*/  FMUL.FTZ R17, R17, R20 ;  /* 0x0000001411117220 */ /* 0x000fe20000410000 */
[----:B---3--:R-:W-:Y:S01]  /*9540*/  LOP3.LUT R7, R24, 0xffff0000, RZ, 0xc0, !PT ;  /* 0xffff000018077812 */ /* 0x008fe200078ec0ff */
[----:B------:R-:W-:Y:S01]  /*9550*/  FMUL.FTZ R15, R34, R15 ;  /* 0x0000000f220f7220 */ /* 0x000fe20000410000 */
[----:B------:R-:W-:Y:S01]  /*9560*/  SHF.L.U32 R6, R25, 0x10, RZ ;  /* 0x0000001019067819 */ /* 0x000fe200000006ff */
[----:B------:R-:W-:Y:S01]  /*9570*/  @!P1 FADD.FTZ R31, -R31, -RZ ;  /* 0x800000ff1f1f9221 */ /* 0x000fe20000010100 */
[----:B------:R-:W-:Y:S01]  /*9580*/  IMAD.U32 R20, R24, 0x10000, RZ ;  /* 0x0001000018147824 */ /* 0x000fe200078e00ff */
[----:B------:R-:W-:Y:S01]  /*9590*/  LOP3.LUT R25, R25, 0xffff0000, RZ, 0xc0, !PT ;  /* 0xffff000019197812 */ /* 0x000fe200078ec0ff */
[----:B------:R-:W-:Y:S01]  /*95a0*/  FMUL.FTZ R33, R33, R32 ;  /* 0x0000002021217220 */ /* 0x000fe20000410000 */
[----:B------:R-:W-:Y:S01]  /*95b0*/  FMUL.FTZ R19, R19, R22 ;  /* 0x0000001613137220 */ /* 0x000fe20000410000 */
[----:B------:R-:W-:Y:S01]  /*95c0*/  FMUL.FTZ R18, R18, R21 ;  /* 0x0000001512127220 */ /* 0x000fe20000410000 */
[C---:B------:R-:W-:Y:S01]  /*95d0*/  IMAD.U32 R24, R26.reuse, 0x10000, RZ ;  /* 0x000100001a187824 */ /* 0x040fe200078e00ff */
        /* <DEDUP_REMOVED lines=15> */
[----:B------:R-:W-:Y:S01]  /*96d0*/  F2FP.BF16.F32.PACK_AB R7, R4, R17 ;  /* 0x000000110407723e */ /* 0x000fe200000010ff */
[----:B------:R-:W-:Y:S01]  /*96e0*/  IMAD.MOV.U32 R4, RZ, RZ, R3 ;  /* 0x000000ffff047224 */ /* 0x000fe200078e0003 */
[----:B------:R-:W-:Y:S02]  /*96f0*/  MOV R5, R2 ;  /* 0x0000000200057202 */ /* 0x000fe40000000f00 */
.L_x_4884:
[----:B------:R-:W-:Y:S05]  /*9700*/  BSYNC B0 ;  /* 0x0000000000007941 */ /* 0x000fea0003800000 */
.L_x_4883:
[----:B-----5:R1:W-:Y:S02]  /*9710*/  STS.128 [R128+0x800], R4 ;  /* 0x0008000480007388 */ /* 0x0203e40000000c00 */
.L_x_4882:
[----:B------:R-:W-:Y:S05]  /*9720*/  BSYNC B1 ;  /* 0x0000000000017941 */ /* 0x000fea0003800000 */
.L_x_4881:
[----:B------:R1:W-:Y:S01]  /*9730*/  @P4 STS.128 [R128+0x1800], RZ ;  /* 0x001800ff80004388 */ /* 0x0003e20000000c00 */
[----:B------:R-:W-:Y:S04]  /*9740*/  BSSY B1, `(.L_x_4885) ;  /* 0x000005f000017945 */ /* 0x000fe80003800000 */
[----:B------:R-:W-:Y:S05]  /*9750*/  @P4 BRA `(.L_x_4886) ;  /* 0x0000000400744947 */ /* 0x000fea0003800000 */
[----:B-1----:R1:W5:Y:S01]  /*9760*/  LDG.E.128 R4, desc[UR6][R28.64+0x40] ;  /* 0x000040061c047981 */ /* 0x002362000c1e1d00 */
[----:B------:R-:W-:Y:S01]  /*9770*/  ISETP.GE.AND P1, PT, R11, UR12, PT ;  /* 0x0000000c0b007c0c */ /* 0x000fe2000bf26270 */
[----:B------:R-:W-:-:S12]  /*9780*/  BSSY B0, `(.L_x_4887) ;  /* 0x0000059000007945 */ /* 0x000fd80003800000 */
[----:B------:R-:W-:Y:S05]  /*9790*/  @P1 BRA `(.L_x_4888) ;  /* 0x00000004005c1947 */ /* 0x000fea0003800000 */
[----:B------:R-:W-:Y:S01]  /*97a0*/  ISETP.GE.AND P1, PT, R11, R79, PT ;  /* 0x0000004f0b00720c */ /* 0x000fe20003f26270 */
[----:B------:R-:W-:Y:S01]  /*97b0*/  VIADD R2, R82, 0x20 ;  /* 0x0000002052027836 */ /* 0x000fe20000000000 */
[----:B------:R-:W-:Y:S01]  /*97c0*/  ULDC.64 UR8, c[0x0][0x360] ;  /* 0x0000d80000087ab9 */ /* 0x000fe20000000a00 */
[----:B------:R-:W-:Y:S02]  /*97d0*/  IMAD.MOV.U32 R12, RZ, RZ, RZ ;  /* 0x000000ffff0c7224 */ /* 0x000fe400078e00ff */
[----:B------:R-:W-:Y:S01]  /*97e0*/  IMAD.MOV.U32 R11, RZ, RZ, R79 ;  /* 0x000000ffff0b7224 */ /* 0x000fe200078e004f */
[----:B------:R-:W-:-:S07]  /*97f0*/  IADD3 R8, P2, R2, R9, RZ ;  /* 0x0000000902087210 */ /* 0x000fce0007f5e0ff */
[----:B------:R-:W-:-:S04]  /*9800*/  @P1 SHF.R.S32.HI R3, RZ, 0x1, R83 ;  /* 0x00000001ff031819 */ /* 0x000fc80000011453 */
[----:B------:R-:W-:Y:S02]  /*9810*/  @P1 IADD3 R12, -R3, RZ, RZ ;  /* 0x000000ff030c1210 */ /* 0x000fe40007ffe1ff */
[----:B------:R-:W-:Y:S02]  /*9820*/  LEA.HI.X.SX32 R3, R2, R13, 0x1, P2 ;  /* 0x0000000d02037211 */ /* 0x000fe400010f0eff */
[----:B------:R-:W-:Y:S02]  /*9830*/  @P1 SHF.R.S32.HI R2, RZ, 0x1, R83 ;  /* 0x00000001ff021819 */ /* 0x000fe40000011453 */
[----:B------:R-:W-:-:S03]  /*9840*/  IADD3 R15, P2, R12, R8, RZ ;  /* 0x000000080c0f7210 */ /* 0x000fc60007f5e0ff */
[----:B------:R-:W-:Y:S01]  /*9850*/  @P1 IMAD.MOV R11, RZ, RZ, -R2 ;  /* 0x000000ffff0b1224 */ /* 0x000fe200078e0a02 */
[-C--:B------:R-:W-:Y:S02]  /*9860*/  LEA.HI.X.SX32 R12, R12, R3.reuse, 0x1, P2 ;  /* 0x000000030c0c7211 */ /* 0x080fe400010f0eff */
[----:B------:R-:W-:Y:S01]  /*9870*/  LEA R20, P2, R15, UR8, 0x1 ;  /* 0x000000080f147c11 */ /* 0x000fe2000f8408ff */
[----:B------:R-:W-:Y:S01]  /*9880*/  IMAD.WIDE R16, R11, 0x2, R28 ;  /* 0x000000020b107825 */ /* 0x000fe200078e021c */
[----:B------:R-:W-:Y:S02]  /*9890*/  MOV R11, RZ ;  /* 0x000000ff000b7202 */ /* 0x000fe40000000f00 */
[----:B------:R-:W-:Y:S01]  /*98a0*/  LEA.HI.X R21, R15, UR9, R12, 0x1, P2 ;  /* 0x000000090f157c11 */ /* 0x000fe200090f0c0c */
[----:B------:R-:W-:Y:S01]  /*98b0*/  @P1 IMAD.MOV R11, RZ, RZ, -R2 ;  /* 0x000000ffff0b1224 */ /* 0x000fe200078e0a02 */
[----:B------:R-:W-:Y:S01]  /*98c0*/  ULDC.64 UR8, c[0x0][0x358] ;  /* 0x0000d60000087ab9 */ /* 0x000fe20000000a00 */
[----:B------:R-:W2:Y:S03]  /*98d0*/  LDG.E.128 R16, desc[UR6][R16.64+0x40] ;  /* 0x0000400610107981 */ /* 0x000ea6000c1e1d00 */
[C---:B------:R-:W-:Y:S01]  /*98e0*/  IADD3 R8, P2, R11.reuse, R8, RZ ;  /* 0x000000080b087210 */ /* 0x040fe20007f5e0ff */
[----:B------:R-:W4:Y:S03]  /*98f0*/  LDG.E.128 R20, desc[UR6][R20.64] ;  /* 0x0000000614147981 */ /* 0x000f26000c1e1d00 */
[----:B------:R-:W-:-:S02]  /*9900*/  LEA.HI.X.SX32 R3, R11, R3, 0x1, P2 ;  /* 0x000000030b037211 */ /* 0x000fc400010f0eff */
[----:B---3--:R-:W-:-:S04]  /*9910*/  LEA R24, P2, R8, UR8, 0x1 ;  /* 0x0000000808187c11 */ /* 0x008fc8000f8408ff */
[----:B------:R-:W-:-:S06]  /*9920*/  LEA.HI.X R25, R8, UR9, R3, 0x1, P2 ;  /* 0x0000000908197c11 */ /* 0x000fcc00090f0c03 */
[----:B------:R-:W3:Y:S01]  /*9930*/  LDG.E.128 R24, desc[UR6][R24.64] ;  /* 0x0000000618187981 */ /* 0x000ee2000c1e1d00 */
[C---:B-----5:R-:W-:Y:S01]  /*9940*/  IMAD.U32 R8, R4.reuse, 0x10000, RZ ;  /* 0x0001000004087824 */ /* 0x060fe200078e00ff */
[----:B------:R-:W-:Y:S01]  /*9950*/  LOP3.LUT R3, R4, 0xffff0000, RZ, 0xc0, !PT ;  /* 0xffff000004037812 */ /* 0x000fe200078ec0ff */
[C---:B------:R-:W-:Y:S01]  /*9960*/  IMAD.U32 R11, R6.reuse, 0x10000, RZ ;  /* 0x00010000060b7824 */ /* 0x040fe200078e00ff */
[----:B------:R-:W-:Y:S01]  /*9970*/  LOP3.LUT R2, R5, 0xffff0000, RZ, 0xc0, !PT ;  /* 0xffff000005027812 */ /* 0x000fe200078ec0ff */
[----:B------:R-:W-:Y:S01]  /*9980*/  IMAD.U32 R15, R7, 0x10000, RZ ;  /* 0x00010000070f7824 */ /* 0x000fe200078e00ff */
[----:B------:R-:W-:Y:S02]  /*9990*/  SHF.L.U32 R12, R5, 0x10, RZ ;  /* 0x00000010050c7819 */ /* 0x000fe400000006ff */
[----:B------:R-:W-:Y:S02]  /*99a0*/  LOP3.LUT R5, R6, 0xffff0000, RZ, 0xc0, !PT ;  /* 0xffff000006057812 */ /* 0x000fe400078ec0ff */
[----:B------:R-:W-:Y:S01]  /*99b0*/  LOP3.LUT R4, R7, 0xffff0000, RZ, 0xc0, !PT ;  /* 0xffff000007047812 */ /* 0x000fe200078ec0ff */
[----:B--2---:R-:W-:Y:S01]  /*99c0*/  IMAD.U32 R33, R16, 0x10000, RZ ;  /* 0x0001000010217824 */ /* 0x004fe200078e00ff */
[C---:B----4-:R-:W-:Y:S01]  /*99d0*/  SHF.L.U32 R14, R20.reuse, 0x10, RZ ;  /* 0x00000010140e7819 */ /* 0x050fe200000006ff */
[C---:B------:R-:W-:Y:S01]  /*99e0*/  IMAD.U32 R6, R21.reuse, 0x10000, RZ ;  /* 0x0001000015067824 */ /* 0x040fe200078e00ff */
[----:B------:R-:W-:Y:S01]  /*99f0*/  LOP3.LUT R7, R20, 0xffff0000, RZ, 0xc0, !PT ;  /* 0xffff000014077812 */ /* 0x000fe200078ec0ff */
[----:B------:R-:W-:Y:S01]  /*9a00*/  IMAD.U32 R30, R22, 0x10000, RZ ;  /* 0x00010000161e7824 */ /* 0x000fe200078e00ff */
[----:B------:R-:W-:-:S02]  /*9a10*/  LOP3.LUT R31, R21, 0xffff0000, RZ, 0xc0, !PT ;  /* 0xffff0000151f7812 */ /* 0x000fc400078ec0ff */
[----:B------:R-:W-:Y:S02]  /*9a20*/  LOP3.LUT R21, R22, 0xffff0000, RZ, 0xc0, !PT ;  /* 0xffff000016157812 */ /* 0x000fe400078ec0ff */
[C---:B------:R-:W-:Y:S02]  /*9a30*/  LOP3.LUT R22, R23.reuse, 0xffff0000, RZ, 0xc0, !PT ;  /* 0xffff000017167812 */ /* 0x040fe400078ec0ff */
[----:B------:R-:W-:Y:S01]  /*9a40*/  SHF.L.U32 R20, R23, 0x10, RZ ;  /* 0x0000001017147819 */ /* 0x000fe200000006ff */
[C---:B------:R-:W-:Y:S01]  /*9a50*/  IMAD.U32 R23, R17.reuse, 0x10000, RZ ;  /* 0x0001000011177824 */ /* 0x040fe200078e00ff */
[----:B------:R-:W-:Y:S01]  /*9a60*/  LOP3.LUT R16, R16, 0xffff0000, RZ, 0xc0, !PT ;  /* 0xffff000010107812 */ /* 0x000fe200078ec0ff */
        /* <DEDUP_REMOVED lines=9> */
[----:B------:R-:W-:Y:S01]  /*9b00*/  @!P1 FADD.FTZ R6, -R6, -RZ ;  /* 0x800000ff06069221 */ /* 0x000fe20000010100 */
[----:B------:R-:W-:Y:S01]  /*9b10*/  FMUL.FTZ R33, R33, R14 ;  /* 0x0000000e21217220 */ /* 0x000fe20000410000 */
[----:B------:R-:W-:Y:S01]  /*9b20*/  FMUL.FTZ R16, R16, R7 ;  /* 0x0000000710107220 */ /* 0x000fe20000410000 */
[----:B------:R-:W-:Y:S01]  /*9b30*/  @!P1 FADD.FTZ R20, -R20, -RZ ;  /* 0x800000ff14149221 */ /* 0x000fe20000010100 */
[----:B------:R-:W-:Y:S01]  /*9b40*/  @!P1 FADD.FTZ R31, -R31, -RZ ;  /* 0x800000ff1f1f9221 */ /* 0x000fe20000010100 */
[----:B---3--:R-:W-:Y:S01]  /*9b50*/  SHF.L.U32 R14, R24, 0x10, RZ ;  /* 0x00000010180e7819 */ /* 0x008fe200000006ff */
[----:B------:R-:W-:Y:S01]  /*9b60*/  @!P1 FADD.FTZ R30, -R30, -RZ ;  /* 0x800000ff1e1e9221 */ /* 0x000fe20000010100 */
[----:B------:R-:W-:Y:S01]  /*9b70*/  LOP3.LUT R7, R24, 0xffff0000, RZ, 0xc0, !PT ;  /* 0xffff000018077812 */ /* 0x000fe200078ec0ff */
[----:B------:R-:W-:Y:S01]  /*9b80*/  FMUL.FTZ R18, R18, R21 ;  /* 0x0000001512127220 */ /* 0x000fe20000410000 */
[----:B------:R-:W-:Y:S01]  /*9b90*/  FMUL.FTZ R19, R19, R22 ;  /* 0x0000001613137220 */ /* 0x000fe20000410000 */
[C---:B------:R-:W-:Y:S01]  /*9ba0*/  SHF.L.U32 R22, R26.reuse, 0x10, RZ ;  /* 0x000000101a167819 */ /* 0x040fe200000006ff */
        /* <DEDUP_REMOVED lines=22> */
.L_x_4888:
[----:B------:R-:W-:Y:S05]  /*9d10*/  BSYNC B0 ;  /* 0x0000000000007941 */ /* 0x000fea0003800000 */
.L_x_4887:
[----:B-----5:R1:W-:Y:S02]  /*9d20*/  STS.128 [R128+0x1800], R4 ;  /* 0x0018000480007388 */ /* 0x0203e40000000c00 */
.L_x_4886:
[----:B------:R-:W-:Y:S05]  /*9d30*/  BSYNC B1 ;  /* 0x0000000000017941 */ /* 0x000fea0003800000 */
.L_x_4885:
[----:B------:R1:W-:Y:S01]  /*9d40*/  @P0 STS.128 [R128+0x2800], RZ ;  /* 0x002800ff80000388 */ /* 0x0003e20000000c00 */
[----:B------:R-:W-:Y:S05]  /*9d50*/  @P0 BRA `(.L_x_4858) ;  /* 0x0000000800880947 */ /* 0x000fea0003800000 */
[----:B-1----:R1:W5:Y:S01]  /*9d60*/  LDG.E.128 R4, desc[UR6][R28.64+0x80] ;  /* 0x000080061c047981 */ /* 0x002362000c1e1d00 */
[----:B------:R-:W-:Y:S01]  /*9d70*/  ISETP.GE.AND P1, PT, R10, UR12, PT ;  /* 0x0000000c0a007c0c */ /* 0x000fe2000bf26270 */
[----:B------:R-:W-:-:S12]  /*9d80*/  BSSY B0, `(.L_x_4889) ;  /* 0x000005b000007945 */ /* 0x000fd80003800000 */
[----:B------:R-:W-:Y:S05]  /*9d90*/  @P1 BRA `(.L_x_4890) ;  /* 0x0000000400641947 */ /* 0x000fea0003800000 */
[----:B------:R-:W-:Y:S01]  /*9da0*/  ISETP.GE.AND P1, PT, R10, R79, PT ;  /* 0x0000004f0a00720c */ /* 0x000fe20003f26270 */
[----:B------:R-:W-:Y:S01]  /*9db0*/  VIADD R82, R82, 0x40 ;  /* 0x0000004052527836 */ /* 0x000fe20000000000 */
[----:B------:R-:W-:Y:S01]  /*9dc0*/  IADD3 R10, P5, R28, 0x80, RZ ;  /* 0x000000801c0a7810 */ /* 0x000fe20007fbe0ff */
[----:B------:R-:W-:Y:S01]  /*9dd0*/  IMAD.MOV.U32 R8, RZ, RZ, RZ ;  /* 0x000000ffff087224 */ /* 0x000fe200078e00ff */
[----:B------:R-:W-:Y:S02]  /*9de0*/  ULDC.64 UR8, c[0x0][0x360] ;  /* 0x0000d80000087ab9 */ /* 0x000fe40000000a00 */
[----:B------:R-:W-:-:S07]  /*9df0*/  IADD3.X R11, RZ, R29, RZ, P5, !PT ;  /* 0x0000001dff0b7210 */ /* 0x000fce0002ffe4ff */
[--C-:B------:R-:W-:Y:S02]  /*9e00*/  @P1 SHF.R.S32.HI R2, RZ, 0x1, R83.reuse ;  /* 0x00000001ff021819 */ /* 0x100fe40000011453 */
[----:B------:R-:W-:-:S03]  /*9e10*/  @P1 SHF.R.S32.HI R3, RZ, 0x1, R83 ;  /* 0x00000001ff031819 */ /* 0x000fc60000011453 */
[----:B------:R-:W-:Y:S01]  /*9e20*/  @P1 IMAD.MOV R8, RZ, RZ, -R2 ;  /* 0x000000ffff081224 */ /* 0x000fe200078e0a02 */
[----:B------:R-:W-:Y:S01]  /*9e30*/  IADD3 R2, P2, R82, R9, RZ ;  /* 0x0000000952027210 */ /* 0x000fe20007f5e0ff */
[----:B------:R-:W-:-:S03]  /*9e40*/  @P1 IMAD.MOV R79, RZ, RZ, -R3 ;  /* 0x000000ffff4f1224 */ /* 0x000fc600078e0a03 */
[----:B------:R-:W-:Y:S01]  /*9e50*/  LEA.HI.X.SX32 R3, R82, R13, 0x1, P2 ;  /* 0x0000000d52037211 */ /* 0x000fe200010f0eff */
[----:B------:R-:W-:Y:S01]  /*9e60*/  IMAD.MOV.U32 R16, RZ, RZ, RZ ;  /* 0x000000ffff107224 */ /* 0x000fe200078e00ff */
[C---:B------:R-:W-:Y:S01]  /*9e70*/  IADD3 R12, P2, R8.reuse, R2, RZ ;  /* 0x00000002080c7210 */ /* 0x040fe20007f5e0ff */
[----:B------:R-:W-:Y:S01]  /*9e80*/  IMAD.WIDE R10, R79, 0x2, R10 ;  /* 0x000000024f0a7825 */ /* 0x000fe200078e020a */
[----:B------:R-:W-:Y:S02]  /*9e90*/  @P1 SHF.R.S32.HI R83, RZ, 0x1, R83 ;  /* 0x00000001ff531819 */ /* 0x000fe40000011453 */
[----:B------:R-:W-:Y:S02]  /*9ea0*/  LEA.HI.X.SX32 R13, R8, R3, 0x1, P2 ;  /* 0x00000003080d7211 */ /* 0x000fe400010f0eff */
[----:B------:R-:W-:Y:S01]  /*9eb0*/  LEA R14, P2, R12, UR8, 0x1 ;  /* 0x000000080c0e7c11 */ /* 0x000fe2000f8408ff */
[----:B------:R-:W2:Y:S01]  /*9ec0*/  LDG.E.128 R8, desc[UR6][R10.64] ;  /* 0x000000060a087981 */ /* 0x000ea2000c1e1d00 */
[----:B------:R-:W-:-:S02]  /*9ed0*/  @P1 IADD3 R16, -R83, RZ, RZ ;  /* 0x000000ff53101210 */ /* 0x000fc40007ffe1ff */
[----:B------:R-:W-:Y:S01]  /*9ee0*/  LEA.HI.X R15, R12, UR9, R13, 0x1, P2 ;  /* 0x000000090c0f7c11 */ /* 0x000fe200090f0c0d */
[----:B------:R-:W-:Y:S01]  /*9ef0*/  ULDC.64 UR8, c[0x0][0x358] ;  /* 0x0000d60000087ab9 */ /* 0x000fe20000000a00 */
[----:B------:R-:W-:-:S04]  /*9f00*/  IADD3 R2, P2, R16, R2, RZ ;  /* 0x0000000210027210 */ /* 0x000fc80007f5e0ff */
[----:B------:R-:W-:Y:S01]  /*9f10*/  LEA.HI.X.SX32 R3, R16, R3, 0x1, P2 ;  /* 0x0000000310037211 */ /* 0x000fe200010f0eff */
[----:B------:R-:W4:Y:S01]  /*9f20*/  LDG.E.128 R12, desc[UR6][R14.64] ;  /* 0x000000060e0c7981 */ /* 0x000f22000c1e1d00 */
[----:B------:R-:W-:-:S04]  /*9f30*/  LEA R16, P2, R2, UR8, 0x1 ;  /* 0x0000000802107c11 */ /* 0x000fc8000f8408ff */
[----:B------:R-:W-:-:S06]  /*9f40*/  LEA.HI.X R17, R2, UR9, R3, 0x1, P2 ;  /* 0x0000000902117c11 */ /* 0x000fcc00090f0c03 */
[----:B------:R-:W4:Y:S01]  /*9f50*/  LDG.E.128 R16, desc[UR6][R16.64] ;  /* 0x0000000610107981 */ /* 0x000f22000c1e1d00 */
[C---:B-----5:R-:W-:Y:S01]  /*9f60*/  IMAD.U32 R20, R4.reuse, 0x10000, RZ ;  /* 0x0001000004147824 */ /* 0x060fe200078e00ff */
[----:B------:R-:W-:Y:S01]  /*9f70*/  LOP3.LUT R3, R4, 0xffff0000, RZ, 0xc0, !PT ;  /* 0xffff000004037812 */ /* 0x000fe200078ec0ff */
[C---:B------:R-:W-:Y:S01]  /*9f80*/  IMAD.U32 R22, R5.reuse, 0x10000, RZ ;  /* 0x0001000005167824 */ /* 0x040fe200078e00ff */
[----:B------:R-:W-:Y:S01]  /*9f90*/  LOP3.LUT R2, R5, 0xffff0000, RZ, 0xc0, !PT ;  /* 0xffff000005027812 */ /* 0x000fe200078ec0ff */
[C---:B---3--:R-:W-:Y:S01]  /*9fa0*/  IMAD.U32 R24, R7.reuse, 0x10000, RZ ;  /* 0x0001000007187824 */ /* 0x048fe200078e00ff */
        /* <DEDUP_REMOVED lines=9> */
[----:B------:R-:W-:Y:S02]  /*a040*/  LOP3.LUT R9, R10, 0xffff0000, RZ, 0xc0, !PT ;  /* 0xffff00000a097812 */ /* 0x000fe400078ec0ff */
[----:B------:R-:W-:Y:S01]  /*a050*/  LOP3.LUT R27, R11, 0xffff0000, RZ, 0xc0, !PT ;  /* 0xffff00000b1b7812 */ /* 0x000fe200078ec0ff */
[----:B----4-:R-:W-:Y:S01]  /*a060*/  IMAD.U32 R11, R13, 0x10000, RZ ;  /* 0x000100000d0b7824 */ /* 0x010fe200078e00ff */
[----:B-1----:R-:W-:Y:S01]  /*a070*/  SHF.L.U32 R28, R12, 0x10, RZ ;  /* 0x000000100c1c7819 */ /* 0x002fe200000006ff */
        /* <DEDUP_REMOVED lines=12> */
[----:B------:R-:W-:Y:S01]  /*a140*/  @!P1 FADD.FTZ R13, -R13, -RZ ;  /* 0x800000ff0d0d9221 */ /* 0x000fe20000010100 */
[----:B------:R-:W-:Y:S01]  /*a150*/  LOP3.LUT R7, R16, 0xffff0000, RZ, 0xc0, !PT ;  /* 0xffff000010077812 */ /* 0x000fe200078ec0ff */
[----:B------:R-:W-:Y:S01]  /*a160*/  @!P1 FADD.FTZ R14, -R14, -RZ ;  /* 0x800000ff0e0e9221 */ /* 0x000fe20000010100 */
[----:B------:R-:W-:Y:S01]  /*a170*/  FMUL.FTZ R23, R23, R28 ;  /* 0x0000001c17177220 */ /* 0x000fe20000410000 */
[----:B------:R-:W-:Y:S01]  /*a180*/  FMUL.FTZ R13, R8, R13 ;  /* 0x0000000d080d7220 */ /* 0x000fe20000410000 */
[----:B------:R-:W-:Y:S01]  /*a190*/  @!P1 FADD.FTZ R30, -R30, -RZ ;  /* 0x800000ff1e1e9221 */ /* 0x000fe20000010100 */
[----:B------:R-:W-:Y:S01]  /*a1a0*/  FMUL.FTZ R27, R27, R14 ;  /* 0x0000000e1b1b7220 */ /* 0x000fe20000410000 */
[----:B------:R-:W-:Y:S01]  /*a1b0*/  IMAD.U32 R8, R16, 0x10000, RZ ;  /* 0x0001000010087824 */ /* 0x000fe200078e00ff */
        /* <DEDUP_REMOVED lines=23> */
.L_x_4890:
[----:B------:R-:W-:Y:S05]  /*a330*/  BSYNC B0 ;  /* 0x0000000000007941 */ /* 0x000fea0003800000 */
.L_x_4889:
[----:B-----5:R1:W-:Y:S01]  /*a340*/  STS.128 [R128+0x2800], R4 ;  /* 0x0028000480007388 */ /* 0x0203e20000000c00 */
[----:B------:R-:W-:Y:S05]  /*a350*/  BRA `(.L_x_4858) ;  /* 0x0000000400087947 */ /* 0x000fea0003800000 */
.L_x_4844:
        /* <DEDUP_REMOVED lines=35> */
.L_x_4892:
[----:B------:R-:W-:Y:S05]  /*a590*/  BSYNC B0 ;  /* 0x0000000000007941 */ /* 0x000fea0003800000 */
.L_x_4891:
        /* <DEDUP_REMOVED lines=30> */
.L_x_4858:
[----:B------:R-:W-:Y:S05]  /*a780*/  BSYNC B3 ;  /* 0x0000000000037941 */ /* 0x000fea0003800000 */
.L_x_4843:
[----:B------:R-:W-:Y:S01]  /*a790*/  VIADD R139, R85, 0xffffffff ;  /* 0xffffffff558b7836 */ /* 0x000fe20000000000 */
[----:B------:R-:W-:Y:S01]  /*a7a0*/  ULDC.64 UR12, c[0x0][0x218] ;  /* 0x00008600000c7ab9 */ /* 0x000fe20000000a00 */
[----:B------:R-:W-:Y:S01]  /*a7b0*/  LOP3.LUT R132, R74, 0xffff, RZ, 0xc0, !PT ;  /* 0x0000ffff4a847812 */ /* 0x000fe200078ec0ff */
[----:B------:R-:W-:Y:S01]  /*a7c0*/  BSSY B0, `(.L_x_4893) ;  /* 0x0000021000007945 */ /* 0x000fe20003800000 */
[----:B-1234-:R-:W-:Y:S01]  /*a7d0*/  IMAD R5, R139, -0x40, R61 ;  /* 0xffffffc08b057824 */ /* 0x01efe200078e023d */
[----:B------:R-:W-:Y:S02]  /*a7e0*/  LEA R134, P1, R108, UR12, 0x1 ;  /* 0x0000000c6c867c11 */ /* 0x000fe4000f8208ff */
[----:B------:R-:W-:Y:S02]  /*a7f0*/  LOP3.LUT R102, R132, 0xff, RZ, 0xc0, !PT ;  /* 0x000000ff84667812 */ /* 0x000fe400078ec0ff */
[----:B------:R-:W-:Y:S02]  /*a800*/  ISETP.GE.AND P2, PT, R110, R5, PT ;  /* 0x000000056e00720c */ /* 0x000fe40003f46270 */
[----:B------:R-:W-:-:S11]  /*a810*/  LEA.HI.X R133, R108, UR13, R51, 0x1, P1 ;  /* 0x0000000d6c857c11 */ /* 0x000fd600088f0c33 */
        /* <DEDUP_REMOVED lines=26> */
.L_x_4895:
[----:B------:R2:W-:Y:S02]  /*a9c0*/  STS.128 [R128+0x5000], RZ ;  /* 0x005000ff80007388 */ /* 0x0005e40000000c00 */
.L_x_4894:
[----:B------:R-:W-:Y:S05]  /*a9d0*/  BSYNC B0 ;  /* 0x0000000000007941 */ /* 0x000fea0003800000 */
.L_x_4893:
[----:B------:R-:W-:Y:S01]  /*a9e0*/  ISETP.GE.AND P1, PT, R0, R5, PT ;  /* 0x000000050000720c */ /* 0x000fe20003f26270 */
[----:B------:R-:W-:-:S12]  /*a9f0*/  BSSY B0, `(.L_x_4896) ;  /* 0x0000020000007945 */ /* 0x000fd80003800000 */
[----:B------:R-:W-:Y:S05]  /*aa00*/  @P1 BRA `(.L_x_4897) ;  /* 0x0000000000781947 */ /* 0x000fea0003800000 */
[----:B-1----:R-:W1:Y:S01]  /*aa10*/  LDC.64 R2, c[0x0][0x248] ;  /* 0x00009200ff027b82 */ /* 0x002e620000000a00 */
[C---:B------:R-:W-:Y:S02]  /*aa20*/  LOP3.LUT R4, R102.reuse, 0x1, RZ, 0xc0, !PT ;  /* 0x0000000166047812 */ /* 0x040fe400078ec0ff */
[----:B------:R-:W-:Y:S02]  /*aa30*/  LOP3.LUT P1, RZ, R102, 0x2, RZ, 0xc0, !PT ;  /* 0x0000000266ff7812 */ /* 0x000fe4000782c0ff */
[----:B------:R-:W-:-:S13]  /*aa40*/  ISETP.NE.U32.AND P2, PT, R4, 0x1, PT ;  /* 0x000000010400780c */ /* 0x000fda0003f45070 */
[----:B------:R-:W-:-:S04]  /*aa50*/  @!P2 LEA R6, P6, R55, R134, 0x1 ;  /* 0x000000863706a211 */ /* 0x000fc800078c08ff */
[----:B------:R-:W-:Y:S02]  /*aa60*/  @!P2 LEA.HI.X R7, R55, R133, R54, 0x1, P6 ;  /* 0x000000853707a211 */ /* 0x000fe400030f0c36 */
[----:B-1----:R-:W-:-:S03]  /*aa70*/  LEA R4, P5, R2, R108, 0x5 ;  /* 0x0000006c02047211 */ /* 0x002fc600078a28ff */
[----:B------:R-:W-:Y:S01]  /*aa80*/  @!PT LDS RZ, [RZ] ;  /* 0x00000000fffff984 */ /* 0x000fe20000000800 */
[----:B------:R-:W-:Y:S01]  /*aa90*/  @!PT LDS RZ, [RZ] ;  /* 0x00000000fffff984 */ /* 0x000fe20000000800 */
[----:B------:R-:W-:Y:S01]  /*aaa0*/  @!PT LDS RZ, [RZ] ;  /* 0x00000000fffff984 */ /* 0x000fe20000000800 */
[----:B------:R1:W-:Y:S01]  /*aab0*/  @!P2 LDGSTS.E.BYPASS.LTC128B.128 [R128+0x3800], desc[UR6][R6.64] ;  /* 0x038000000680afae */ /* 0x0003e2000b901d46 */
[----:B------:R-:W-:Y:S02]  /*aac0*/  LEA.HI.X R3, R2, R51, R3, 0x5, P5 ;  /* 0x0000003302037211 */ /* 0x000fe400028f2c03 */
[C---:B------:R-:W-:Y:S01]  /*aad0*/  @P1 LEA R8, P5, R4.reuse, UR12, 0x1 ;  /* 0x0000000c04081c11 */ /* 0x040fe2000f8a08ff */
[----:B------:R1:W-:Y:S03]  /*aae0*/  @P2 STS.128 [R128+0x3800], RZ ;  /* 0x003800ff80002388 */ /* 0x0003e60000000c00 */
[----:B------:R-:W-:-:S05]  /*aaf0*/  @P1 LEA.HI.X R9, R4, UR13, R3, 0x1, P5 ;  /* 0x0000000d04091c11 */ /* 0x000fca000a8f0c03 */
[----:B------:R-:W-:Y:S01]  /*ab00*/  @!PT LDS RZ, [RZ] ;  /* 0x00000000fffff984 */ /* 0x000fe20000000800 */
[----:B------:R-:W-:Y:S01]  /*ab10*/  @!PT LDS RZ, [RZ] ;  /* 0x00000000fffff984 */ /* 0x000fe20000000800 */
[----:B------:R-:W-:Y:S01]  /*ab20*/  @!PT LDS RZ, [RZ] ;  /* 0x00000000fffff984 */ /* 0x000fe20000000800 */
[----:B------:R1:W-:Y:S04]  /*ab30*/  @P1 LDGSTS.E.BYPASS.LTC128B.128 [R128+0x4800], desc[UR6][R8.64+0x40] ;  /* 0x0480004008801fae */ /* 0x0003e8000b901d46 */
[----:B------:R1:W-:Y:S01]  /*ab40*/  @!P1 STS.128 [R128+0x4800], RZ ;  /* 0x004800ff80009388 */ /* 0x0003e20000000c00 */
[----:B------:R-:W-:-:S13]  /*ab50*/  LOP3.LUT P1, RZ, R102, 0x4, RZ, 0xc0, !PT ;  /* 0x0000000466ff7812 */ /* 0x000fda000782c0ff */
[----:B------:R-:W-:Y:S05]  /*ab60*/  @!P1 BRA `(.L_x_4898) ;  /* 0x00000000001c9947 */ /* 0x000fea0003800000 */
[----:B------:R-:W-:-:S04]  /*ab70*/  LEA R2, P1, R4, UR12, 0x1 ;  /* 0x0000000c04027c11 */ /* 0x000fc8000f8208ff */
[----:B------:R-:W-:-:S05]  /*ab80*/  LEA.HI.X R3, R4, UR13, R3, 0x1, P1 ;  /* 0x0000000d04037c11 */ /* 0x000fca00088f0c03 */
[----:B------:R-:W-:Y:S01]  /*ab90*/  @!PT LDS RZ, [RZ] ;  /* 0x00000000fffff984 */ /* 0x000fe20000000800 */
[----:B------:R-:W-:Y:S01]  /*aba0*/  @!PT LDS RZ, [RZ] ;  /* 0x00000000fffff984 */ /* 0x000fe20000000800 */
[----:B------:R-:W-:Y:S01]  /*abb0*/  @!PT LDS RZ, [RZ] ;  /* 0x00000000fffff984 */ /* 0x000fe20000000800 */
[----:B------:R4:W-:Y:S01]  /*abc0*/  LDGSTS.E.BYPASS.LTC128B.128 [R128+0x5800], desc[UR6][R2.64+0x80] ;  /* 0x0580008002807fae */ /* 0x0009e2000b901d46 */
[----:B------:R-:W-:Y:S05]  /*abd0*/  BRA `(.L_x_4897) ;  /* 0x0000000000047947 */ /* 0x000fea0003800000 */
.L_x_4898:
[----:B------:R3:W-:Y:S02]  /*abe0*/  STS.128 [R128+0x5800], RZ ;  /* 0x005800ff80007388 */ /* 0x0007e40000000c00 */
.L_x_4897:
[----:B------:R-:W-:Y:S05]  /*abf0*/  BSYNC B0 ;  /* 0x0000000000007941 */ /* 0x000fea0003800000 */
.L_x_4896:
[----:B------:R-:W0:Y:S01]  /*ac00*/  LDGDEPBAR ;  /* 0x00000000000079af */ /* 0x000e220000000000 */
[----:B------:R-:W-:Y:S01]  /*ac10*/  ISETP.GE.AND P2, PT, R110, R5, PT ;  /* 0x000000056e00720c */ /* 0x000fe20003f46270 */
[----:B------:R-:W-:Y:S01]  /*ac20*/  ULDC.64 UR10, c[0x0][0x220] ;  /* 0x00008800000a7ab9 */ /* 0x000fe20000000a00 */
[----:B-1--4-:R-:W-:Y:S01]  /*ac30*/  SHF.R.S32.HI R2, RZ, 0x1f, R73 ;  /* 0x0000001fff027819 */ /* 0x012fe20000011449 */
[----:B------:R-:W-:Y:S01]  /*ac40*/  IMAD.SHL.U32 R72, R72, 0x2, RZ ;  /* 0x0000000248487824 */ /* 0x000fe200078e00ff */
[----:B------:R-:W-:Y:S01]  /*ac50*/  LEA R144, P1, R86, UR10, 0x1 ;  /* 0x0000000a56907c11 */ /* 0x000fe2000f8208ff */
[----:B------:R-:W-:Y:S01]  /*ac60*/  BSSY B0, `(.L_x_4899) ;  /* 0x0000025000007945 */ /* 0x000fe20003800000 */
[----:B------:R-:W-:Y:S02]  /*ac70*/  LEA.HI R135, R2, R73, RZ, 0x2 ;  /* 0x0000004902877211 */ /* 0x000fe400078f10ff */
[----:B------:R-:W-:Y:S02]  /*ac80*/  LOP3.LUT R2, R72, 0x6, RZ, 0xc0, !PT ;  /* 0x0000000648027812 */ /* 0x000fe400078ec0ff */
[----:B------:R-:W-:-:S02]  /*ac90*/  SHF.R.S32.HI R135, RZ, 0x2, R135 ;  /* 0x00000002ff877819 */ /* 0x000fc40000011487 */
[----:B------:R-:W-:Y:S01]  /*aca0*/  LEA.HI.X R145, R86, UR11, R84, 0x1, P1 ;  /* 0x0000000b56917c11 */ /* 0x000fe200088f0c54 */
        /* <DEDUP_REMOVED lines=31> */
.L_x_4901:
[----:B------:R1:W-:Y:S02]  /*aea0*/  STS.128 [R128+0x8000], RZ ;  /* 0x008000ff80007388 */ /* 0x0003e40000000c00 */
.L_x_4900:
[----:B------:R-:W-:Y:S05]  /*aeb0*/  BSYNC B0 ;  /* 0x0000000000007941 */ /* 0x000fea0003800000 */
.L_x_4899:
[----:B------:R-:W-:Y:S01]  /*aec0*/  ISETP.GE.AND P1, PT, R0, R5, PT ;  /* 0x000000050000720c */ /* 0x000fe20003f26270 */
[----:B------:R-:W-:Y:S01]  /*aed0*/  IMAD.MOV.U32 R3, RZ, RZ, 0x10 ;  /* 0x00000010ff037424 */ /* 0x000fe200078e00ff */
[----:B------:R-:W-:Y:S01]  /*aee0*/  LOP3.LUT P2, RZ, R69, 0x2, RZ, 0xc0, !PT ;  /* 0x0000000245ff7812 */ /* 0x000fe2000784c0ff */
[----:B------:R-:W-:Y:S03]  /*aef0*/  BSSY B0, `(.L_x_4902) ;  /* 0x0000021000007945 */ /* 0x000fe60003800000 */
[----:B------:R-:W-:-:S07]  /*af00*/  SEL R3, R3, 0xfffffff0, !P2 ;  /* 0xfffffff003037807 */ /* 0x000fce0005000000 */
        /* <DEDUP_REMOVED lines=8> */
[C---:B----4-:R-:W-:Y:S02]  /*af90*/  @!P5 LEA R6, P6, R65.reuse, R144, 0x1 ;  /* 0x000000904106d211 */ /* 0x050fe400078c08ff */
        /* <DEDUP_REMOVED lines=14> */
[----:B----4-:R-:W-:-:S04]  /*b080*/  LEA R4, P1, R65, R144, 0x1 ;  /* 0x0000009041047211 */ /* 0x010fc800078208ff */
[----:B------:R-:W-:-:S05]  /*b090*/  LEA.HI.X R5, R65, R145, R64, 0x1, P1 ;  /* 0x0000009141057211 */ /* 0x000fca00008f0c40 */
[----:B------:R-:W-:Y:S01]  /*b0a0*/  @!PT LDS RZ, [RZ] ;  /* 0x00000000fffff984 */ /* 0x000fe20000000800 */
[----:B------:R-:W-:Y:S01]  /*b0b0*/  @!PT LDS RZ, [RZ] ;  /* 0x00000000fffff984 */ /* 0x000fe20000000800 */
[----:B------:R-:W-:Y:S01]  /*b0c0*/  @!PT LDS RZ, [RZ] ;  /* 0x00000000fffff984 */ /* 0x000fe20000000800 */
[----:B------:R4:W-:Y:S01]  /*b0d0*/  LDGSTS.E.BYPASS.LTC128B.128 [R128+0x8800], desc[UR6][R4.64+0x80] ;  /* 0x0880008004807fae */ /* 0x0009e2000b901d46 */
[----:B------:R-:W-:Y:S05]  /*b0e0*/  BRA `(.L_x_4903) ;  /* 0x0000000000047947 */ /* 0x000fea0003800000 */
.L_x_4904:
[----:B------:R1:W-:Y:S02]  /*b0f0*/  STS.128 [R128+0x8800], RZ ;  /* 0x008800ff80007388 */ /* 0x0003e40000000c00 */
.L_x_4903:
[----:B------:R-:W-:Y:S05]  /*b100*/  BSYNC B0 ;  /* 0x0000000000007941 */ /* 0x000fea0003800000 */
.L_x_4902:
[----:B------:R-:W-:Y:S01]  /*b110*/  LOP3.LUT R48, R70, 0x7fffffe, RZ, 0xc0, !PT ;  /* 0x07fffffe46307812 */ /* 0x000fe200078ec0ff */
[----:B------:R-:W-:Y:S01]  /*b120*/  IMAD.SHL.U32 R69, R69, 0x40, RZ ;  /* 0x0000004045457824 */ /* 0x000fe200078e00ff */
[----:B----4-:R-:W-:Y:S01]  /*b130*/  LEA.HI R5, R68, R68, RZ, 0x1 ;  /* 0x0000004444057211 */ /* 0x010fe200078f08ff */
[----:B------:R-:W-:Y:S01]  /*b140*/  IMAD.SHL.U32 R67, R67, 0x8, RZ ;  /* 0x0000000843437824 */ /* 0x000fe200078e00ff */
[----:B------:R-:W-:Y:S01]  /*b150*/  SHF.R.S32.HI R0, RZ, 0x1f, R71 ;  /* 0x0000001fff007819 */ /* 0x000fe20000011447 */
[----:B------:R-:W-:Y:S01]  /*b160*/  IMAD.IADD R48, R71, 0x1, -R48 ;  /* 0x0000000147307824 */ /* 0x000fe200078e0a30 */
[----:B------:R-:W-:Y:S01]  /*b170*/  LOP3.LUT R5, R5, 0xfffffffe, RZ, 0xc0, !PT ;  /* 0xfffffffe05057812 */ /* 0x000fe200078ec0ff */
[----:B------:R-:W-:Y:S01]  /*b180*/  IMAD R62, R60, 0x10, R62 ;  /* 0x000000103c3e7824 */ /* 0x000fe200078e023e */
        /* <DEDUP_REMOVED lines=8> */
[----:B------:R-:W-:Y:S01]  /*b210*/  ULDC UR5, c[0x0][0x398] ;  /* 0x0000e60000057ab9 */ /* 0x000fe20000000800 */
[----:B------:R-:W-:Y:S01]  /*b220*/  IMAD R66, R5, 0x8, R66 ;  /* 0x0000000805427824 */ /* 0x000fe200078e0242 */
[----:B------:R-:W-:Y:S01]  /*b230*/  LOP3.LUT R49, R49, 0xffffff00, RZ, 0xc0, !PT ;  /* 0xffffff0031317812 */ /* 0x000fe200078ec0ff */
[----:B------:R-:W-:Y:S01]  /*b240*/  IMAD.MOV.U32 R5, RZ, RZ, 0x20 ;  /* 0x00000020ff057424 */ /* 0x000fe200078e00ff */
[----:B------:R-:W-:Y:S01]  /*b250*/  LOP3.LUT R67, R0, 0x8, R67, 0xf8, !PT ;  /* 0x0000000800437812 */ /* 0x000fe200078ef843 */
[----:B------:R-:W-:Y:S01]  /*b260*/  IMAD R2, R139, 0x40, R2 ;  /* 0x000000408b027824 */ /* 0x000fe200078e0202 */
[----:B------:R-:W-:Y:S01]  /*b270*/  SHF.R.U32.HI R0, RZ, 0x3, R0 ;  /* 0x00000003ff007819 */ /* 0x000fe20000011600 */
[--C-:B------:R-:W-:Y:S01]  /*b280*/  IMAD R7, R60, 0x200, R49.reuse ;  /* 0x000002003c077824 */ /* 0x100fe200078e0231 */
[----:B------:R-:W-:Y:S01]  /*b290*/  LOP3.LUT R4, R69, 0x8, R4, 0xf8, !PT ;  /* 0x0000000845047812 */ /* 0x000fe200078ef804 */
[C---:B------:R-:W-:Y:S01]  /*b2a0*/  IMAD R49, R48.reuse, 0x20, R49 ;  /* 0x0000002030317824 */ /* 0x040fe200078e0231 */
[----:B------:R-:W-:Y:S01]  /*b2b0*/  SHF.R.U32.HI R69, RZ, 0x3, R69 ;  /* 0x00000003ff457819 */ /* 0x000fe20000011645 */
[----:B------:R-:W-:Y:S01]  /*b2c0*/  IMAD R7, R48, 0x20, R7 ;  /* 0x0000002030077824 */ /* 0x000fe200078e0207 */
[----:B------:R-:W-:Y:S01]  /*b2d0*/  LOP3.LUT R67, R67, R0, RZ, 0x3c, !PT ;  /* 0x0000000043437212 */ /* 0x000fe200078e3cff */
[----:B------:R-:W0:Y:S01]  /*b2e0*/  LDGDEPBAR ;  /* 0x00000000000079af */ /* 0x000e220000000000 */
[----:B------:R-:W-:-:S02]  /*b2f0*/  LOP3.LUT R0, R4, R69, RZ, 0x3c, !PT ;  /* 0x0000004504007212 */ /* 0x000fc400078e3cff */
[----:B------:R-:W-:Y:S01]  /*b300*/  SEL R5, R5, 0xffffffe0, !P1 ;  /* 0xffffffe005057807 */ /* 0x000fe20004800000 */
[----:B------:R-:W-:Y:S02]  /*b310*/  IMAD.U32 R124, R66, 0x20, R67 ;  /* 0x00000020427c7824 */ /* 0x000fe400078e0043 */
[C---:B------:R-:W-:Y:S02]  /*b320*/  IMAD.IADD R125, R0.reuse, 0x1, R7 ;  /* 0x00000001007d7824 */ /* 0x040fe400078e0207 */
[----:B------:R-:W-:Y:S01]  /*b330*/  IMAD.IADD R122, R0, 0x1, R49 ;  /* 0x00000001007a7824 */ /* 0x000fe200078e0231 */
[----:B------:R-:W-:Y:S02]  /*b340*/  LEA R124, R124, UR4, 0x1 ;  /* 0x000000047c7c7c11 */ /* 0x000fe4000f8e08ff */
[----:B------:R-:W-:-:S03]  /*b350*/  LEA R125, R125, UR4, 0x1 ;  /* 0x000000047d7d7c11 */ /* 0x000fc6000f8e08ff */
[----:B------:R-:W-:Y:S01]  /*b360*/  LDSM.16.M88.4 R12, [R124+0x3000] ;  /* 0x003000007c0c783b */ /* 0x000fe20000000200 */
[----:B------:R-:W-:Y:S02]  /*b370*/  IMAD.IADD R121, R124, 0x1, R5 ;  /* 0x000000017c797824 */ /* 0x000fe400078e0205 */
[----:B------:R-:W-:Y:S01]  /*b380*/  IMAD R123, R3, 0x2, R125 ;  /* 0x00000002037b7824 */ /* 0x000fe200078e027d */
[----:B------:R-:W4:Y:S04]  /*b390*/  LDSM.16.M88.4 R88, [R125] ;  /* 0x000000007d58783b */ /* 0x000f280000000200 */
[----:B------:R-:W5:Y:S04]  /*b3a0*/  LDSM.16.M88.4 R56, [R124+0x3400] ;  /* 0x003400007c38783b */ /* 0x000f680000000200 */
[----:B------:R-:W-:Y:S04]  /*b3b0*/  LDSM.16.M88.4 R8, [R121+0x3000] ;  /* 0x003000007908783b */ /* 0x000fe80000000200 */
[----:B------:R-:W2:Y:S04]  /*b3c0*/  LDSM.16.M88.4 R24, [R123] ;  /* 0x000000007b18783b */ /* 0x000ea80000000200 */
[----:B------:R-:W3:Y:S04]  /*b3d0*/  LDSM.16.M88.4 R40, [R124+0x3800] ;  /* 0x003800007c28783b */ /* 0x000ee80000000200 */
[----:B------:R-:W1:Y:S04]  /*b3e0*/  LDSM.16.M88.4 R4, [R124+0x3c00] ;  /* 0x003c00007c04783b */ /* 0x000e680000000200 */
[----:B------:R-:W1:Y:S04]  /*b3f0*/  LDSM.16.M88.4 R72, [R121+0x3400] ;  /* 0x003400007948783b */ /* 0x000e680000000200 */
[----:B------:R-:W-:Y:S04]  /*b400*/  LDSM.16.M88.4 R28, [R124+0x4000] ;  /* 0x004000007c1c783b */ /* 0x000fe80000000200 */
[----:B------:R-:W1:Y:S04]  /*b410*/  LDSM.16.M88.4 R92, [R125+0x1000] ;  /* 0x001000007d5c783b */ /* 0x000e680000000200 */
[----:B------:R-:W1:Y:S01]  /*b420*/  LDSM.16.M88.4 R32, [R121+0x3800] ;  /* 0x003800007920783b */ /* 0x000e620000000200 */
[C---:B----4-:R-:W-:Y:S03]  /*b430*/  HMMA.16816.F32.BF16 R16, R88.reuse, R12, RZ ;  /* 0x0000000c5810723c */ /* 0x050fe600000418ff */
[----:B------:R-:W4:Y:S04]  /*b440*/  LDSM.16.M88.4 R20, [R124+0x4400] ;  /* 0x004400007c14783b */ /* 0x000f280000000200 */
[----:B------:R-:W-:Y:S01]  /*b450*/  LDSM.16.M88.4 R80, [R123+0x1000] ;  /* 0x001000007b50783b */ /* 0x000fe20000000200 */
[C---:B------:R-:W-:Y:S03]  /*b460*/  HMMA.16816.F32.BF16 R12, R88.reuse, R14, RZ ;  /* 0x0000000e580c723c */ /* 0x040fe600000418ff */
[----:B------:R-:W-:Y:S03]  /*b470*/  LDSM.16.M88.4 R68, [R121+0x3c00] ;  /* 0x003c00007944783b */ /* 0x000fe60000000200 */
[C---:B-----5:R-:W-:Y:S01]  /*b480*/  HMMA.16816.F32.BF16 R64, R88.reuse, R56, RZ ;  /* 0x000000385840723c */ /* 0x060fe200000418ff */
[----:B------:R-:W-:Y:S04]  /*b490*/  LDSM.16.M88.4 R76, [R121+0x4400] ;  /* 0x00440000794c783b */ /* 0x000fe80000000200 */
[----:B------:R-:W-:Y:S01]  /*b4a0*/  LDSM.16.M88.4 R96, [R124+0x4c00] ;  /* 0x004c00007c60783b */ /* 0x000fe20000000200 */
[----:B------:R-:W-:Y:S06]  /*b4b0*/  HMMA.16816.F32.BF16 R56, R88, R58, RZ ;  /* 0x0000003a5838723c */ /* 0x000fec00000418ff */
[----:B--2---:R-:W-:Y:S06]  /*b4c0*/  HMMA.16816.F32.BF16 R16, R24, R8, R16 ;  /* 0x000000081810723c */ /* 0x004fec0000041810 */
[C---:B---3--:R-:W-:Y:S06]  /*b4d0*/  HMMA.16816.F32.BF16 R44, R88.reuse, R40, RZ ;  /* 0x00000028582c723c */ /* 0x048fec00000418ff */
[C---:B------:R-:W-:Y:S06]  /*b4e0*/  HMMA.16816.F32.BF16 R40, R88.reuse, R42, RZ ;  /* 0x0000002a5828723c */ /* 0x040fec00000418ff */
[----:B-1----:R-:W-:Y:S06]  /*b4f0*/  HMMA.16816.F32.BF16 R36, R88, R4, RZ ;  /* 0x000000045824723c */ /* 0x002fec00000418ff */
[----:B------:R-:W-:Y:S01]  /*b500*/  HMMA.16816.F32.BF16 R12, R24, R10, R12 ;  /* 0x0000000a180c723c */ /* 0x000fe2000004180c */
[----:B------:R-:W-:Y:S05]  /*b510*/  LDSM.16.M88.4 R8, [R124+0x4800] ;  /* 0x004800007c08783b */ /* 0x000fea0000000200 */
[----:B------:R-:W-:Y:S01]  /*b520*/  HMMA.16816.F32.BF16 R88, R88, R6, RZ ;  /* 0x000000065858723c */ /* 0x000fe200000418ff */
[----:B------:R-:W1:Y:S05]  /*b530*/  LDSM.16.M88.4 R4, [R121+0x4000] ;  /* 0x004000007904783b */ /* 0x000e6a0000000200 */
[C---:B------:R-:W-:Y:S06]  /*b540*/  HMMA.16816.F32.BF16 R64, R24.reuse, R72, R64 ;  /* 0x000000481840723c */ /* 0x040fec0000041840 */
[----:B------:R-:W-:Y:S01]  /*b550*/  HMMA.16816.F32.BF16 R56, R24, R74, R56 ;  /* 0x0000004a1838723c */ /* 0x000fe20000041838 */
[----:B------:R-:W-:Y:S05]  /*b560*/  LDSM.16.M88.4 R72, [R121+0x4800] ;  /* 0x004800007948783b */ /* 0x000fea0000000200 */
[----:B------:R-:W-:Y:S06]  /*b570*/  HMMA.16816.F32.BF16 R16, R92, R28, R16 ;  /* 0x0000001c5c10723c */ /* 0x000fec0000041810 */
[C---:B------:R-:W-:Y:S06]  /*b580*/  HMMA.16816.F32.BF16 R44, R24.reuse, R32, R44 ;  /* 0x00000020182c723c */ /* 0x040fec000004182c */
[----:B------:R-:W-:Y:S01]  /*b590*/  HMMA.16816.F32.BF16 R40, R24, R34, R40 ;  /* 0x000000221828723c */ /* 0x000fe20000041828 */
[----:B------:R-:W-:Y:S05]  /*b5a0*/  LDSM.16.M88.4 R32, [R125+0x2000] ;  /* 0x002000007d20783b */ /* 0x000fea0000000200 */
[C---:B------:R-:W-:Y:S01]  /*b5b0*/  HMMA.16816.F32.BF16 R12, R92.reuse, R30, R12 ;  /* 0x0000001e5c0c723c */ /* 0x040fe2000004180c */
[----:B------:R-:W2:Y:S05]  /*b5c0*/  LDSM.16.M88.4 R28, [R124+0x5000] ;  /* 0x005000007c1c783b */ /* 0x000eaa0000000200 */
[C---:B----4-:R-:W-:Y:S06]  /*b5d0*/  HMMA.16816.F32.BF16 R64, R92.reuse, R20, R64 ;  /* 0x000000145c40723c */ /* 0x050fec0000041840 */
[----:B------:R-:W-:Y:S01]  /*b5e0*/  HMMA.16816.F32.BF16 R56, R92, R22, R56 ;  /* 0x000000165c38723c */ /* 0x000fe20000041838 */
[----:B------:R-:W-:Y:S05]  /*b5f0*/  LDSM.16.M88.4 R20, [R124+0x5800] ;  /* 0x005800007c14783b */ /* 0x000fea0000000200 */
[----:B-1----:R-:W-:Y:S06]  /*b600*/  HMMA.16816.F32.BF16 R16, R80, R4, R16 ;  /* 0x000000045010723c */ /* 0x002fec0000041810 */
[C---:B------:R-:W-:Y:S06]  /*b610*/  HMMA.16816.F32.BF16 R36, R24.reuse, R68, R36 ;  /* 0x000000441824723c */ /* 0x040fec0000041824 */
[----:B------:R-:W-:Y:S01]  /*b620*/  HMMA.16816.F32.BF16 R88, R24, R70, R88 ;  /* 0x000000461858723c */ /* 0x000fe20000041858 */
[----:B------:R-:W1:Y:S04]  /*b630*/  LDSM.16.M88.4 R24, [R124+0x5400] ;  /* 0x005400007c18783b */ /* 0x000e680000000200 */
[----:B------:R-:W-:Y:S01]  /*b640*/  LDSM.16.M88.4 R68, [R121+0x4c00] ;  /* 0x004c00007944783b */ /* 0x000fe20000000200 */
[C---:B------:R-:W-:Y:S06]  /*b650*/  HMMA.16816.F32.BF16 R44, R92.reuse, R8, R44 ;  /* 0x000000085c2c723c */ /* 0x040fec000004182c */
[----:B------:R-:W-:Y:S01]  /*b660*/  HMMA.16816.F32.BF16 R40, R92, R10, R40 ;  /* 0x0000000a5c28723c */ /* 0x000fe20000041828 */
[----:B------:R-:W-:Y:S05]  /*b670*/  LDSM.16.M88.4 R8, [R123+0x2000] ;  /* 0x002000007b08783b */ /* 0x000fea0000000200 */
[C---:B------:R-:W-:Y:S01]  /*b680*/  HMMA.16816.F32.BF16 R12, R80.reuse, R6, R12 ;  /* 0x00000006500c723c */ /* 0x040fe2000004180c */
[----:B------:R-:W3:Y:S05]  /*b690*/  LDSM.16.M88.4 R4, [R121+0x5000] ;  /* 0x005000007904783b */ /* 0x000eea0000000200 */
[C---:B------:R-:W-:Y:S06]  /*b6a0*/  HMMA.16816.F32.BF16 R64, R80.reuse, R76, R64 ;  /* 0x0000004c5040723c */ /* 0x040fec0000041840 */
[----:B------:R-:W-:Y:S06]  /*b6b0*/  HMMA.16816.F32.BF16 R56, R80, R78, R56 ;  /* 0x0000004e5038723c */ /* 0x000fec0000041838 */
[C---:B--2---:R-:W-:Y:S01]  /*b6c0*/  HMMA.16816.F32.BF16 R76, R32.reuse, R28, R16 ;  /* 0x0000001c204c723c */ /* 0x044fe20000041810 */
[----:B------:R-:W2:Y:S05]  /*b6d0*/  LDSM.16.M88.4 R16, [R121+0x5400] ;  /* 0x005400007910783b */ /* 0x000eaa0000000200 */
[----:B------:R-:W-:Y:S01]  /*b6e0*/  HMMA.16816.F32.BF16 R12, R32, R30, R12 ;  /* 0x0000001e200c723c */ /* 0x000fe2000004180c */
[----:B------:R-:W-:Y:S05]  /*b6f0*/  LDSM.16.M88.4 R28, [R121+0x5800] ;  /* 0x00580000791c783b */ /* 0x000fea0000000200 */
[----:B------:R-:W-:Y:S06]  /*b700*/  HMMA.16816.F32.BF16 R36, R92, R96, R36 ;  /* 0x000000605c24723c */ /* 0x000fec0000041824 */
[----:B------:R-:W-:Y:S06]  /*b710*/  HMMA.16816.F32.BF16 R44, R80, R72, R44 ;  /* 0x00000048502c723c */ /* 0x000fec000004182c */
[----:B-1----:R-:W-:Y:S06]  /*b720*/  HMMA.16816.F32.BF16 R64, R32, R24, R64 ;  /* 0x000000182040723c */ /* 0x002fec0000041840 */
[----:B---3--:R-:W-:Y:S06]  /*b730*/  HMMA.16816.F32.BF16 R76, R8, R4, R76 ;  /* 0x00000004084c723c */ /* 0x008fec000004184c */
[----:B------:R-:W-:Y:S01]  /*b740*/  HMMA.16816.F32.BF16 R56, R32, R26, R56 ;  /* 0x0000001a2038723c */ /* 0x000fe20000041838 */
[----:B------:R-:W1:Y:S01]  /*b750*/  LDSM.16.M88.4 R24, [R124+0x5c00] ;  /* 0x005c00007c18783b */ /* 0x000e620000000200 */
[----:B------:R-:W-:Y:S01]  /*b760*/  IADD3 R4, R62, 0x1, R135 ;  /* 0x000000013e047810 */ /* 0x000fe20007ffe087 */
[----:B------:R-:W-:-:S03]  /*b770*/  VIADD R5, R2, 0x8 ;  /* 0x0000000802057836 */ /* 0x000fc60000000000 */
[----:B------:R-:W-:Y:S01]  /*b780*/  HMMA.16816.F32.BF16 R40, R80, R74, R40 ;  /* 0x0000004a5028723c */ /* 0x000fe20000041828 */
[----:B------:R-:W-:-:S05]  /*b790*/  IADD3 R4, R61, R4, -R127 ;  /* 0x000000043d047210 */ /* 0x000fca0007ffe87f */
[----:B------:R-:W-:Y:S01]  /*b7a0*/  HMMA.16816.F32.BF16 R88, R92, R98, R88 ;  /* 0x000000625c58723c */ /* 0x000fe20000041858 */
[----:B------:R-:W-:-:S05]  /*b7b0*/  VIADD R4, R4, UR5 ;  /* 0x0000000504047c36 */ /* 0x000fca0008000000 */
[C---:B------:R-:W-:Y:S01]  /*b7c0*/  VIMNMX R100, R4.reuse, R61, PT ;  /* 0x0000003d04647248 */ /* 0x040fe20003fe0100 */
[----:B------:R-:W-:Y:S01]  /*b7d0*/  HMMA.16816.F32.BF16 R12, R8, R6, R12 ;  /* 0x00000006080c723c */ /* 0x000fe2000004180c */
[----:B------:R-:W-:Y:S01]  /*b7e0*/  VIADDMNMX R101, R4, 0x8, R61, PT ;  /* 0x0000000804657846 */ /* 0x000fe2000380013d */
[C---:B------:R-:W-:Y:S01]  /*b7f0*/  VIADD R4, R2.reuse, 0x1 ;  /* 0x0000000102047836 */ /* 0x040fe20000000000 */
[-C--:B------:R-:W-:Y:S02]  /*b800*/  ISETP.GE.AND P5, PT, R2, R100.reuse, PT ;  /* 0x000000640200720c */ /* 0x080fe40003fa6270 */
[-C--:B------:R-:W-:Y:S01]  /*b810*/  ISETP.GE.AND P6, PT, R5, R100.reuse, PT ;  /* 0x000000640500720c */ /* 0x080fe20003fc6270 */
[----:B------:R-:W-:Y:S01]  /*b820*/  HMMA.16816.F32.BF16 R36, R80, R68, R36 ;  /* 0x000000445024723c */ /* 0x000fe20000041824 */
[C---:B------:R-:W-:Y:S02]  /*b830*/  ISETP.GE.AND P1, PT, R4.reuse, R100, PT ;  /* 0x000000640400720c */ /* 0x040fe40003f26270 */
[----:B------:R-:W-:-:S02]  /*b840*/  ISETP.GE.AND P2, PT, R4, R101, PT ;  /* 0x000000650400720c */ /* 0x000fc40003f46270 */
[----:B------:R-:W-:Y:S01]  /*b850*/  FSEL R77, R77, -INF , !P1 ;  /* 0xff8000004d4d7808 */ /* 0x000fe20004800000 */
[----:B------:R-:W-:Y:S01]  /*b860*/  HMMA.16816.F32.BF16 R44, R32, R20, R44 ;  /* 0x00000014202c723c */ /* 0x000fe2000004182c */
[----:B------:R-:W-:-:S04]  /*b870*/  ISETP.GE.AND P1, PT, R2, R101, PT ;  /* 0x000000650200720c */ /* 0x000fc80003f26270 */
[----:B------:R-:W-:Y:S01]  /*b880*/  FSEL R78, R78, -INF , !P1 ;  /* 0xff8000004e4e7808 */ /* 0x000fe20004800000 */
[----:B--2---:R-:W-:Y:S01]  /*b890*/  HMMA.16816.F32.BF16 R64, R8, R16, R64 ;  /* 0x000000100840723c */ /* 0x004fe20000041840 */
[----:B------:R-:W-:-:S05]  /*b8a0*/  VIADD R20, R2, 0x21 ;  /* 0x0000002102147836 */ /* 0x000fca0000000000 */
[----:B------:R-:W-:Y:S01]  /*b8b0*/  HMMA.16816.F32.BF16 R40, R32, R22, R40 ;  /* 0x000000162028723c */ /* 0x000fe20000041828 */
[----:B------:R-:W-:Y:S01]  /*b8c0*/  FSEL R17, R76, -INF , !P5 ;  /* 0xff8000004c117808 */ /* 0x000fe20006800000 */
[----:B------:R-:W-:Y:S01]  /*b8d0*/  VIADD R16, R2, 0x9 ;  /* 0x0000000902107836 */ /* 0x000fe20000000000 */
[-C--:B------:R-:W-:Y:S02]  /*b8e0*/  ISETP.GE.AND P5, PT, R5, R101.reuse, PT ;  /* 0x000000650500720c */ /* 0x080fe40003fa6270 */
[----:B------:R-:W2:Y:S01]  /*b8f0*/  LDSM.16.M88.4 R4, [R121+0x5c00] ;  /* 0x005c00007904783b */ /* 0x000ea20000000200 */
[----:B------:R-:W-:Y:S01]  /*b900*/  HMMA.16816.F32.BF16 R88, R80, R70, R88 ;  /* 0x000000465058723c */ /* 0x000fe20000041858 */
[----:B------:R-:W-:Y:S01]  /*b910*/  ISETP.GE.AND P1, PT, R16, R101, PT ;  /* 0x000000651000720c */ /* 0x000fe20003f26270 */
[----:B------:R-:W-:Y:S01]  /*b920*/  VIADD R22, R2, 0x20 ;  /* 0x0000002002167836 */ /* 0x000fe20000000000 */
[----:B------:R-:W-:-:S04]  /*b930*/  DEPBAR.LE SB0, 0x0 ;  /* 0x000080000000791a */ /* 0x000fc80000000000 */
[----:B------:R-:W-:Y:S06]  /*b940*/  HMMA.16816.F32.BF16 R56, R8, R18, R56 ;  /* 0x000000120838723c */ /* 0x000fec0000041838 */
[----:B-1----:R-:W-:Y:S01]  /*b950*/  HMMA.16816.F32.BF16 R36, R32, R24, R36 ;  /* 0x000000182024723c */ /* 0x002fe20000041824 */
[----:B------:R-:W-:Y:S01]  /*b960*/  FSEL R19, R12, -INF , !P6 ;  /* 0xff8000000c137808 */ /* 0x000fe20007000000 */
[----:B------:R-:W-:Y:S01]  /*b970*/  VIADD R18, R2, 0x11 ;  /* 0x0000001102127836 */ /* 0x000fe20000000000 */
[----:B------:R-:W-:Y:S01]  /*b980*/  BAR.SYNC.DEFER_BLOCKING 0x0 ;  /* 0x0000000000007b1d */ /* 0x000fe20000010000 */
[----:B------:R-:W-:Y:S01]  /*b990*/  ISETP.GE.AND P6, PT, R16, R100, PT ;  /* 0x000000641000720c */ /* 0x000fe20003fc6270 */
[----:B------:R-:W-:Y:S01]  /*b9a0*/  VIADD R16, R2, 0x10 ;  /* 0x0000001002107836 */ /* 0x000fe20000000000 */
[----:B------:R-:W-:Y:S01]  /*b9b0*/  HMMA.16816.F32.BF16 R44, R8, R28, R44 ;  /* 0x0000001c082c723c */ /* 0x000fe2000004182c */
[----:B------:R-:W-:-:S02]  /*b9c0*/  FSEL R12, R79, -INF , !P2 ;  /* 0xff8000004f0c7808 */ /* 0x000fc40005000000 */
[----:B------:R-:W-:Y:S02]  /*b9d0*/  FSEL R13, R13, -INF , !P6 ;  /* 0xff8000000d0d7808 */ /* 0x000fe40007000000 */
[CC--:B------:R-:W-:Y:S01]  /*b9e0*/  ISETP.GE.AND P6, PT, R16.reuse, R100.reuse, PT ;  /* 0x000000641000720c */ /* 0x0c0fe20003fc6270 */
[----:B------:R-:W-:Y:S01]  /*b9f0*/  HMMA.16816.F32.BF16 R40, R8, R30, R40 ;  /* 0x0000001e0828723c */ /* 0x000fe20000041828 */
[----:B------:R-:W-:Y:S02]  /*ba00*/  ISETP.GE.AND P2, PT, R16, R101, PT ;  /* 0x000000651000720c */ /* 0x000fe40003f46270 */
[----:B------:R-:W-:Y:S02]  /*ba10*/  FSEL R16, R14, -INF , !P5 ;  /* 0xff8000000e107808 */ /* 0x000fe40006800000 */
[----:B------:R-:W-:Y:S01]  /*ba20*/  FSEL R14, R15, -INF , !P1 ;  /* 0xff8000000f0e7808 */ /* 0x000fe20004800000 */
[----:B------:R-:W-:Y:S01]  /*ba30*/  VIADD R15, R2, 0x18 ;  /* 0x00000018020f7836 */ /* 0x000fe20000000000 */
[----:B------:R-:W-:Y:S01]  /*ba40*/  HMMA.16816.F32.BF16 R88, R32, R26, R88 ;  /* 0x0000001a2058723c */ /* 0x000fe20000041858 */
[----:B------:R-:W-:-:S02]  /*ba50*/  ISETP.GE.AND P5, PT, R18, R100, PT ;  /* 0x000000641200720c */ /* 0x000fc40003fa6270 */
[-C--:B------:R-:W-:Y:S01]  /*ba60*/  ISETP.GE.AND P1, PT, R18, R101.reuse, PT ;  /* 0x000000651200720c */ /* 0x080fe20003f26270 */
[----:B------:R-:W-:Y:S01]  /*ba70*/  VIADD R18, R2, 0x19 ;  /* 0x0000001902127836 */ /* 0x000fe20000000000 */
[----:B------:R-:W-:Y:S02]  /*ba80*/  FSEL R21, R64, -INF , !P6 ;  /* 0xff80000040157808 */ /* 0x000fe40007000000 */
[----:B------:R-:W-:Y:S01]  /*ba90*/  ISETP.GE.AND P6, PT, R15, R100, PT ;  /* 0x000000640f00720c */ /* 0x000fe20003fc6270 */
[----:B--2---:R-:W-:Y:S01]  /*baa0*/  HMMA.16816.F32.BF16 R36, R8, R4, R36 ;  /* 0x000000040824723c */ /* 0x004fe20000041824 */
[----:B------:R-:W-:Y:S02]  /*bab0*/  FSEL R65, R65, -INF , !P5 ;  /* 0xff80000041417808 */ /* 0x000fe40006800000 */
[----:B------:R-:W-:Y:S02]  /*bac0*/  ISETP.GE.AND P5, PT, R15, R101, PT ;  /* 0x000000650f00720c */ /* 0x000fe40003fa6270 */
[----:B------:R-:W-:-:S02]  /*bad0*/  FSEL R66, R66, -INF , !P2 ;  /* 0xff80000042427808 */ /* 0x000fc40005000000 */
[----:B------:R-:W-:Y:S01]  /*bae0*/  FSEL R15, R56, -INF , !P6 ;  /* 0xff800000380f7808 */ /* 0x000fe20007000000 */
[----:B------:R-:W-:Y:S01]  /*baf0*/  VIADD R4, R2, 0x29 ;  /* 0x0000002902047836 */ /* 0x000fe20000000000 */
[C---:B------:R-:W-:Y:S02]  /*bb00*/  ISETP.GE.AND P2, PT, R18.reuse, R101, PT ;  /* 0x000000651200720c */ /* 0x040fe40003f46270 */
        /* <DEDUP_REMOVED lines=16> */
[----:B------:R-:W-:Y:S01]  /*bc10*/  HMMA.16816.F32.BF16 R4, R8, R6, R88 ;  /* 0x000000060804723c */ /* 0x000fe20000041858 */
[----:B------:R-:W-:-:S02]  /*bc20*/  FSEL R99, R45, -INF , !P5 ;  /* 0xff8000002d637808 */ /* 0x000fc40006800000 */
[-C--:B------:R-:W-:Y:S02]  /*bc30*/  ISETP.GE.AND P5, PT, R20, R101.reuse, PT ;  /* 0x000000651400720c */ /* 0x080fe40003fa6270 */
[----:B------:R-:W-:Y:S02]  /*bc40*/  FSEL R107, R41, -INF , !P6 ;  /* 0xff800000296b7808 */ /* 0x000fe40007000000 */
[----:B------:R-:W-:Y:S01]  /*bc50*/  VIADD R9, R2, 0x30 ;  /* 0x0000003002097836 */ /* 0x000fe20000000000 */
[----:B------:R-:W-:Y:S01]  /*bc60*/  FSEL R114, R42, -INF , !P5 ;  /* 0xff8000002a727808 */ /* 0x000fe20006800000 */
[----:B------:R-:W-:Y:S01]  /*bc70*/  VIADD R8, R2, 0x31 ;  /* 0x0000003102087836 */ /* 0x000fe20000000000 */
[----:B------:R-:W-:Y:S02]  /*bc80*/  FSEL R110, R43, -INF , !P1 ;  /* 0xff8000002b6e7808 */ /* 0x000fe40004800000 */
[----:B------:R-:W-:Y:S02]  /*bc90*/  ISETP.GE.AND P6, PT, R9, R101, PT ;  /* 0x000000650900720c */ /* 0x000fe40003fc6270 */
[----:B------:R-:W-:-:S02]  /*bca0*/  ISETP.GE.AND P1, PT, R8, R100, PT ;  /* 0x000000640800720c */ /* 0x000fc40003f26270 */
[----:B------:R-:W-:Y:S01]  /*bcb0*/  ISETP.GE.AND P5, PT, R8, R101, PT ;  /* 0x000000650800720c */ /* 0x000fe20003fa6270 */
[----:B------:R-:W-:Y:S01]  /*bcc0*/  VIADD R8, R2, 0x38 ;  /* 0x0000003802087836 */ /* 0x000fe20000000000 */
[----:B------:R-:W-:Y:S01]  /*bcd0*/  FSEL R32, R38, -INF , !P6 ;  /* 0xff80000026207808 */ /* 0x000fe20007000000 */
[----:B------:R-:W-:Y:S01]  /*bce0*/  VIADD R2, R2, 0x39 ;  /* 0x0000003902027836 */ /* 0x000fe20000000000 */
[----:B------:R-:W-:Y:S02]  /*bcf0*/  FSEL R112, R47, -INF , !P2 ;  /* 0xff8000002f707808 */ /* 0x000fe40005000000 */
[----:B------:R-:W-:Y:S02]  /*bd00*/  ISETP.GT.AND P6, PT, R139, R126, PT ;  /* 0x0000007e8b00720c */ /* 0x000fe40003fc4270 */
[----:B------:R-:W-:Y:S02]  /*bd10*/  ISETP.GE.AND P2, PT, R9, R100, PT ;  /* 0x000000640900720c */ /* 0x000fe40003f46270 */
[----:B------:R-:W-:-:S02]  /*bd20*/  SHF.R.S32.HI R9, RZ, 0x1f, R60 ;  /* 0x0000001fff097819 */ /* 0x000fc4000001143c */
[----:B------:R-:W-:Y:S02]  /*bd30*/  FSEL R88, R36, -INF , !P2 ;  /* 0xff80000024587808 */ /* 0x000fe40005000000 */
[----:B------:R-:W-:Y:S02]  /*bd40*/  FSEL R35, R37, -INF , !P1 ;  /* 0xff80000025237808 */ /* 0x000fe40004800000 */
[-C--:B------:R-:W-:Y:S02]  /*bd50*/  ISETP.GE.AND P2, PT, R8, R100.reuse, PT ;  /* 0x000000640800720c */ /* 0x080fe40003f46270 */
[----:B------:R-:W-:Y:S02]  /*bd60*/  ISETP.GE.AND P1, PT, R2, R100, PT ;  /* 0x000000640200720c */ /* 0x000fe40003f26270 */
[----:B------:R-:W-:Y:S02]  /*bd70*/  LEA.HI R9, R9, R60, RZ, 0x2 ;  /* 0x0000003c09097211 */ /* 0x000fe400078f10ff */
[----:B------:R-:W-:-:S02]  /*bd80*/  FSEL R34, R4, -INF , !P2 ;  /* 0xff80000004227808 */ /* 0x000fc40005000000 */
[----:B------:R-:W-:Y:S02]  /*bd90*/  FSEL R33, R5, -INF , !P1 ;  /* 0xff80000005217808 */ /* 0x000fe40004800000 */
[----:B------:R-:W-:Y:S02]  /*bda0*/  LOP3.LUT R9, R9, 0xfffffffc, RZ, 0xc0, !PT ;  /* 0xfffffffc09097812 */ /* 0x000fe400078ec0ff */
[-C--:B------:R-:W-:Y:S02]  /*bdb0*/  ISETP.GE.AND P2, PT, R8, R101.reuse, PT ;  /* 0x000000650800720c */ /* 0x080fe40003f46270 */
[----:B------:R-:W-:Y:S01]  /*bdc0*/  ISETP.GE.AND P1, PT, R2, R101, PT ;  /* 0x000000650200720c */ /* 0x000fe20003f26270 */
[----:B------:R-:W-:Y:S01]  /*bdd0*/  IMAD.IADD R136, R60, 0x1, -R9 ;  /* 0x000000013c887824 */ /* 0x000fe200078e0a09 */
[----:B------:R-:W-:Y:S02]  /*bde0*/  FSEL R31, R39, -INF , !P5 ;  /* 0xff800000271f7808 */ /* 0x000fe40006800000 */
[----:B------:R-:W-:-:S02]  /*bdf0*/  FSEL R30, R6, -INF , !P2 ;  /* 0xff800000061e7808 */ /* 0x000fc40005000000 */
[----:B------:R-:W-:Y:S01]  /*be00*/  FSEL R29, R7, -INF , !P1 ;  /* 0xff800000071d7808 */ /* 0x000fe20004800000 */
[----:B------:R-:W-:Y:S06]  /*be10*/  @!P6 BRA `(.L_x_4905) ;  /* 0x0000000400f8e947 */ /* 0x000fec0003800000 */
[----:B------:R-:W-:Y:S05]  /*be20*/  @!P3 BRA `(.L_x_4906) ;  /* 0x0000000000f4b947 */ /* 0x000fea0003800000 */
[----:B------:R-:W1:Y:S01]  /*be30*/  LDC R4, c[0x0][0x380] ;  /* 0x0000e000ff047b82 */ /* 0x000e620000000800 */
[----:B------:R-:W-:Y:S01]  /*be40*/  SHF.L.U32 R5, R139, 0x6, RZ ;  /* 0x000000068b057819 */ /* 0x000fe200000006ff */
[----:B------:R-:W-:-:S03]  /*be50*/  ULDC.64 UR8, c[0x0][0x248] ;  /* 0x0000920000087ab9 */ /* 0x000fc60000000a00 */
[----:B------:R-:W-:Y:S01]  /*be60*/  IABS R11, R5 ;  /* 0x00000005000b7213 */ /* 0x000fe20000000000 */
[C---:B------:R-:W-:Y:S01]  /*be70*/  VIADD R23, R5.reuse, 0xffffffc0 ;  /* 0xffffffc005177836 */ /* 0x040fe20000000000 */
[-C--:B-1----:R-:W-:Y:S02]  /*be80*/  IABS R2, R4.reuse ;  /* 0x0000000400027213 */ /* 0x082fe40000000000 */
[----:B------:R-:W-:Y:S02]  /*be90*/  LOP3.LUT R5, R5, R4, RZ, 0x3c, !PT ;  /* 0x0000000405057212 */ /* 0x000fe400078e3cff */
[----:B------:R-:W1:Y:S08]  /*bea0*/  I2F.RP R6, R2 ;  /* 0x0000000200067306 */ /* 0x000e700000209400 */
        /* <DEDUP_REMOVED lines=10> */
[----:B------:R-:W-:Y:S02]  /*bf50*/  IMAD.MOV R9, RZ, RZ, -R6 ;  /* 0x000000ffff097224 */ /* 0x000fe400078e0a06 */
[----:B------:R-:W-:-:S04]  /*bf60*/  IMAD.HI.U32 R0, R0, R7, RZ ;  /* 0x0000000700007227 */ /* 0x000fc800078e00ff */
[----:B------:R-:W-:Y:S01]  /*bf70*/  IMAD R9, R2, R9, R11 ;  /* 0x0000000902097224 */ /* 0x000fe200078e020b */
[----:B------:R-:W-:-:S04]  /*bf80*/  IADD3 R8, -R0, RZ, RZ ;  /* 0x000000ff00087210 */ /* 0x000fc80007ffe1ff */
[C---:B------:R-:W-:Y:S01]  /*bf90*/  ISETP.GT.U32.AND P1, PT, R2.reuse, R9, PT ;  /* 0x000000090200720c */ /* 0x040fe20003f24070 */
        /* <DEDUP_REMOVED lines=14> */
[----:B------:R-:W-:-:S05]  /*c080*/  @!P2 IADD3 R0, -R0, RZ, RZ ;  /* 0x000000ff0000a210 */ /* 0x000fca0007ffe1ff */
[----:B------:R-:W-:-:S05]  /*c090*/  @!P5 IMAD.MOV R6, RZ, RZ, -R6 ;  /* 0x000000ffff06d224 */ /* 0x000fca00078e0a06 */
        /* <DEDUP_REMOVED lines=11> */
[----:B------:R-:W-:Y:S01]  /*c150*/  IMAD R5, R4, UR9, R5 ;  /* 0x0000000904057c24 */ /* 0x000fe2000f8e0205 */
[----:B------:R-:W-:-:S03]  /*c160*/  ULDC.64 UR8, c[0x0][0x230] ;  /* 0x00008c0000087ab9 */ /* 0x000fc60000000a00 */
[----:B------:R-:W-:Y:S01]  /*c170*/  IMAD.IADD R9, R9, 0x1, R5 ;  /* 0x0000000109097824 */ /* 0x000fe200078e0205 */
[----:B--2---:R-:W-:-:S04]  /*c180*/  IADD3 R0, -R7, R0, RZ ;  /* 0x0000000007007210 */ /* 0x004fc80007ffe1ff */
[----:B------:R-:W-:Y:S01]  /*c190*/  SHF.R.S32.HI R2, RZ, 0x1f, R0 ;  /* 0x0000001fff027819 */ /* 0x000fe20000011400 */
[----:B------:R-:W-:-:S04]  /*c1a0*/  IMAD.WIDE.U32 R8, R0, UR8, R8 ;  /* 0x0000000800087c25 */ /* 0x000fc8000f8e0008 */
[----:B------:R-:W-:-:S04]  /*c1b0*/  IMAD R7, R2, UR8, RZ ;  /* 0x0000000802077c24 */ /* 0x000fc8000f8e02ff */
[----:B------:R-:W-:-:S05]  /*c1c0*/  IMAD R7, R0, UR9, R7 ;  /* 0x0000000900077c24 */ /* 0x000fca000f8e0207 */
[----:B------:R-:W-:Y:S01]  /*c1d0*/  IADD3 R2, R9, R7, RZ ;  /* 0x0000000709027210 */ /* 0x000fe20007ffe0ff */
[----:B------:R-:W-:Y:S01]  /*c1e0*/  IMAD.MOV.U32 R7, RZ, RZ, R8 ;  /* 0x000000ffff077224 */ /* 0x000fe200078e0008 */
[----:B------:R-:W-:Y:S06]  /*c1f0*/  BRA `(.L_x_4907) ;  /* 0x00000000000c7947 */ /* 0x000fec0003800000 */
.L_x_4906:
[----:B------:R-:W1:Y:S02]  /*c200*/  LDC R7, c[0x0][0x248] ;  /* 0x00009200ff077b82 */ /* 0x000e640000000800 */
[----:B-1----:R-:W-:-:S04]  /*c210*/  LEA R7, -R7, RZ, 0x6 ;  /* 0x000000ff07077211 */ /* 0x002fc800078e31ff */
[----:B------:R-:W-:-:S07]  /*c220*/  SHF.R.S32.HI R2, RZ, 0x1f, R7 ;  /* 0x0000001fff027819 */ /* 0x000fce0000011407 */
.L_x_4907:
[C---:B------:R-:W-:Y:S02]  /*c230*/  LOP3.LUT P5, RZ, R102.reuse, 0x2, RZ, 0xc0, !PT ;  /* 0x0000000266ff7812 */ /* 0x040fe400078ac0ff */
[C---:B------:R-:W-:Y:S02]  /*c240*/  LEA R134, P1, R7.reuse, R134, 0x1 ;  /* 0x0000008607867211 */ /* 0x040fe400078208ff */
[----:B------:R-:W-:Y:S02]  /*c250*/  LOP3.LUT P2, RZ, R102, 0x1, RZ, 0xc0, !PT ;  /* 0x0000000166ff7812 */ /* 0x000fe4000784c0ff */
[----:B------:R-:W-:-:S07]  /*c260*/  LEA.HI.X R133, R7, R133, R2, 0x1, P1 ;  /* 0x0000008507857211 */ /* 0x000fce00008f0c02 */
[----:B------:R-:W-:-:S05]  /*c270*/  @P5 IADD3 R9, P1, R7, R108, RZ ;  /* 0x0000006c07095210 */ /* 0x000fca0007f3e0ff */
[----:B------:R-:W-:Y:S01]  /*c280*/  @P5 IMAD.X R4, R2, 0x1, R51, P1 ;  /* 0x0000000102045824 */ /* 0x000fe200008e0633 */
[----:B------:R-:W-:-:S05]  /*c290*/  IADD3 R5, P1, R55, R7, RZ ;  /* 0x0000000737057210 */ /* 0x000fca0007f3e0ff */
[----:B------:R-:W-:Y:S01]  /*c2a0*/  IMAD.X R0, R54, 0x1, R2, P1 ;  /* 0x0000000136007824 */ /* 0x000fe200008e0602 */
[----:B------:R-:W-:-:S04]  /*c2b0*/  @P2 LEA R10, P1, R55, R134, 0x1 ;  /* 0x00000086370a2211 */ /* 0x000fc800078208ff */
[----:B------:R-:W-:Y:S02]  /*c2c0*/  @P2 LEA.HI.X R11, R55, R133, R54, 0x1, P1 ;  /* 0x00000085370b2211 */ /* 0x000fe400008f0c36 */
[----:B------:R-:W-:-:S13]  /*c2d0*/  LOP3.LUT P2, RZ, R102, 0x4, RZ, 0xc0, !PT ;  /* 0x0000000466ff7812 */ /* 0x000fda000784c0ff */
[----:B------:R-:W-:-:S05]  /*c2e0*/  @P2 IADD3 R7, P1, R7, R108, RZ ;  /* 0x0000006c07072210 */ /* 0x000fca0007f3e0ff */
[----:B------:R-:W-:Y:S01]  /*c2f0*/  @P2 IMAD.X R2, R2, 0x1, R51, P1 ;  /* 0x0000000102022824 */ /* 0x000fe200008e0633 */
[----:B------:R-:W-:-:S05]  /*c300*/  @P5 IADD3 R23, P1, R5, R108, RZ ;  /* 0x0000006c05175210 */ /* 0x000fca0007f3e0ff */
[----:B------:R-:W-:Y:S01]  /*c310*/  @P5 IMAD.X R6, R0, 0x1, R51, P1 ;  /* 0x0000000100065824 */ /* 0x000fe200008e0633 */
[----:B------:R-:W-:-:S05]  /*c320*/  @P2 IADD3 R5, P1, R5, R108, RZ ;  /* 0x0000006c05052210 */ /* 0x000fca0007f3e0ff */
[----:B------:R-:W-:Y:S01]  /*c330*/  @P2 IMAD.X R0, R0, 0x1, R51, P1 ;  /* 0x0000000100002824 */ /* 0x000fe200008e0633 */
[----:B------:R-:W-:-:S04]  /*c340*/  @P5 LEA R8, P1, R9, UR12, 0x1 ;  /* 0x0000000c09085c11 */ /* 0x000fc8000f8208ff */
[----:B------:R-:W-:Y:S02]  /*c350*/  @P5 LEA.HI.X R9, R9, UR13, R4, 0x1, P1 ;  /* 0x0000000d09095c11 */ /* 0x000fe400088f0c04 */
[----:B------:R-:W-:-:S04]  /*c360*/  @P2 LEA R24, P1, R7, UR12, 0x1 ;  /* 0x0000000c07182c11 */ /* 0x000fc8000f8208ff */
[----:B------:R-:W-:Y:S02]  /*c370*/  @P2 LEA.HI.X R25, R7, UR13, R2, 0x1, P1 ;  /* 0x0000000d07192c11 */ /* 0x000fe400088f0c02 */
[----:B------:R-:W-:-:S04]  /*c380*/  @P5 LEA R22, P1, R23, UR12, 0x1 ;  /* 0x0000000c17165c11 */ /* 0x000fc8000f8208ff */
[----:B------:R-:W-:Y:S02]  /*c390*/  @P5 LEA.HI.X R23, R23, UR13, R6, 0x1, P1 ;  /* 0x0000000d17175c11 */ /* 0x000fe400088f0c06 */
[----:B------:R-:W-:-:S04]  /*c3a0*/  @P2 LEA R4, P1, R5, UR12, 0x1 ;  /* 0x0000000c05042c11 */ /* 0x000fc8000f8208ff */
[----:B------:R-:W-:Y:S02]  /*c3b0*/  @P2 LEA.HI.X R5, R5, UR13, R0, 0x1, P1 ;  /* 0x0000000d05052c11 */ /* 0x000fe400088f0c00 */
[----:B------:R-:W-:-:S13]  /*c3c0*/  LOP3.LUT P1, RZ, R102, 0x1, RZ, 0xc0, !PT ;  /* 0x0000000166ff7812 */ /* 0x000fda000782c0ff */
[----:B------:R-:W-:Y:S02]  /*c3d0*/  @P1 IMAD.MOV.U32 R6, RZ, RZ, R134 ;  /* 0x000000ffff061224 */ /* 0x000fe400078e0086 */
[----:B------:R-:W-:-:S05]  /*c3e0*/  @P1 IMAD.MOV.U32 R7, RZ, RZ, R133 ;  /* 0x000000ffff071224 */ /* 0x000fca00078e0085 */
[----:B------:R-:W-:Y:S01]  /*c3f0*/  @!PT LDS RZ, [RZ] ;  /* 0x00000000fffff984 */ /* 0x000fe20000000800 */
[----:B------:R-:W-:Y:S01]  /*c400*/  @!PT LDS RZ, [RZ] ;  /* 0x00000000fffff984 */ /* 0x000fe20000000800 */
[----:B------:R-:W-:Y:S01]  /*c410*/  @!PT LDS RZ, [RZ] ;  /* 0x00000000fffff984 */ /* 0x000fe20000000800 */
[----:B------:R1:W-:Y:S04]  /*c420*/  @P1 LDGSTS.E.BYPASS.LTC128B.128 [R128+0x3000], desc[UR6][R6.64] ;  /* 0x0300000006801fae */ /* 0x0003e8000b901d46 */
        /* <DEDUP_REMOVED lines=29> */
.L_x_4905:
        /* <DEDUP_REMOVED lines=44> */
[----:B------:R-:W3:Y:S01]  /*c8c0*/  LDSM.16.MT88.4 R68, [R122+0x8000] ;  /* 0x008000007a44783b */ /* 0x000ee20000004200 */
        /* <DEDUP_REMOVED lines=30> */
[----:B------:R-:W4:Y:S01]  /*cab0*/  LDSM.16.MT88.4 R16, [R122+0x6400] ;  /* 0x006400007a10783b */ /* 0x000f220000004200 */
        /* <DEDUP_REMOVED lines=11> */
[----:B-1----:R-:W-:Y:S01]  /*cb70*/  F2FP.BF16.F32.PACK_AB R72, R90, R93 ;  /* 0x0000005d5a48723e */ /* 0x002fe200000010ff */
[--C-:B------:R-:W-:Y:S01]  /*cb80*/  FFMA.FTZ R32, R32, UR8, -R89.reuse ;  /* 0x0000000820207c23 */ /* 0x100fe20008010859 */
[--C-:B------:R-:W-:Y:S01]  /*cb90*/  FFMA.FTZ R31, R31, UR8, -R89.reuse ;  /* 0x000000081f1f7c23 */ /* 0x100fe20008010859 */
[--C-:B------:R-:W-:Y:S01]  /*cba0*/  FFMA.FTZ R30, R30, UR8, -R89.reuse ;  /* 0x000000081e1e7c23 */ /* 0x100fe20008010859 */
[----:B------:R-:W-:Y:S01]  /*cbb0*/  FFMA.FTZ R29, R29, UR8, -R89 ;  /* 0x000000081d1d7c23 */ /* 0x000fe20008010859 */
[----:B------:R-:W-:-:S02]  /*cbc0*/  FADD.FTZ R90, R93, R90 ;  /* 0x0000005a5d5a7221 */ /* 0x000fc40000010000 */
[----:B------:R-:W-:Y:S08]  /*cbd0*/  MUFU.EX2 R95, R95 ;  /* 0x0000005f005f7308 */ /* 0x000ff00000000800 */
[----:B------:R-:W1:Y:S01]  /*cbe0*/  MUFU.EX2 R92, R92 ;  /* 0x0000005c005c7308 */ /* 0x000e620000000800 */
[----:B-----5:R-:W-:Y:S01]  /*cbf0*/  F2FP.BF16.F32.PACK_AB R74, R26, R91 ;  /* 0x0000005b1a4a723e */ /* 0x020fe200000010ff */
[----:B------:R-:W-:-:S04]  /*cc00*/  FADD.FTZ R91, R91, R90 ;  /* 0x0000005a5b5b7221 */ /* 0x000fc80000010000 */
[----:B------:R-:W-:Y:S02]  /*cc10*/  FADD.FTZ R91, R26, R91 ;  /* 0x0000005b1a5b7221 */ /* 0x000fe40000010000 */
[----:B------:R-:W-:Y:S08]  /*cc20*/  MUFU.EX2 R94, R94 ;  /* 0x0000005e005e7308 */ /* 0x000ff00000000800 */
[----:B------:R-:W5:Y:S01]  /*cc30*/  MUFU.EX2 R27, R27 ;  /* 0x0000001b001b7308 */ /* 0x000f620000000800 */
[----:B-1----:R-:W-:Y:S01]  /*cc40*/  F2FP.BF16.F32.PACK_AB R73, R92, R95 ;  /* 0x0000005f5c49723e */ /* 0x002fe200000010ff */
[----:B------:R-:W-:-:S06]  /*cc50*/  FADD.FTZ R95, R95, R92 ;  /* 0x0000005c5f5f7221 */ /* 0x000fcc0000010000 */
[----:B------:R-:W-:Y:S08]  /*cc60*/  MUFU.EX2 R24, R24 ;  /* 0x0000001800187308 */ /* 0x000ff00000000800 */
[----:B------:R-:W1:Y:S01]  /*cc70*/  MUFU.EX2 R21, R21 ;  /* 0x0000001500157308 */ /* 0x000e620000000800 */
[----:B-----5:R-:W-:Y:S01]  /*cc80*/  F2FP.BF16.F32.PACK_AB R75, R27, R94 ;  /* 0x0000005e1b4b723e */ /* 0x020fe200000010ff */
[----:B------:R-:W-:-:S04]  /*cc90*/  FADD.FTZ R94, R94, R95 ;  /* 0x0000005f5e5e7221 */ /* 0x000fc80000010000 */
[----:B------:R-:W-:Y:S02]  /*cca0*/  FADD.FTZ R27, R27, R94 ;  /* 0x0000005e1b1b7221 */ /* 0x000fe40000010000 */
[C---:B------:R-:W-:Y:S01]  /*ccb0*/  HMMA.16816.F32.BF16 R40, R72.reuse, R44, RZ ;  /* 0x0000002c4828723c */ /* 0x040fe200000418ff */
[----:B------:R-:W-:Y:S05]  /*ccc0*/  MUFU.EX2 R25, R25 ;  /* 0x0000001900197308 */ /* 0x000fea0000000800 */
[C---:B------:R-:W-:Y:S03]  /*ccd0*/  HMMA.16816.F32.BF16 R44, R72.reuse, R46, RZ ;  /* 0x0000002e482c723c */ /* 0x040fe600000418ff */
[----:B------:R-:W5:Y:S01]  /*cce0*/  MUFU.EX2 R20, R20 ;  /* 0x0000001400147308 */ /* 0x000f620000000800 */
[C---:B-1----:R-:W-:Y:S01]  /*ccf0*/  F2FP.BF16.F32.PACK_AB R4, R21.reuse, R24 ;  /* 0x000000181504723e */ /* 0x042fe200000010ff */
[----:B------:R-:W-:Y:S01]  /*cd00*/  FADD.FTZ R24, R24, R91 ;  /* 0x0000005b18187221 */ /* 0x000fe20000010000 */
[----:B------:R-:W-:Y:S03]  /*cd10*/  HMMA.16816.F32.BF16 R48, R72, R52, RZ ;  /* 0x000000344830723c */ /* 0x000fe600000418ff */
[----:B------:R-:W-:-:S02]  /*cd20*/  FADD.FTZ R24, R21, R24 ;  /* 0x0000001815187221 */ /* 0x000fc40000010000 */
[----:B------:R-:W-:Y:S01]  /*cd30*/  MUFU.EX2 R28, R28 ;  /* 0x0000001c001c7308 */ /* 0x000fe20000000800 */
[C---:B------:R-:W-:Y:S06]  /*cd40*/  HMMA.16816.F32.BF16 R52, R72.reuse, R54, RZ ;  /* 0x000000364834723c */ /* 0x040fec00000418ff */
[----:B------:R-:W-:Y:S01]  /*cd50*/  HMMA.16816.F32.BF16 R80, R72, R36, RZ ;  /* 0x000000244850723c */ /* 0x000fe200000418ff */
[----:B------:R-:W1:Y:S01]  /*cd60*/  MUFU.EX2 R23, R23 ;  /* 0x0000001700177308 */ /* 0x000e620000000800 */
[----:B-----5:R-:W-:Y:S01]  /*cd70*/  F2FP.BF16.F32.PACK_AB R6, R20, R25 ;  /* 0x000000191406723e */ /* 0x020fe200000010ff */
[----:B------:R-:W-:-:S03]  /*cd80*/  FADD.FTZ R25, R25, R24 ;  /* 0x0000001819197221 */ /* 0x000fc60000010000 */
[C---:B------:R-:W-:Y:S01]  /*cd90*/  HMMA.16816.F32.BF16 R56, R72.reuse, R60, RZ ;  /* 0x0000003c4838723c */ /* 0x040fe200000418ff */
[----:B------:R-:W-:Y:S02]  /*cda0*/  FADD.FTZ R25, R20, R25 ;  /* 0x0000001914197221 */ /* 0x000fe40000010000 */
[----:B------:R-:W-:Y:S03]  /*cdb0*/  MUFU.EX2 R22, R22 ;  /* 0x0000001600167308 */ /* 0x000fe60000000800 */
[C---:B---3--:R-:W-:Y:S05]  /*cdc0*/  HMMA.16816.F32.BF16 R64, R72.reuse, R68, RZ ;  /* 0x000000444840723c */ /* 0x048fea00000418ff */
[----:B------:R-:W3:Y:S01]  /*cdd0*/  MUFU.EX2 R3, R3 ;  /* 0x0000000300037308 */ /* 0x000ee20000000800 */
[----:B-1----:R-:W-:Y:S01]  /*cde0*/  F2FP.BF16.F32.PACK_AB R5, R23, R28 ;  /* 0x0000001c1705723e */ /* 0x002fe200000010ff */
[----:B------:R-:W-:Y:S01]  /*cdf0*/  HMMA.16816.F32.BF16 R36, R72, R38, RZ ;  /* 0x000000264824723c */ /* 0x000fe200000418ff */
[----:B------:R-:W-:-:S04]  /*ce00*/  FADD.FTZ R28, R28, R27 ;  /* 0x0000001b1c1c7221 */ /* 0x000fc80000010000 */
[----:B------:R-:W-:Y:S01]  /*ce10*/  FADD.FTZ R23, R23, R28 ;  /* 0x0000001c17177221 */ /* 0x000fe20000010000 */
[C---:B------:R-:W-:Y:S01]  /*ce20*/  HMMA.16816.F32.BF16 R60, R72.reuse, R62, RZ ;  /* 0x0000003e483c723c */ /* 0x040fe200000418ff */
[----:B------:R-:W-:Y:S05]  /*ce30*/  MUFU.EX2 R108, R108 ;  /* 0x0000006c006c7308 */ /* 0x000fea0000000800 */
[----:B------:R-:W-:Y:S01]  /*ce40*/  HMMA.16816.F32.BF16 R68, R72, R70, RZ ;  /* 0x000000464844723c */ /* 0x000fe200000418ff */
[----:B---3--:R-:W-:Y:S02]  /*ce50*/  F2FP.BF16.F32.PACK_AB R7, R3, R22 ;  /* 0x000000160307723e */ /* 0x008fe400000010ff */
[----:B------:R-:W1:Y:S01]  /*ce60*/  MUFU.EX2 R105, R105 ;  /* 0x0000006900697308 */ /* 0x000e620000000800 */
[----:B------:R-:W-:-:S04]  /*ce70*/  FADD.FTZ R22, R22, R23 ;  /* 0x0000001716167221 */ /* 0x000fc80000010000 */
[----:B------:R-:W-:Y:S01]  /*ce80*/  FADD.FTZ R3, R3, R22 ;  /* 0x0000001603037221 */ /* 0x000fe20000010000 */
[C---:B------:R-:W-:Y:S02]  /*ce90*/  HMMA.16816.F32.BF16 R40, R4.reuse, R8, R40 ;  /* 0x000000080428723c */ /* 0x040fe40000041828 */
[----:B------:R-:W-:Y:S04]  /*cea0*/  MUFU.EX2 R103, R103 ;  /* 0x0000006700677308 */ /* 0x000fe80000000800 */
[C---:B------:R-:W-:Y:S01]  /*ceb0*/  HMMA.16816.F32.BF16 R44, R4.reuse, R10, R44 ;  /* 0x0000000a042c723c */ /* 0x040fe2000004182c */
[----:B------:R-:W3:Y:S03]  /*cec0*/  LDSM.16.MT88.4 R8, [R120+0x8000] ;  /* 0x008000007808783b */ /* 0x000ee60000004200 */
[----:B------:R-:W-:Y:S02]  /*ced0*/  MUFU.EX2 R98, R98 ;  /* 0x0000006200627308 */ /* 0x000fe40000000800 */
[C---:B--2---:R-:W-:Y:S06]  /*cee0*/  HMMA.16816.F32.BF16 R48, R4.reuse, R12, R48 ;  /* 0x0000000c0430723c */ /* 0x044fec0000041830 */
[C---:B------:R-:W-:Y:S01]  /*cef0*/  HMMA.16816.F32.BF16 R52, R4.reuse, R14, R52 ;  /* 0x0000000e0434723c */ /* 0x040fe20000041834 */
[----:B------:R-:W2:Y:S01]  /*cf00*/  LDSM.16.MT88.4 R12, [R122+0x8400] ;  /* 0x008400007a0c783b */ /* 0x000ea20000004200 */
[----:B------:R-:W-:Y:S04]  /*cf10*/  MUFU.EX2 R106, R106 ;  /* 0x0000006a006a7308 */ /* 0x000fe80000000800 */
[C---:B----4-:R-:W-:Y:S04]  /*cf20*/  HMMA.16816.F32.BF16 R80, R4.reuse, R16, R80 ;  /* 0x000000100450723c */ /* 0x050fe80000041850 */
[----:B------:R-:W4:Y:S02]  /*cf30*/  MUFU.EX2 R99, R99 ;  /* 0x0000006300637308 */ /* 0x000f240000000800 */
[----:B------:R-:W-:Y:S01]  /*cf40*/  HMMA.16816.F32.BF16 R36, R4, R18, R36 ;  /* 0x000000120424723c */ /* 0x000fe20000041824 */
[----:B------:R-:W5:Y:S05]  /*cf50*/  LDSM.16.MT88.4 R16, [R120+0x7400] ;  /* 0x007400007810783b */ /* 0x000f6a0000004200 */
[----:B------:R-:W-:Y:S08]  /*cf60*/  MUFU.EX2 R104, R104 ;  /* 0x0000006800687308 */ /* 0x000ff00000000800 */
[----:B------:R-:W4:Y:S01]  /*cf70*/  MUFU.EX2 R97, R97 ;  /* 0x0000006100617308 */ /* 0x000f220000000800 */
[C---:B---3--:R-:W-:Y:S07]  /*cf80*/  HMMA.16816.F32.BF16 R76, R72.reuse, R8, RZ ;  /* 0x00000008484c723c */ /* 0x048fee00000418ff */
[----:B------:R-:W-:Y:S01]  /*cf90*/  MUFU.EX2 R88, R88 ;  /* 0x0000005800587308 */ /* 0x000fe20000000800 */
[----:B------:R-:W-:Y:S01]  /*cfa0*/  HMMA.16816.F32.BF16 R72, R72, R10, RZ ;  /* 0x0000000a4848723c */ /* 0x000fe200000418ff */
[----:B------:R-:W3:Y:S05]  /*cfb0*/  LDSM.16.MT88.4 R8, [R120+0x8400] ;  /* 0x008400007808783b */ /* 0x000eea0000004200 */
[C---:B--2---:R-:W-:Y:S01]  /*cfc0*/  HMMA.16816.F32.BF16 R64, R4.reuse, R12, R64 ;  /* 0x0000000c0440723c */ /* 0x044fe20000041840 */
[----:B------:R-:W2:Y:S05]  /*cfd0*/  MUFU.EX2 R35, R35 ;  /* 0x0000002300237308 */ /* 0x000eaa0000000800 */
[C---:B------:R-:W-:Y:S01]  /*cfe0*/  HMMA.16816.F32.BF16 R68, R4.reuse, R14, R68 ;  /* 0x0000000e0444723c */ /* 0x040fe20000041844 */
[----:B------:R-:W2:Y:S02]  /*cff0*/  LDSM.16.MT88.4 R12, [R122+0x6800] ;  /* 0x006800007a0c783b */ /* 0x000ea40000004200 */
[----:B------:R-:W-:Y:S03]  /*d000*/  MUFU.EX2 R34, R34 ;  /* 0x0000002200227308 */ /* 0x000fe60000000800 */
[C---:B-----5:R-:W-:Y:S05]  /*d010*/  HMMA.16816.F32.BF16 R56, R4.reuse, R16, R56 ;  /* 0x000000100438723c */ /* 0x060fea0000041838 */
[----:B------:R-:W-:Y:S01]  /*d020*/  MUFU.EX2 R143, R143 ;  /* 0x0000008f008f7308 */ /* 0x000fe20000000800 */
[C---:B------:R-:W-:Y:S01]  /*d030*/  HMMA.16816.F32.BF16 R60, R4.reuse, R18, R60 ;  /* 0x00000012043c723c */ /* 0x040fe2000004183c */
[----:B------:R-:W-:Y:S06]  /*d040*/  LDSM.16.MT88.4 R16, [R122+0x6c00] ;  /* 0x006c00007a10783b */ /* 0x000fec0000004200 */
[----:B------:R-:W-:Y:S08]  /*d050*/  MUFU.EX2 R32, R32 ;  /* 0x0000002000207308 */ /* 0x000ff00000000800 */
[----:B------:R-:W5:Y:S01]  /*d060*/  MUFU.EX2 R31, R31 ;  /* 0x0000001f001f7308 */ /* 0x000f620000000800 */
[C---:B---3--:R-:W-:Y:S06]  /*d070*/  HMMA.16816.F32.BF16 R76, R4.reuse, R8, R76 ;  /* 0x00000008044c723c */ /* 0x048fec000004184c */
[----:B------:R-:W-:Y:S01]  /*d080*/  HMMA.16816.F32.BF16 R72, R4, R10, R72 ;  /* 0x0000000a0448723c */ /* 0x000fe20000041848 */
[----:B------:R-:W3:Y:S01]  /*d090*/  LDSM.16.MT88.4 R8, [R120+0x6800] ;  /* 0x006800007808783b */ /* 0x000ee20000004200 */
[----:B------:R-:W-:Y:S05]  /*d0a0*/  MUFU.EX2 R30, R30 ;  /* 0x0000001e001e7308 */ /* 0x000fea0000000800 */
[----:B-1----:R-:W-:Y:S01]  /*d0b0*/  F2FP.BF16.F32.PACK_AB R4, R105, R108 ;  /* 0x0000006c6904723e */ /* 0x002fe200000010ff */
[----:B------:R-:W-:Y:S01]  /*d0c0*/  FADD.FTZ R108, R108, R25 ;  /* 0x000000196c6c7221 */ /* 0x000fe20000010000 */
[----:B----4-:R-:W-:Y:S01]  /*d0d0*/  F2FP.BF16.F32.PACK_AB R5, R99, R106 ;  /* 0x0000006a6305723e */ /* 0x010fe200000010ff */
[----:B------:R-:W1:Y:S01]  /*d0e0*/  MUFU.EX2 R29, R29 ;  /* 0x0000001d001d7308 */ /* 0x000e620000000800 */
[----:B------:R-:W-:Y:S01]  /*d0f0*/  F2FP.BF16.F32.PACK_AB R6, R98, R103 ;  /* 0x000000676206723e */ /* 0x000fe200000010ff */
[----:B------:R-:W-:Y:S01]  /*d100*/  FADD.FTZ R106, R106, R3 ;  /* 0x000000036a6a7221 */ /* 0x000fe20000010000 */
[----:B------:R-:W-:Y:S01]  /*d110*/  F2FP.BF16.F32.PACK_AB R7, R97, R104 ;  /* 0x000000686107723e */ /* 0x000fe200000010ff */
[----:B------:R-:W-:-:S02]  /*d120*/  FADD.FTZ R108, R105, R108 ;  /* 0x0000006c696c7221 */ /* 0x000fc40000010000 */
[----:B------:R-:W-:Y:S02]  /*d130*/  FADD.FTZ R99, R99, R106 ;  /* 0x0000006a63637221 */ /* 0x000fe40000010000 */
[----:B------:R-:W-:Y:S02]  /*d140*/  FADD.FTZ R103, R103, R108 ;  /* 0x0000006c67677221 */ /* 0x000fe40000010000 */
[----:B--2---:R-:W-:Y:S01]  /*d150*/  HMMA.16816.F32.BF16 R80, R4, R12, R80 ;  /* 0x0000000c0450723c */ /* 0x004fe20000041850 */
[----:B------:R-:W-:Y:S01]  /*d160*/  FADD.FTZ R104, R104, R99 ;  /* 0x0000006368687221 */ /* 0x000fe20000010000 */
[----:B------:R-:W-:-:S03]  /*d170*/  FADD.FTZ R103, R98, R103 ;  /* 0x0000006762677221 */ /* 0x000fc60000010000 */
[----:B------:R-:W-:Y:S01]  /*d180*/  FADD.FTZ R97, R97, R104 ;  /* 0x0000006861617221 */ /* 0x000fe20000010000 */
        /* <DEDUP_REMOVED lines=18> */
[----:B------:R-:W-:Y:S01]  /*d2b0*/  FADD.FTZ R88, R88, R103 ;  /* 0x0000006758587221 */ /* 0x000fe20000010000 */
[----:B-----5:R-:W-:Y:S01]  /*d2c0*/  F2FP.BF16.F32.PACK_AB R5, R31, R32 ;  /* 0x000000201f05723e */ /* 0x020fe200000010ff */
[----:B------:R-:W-:Y:S01]  /*d2d0*/  FADD.FTZ R32, R32, R97 ;  /* 0x0000006120207221 */ /* 0x000fe20000010000 */
[----:B------:R-:W-:Y:S01]  /*d2e0*/  F2FP.BF16.F32.PACK_AB R6, R143, R34 ;  /* 0x000000228f06723e */ /* 0x000fe200000010ff */
[----:B------:R-:W-:Y:S01]  /*d2f0*/  FADD.FTZ R35, R35, R88 ;  /* 0x0000005823237221 */ /* 0x000fe20000010000 */
[----:B-1----:R-:W-:Y:S01]  /*d300*/  F2FP.BF16.F32.PACK_AB R7, R29, R30 ;  /* 0x0000001e1d07723e */ /* 0x002fe200000010ff */
[----:B------:R-:W-:-:S02]  /*d310*/  FADD.FTZ R31, R31, R32 ;  /* 0x000000201f1f7221 */ /* 0x000fc40000010000 */
[----:B------:R-:W-:Y:S02]  /*d320*/  FADD.FTZ R34, R34, R35 ;  /* 0x0000002322227221 */ /* 0x000fe40000010000 */
[----:B------:R-:W-:Y:S02]  /*d330*/  FADD.FTZ R30, R30, R31 ;  /* 0x0000001f1e1e7221 */ /* 0x000fe40000010000 */
[----:B------:R-:W-:Y:S01]  /*d340*/  HMMA.16816.F32.BF16 R80, R4, R16, R80 ;  /* 0x000000100450723c */ /* 0x000fe20000041850 */
[----:B------:R-:W-:Y:S01]  /*d350*/  FADD.FTZ R143, R143, R34 ;  /* 0x000000228f8f7221 */ /* 0x000fe20000010000 */
[----:B------:R-:W-:-:S04]  /*d360*/  FADD.FTZ R142, R29, R30 ;  /* 0x0000001e1d8e7221 */ /* 0x000fc80000010000 */
        /* <DEDUP_REMOVED lines=23> */
[----:B------:R-:W-:-:S04]  /*d4e0*/  IADD3 R12, R6, 0x40, RZ ;  /* 0x00000040060c7810 */ /* 0x000fc80007ffe0ff */
[----:B------:R-:W-:Y:S02]  /*d4f0*/  IABS R9, R12 ;  /* 0x0000000c00097213 */ /* 0x000fe40000000000 */
        /* <DEDUP_REMOVED lines=13> */
[----:B------:R-:W-:Y:S01]  /*d5d0*/  IMAD.HI.U32 R4, R4, R7, RZ ;  /* 0x0000000704047227 */ /* 0x000fe200078e00ff */
[----:B------:R-:W-:-:S05]  /*d5e0*/  IADD3 R8, -R10, RZ, RZ ;  /* 0x000000ff0a087210 */ /* 0x000fca0007ffe1ff */
[----:B------:R-:W-:Y:S02]  /*d5f0*/  IMAD R14, R5, R8, R9 ;  /* 0x00000008050e7224 */ /* 0x000fe400078e0209 */
[----:B------:R-:W-:-:S03]  /*d600*/  IMAD.MOV R8, RZ, RZ, -R4 ;  /* 0x000000ffff087224 */ /* 0x000fc600078e0a04 */
[C---:B------:R-:W-:Y:S01]  /*d610*/  ISETP.GT.U32.AND P5, PT, R5.reuse, R14, PT ;  /* 0x0000000e0500720c */ /* 0x040fe20003fa4070 */
[----:B------:R-:W-:-:S05]  /*d620*/  IMAD R8, R5, R8, R7 ;  /* 0x0000000805087224 */ /* 0x000fca00078e0207 */
[----:B------:R-:W-:-:S07]  /*d630*/  ISETP.GT.U32.AND P2, PT, R5, R8, PT ;  /* 0x000000080500720c */ /* 0x000fce0003f44070 */
[-C--:B------:R-:W-:Y:S02]  /*d640*/  @!P5 IADD3 R14, R14, -R5.reuse, RZ ;  /* 0x800000050e0ed210 */ /* 0x080fe40007ffe0ff */
[----:B------:R-:W-:Y:S02]  /*d650*/  @!P5 IADD3 R10, R10, 0x1, RZ ;  /* 0x000000010a0ad810 */ /* 0x000fe40007ffe0ff */
[-C--:B------:R-:W-:Y:S02]  /*d660*/  ISETP.GE.U32.AND P1, PT, R14, R5.reuse, PT ;  /* 0x000000050e00720c */ /* 0x080fe40003f26070 */
[----:B------:R-:W-:Y:S01]  /*d670*/  @!P2 IMAD.IADD R8, R8, 0x1, -R5 ;  /* 0x000000010808a824 */ /* 0x000fe200078e0a05 */
[----:B------:R-:W-:Y:S02]  /*d680*/  ISETP.GE.AND P5, PT, R12, RZ, PT ;  /* 0x000000ff0c00720c */ /* 0x000fe40003fa6270 */
[----:B------:R-:W-:Y:S02]  /*d690*/  @!P2 IADD3 R4, R4, 0x1, RZ ;  /* 0x000000010404a810 */ /* 0x000fe40007ffe0ff */
[----:B------:R-:W-:-:S02]  /*d6a0*/  ISETP.GE.U32.AND P6, PT, R8, R5, PT ;  /* 0x000000050800720c */ /* 0x000fc40003fc6070 */
[----:B------:R-:W-:-:S04]  /*d6b0*/  ISETP.NE.AND P2, PT, R3, RZ, PT ;  /* 0x000000ff0300720c */ /* 0x000fc80003f45270 */
[----:B------:R-:W-:Y:S01]  /*d6c0*/  @P1 VIADD R10, R10, 0x1 ;  /* 0x000000010a0a1836 */ /* 0x000fe20000000000 */
[----:B------:R-:W-:-:S04]  /*d6d0*/  ISETP.GE.AND P1, PT, R6, RZ, PT ;  /* 0x000000ff0600720c */ /* 0x000fc80003f26270 */
[----:B------:R-:W-:Y:S02]  /*d6e0*/  MOV R5, R10 ;  /* 0x0000000a00057202 */ /* 0x000fe40000000f00 */
[----:B------:R-:W-:Y:S01]  /*d6f0*/  @P6 VIADD R4, R4, 0x1 ;  /* 0x0000000104046836 */ /* 0x000fe20000000000 */
[----:B------:R-:W-:Y:S02]  /*d700*/  LOP3.LUT R10, RZ, R3, RZ, 0x33, !PT ;  /* 0x00000003ff0a7212 */ /* 0x000fe400078e33ff */
[----:B------:R-:W-:-:S04]  /*d710*/  @!P5 IMAD.MOV R5, RZ, RZ, -R5 ;  /* 0x000000ffff05d224 */ /* 0x000fc800078e0a05 */
        /* <DEDUP_REMOVED lines=23> */
.L_x_4909:
[----:B------:R-:W1:Y:S02]  /*d890*/  LDC R3, c[0x0][0x250] ;  /* 0x00009400ff037b82 */ /* 0x000e640000000800 */
[----:B-1----:R-:W-:-:S05]  /*d8a0*/  IMAD.SHL.U32 R6, R3, 0x40, RZ ;  /* 0x0000004003067824 */ /* 0x002fca00078e00ff */
[----:B------:R-:W-:-:S04]  /*d8b0*/  IADD3 R6, -R6, RZ, RZ ;  /* 0x000000ff06067210 */ /* 0x000fc80007ffe1ff */
[----:B------:R-:W-:-:S07]  /*d8c0*/  SHF.R.S32.HI R5, RZ, 0x1f, R6 ;  /* 0x0000001fff057819 */ /* 0x000fce0000011406 */
.L_x_4910:
[C---:B------:R-:W-:Y:S01]  /*d8d0*/  LOP3.LUT P5, RZ, R102.reuse, 0x2, RZ, 0xc0, !PT ;  /* 0x0000000266ff7812 */ /* 0x040fe200078ac0ff */
[----:B------:R-:W1:Y:S01]  /*d8e0*/  LDC R4, c[0x0][0x254] ;  /* 0x00009500ff047b82 */ /* 0x000e620000000800 */
[----:B------:R-:W-:Y:S02]  /*d8f0*/  LOP3.LUT P2, RZ, R102, 0x4, RZ, 0xc0, !PT ;  /* 0x0000000466ff7812 */ /* 0x000fe4000784c0ff */
[----:B------:R-:W-:-:S04]  /*d900*/  LEA R144, P6, R6, R144, 0x1 ;  /* 0x0000009006907211 */ /* 0x000fc800078c08ff */
[----:B------:R-:W-:Y:S02]  /*d910*/  LEA.HI.X R145, R6, R145, R5, 0x1, P6 ;  /* 0x0000009106917211 */ /* 0x000fe400030f0c05 */
[----:B------:R-:W-:-:S03]  /*d920*/  LOP3.LUT P6, RZ, R102, 0x1, RZ, 0xc0, !PT ;  /* 0x0000000166ff7812 */ /* 0x000fc600078cc0ff */
[----:B------:R-:W-:-:S05]  /*d930*/  @P5 IADD3 R8, P1, R6, R86, RZ ;  /* 0x0000005606085210 */ /* 0x000fca0007f3e0ff */
[----:B------:R-:W-:Y:S01]  /*d940*/  @P5 IMAD.X R7, R5, 0x1, R84, P1 ;  /* 0x0000000105075824 */ /* 0x000fe200008e0654 */
[----:B------:R-:W-:-:S04]  /*d950*/  @P5 LEA R10, P1, R8, UR10, 0x1 ;  /* 0x0000000a080a5c11 */ /* 0x000fc8000f8208ff */
[----:B------:R-:W-:Y:S01]  /*d960*/  @P5 LEA.HI.X R11, R8, UR11, R7, 0x1, P1 ;  /* 0x0000000b080b5c11 */ /* 0x000fe200088f0c07 */
[----:B------:R-:W-:Y:S01]  /*d970*/  @!PT LDS RZ, [RZ] ;  /* 0x00000000fffff984 */ /* 0x000fe20000000800 */
[----:B------:R-:W-:Y:S01]  /*d980*/  @!PT LDS RZ, [RZ] ;  /* 0x00000000fffff984 */ /* 0x000fe20000000800 */
[----:B------:R-:W-:Y:S01]  /*d990*/  @!PT LDS RZ, [RZ] ;  /* 0x00000000fffff984 */ /* 0x000fe20000000800 */
[----:B------:R-:W-:Y:S01]  /*d9a0*/  @P6 LDGSTS.E.BYPASS.LTC128B.128 [R128+0x6000], desc[UR6][R144.64] ;  /* 0x0600000090806fae */ /* 0x000fe2000b901d46 */
[----:B------:R-:W-:-:S03]  /*d9b0*/  @P2 IADD3 R8, P1, R6, R86, RZ ;  /* 0x0000005606082210 */ /* 0x000fc60007f3e0ff */
[----:B------:R-:W-:Y:S02]  /*d9c0*/  @!P6 STS [R128+0x6000], RZ ;  /* 0x006000ff8000e388 */ /* 0x000fe40000000800 */
[----:B------:R-:W-:Y:S01]  /*d9d0*/  @P2 IMAD.X R7, R5, 0x1, R84, P1 ;  /* 0x0000000105072824 */ /* 0x000fe200008e0654 */
[C---:B------:R-:W-:Y:S01]  /*d9e0*/  @P2 LEA R12, P1, R8.reuse, UR10, 0x1 ;  /* 0x0000000a080c2c11 */ /* 0x040fe2000f8208ff */
[----:B------:R-:W-:Y:S03]  /*d9f0*/  @!P6 STS [R128+0x6004], RZ ;  /* 0x006004ff8000e388 */ /* 0x000fe60000000800 */
[----:B------:R-:W-:Y:S01]  /*da00*/  @P2 LEA.HI.X R13, R8, UR11, R7, 0x1, P1 ;  /* 0x0000000b080d2c11 */ /* 0x000fe200088f0c07 */
[----:B------:R-:W-:Y:S01]  /*da10*/  @!P6 STS.64 [R128+0x6008], RZ ;  /* 0x006008ff8000e388 */ /* 0x000fe20000000a00 */
[C---:B------:R-:W-:Y:S01]  /*da20*/  LEA R7, P1, R3.reuse, R6, 0x5 ;  /* 0x0000000603077211 */ /* 0x040fe200078228ff */
[----:B------:R-:W-:-:S02]  /*da30*/  @P6 IMAD.SHL.U32 R6, R3, 0x20, RZ ;  /* 0x0000002003066824 */ /* 0x000fc400078e00ff */
[----:B------:R-:W-:Y:S01]  /*da40*/  @!PT LDS RZ, [RZ] ;  /* 0x00000000fffff984 */ /* 0x000fe20000000800 */
[----:B------:R-:W-:Y:S01]  /*da50*/  @!PT LDS RZ, [RZ] ;  /* 0x00000000fffff984 */ /* 0x000fe20000000800 */
[----:B------:R-:W-:Y:S01]  /*da60*/  @!PT LDS RZ, [RZ] ;  /* 0x00000000fffff984 */ /* 0x000fe20000000800 */
[----:B------:R2:W-:Y:S01]  /*da70*/  @P5 LDGSTS.E.BYPASS.LTC128B.128 [R128+0x7000], desc[UR6][R10.64+0x40] ;  /* 0x070000400a805fae */ /* 0x0005e2000b901d46 */
[C-C-:B-1----:R-:W-:Y:S02]  /*da80*/  LEA.HI.X R5, R3.reuse, R5, R4.reuse, 0x5, P1 ;  /* 0x0000000503057211 */ /* 0x142fe400008f2c04 */
[----:B------:R-:W-:Y:S01]  /*da90*/  @P6 SHF.L.U64.HI R3, R3, 0x5, R4 ;  /* 0x0000000503036819 */ /* 0x000fe20000010204 */
[----:B------:R-:W-:Y:S01]  /*daa0*/  @!P5 STS.128 [R128+0x7000], RZ ;  /* 0x007000ff8000d388 */ /* 0x000fe20000000c00 */
[----:B------:R-:W-:-:S03]  /*dab0*/  @P6 LEA R14, P1, R6, R144, 0x1 ;  /* 0x00000090060e6211 */ /* 0x000fc600078208ff */
[----:B------:R-:W-:Y:S01]  /*dac0*/  @!PT LDS RZ, [RZ] ;  /* 0x00000000fffff984 */ /* 0x000fe20000000800 */
[----:B------:R-:W-:Y:S01]  /*dad0*/  @!PT LDS RZ, [RZ] ;  /* 0x00000000fffff984 */ /* 0x000fe20000000800 */
[----:B------:R-:W-:Y:S01]  /*dae0*/  @!PT LDS RZ, [RZ] ;  /* 0x00000000fffff984 */ /* 0x000fe20000000800 */
[----:B------:R-:W-:Y:S01]  /*daf0*/  @P2 LDGSTS.E.BYPASS.LTC128B.128 [R128+0x8000], desc[UR6][R12.64+0x80] ;  /* 0x080000800c802fae */ /* 0x000fe2000b901d46 */
[----:B------:R-:W-:Y:S02]  /*db00*/  @P6 LEA.HI.X R15, R6, R145, R3, 0x1, P1 ;  /* 0x00000091060f6211 */ /* 0x000fe400008f0c03 */
[-C--:B------:R-:W-:Y:S01]  /*db10*/  @P5 IADD3 R4, P1, R7, R86.reuse, RZ ;  /* 0x0000005607045210 */ /* 0x080fe20007f3e0ff */
[----:B------:R-:W-:Y:S04]  /*db20*/  @!P2 STS.128 [R128+0x8000], RZ ;  /* 0x008000ff8000a388 */ /* 0x000fe80000000c00 */
[----:B------:R-:W-:Y:S01]  /*db30*/  @P5 IMAD.X R3, R5, 0x1, R84, P1 ;  /* 0x0000000105035824 */ /* 0x000fe200008e0654 */
[C---:B------:R-:W-:Y:S01]  /*db40*/  @P5 LEA R20, P1, R4.reuse, UR10, 0x1 ;  /* 0x0000000a04145c11 */ /* 0x040fe2000f8208ff */
[----:B------:R-:W-:Y:S01]  /*db50*/  @!PT LDS RZ, [RZ] ;  /* 0x00000000fffff984 */ /* 0x000fe20000000800 */
[----:B------:R-:W-:Y:S01]  /*db60*/  @!PT LDS RZ, [RZ] ;  /* 0x00000000fffff984 */ /* 0x000fe20000000800 */
[----:B------:R-:W-:Y:S01]  /*db70*/  @!PT LDS RZ, [RZ] ;  /* 0x00000000fffff984 */ /* 0x000fe20000000800 */
[----:B------:R1:W-:Y:S03]  /*db80*/  @P6 LDGSTS.E.BYPASS.LTC128B.128 [R128+0x6800], desc[UR6][R14.64] ;  /* 0x068000000e806fae */ /* 0x0003e6000b901d46 */
[----:B------:R-:W-:Y:S01]  /*db90*/  @P5 LEA.HI.X R21, R4, UR11, R3, 0x1, P1 ;  /* 0x0000000b04155c11 */ /* 0x000fe200088f0c03 */
[----:B------:R-:W-:Y:S01]  /*dba0*/  @!P6 STS.128 [R128+0x6800], RZ ;  /* 0x006800ff8000e388 */ /* 0x000fe20000000c00 */
[----:B------:R-:W-:-:S03]  /*dbb0*/  @P2 IADD3 R7, P1, R7, R86, RZ ;  /* 0x0000005607072210 */ /* 0x000fc60007f3e0ff */
[----:B------:R-:W-:Y:S01]  /*dbc0*/  @!PT LDS RZ, [RZ] ;  /* 0x00000000fffff984 */ /* 0x000fe20000000800 */
[----:B------:R-:W-:Y:S01]  /*dbd0*/  @!PT LDS RZ, [RZ] ;  /* 0x00000000fffff984 */ /* 0x000fe20000000800 */
[----:B------:R-:W-:Y:S01]  /*dbe0*/  @!PT LDS RZ, [RZ] ;  /* 0x00000000fffff984 */ /* 0x000fe20000000800 */
[----:B------:R-:W-:Y:S02]  /*dbf0*/  @P5 LDGSTS.E.BYPASS.LTC128B.128 [R128+0x7800], desc[UR6][R20.64+0x40] ;  /* 0x0780004014805fae */ /* 0x000fe4000b901d46 */
[----:B------:R-:W-:Y:S01]  /*dc00*/  @P2 IMAD.X R84, R5, 0x1, R84, P1 ;  /* 0x0000000105542824 */ /* 0x000fe200008e0654 */
[C---:B------:R-:W-:Y:S01]  /*dc10*/  @P2 LEA R4, P1, R7.reuse, UR10, 0x1 ;  /* 0x0000000a07042c11 */ /* 0x040fe2000f8208ff */
[----:B------:R-:W-:Y:S03]  /*dc20*/  @!P5 STS.128 [R128+0x7800], RZ ;  /* 0x007800ff8000d388 */ /* 0x000fe60000000c00 */
[----:B------:R-:W-:Y:S01]  /*dc30*/  @P2 LEA.HI.X R5, R7, UR11, R84, 0x1, P1 ;  /* 0x0000000b07052c11 */ /* 0x000fe200088f0c54 */
[----:B------:R-:W3:Y:S04]  /*dc40*/  S2R R3, SR_TID.X ;  /* 0x0000000000037919 */ /* 0x000ee80000002100 */
[----:B------:R-:W-:Y:S01]  /*dc50*/  @!PT LDS RZ, [RZ] ;  /* 0x00000000fffff984 */ /* 0x000fe20000000800 */
[----:B------:R-:W-:Y:S01]  /*dc60*/  @!PT LDS RZ, [RZ] ;  /* 0x00000000fffff984 */ /* 0x000fe20000000800 */
[----:B------:R-:W-:Y:S01]  /*dc70*/  @!PT LDS RZ, [RZ] ;  /* 0x00000000fffff984 */ /* 0x000fe20000000800 */
[----:B------:R4:W-:Y:S04]  /*dc80*/  @P2 LDGSTS.E.BYPASS.LTC128B.128 [R128+0x8800], desc[UR6][R4.64+0x80] ;  /* 0x0880008004802fae */ /* 0x0009e8000b901d46 */
[----:B------:R-:W-:Y:S04]  /*dc90*/  @!P2 STS.128 [R128+0x8800], RZ ;  /* 0x008800ff8000a388 */ /* 0x000fe80000000c00 */
[----:B------:R-:W-:Y:S04]  /*dca0*/  LDSM.16.M88.4 R16, [R125] ;  /* 0x000000007d10783b */ /* 0x000fe80000000200 */
[----:B--2---:R-:W1:Y:S04]  /*dcb0*/  LDSM.16.M88.4 R8, [R124+0x3000] ;  /* 0x003000007c08783b */ /* 0x004e680000000200 */
[----:B------:R-:W4:Y:S04]  /*dcc0*/  LDSM.16.M88.4 R32, [R124+0x3400] ;  /* 0x003400007c20783b */ /* 0x000f280000000200 */
[----:B------:R-:W2:Y:S04]  /*dcd0*/  LDSM.16.M88.4 R24, [R124+0x3800] ;  /* 0x003800007c18783b */ /* 0x000ea80000000200 */
[----:B------:R-:W5:Y:S04]  /*dce0*/  LDSM.16.M88.4 R92, [R124+0x3c00] ;  /* 0x003c00007c5c783b */ /* 0x000f680000000200 */
[----:B------:R-:W-:Y:S01]  /*dcf0*/  LDSM.16.M88.4 R84, [R123] ;  /* 0x000000007b54783b */ /* 0x000fe20000000200 */
[----:B---3--:R-:W-:-:S03]  /*dd00*/  IMAD.SHL.U32 R3, R3, 0x2, RZ ;  /* 0x0000000203037824 */ /* 0x008fc600078e00ff */
[----:B------:R-:W3:Y:S04]  /*dd10*/  LDSM.16.M88.4 R88, [R121+0x3000] ;  /* 0x003000007958783b */ /* 0x000ee80000000200 */
[----:B------:R-:W3:Y:S04]  /*dd20*/  LDSM.16.M88.4 R96, [R121+0x3400] ;  /* 0x003400007960783b */ /* 0x000ee80000000200 */
[----:B------:R-:W0:Y:S01]  /*dd30*/  LDGDEPBAR ;  /* 0x00000000000079af */ /* 0x000e220000000000 */
[C---:B-1----:R-:W-:Y:S06]  /*dd40*/  HMMA.16816.F32.BF16 R12, R16.reuse, R8, RZ ;  /* 0x00000008100c723c */ /* 0x042fec00000418ff */
[C---:B------:R-:W-:Y:S06]  /*dd50*/  HMMA.16816.F32.BF16 R8, R16.reuse, R10, RZ ;  /* 0x0000000a1008723c */ /* 0x040fec00000418ff */
[C---:B----4-:R-:W-:Y:S06]  /*dd60*/  HMMA.16816.F32.BF16 R4, R16.reuse, R32, RZ ;  /* 0x000000201004723c */ /* 0x050fec00000418ff */
[C---:B--2---:R-:W-:Y:S06]  /*dd70*/  HMMA.16816.F32.BF16 R28, R16.reuse, R24, RZ ;  /* 0x00000018101c723c */ /* 0x044fec00000418ff */
[C---:B------:R-:W-:Y:S06]  /*dd80*/  HMMA.16816.F32.BF16 R32, R16.reuse, R34, RZ ;  /* 0x000000221020723c */ /* 0x040fec00000418ff */
[C---:B------:R-:W-:Y:S06]  /*dd90*/  HMMA.16816.F32.BF16 R24, R16.reuse, R26, RZ ;  /* 0x0000001a1018723c */ /* 0x040fec00000418ff */
[C---:B-----5:R-:W-:Y:S06]  /*dda0*/  HMMA.16816.F32.BF16 R20, R16.reuse, R92, RZ ;  /* 0x0000005c1014723c */ /* 0x060fec00000418ff */
[----:B------:R-:W-:Y:S01]  /*ddb0*/  HMMA.16816.F32.BF16 R16, R16, R94, RZ ;  /* 0x0000005e1010723c */ /* 0x000fe200000418ff */
[----:B------:R-:W1:Y:S05]  /*ddc0*/  LDSM.16.M88.4 R92, [R121+0x3800] ;  /* 0x00380000795c783b */ /* 0x000e6a0000000200 */
[C---:B---3--:R-:W-:Y:S06]  /*ddd0*/  HMMA.16816.F32.BF16 R12, R84.reuse, R88, R12 ;  /* 0x00000058540c723c */ /* 0x048fec000004180c */
        /* <DEDUP_REMOVED lines=46> */
[----:B------:R-:W2:Y:S05]  /*e0c0*/  LDSM.16.M88.4 R92, [R123+0x2000] ;  /* 0x002000007b5c783b */ /* 0x000eaa0000000200 */
[C---:B-1----:R-:W-:Y:S06]  /*e0d0*/  HMMA.16816.F32.BF16 R20, R84.reuse, R88, R20 ;  /* 0x000000585414723c */ /* 0x042fec0000041814 */
[----:B------:R-:W-:Y:S01]  /*e0e0*/  HMMA.16816.F32.BF16 R16, R84, R90, R16 ;  /* 0x0000005a5410723c */ /* 0x000fe20000041810 */
[----:B------:R-:W1:Y:S04]  /*e0f0*/  LDSM.16.M88.4 R84, [R121+0x5000] ;  /* 0x005000007954783b */ /* 0x000e680000000200 */
[----:B------:R-:W3:Y:S01]  /*e100*/  LDSM.16.M88.4 R88, [R121+0x5800] ;  /* 0x005800007958783b */ /* 0x000ee20000000200 */
[C---:B--2---:R-:W-:Y:S06]  /*e110*/  HMMA.16816.F32.BF16 R4, R92.reuse, R96, R4 ;  /* 0x000000605c04723c */ /* 0x044fec0000041804 */
[C---:B------:R-:W-:Y:S06]  /*e120*/  HMMA.16816.F32.BF16 R32, R92.reuse, R98, R32 ;  /* 0x000000625c20723c */ /* 0x040fec0000041820 */
[C---:B-1----:R-:W-:Y:S06]  /*e130*/  HMMA.16816.F32.BF16 R12, R92.reuse, R84, R12 ;  /* 0x000000545c0c723c */ /* 0x042fec000004180c */
[----:B------:R-:W-:Y:S01]  /*e140*/  HMMA.16816.F32.BF16 R8, R92, R86, R8 ;  /* 0x000000565c08723c */ /* 0x000fe20000041808 */
[----:B------:R-:W1:Y:S01]  /*e150*/  LDSM.16.M88.4 R84, [R121+0x5c00] ;  /* 0x005c00007954783b */ /* 0x000e620000000200 */
[----:B------:R-:W-:-:S04]  /*e160*/  DEPBAR.LE SB0, 0x0 ;  /* 0x000080000000791a */ /* 0x000fc80000000000 */
[C---:B---3--:R-:W-:Y:S06]  /*e170*/  HMMA.16816.F32.BF16 R28, R92.reuse, R88, R28 ;  /* 0x000000585c1c723c */ /* 0x048fec000004181c */
[----:B------:R-:W-:Y:S01]  /*e180*/  HMMA.16816.F32.BF16 R24, R92, R90, R24 ;  /* 0x0000005a5c18723c */ /* 0x000fe20000041818 */
[----:B------:R-:W-:-:S05]  /*e190*/  LOP3.LUT R88, R3, 0x6, RZ, 0xc0, !PT ;  /* 0x0000000603587812 */ /* 0x000fca00078ec0ff */
[----:B------:R-:W-:Y:S01]  /*e1a0*/  IMAD R3, R139, 0x40, R88 ;  /* 0x000000408b037824 */ /* 0x000fe200078e0258 */
[C---:B-1----:R-:W-:Y:S06]  /*e1b0*/  HMMA.16816.F32.BF16 R20, R92.reuse, R84, R20 ;  /* 0x000000545c14723c */ /* 0x042fec0000041814 */
[----:B------:R-:W-:Y:S01]  /*e1c0*/  HMMA.16816.F32.BF16 R16, R92, R86, R16 ;  /* 0x000000565c10723c */ /* 0x000fe20000041810 */
[C---:B------:R-:W-:Y:S02]  /*e1d0*/  VIADD R84, R3.reuse, 0x1 ;  /* 0x0000000103547836 */ /* 0x040fe40000000000 */
[C---:B------:R-:W-:Y:S01]  /*e1e0*/  VIADD R85, R3.reuse, 0x9 ;  /* 0x0000000903557836 */ /* 0x040fe20000000000 */
[----:B------:R-:W-:Y:S02]  /*e1f0*/  BAR.SYNC.DEFER_BLOCKING 0x0 ;  /* 0x0000000000007b1d */ /* 0x000fe40000010000 */
[C---:B------:R-:W-:Y:S01]  /*e200*/  ISETP.GE.AND P1, PT, R84.reuse, R100, PT ;  /* 0x000000645400720c */ /* 0x040fe20003f26270 */
[----:B------:R-:W-:Y:S01]  /*e210*/  VIADD R86, R3, 0x8 ;  /* 0x0000000803567836 */ /* 0x000fe20000000000 */
[----:B------:R-:W-:-:S02]  /*e220*/  ISETP.GE.AND P5, PT, R84, R101, PT ;  /* 0x000000655400720c */ /* 0x000fc40003fa6270 */
[----:B------:R-:W-:Y:S02]  /*e230*/  FSEL R84, R13, -INF , !P1 ;  /* 0xff8000000d547808 */ /* 0x000fe40004800000 */
[CC--:B------:R-:W-:Y:S02]  /*e240*/  ISETP.GE.AND P6, PT, R86.reuse, R100.reuse, PT ;  /* 0x000000645600720c */ /* 0x0c0fe40003fc6270 */
[-C--:B------:R-:W-:Y:S01]  /*e250*/  ISETP.GE.AND P2, PT, R86, R101.reuse, PT ;  /* 0x000000655600720c */ /* 0x080fe20003f46270 */
[----:B------:R-:W-:Y:S01]  /*e260*/  VIADD R86, R3, 0x10 ;  /* 0x0000001003567836 */ /* 0x000fe20000000000 */
[C---:B------:R-:W-:Y:S02]  /*e270*/  ISETP.GE.AND P1, PT, R85.reuse, R100, PT ;  /* 0x000000645500720c */ /* 0x040fe40003f26270 */
[----:B------:R-:W-:Y:S02]  /*e280*/  FSEL R88, R8, -INF , !P6 ;  /* 0xff80000008587808 */ /* 0x000fe40007000000 */
[----:B------:R-:W-:Y:S01]  /*e290*/  ISETP.GE.AND P6, PT, R85, R101, PT ;  /* 0x000000655500720c */ /* 0x000fe20003fc6270 */
[----:B------:R-:W-:Y:S01]  /*e2a0*/  VIADD R85, R3, 0x11 ;  /* 0x0000001103557836 */ /* 0x000fe20000000000 */
[----:B------:R-:W-:-:S02]  /*e2b0*/  FSEL R91, R10, -INF , !P2 ;  /* 0xff8000000a5b7808 */ /* 0x000fc40005000000 */
[----:B------:R-:W-:Y:S01]  /*e2c0*/  FSEL R8, R9, -INF , !P1 ;  /* 0xff80000009087808 */ /* 0x000fe20004800000 */
[----:B------:R-:W-:Y:S01]  /*e2d0*/  VIADD R9, R3, 0x18 ;  /* 0x0000001803097836 */ /* 0x000fe20000000000 */
[C---:B------:R-:W-:Y:S02]  /*e2e0*/  ISETP.GE.AND P2, PT, R86.reuse, R100, PT ;  /* 0x000000645600720c */ /* 0x040fe40003f46270 */
[----:B------:R-:W-:Y:S02]  /*e2f0*/  ISETP.GE.AND P1, PT, R86, R101, PT ;  /* 0x000000655600720c */ /* 0x000fe40003f26270 */
[----:B------:R-:W-:Y:S02]  /*e300*/  FSEL R13, R11, -INF , !P6 ;  /* 0xff8000000b0d7808 */ /* 0x000fe40007000000 */
[----:B------:R-:W-:Y:S01]  /*e310*/  FSEL R104, R4, -INF , !P2 ;  /* 0xff80000004687808 */ /* 0x000fe20005000000 */
[----:B------:R-:W-:Y:S01]  /*e320*/  VIADD R4, R3, 0x19 ;  /* 0x0000001903047836 */ /* 0x000fe20000000000 */
[----:B------:R-:W-:-:S02]  /*e330*/  FSEL R107, R6, -INF , !P1 ;  /* 0xff800000066b7808 */ /* 0x000fc40004800000 */
[CC--:B------:R-:W-:Y:S02]  /*e340*/  ISETP.GE.AND P6, PT, R85.reuse, R100.reuse, PT ;  /* 0x000000645500720c */ /* 0x0c0fe40003fc6270 */
[----:B------:R-:W-:Y:S02]  /*e350*/  ISETP.GE.AND P2, PT, R85, R101, PT ;  /* 0x000000655500720c */ /* 0x000fe40003f46270 */
[----:B------:R-:W-:Y:S02]  /*e360*/  ISETP.GE.AND P1, PT, R9, R100, PT ;  /* 0x000000640900720c */ /* 0x000fe40003f26270 */
[----:B------:R-:W-:Y:S01]  /*e370*/  FSEL R106, R5, -INF , !P6 ;  /* 0xff800000056a7808 */ /* 0x000fe20007000000 */
[----:B------:R-:W-:Y:S01]  /*e380*/  VIADD R5, R3, 0x20 ;  /* 0x0000002003057836 */ /* 0x000fe20000000000 */
[----:B------:R-:W-:Y:S02]  /*e390*/  FSEL R119, R7, -INF , !P2 ;  /* 0xff80000007777808 */ /* 0x000fe40005000000 */
[----:B------:R-:W-:-:S02]  /*e3a0*/  FSEL R108, R32, -INF , !P1 ;  /* 0xff800000206c7808 */ /* 0x000fc40004800000 */
[-C--:B------:R-:W-:Y:S02]  /*e3b0*/  ISETP.GE.AND P6, PT, R9, R101.reuse, PT ;  /* 0x000000650900720c */ /* 0x080fe40003fc6270 */
        /* <DEDUP_REMOVED lines=34> */
[----:B------:R-:W-:-:S02]  /*e5e0*/  ISETP.GT.AND P1, PT, R139, R126, PT ;  /* 0x0000007e8b00720c */ /* 0x000fc40003f24270 */
        /* <DEDUP_REMOVED lines=8> */
[----:B------:R-:W-:Y:S02]  /*e670*/  FSEL R95, R18, -INF , !P2 ;  /* 0xff800000125f7808 */ /* 0x000fe40005000000 */
[-C--:B------:R-:W-:Y:S02]  /*e680*/  ISETP.GE.AND P5, PT, R3, R101.reuse, PT ;  /* 0x000000650300720c */ /* 0x080fe40003fa6270 */
[C---:B------:R-:W-:Y:S02]  /*e690*/  ISETP.GE.AND P6, PT, R4.reuse, R100, PT ;  /* 0x000000640400720c */ /* 0x040fe40003fc6270 */
[----:B------:R-:W-:Y:S02]  /*e6a0*/  ISETP.GE.AND P2, PT, R4, R101, PT ;  /* 0x000000650400720c */ /* 0x000fe40003f46270 */
[----:B------:R-:W-:-:S02]  /*e6b0*/  FSEL R7, R14, -INF , !P5 ;  /* 0xff8000000e077808 */ /* 0x000fc40006800000 */
[----:B------:R-:W-:Y:S02]  /*e6c0*/  FSEL R100, R17, -INF , !P6 ;  /* 0xff80000011647808 */ /* 0x000fe40007000000 */
[----:B------:R-:W-:Y:S01]  /*e6d0*/  FSEL R96, R19, -INF , !P2 ;  /* 0xff80000013607808 */ /* 0x000fe20005000000 */
[----:B------:R-:W-:Y:S06]  /*e6e0*/  @!P1 BRA `(.L_x_4911) ;  /* 0x0000000400ec9947 */ /* 0x000fec0003800000 */
[----:B------:R-:W1:Y:S01]  /*e6f0*/  S2R R6, SR_TID.X ;  /* 0x0000000000067919 */ /* 0x000e620000002100 */
[----:B------:R-:W-:Y:S05]  /*e700*/  @!P3 BRA `(.L_x_4912) ;  /* 0x0000000000f8b947 */ /* 0x000fea0003800000 */
[----:B------:R-:W2:Y:S01]  /*e710*/  LDC R3, c[0x0][0x380] ;  /* 0x0000e000ff037b82 */ /* 0x000ea20000000800 */
[----:B------:R-:W-:Y:S01]  /*e720*/  MOV R16, RZ ;  /* 0x000000ff00107202 */ /* 0x000fe20000000f00 */
[----:B------:R-:W-:Y:S01]  /*e730*/  IMAD.SHL.U32 R10, R139, 0x40, RZ ;  /* 0x000000408b0a7824 */ /* 0x000fe200078e00ff */
[----:B------:R-:W-:-:S04]  /*e740*/  ULDC.64 UR4, c[0x0][0x248] ;  /* 0x0000920000047ab9 */ /* 0x000fc80000000a00 */
[----:B------:R-:W-:Y:S02]  /*e750*/  IABS R11, R10 ;  /* 0x0000000a000b7213 */ /* 0x000fe40000000000 */
[----:B--2---:R-:W-:-:S04]  /*e760*/  IABS R5, R3 ;  /* 0x0000000300057213 */ /* 0x004fc80000000000 */
[----:B------:R-:W2:Y:S08]  /*e770*/  I2F.RP R9, R5 ;  /* 0x0000000500097306 */ /* 0x000eb00000209400 */
[----:B--2---:R-:W2:Y:S02]  /*e780*/  MUFU.RCP R17, R9 ;  /* 0x0000000900117308 */ /* 0x004ea40000001000 */
[----:B--2---:R-:W-:-:S06]  /*e790*/  VIADD R17, R17, 0xffffffe ;  /* 0x0ffffffe11117836 */ /* 0x004fcc0000000000 */
[----:B------:R-:W2:Y:S02]  /*e7a0*/  F2I.FTZ.U32.TRUNC.NTZ R17, R17 ;  /* 0x0000001100117305 */ /* 0x000ea4000021f000 */
[----:B--2---:R-:W-:-:S05]  /*e7b0*/  IADD3 R4, RZ, -R17, RZ ;  /* 0x80000011ff047210 */ /* 0x004fca0007ffe0ff */
[----:B------:R-:W-:-:S04]  /*e7c0*/  IMAD R4, R4, R5, RZ ;  /* 0x0000000504047224 */ /* 0x000fc800078e02ff */
[----:B------:R-:W-:-:S04]  /*e7d0*/  IMAD.HI.U32 R4, R17, R4, R16 ;  /* 0x0000000411047227 */ /* 0x000fc800078e0010 */
[C---:B------:R-:W-:Y:S01]  /*e7e0*/  VIADD R16, R10.reuse, 0xffffffc0 ;  /* 0xffffffc00a107836 */ /* 0x040fe20000000000 */
[----:B------:R-:W-:Y:S01]  /*e7f0*/  LOP3.LUT R10, R10, R3, RZ, 0x3c, !PT ;  /* 0x000000030a0a7212 */ /* 0x000fe200078e3cff */
[----:B------:R-:W-:-:S03]  /*e800*/  IMAD.HI.U32 R17, R4, R11, RZ ;  /* 0x0000000b04117227 */ /* 0x000fc600078e00ff */
[----:B------:R-:W-:Y:S02]  /*e810*/  IABS R9, R16 ;  /* 0x0000001000097213 */ /* 0x000fe40000000000 */
[----:B------:R-:W-:Y:S02]  /*e820*/  IADD3 R14, -R17, RZ, RZ ;  /* 0x000000ff110e7210 */ /* 0x000fe40007ffe1ff */
[----:B------:R-:W-:Y:S01]  /*e830*/  LOP3.LUT R16, R16, R3, RZ, 0x3c, !PT ;  /* 0x0000000310107212 */ /* 0x000fe200078e3cff */
[----:B------:R-:W-:-:S04]  /*e840*/  IMAD.HI.U32 R4, R4, R9, RZ ;  /* 0x0000000904047227 */ /* 0x000fc800078e00ff */
        /* <DEDUP_REMOVED lines=14> */
[----:B------:R-:W-:Y:S02]  /*e930*/  ISETP.GE.AND P1, PT, R16, RZ, PT ;  /* 0x000000ff1000720c */ /* 0x000fe40003f26270 */
[----:B------:R-:W-:Y:S02]  /*e940*/  LOP3.LUT R16, RZ, R3, RZ, 0x33, !PT ;  /* 0x00000003ff107212 */ /* 0x000fe400078e33ff */
[----:B------:R-:W-:Y:S02]  /*e950*/  @!P5 IADD3 R17, -R17, RZ, RZ ;  /* 0x000000ff1111d210 */ /* 0x000fe40007ffe1ff */
[----:B------:R-:W-:Y:S02]  /*e960*/  @P6 VIADD R4, R4, 0x1 ;  /* 0x0000000104046836 */ /* 0x000fe40000000000 */
[----:B------:R-:W-:-:S05]  /*e970*/  SEL R5, R16, R17, !P2 ;  /* 0x0000001110057207 */ /* 0x000fca0005000000 */
[----:B------:R-:W-:Y:S02]  /*e980*/  @!P1 IMAD.MOV R4, RZ, RZ, -R4 ;  /* 0x000000ffff049224 */ /* 0x000fe400078e0a04 */
[----:B------:R-:W-:-:S03]  /*e990*/  IMAD.WIDE R20, R5, 0x4, R130 ;  /* 0x0000000405147825 */ /* 0x000fc600078e0282 */
[----:B------:R-:W-:Y:S02]  /*e9a0*/  SEL R16, R16, R4, !P2 ;  /* 0x0000000410107207 */ /* 0x000fe40005000000 */
[----:B------:R-:W2:Y:S03]  /*e9b0*/  LDG.E R10, desc[UR6][R20.64] ;  /* 0x00000006140a7981 */ /* 0x000ea6000c1e1900 */
[----:B------:R-:W-:-:S05]  /*e9c0*/  IMAD.WIDE R18, R16, 0x4, R130 ;  /* 0x0000000410127825 */ /* 0x000fca00078e0282 */
[----:B------:R-:W2:Y:S01]  /*e9d0*/  LDG.E R9, desc[UR6][R18.64] ;  /* 0x0000000612097981 */ /* 0x000ea2000c1e1900 */
[----:B------:R-:W-:Y:S02]  /*e9e0*/  IADD3 R16, R5, -R16, RZ ;  /* 0x8000001005107210 */ /* 0x000fe40007ffe0ff */
[----:B------:R-:W3:Y:S03]  /*e9f0*/  LDC.64 R4, c[0x0][0x230] ;  /* 0x00008c00ff047b82 */ /* 0x000ee60000000a00 */
[----:B------:R-:W-:Y:S02]  /*ea00*/  IMAD R16, R16, R3, -0x40 ;  /* 0xffffffc010107424 */ /* 0x000fe400078e0203 */
[----:B------:R-:W-:-:S03]  /*ea10*/  IMAD.U32 R3, RZ, RZ, UR4 ;  /* 0x00000004ff037e24 */ /* 0x000fc6000f8e00ff */
[----:B------:R-:W-:-:S05]  /*ea20*/  SHF.R.S32.HI R14, RZ, 0x1f, R16 ;  /* 0x0000001fff0e7819 */ /* 0x000fca0000011410 */
[----:B------:R-:W-:Y:S01]  /*ea30*/  IMAD R17, R14, R3, RZ ;  /* 0x000000030e117224 */ /* 0x000fe200078e02ff */
[----:B--2---:R-:W-:-:S03]  /*ea40*/  IADD3 R9, -R10, R9, RZ ;  /* 0x000000090a097210 */ /* 0x004fc60007ffe1ff */
[C---:B------:R-:W-:Y:S02]  /*ea50*/  IMAD R10, R16.reuse, UR5, R17 ;  /* 0x00000005100a7c24 */ /* 0x040fe4000f8e0211 */
[----:B------:R-:W-:Y:S01]  /*ea60*/  IMAD.WIDE.U32 R16, R16, R3, RZ ;  /* 0x0000000310107225 */ /* 0x000fe200078e00ff */
[----:B------:R-:W-:-:S03]  /*ea70*/  SHF.R.S32.HI R11, RZ, 0x1f, R9 ;  /* 0x0000001fff0b7819 */ /* 0x000fc60000011409 */
[----:B------:R-:W-:Y:S02]  /*ea80*/  IMAD.IADD R17, R17, 0x1, R10 ;  /* 0x0000000111117824 */ /* 0x000fe400078e020a */
[-C--:B---3--:R-:W-:Y:S02]  /*ea90*/  IMAD R14, R11, R4.reuse, RZ ;  /* 0x000000040b0e7224 */ /* 0x088fe400078e02ff */
[----:B------:R-:W-:-:S04]  /*eaa0*/  IMAD.WIDE.U32 R16, R9, R4, R16 ;  /* 0x0000000409107225 */ /* 0x000fc800078e0010 */
[----:B------:R-:W-:Y:S02]  /*eab0*/  IMAD R5, R9, R5, R14 ;  /* 0x0000000509057224 */ /* 0x000fe400078e020e */
[----:B------:R-:W-:-:S03]  /*eac0*/  IMAD.MOV.U32 R14, RZ, RZ, R16 ;  /* 0x000000ffff0e7224 */ /* 0x000fc600078e0010 */
[----:B------:R-:W-:Y:S01]  /*ead0*/  IADD3 R10, R17, R5, RZ ;  /* 0x00000005110a7210 */ /* 0x000fe20007ffe0ff */
[----:B------:R-:W-:Y:S06]  /*eae0*/  BRA `(.L_x_4913) ;  /* 0x0000000000107947 */ /* 0x000fec0003800000 */
.L_x_4912:
[----:B------:R-:W2:Y:S02]  /*eaf0*/  LDC R3, c[0x0][0x248] ;  /* 0x00009200ff037b82 */ /* 0x000ea40000000800 */
[----:B--2---:R-:W-:-:S05]  /*eb00*/  IMAD.SHL.U32 R14, R3, 0x40, RZ ;  /* 0x00000040030e7824 */ /* 0x004fca00078e00ff */
[----:B------:R-:W-:-:S04]  /*eb10*/  IADD3 R14, -R14, RZ, RZ ;  /* 0x000000ff0e0e7210 */ /* 0x000fc80007ffe1ff */
[----:B------:R-:W-:-:S07]  /*eb20*/  SHF.R.S32.HI R10, RZ, 0x1f, R14 ;  /* 0x0000001fff0a7819 */ /* 0x000fce000001140e */
.L_x_4913:
[----:B-1----:R-:W-:Y:S01]  /*eb30*/  SHF.R.S32.HI R5, RZ, 0x1f, R6 ;  /* 0x0000001fff057819 */ /* 0x002fe20000011406 */
[----:B------:R-:W1:Y:S01]  /*eb40*/  LDC R4, c[0x0][0x24c] ;  /* 0x00009300ff047b82 */ /* 0x000e620000000800 */
[----:B------:R-:W-:Y:S01]  /*eb50*/  ULDC UR4, c[0x0][0x2d0] ;  /* 0x0000b40000047ab9 */ /* 0x000fe20000000800 */
[C---:B------:R-:W-:Y:S02]  /*eb60*/  LEA R16, P2, R14.reuse, R134, 0x1 ;  /* 0x000000860e107211 */ /* 0x040fe400078408ff */
[----:B------:R-:W-:Y:S02]  /*eb70*/  LEA.HI R5, R5, R6, RZ, 0x2 ;  /* 0x0000000605057211 */ /* 0x000fe400078f10ff */
[----:B------:R-:W-:Y:S02]  /*eb80*/  LEA.HI.X R17, R14, R133, R10, 0x1, P2 ;  /* 0x000000850e117211 */ /* 0x000fe400010f0c0a */
[----:B------:R-:W-:-:S05]  /*eb90*/  LOP3.LUT R5, R5, 0xfffffffc, RZ, 0xc0, !PT ;  /* 0xfffffffc05057812 */ /* 0x000fca00078ec0ff */
[----:B------:R-:W-:Y:S01]  /*eba0*/  IMAD.IADD R5, R6, 0x1, -R5 ;  /* 0x0000000106057824 */ /* 0x000fe200078e0a05 */
[----:B------:R-:W-:-:S03]  /*ebb0*/  SEL R6, RZ, 0x3fffc, P0 ;  /* 0x0003fffcff067807 */ /* 0x000fc60000000000 */
[----:B------:R-:W-:Y:S01]  /*ebc0*/  IMAD.SHL.U32 R5, R5, 0x8, RZ ;  /* 0x0000000805057824 */ /* 0x000fe200078e00ff */
[----:B------:R-:W-:-:S04]  /*ebd0*/  LOP3.LUT P6, RZ, R6, 0x4, RZ, 0xc0, !PT ;  /* 0x0000000406ff7812 */ /* 0x000fc800078cc0ff */
[----:B------:R-:W-:Y:S02]  /*ebe0*/  ISETP.GE.AND P1, PT, R5, UR4, PT ;  /* 0x0000000405007c0c */ /* 0x000fe4000bf26270 */
[----:B------:R-:W-:-:S04]  /*ebf0*/  LEA R5, P0, R3, R14, 0x5 ;  /* 0x0000000e03057211 */ /* 0x000fc800078028ff */
[----:B------:R-:W-:Y:S02]  /*ec00*/  @!P4 LEA R18, P2, R5, R134, 0x1 ;  /* 0x000000860512c211 */ /* 0x000fe400078408ff */
[----:B-1----:R-:W-:Y:S02]  /*ec10*/  LEA.HI.X R10, R3, R10, R4, 0x5, P0 ;  /* 0x0000000a030a7211 */ /* 0x002fe400000f2c04 */
[C---:B------:R-:W-:Y:S01]  /*ec20*/  @P6 LEA R20, P0, R5.reuse, R134, 0x1 ;  /* 0x0000008605146211 */ /* 0x040fe200078008ff */
[----:B------:R-:W-:Y:S01]  /*ec30*/  IMAD.MOV.U32 R134, RZ, RZ, R16 ;  /* 0x000000ffff867224 */ /* 0x000fe200078e0010 */
[-CC-:B------:R-:W-:Y:S01]  /*ec40*/  @!P4 LEA.HI.X R19, R5, R133.reuse, R10.reuse, 0x1, P2 ;  /* 0x000000850513c211 */ /* 0x180fe200010f0c0a */
[----:B------:R-:W-:Y:S01]  /*ec50*/  @!PT LDS RZ, [RZ] ;  /* 0x00000000fffff984 */ /* 0x000fe20000000800 */
[----:B------:R-:W-:Y:S01]  /*ec60*/  @!PT LDS RZ, [RZ] ;  /* 0x00000000fffff984 */ /* 0x000fe20000000800 */
[----:B------:R-:W-:Y:S01]  /*ec70*/  @!PT LDS RZ, [RZ] ;  /* 0x00000000fffff984 */ /* 0x000fe20000000800 */
[----:B------:R1:W-:Y:S01]  /*ec80*/  @!P1 LDGSTS.E.BYPASS.LTC128B.128 [R128+0x3000], desc[UR6][R16.64] ;  /* 0x0300000010809fae */ /* 0x0003e2000b901d46 */
[----:B------:R-:W-:Y:S02]  /*ec90*/  @!P1 LEA R22, P5, R3, R16, 0x6 ;  /* 0x0000001003169211 */ /* 0x000fe400078a30ff */
[----:B------:R-:W-:Y:S01]  /*eca0*/  @P6 LEA.HI.X R21, R5, R133, R10, 0x1, P0 ;  /* 0x0000008505156211 */ /* 0x000fe200000f0c0a */
[----:B------:R1:W-:Y:S01]  /*ecb0*/  @P1 STS [R128+0x3000], RZ ;  /* 0x003000ff80001388 */ /* 0x0003e20000000800 */
[----:B------:R-:W-:Y:S01]  /*ecc0*/  @!P1 LEA.HI.X R23, R3, R17, R4, 0x6, P5 ;  /* 0x0000001103179211 */ /* 0x000fe200028f3404 */
[----:B------:R-:W-:-:S02]  /*ecd0*/  IMAD.MOV.U32 R133, RZ, RZ, R17 ;  /* 0x000000ffff857224 */ /* 0x000fc400078e0011 */
        /* <DEDUP_REMOVED lines=28> */
.L_x_4911:
[----:B------:R-:W-:Y:S01]  /*eea0*/  FMNMX.FTZ R3, R2, R12, !PT ;  /* 0x0000000c02037209 */ /* 0x000fe20007810000 */
[----:B------:R-:W-:Y:S01]  /*eeb0*/  LDSM.16.MT88.4 R24, [R122+0x7000] ;  /* 0x007000007a18783b */ /* 0x000fe20000004200 */
[----:B------:R-:W-:Y:S02]  /*eec0*/  FMNMX.FTZ R4, R0, R7, !PT ;  /* 0x0000000700047209 */ /* 0x000fe40007810000 */
[----:B------:R-:W-:Y:S01]  /*eed0*/  FMNMX.FTZ R3, R84, R3, !PT ;  /* 0x0000000354037209 */ /* 0x000fe20007810000 */
[----:B------:R-:W-:Y:S01]  /*eee0*/  LDSM.16.MT88.4 R32, [R120+0x7000] ;  /* 0x007000007820783b */ /* 0x000fe20000004200 */
[----:B------:R-:W-:Y:S02]  /*eef0*/  FMNMX.FTZ R4, R15, R4, !PT ;  /* 0x000000040f047209 */ /* 0x000fe40007810000 */
[----:B------:R-:W-:Y:S01]  /*ef00*/  FMNMX.FTZ R3, R88, R3, !PT ;  /* 0x0000000358037209 */ /* 0x000fe20007810000 */
[----:B-1----:R-:W-:Y:S01]  /*ef10*/  LDSM.16.MT88.4 R16, [R120+0x6000] ;  /* 0x006000007810783b */ /* 0x002fe20000004200 */
        /* <DEDUP_REMOVED lines=46> */
[----:B------:R-:W-:Y:S01]  /*f200*/  FMUL.FTZ R93, R93, UR8 ;  /* 0x000000085d5d7c20 */ /* 0x000fe20008410000 */
[----:B------:R-:W1:Y:S01]  /*f210*/  LDSM.16.MT88.4 R8, [R122+0x6000] ;  /* 0x006000007a08783b */ /* 0x000e620000004200 */
[----:B------:R-:W-:Y:S01]  /*f220*/  FMUL.FTZ R0, R0, UR8 ;  /* 0x0000000800007c20 */ /* 0x000fe20008410000 */
        /* <DEDUP_REMOVED lines=27> */
[----:B------:R-:W2:Y:S01]  /*f3e0*/  MUFU.EX2 R84, R84 ;  /* 0x0000005400547308 */ /* 0x000ea20000000800 */
[-C--:B---3--:R-:W-:Y:S01]  /*f3f0*/  FMUL.FTZ R30, R58, R0.reuse ;  /* 0x000000003a1e7220 */ /* 0x088fe20000410000 */
[-C--:B------:R-:W-:Y:S01]  /*f400*/  FMUL.FTZ R31, R59, R0.reuse ;  /* 0x000000003b1f7220 */ /* 0x080fe20000410000 */
[-C--:B------:R-:W-:Y:S01]  /*f410*/  FMUL.FTZ R7, R83, R0.reuse ;  /* 0x0000000053077220 */ /* 0x080fe20000410000 */
[----:B------:R-:W-:Y:S01]  /*f420*/  LDSM.16.MT88.4 R56, [R122+0x6400] ;  /* 0x006400007a38783b */ /* 0x000fe20000004200 */
        /* <DEDUP_REMOVED lines=11> */
[----:B------:R-:W-:Y:S01]  /*f4e0*/  MUFU.EX2 R3, R3 ;  /* 0x0000000300037308 */ /* 0x000fe20000000800 */
        /* <DEDUP_REMOVED lines=13> */
[----:B------:R-:W2:Y:S01]  /*f5c0*/  LDSM.16.MT88.4 R40, [R122+0x8000] ;  /* 0x008000007a28783b */ /* 0x000ea20000004200 */
[-C--:B------:R-:W-:Y:S01]  /*f5d0*/  FMUL.FTZ R68, R68, R93.reuse ;  /* 0x0000005d44447220 */ /* 0x080fe20000410000 */
[----:B------:R-:W3:Y:S01]  /*f5e0*/  MUFU.EX2 R92, R92 ;  /* 0x0000005c005c7308 */ /* 0x000ee20000000800 */
[-C--:B------:R-:W-:Y:S01]  /*f5f0*/  FMUL.FTZ R69, R69, R93.reuse ;  /* 0x0000005d45457220 */ /* 0x080fe20000410000 */
[----:B------:R-:W4:Y:S01]  /*f600*/  LDSM.16.MT88.4 R48, [R120+0x8000] ;  /* 0x008000007830783b */ /* 0x000f220000004200 */
[-C--:B------:R-:W-:Y:S01]  /*f610*/  FMUL.FTZ R70, R70, R0.reuse ;  /* 0x0000000046467220 */ /* 0x080fe20000410000 */
[-C--:B------:R-:W-:Y:S01]  /*f620*/  FMUL.FTZ R71, R71, R0.reuse ;  /* 0x0000000047477220 */ /* 0x080fe20000410000 */
[-C--:B------:R-:W-:Y:S01]  /*f630*/  FMUL.FTZ R72, R72, R93.reuse ;  /* 0x0000005d48487220 */ /* 0x080fe20000410000 */
[----:B------:R-:W-:Y:S01]  /*f640*/  FMUL.FTZ R73, R73, R93 ;  /* 0x0000005d49497220 */ /* 0x000fe20000410000 */
[-C--:B------:R-:W-:Y:S01]  /*f650*/  FMUL.FTZ R74, R74, R0.reuse ;  /* 0x000000004a4a7220 */ /* 0x080fe20000410000 */
[----:B------:R5:W-:Y:S01]  /*f660*/  MUFU.EX2 R2, R6 ;  /* 0x0000000600027308 */ /* 0x000be20000000800 */
[-C--:B------:R-:W-:Y:S01]  /*f670*/  FMUL.FTZ R75, R75, R0.reuse ;  /* 0x000000004b4b7220 */ /* 0x080fe20000410000 */
        /* <DEDUP_REMOVED lines=12> */
[----:B------:R-:W-:Y:S01]  /*f740*/  FFMA.FTZ R100, R100, UR8, -R101 ;  /* 0x0000000864647c23 */ /* 0x000fe20008010865 */
[--C-:B------:R-:W-:Y:S01]  /*f750*/  FFMA.FTZ R94, R95, UR8, -R98.reuse ;  /* 0x000000085f5e7c23 */ /* 0x100fe20008010862 */
[----:B------:R-:W-:Y:S01]  /*f760*/  MUFU.EX2 R110, R110 ;  /* 0x0000006e006e7308 */ /* 0x000fe20000000800 */
[----:B-----5:R-:W-:Y:S01]  /*f770*/  FMUL.FTZ R6, R82, R0 ;  /* 0x0000000052067220 */ /* 0x020fe20000410000 */
[----:B------:R-:W-:Y:S01]  /*f780*/  F2FP.BF16.F32.PACK_AB R82, R3, R88 ;  /* 0x000000580352723e */ /* 0x000fe200000010ff */
[--C-:B------:R-:W-:Y:S01]  /*f790*/  FFMA.FTZ R101, R87, UR8, -R98.reuse ;  /* 0x0000000857657c23 */ /* 0x100fe20008010862 */
[----:B------:R-:W-:-:S04]  /*f7a0*/  FFMA.FTZ R95, R96, UR8, -R98 ;  /* 0x00000008605f7c23 */ /* 0x000fc80008010862 */
[----:B------:R-:W3:Y:S01]  /*f7b0*/  MUFU.EX2 R109, R109 ;  /* 0x0000006d006d7308 */ /* 0x000ee20000000800 */
        /* <DEDUP_REMOVED lines=11> */
[C---:B------:R-:W-:Y:S06]  /*f870*/  HMMA.16816.F32.BF16 R28, R80.reuse, R32, R28 ;  /* 0x00000020501c723c */ /* 0x040fec000004181c */
[C---:B------:R-:W-:Y:S01]  /*f880*/  HMMA.16816.F32.BF16 R24, R80.reuse, R26, R52 ;  /* 0x0000001a5018723c */ /* 0x040fe20000041834 */
[----:B------:R-:W5:Y:S05]  /*f890*/  MUFU.EX2 R107, R107 ;  /* 0x0000006b006b7308 */ /* 0x000f6a0000000800 */
[----:B------:R-:W-:Y:S01]  /*f8a0*/  HMMA.16816.F32.BF16 R32, R80, R34, R60 ;  /* 0x000000225020723c */ /* 0x000fe2000004183c */
[----:B---3--:R-:W-:Y:S01]  /*f8b0*/  F2FP.BF16.F32.PACK_AB R52, R109, R110 ;  /* 0x0000006e6d34723e */ /* 0x008fe200000010ff */
[----:B------:R-:W3:Y:S01]  /*f8c0*/  LDSM.16.MT88.4 R60, [R120+0x6400] ;  /* 0x00640000783c783b */ /* 0x000ee20000004200 */
[----:B------:R-:W-:Y:S01]  /*f8d0*/  MUFU.EX2 R104, R104 ;  /* 0x0000006800687308 */ /* 0x000fe20000000800 */
[----:B-1----:R-:W-:-:S02]  /*f8e0*/  F2FP.BF16.F32.PACK_AB R54, R105, R106 ;  /* 0x0000006a6936723e */ /* 0x002fc400000010ff */
[C---:B------:R-:W-:Y:S05]  /*f8f0*/  HMMA.16816.F32.BF16 R12, R80.reuse, R16, R12 ;  /* 0x00000010500c723c */ /* 0x040fea000004180c */
[----:B------:R-:W1:Y:S01]  /*f900*/  MUFU.EX2 R103, R103 ;  /* 0x0000006700677308 */ /* 0x000e620000000800 */
[----:B-----5:R-:W-:Y:S01]  /*f910*/  F2FP.BF16.F32.PACK_AB R53, R107, R108 ;  /* 0x0000006c6b35723e */ /* 0x020fe200000010ff */
[C---:B------:R-:W-:Y:S06]  /*f920*/  HMMA.16816.F32.BF16 R16, R80.reuse, R18, R44 ;  /* 0x000000125010723c */ /* 0x040fec000004182c */
[C---:B--2---:R-:W-:Y:S01]  /*f930*/  HMMA.16816.F32.BF16 R36, R80.reuse, R40, R36 ;  /* 0x000000285024723c */ /* 0x044fe20000041824 */
[-C--:B------:R-:W-:Y:S01]  /*f940*/  FMUL.FTZ R44, R76, R93.reuse ;  /* 0x0000005d4c2c7220 */ /* 0x080fe20000410000 */
[-C--:B------:R-:W-:Y:S01]  /*f950*/  FMUL.FTZ R45, R77, R93.reuse ;  /* 0x0000005d4d2d7220 */ /* 0x080fe20000410000 */
[-C--:B------:R-:W-:Y:S01]  /*f960*/  FMUL.FTZ R46, R78, R0.reuse ;  /* 0x000000004e2e7220 */ /* 0x080fe20000410000 */
[----:B------:R-:W-:Y:S01]  /*f970*/  FMUL.FTZ R47, R79, R0 ;  /* 0x000000004f2f7220 */ /* 0x000fe20000410000 */
[----:B------:R-:W-:Y:S01]  /*f980*/  MUFU.EX2 R137, R137 ;  /* 0x0000008900897308 */ /* 0x000fe20000000800 */
[----:B------:R-:W-:Y:S01]  /*f990*/  HMMA.16816.F32.BF16 R40, R80, R42, R68 ;  /* 0x0000002a5028723c */ /* 0x000fe20000041844 */
[----:B------:R-:W-:Y:S01]  /*f9a0*/  LDSM.16.MT88.4 R68, [R122+0x8800] ;  /* 0x008800007a44783b */ /* 0x000fe20000004200 */
[----:B------:R-:W-:Y:S01]  /*f9b0*/  FFMA.FTZ R93, R143, R93, R86 ;  /* 0x0000005d8f5d7223 */ /* 0x000fe20000010056 */
[----:B-1----:R-:W-:-:S03]  /*f9c0*/  F2FP.BF16.F32.PACK_AB R55, R103, R104 ;  /* 0x000000686737723e */ /* 0x002fc600000010ff */
[----:B----4-:R-:W-:Y:S01]  /*f9d0*/  HMMA.16816.F32.BF16 R44, R80, R48, R44 ;  /* 0x00000030502c723c */ /* 0x010fe2000004182c */
[----:B------:R-:W-:Y:S01]  /*f9e0*/  MUFU.EX2 R114, R114 ;  /* 0x0000007200727308 */ /* 0x000fe20000000800 */
[----:B------:R-:W-:-:S04]  /*f9f0*/  FADD.FTZ R93, R84, R93 ;  /* 0x0000005d545d7221 */ /* 0x000fc80000010000 */
[C---:B------:R-:W-:Y:S01]  /*fa00*/  HMMA.16816.F32.BF16 R4, R52.reuse, R56, R4 ;  /* 0x000000383404723c */ /* 0x040fe20000041804 */
[----:B------:R-:W-:Y:S02]  /*fa10*/  FADD.FTZ R88, R88, R93 ;  /* 0x0000005d58587221 */ /* 0x000fe40000010000 */
[----:B------:R-:W-:Y:S02]  /*fa20*/  MUFU.EX2 R112, R112 ;  /* 0x0000007000707308 */ /* 0x000fe40000000800 */
[----:B------:R-:W-:Y:S01]  /*fa30*/  FADD.FTZ R3, R3, R88 ;  /* 0x0000005803037221 */ /* 0x000fe20000010000 */
[C---:B------:R-:W-:Y:S01]  /*fa40*/  HMMA.16816.F32.BF16 R8, R52.reuse, R58, R8 ;  /* 0x0000003a3408723c */ /* 0x040fe20000041808 */
[----:B------:R-:W1:Y:S02]  /*fa50*/  LDSM.16.MT88.4 R56, [R122+0x7400] ;  /* 0x007400007a38783b */ /* 0x000e640000004200 */
[----:B------:R-:W-:Y:S02]  /*fa60*/  FADD.FTZ R110, R110, R3 ;  /* 0x000000036e6e7221 */ /* 0x000fe40000010000 */
[----:B------:R-:W-:Y:S01]  /*fa70*/  MUFU.EX2 R119, R119 ;  /* 0x0000007700777308 */ /* 0x000fe20000000800 */
[----:B---3--:R-:W-:Y:S01]  /*fa80*/  HMMA.16816.F32.BF16 R12, R52, R60, R12 ;  /* 0x0000003c340c723c */ /* 0x008fe2000004180c */
[----:B------:R-:W-:-:S05]  /*fa90*/  FADD.FTZ R109, R109, R110 ;  /* 0x0000006e6d6d7221 */ /* 0x000fca0000010000 */
[----:B------:R-:W-:Y:S01]  /*faa0*/  HMMA.16816.F32.BF16 R16, R52, R62, R16 ;  /* 0x0000003e3410723c */ /* 0x000fe20000041810 */
[----:B------:R-:W2:Y:S01]  /*fab0*/  LDSM.16.MT88.4 R60, [R120+0x7400] ;  /* 0x00740000783c783b */ /* 0x000ea20000004200 */
[----:B------:R-:W-:Y:S04]  /*fac0*/  MUFU.EX2 R117, R117 ;  /* 0x0000007500757308 */ /* 0x000fe80000000800 */
[----:B------:R-:W-:Y:S01]  /*fad0*/  HMMA.16816.F32.BF16 R48, R80, R50, R72 ;  /* 0x000000325030723c */ /* 0x000fe20000041848 */
[----:B------:R-:W-:Y:S03]  /*fae0*/  LDSM.16.MT88.4 R72, [R120+0x8800] ;  /* 0x008800007848783b */ /* 0x000fe60000004200 */
[----:B------:R-:W-:Y:S08]  /*faf0*/  MUFU.EX2 R118, R118 ;  /* 0x0000007600767308 */ /* 0x000ff00000000800 */
[----:B------:R-:W-:Y:S08]  /*fb00*/  MUFU.EX2 R113, R113 ;  /* 0x0000007100717308 */ /* 0x000ff00000000800 */
[----:B------:R-:W-:Y:S01]  /*fb10*/  MUFU.EX2 R116, R116 ;  /* 0x0000007400747308 */ /* 0x000fe20000000800 */
[C---:B-1----:R-:W-:Y:S07]  /*fb20*/  HMMA.16816.F32.BF16 R20, R52.reuse, R56, R20 ;  /* 0x000000383414723c */ /* 0x042fee0000041814 */
[----:B------:R-:W-:Y:S01]  /*fb30*/  MUFU.EX2 R97, R97 ;  /* 0x0000006100617308 */ /* 0x000fe20000000800 */
[C---:B------:R-:W-:Y:S01]  /*fb40*/  HMMA.16816.F32.BF16 R24, R52.reuse, R58, R24 ;  /* 0x0000003a3418723c */ /* 0x040fe20000041818 */
[----:B------:R-:W1:Y:S05]  /*fb50*/  LDSM.16.MT88.4 R56, [R122+0x8400] ;  /* 0x008400007a38783b */ /* 0x000e6a0000004200 */
[C---:B--2---:R-:W-:Y:S01]  /*fb60*/  HMMA.16816.F32.BF16 R28, R52.reuse, R60, R28 ;  /* 0x0000003c341c723c */ /* 0x044fe2000004181c */
[----:B------:R-:W2:Y:S05]  /*fb70*/  MUFU.EX2 R138, R138 ;  /* 0x0000008a008a7308 */ /* 0x000eaa0000000800 */
[----:B------:R-:W-:Y:S01]  /*fb80*/  HMMA.16816.F32.BF16 R32, R52, R62, R32 ;  /* 0x0000003e3420723c */ /* 0x000fe20000041820 */
[----:B------:R-:W3:Y:S02]  /*fb90*/  LDSM.16.MT88.4 R60, [R120+0x8400] ;  /* 0x00840000783c783b */ /* 0x000ee40000004200 */
[----:B------:R-:W-:Y:S08]  /*fba0*/  MUFU.EX2 R99, R99 ;  /* 0x0000006300637308 */ /* 0x000ff00000000800 */
[----:B------:R-:W4:Y:S01]  /*fbb0*/  MUFU.EX2 R100, R100 ;  /* 0x0000006400647308 */ /* 0x000f220000000800 */
[----:B--2---:R-:W-:-:S07]  /*fbc0*/  F2FP.BF16.F32.PACK_AB R84, R138, R97 ;  /* 0x000000618a54723e */ /* 0x004fce00000010ff */
[----:B------:R-:W-:Y:S08]  /*fbd0*/  MUFU.EX2 R101, R101 ;  /* 0x0000006500657308 */ /* 0x000ff00000000800 */
[----:B------:R-:W-:Y:S01]  /*fbe0*/  MUFU.EX2 R102, R102 ;  /* 0x0000006600667308 */ /* 0x000fe20000000800 */
[----:B----4-:R-:W-:Y:S01]  /*fbf0*/  F2FP.BF16.F32.PACK_AB R86, R100, R99 ;  /* 0x000000636456723e */ /* 0x010fe200000010ff */
[C---:B-1----:R-:W-:Y:S06]  /*fc00*/  HMMA.16816.F32.BF16 R36, R52.reuse, R56, R36 ;  /* 0x000000383424723c */ /* 0x042fec0000041824 */
[C---:B------:R-:W-:Y:S01]  /*fc10*/  HMMA.16816.F32.BF16 R40, R52.reuse, R58, R40 ;  /* 0x0000003a3428723c */ /* 0x040fe20000041828 */
[----:B------:R-:W1:Y:S01]  /*fc20*/  LDSM.16.MT88.4 R56, [R122+0x6800] ;  /* 0x006800007a38783b */ /* 0x000e620000004200 */
[----:B------:R-:W-:Y:S04]  /*fc30*/  MUFU.EX2 R94, R94 ;  /* 0x0000005e005e7308 */ /* 0x000fe80000000800 */
[C---:B---3--:R-:W-:Y:S04]  /*fc40*/  HMMA.16816.F32.BF16 R44, R52.reuse, R60, R44 ;  /* 0x0000003c342c723c */ /* 0x048fe8000004182c */
[----:B------:R-:W2:Y:S02]  /*fc50*/  MUFU.EX2 R95, R95 ;  /* 0x0000005f005f7308 */ /* 0x000ea40000000800 */
[----:B------:R-:W-:Y:S01]  /*fc60*/  HMMA.16816.F32.BF16 R48, R52, R62, R48 ;  /* 0x0000003e3430723c */ /* 0x000fe20000041830 */
[----:B------:R-:W3:Y:S06]  /*fc70*/  LDSM.16.MT88.4 R60, [R120+0x6800] ;  /* 0x00680000783c783b */ /* 0x000eec0000004200 */
[----:B------:R-:W-:-:S02]  /*fc80*/  F2FP.BF16.F32.PACK_AB R52, R114, R137 ;  /* 0x000000897234723e */ /* 0x000fc400000010ff */
[----:B------:R-:W-:Y:S02]  /*fc90*/  F2FP.BF16.F32.PACK_AB R53, R118, R117 ;  /* 0x000000757635723e */ /* 0x000fe400000010ff */
[----:B------:R-:W-:Y:S02]  /*fca0*/  F2FP.BF16.F32.PACK_AB R54, R119, R112 ;  /* 0x000000707736723e */ /* 0x000fe400000010ff */
[----:B------:R-:W-:Y:S02]  /*fcb0*/  F2FP.BF16.F32.PACK_AB R55, R116, R113 ;  /* 0x000000717437723e */ /* 0x000fe400000010ff */
[----:B--2---:R-:W-:-:S05]  /*fcc0*/  F2FP.BF16.F32.PACK_AB R87, R95, R94 ;  /* 0x0000005e5f57723e */ /* 0x004fca00000010ff */
[C---:B------:R-:W-:Y:S01]  /*fcd0*/  HMMA.16816.F32.BF16 R64, R52.reuse, R68, R36 ;  /* 0x000000443440723c */ /* 0x040fe20000041824 */
[----:B------:R-:W-:Y:S05]  /*fce0*/  LDSM.16.MT88.4 R36, [R122+0x6c00] ;  /* 0x006c00007a24783b */ /* 0x000fea0000004200 */
[C---:B------:R-:W-:Y:S01]  /*fcf0*/  HMMA.16816.F32.BF16 R76, R52.reuse, R72, R44 ;  /* 0x00000048344c723c */ /* 0x040fe2000004182c */
[----:B------:R-:W-:Y:S05]  /*fd00*/  LDSM.16.MT88.4 R44, [R120+0x6c00] ;  /* 0x006c0000782c783b */ /* 0x000fea0000004200 */
[C---:B-1----:R-:W-:Y:S06]  /*fd10*/  HMMA.16816.F32.BF16 R4, R52.reuse, R56, R4 ;  /* 0x000000383404723c */ /* 0x042fec0000041804 */
[C---:B------:R-:W-:Y:S01]  /*fd20*/  HMMA.16816.F32.BF16 R8, R52.reuse, R58, R8 ;  /* 0x0000003a3408723c */ /* 0x040fe20000041808 */
[----:B------:R-:W1:Y:S05]  /*fd30*/  LDSM.16.MT88.4 R56, [R122+0x7800] ;  /* 0x007800007a38783b */ /* 0x000e6a0000004200 */
[C---:B---3--:R-:W-:Y:S06]  /*fd40*/  HMMA.16816.F32.BF16 R12, R52.reuse, R60, R12 ;  /* 0x0000003c340c723c */ /* 0x048fec000004180c */
[C---:B------:R-:W-:Y:S01]  /*fd50*/  HMMA.16816.F32.BF16 R16, R52.reuse, R62, R16 ;  /* 0x0000003e3410723c */ /* 0x040fe20000041810 */
[----:B------:R-:W-:Y:S05]  /*fd60*/  LDSM.16.MT88.4 R60, [R120+0x7c00] ;  /* 0x007c0000783c783b */ /* 0x000fea0000004200 */
[C---:B------:R-:W-:Y:S06]  /*fd70*/  HMMA.16816.F32.BF16 R68, R52.reuse, R70, R40 ;  /* 0x000000463444723c */ /* 0x040fec0000041828 */
[C---:B------:R-:W-:Y:S06]  /*fd80*/  HMMA.16816.F32.BF16 R72, R52.reuse, R74, R48 ;  /* 0x0000004a3448723c */ /* 0x040fec0000041830 */
[C---:B-1----:R-:W-:Y:S06]  /*fd90*/  HMMA.16816.F32.BF16 R20, R52.reuse, R56, R20 ;  /* 0x000000383414723c */ /* 0x042fec0000041814 */
[C---:B------:R-:W-:Y:S01]  /*fda0*/  HMMA.16816.F32.BF16 R24, R52.reuse, R58, R24 ;  /* 0x0000003a3418723c */ /* 0x040fe20000041818 */
[----:B------:R-:W1:Y:S05]  /*fdb0*/  LDSM.16.MT88.4 R56, [R120+0x7800] ;  /* 0x007800007838783b */ /* 0x000e6a0000004200 */
[C---:B-1----:R-:W-:Y:S06]  /*fdc0*/  HMMA.16816.F32.BF16 R28, R52.reuse, R56, R28 ;  /* 0x00000038341c723c */ /* 0x042fec000004181c */
[----:B------:R-:W-:Y:S01]  /*fdd0*/  HMMA.16816.F32.BF16 R32, R52, R58, R32 ;  /* 0x0000003a3420723c */ /* 0x000fe20000041820 */
[----:B------:R-:W-:Y:S01]  /*fde0*/  FFMA.FTZ R57, R142, R0, R85 ;  /* 0x000000008e397223 */ /* 0x000fe20000010055 */
[----:B------:R-:W-:Y:S01]  /*fdf0*/  F2FP.BF16.F32.PACK_AB R85, R102, R101 ;  /* 0x000000656655723e */ /* 0x000fe200000010ff */
[----:B------:R-:W1:Y:S01]  /*fe00*/  LDSM.16.MT88.4 R52, [R122+0x7c00] ;  /* 0x007c00007a34783b */ /* 0x000e620000004200 */
[----:B------:R-:W-:-:S04]  /*fe10*/  FADD.FTZ R0, R106, R109 ;  /* 0x0000006d6a007221 */ /* 0x000fc80000010000 */
[----:B------:R-:W-:Y:S01]  /*fe20*/  FADD.FTZ R0, R105, R0 ;  /* 0x0000000069007221 */ /* 0x000fe20000010000 */
[----:B------:R-:W-:Y:S01]  /*fe30*/  HMMA.16816.F32.BF16 R80, R84, R36, R4 ;  /* 0x000000245450723c */ /* 0x000fe20000041804 */
[----:B------:R-:W-:Y:S02]  /*fe40*/  LDSM.16.MT88.4 R4, [R120+0x8c00] ;  /* 0x008c00007804783b */ /* 0x000fe40000004200 */
[----:B------:R-:W-:-:S03]  /*fe50*/  FADD.FTZ R3, R137, R0 ;  /* 0x0000000089037221 */ /* 0x000fc60000010000 */
[----:B------:R-:W-:Y:S01]  /*fe60*/  HMMA.16816.F32.BF16 R36, R84, R38, R8 ;  /* 0x000000265424723c */ /* 0x000fe20000041808 */
[----:B------:R-:W2:Y:S01]  /*fe70*/  LDSM.16.MT88.4 R8, [R122+0x8c00] ;  /* 0x008c00007a08783b */ /* 0x000ea20000004200 */
[----:B------:R-:W-:-:S04]  /*fe80*/  FADD.FTZ R3, R114, R3 ;  /* 0x0000000372037221 */ /* 0x000fc80000010000 */
[----:B------:R-:W-:Y:S01]  /*fe90*/  HMMA.16816.F32.BF16 R40, R84, R44, R12 ;  /* 0x0000002c5428723c */ /* 0x000fe2000004180c */
[----:B------:R-:W-:-:S04]  /*fea0*/  FADD.FTZ R0, R112, R3 ;  /* 0x0000000370007221 */ /* 0x000fc80000010000 */
[----:B------:R-:W-:Y:S01]  /*feb0*/  FADD.FTZ R0, R119, R0 ;  /* 0x0000000077007221 */ /* 0x000fe20000010000 */
[C---:B------:R-:W-:Y:S01]  /*fec0*/  HMMA.16816.F32.BF16 R44, R84.reuse, R46, R16 ;  /* 0x0000002e542c723c */ /* 0x040fe20000041810 */
[----:B------:R-:W-:Y:S02]  /*fed0*/  FADD.FTZ R13, R92, R57 ;  /* 0x000000395c0d7221 */ /* 0x000fe40000010000 */
[----:B------:R-:W-:Y:S01]  /*fee0*/  FADD.FTZ R97, R97, R0 ;  /* 0x0000000061617221 */ /* 0x000fe20000010000 */
[----:B------:R-:W-:Y:S01]  /*fef0*/  MOV R0, R89 ;  /* 0x0000005900007202 */ /* 0x000fe20000000f00 */
        /* <DEDUP_REMOVED lines=8> */
[----:B------:R-:W-:Y:S01]  /*ff80*/  FADD.FTZ R107, R107, R108 ;  /* 0x0000006c6b6b7221 */ /* 0x000fe20000010000 */
[----:B-1----:R-:W-:Y:S03]  /*ff90*/  HMMA.16816.F32.BF16 R48, R84, R52, R20 ;  /* 0x000000345430723c */ /* 0x002fe60000041814 */
[----:B------:R-:W-:-:S03]  /*ffa0*/  FADD.FTZ R2, R104, R107 ;  /* 0x0000006b68027221 */ /* 0x000fc60000010000 */
[----:B------:R-:W-:Y:S01]  /*ffb0*/  HMMA.16816.F32.BF16 R52, R84, R54, R24 ;  /* 0x000000365434723c */ /* 0x000fe20000041818 */
[----:B------:R-:W-:-:S04]  /*ffc0*/  FADD.FTZ R2, R103, R2 ;  /* 0x0000000267027221 */ /* 0x000fc80000010000 */
[----:B------:R-:W-:Y:S01]  /*ffd0*/  FADD.FTZ R117, R117, R2 ;  /* 0x0000000275757221 */ /* 0x000fe20000010000 */
[----:B--2---:R-:W-:Y:S01]  /*ffe0*/  HMMA.16816.F32.BF16 R64, R84, R8, R64 ;  /* 0x000000085440723c */ /* 0x004fe20000041840 */
[----:B------:R-:W-:Y:S02]  /*fff0*/  MOV R2, R90 ;  /* 0x0000005a00027202 */ /* 0x000fe40000000f00 */
        /* <DEDUP_REMOVED lines=8> */
[----:B------:R-:W-:-:S04]  /*10080*/  FADD.FTZ R94, R94, R101 ;  /* 0x000000655e5e7221 */ /* 0x000fc80000010000 */
[----:B------:R-:W-:-:S15]  /*10090*/  FADD.FTZ R142, R95, R94 ;  /* 0x0000005e5f8e7221 */ /* 0x000fde0000010000 */
.L_x_4908:
[----:B------:R-:W-:-:S13]  /*100a0*/  ISETP.GT.AND P0, PT, R139, R126, PT ;  /* 0x0000007e8b00720c */ /* 0x000fda0003f04270 */
        /* <DEDUP_REMOVED lines=12> */
.L_x_4918:
[----:B------:R-:W1:Y:S01]  /*10170*/  LDC.64 R86, c[0x0][0x250] ;  /* 0x00009400ff567b82 */ /* 0x000e620000000a00 */
[----:B------:R-:W-:Y:S07]  /*10180*/  DEPBAR.LE SB0, 0x0 ;  /* 0x000080000000791a */ /* 0x000fee0000000000 */
[----:B------:R-:W-:Y:S01]  /*10190*/  BAR.SYNC.DEFER_BLOCKING 0x0 ;  /* 0x0000000000007b1d */ /* 0x000fe20000010000 */
[C---:B------:R-:W-:Y:S01]  /*101a0*/  LOP3.LUT P5, RZ, R132.reuse, 0x2, RZ, 0xc0, !PT ;  /* 0x0000000284ff7812 */ /* 0x040fe200078ac0ff */
[----:B------:R-:W-:Y:S01]  /*101b0*/  VIADD R139, R139, 0xffffffff ;  /* 0xffffffff8b8b7836 */ /* 0x000fe20000000000 */
[C---:B------:R-:W-:Y:S01]  /*101c0*/  LOP3.LUT P4, RZ, R132.reuse, 0x4, RZ, 0xc0, !PT ;  /* 0x0000000484ff7812 */ /* 0x040fe2000788c0ff */
[----:B------:R-:W-:Y:S01]  /*101d0*/  IMAD.MOV.U32 R8, RZ, RZ, R138 ;  /* 0x000000ffff087224 */ /* 0x000fe200078e008a */
[----:B------:R-:W-:Y:S01]  /*101e0*/  LOP3.LUT P6, RZ, R132, 0x1, RZ, 0xc0, !PT ;  /* 0x0000000184ff7812 */ /* 0x000fe200078cc0ff */
[----:B------:R-:W-:Y:S01]  /*101f0*/  IMAD.MOV.U32 R2, RZ, RZ, R137 ;  /* 0x000000ffff027224 */ /* 0x000fe200078e0089 */
        /* <DEDUP_REMOVED lines=62> */
.L_x_4915:
        /* <DEDUP_REMOVED lines=16> */
[----:B------:R-:W-:Y:S01]  /*106e0*/  ISETP.GT.AND P0, PT, R139, R126, PT ;  /* 0x0000007e8b00720c */ /* 0x000fe20003f04270 */
        /* <DEDUP_REMOVED lines=136> */
[----:B------:R-:W2:Y:S01]  /*10f70*/  LDC.64 R90, c[0x0][0x248] ;  /* 0x00009200ff5a7b82 */ /* 0x000ea20000000a00 */
        /* <DEDUP_REMOVED lines=20> */
[----:B------:R-:W3:Y:S01]  /*110c0*/  LDG.E R2, desc[UR6][R100.64] ;  /* 0x0000000664027981 */ /* 0x000ee2000c1e1900 */
[C---:B------:R-:W-:Y:S04]  /*110d0*/  LEA R98, P0, R95.reuse, R130, 0x2 ;  /* 0x000000825f627211 */ /* 0x040fe800078010ff */
        /* <DEDUP_REMOVED lines=16> */
.L_x_4917:
        /* <DEDUP_REMOVED lines=45> */
.L_x_4916:
        /* <DEDUP_REMOVED lines=47> */
[C---:B------:R-:W-:Y:S01]  /*117a0*/  FMUL.FTZ R97, R0.reuse, UR4 ;  /* 0x0000000400617c20 */ /* 0x040fe20008410000 */
        /* <DEDUP_REMOVED lines=8> */
[----:B------:R-:W-:Y:S01]  /*11830*/  FFMA.FTZ R5, R9, UR4, -R101 ;  /* 0x0000000409057c23 */ /* 0x000fe20008010865 */
[----:B------:R-:W-:Y:S01]  /*11840*/  FMUL.FTZ R86, R3, UR4 ;  /* 0x0000000403567c20 */ /* 0x000fe20008410000 */
[--C-:B------:R-:W-:Y:S01]  /*11850*/  FFMA.FTZ R98, R6, UR4, -R97.reuse ;  /* 0x0000000406627c23 */ /* 0x100fe20008010861 */
[--C-:B------:R-:W-:Y:S01]  /*11860*/  FFMA.FTZ R100, R7, UR4, -R97.reuse ;  /* 0x0000000407647c23 */ /* 0x100fe20008010861 */
[--C-:B------:R-:W-:Y:S01]  /*11870*/  FFMA.FTZ R6, R10, UR4, -R97.reuse ;  /* 0x000000040a067c23 */ /* 0x100fe20008010861 */
[--C-:B------:R-:W-:Y:S01]  /*11880*/  FFMA.FTZ R7, R11, UR4, -R97.reuse ;  /* 0x000000040b077c23 */ /* 0x100fe20008010861 */
[----:B------:R-:W2:Y:S01]  /*11890*/  MUFU.EX2 R84, R85 ;  /* 0x0000005500547308 */ /* 0x000ea20000000800 */
[----:B------:R-:W-:Y:S01]  /*118a0*/  FFMA.FTZ R102, R15, UR4, -R97 ;  /* 0x000000040f667c23 */ /* 0x000fe20008010861 */
[--C-:B------:R-:W-:Y:S01]  /*118b0*/  FFMA.FTZ R103, R20, UR4, -R101.reuse ;  /* 0x0000000414677c23 */ /* 0x100fe20008010865 */
[----:B------:R-:W-:Y:S01]  /*118c0*/  FFMA.FTZ R104, R21, UR4, -R101 ;  /* 0x0000000415687c23 */ /* 0x000fe20008010865 */
[----:B------:R-:W-:Y:S01]  /*118d0*/  FFMA.FTZ R105, R26, UR4, -R97 ;  /* 0x000000041a697c23 */ /* 0x000fe20008010861 */
[----:B------:R-:W-:Y:S01]  /*118e0*/  FFMA.FTZ R109, R28, UR4, -R101 ;  /* 0x000000041c6d7c23 */ /* 0x000fe20008010865 */
[--C-:B------:R-:W-:Y:S01]  /*118f0*/  FFMA.FTZ R111, R30, UR4, -R97.reuse ;  /* 0x000000041e6f7c23 */ /* 0x100fe20008010861 */
[--C-:B------:R-:W-:Y:S03]  /*11900*/  FFMA.FTZ R106, R31, UR4, -R97.reuse ;  /* 0x000000041f6a7c23 */ /* 0x100fe60008010861 */
[----:B------:R-:W3:Y:S01]  /*11910*/  MUFU.EX2 R3, R86 ;  /* 0x0000005600037308 */ /* 0x000ee20000000800 */
[----:B------:R-:W-:Y:S01]  /*11920*/  FFMA.FTZ R108, R34, UR4, -R97 ;  /* 0x00000004226c7c23 */ /* 0x000fe20008010861 */
[----:B------:R-:W-:Y:S01]  /*11930*/  FFMA.FTZ R107, R32, UR4, -R101 ;  /* 0x00000004206b7c23 */ /* 0x000fe20008010865 */
[----:B------:R-:W-:Y:S07]  /*11940*/  ISETP.GT.AND P0, PT, R139, R126, PT ;  /* 0x0000007e8b00720c */ /* 0x000fee0003f04270 */
        /* <DEDUP_REMOVED lines=45> */
[----:B------:R-:W-:Y:S01]  /*11c20*/  FMUL.FTZ R69, R84, R69 ;  /* 0x0000004554457220 */ /* 0x000fe20000410000 */
[C---:B------:R-:W-:Y:S01]  /*11c30*/  FMUL.FTZ R70, R3.reuse, R70 ;  /* 0x0000004603467220 */ /* 0x040fe20000410000 */
[C---:B------:R-:W-:Y:S03]  /*11c40*/  FMUL.FTZ R71, R3.reuse, R71 ;  /* 0x0000004703477220 */ /* 0x040fe60000410000 */
[----:B------:R-:W-:Y:S01]  /*11c50*/  MUFU.EX2 R6, R6 ;  /* 0x0000000600067308 */ /* 0x000fe20000000800 */
[----:B------:R-:W-:Y:S01]  /*11c60*/  FFMA.FTZ R100, R14, UR4, -R97 ;  /* 0x000000040e647c23 */ /* 0x000fe20008010861 */
        /* <DEDUP_REMOVED lines=8> */
[----:B------:R-:W-:Y:S01]  /*11cf0*/  FFMA.FTZ R99, R84, R143, R99 ;  /* 0x0000008f54637223 */ /* 0x000fe20000010063 */
[----:B------:R-:W-:Y:S01]  /*11d00*/  FFMA.FTZ R98, R3, R142, R98 ;  /* 0x0000008e03627223 */ /* 0x000fe20000010062 */
[----:B------:R-:W-:Y:S02]  /*11d10*/  MOV R85, R2 ;  /* 0x0000000200557202 */ /* 0x000fe40000000f00 */
[----:B------:R-:W-:Y:S01]  /*11d20*/  FADD.FTZ R99, R87, R99 ;  /* 0x0000006357637221 */ /* 0x000fe20000010000 */
[----:B------:R-:W-:Y:S03]  /*11d30*/  FADD.FTZ R3, R86, R98 ;  /* 0x0000006256037221 */ /* 0x000fe60000010000 */
[----:B------:R-:W-:Y:S01]  /*11d40*/  MUFU.EX2 R100, R100 ;  /* 0x0000006400647308 */ /* 0x000fe20000000800 */
[----:B------:R-:W-:Y:S04]  /*11d50*/  FADD.FTZ R96, R96, R99 ;  /* 0x0000006360607221 */ /* 0x000fe80000010000 */
[----:B------:R-:W-:Y:S05]  /*11d60*/  FADD.FTZ R5, R5, R96 ;  /* 0x0000006005057221 */ /* 0x000fea0000010000 */
[----:B------:R-:W-:Y:S01]  /*11d70*/  MUFU.EX2 R103, R103 ;  /* 0x0000006700677308 */ /* 0x000fe20000000800 */
[C---:B---3--:R-:W-:Y:S01]  /*11d80*/  F2FP.BF16.F32.PACK_AB R83, R7.reuse, R6 ;  /* 0x000000060753723e */ /* 0x048fe200000010ff */
[----:B------:R-:W-:Y:S01]  /*11d90*/  FADD.FTZ R6, R6, R3 ;  /* 0x0000000306067221 */ /* 0x000fe20000010000 */
[----:B------:R-:W-:Y:S03]  /*11da0*/  MOV R3, R0 ;  /* 0x0000000000037202 */ /* 0x000fe60000000f00 */
[----:B------:R-:W-:Y:S02]  /*11db0*/  FADD.FTZ R7, R7, R6 ;  /* 0x0000000607077221 */ /* 0x000fe40000010000 */
[C---:B------:R-:W-:Y:S02]  /*11dc0*/  HMMA.16816.F32.BF16 R8, R80.reuse, R88, R8 ;  /* 0x000000585008723c */ /* 0x040fe40000041808 */
        /* <DEDUP_REMOVED lines=9> */
[----:B------:R-:W-:Y:S10]  /*11e60*/  MUFU.EX2 R107, R107 ;  /* 0x0000006b006b7308 */ /* 0x000ff40000000800 */
[----:B------:R-:W-:Y:S01]  /*11e70*/  MUFU.EX2 R108, R108 ;  /* 0x0000006c006c7308 */ /* 0x000fe20000000800 */
        /* <DEDUP_REMOVED lines=8> */
[----:B------:R2:W3:Y:S04]  /*11f00*/  MUFU.EX2 R91, R102 ;  /* 0x00000066005b7308 */ /* 0x0004e80000000800 */
[--C-:B------:R-:W-:Y:S01]  /*11f10*/  FFMA.FTZ R88, R12, UR4, -R101.reuse ;  /* 0x000000040c587c23 */ /* 0x100fe20008010865 */
[--C-:B------:R-:W-:Y:S01]  /*11f20*/  FFMA.FTZ R89, R13, UR4, -R101.reuse ;  /* 0x000000040d597c23 */ /* 0x100fe20008010865 */
[C---:B------:R-:W-:Y:S01]  /*11f30*/  FMUL.FTZ R12, R84.reuse, R76 ;  /* 0x0000004c540c7220 */ /* 0x040fe20000410000 */
[----:B------:R-:W-:Y:S02]  /*11f40*/  FMUL.FTZ R13, R84, R77 ;  /* 0x0000004d540d7220 */ /* 0x000fe40000410000 */
[----:B------:R-:W4:Y:S01]  /*11f50*/  LDSM.16.MT88.4 R76, [R122+0x6400] ;  /* 0x006400007a4c783b */ /* 0x000f220000004200 */
[----:B------:R-:W-:Y:S01]  /*11f60*/  FFMA.FTZ R90, R16, UR4, -R101 ;  /* 0x00000004105a7c23 */ /* 0x000fe20008010865 */
[----:B------:R-:W-:Y:S03]  /*11f70*/  MUFU.EX2 R88, R88 ;  /* 0x0000005800587308 */ /* 0x000fe60000000800 */
[C---:B-1----:R-:W-:Y:S03]  /*11f80*/  HMMA.16816.F32.BF16 R12, R80.reuse, R92, R12 ;  /* 0x0000005c500c723c */ /* 0x042fe6000004180c */
[----:B--2---:R-:W-:Y:S04]  /*11f90*/  FFMA.FTZ R102, R22, UR4, -R97 ;  /* 0x0000000416667c23 */ /* 0x004fe80008010861 */
[----:B------:R-:W1:Y:S01]  /*11fa0*/  MUFU.EX2 R89, R89 ;  /* 0x0000005900597308 */ /* 0x000e620000000800 */
[----:B------:R-:W-:Y:S01]  /*11fb0*/  HMMA.16816.F32.BF16 R72, R80, R94, R72 ;  /* 0x0000005e5048723c */ /* 0x000fe20000041848 */
[----:B------:R-:W2:Y:S02]  /*11fc0*/  LDSM.16.MT88.4 R80, [R120+0x6400] ;  /* 0x006400007850783b */ /* 0x000ea40000004200 */
[----:B------:R-:W-:Y:S01]  /*11fd0*/  FFMA.FTZ R93, R17, UR4, -R101 ;  /* 0x00000004115d7c23 */ /* 0x000fe20008010865 */
[--C-:B------:R-:W-:Y:S03]  /*11fe0*/  FFMA.FTZ R92, R19, UR4, -R97.reuse ;  /* 0x00000004135c7c23 */ /* 0x100fe60008010861 */
[--C-:B------:R-:W-:Y:S02]  /*11ff0*/  FFMA.FTZ R95, R18, UR4, -R97.reuse ;  /* 0x00000004125f7c23 */ /* 0x100fe40008010861 */
[----:B------:R-:W-:Y:S02]  /*12000*/  MUFU.EX2 R90, R90 ;  /* 0x0000005a005a7308 */ /* 0x000fe40000000800 */
[----:B---3--:R-:W-:Y:S01]  /*12010*/  F2FP.BF16.F32.PACK_AB R17, R91, R100 ;  /* 0x000000645b11723e */ /* 0x008fe200000010ff */
[----:B------:R-:W-:Y:S01]  /*12020*/  FFMA.FTZ R94, R23, UR4, -R97 ;  /* 0x00000004175e7c23 */ /* 0x000fe20008010861 */
[----:B------:R-:W-:Y:S01]  /*12030*/  FADD.FTZ R100, R100, R7 ;  /* 0x0000000764647221 */ /* 0x000fe20000010000 */
[----:B------:R-:W-:Y:S05]  /*12040*/  LDSM.16.MT88.4 R20, [R122+0x6800] ;  /* 0x006800007a14783b */ /* 0x000fea0000004200 */
[----:B------:R-:W3:Y:S01]  /*12050*/  MUFU.EX2 R93, R93 ;  /* 0x0000005d005d7308 */ /* 0x000ee20000000800 */
[----:B-1----:R-:W-:Y:S01]  /*12060*/  F2FP.BF16.F32.PACK_AB R16, R89, R88 ;  /* 0x000000585910723e */ /* 0x002fe200000010ff */
[----:B------:R-:W-:Y:S01]  /*12070*/  FADD.FTZ R88, R88, R5 ;  /* 0x0000000558587221 */ /* 0x000fe20000010000 */
[----:B------:R-:W-:Y:S03]  /*12080*/  FADD.FTZ R100, R91, R100 ;  /* 0x000000645b647221 */ /* 0x000fe60000010000 */
[----:B------:R-:W-:Y:S04]  /*12090*/  FADD.FTZ R89, R89, R88 ;  /* 0x0000005859597221 */ /* 0x000fe80000010000 */
[----:B------:R-:W-:Y:S10]  /*120a0*/  MUFU.EX2 R95, R95 ;  /* 0x0000005f005f7308 */ /* 0x000ff40000000800 */
[----:B------:R-:W1:Y:S01]  /*120b0*/  MUFU.EX2 R92, R92 ;  /* 0x0000005c005c7308 */ /* 0x000e620000000800 */
[C---:B---3--:R-:W-:Y:S01]  /*120c0*/  F2FP.BF16.F32.PACK_AB R18, R93.reuse, R90 ;  /* 0x0000005a5d12723e */ /* 0x048fe200000010ff */
[----:B------:R-:W-:Y:S04]  /*120d0*/  FADD.FTZ R90, R90, R89 ;  /* 0x000000595a5a7221 */ /* 0x000fe80000010000 */
[----:B------:R-:W-:Y:S04]  /*120e0*/  FADD.FTZ R90, R93, R90 ;  /* 0x0000005a5d5a7221 */ /* 0x000fe80000010000 */
[----:B------:R-:W-:Y:S01]  /*120f0*/  MUFU.EX2 R94, R94 ;  /* 0x0000005e005e7308 */ /* 0x000fe20000000800 */
[C---:B-1----:R-:W-:Y:S01]  /*12100*/  F2FP.BF16.F32.PACK_AB R19, R92.reuse, R95 ;  /* 0x0000005f5c13723e */ /* 0x042fe200000010ff */
[----:B------:R-:W-:Y:S04]  /*12110*/  FADD.FTZ R95, R95, R100 ;  /* 0x000000645f5f7221 */ /* 0x000fe80000010000 */
        /* <DEDUP_REMOVED lines=14> */
[----:B------:R1:W-:Y:S05]  /*12200*/  MUFU.EX2 R77, R102 ;  /* 0x00000066004d7308 */ /* 0x0003ea0000000800 */
[C---:B------:R-:W-:Y:S05]  /*12210*/  HMMA.16816.F32.BF16 R68, R16.reuse, R78, R68 ;  /* 0x0000004e1044723c */ /* 0x040fea0000041844 */
[----:B------:R-:W3:Y:S01]  /*12220*/  MUFU.EX2 R76, R104 ;  /* 0x00000068004c7308 */ /* 0x000ee20000000800 */
[C---:B--2---:R-:W-:Y:S05]  /*12230*/  HMMA.16816.F32.BF16 R12, R16.reuse, R80, R12 ;  /* 0x00000050100c723c */ /* 0x044fea000004180c */
[--C-:B------:R-:W-:Y:S01]  /*12240*/  FFMA.FTZ R78, R24, UR4, -R101.reuse ;  /* 0x00000004184e7c23 */ /* 0x100fe20008010865 */
[----:B------:R-:W-:Y:S05]  /*12250*/  HMMA.16816.F32.BF16 R72, R16, R82, R72 ;  /* 0x000000521048723c */ /* 0x000fea0000041848 */
[----:B------:R-:W-:Y:S01]  /*12260*/  FFMA.FTZ R79, R25, UR4, -R101 ;  /* 0x00000004194f7c23 */ /* 0x000fe20008010865 */
[----:B-1----:R-:W-:Y:S01]  /*12270*/  FFMA.FTZ R102, R27, UR4, -R97 ;  /* 0x000000041b667c23 */ /* 0x002fe20008010861 */
[----:B------:R-:W1:Y:S01]  /*12280*/  MUFU.EX2 R78, R78 ;  /* 0x0000004e004e7308 */ /* 0x000e620000000800 */
[----:B------:R-:W2:Y:S03]  /*12290*/  LDSM.16.MT88.4 R24, [R120+0x6800] ;  /* 0x006800007818783b */ /* 0x000ea60000004200 */
[----:B---3--:R-:W-:Y:S01]  /*122a0*/  F2FP.BF16.F32.PACK_AB R16, R76, R103 ;  /* 0x000000674c10723e */ /* 0x008fe200000010ff */
[----:B------:R-:W-:Y:S01]  /*122b0*/  FFMA.FTZ R104, R29, UR4, -R101 ;  /* 0x000000041d687c23 */ /* 0x000fe20008010865 */
[----:B------:R-:W-:Y:S01]  /*122c0*/  F2FP.BF16.F32.PACK_AB R17, R94, R77 ;  /* 0x0000004d5e11723e */ /* 0x000fe200000010ff */
[----:B------:R-:W-:Y:S03]  /*122d0*/  FFMA.FTZ R97, R35, UR4, -R97 ;  /* 0x0000000423617c23 */ /* 0x000fe60008010861 */
[----:B------:R-:W3:Y:S01]  /*122e0*/  MUFU.EX2 R79, R79 ;  /* 0x0000004f004f7308 */ /* 0x000ee20000000800 */
[----:B------:R-:W-:Y:S01]  /*122f0*/  LDSM.16.MT88.4 R28, [R122+0x6c00] ;  /* 0x006c00007a1c783b */ /* 0x000fe20000004200 */
[----:B------:R-:W-:Y:S01]  /*12300*/  FFMA.FTZ R101, R33, UR4, -R101 ;  /* 0x0000000421657c23 */ /* 0x000fe20008010865 */
[----:B------:R-:W-:Y:S01]  /*12310*/  FADD.FTZ R103, R103, R90 ;  /* 0x0000005a67677221 */ /* 0x000fe20000010000 */
[----:B------:R-:W-:Y:S03]  /*12320*/  FADD.FTZ R77, R77, R92 ;  /* 0x0000005c4d4d7221 */ /* 0x000fe60000010000 */
[----:B------:R-:W-:Y:S03]  /*12330*/  FADD.FTZ R103, R76, R103 ;  /* 0x000000674c677221 */ /* 0x000fe60000010000 */
[----:B------:R-:W4:Y:S01]  /*12340*/  MUFU.EX2 R102, R102 ;  /* 0x0000006600667308 */ /* 0x000f220000000800 */
[----:B------:R-:W-:Y:S01]  /*12350*/  LDSM.16.MT88.4 R32, [R122+0x7c00] ;  /* 0x007c00007a20783b */ /* 0x000fe20000004200 */
[----:B------:R-:W-:Y:S01]  /*12360*/  FADD.FTZ R94, R94, R77 ;  /* 0x0000004d5e5e7221 */ /* 0x000fe20000010000 */
[----:B-1----:R-:W-:Y:S07]  /*12370*/  FADD.FTZ R6, R78, R103 ;  /* 0x000000674e067221 */ /* 0x002fee0000010000 */
[----:B------:R-:W1:Y:S01]  /*12380*/  MUFU.EX2 R104, R104 ;  /* 0x0000006800687308 */ /* 0x000e620000000800 */
[C---:B---3--:R-:W-:Y:S01]  /*12390*/  F2FP.BF16.F32.PACK_AB R18, R79.reuse, R78 ;  /* 0x0000004e4f12723e */ /* 0x048fe200000010ff */
[----:B------:R-:W-:Y:S08]  /*123a0*/  FADD.FTZ R6, R79, R6 ;  /* 0x000000064f067221 */ /* 0x000ff00000010000 */
[----:B------:R-:W3:Y:S01]  /*123b0*/  MUFU.EX2 R84, R101 ;  /* 0x0000006500547308 */ /* 0x000ee20000000800 */
[C---:B----4-:R-:W-:Y:S01]  /*123c0*/  F2FP.BF16.F32.PACK_AB R19, R102.reuse, R105 ;  /* 0x000000696613723e */ /* 0x050fe200000010ff */
[----:B------:R-:W-:Y:S04]  /*123d0*/  FADD.FTZ R105, R105, R94 ;  /* 0x0000005e69697221 */ /* 0x000fe80000010000 */
[----:B------:R-:W-:Y:S02]  /*123e0*/  FADD.FTZ R102, R102, R105 ;  /* 0x0000006966667221 */ /* 0x000fe40000010000 */
[C---:B------:R-:W-:Y:S02]  /*123f0*/  HMMA.16816.F32.BF16 R8, R16.reuse, R20, R8 ;  /* 0x000000141008723c */ /* 0x040fe40000041808 */
[----:B------:R-:W4:Y:S04]  /*12400*/  MUFU.EX2 R97, R97 ;  /* 0x0000006100617308 */ /* 0x000f280000000800 */
[C---:B------:R-:W-:Y:S01]  /*12410*/  HMMA.16816.F32.BF16 R36, R16.reuse, R22, R36 ;  /* 0x000000161024723c */ /* 0x040fe20000041824 */
[----:B------:R-:W5:Y:S05]  /*12420*/  LDSM.16.MT88.4 R20, [R122+0x7800] ;  /* 0x007800007a14783b */ /* 0x000f6a0000004200 */
[C---:B--2---:R-:W-:Y:S06]  /*12430*/  HMMA.16816.F32.BF16 R40, R16.reuse, R24, R40 ;  /* 0x000000181028723c */ /* 0x044fec0000041828 */
[C---:B------:R-:W-:Y:S01]  /*12440*/  HMMA.16816.F32.BF16 R44, R16.reuse, R26, R44 ;  /* 0x0000001a102c723c */ /* 0x040fe2000004182c */
[----:B------:R-:W2:Y:S05]  /*12450*/  LDSM.16.MT88.4 R24, [R120+0x7800] ;  /* 0x007800007818783b */ /* 0x000eaa0000004200 */
[C---:B-----5:R-:W-:Y:S06]  /*12460*/  HMMA.16816.F32.BF16 R48, R16.reuse, R20, R48 ;  /* 0x000000141030723c */ /* 0x060fec0000041830 */
        /* <DEDUP_REMOVED lines=9> */
[----:B------:R-:W-:Y:S01]  /*12500*/  HMMA.16816.F32.BF16 R72, R16, R26, R72 ;  /* 0x0000001a1048723c */ /* 0x000fe20000041848 */
[----:B------:R-:W2:Y:S06]  /*12510*/  LDSM.16.MT88.4 R24, [R120+0x7c00] ;  /* 0x007c00007818783b */ /* 0x000eac0000004200 */
[----:B-1----:R-:W-:Y:S01]  /*12520*/  F2FP.BF16.F32.PACK_AB R16, R104, R109 ;  /* 0x0000006d6810723e */ /* 0x002fe200000010ff */
[----:B------:R-:W-:Y:S03]  /*12530*/  FADD.FTZ R109, R109, R6 ;  /* 0x000000066d6d7221 */ /* 0x000fe60000010000 */
[----:B------:R-:W-:Y:S01]  /*12540*/  F2FP.BF16.F32.PACK_AB R17, R106, R111 ;  /* 0x0000006f6a11723e */ /* 0x000fe200000010ff */
[----:B------:R-:W-:Y:S01]  /*12550*/  FADD.FTZ R111, R111, R102 ;  /* 0x000000666f6f7221 */ /* 0x000fe20000010000 */
[----:B---3--:R-:W-:Y:S01]  /*12560*/  F2FP.BF16.F32.PACK_AB R18, R84, R107 ;  /* 0x0000006b5412723e */ /* 0x008fe200000010ff */
[----:B------:R-:W-:Y:S01]  /*12570*/  FADD.FTZ R104, R104, R109 ;  /* 0x0000006d68687221 */ /* 0x000fe20000010000 */
[----:B----4-:R-:W-:Y:S01]  /*12580*/  F2FP.BF16.F32.PACK_AB R19, R97, R108 ;  /* 0x0000006c6113723e */ /* 0x010fe200000010ff */
[----:B------:R-:W-:Y:S02]  /*12590*/  FADD.FTZ R111, R106, R111 ;  /* 0x0000006f6a6f7221 */ /* 0x000fe40000010000 */
[----:B------:R-:W-:Y:S02]  /*125a0*/  FADD.FTZ R107, R107, R104 ;  /* 0x000000686b6b7221 */ /* 0x000fe40000010000 */
[----:B------:R-:W-:Y:S02]  /*125b0*/  FADD.FTZ R108, R108, R111 ;  /* 0x0000006f6c6c7221 */ /* 0x000fe40000010000 */
[C---:B------:R-:W-:Y:S01]  /*125c0*/  HMMA.16816.F32.BF16 R80, R16.reuse, R28, R8 ;  /* 0x0000001c1050723c */ /* 0x040fe20000041808 */
[----:B------:R-:W1:Y:S02]  /*125d0*/  LDSM.16.MT88.4 R8, [R122+0x8c00] ;  /* 0x008c00007a08783b */ /* 0x000e640000004200 */
[----:B------:R-:W-:Y:S01]  /*125e0*/  FADD.FTZ R143, R84, R107 ;  /* 0x0000006b548f7221 */ /* 0x000fe20000010000 */
[----:B------:R-:W-:Y:S02]  /*125f0*/  FADD.FTZ R142, R97, R108 ;  /* 0x0000006c618e7221 */ /* 0x000fe40000010000 */
[C---:B------:R-:W-:Y:S06]  /*12600*/  HMMA.16816.F32.BF16 R36, R16.reuse, R30, R36 ;  /* 0x0000001e1024723c */ /* 0x040fec0000041824 */
[C---:B-----5:R-:W-:Y:S06]  /*12610*/  HMMA.16816.F32.BF16 R40, R16.reuse, R20, R40 ;  /* 0x000000141028723c */ /* 0x060fec0000041828 */
[C---:B------:R-:W-:Y:S01]  /*12620*/  HMMA.16816.F32.BF16 R44, R16.reuse, R22, R44 ;  /* 0x00000016102c723c */ /* 0x040fe2000004182c */
[----:B------:R-:W3:Y:S05]  /*12630*/  LDSM.16.MT88.4 R20, [R120+0x8c00] ;  /* 0x008c00007814783b */ /* 0x000eea0000004200 */
[C---:B------:R-:W-:Y:S06]  /*12640*/  HMMA.16816.F32.BF16 R48, R16.reuse, R32, R48 ;  /* 0x000000201030723c */ /* 0x040fec0000041830 */
[C---:B------:R-:W-:Y:S06]  /*12650*/  HMMA.16816.F32.BF16 R52, R16.reuse, R34, R52 ;  /* 0x000000221034723c */ /* 0x040fec0000041834 */
[C---:B--2---:R-:W-:Y:S06]  /*12660*/  HMMA.16816.F32.BF16 R56, R16.reuse, R24, R56 ;  /* 0x000000181038723c */ /* 0x044fec0000041838 */
[C---:B------:R-:W-:Y:S06]  /*12670*/  HMMA.16816.F32.BF16 R60, R16.reuse, R26, R60 ;  /* 0x0000001a103c723c */ /* 0x040fec000004183c */
[C---:B-1----:R-:W-:Y:S06]  /*12680*/  HMMA.16816.F32.BF16 R64, R16.reuse, R8, R64 ;  /* 0x000000081040723c */ /* 0x042fec0000041840 */
[C---:B------:R-:W-:Y:S06]  /*12690*/  HMMA.16816.F32.BF16 R68, R16.reuse, R10, R68 ;  /* 0x0000000a1044723c */ /* 0x040fec0000041844 */
[C---:B---3--:R-:W-:Y:S06]  /*126a0*/  HMMA.16816.F32.BF16 R76, R16.reuse, R20, R12 ;  /* 0x00000014104c723c */ /* 0x048fec000004180c */
[----:B------:R-:W-:Y:S01]  /*126b0*/  HMMA.16816.F32.BF16 R72, R16, R22, R72 ;  /* 0x000000161048723c */ /* 0x000fe20000041848 */
[----:B------:R-:W-:Y:S11]  /*126c0*/  @!UPT UIADD3 URZ, URZ, URZ, URZ ;  /* 0x0000003f3f3ff290 */ /* 0x000ff6000fffe03f */
[----:B------:R-:W-:Y:S01]  /*126d0*/  @!UPT UIADD3 URZ, URZ, URZ, URZ ;  /* 0x0000003f3f3ff290 */ /* 0x000fe2000fffe03f */
[----:B------:R-:W-:Y:S11]  /*126e0*/  @P0 BRA `(.L_x_4918) ;  /* 0xffffffd800a00947 */ /* 0x000ff6000383ffff */
.L_x_4914:
[----:B------:R-:W1:Y:S01]  /*126f0*/  SHFL.BFLY PT, R4, R143, 0x2, 0x1f ;  /* 0x0c401f008f047f89 */ /* 0x000e6200000e0000 */
[----:B------:R-:W2:Y:S01]  /*12700*/  S2UR UR4, SR_CgaCtaId ;  /* 0x00000000000479c3 */ /* 0x000ea20000008800 */
[----:B------:R-:W-:Y:S01]  /*12710*/  MOV R8, 0x3f800000 ;  /* 0x3f80000000087802 */ /* 0x000fe20000000f00 */
[----:B------:R-:W-:Y:S01]  /*12720*/  UMOV UR5, 0x400 ;  /* 0x0000040000057882 */ /* 0x000fe20000000000 */
[----:B------:R-:W3:Y:S01]  /*12730*/  SHFL.BFLY PT, R5, R142, 0x2, 0x1f ;  /* 0x0c401f008e057f89 */ /* 0x000ee200000e0000 */
[----:B------:R-:W-:Y:S01]  /*12740*/  MOV R7, 0x3f800000 ;  /* 0x3f80000000077802 */ /* 0x000fe20000000f00 */
[----:B------:R-:W-:Y:S01]  /*12750*/  BSSY B0, `(.L_x_4919) ;  /* 0x00000bb000007945 */ /* 0x000fe20003800000 */
[----:B------:R-:W-:Y:S02]  /*12760*/  LEA R136, R136, R135, 0x4 ;  /* 0x0000008788887211 */ /* 0x000fe400078e20ff */
        /* <DEDUP_REMOVED lines=15> */
[----:B------:R-:W-:Y:S02]  /*12860*/  LOP3.LUT R15, R11, 0xfffffffc, RZ, 0xc0, !PT ;  /* 0xfffffffc0b0f7812 */ /* 0x000fe400078ec0ff */
[----:B------:R-:W-:Y:S02]  /*12870*/  SHF.R.S32.HI R11, RZ, 0x2, R11 ;  /* 0x00000002ff0b7819 */ /* 0x000fe4000001140b */
[----:B------:R-:W-:-:S02]  /*12880*/  SHF.R.S32.HI R13, RZ, 0x5, R3 ;  /* 0x00000005ff0d7819 */ /* 0x000fc40000011403 */
[----:B------:R-:W-:Y:S01]  /*12890*/  IADD3 R10, -R15, R4, RZ ;  /* 0x000000040f0a7210 */ /* 0x000fe20007ffe1ff */
[----:B------:R-:W1:Y:S01]  /*128a0*/  @P3 MUFU.RCP R8, R6 ;  /* 0x0000000600083308 */ /* 0x000e620000001000 */
[----:B------:R-:W-:Y:S02]  /*128b0*/  SHF.R.S32.HI R14, RZ, 0x1f, R11 ;  /* 0x0000001fff0e7819 */ /* 0x000fe4000001140b */
[----:B------:R-:W-:Y:S02]  /*128c0*/  LEA R10, R13, R10, 0x8 ;  /* 0x0000000a0d0a7211 */ /* 0x000fe400078e40ff */
[----:B------:R-:W-:Y:S02]  /*128d0*/  LEA.HI R14, R14, R11, RZ, 0x3 ;  /* 0x0000000b0e0e7211 */ /* 0x000fe400078f18ff */
[----:B------:R-:W-:Y:S01]  /*128e0*/  LEA.HI R13, R9, R4, RZ, 0x3 ;  /* 0x00000004090d7211 */ /* 0x000fe200078f18ff */
[----:B------:R-:W-:Y:S01]  /*128f0*/  @P3 MUFU.LG2 R6, R6 ;  /* 0x0000000600063308 */ /* 0x000fe20000000c00 */
[----:B------:R-:W-:-:S02]  /*12900*/  LOP3.LUT R14, R14, 0xfffffff8, RZ, 0xc0, !PT ;  /* 0xfffffff80e0e7812 */ /* 0x000fc400078ec0ff */
[----:B------:R-:W-:Y:S02]  /*12910*/  SHF.R.S32.HI R12, RZ, 0x3, R13 ;  /* 0x00000003ff0c7819 */ /* 0x000fe4000001140d */
[----:B------:R-:W-:Y:S02]  /*12920*/  LEA.HI R16, R9, R4, RZ, 0x6 ;  /* 0x0000000409107211 */ /* 0x000fe400078f30ff */
[----:B------:R-:W-:Y:S02]  /*12930*/  IADD3 R11, R11, -R14, RZ ;  /* 0x8000000e0b0b7210 */ /* 0x000fe40007ffe0ff */
[----:B------:R-:W-:Y:S01]  /*12940*/  LEA.HI R15, R13, R12, RZ, 0x1 ;  /* 0x0000000c0d0f7211 */ /* 0x000fe200078f08ff */
[----:B------:R-:W-:Y:S01]  /*12950*/  IMAD.SHL.U32 R16, R16, 0x4, RZ ;  /* 0x0000000410107824 */ /* 0x000fe200078e00ff */
[----:B------:R-:W-:Y:S01]  /*12960*/  LEA.HI R14, R9, R4, RZ, 0x4 ;  /* 0x00000004090e7211 */ /* 0x000fe200078f20ff */
[C---:B-1----:R-:W-:Y:S01]  /*12970*/  FMUL.FTZ R80, R8.reuse, R80 ;  /* 0x0000005008507220 */ /* 0x042fe20000410000 */
[----:B------:R-:W-:Y:S01]  /*12980*/  LOP3.LUT R9, R13, 0xfffffff8, RZ, 0xc0, !PT ;  /* 0xfffffff80d097812 */ /* 0x000fe200078ec0ff */
[C---:B------:R-:W-:Y:S01]  /*12990*/  FMUL.FTZ R81, R8.reuse, R81 ;  /* 0x0000005108517220 */ /* 0x040fe20000410000 */
[----:B------:R-:W-:Y:S01]  /*129a0*/  LOP3.LUT R13, R15, 0xfffffffe, RZ, 0xc0, !PT ;  /* 0xfffffffe0f0d7812 */ /* 0x000fe200078ec0ff */
[C---:B------:R-:W-:Y:S01]  /*129b0*/  FMUL.FTZ R36, R8.reuse, R36 ;  /* 0x0000002408247220 */ /* 0x040fe20000410000 */
[----:B------:R-:W-:Y:S01]  /*129c0*/  IADD3 R9, -R9, R4, RZ ;  /* 0x0000000409097210 */ /* 0x000fe20007ffe1ff */
[C---:B------:R-:W-:Y:S01]  /*129d0*/  FMUL.FTZ R37, R8.reuse, R37 ;  /* 0x0000002508257220 */ /* 0x040fe20000410000 */
[----:B------:R-:W-:Y:S01]  /*129e0*/  FSETP.NE.FTZ.AND P2, PT, R5, RZ, PT ;  /* 0x000000ff0500720b */ /* 0x000fe20003f55000 */
[C---:B------:R-:W-:Y:S01]  /*129f0*/  FMUL.FTZ R40, R8.reuse, R40 ;  /* 0x0000002808287220 */ /* 0x040fe20000410000 */
[----:B------:R-:W-:Y:S01]  /*12a00*/  LEA.HI R17, R11, R11, RZ, 0x1 ;  /* 0x0000000b0b117211 */ /* 0x000fe200078f08ff */
[----:B------:R-:W-:Y:S01]  /*12a10*/  FMUL.FTZ R41, R8, R41 ;  /* 0x0000002908297220 */ /* 0x000fe20000410000 */
[----:B------:R-:W-:Y:S01]  /*12a20*/  LOP3.LUT R16, R16, 0x3fffff00, RZ, 0xc0, !PT ;  /* 0x3fffff0010107812 */ /* 0x000fe200078ec0ff */
[----:B------:R-:W-:Y:S01]  /*12a30*/  FMUL.FTZ R44, R8, R44 ;  /* 0x0000002c082c7220 */ /* 0x000fe20000410000 */
[----:B------:R-:W-:Y:S01]  /*12a40*/  IADD3 R13, R12, -R13, RZ ;  /* 0x8000000d0c0d7210 */ /* 0x000fe20007ffe0ff */
[C---:B------:R-:W-:Y:S01]  /*12a50*/  FMUL.FTZ R45, R8.reuse, R45 ;  /* 0x0000002d082d7220 */ /* 0x040fe20000410000 */
[----:B------:R-:W-:Y:S01]  /*12a60*/  SHF.R.S32.HI R14, RZ, 0x4, R14 ;  /* 0x00000004ff0e7819 */ /* 0x000fe2000001140e */
[C---:B------:R-:W-:Y:S01]  /*12a70*/  FMUL.FTZ R48, R8.reuse, R48 ;  /* 0x0000003008307220 */ /* 0x040fe20000410000 */
[----:B------:R-:W-:Y:S01]  /*12a80*/  LEA.HI R15, R9, R9, RZ, 0x1 ;  /* 0x00000009090f7211 */ /* 0x000fe200078f08ff */
[----:B------:R-:W-:Y:S01]  /*12a90*/  FMUL.FTZ R49, R8, R49 ;  /* 0x0000003108317220 */ /* 0x000fe20000410000 */
[----:B------:R-:W-:Y:S01]  /*12aa0*/  LOP3.LUT R18, R17, 0x1fffffe, RZ, 0xc0, !PT ;  /* 0x01fffffe11127812 */ /* 0x000fe200078ec0ff */
[----:B------:R-:W-:Y:S01]  /*12ab0*/  IMAD.SHL.U32 R14, R14, 0x40, RZ ;  /* 0x000000400e0e7824 */ /* 0x000fe200078e00ff */
[----:B------:R-:W-:Y:S01]  /*12ac0*/  LEA R13, R13, R16, 0x5 ;  /* 0x000000100d0d7211 */ /* 0x000fe200078e28ff */
[----:B------:R-:W1:Y:S01]  /*12ad0*/  @P2 MUFU.RCP R7, R5 ;  /* 0x0000000500072308 */ /* 0x000e620000001000 */
[----:B------:R-:W-:Y:S01]  /*12ae0*/  LOP3.LUT R16, R15, 0xfffffffe, RZ, 0xc0, !PT ;  /* 0xfffffffe0f107812 */ /* 0x000fe200078ec0ff */
[C---:B------:R-:W-:Y:S01]  /*12af0*/  FMUL.FTZ R52, R8.reuse, R52 ;  /* 0x0000003408347220 */ /* 0x040fe20000410000 */
[----:B------:R-:W-:Y:S01]  /*12b00*/  SHF.R.S32.HI R15, RZ, 0x1, R15 ;  /* 0x00000001ff0f7819 */ /* 0x000fe2000001140f */
[C---:B------:R-:W-:Y:S01]  /*12b10*/  FMUL.FTZ R53, R8.reuse, R53 ;  /* 0x0000003508357220 */ /* 0x040fe20000410000 */
[----:B------:R-:W-:Y:S01]  /*12b20*/  SHF.R.S32.HI R17, RZ, 0x1, R17 ;  /* 0x00000001ff117819 */ /* 0x000fe20000011411 */
[C---:B------:R-:W-:Y:S01]  /*12b30*/  FMUL.FTZ R56, R8.reuse, R56 ;  /* 0x0000003808387220 */ /* 0x040fe20000410000 */
[----:B------:R-:W-:Y:S01]  /*12b40*/  IADD3 R11, R11, -R18, RZ ;  /* 0x800000120b0b7210 */ /* 0x000fe20007ffe0ff */
[----:B------:R-:W-:Y:S01]  /*12b50*/  FMUL.FTZ R57, R8, R57 ;  /* 0x0000003908397220 */ /* 0x000fe20000410000 */
[----:B------:R-:W-:Y:S01]  /*12b60*/  LOP3.LUT R14, R14, 0xc0, RZ, 0xc0, !PT ;  /* 0x000000c00e0e7812 */ /* 0x000fe200078ec0ff */
[C---:B------:R-:W-:Y:S01]  /*12b70*/  FMUL.FTZ R60, R8.reuse, R60 ;  /* 0x0000003c083c7220 */ /* 0x040fe20000410000 */
[----:B------:R-:W-:Y:S01]  /*12b80*/  SHF.L.U32 R15, R15, 0x3, RZ ;  /* 0x000000030f0f7819 */ /* 0x000fe200000006ff */
[----:B------:R-:W-:Y:S01]  /*12b90*/  IMAD R11, R11, 0x10, R10 ;  /* 0x000000100b0b7824 */ /* 0x000fe200078e020a */
[C---:B------:R-:W-:Y:S01]  /*12ba0*/  SHF.L.U32 R18, R17.reuse, 0x6, RZ ;  /* 0x0000000611127819 */ /* 0x040fe200000006ff */
[----:B------:R-:W-:Y:S01]  /*12bb0*/  FMUL.FTZ R61, R8, R61 ;  /* 0x0000003d083d7220 */ /* 0x000fe20000410000 */
[----:B------:R-:W-:Y:S01]  /*12bc0*/  LOP3.LUT R10, R14, 0x18, R15, 0xf8, !PT ;  /* 0x000000180e0a7812 */ /* 0x000fe200078ef80f */
[----:B------:R-:W-:Y:S01]  /*12bd0*/  FMUL.FTZ R64, R8, R64 ;  /* 0x0000004008407220 */ /* 0x000fe20000410000 */
[----:B------:R-:W-:Y:S01]  /*12be0*/  LOP3.LUT R18, R18, 0xc0, RZ, 0xc0, !PT ;  /* 0x000000c012127812 */ /* 0x000fe200078ec0ff */
[C---:B------:R-:W-:Y:S01]  /*12bf0*/  FMUL.FTZ R65, R8.reuse, R65 ;  /* 0x0000004108417220 */ /* 0x040fe20000410000 */
        /* <DEDUP_REMOVED lines=10> */
[----:B------:R-:W-:Y:S01]  /*12ca0*/  IADD3 R16, R9, -R16, RZ ;  /* 0x8000001009107210 */ /* 0x000fe20007ffe0ff */
[----:B------:R-:W-:Y:S01]  /*12cb0*/  FMUL.FTZ R73, R8, R73 ;  /* 0x0000004908497220 */ /* 0x000fe20000410000 */
[----:B------:R-:W-:Y:S01]  /*12cc0*/  LEA R11, R11, UR4, 0x2 ;  /* 0x000000040b0b7c11 */ /* 0x000fe2000f8e10ff */
[----:B-1----:R-:W-:Y:S01]  /*12cd0*/  FMUL.FTZ R83, R7, R83 ;  /* 0x0000005307537220 */ /* 0x002fe20000410000 */
[----:B------:R-:W-:Y:S01]  /*12ce0*/  LOP3.LUT P0, RZ, R17, 0x2, RZ, 0xc0, !PT ;  /* 0x0000000211ff7812 */ /* 0x000fe2000780c0ff */
        /* <DEDUP_REMOVED lines=24> */
[----:B------:R-:W-:Y:S01]  /*12e70*/  LEA R13, R16, R13, 0x2 ;  /* 0x0000000d100d7211 */ /* 0x000fe200078e10ff */
[----:B------:R-:W-:Y:S01]  /*12e80*/  STS.64 [R11], R80 ;  /* 0x000000500b007388 */ /* 0x000fe20000000a00 */
[----:B------:R-:W-:Y:S01]  /*12e90*/  LOP3.LUT R10, R10, R19, RZ, 0x3c, !PT ;  /* 0x000000130a0a7212 */ /* 0x000fe200078e3cff */
[----:B------:R-:W4:Y:S01]  /*12ea0*/  LDC.64 R14, c[0x0][0x2c0] ;  /* 0x0000b000ff0e7b82 */ /* 0x000f220000000a00 */
[C---:B------:R-:W-:Y:S01]  /*12eb0*/  IADD3 R7, R11.reuse, -0x20, RZ ;  /* 0xffffffe00b077810 */ /* 0x040fe20007ffe0ff */
[----:B------:R-:W-:Y:S01]  /*12ec0*/  @P1 VIADD R7, R11, 0x20 ;  /* 0x000000200b071836 */ /* 0x000fe20000000000 */
[----:B------:R-:W-:Y:S01]  /*12ed0*/  SEL R8, R8, 0xffffffc0, !P0 ;  /* 0xffffffc008087807 */ /* 0x000fe20004000000 */
[----:B------:R-:W-:Y:S01]  /*12ee0*/  STS.64 [R11+0x400], R82 ;  /* 0x000400520b007388 */ /* 0x000fe20000000a00 */
[----:B------:R-:W-:Y:S01]  /*12ef0*/  IADD3 R10, R13, R10, RZ ;  /* 0x0000000a0d0a7210 */ /* 0x000fe20007ffe0ff */
[----:B------:R-:W1:Y:S01]  /*12f00*/  @P2 MUFU.LG2 R5, R5 ;  /* 0x0000000500052308 */ /* 0x000e620000000c00 */
[----:B------:R-:W-:Y:S01]  /*12f10*/  IADD3 R13, R11, R8, RZ ;  /* 0x000000080b0d7210 */ /* 0x000fe20007ffe0ff */
[----:B------:R-:W-:Y:S01]  /*12f20*/  STS.64 [R7], R36 ;  /* 0x0000002407007388 */ /* 0x000fe20000000a00 */
[----:B------:R-:W-:Y:S01]  /*12f30*/  IADD3 R8, R8, R7, RZ ;  /* 0x0000000708087210 */ /* 0x000fe20007ffe0ff */
[----:B------:R-:W-:Y:S01]  /*12f40*/  @P3 FMUL.FTZ R29, R6, 0.69314718246459960938 ;  /* 0x3f317218061d3820 */ /* 0x000fe20000410000 */
[----:B------:R-:W-:Y:S01]  /*12f50*/  LEA R10, R10, UR4, 0x2 ;  /* 0x000000040a0a7c11 */ /* 0x000fe2000f8e10ff */
[----:B------:R-:W-:Y:S01]  /*12f60*/  STS.64 [R7+0x400], R38 ;  /* 0x0004002607007388 */ /* 0x000fe20000000a00 */
[----:B------:R-:W2:Y:S01]  /*12f70*/  S2UR UR4, SR_CTAID.Z ;  /* 0x00000000000479c3 */ /* 0x000ea20000002700 */
[----:B------:R-:W-:-:S02]  /*12f80*/  LOP3.LUT R3, R3, 0xffffffe0, RZ, 0xc0, !PT ;  /* 0xffffffe003037812 */ /* 0x000fc400078ec0ff */
[----:B------:R-:W-:Y:S01]  /*12f90*/  STS.64 [R13], R40 ;  /* 0x000000280d007388 */ /* 0x000fe20000000a00 */
[----:B------:R-:W-:Y:S02]  /*12fa0*/  SHF.L.U32 R6, R9, 0x2, RZ ;  /* 0x0000000209067819 */ /* 0x000fe400000006ff */
[----:B------:R-:W-:Y:S01]  /*12fb0*/  IADD3 R3, -R3, R4, RZ ;  /* 0x0000000403037210 */ /* 0x000fe20007ffe1ff */
[----:B------:R-:W-:Y:S01]  /*12fc0*/  STS.64 [R13+0x400], R42 ;  /* 0x0004002a0d007388 */ /* 0x000fe20000000a00 */
[--C-:B------:R-:W-:Y:S02]  /*12fd0*/  IMAD.MOV R4, RZ, RZ, -R129.reuse ;  /* 0x000000ffff047224 */ /* 0x100fe400078e0a81 */
[----:B------:R-:W-:Y:S01]  /*12fe0*/  LOP3.LUT P0, RZ, R3, 0x3, RZ, 0xc0, !PT ;  /* 0x0000000303ff7812 */ /* 0x000fe2000780c0ff */
[----:B------:R-:W-:Y:S01]  /*12ff0*/  STS.64 [R8], R44 ;  /* 0x0000002c08007388 */ /* 0x000fe20000000a00 */
[----:B----4-:R-:W-:Y:S02]  /*13000*/  IMAD R14, R28, R14, R129 ;  /* 0x0000000e1c0e7224 */ /* 0x010fe400078e0281 */
[----:B-1----:R-:W-:Y:S01]  /*13010*/  @P2 FMUL.FTZ R5, R5, 0.69314718246459960938 ;  /* 0x3f31721805052820 */ /* 0x002fe20000410000 */
[----:B------:R-:W-:Y:S01]  /*13020*/  MOV R3, 0xff800000 ;  /* 0xff80000000037802 */ /* 0x000fe20000000f00 */
[----:B------:R-:W-:Y:S01]  /*13030*/  STS.64 [R8+0x400], R46 ;  /* 0x0004002e08007388 */ /* 0x000fe20000000a00 */
[----:B------:R-:W-:-:S03]  /*13040*/  MOV R28, 0xff800000 ;  /* 0xff800000001c7802 */ /* 0x000fc60000000f00 */
        /* <DEDUP_REMOVED lines=16> */
[----:B-1----:R-:W1:Y:S08]  /*13150*/  @P2 LDC R11, c[0x0][0x2e8] ;  /* 0x0000ba00ff0b2b82 */ /* 0x002e700000000800 */
[----:B------:R-:W-:Y:S08]  /*13160*/  BAR.SYNC.DEFER_BLOCKING 0x0 ;  /* 0x0000000000007b1d */ /* 0x000ff00000010000 */
[----:B---3--:R-:W2:Y:S08]  /*13170*/  LDC R7, c[0x0][0x270] ;  /* 0x00009c00ff077b82 */ /* 0x008eb00000000800 */
[----:B----4-:R-:W3:Y:S01]  /*13180*/  @P3 LDC R13, c[0x0][0x2e8] ;  /* 0x0000ba00ff0d3b82 */ /* 0x010ee20000000800 */
[----:B-----5:R-:W-:Y:S01]  /*13190*/  SHF.L.U32 R8, R30, 0x6, RZ ;  /* 0x000000061e087819 */ /* 0x020fe200000006ff */
[----:B------:R4:W3:Y:S01]  /*131a0*/  LDS.128 R24, [R10+0x1800] ;  /* 0x001800000a187984 */ /* 0x0008e20000000c00 */
[----:B-1----:R-:W-:-:S03]  /*131b0*/  @P2 FFMA.FTZ R28, R0, R11, R5 ;  /* 0x0000000b001c2223 */ /* 0x002fc60000010005 */
[----:B------:R4:W1:Y:S01]  /*131c0*/  LDS.128 R20, [R10+0x3800] ;  /* 0x003800000a147984 */ /* 0x0008620000000c00 */
[----:B--2---:R-:W-:-:S03]  /*131d0*/  IMAD R4, R7, R4, UR4 ;  /* 0x0000000407047e24 */ /* 0x004fc6000f8e0204 */
[----:B------:R4:W2:Y:S01]  /*131e0*/  LDS.128 R16, [R10+0x5800] ;  /* 0x005800000a107984 */ /* 0x0008a20000000c00 */
[----:B------:R-:W-:Y:S01]  /*131f0*/  IMAD R4, R14, R7, R4 ;  /* 0x000000070e047224 */ /* 0x000fe200078e0204 */
[----:B------:R-:W-:Y:S01]  /*13200*/  SHF.R.S32.HI R7, RZ, 0x1f, R6 ;  /* 0x0000001fff077819 */ /* 0x000fe20000011406 */
[----:B---3--:R-:W-:Y:S02]  /*13210*/  @P3 FFMA.FTZ R3, R2, R13, R29 ;  /* 0x0000000d02033223 */ /* 0x008fe4000001001d */
[----:B------:R-:W-:Y:S01]  /*13220*/  IMAD R15, R4, R15, R8 ;  /* 0x0000000f040f7224 */ /* 0x000fe200078e0208 */
[----:B------:R-:W-:Y:S06]  /*13230*/  @P0 BRA `(.L_x_4920) ;  /* 0x0000000000300947 */ /* 0x000fec0003800000 */
        /* <DEDUP_REMOVED lines=12> */
.L_x_4920:
[----:B------:R-:W-:Y:S05]  /*13300*/  BSYNC B0 ;  /* 0x0000000000007941 */ /* 0x000fea0003800000 */
.L_x_4919:
[----:B------:R-:W-:Y:S01]  /*13310*/  IMAD R127, R30, -0x40, R127 ;  /* 0xffffffc01e7f7824 */ /* 0x000fe200078e027f */
[----:B------:R-:W-:Y:S01]  /*13320*/  ULDC UR4, c[0x0][0x2dc] ;  /* 0x0000b70000047ab9 */ /* 0x000fe20000000800 */
[C---:B---3--:R-:W-:Y:S01]  /*13330*/  IMAD.WIDE R4, R12.reuse, 0x60, R6 ;  /* 0x000000600c047825 */ /* 0x048fe200078e0206 */
[----:B------:R3:W1:Y:S01]  /*13340*/  LDS.128 R32, [R10] ;  /* 0x000000000a207984 */ /* 0x0006620000000c00 */
[----:B------:R-:W-:Y:S01]  /*13350*/  BSSY B0, `(.L_x_4921) ;  /* 0x000001b000007945 */ /* 0x000fe20003800000 */
[CC--:B------:R-:W-:Y:S01]  /*13360*/  ISETP.GE.AND P1, PT, R12.reuse, R127.reuse, PT ;  /* 0x0000007f0c00720c */ /* 0x0c0fe20003f26270 */
[C---:B------:R-:W-:Y:S01]  /*13370*/  VIADD R2, R12.reuse, 0x10 ;  /* 0x000000100c027836 */ /* 0x040fe20000000000 */
[----:B------:R3:W1:Y:S01]  /*13380*/  LDS.128 R28, [R10+0x2000] ;  /* 0x002000000a1c7984 */ /* 0x0006620000000c00 */
[C---:B------:R-:W-:Y:S02]  /*13390*/  VIADD R0, R12.reuse, 0x20 ;  /* 0x000000200c007836 */ /* 0x040fe40000000000 */
[----:B------:R-:W-:Y:S01]  /*133a0*/  VIADD R12, R12, 0x30 ;  /* 0x000000300c0c7836 */ /* 0x000fe20000000000 */
[-C--:B------:R-:W-:Y:S01]  /*133b0*/  ISETP.GE.AND P5, PT, R2, R127.reuse, PT ;  /* 0x0000007f0200720c */ /* 0x080fe20003fa6270 */
[----:B------:R-:W-:Y:S01]  /*133c0*/  IMAD R3, R15, UR4, RZ ;  /* 0x000000040f037c24 */ /* 0x000fe2000f8e02ff */
[----:B------:R-:W-:Y:S01]  /*133d0*/  ULDC.64 UR4, c[0x0][0x288] ;  /* 0x0000a20000047ab9 */ /* 0x000fe20000000a00 */
[-C--:B------:R-:W-:Y:S01]  /*133e0*/  ISETP.GE.AND P4, PT, R0, R127.reuse, PT ;  /* 0x0000007f0000720c */ /* 0x080fe20003f86270 */
[----:B------:R-:W-:Y:S01]  /*133f0*/  VIADD R2, R6, 0x20 ;  /* 0x0000002006027836 */ /* 0x000fe20000000000 */
[----:B------:R-:W-:Y:S01]  /*13400*/  ISETP.GE.AND P3, PT, R12, R127, PT ;  /* 0x0000007f0c00720c */ /* 0x000fe20003f66270 */
[----:B------:R-:W-:Y:S01]  /*13410*/  VIADD R0, R6, 0x40 ;  /* 0x0000004006007836 */ /* 0x000fe20000000000 */
[----:B------:R3:W1:Y:S01]  /*13420*/  LDS.128 R12, [R10+0x4000] ;  /* 0x004000000a0c7984 */ /* 0x0006620000000c00 */
[----:B------:R-:W-:-:S04]  /*13430*/  IADD3 R8, P0, R3, R4, RZ ;  /* 0x0000000403087210 */ /* 0x000fc80007f1e0ff */
[----:B------:R-:W-:Y:S02]  /*13440*/  LEA.HI.X.SX32 R3, R3, R5, 0x1, P0 ;  /* 0x0000000503037211 */ /* 0x000fe400000f0eff */
[----:B------:R-:W-:-:S04]  /*13450*/  LEA R4, P0, R8, UR4, 0x2 ;  /* 0x0000000408047c11 */ /* 0x000fc8000f8010ff */
[----:B------:R-:W-:Y:S01]  /*13460*/  LEA.HI.X R5, R8, UR5, R3, 0x2, P0 ;  /* 0x0000000508057c11 */ /* 0x000fe200080f1403 */
[----:B------:R-:W-:Y:S08]  /*13470*/  @P1 BRA `(.L_x_4922) ;  /* 0x0000000000201947 */ /* 0x000ff00003800000 */
[----:B------:R-:W-:Y:S02]  /*13480*/  ULDC UR4, c[0x0][0x2d0] ;  /* 0x0000b40000047ab9 */ /* 0x000fe40000000800 */
[----:B------:R-:W-:Y:S02]  /*13490*/  ISETP.GE.AND P1, PT, R2, UR4, PT ;  /* 0x0000000402007c0c */ /* 0x000fe4000bf26270 */
[----:B------:R-:W-:Y:S02]  /*134a0*/  ISETP.GE.AND P0, PT, R0, UR4, PT ;  /* 0x0000000400007c0c */ /* 0x000fe4000bf06270 */
[----:B------:R-:W-:-:S09]  /*134b0*/  ISETP.GE.AND P2, PT, R6, UR4, PT ;  /* 0x0000000406007c0c */ /* 0x000fd2000bf46270 */
[----:B-1----:R1:W-:Y:S04]  /*134c0*/  @!P1 STG.E.128 desc[UR6][R4.64+0x80], R28 ;  /* 0x0000801c04009986 */ /* 0x0023e8000c101d06 */
[----:B------:R1:W-:Y:S04]  /*134d0*/  @!P0 STG.E.128 desc[UR6][R4.64+0x100], R12 ;  /* 0x0001000c04008986 */ /* 0x0003e8000c101d06 */
[----:B------:R1:W-:Y:S04]  /*134e0*/  @!P2 STG.E.64 desc[UR6][R4.64], R32 ;  /* 0x000000200400a986 */ /* 0x0003e8000c101b06 */
[----:B------:R1:W-:Y:S02]  /*134f0*/  @!P2 STG.E.64 desc[UR6][R4.64+0x8], R34 ;  /* 0x000008220400a986 */ /* 0x0003e4000c101b06 */
.L_x_4922:
[----:B------:R-:W-:Y:S05]  /*13500*/  BSYNC B0 ;  /* 0x0000000000007941 */ /* 0x000fea0003800000 */
.L_x_4921:
[----:B-1----:R1:W1:Y:S01]  /*13510*/  LDS.128 R32, [R10+0x800] ;  /* 0x000800000a207984 */ /* 0x0022620000000c00 */
        /* <DEDUP_REMOVED lines=8> */
[----:B-1----:R1:W-:Y:S04]  /*135a0*/  @!P2 STG.E.128 desc[UR6][R4.64+0x1800], R32 ;  /* 0x001800200400a986 */ /* 0x0023e8000c101d06 */
[----:B------:R1:W-:Y:S04]  /*135b0*/  @!P1 STG.E.128 desc[UR6][R4.64+0x1880], R28 ;  /* 0x0018801c04009986 */ /* 0x0003e8000c101d06 */
[----:B------:R1:W-:Y:S02]  /*135c0*/  @!P0 STG.E.128 desc[UR6][R4.64+0x1900], R12 ;  /* 0x0019000c04008986 */ /* 0x0003e4000c101d06 */
.L_x_4924:
[----:B------:R-:W-:Y:S05]  /*135d0*/  BSYNC B0 ;  /* 0x0000000000007941 */ /* 0x000fea0003800000 */
.L_x_4923:
        /* <DEDUP_REMOVED lines=12> */
.L_x_4926:
[----:B------:R-:W-:Y:S05]  /*136a0*/  BSYNC B0 ;  /* 0x0000000000007941 */ /* 0x000fea0003800000 */
.L_x_4925:
        /* <DEDUP_REMOVED lines=10> */
.L_x_4927:
        /* <DEDUP_REMOVED lines=11> */
.L_x_6492:


//--------------------- .text._ZN5flash24flash_fwd_splitkv_kernelI23Flash_fwd_kernel_traitsILi96ELi64ELi64ELi4ELb0ELb0EN7cutlass10bfloat16_tE19Flash_kernel_traitsILi96ELi64ELi64ELi4ES3_EELb1ELb0ELb0ELb0ELb0ELb1ELb1ELb1EEEvNS_16Flash_fwd_paramsE --------------------------
	.section	.text._ZN5flash24flash_fwd_splitkv_kernelI23Flash_fwd_kernel_traitsILi96ELi64ELi64ELi4ELb0ELb0EN7cutlass10bfloat16_tE19Flash_kernel_traitsILi96ELi64ELi64ELi4ES3_EELb1ELb0ELb0ELb0ELb0ELb1ELb1ELb1EEEvNS_16Flash_fwd_paramsE,"ax",@progbits
	.align	128
        .global         _ZN5flash24flash_fwd_splitkv_kernelI23Flash_fwd_kernel_traitsILi96ELi64ELi64ELi4ELb0ELb0EN7cutlass10bfloat16_tE19Flash_kernel_traitsILi96ELi64ELi64ELi4ES3_EELb1ELb0ELb0ELb0ELb0ELb1ELb1ELb1EEEvNS_16Flash_fwd_paramsE
        .type           _ZN5flash24flash_fwd_splitkv_kernelI23Flash_fwd_kernel_traitsILi96ELi64ELi64ELi4ELb0ELb0EN7cutlass10bfloat16_tE19Flash_kernel_traitsILi96ELi64ELi64ELi4ES3_EELb1ELb0ELb0ELb0ELb0ELb1ELb1ELb1EEEvNS_16Flash_fwd_paramsE,@function
        .size           _ZN5flash24flash_fwd_splitkv_kernelI23Flash_fwd_kernel_traitsILi96ELi64ELi64ELi4ELb0ELb0EN7cutlass10bfloat16_tE19Flash_kernel_traitsILi96ELi64ELi64ELi4ES3_EELb1ELb0ELb0ELb0ELb0ELb1ELb1ELb1EEEvNS_16Flash_fwd_paramsE,(.L_x_6493 - _ZN5flash24flash_fwd_splitkv_kernelI23Flash_fwd_kernel_traitsILi96ELi64ELi64ELi4ELb0ELb0EN7cutlass10bfloat16_tE19Flash_kernel_traitsILi96ELi64ELi64ELi4ES3_EELb1ELb0ELb0ELb0ELb0ELb1ELb1ELb1EEEvNS_16Flash_fwd_paramsE)
        .other          _ZN5flash24flash_fwd_splitkv_kernelI23Flash_fwd_kernel_traitsILi96ELi64ELi64ELi4ELb0ELb0EN7cutlass10bfloat16_tE19Flash_kernel_traitsILi96ELi64ELi64ELi4ES3_EELb1ELb0ELb0ELb0ELb0ELb1ELb1ELb1EEEvNS_16Flash_fwd_paramsE,@"STO_CUDA_ENTRY STV_DEFAULT"
_ZN5flash24flash_fwd_splitkv_kernelI23Flash_fwd_kernel_traitsILi96ELi64ELi64ELi4ELb0ELb0EN7cutlass10bfloat16_tE19Flash_kernel_traitsILi96ELi64ELi64ELi4ES3_EELb1ELb0ELb0ELb0ELb0ELb1ELb1ELb1EEEvNS_16Flash_fwd_paramsE:
.text._ZN5flash24flash_fwd_splitkv_kernelI23Flash_fwd_kernel_traitsILi96ELi64ELi64ELi4ELb0ELb0EN7cutlass10bfloat16_tE19Flash_kernel_traitsILi96ELi64ELi64ELi4ES3_EELb1ELb0ELb0ELb0ELb0ELb1ELb1ELb1EEEvNS_16Flash_fwd_paramsE:
        /* <DEDUP_REMOVED lines=59> */
.L_x_4928:
[----:B------:R-:W1:Y:S02]  /*03b0*/  LDC R75, c[0x0][0x2c8] ;  /* 0x0000b200ff4b7b82 */ /* 0x000e640000000800 */
.L_x_4929:
        /* <DEDUP_REMOVED lines=105> */
.L_x_4932:
[----:B------:R-:W-:Y:S05]  /*0a50*/  BSYNC B0 ;  /* 0x0000000000007941 */ /* 0x000fea0003800000 */
.L_x_4931:
        /* <DEDUP_REMOVED lines=10> */
.L_x_4934:
[----:B------:R-:W-:Y:S05]  /*0b00*/  BSYNC B0 ;  /* 0x0000000000007941 */ /* 0x000fea0003800000 */
.L_x_4933:
        /* <DEDUP_REMOVED lines=11> */
.L_x_4936:
[----:B------:R-:W-:Y:S05]  /*0bc0*/  BSYNC B0 ;  /* 0x0000000000007941 */ /* 0x000fea0003800000 */
.L_x_4935:
        /* <DEDUP_REMOVED lines=9> */
.L_x_4938:
[----:B------:R-:W-:Y:S05]  /*0c60*/  BSYNC B0 ;  /* 0x0000000000007941 */ /* 0x000fea0003800000 */
.L_x_4937:
        /* <DEDUP_REMOVED lines=15> */
.L_x_4930:
        /* <DEDUP_REMOVED lines=24> */
.L_x_4939:
        /* <DEDUP_REMOVED lines=81> */
.L_x_4940:
        /* <DEDUP_REMOVED lines=49> */
.L_x_4942:
        /* <DEDUP_REMOVED lines=31> */
.L_x_4941:
        /* <DEDUP_REMOVED lines=221> */
.L_x_4992:
        /* <DEDUP_REMOVED lines=22> */
.L_x_4945:
[----:B------:R-:W-:Y:S05]  /*2820*/  BSYNC B0 ;  /* 0x0000000000007941 */ /* 0x000fea0003800000 */
.L_x_4944:
        /* <DEDUP_REMOVED lines=15> */
.L_x_4947:
[----:B------:R-:W-:Y:S05]  /*2920*/  BSYNC B0 ;  /* 0x0000000000007941 */ /* 0x000fea0003800000 */
.L_x_4946:
        /* <DEDUP_REMOVED lines=65> */
.L_x_4953:
[----:B------:R-:W-:Y:S05]  /*2d40*/  BSYNC B0 ;  /* 0x0000000000007941 */ /* 0x000fea0003800000 */
.L_x_4952:
        /* <DEDUP_REMOVED lines=48> */
.L_x_4955:
[----:B------:R-:W-:Y:S05]  /*3050*/  BSYNC B0 ;  /* 0x0000000000007941 */ /* 0x000fea0003800000 */
.L_x_4954:
        /* <DEDUP_REMOVED lines=47> */
.L_x_4951:
[----:B------:R-:W-:Y:S05]  /*3350*/  BSYNC B1 ;  /* 0x0000000000017941 */ /* 0x000fea0003800000 */
.L_x_4950:
        /* <DEDUP_REMOVED lines=60> */
.L_x_4959:
[----:B------:R-:W-:Y:S05]  /*3720*/  BSYNC B0 ;  /* 0x0000000000007941 */ /* 0x000fea0003800000 */
.L_x_4958:
        /* <DEDUP_REMOVED lines=48> */
.L_x_4961:
[----:B------:R-:W-:Y:S05]  /*3a30*/  BSYNC B0 ;  /* 0x0000000000007941 */ /* 0x000fea0003800000 */
.L_x_4960:
        /* <DEDUP_REMOVED lines=47> */
.L_x_4957:
[----:B------:R-:W-:Y:S05]  /*3d30*/  BSYNC B1 ;  /* 0x0000000000017941 */ /* 0x000fea0003800000 */
.L_x_4956:
        /* <DEDUP_REMOVED lines=8> */
.L_x_4949:
        /* <DEDUP_REMOVED lines=90> */
.L_x_4968:
[----:B------:R-:W-:Y:S05]  /*4360*/  BSYNC B0 ;  /* 0x0000000000007941 */ /* 0x000fea0003800000 */
.L_x_4967:
[----:B-----5:R4:W-:Y:S02]  /*4370*/  STG.E.128 desc[UR6][R122.64], R40 ;  /* 0x000000287a007986 */ /* 0x0209e4000c101d06 */
.L_x_4966:
[----:B------:R-:W-:Y:S05]  /*4380*/  BSYNC B1 ;  /* 0x0000000000017941 */ /* 0x000fea0003800000 */
.L_x_4965:
        /* <DEDUP_REMOVED lines=87> */
.L_x_4972:
[----:B------:R-:W-:Y:S05]  /*4900*/  BSYNC B0 ;  /* 0x0000000000007941 */ /* 0x000fea0003800000 */
.L_x_4971:
[----:B-----5:R1:W-:Y:S02]  /*4910*/  STG.E.128 desc[UR6][R122.64+0x40], R40 ;  /* 0x000040287a007986 */ /* 0x0203e4000c101d06 */
.L_x_4970:
[----:B------:R-:W-:Y:S05]  /*4920*/  BSYNC B1 ;  /* 0x0000000000017941 */ /* 0x000fea0003800000 */
.L_x_4969:
        /* <DEDUP_REMOVED lines=86> */
.L_x_4974:
[----:B------:R-:W-:Y:S05]  /*4e90*/  BSYNC B0 ;  /* 0x0000000000007941 */ /* 0x000fea0003800000 */
.L_x_4973:
[----:B-----5:R4:W-:Y:S02]  /*4ea0*/  STG.E.128 desc[UR6][R122.64+0x80], R40 ;  /* 0x000080287a007986 */ /* 0x0209e4000c101d06 */
.L_x_4964:
[----:B------:R-:W-:Y:S05]  /*4eb0*/  BSYNC B2 ;  /* 0x0000000000027941 */ /* 0x000fea0003800000 */
.L_x_4963:
        /* <DEDUP_REMOVED lines=94> */
.L_x_4980:
[----:B------:R-:W-:Y:S05]  /*54a0*/  BSYNC B0 ;  /* 0x0000000000007941 */ /* 0x000fea0003800000 */
.L_x_4979:
[----:B-----5:R4:W-:Y:S02]  /*54b0*/  STG.E.128 desc[UR6][R124.64], R40 ;  /* 0x000000287c007986 */ /* 0x0209e4000c101d06 */
.L_x_4978:
[----:B------:R-:W-:Y:S05]  /*54c0*/  BSYNC B1 ;  /* 0x0000000000017941 */ /* 0x000fea0003800000 */
.L_x_4977:
        /* <DEDUP_REMOVED lines=93> */
.L_x_4984:
[----:B------:R-:W-:Y:S05]  /*5aa0*/  BSYNC B0 ;  /* 0x0000000000007941 */ /* 0x000fea0003800000 */
.L_x_4983:
[----:B-----5:R4:W-:Y:S02]  /*5ab0*/  STG.E.128 desc[UR6][R124.64+0x40], R40 ;  /* 0x000040287c007986 */ /* 0x0209e4000c101d06 */
.L_x_4982:
[----:B------:R-:W-:Y:S05]  /*5ac0*/  BSYNC B1 ;  /* 0x0000000000017941 */ /* 0x000fea0003800000 */
.L_x_4981:
        /* <DEDUP_REMOVED lines=92> */
.L_x_4986:
[----:B------:R-:W-:Y:S05]  /*6090*/  BSYNC B0 ;  /* 0x0000000000007941 */ /* 0x000fea0003800000 */
.L_x_4985:
[----:B-----5:R4:W-:Y:S02]  /*60a0*/  STG.E.128 desc[UR6][R124.64+0x80], R40 ;  /* 0x000080287c007986 */ /* 0x0209e4000c101d06 */
.L_x_4976:
[----:B------:R-:W-:Y:S05]  /*60b0*/  BSYNC B2 ;  /* 0x0000000000027941 */ /* 0x000fea0003800000 */
.L_x_4975:
        /* <DEDUP_REMOVED lines=8> */
.L_x_4948:
        /* <DEDUP_REMOVED lines=11> */
.L_x_4988:
[----:B------:R-:W-:Y:S05]  /*61f0*/  BSYNC B0 ;  /* 0x0000000000007941 */ /* 0x000fea0003800000 */
.L_x_4987:
        /* <DEDUP_REMOVED lines=12> */
.L_x_4989:
[----:B------:R-:W-:Y:S05]  /*62c0*/  BSYNC B0 ;  /* 0x0000000000007941 */ /* 0x000fea0003800000 */
.L_x_4962:
        /* <DEDUP_REMOVED lines=81> */
.L_x_4990:
        /* <DEDUP_REMOVED lines=8> */
.L_x_4991:
[----:B------:R-:W-:Y:S04]  /*6860*/  IADD3 R9, R9, -0x1, RZ ;  /* 0xffffffff09097810 */ /* 0x000fe80007ffe0ff */
[----:B------:R-:W-:Y:S11]  /*6870*/  ISETP.GT.AND P0, PT, R9, R88, PT ;  /* 0x000000580900720c */ /* 0x000ff60003f04270 */
[----:B------:R-:W-:Y:S02]  /*6880*/  @!UPT UIADD3 URZ, URZ, URZ, URZ ;  /* 0x0000003f3f3ff290 */ /* 0x000fe4000fffe03f */
[----:B------:R-:W-:Y:S05]  /*6890*/  @P0 BRA `(.L_x_4992) ;  /* 0xffffffbc00880947 */ /* 0x000fea000383ffff */
.L_x_4943:
        /* <DEDUP_REMOVED lines=97> */
.L_x_5001:
[----:B------:R-:W-:Y:S05]  /*6eb0*/  BSYNC B0 ;  /* 0x0000000000007941 */ /* 0x000fea0003800000 */
.L_x_5000:
[----:B-----5:R3:W-:Y:S04]  /*6ec0*/  STS.64 [R128], R16 ;  /* 0x0000001080007388 */ /* 0x0207e80000000a00 */
[----:B------:R3:W-:Y:S02]  /*6ed0*/  STS.64 [R128+0x8], R18 ;  /* 0x0000081280007388 */ /* 0x0007e40000000a00 */
.L_x_4999:
[----:B------:R-:W-:Y:S05]  /*6ee0*/  BSYNC B1 ;  /* 0x0000000000017941 */ /* 0x000fea0003800000 */
.L_x_4998:
        /* <DEDUP_REMOVED lines=45> */
.L_x_5005:
[----:B------:R-:W-:Y:S05]  /*71c0*/  BSYNC B0 ;  /* 0x0000000000007941 */ /* 0x000fea0003800000 */
.L_x_5004:
[----:B-----5:R1:W-:Y:S02]  /*71d0*/  STS.128 [R128+0x1000], R16 ;  /* 0x0010001080007388 */ /* 0x0203e40000000c00 */
.L_x_5003:
[----:B------:R-:W-:Y:S05]  /*71e0*/  BSYNC B1 ;  /* 0x0000000000017941 */ /* 0x000fea0003800000 */
.L_x_5002:
        /* <DEDUP_REMOVED lines=44> */
.L_x_5007:
[----:B------:R-:W-:Y:S05]  /*74b0*/  BSYNC B0 ;  /* 0x0000000000007941 */ /* 0x000fea0003800000 */
.L_x_5006:
[----:B-----5:R3:W-:Y:S02]  /*74c0*/  STS.128 [R128+0x2000], R16 ;  /* 0x0020001080007388 */ /* 0x0207e40000000c00 */
.L_x_4997:
[----:B------:R-:W-:Y:S05]  /*74d0*/  BSYNC B2 ;  /* 0x0000000000027941 */ /* 0x000fea0003800000 */
.L_x_4996:
        /* <DEDUP_REMOVED lines=27> */
[C---:B------:R-:W-:Y:S02]  /*7690*/  LOP3.LUT R0, R17.reuse, 0xffff0000, RZ, 0xc0, !PT ;  /* 0xffff000011007812 */ /* 0x040fe400078ec0ff */
[----:B------:R-:W-:-:S02]  /*76a0*/  SHF.L.U32 R3, R17, 0x10, RZ ;  /* 0x0000001011037819 */ /* 0x000fc400000006ff */
        /* <DEDUP_REMOVED lines=8> */
[----:B------:R-:W-:Y:S01]  /*7730*/  FMUL.FTZ R18, R0, R13 ;  /* 0x0000000d00127220 */ /* 0x000fe20000410000 */
[----:B------:R-:W-:Y:S01]  /*7740*/  LOP3.LUT R22, R7, 0xffff0000, RZ, 0xc0, !PT ;  /* 0xffff000007167812 */ /* 0x000fe200078ec0ff */
[----:B------:R-:W-:Y:S01]  /*7750*/  FMUL.FTZ R26, R14, R19 ;  /* 0x000000130e1a7220 */ /* 0x000fe20000410000 */
[----:B------:R-:W-:Y:S01]  /*7760*/  SHF.L.U32 R4, R4, 0x10, RZ ;  /* 0x0000001004047819 */ /* 0x000fe200000006ff */
[C---:B------:R-:W-:Y:S01]  /*7770*/  FMUL.FTZ R13, R3.reuse, R13 ;  /* 0x0000000d030d7220 */ /* 0x040fe20000410000 */
[----:B------:R-:W-:Y:S01]  /*7780*/  FFMA.FTZ R18, R3, R23, -R18 ;  /* 0x0000001703127223 */ /* 0x000fe20000010812 */
[C---:B------:R-:W-:Y:S01]  /*7790*/  FMUL.FTZ R19, R15.reuse, R19 ;  /* 0x000000130f137220 */ /* 0x040fe20000410000 */
[----:B------:R-:W-:Y:S01]  /*77a0*/  FFMA.FTZ R26, R15, R22, -R26 ;  /* 0x000000160f1a7223 */ /* 0x000fe2000001081a */
[----:B------:R-:W-:Y:S01]  /*77b0*/  SHF.L.U32 R6, R6, 0x10, RZ ;  /* 0x0000001006067819 */ /* 0x000fe200000006ff */
[-C--:B------:R-:W-:Y:S01]  /*77c0*/  FMUL.FTZ R3, R17, R4.reuse ;  /* 0x0000000411037220 */ /* 0x080fe20000410000 */
[----:B------:R-:W-:Y:S01]  /*77d0*/  SHF.L.U32 R7, R7, 0x10, RZ ;  /* 0x0000001007077819 */ /* 0x000fe200000006ff */
[-C--:B------:R-:W-:Y:S01]  /*77e0*/  FMUL.FTZ R15, R24, R5.reuse ;  /* 0x00000005180f7220 */ /* 0x080fe20000410000 */
[----:B------:R-:W-:Y:S01]  /*77f0*/  FMUL.FTZ R4, R12, R4 ;  /* 0x000000040c047220 */ /* 0x000fe20000410000 */
[----:B------:R-:W-:Y:S01]  /*7800*/  FMUL.FTZ R5, R16, R5 ;  /* 0x0000000510057220 */ /* 0x000fe20000410000 */
        /* <DEDUP_REMOVED lines=10> */
.L_x_5012:
[----:B------:R-:W-:Y:S05]  /*78b0*/  BSYNC B0 ;  /* 0x0000000000007941 */ /* 0x000fea0003800000 */
.L_x_5011:
[----:B-----5:R3:W-:Y:S02]  /*78c0*/  STS.128 [R128+0x800], R16 ;  /* 0x0008001080007388 */ /* 0x0207e40000000c00 */
.L_x_5010:
[----:B------:R-:W-:Y:S05]  /*78d0*/  BSYNC B1 ;  /* 0x0000000000017941 */ /* 0x000fea0003800000 */
.L_x_5009:
        /* <DEDUP_REMOVED lines=9> */
[C---:B-----5:R-:W-:Y:S02]  /*7970*/  SHF.L.U32 R11, R12.reuse, 0x10, RZ ;  /* 0x000000100c0b7819 */ /* 0x060fe400000006ff */
[----:B-1-3--:R-:W-:Y:S02]  /*7980*/  LOP3.LUT R17, R12, 0xffff0000, RZ, 0xc0, !PT ;  /* 0xffff00000c117812 */ /* 0x00afe400078ec0ff */
[C---:B------:R-:W-:Y:S02]  /*7990*/  SHF.L.U32 R3, R13.reuse, 0x10, RZ ;  /* 0x000000100d037819 */ /* 0x040fe400000006ff */
[----:B------:R-:W-:-:S02]  /*79a0*/  LOP3.LUT R0, R13, 0xffff0000, RZ, 0xc0, !PT ;  /* 0xffff00000d007812 */ /* 0x000fc400078ec0ff */
[C---:B------:R-:W-:Y:S02]  /*79b0*/  LOP3.LUT R13, R15.reuse, 0xffff0000, RZ, 0xc0, !PT ;  /* 0xffff00000f0d7812 */ /* 0x040fe400078ec0ff */
[C---:B------:R-:W-:Y:S02]  /*79c0*/  LOP3.LUT R22, R14.reuse, 0xffff0000, RZ, 0xc0, !PT ;  /* 0xffff00000e167812 */ /* 0x040fe400078ec0ff */
[----:B------:R-:W-:Y:S01]  /*79d0*/  SHF.L.U32 R16, R15, 0x10, RZ ;  /* 0x000000100f107819 */ /* 0x000fe200000006ff */
[----:B------:R-:W-:Y:S01]  /*79e0*/  IMAD.U32 R15, R14, 0x10000, RZ ;  /* 0x000100000e0f7824 */ /* 0x000fe200078e00ff */
[C---:B--2---:R-:W-:Y:S02]  /*79f0*/  LOP3.LUT R12, R4.reuse, 0xffff0000, RZ, 0xc0, !PT ;  /* 0xffff0000040c7812 */ /* 0x044fe400078ec0ff */
[----:B------:R-:W-:Y:S02]  /*7a00*/  SHF.L.U32 R4, R4, 0x10, RZ ;  /* 0x0000001004047819 */ /* 0x000fe400000006ff */
[----:B----4-:R-:W-:Y:S01]  /*7a10*/  LOP3.LUT R23, R6, 0xffff0000, RZ, 0xc0, !PT ;  /* 0xffff000006177812 */ /* 0x010fe200078ec0ff */
[----:B------:R-:W-:Y:S01]  /*7a20*/  FMUL.FTZ R27, R3, R12 ;  /* 0x0000000c031b7220 */ /* 0x000fe20000410000 */
[C---:B------:R-:W-:Y:S01]  /*7a30*/  LOP3.LUT R18, R5.reuse, 0xffff0000, RZ, 0xc0, !PT ;  /* 0xffff000005127812 */ /* 0x040fe200078ec0ff */
[----:B------:R-:W-:-:S02]  /*7a40*/  IMAD.U32 R5, R5, 0x10000, RZ ;  /* 0x0001000005057824 */ /* 0x000fc400078e00ff */
[C---:B------:R-:W-:Y:S01]  /*7a50*/  FMUL.FTZ R14, R0.reuse, R12 ;  /* 0x0000000c000e7220 */ /* 0x040fe20000410000 */
[----:B------:R-:W-:Y:S01]  /*7a60*/  FFMA.FTZ R27, R0, R23, R27 ;  /* 0x00000017001b7223 */ /* 0x000fe2000001001b */
[----:B------:R-:W-:Y:S01]  /*7a70*/  LOP3.LUT R19, R7, 0xffff0000, RZ, 0xc0, !PT ;  /* 0xffff000007137812 */ /* 0x000fe200078ec0ff */
[-C--:B------:R-:W-:Y:S01]  /*7a80*/  FMUL.FTZ R0, R17, R4.reuse ;  /* 0x0000000411007220 */ /* 0x080fe20000410000 */
[----:B------:R-:W-:Y:S01]  /*7a90*/  FMUL.FTZ R12, R11, R4 ;  /* 0x000000040b0c7220 */ /* 0x000fe20000410000 */
[-C--:B------:R-:W-:Y:S01]  /*7aa0*/  FMUL.FTZ R25, R13, R18.reuse ;  /* 0x000000120d197220 */ /* 0x080fe20000410000 */
[----:B------:R-:W-:Y:S01]  /*7ab0*/  SHF.L.U32 R6, R6, 0x10, RZ ;  /* 0x0000001006067819 */ /* 0x000fe200000006ff */
[-C--:B------:R-:W-:Y:S01]  /*7ac0*/  FMUL.FTZ R4, R22, R5.reuse ;  /* 0x0000000516047220 */ /* 0x080fe20000410000 */
[----:B------:R-:W-:Y:S01]  /*7ad0*/  SHF.L.U32 R7, R7, 0x10, RZ ;  /* 0x0000001007077819 */ /* 0x000fe200000006ff */
[C---:B------:R-:W-:Y:S01]  /*7ae0*/  FMUL.FTZ R18, R16.reuse, R18 ;  /* 0x0000001210127220 */ /* 0x040fe20000410000 */
[----:B------:R-:W-:Y:S01]  /*7af0*/  FMUL.FTZ R5, R15, R5 ;  /* 0x000000050f057220 */ /* 0x000fe20000410000 */
[----:B------:R-:W-:Y:S01]  /*7b00*/  FFMA.FTZ R14, R3, R23, -R14 ;  /* 0x00000017030e7223 */ /* 0x000fe2000001080e */
        /* <DEDUP_REMOVED lines=10> */
.L_x_5016:
[----:B------:R-:W-:Y:S05]  /*7bb0*/  BSYNC B0 ;  /* 0x0000000000007941 */ /* 0x000fea0003800000 */
.L_x_5015:
[----:B-----5:R1:W-:Y:S02]  /*7bc0*/  STS.128 [R128+0x1800], R12 ;  /* 0x0018000c80007388 */ /* 0x0203e40000000c00 */
.L_x_5014:
[----:B------:R-:W-:Y:S05]  /*7bd0*/  BSYNC B1 ;  /* 0x0000000000017941 */ /* 0x000fea0003800000 */
.L_x_5013:
        /* <DEDUP_REMOVED lines=21> */
[----:B------:R-:W-:Y:S01]  /*7d30*/  LOP3.LUT R9, R7, 0xffff0000, RZ, 0xc0, !PT ;  /* 0xffff000007097812 */ /* 0x000fe200078ec0ff */
[C---:B------:R-:W-:Y:S01]  /*7d40*/  FMUL.FTZ R11, R3.reuse, R11 ;  /* 0x0000000b030b7220 */ /* 0x040fe20000410000 */
[----:B------:R-:W-:Y:S01]  /*7d50*/  FMUL.FTZ R16, R12, R15 ;  /* 0x0000000f0c107220 */ /* 0x000fe20000410000 */
[----:B------:R-:W-:Y:S01]  /*7d60*/  FFMA.FTZ R8, R3, R17, -R8 ;  /* 0x0000001103087223 */ /* 0x000fe20000010808 */
[----:B------:R-:W-:Y:S01]  /*7d70*/  SHF.L.U32 R3, R4, 0x10, RZ ;  /* 0x0000001004037819 */ /* 0x000fe200000006ff */
[C---:B------:R-:W-:Y:S01]  /*7d80*/  FMUL.FTZ R15, R13.reuse, R15 ;  /* 0x0000000f0d0f7220 */ /* 0x040fe20000410000 */
[----:B------:R-:W-:Y:S01]  /*7d90*/  FFMA.FTZ R16, R13, R9, -R16 ;  /* 0x000000090d107223 */ /* 0x000fe20000010810 */
[----:B------:R-:W-:Y:S01]  /*7da0*/  FFMA.FTZ R11, R0, R17, R11 ;  /* 0x00000011000b7223 */ /* 0x000fe2000001000b */
[----:B------:R-:W-:Y:S01]  /*7db0*/  SHF.L.U32 R13, R7, 0x10, RZ ;  /* 0x00000010070d7819 */ /* 0x000fe200000006ff */
[----:B------:R-:W-:Y:S01]  /*7dc0*/  FFMA.FTZ R15, R12, R9, R15 ;  /* 0x000000090c0f7223 */ /* 0x000fe2000001000f */
[-C--:B------:R-:W-:Y:S01]  /*7dd0*/  FMUL.FTZ R7, R28, R3.reuse ;  /* 0x000000031c077220 */ /* 0x080fe20000410000 */
[----:B------:R-:W-:Y:S01]  /*7de0*/  FMUL.FTZ R17, R10, R3 ;  /* 0x000000030a117220 */ /* 0x000fe20000410000 */
[----:B------:R-:W-:Y:S01]  /*7df0*/  SHF.L.U32 R9, R6, 0x10, RZ ;  /* 0x0000001006097819 */ /* 0x000fe200000006ff */
[-C--:B------:R-:W-:Y:S01]  /*7e00*/  FMUL.FTZ R3, R30, R5.reuse ;  /* 0x000000051e037220 */ /* 0x080fe20000410000 */
[----:B------:R-:W-:Y:S01]  /*7e10*/  FMUL.FTZ R5, R14, R5 ;  /* 0x000000050e057220 */ /* 0x000fe20000410000 */
[----:B------:R-:W-:-:S02]  /*7e20*/  F2FP.BF16.F32.PACK_AB R29, R11, R8 ;  /* 0x000000080b1d723e */ /* 0x000fc400000010ff */
[-C--:B------:R-:W-:Y:S01]  /*7e30*/  FFMA.FTZ R7, R10, R9.reuse, -R7 ;  /* 0x000000090a077223 */ /* 0x080fe20000010807 */
[----:B------:R-:W-:Y:S01]  /*7e40*/  FFMA.FTZ R28, R28, R9, R17 ;  /* 0x000000091c1c7223 */ /* 0x000fe20000010011 */
[-C--:B------:R-:W-:Y:S01]  /*7e50*/  FFMA.FTZ R3, R14, R13.reuse, -R3 ;  /* 0x0000000d0e037223 */ /* 0x080fe20000010803 */
[----:B------:R-:W-:Y:S01]  /*7e60*/  FFMA.FTZ R30, R30, R13, R5 ;  /* 0x0000000d1e1e7223 */ /* 0x000fe20000010005 */
[----:B------:R-:W-:Y:S02]  /*7e70*/  F2FP.BF16.F32.PACK_AB R31, R15, R16 ;  /* 0x000000100f1f723e */ /* 0x000fe400000010ff */
[----:B------:R-:W-:Y:S02]  /*7e80*/  F2FP.BF16.F32.PACK_AB R28, R28, R7 ;  /* 0x000000071c1c723e */ /* 0x000fe400000010ff */
[----:B------:R-:W-:Y:S02]  /*7e90*/  F2FP.BF16.F32.PACK_AB R30, R30, R3 ;  /* 0x000000031e1e723e */ /* 0x000fe400000010ff */
.L_x_5018:
[----:B------:R-:W-:Y:S05]  /*7ea0*/  BSYNC B0 ;  /* 0x0000000000007941 */ /* 0x000fea0003800000 */
.L_x_5017:
[----:B-----5:R1:W-:Y:S01]  /*7eb0*/  STS.128 [R128+0x2800], R28 ;  /* 0x0028001c80007388 */ /* 0x0203e20000000c00 */
[----:B------:R-:W-:Y:S05]  /*7ec0*/  BRA `(.L_x_5008) ;  /* 0x00000028002c7947 */ /* 0x000fea0003800000 */
.L_x_4995:
        /* <DEDUP_REMOVED lines=97> */
.L_x_5024:
[----:B------:R-:W-:Y:S05]  /*84e0*/  BSYNC B0 ;  /* 0x0000000000007941 */ /* 0x000fea0003800000 */
.L_x_5023:
[----:B-----5:R3:W-:Y:S04]  /*84f0*/  STS.64 [R128], R24 ;  /* 0x0000001880007388 */ /* 0x0207e80000000a00 */
[----:B------:R3:W-:Y:S02]  /*8500*/  STS.64 [R128+0x8], R26 ;  /* 0x0000081a80007388 */ /* 0x0007e40000000a00 */
.L_x_5022:
[----:B------:R-:W-:Y:S05]  /*8510*/  BSYNC B1 ;  /* 0x0000000000017941 */ /* 0x000fea0003800000 */
.L_x_5021:
        /* <DEDUP_REMOVED lines=91> */
.L_x_5028:
[----:B------:R-:W-:Y:S05]  /*8ad0*/  BSYNC B0 ;  /* 0x0000000000007941 */ /* 0x000fea0003800000 */
.L_x_5027:
[----:B-----5:R1:W-:Y:S02]  /*8ae0*/  STS.128 [R128+0x1000], R24 ;  /* 0x0010001880007388 */ /* 0x0203e40000000c00 */
.L_x_5026:
[----:B------:R-:W-:Y:S05]  /*8af0*/  BSYNC B1 ;  /* 0x0000000000017941 */ /* 0x000fea0003800000 */
.L_x_5025:
        /* <DEDUP_REMOVED lines=90> */
.L_x_5030:
[----:B------:R-:W-:Y:S05]  /*90a0*/  BSYNC B0 ;  /* 0x0000000000007941 */ /* 0x000fea0003800000 */
.L_x_5029:
[----:B-----5:R3:W-:Y:S02]  /*90b0*/  STS.128 [R128+0x2000], R24 ;  /* 0x0020001880007388 */ /* 0x0207e40000000c00 */
.L_x_5020:
[----:B------:R-:W-:Y:S05]  /*90c0*/  BSYNC B2 ;  /* 0x0000000000027941 */ /* 0x000fea0003800000 */
.L_x_5019:
        /* <DEDUP_REMOVED lines=99> */
.L_x_5034:
[----:B------:R-:W-:Y:S05]  /*9700*/  BSYNC B0 ;  /* 0x0000000000007941 */ /* 0x000fea0003800000 */
.L_x_5033:
[----:B-----5:R1:W-:Y:S02]  /*9710*/  STS.128 [R128+0x800], R4 ;  /* 0x0008000480007388 */ /* 0x0203e40000000c00 */
.L_x_5032:
[----:B------:R-:W-:Y:S05]  /*9720*/  BSYNC B1 ;  /* 0x0000000000017941 */ /* 0x000fea0003800000 */
.L_x_5031:
        /* <DEDUP_REMOVED lines=94> */
.L_x_5038:
[----:B------:R-:W-:Y:S05]  /*9d10*/  BSYNC B0 ;  /* 0x0000000000007941 */ /* 0x000fea0003800000 */
.L_x_5037:
[----:B-----5:R1:W-:Y:S02]  /*9d20*/  STS.128 [R128+0x1800], R4 ;  /* 0x0018000480007388 */ /* 0x0203e40000000c00 */
.L_x_5036:
[----:B------:R-:W-:Y:S05]  /*9d30*/  BSYNC B1 ;  /* 0x0000000000017941 */ /* 0x000fea0003800000 */
.L_x_5035:
        /* <DEDUP_REMOVED lines=95> */
.L_x_5040:
[----:B------:R-:W-:Y:S05]  /*a330*/  BSYNC B0 ;  /* 0x0000000000007941 */ /* 0x000fea0003800000 */
.L_x_5039:
[----:B-----5:R1:W-:Y:S01]  /*a340*/  STS.128 [R128+0x2800], R4 ;  /* 0x0028000480007388 */ /* 0x0203e20000000c00 */
[----:B------:R-:W-:Y:S05]  /*a350*/  BRA `(.L_x_5008) ;  /* 0x0000000400087947 */ /* 0x000fea0003800000 */
.L_x_4994:
[----:B------:R-:W-:Y:S01]  /*a360*/  IMAD.IADD R3, R127, 0x1, -R60 ;  /* 0x000000017f037824 */ /* 0x000fe200078e0a3c */
[----:B------:R-:W-:Y:S01]  /*a370*/  BSSY B0, `(.L_x_5041) ;  /* 0x0000022000007945 */ /* 0x000fe20003800000 */
[----:B------:R-:W-:-:S03]  /*a380*/  VIADD R2, R110, 0x20 ;  /* 0x000000206e027836 */ /* 0x000fc60000000000 */
[-C--:B------:R-:W-:Y:S02]  /*a390*/  ISETP.GE.AND P1, PT, R110, R3.reuse, PT ;  /* 0x000000036e00720c */ /* 0x080fe40003f26270 */
[----:B------:R-:W-:-:S11]  /*a3a0*/  ISETP.GE.AND P6, PT, R2, R3, PT ;  /* 0x000000030200720c */ /* 0x000fd60003fc6270 */
[----:B------:R-:W-:Y:S05]  /*a3b0*/  @P1 BRA `(.L_x_5042) ;  /* 0x0000000000741947 */ /* 0x000fea0003800000 */
[----:B------:R-:W-:Y:S01]  /*a3c0*/  ULDC UR5, c[0x0][0x2d0] ;  /* 0x0000b40000057ab9 */ /* 0x000fe20000000800 */
[----:B--2---:R-:W1:Y:S01]  /*a3d0*/  @!P4 LDC.64 R4, c[0x0][0x210] ;  /* 0x00008400ff04cb82 */ /* 0x004e620000000a00 */
[----:B------:R-:W-:-:S13]  /*a3e0*/  ISETP.GE.AND P5, PT, R14, UR5, PT ;  /* 0x000000050e007c0c */ /* 0x000fda000bfa6270 */
[----:B------:R-:W2:Y:S01]  /*a3f0*/  @!P5 LDC.64 R6, c[0x0][0x210] ;  /* 0x00008400ff06db82 */ /* 0x000ea20000000a00 */
        /* <DEDUP_REMOVED lines=25> */
.L_x_5042:
[----:B------:R-:W-:Y:S05]  /*a590*/  BSYNC B0 ;  /* 0x0000000000007941 */ /* 0x000fea0003800000 */
.L_x_5041:
[----:B------:R-:W-:Y:S05]  /*a5a0*/  @P6 BRA `(.L_x_5008) ;  /* 0x0000000000746947 */ /* 0x000fea0003800000 */
[----:B------:R-:W-:Y:S01]  /*a5b0*/  ULDC UR5, c[0x0][0x2d0] ;  /* 0x0000b40000057ab9 */ /* 0x000fe20000000800 */
[----:B-123--:R-:W1:Y:S01]  /*a5c0*/  @!P4 LDC.64 R4, c[0x0][0x210] ;  /* 0x00008400ff04cb82 */ /* 0x00ee620000000a00 */
[----:B------:R-:W-:Y:S02]  /*a5d0*/  ISETP.GE.AND P2, PT, R14, UR5, PT ;  /* 0x000000050e007c0c */ /* 0x000fe4000bf46270 */
[----:B------:R-:W-:-:S04]  /*a5e0*/  IADD3 R112, P1, R112, UR10, RZ ;  /* 0x0000000a70707c10 */ /* 0x000fc8000ff3e0ff */
[----:B------:R-:W-:-:S07]  /*a5f0*/  IADD3.X R3, R76, UR11, RZ, P1, !PT ;  /* 0x0000000b4c037c10 */ /* 0x000fce0008ffe4ff */
        /* <DEDUP_REMOVED lines=24> */
.L_x_5008:
[----:B------:R-:W-:Y:S05]  /*a780*/  BSYNC B3 ;  /* 0x0000000000037941 */ /* 0x000fea0003800000 */
.L_x_4993:
[----:B------:R-:W-:Y:S01]  /*a790*/  VIADD R139, R85, 0xffffffff ;  /* 0xffffffff558b7836 */ /* 0x000fe20000000000 */
[----:B------:R-:W-:Y:S01]  /*a7a0*/  ULDC.64 UR12, c[0x0][0x218] ;  /* 0x00008600000c7ab9 */ /* 0x000fe20000000a00 */
[----:B------:R-:W-:Y:S01]  /*a7b0*/  LOP3.LUT R132, R74, 0xffff, RZ, 0xc0, !PT ;  /* 0x0000ffff4a847812 */ /* 0x000fe200078ec0ff */
[----:B------:R-:W-:Y:S01]  /*a7c0*/  BSSY B0, `(.L_x_5043) ;  /* 0x0000021000007945 */ /* 0x000fe20003800000 */
[----:B------:R-:W-:Y:S01]  /*a7d0*/  IMAD R3, R139, -0x40, R55 ;  /* 0xffffffc08b037824 */ /* 0x000fe200078e0237 */
        /* <DEDUP_REMOVED lines=9> */
[----:B-1234-:R-:W-:Y:S02]  /*a870*/  @!P5 IMAD.MOV.U32 R4, RZ, RZ, R134 ;  /* 0x000000ffff04d224 */ /* 0x01efe400078e0086 */
        /* <DEDUP_REMOVED lines=20> */
.L_x_5045:
[----:B------:R2:W-:Y:S02]  /*a9c0*/  STS.128 [R128+0x5000], RZ ;  /* 0x005000ff80007388 */ /* 0x0005e40000000c00 */
.L_x_5044:
[----:B------:R-:W-:Y:S05]  /*a9d0*/  BSYNC B0 ;  /* 0x0000000000007941 */ /* 0x000fea0003800000 */
.L_x_5043:
[----:B------:R-:W-:Y:S01]  /*a9e0*/  ISETP.GE.AND P1, PT, R2, R3, PT ;  /* 0x000000030200720c */ /* 0x000fe20003f26270 */
[----:B------:R-:W-:-:S12]  /*a9f0*/  BSSY B0, `(.L_x_5046) ;  /* 0x0000020000007945 */ /* 0x000fd80003800000 */
[----:B------:R-:W-:Y:S05]  /*aa00*/  @P1 BRA `(.L_x_5047) ;  /* 0x0000000000781947 */ /* 0x000fea0003800000 */
[----:B-1234-:R-:W1:Y:S01]  /*aa10*/  LDC.64 R4, c[0x0][0x248] ;  /* 0x00009200ff047b82 */ /* 0x01ee620000000a00 */
        /* <DEDUP_REMOVED lines=28> */
.L_x_5048:
[----:B------:R2:W-:Y:S02]  /*abe0*/  STS.128 [R128+0x5800], RZ ;  /* 0x005800ff80007388 */ /* 0x0005e40000000c00 */
.L_x_5047:
[----:B------:R-:W-:Y:S05]  /*abf0*/  BSYNC B0 ;  /* 0x0000000000007941 */ /* 0x000fea0003800000 */
.L_x_5046:
[----:B------:R-:W0:Y:S01]  /*ac00*/  LDGDEPBAR ;  /* 0x00000000000079af */ /* 0x000e220000000000 */
[----:B------:R-:W-:Y:S01]  /*ac10*/  ISETP.GE.AND P2, PT, R110, R3, PT ;  /* 0x000000036e00720c */ /* 0x000fe20003f46270 */
[----:B------:R-:W-:Y:S01]  /*ac20*/  ULDC.64 UR10, c[0x0][0x220] ;  /* 0x00008800000a7ab9 */ /* 0x000fe20000000a00 */
[----:B------:R-:W-:Y:S01]  /*ac30*/  SHF.R.S32.HI R0, RZ, 0x1f, R73 ;  /* 0x0000001fff007819 */ /* 0x000fe20000011449 */
[----:B------:R-:W-:Y:S01]  /*ac40*/  IMAD.SHL.U32 R72, R72, 0x2, RZ ;  /* 0x0000000248487824 */ /* 0x000fe200078e00ff */
[----:B------:R-:W-:Y:S01]  /*ac50*/  LEA R144, P1, R86, UR10, 0x1 ;  /* 0x0000000a56907c11 */ /* 0x000fe2000f8208ff */
[----:B------:R-:W-:Y:S01]  /*ac60*/  BSSY B0, `(.L_x_5049) ;  /* 0x0000025000007945 */ /* 0x000fe20003800000 */
[----:B-1----:R-:W-:Y:S02]  /*ac70*/  LEA.HI R135, R0, R73, RZ, 0x2 ;  /* 0x0000004900877211 */ /* 0x002fe400078f10ff */
        /* <DEDUP_REMOVED lines=11> */
[C---:B--234-:R-:W-:Y:S02]  /*ad30*/  LOP3.LUT R4, R102.reuse, 0x1, RZ, 0xc0, !PT ;  /* 0x0000000166047812 */ /* 0x05cfe400078ec0ff */
        /* <DEDUP_REMOVED lines=22> */
.L_x_5051:
[----:B------:R3:W-:Y:S02]  /*aea0*/  STS.128 [R128+0x8000], RZ ;  /* 0x008000ff80007388 */ /* 0x0007e40000000c00 */
.L_x_5050:
[----:B------:R-:W-:Y:S05]  /*aeb0*/  BSYNC B0 ;  /* 0x0000000000007941 */ /* 0x000fea0003800000 */
.L_x_5049:
        /* <DEDUP_REMOVED lines=12> */
[CC--:B--234-:R-:W-:Y:S02]  /*af80*/  @P2 LEA R4, P1, R63.reuse, R144.reuse, 0x1 ;  /* 0x000000903f042211 */ /* 0x0dcfe400078208ff */
        /* <DEDUP_REMOVED lines=15> */
[----:B--2---:R-:W-:-:S04]  /*b080*/  LEA R4, P1, R63, R144, 0x1 ;  /* 0x000000903f047211 */ /* 0x004fc800078208ff */
[----:B------:R-:W-:-:S05]  /*b090*/  LEA.HI.X R5, R63, R145, R62, 0x1, P1 ;  /* 0x000000913f057211 */ /* 0x000fca00008f0c3e */
[----:B------:R-:W-:Y:S01]  /*b0a0*/  @!PT LDS RZ, [RZ] ;  /* 0x00000000fffff984 */ /* 0x000fe20000000800 */
[----:B------:R-:W-:Y:S01]  /*b0b0*/  @!PT LDS RZ, [RZ] ;  /* 0x00000000fffff984 */ /* 0x000fe20000000800 */
[----:B------:R-:W-:Y:S01]  /*b0c0*/  @!PT LDS RZ, [RZ] ;  /* 0x00000000fffff984 */ /* 0x000fe20000000800 */
[----:B------:R2:W-:Y:S01]  /*b0d0*/  LDGSTS.E.BYPASS.LTC128B.128 [R128+0x8800], desc[UR6][R4.64+0x80] ;  /* 0x0880008004807fae */ /* 0x0005e2000b901d46 */
[----:B------:R-:W-:Y:S05]  /*b0e0*/  BRA `(.L_x_5053) ;  /* 0x0000000000047947 */ /* 0x000fea0003800000 */
.L_x_5054:
[----:B------:R3:W-:Y:S02]  /*b0f0*/  STS.128 [R128+0x8800], RZ ;  /* 0x008800ff80007388 */ /* 0x0007e40000000c00 */
.L_x_5053:
[----:B------:R-:W-:Y:S05]  /*b100*/  BSYNC B0 ;  /* 0x0000000000007941 */ /* 0x000fea0003800000 */
.L_x_5052:
[----:B------:R-:W-:Y:S01]  /*b110*/  LOP3.LUT R2, R68, 0x7fffffe, RZ, 0xc0, !PT ;  /* 0x07fffffe44027812 */ /* 0x000fe200078ec0ff */
[----:B------:R-:W-:Y:S01]  /*b120*/  IMAD.SHL.U32 R67, R67, 0x40, RZ ;  /* 0x0000004043437824 */ /* 0x000fe200078e00ff */
[----:B--234-:R-:W-:Y:S01]  /*b130*/  LEA.HI R5, R66, R66, RZ, 0x1 ;  /* 0x0000004242057211 */ /* 0x01cfe200078f08ff */
[----:B------:R-:W-:Y:S01]  /*b140*/  IMAD.SHL.U32 R65, R65, 0x8, RZ ;  /* 0x0000000841417824 */ /* 0x000fe200078e00ff */
[----:B------:R-:W-:Y:S01]  /*b150*/  SHF.R.S32.HI R4, RZ, 0x1f, R69 ;  /* 0x0000001fff047819 */ /* 0x000fe20000011445 */
[----:B------:R-:W-:Y:S01]  /*b160*/  IMAD.IADD R2, R69, 0x1, -R2 ;  /* 0x0000000145027824 */ /* 0x000fe200078e0a02 */
[----:B------:R-:W-:Y:S01]  /*b170*/  LOP3.LUT R5, R5, 0xfffffffe, RZ, 0xc0, !PT ;  /* 0xfffffffe05057812 */ /* 0x000fe200078ec0ff */
[----:B------:R-:W-:Y:S01]  /*b180*/  ULDC.64 UR14, c[0x0][0x398] ;  /* 0x0000e600000e7ab9 */ /* 0x000fe20000000a00 */
        /* <DEDUP_REMOVED lines=8> */
[----:B------:R-:W0:Y:S01]  /*b210*/  LDGDEPBAR ;  /* 0x00000000000079af */ /* 0x000e220000000000 */
[----:B------:R-:W-:Y:S01]  /*b220*/  IMAD R5, R5, 0x8, R64 ;  /* 0x0000000805057824 */ /* 0x000fe200078e0240 */
[----:B------:R-:W-:Y:S01]  /*b230*/  LOP3.LUT R49, R49, 0xffffff00, RZ, 0xc0, !PT ;  /* 0xffffff0031317812 */ /* 0x000fe200078ec0ff */
[----:B------:R-:W-:Y:S01]  /*b240*/  IMAD R0, R139, 0x40, R0 ;  /* 0x000000408b007824 */ /* 0x000fe200078e0200 */
[----:B------:R-:W-:-:S02]  /*b250*/  LOP3.LUT R65, R4, 0x8, R65, 0xf8, !PT ;  /* 0x0000000804417812 */ /* 0x000fc400078ef841 */
[----:B------:R-:W-:Y:S01]  /*b260*/  LOP3.LUT R6, R67, 0x8, R6, 0xf8, !PT ;  /* 0x0000000843067812 */ /* 0x000fe200078ef806 */
[--C-:B------:R-:W-:Y:S01]  /*b270*/  IMAD R7, R54, 0x200, R49.reuse ;  /* 0x0000020036077824 */ /* 0x100fe200078e0231 */
[----:B------:R-:W-:Y:S01]  /*b280*/  SHF.R.U32.HI R4, RZ, 0x3, R4 ;  /* 0x00000003ff047819 */ /* 0x000fe20000011604 */
[C---:B------:R-:W-:Y:S01]  /*b290*/  IMAD R49, R2.reuse, 0x20, R49 ;  /* 0x0000002002317824 */ /* 0x040fe200078e0231 */
[----:B------:R-:W-:Y:S01]  /*b2a0*/  SHF.R.U32.HI R67, RZ, 0x3, R67 ;  /* 0x00000003ff437819 */ /* 0x000fe20000011643 */
[----:B------:R-:W-:Y:S01]  /*b2b0*/  IMAD R7, R2, 0x20, R7 ;  /* 0x0000002002077824 */ /* 0x000fe200078e0207 */
[----:B------:R-:W-:Y:S01]  /*b2c0*/  LOP3.LUT R4, R65, R4, RZ, 0x3c, !PT ;  /* 0x0000000441047212 */ /* 0x000fe200078e3cff */
[----:B------:R-:W-:Y:S01]  /*b2d0*/  VIADD R2, R0, 0x8 ;  /* 0x0000000800027836 */ /* 0x000fe20000000000 */
[----:B------:R-:W-:-:S03]  /*b2e0*/  LOP3.LUT R48, R6, R67, RZ, 0x3c, !PT ;  /* 0x0000004306307212 */ /* 0x000fc600078e3cff */
[----:B------:R-:W-:Y:S02]  /*b2f0*/  IMAD.U32 R124, R5, 0x20, R4 ;  /* 0x00000020057c7824 */ /* 0x000fe400078e0004 */
[----:B------:R-:W-:Y:S02]  /*b300*/  IMAD.IADD R125, R48, 0x1, R7 ;  /* 0x00000001307d7824 */ /* 0x000fe400078e0207 */
[----:B------:R-:W-:Y:S01]  /*b310*/  IMAD.MOV.U32 R5, RZ, RZ, 0x20 ;  /* 0x00000020ff057424 */ /* 0x000fe200078e00ff */
[----:B------:R-:W-:Y:S01]  /*b320*/  LEA R124, R124, UR4, 0x1 ;  /* 0x000000047c7c7c11 */ /* 0x000fe2000f8e08ff */
[----:B------:R-:W-:Y:S01]  /*b330*/  IMAD.IADD R122, R48, 0x1, R49 ;  /* 0x00000001307a7824 */ /* 0x000fe200078e0231 */
[----:B------:R-:W-:Y:S02]  /*b340*/  LEA R125, R125, UR4, 0x1 ;  /* 0x000000047d7d7c11 */ /* 0x000fe4000f8e08ff */
[----:B------:R-:W-:Y:S01]  /*b350*/  SEL R5, R5, 0xffffffe0, !P1 ;  /* 0xffffffe005057807 */ /* 0x000fe20004800000 */
[----:B------:R-:W-:Y:S02]  /*b360*/  LDSM.16.M88.4 R16, [R124+0x3000] ;  /* 0x003000007c10783b */ /* 0x000fe40000000200 */
[----:B------:R-:W-:-:S02]  /*b370*/  IMAD R123, R3, 0x2, R125 ;  /* 0x00000002037b7824 */ /* 0x000fc400078e027d */
[----:B------:R-:W2:Y:S01]  /*b380*/  LDSM.16.M88.4 R64, [R125] ;  /* 0x000000007d40783b */ /* 0x000ea20000000200 */
[----:B------:R-:W-:-:S03]  /*b390*/  IMAD.IADD R121, R124, 0x1, R5 ;  /* 0x000000017c797824 */ /* 0x000fc600078e0205 */
[----:B------:R-:W-:Y:S04]  /*b3a0*/  LDSM.16.M88.4 R88, [R123] ;  /* 0x000000007b58783b */ /* 0x000fe80000000200 */
[----:B------:R-:W-:Y:S04]  /*b3b0*/  LDSM.16.M88.4 R12, [R121+0x3000] ;  /* 0x00300000790c783b */ /* 0x000fe80000000200 */
[----:B------:R-:W3:Y:S04]  /*b3c0*/  LDSM.16.M88.4 R40, [R124+0x3400] ;  /* 0x003400007c28783b */ /* 0x000ee80000000200 */
[----:B------:R-:W-:Y:S04]  /*b3d0*/  LDSM.16.M88.4 R8, [R124+0x4000] ;  /* 0x004000007c08783b */ /* 0x000fe80000000200 */
[----:B------:R-:W-:Y:S04]  /*b3e0*/  LDSM.16.M88.4 R56, [R125+0x1000] ;  /* 0x001000007d38783b */ /* 0x000fe80000000200 */
[----:B------:R-:W4:Y:S04]  /*b3f0*/  LDSM.16.M88.4 R44, [R121+0x3400] ;  /* 0x00340000792c783b */ /* 0x000f280000000200 */
[----:B------:R-:W-:Y:S04]  /*b400*/  LDSM.16.M88.4 R68, [R121+0x4000] ;  /* 0x004000007944783b */ /* 0x000fe80000000200 */
[----:B------:R-:W-:Y:S04]  /*b410*/  LDSM.16.M88.4 R36, [R123+0x1000] ;  /* 0x001000007b24783b */ /* 0x000fe80000000200 */
[----:B------:R-:W5:Y:S01]  /*b420*/  LDSM.16.M88.4 R72, [R124+0x3800] ;  /* 0x003800007c48783b */ /* 0x000f620000000200 */
[C---:B--2---:R-:W-:Y:S03]  /*b430*/  HMMA.16816.F32.BF16 R4, R64.reuse, R16, RZ ;  /* 0x000000104004723c */ /* 0x044fe600000418ff */
[----:B------:R-:W2:Y:S04]  /*b440*/  LDSM.16.M88.4 R96, [R124+0x4400] ;  /* 0x004400007c60783b */ /* 0x000ea80000000200 */
[----:B------:R-:W1:Y:S01]  /*b450*/  LDSM.16.M88.4 R20, [R124+0x3c00] ;  /* 0x003c00007c14783b */ /* 0x000e620000000200 */
[C---:B------:R-:W-:Y:S03]  /*b460*/  HMMA.16816.F32.BF16 R16, R64.reuse, R18, RZ ;  /* 0x000000124010723c */ /* 0x040fe600000418ff */
[----:B------:R-:W-:Y:S03]  /*b470*/  LDSM.16.M88.4 R92, [R124+0x5000] ;  /* 0x005000007c5c783b */ /* 0x000fe60000000200 */
[C---:B---3--:R-:W-:Y:S01]  /*b480*/  HMMA.16816.F32.BF16 R28, R64.reuse, R40, RZ ;  /* 0x00000028401c723c */ /* 0x048fe200000418ff */
[----:B------:R-:W3:Y:S04]  /*b490*/  LDSM.16.M88.4 R24, [R125+0x2000] ;  /* 0x002000007d18783b */ /* 0x000ee80000000200 */
[----:B------:R-:W3:Y:S01]  /*b4a0*/  LDSM.16.M88.4 R80, [R121+0x3800] ;  /* 0x003800007950783b */ /* 0x000ee20000000200 */
[----:B------:R-:W-:Y:S03]  /*b4b0*/  HMMA.16816.F32.BF16 R40, R64, R42, RZ ;  /* 0x0000002a4028723c */ /* 0x000fe600000418ff */
[----:B------:R-:W3:Y:S03]  /*b4c0*/  LDSM.16.M88.4 R32, [R121+0x4400] ;  /* 0x004400007920783b */ /* 0x000ee60000000200 */
[C---:B------:R-:W-:Y:S06]  /*b4d0*/  HMMA.16816.F32.BF16 R4, R88.reuse, R12, R4 ;  /* 0x0000000c5804723c */ /* 0x040fec0000041804 */
[C---:B------:R-:W-:Y:S01]  /*b4e0*/  HMMA.16816.F32.BF16 R16, R88.reuse, R14, R16 ;  /* 0x0000000e5810723c */ /* 0x040fe20000041810 */
[----:B------:R-:W-:Y:S05]  /*b4f0*/  LDSM.16.M88.4 R12, [R123+0x2000] ;  /* 0x002000007b0c783b */ /* 0x000fea0000000200 */
[C---:B----4-:R-:W-:Y:S06]  /*b500*/  HMMA.16816.F32.BF16 R28, R88.reuse, R44, R28 ;  /* 0x0000002c581c723c */ /* 0x050fec000004181c */
[----:B------:R-:W-:Y:S01]  /*b510*/  HMMA.16816.F32.BF16 R40, R88, R46, R40 ;  /* 0x0000002e5828723c */ /* 0x000fe20000041828 */
[----:B------:R-:W-:Y:S05]  /*b520*/  LDSM.16.M88.4 R44, [R124+0x4800] ;  /* 0x004800007c2c783b */ /* 0x000fea0000000200 */
[C---:B------:R-:W-:Y:S06]  /*b530*/  HMMA.16816.F32.BF16 R4, R56.reuse, R8, R4 ;  /* 0x000000083804723c */ /* 0x040fec0000041804 */
[----:B------:R-:W-:Y:S01]  /*b540*/  HMMA.16816.F32.BF16 R16, R56, R10, R16 ;  /* 0x0000000a3810723c */ /* 0x000fe20000041810 */
[----:B------:R-:W4:Y:S05]  /*b550*/  LDSM.16.M88.4 R8, [R121+0x5000] ;  /* 0x005000007908783b */ /* 0x000f2a0000000200 */
[----:B-----5:R-:W-:Y:S06]  /*b560*/  HMMA.16816.F32.BF16 R76, R64, R72, RZ ;  /* 0x00000048404c723c */ /* 0x020fec00000418ff */
[----:B--2---:R-:W-:Y:S06]  /*b570*/  HMMA.16816.F32.BF16 R28, R56, R96, R28 ;  /* 0x00000060381c723c */ /* 0x004fec000004181c */
[----:B------:R-:W-:Y:S06]  /*b580*/  HMMA.16816.F32.BF16 R72, R64, R74, RZ ;  /* 0x0000004a4048723c */ /* 0x000fec00000418ff */
[----:B------:R-:W-:Y:S06]  /*b590*/  HMMA.16816.F32.BF16 R16, R36, R70, R16 ;  /* 0x000000462410723c */ /* 0x000fec0000041810 */
[----:B------:R-:W-:Y:S01]  /*b5a0*/  HMMA.16816.F32.BF16 R40, R56, R98, R40 ;  /* 0x000000623828723c */ /* 0x000fe20000041828 */
[----:B------:R-:W-:Y:S05]  /*b5b0*/  LDSM.16.M88.4 R96, [R121+0x3c00] ;  /* 0x003c00007960783b */ /* 0x000fea0000000200 */
[----:B------:R-:W-:Y:S06]  /*b5c0*/  HMMA.16816.F32.BF16 R4, R36, R68, R4 ;  /* 0x000000442404723c */ /* 0x000fec0000041804 */
[C---:B-1----:R-:W-:Y:S06]  /*b5d0*/  HMMA.16816.F32.BF16 R68, R64.reuse, R20, RZ ;  /* 0x000000144044723c */ /* 0x042fec00000418ff */
[----:B------:R-:W-:Y:S01]  /*b5e0*/  HMMA.16816.F32.BF16 R64, R64, R22, RZ ;  /* 0x000000164040723c */ /* 0x000fe200000418ff */
[----:B------:R-:W1:Y:S05]  /*b5f0*/  LDSM.16.M88.4 R20, [R124+0x5400] ;  /* 0x005400007c14783b */ /* 0x000e6a0000000200 */
[----:B---3--:R-:W-:Y:S06]  /*b600*/  HMMA.16816.F32.BF16 R16, R24, R94, R16 ;  /* 0x0000005e1810723c */ /* 0x008fec0000041810 */
[----:B------:R-:W-:Y:S06]  /*b610*/  HMMA.16816.F32.BF16 R76, R88, R80, R76 ;  /* 0x00000050584c723c */ /* 0x000fec000004184c */
[----:B------:R-:W-:Y:S06]  /*b620*/  HMMA.16816.F32.BF16 R28, R36, R32, R28 ;  /* 0x00000020241c723c */ /* 0x000fec000004181c */
[----:B------:R-:W-:Y:S01]  /*b630*/  HMMA.16816.F32.BF16 R80, R88, R82, R72 ;  /* 0x000000525850723c */ /* 0x000fe20000041848 */
[----:B------:R-:W2:Y:S05]  /*b640*/  LDSM.16.M88.4 R72, [R121+0x4800] ;  /* 0x004800007948783b */ /* 0x000eaa0000000200 */
[----:B------:R-:W-:Y:S06]  /*b650*/  HMMA.16816.F32.BF16 R40, R36, R34, R40 ;  /* 0x000000222428723c */ /* 0x000fec0000041828 */
[----:B------:R-:W-:Y:S06]  /*b660*/  HMMA.16816.F32.BF16 R4, R24, R92, R4 ;  /* 0x0000005c1804723c */ /* 0x000fec0000041804 */
[----:B----4-:R-:W-:Y:S06]  /*b670*/  HMMA.16816.F32.BF16 R16, R12, R10, R16 ;  /* 0x0000000a0c10723c */ /* 0x010fec0000041810 */
[----:B------:R-:W-:Y:S01]  /*b680*/  HMMA.16816.F32.BF16 R92, R56, R44, R76 ;  /* 0x0000002c385c723c */ /* 0x000fe2000004184c */
[----:B------:R-:W-:Y:S05]  /*b690*/  LDSM.16.M88.4 R76, [R121+0x5400] ;  /* 0x00540000794c783b */ /* 0x000fea0000000200 */
[----:B-1----:R-:W-:Y:S06]  /*b6a0*/  HMMA.16816.F32.BF16 R28, R24, R20, R28 ;  /* 0x00000014181c723c */ /* 0x002fec000004181c */
[----:B------:R-:W-:Y:S06]  /*b6b0*/  HMMA.16816.F32.BF16 R80, R56, R46, R80 ;  /* 0x0000002e3850723c */ /* 0x000fec0000041850 */
[----:B------:R-:W-:Y:S01]  /*b6c0*/  HMMA.16816.F32.BF16 R40, R24, R22, R40 ;  /* 0x000000161828723c */ /* 0x000fe20000041828 */
[----:B------:R-:W1:Y:S01]  /*b6d0*/  LDSM.16.M88.4 R20, [R124+0x4c00] ;  /* 0x004c00007c14783b */ /* 0x000e620000000200 */
[----:B------:R-:W-:Y:S01]  /*b6e0*/  FMUL.FTZ R16, R16, UR15 ;  /* 0x0000000f10107c20 */ /* 0x000fe20008410000 */
[----:B------:R-:W-:Y:S01]  /*b6f0*/  FMUL.FTZ R44, R17, UR15 ;  /* 0x0000000f112c7c20 */ /* 0x000fe20008410000 */
[----:B------:R-:W-:Y:S01]  /*b700*/  FMUL.FTZ R46, R18, UR15 ;  /* 0x0000000f122e7c20 */ /* 0x000fe20008410000 */
[----:B------:R-:W-:Y:S01]  /*b710*/  FMUL.FTZ R47, R19, UR15 ;  /* 0x0000000f132f7c20 */ /* 0x000fe20008410000 */
[----:B------:R-:W-:Y:S01]  /*b720*/  HMMA.16816.F32.BF16 R4, R12, R8, R4 ;  /* 0x000000080c04723c */ /* 0x000fe20000041804 */
[----:B------:R-:W3:Y:S01]  /*b730*/  LDSM.16.M88.4 R8, [R124+0x5800] ;  /* 0x005800007c08783b */ /* 0x000ee20000000200 */
[----:B------:R4:W-:Y:S04]  /*b740*/  MUFU.TANH R35, R16 ;  /* 0x0000001000237308 */ /* 0x0009e80000002400 */
[----:B------:R-:W-:Y:S04]  /*b750*/  HMMA.16816.F32.BF16 R68, R88, R96, R68 ;  /* 0x000000605844723c */ /* 0x000fe80000041844 */
[----:B------:R-:W-:Y:S02]  /*b760*/  MUFU.TANH R44, R44 ;  /* 0x0000002c002c7308 */ /* 0x000fe40000002400 */
[C---:B--2---:R-:W-:Y:S06]  /*b770*/  HMMA.16816.F32.BF16 R92, R36.reuse, R72, R92 ;  /* 0x00000048245c723c */ /* 0x044fec000004185c */
[----:B------:R-:W-:Y:S01]  /*b780*/  HMMA.16816.F32.BF16 R80, R36, R74, R80 ;  /* 0x0000004a2450723c */ /* 0x000fe20000041850 */
[----:B----4-:R-:W2:Y:S01]  /*b790*/  LDSM.16.M88.4 R16, [R121+0x4c00] ;  /* 0x004c00007910783b */ /* 0x010ea20000000200 */
[----:B------:R-:W-:Y:S04]  /*b7a0*/  MUFU.TANH R46, R46 ;  /* 0x0000002e002e7308 */ /* 0x000fe80000002400 */
[----:B------:R-:W-:Y:S01]  /*b7b0*/  FMUL.FTZ R4, R4, UR15 ;  /* 0x0000000f04047c20 */ /* 0x000fe20008410000 */
[----:B------:R-:W-:Y:S01]  /*b7c0*/  FMUL.FTZ R5, R5, UR15 ;  /* 0x0000000f05057c20 */ /* 0x000fe20008410000 */
[----:B------:R-:W-:Y:S01]  /*b7d0*/  FMUL.FTZ R6, R6, UR15 ;  /* 0x0000000f06067c20 */ /* 0x000fe20008410000 */
[----:B------:R-:W-:Y:S01]  /*b7e0*/  FMUL.FTZ R45, R7, UR15 ;  /* 0x0000000f072d7c20 */ /* 0x000fe20008410000 */
[----:B------:R-:W4:Y:S01]  /*b7f0*/  MUFU.TANH R32, R4 ;  /* 0x0000000400207308 */ /* 0x000f220000002400 */
[----:B------:R-:W-:Y:S06]  /*b800*/  HMMA.16816.F32.BF16 R64, R88, R98, R64 ;  /* 0x000000625840723c */ /* 0x000fec0000041840 */
[----:B-1----:R-:W-:Y:S01]  /*b810*/  HMMA.16816.F32.BF16 R68, R56, R20, R68 ;  /* 0x000000143844723c */ /* 0x002fe20000041844 */
[----:B------:R-:W1:Y:S05]  /*b820*/  MUFU.TANH R33, R5 ;  /* 0x0000000500217308 */ /* 0x000e6a0000002400 */
[C---:B---3--:R-:W-:Y:S03]  /*b830*/  HMMA.16816.F32.BF16 R92, R24.reuse, R8, R92 ;  /* 0x00000008185c723c */ /* 0x048fe6000004185c */
[----:B------:R3:W-:Y:S03]  /*b840*/  MUFU.TANH R34, R6 ;  /* 0x0000000600227308 */ /* 0x0007e60000002400 */
[----:B------:R-:W-:Y:S01]  /*b850*/  HMMA.16816.F32.BF16 R80, R24, R10, R80 ;  /* 0x0000000a1850723c */ /* 0x000fe20000041850 */
[----:B------:R-:W5:Y:S04]  /*b860*/  LDSM.16.M88.4 R8, [R124+0x5c00] ;  /* 0x005c00007c08783b */ /* 0x000f680000000200 */
[----:B------:R-:W1:Y:S01]  /*b870*/  MUFU.TANH R45, R45 ;  /* 0x0000002d002d7308 */ /* 0x000e620000002400 */
[----:B------:R-:W-:Y:S06]  /*b880*/  HMMA.16816.F32.BF16 R64, R56, R22, R64 ;  /* 0x000000163840723c */ /* 0x000fec0000041840 */
[----:B--2---:R-:W-:Y:S01]  /*b890*/  HMMA.16816.F32.BF16 R68, R36, R16, R68 ;  /* 0x000000102444723c */ /* 0x004fe20000041844 */
[----:B------:R-:W-:Y:S01]  /*b8a0*/  MUFU.TANH R47, R47 ;  /* 0x0000002f002f7308 */ /* 0x000fe20000002400 */
[----:B---3--:R-:W2:Y:S04]  /*b8b0*/  LDSM.16.M88.4 R4, [R121+0x5800] ;  /* 0x005800007904783b */ /* 0x008ea80000000200 */
[C---:B------:R-:W-:Y:S06]  /*b8c0*/  HMMA.16816.F32.BF16 R28, R12.reuse, R76, R28 ;  /* 0x0000004c0c1c723c */ /* 0x040fec000004181c */
[----:B------:R-:W-:Y:S06]  /*b8d0*/  HMMA.16816.F32.BF16 R40, R12, R78, R40 ;  /* 0x0000004e0c28723c */ /* 0x000fec0000041828 */
[----:B------:R-:W-:Y:S07]  /*b8e0*/  HMMA.16816.F32.BF16 R64, R36, R18, R64 ;  /* 0x000000122440723c */ /* 0x000fee0000041840 */
[----:B------:R-:W-:Y:S01]  /*b8f0*/  IMAD R18, R54, 0x10, R60 ;  /* 0x0000001036127824 */ /* 0x000fe200078e023c */
[----:B-----5:R-:W-:Y:S04]  /*b900*/  HMMA.16816.F32.BF16 R68, R24, R8, R68 ;  /* 0x000000081844723c */ /* 0x020fe80000041844 */
[----:B------:R-:W-:Y:S01]  /*b910*/  IADD3 R18, R18, 0x1, R135 ;  /* 0x0000000112127810 */ /* 0x000fe20007ffe087 */
[----:B------:R-:W-:Y:S01]  /*b920*/  FMUL.FTZ R28, R28, UR15 ;  /* 0x0000000f1c1c7c20 */ /* 0x000fe20008410000 */
[----:B------:R-:W-:Y:S01]  /*b930*/  FMUL.FTZ R20, R29, UR15 ;  /* 0x0000000f1d147c20 */ /* 0x000fe20008410000 */
[----:B------:R-:W-:Y:S01]  /*b940*/  FMUL.FTZ R23, R30, UR15 ;  /* 0x0000000f1e177c20 */ /* 0x000fe20008410000 */
[----:B------:R-:W-:Y:S01]  /*b950*/  IADD3 R18, R55, R18, -R127 ;  /* 0x0000001237127210 */ /* 0x000fe20007ffe87f */
[----:B------:R-:W-:Y:S01]  /*b960*/  FMUL.FTZ R29, R31, UR15 ;  /* 0x0000000f1f1d7c20 */ /* 0x000fe20008410000 */
[----:B------:R-:W-:-:S02]  /*b970*/  VIADD R8, R0, 0x1 ;  /* 0x0000000100087836 */ /* 0x000fc40000000000 */
[----:B------:R-:W-:Y:S01]  /*b980*/  FMUL.FTZ R21, R40, UR15 ;  /* 0x0000000f28157c20 */ /* 0x000fe20008410000 */
[----:B------:R-:W3:Y:S01]  /*b990*/  MUFU.TANH R28, R28 ;  /* 0x0000001c001c7308 */ /* 0x000ee20000002400 */
[----:B------:R-:W-:Y:S02]  /*b9a0*/  VIADD R18, R18, UR14 ;  /* 0x0000000e12127c36 */ /* 0x000fe40008000000 */
[----:B------:R-:W-:Y:S01]  /*b9b0*/  FMUL.FTZ R22, R41, UR15 ;  /* 0x0000000f29167c20 */ /* 0x000fe20008410000 */
[----:B------:R-:W-:Y:S01]  /*b9c0*/  FMUL.FTZ R16, R42, UR15 ;  /* 0x0000000f2a107c20 */ /* 0x000fe20008410000 */
[C---:B--2---:R-:W-:Y:S01]  /*b9d0*/  HMMA.16816.F32.BF16 R92, R12.reuse, R4, R92 ;  /* 0x000000040c5c723c */ /* 0x044fe2000004185c */
[----:B------:R-:W-:Y:S01]  /*b9e0*/  FMUL.FTZ R17, R43, UR15 ;  /* 0x0000000f2b117c20 */ /* 0x000fe20008410000 */
[C---:B------:R-:W-:Y:S02]  /*b9f0*/  VIMNMX R100, R18.reuse, R55, PT ;  /* 0x0000003712647248 */ /* 0x040fe40003fe0100 */
[----:B------:R-:W-:Y:S01]  /*ba00*/  VIADDMNMX R101, R18, 0x8, R55, PT ;  /* 0x0000000812657846 */ /* 0x000fe20003800137 */
[----:B------:R-:W2:Y:S01]  /*ba10*/  MUFU.TANH R20, R20 ;  /* 0x0000001400147308 */ /* 0x000ea20000002400 */
[----:B------:R-:W-:Y:S01]  /*ba20*/  HMMA.16816.F32.BF16 R80, R12, R6, R80 ;  /* 0x000000060c50723c */ /* 0x000fe20000041850 */
[----:B------:R-:W5:Y:S01]  /*ba30*/  LDSM.16.M88.4 R4, [R121+0x5c00] ;  /* 0x005c00007904783b */ /* 0x000f620000000200 */
[----:B------:R-:W-:Y:S01]  /*ba40*/  ISETP.GE.AND P6, PT, R0, R100, PT ;  /* 0x000000640000720c */ /* 0x000fe20003fc6270 */
[----:B------:R-:W-:-:S04]  /*ba50*/  DEPBAR.LE SB0, 0x0 ;  /* 0x000080000000791a */ /* 0x000fc80000000000 */
[----:B------:R-:W-:Y:S01]  /*ba60*/  HMMA.16816.F32.BF16 R64, R24, R10, R64 ;  /* 0x0000000a1840723c */ /* 0x000fe20000041840 */
[-C--:B------:R-:W-:Y:S01]  /*ba70*/  ISETP.GE.AND P5, PT, R2, R100.reuse, PT ;  /* 0x000000640200720c */ /* 0x080fe20003fa6270 */
[----:B------:R-:W-:Y:S01]  /*ba80*/  MUFU.TANH R21, R21 ;  /* 0x0000001500157308 */ /* 0x000fe20000002400 */
[CC--:B------:R-:W-:Y:S02]  /*ba90*/  ISETP.GE.AND P2, PT, R8.reuse, R100.reuse, PT ;  /* 0x000000640800720c */ /* 0x0c0fe40003f46270 */
[-C--:B------:R-:W-:Y:S01]  /*baa0*/  ISETP.GE.AND P1, PT, R8, R101.reuse, PT ;  /* 0x000000650800720c */ /* 0x080fe20003f26270 */
[----:B------:R-:W-:Y:S01]  /*bab0*/  VIADD R8, R0, 0x28 ;  /* 0x0000002800087836 */ /* 0x000fe20000000000 */
[----:B----4-:R-:W-:Y:S02]  /*bac0*/  FSEL R11, R32, -INF , !P6 ;  /* 0xff800000200b7808 */ /* 0x010fe40007000000 */
[-C--:B------:R-:W-:Y:S01]  /*bad0*/  ISETP.GE.AND P6, PT, R2, R101.reuse, PT ;  /* 0x000000650200720c */ /* 0x080fe20003fc6270 */
[----:B------:R-:W-:Y:S01]  /*bae0*/  VIADD R2, R0, 0x10 ;  /* 0x0000001000027836 */ /* 0x000fe20000000000 */
[----:B------:R-:W-:Y:S01]  /*baf0*/  FSEL R25, R35, -INF , !P5 ;  /* 0xff80000023197808 */ /* 0x000fe20006800000 */
[----:B------:R-:W-:Y:S01]  /*bb00*/  MUFU.TANH R22, R22 ;  /* 0x0000001600167308 */ /* 0x000fe20000002400 */
[----:B-1----:R-:W-:Y:S01]  /*bb10*/  FSEL R27, R33, -INF , !P2 ;  /* 0xff800000211b7808 */ /* 0x002fe20005000000 */
[----:B------:R-:W-:Y:S01]  /*bb20*/  FMUL.FTZ R92, R92, UR15 ;  /* 0x0000000f5c5c7c20 */ /* 0x000fe20008410000 */
[-C--:B------:R-:W-:Y:S01]  /*bb30*/  ISETP.GE.AND P5, PT, R0, R101.reuse, PT ;  /* 0x000000650000720c */ /* 0x080fe20003fa6270 */
[----:B------:R-:W-:Y:S01]  /*bb40*/  FMUL.FTZ R93, R93, UR15 ;  /* 0x0000000f5d5d7c20 */ /* 0x000fe20008410000 */
[----:B------:R-:W-:Y:S01]  /*bb50*/  FSEL R10, R45, -INF , !P1 ;  /* 0xff8000002d0a7808 */ /* 0x000fe20004800000 */
[----:B------:R-:W-:Y:S01]  /*bb60*/  FMUL.FTZ R80, R80, UR15 ;  /* 0x0000000f50507c20 */ /* 0x000fe20008410000 */
[----:B------:R-:W-:Y:S01]  /*bb70*/  FSEL R18, R34, -INF , !P5 ;  /* 0xff80000022127808 */ /* 0x000fe20006800000 */
[----:B------:R-:W1:Y:S01]  /*bb80*/  MUFU.TANH R23, R23 ;  /* 0x0000001700177308 */ /* 0x000e620000002400 */
[CC--:B------:R-:W-:Y:S01]  /*bb90*/  ISETP.GE.AND P5, PT, R2.reuse, R100.reuse, PT ;  /* 0x000000640200720c */ /* 0x0c0fe20003fa6270 */
[----:B------:R-:W-:Y:S01]  /*bba0*/  FMUL.FTZ R81, R81, UR15 ;  /* 0x0000000f51517c20 */ /* 0x000fe20008410000 */
[----:B------:R-:W-:Y:S01]  /*bbb0*/  ISETP.GE.AND P1, PT, R2, R101, PT ;  /* 0x000000650200720c */ /* 0x000fe20003f26270 */
[----:B------:R-:W-:Y:S01]  /*bbc0*/  VIADD R2, R0, 0x11 ;  /* 0x0000001100027836 */ /* 0x000fe20000000000 */
[----:B------:R-:W-:Y:S01]  /*bbd0*/  FSEL R46, R46, -INF , !P6 ;  /* 0xff8000002e2e7808 */ /* 0x000fe20007000000 */
[----:B------:R-:W-:Y:S01]  /*bbe0*/  FMUL.FTZ R95, R95, UR15 ;  /* 0x0000000f5f5f7c20 */ /* 0x000fe20008410000 */
[----:B------:R-:W-:Y:S01]  /*bbf0*/  FMUL.FTZ R82, R82, UR15 ;  /* 0x0000000f52527c20 */ /* 0x000fe20008410000 */
[----:B------:R-:W4:Y:S01]  /*bc00*/  MUFU.TANH R29, R29 ;  /* 0x0000001d001d7308 */ /* 0x000f220000002400 */
[----:B------:R-:W-:Y:S01]  /*bc10*/  ISETP.GE.AND P6, PT, R2, R100, PT ;  /* 0x000000640200720c */ /* 0x000fe20003fc6270 */
[----:B------:R-:W-:Y:S01]  /*bc20*/  FMUL.FTZ R83, R83, UR15 ;  /* 0x0000000f53537c20 */ /* 0x000fe20008410000 */
[----:B------:R-:W-:Y:S01]  /*bc30*/  FMUL.FTZ R94, R94, UR15 ;  /* 0x0000000f5e5e7c20 */ /* 0x000fe20008410000 */
[----:B------:R-:W-:Y:S01]  /*bc40*/  SHF.R.S32.HI R9, RZ, 0x1f, R54 ;  /* 0x0000001fff097819 */ /* 0x000fe20000011436 */
[----:B-----5:R-:W-:Y:S03]  /*bc50*/  HMMA.16816.F32.BF16 R68, R12, R4, R68 ;  /* 0x000000040c44723c */ /* 0x020fe60000041844 */
[----:B------:R-:W5:Y:S01]  /*bc60*/  MUFU.TANH R16, R16 ;  /* 0x0000001000107308 */ /* 0x000f620000002400 */
[----:B------:R-:W-:-:S02]  /*bc70*/  LEA.HI R9, R9, R54, RZ, 0x2 ;  /* 0x0000003609097211 */ /* 0x000fc400078f10ff */
[----:B------:R-:W-:Y:S01]  /*bc80*/  HMMA.16816.F32.BF16 R64, R12, R6, R64 ;  /* 0x000000060c40723c */ /* 0x000fe20000041840 */
[----:B------:R-:W-:Y:S01]  /*bc90*/  VIADD R4, R0, 0x9 ;  /* 0x0000000900047836 */ /* 0x000fe20000000000 */
[----:B------:R-:W-:-:S03]  /*bca0*/  LOP3.LUT R9, R9, 0xfffffffc, RZ, 0xc0, !PT ;  /* 0xfffffffc09097812 */ /* 0x000fc600078ec0ff */
[----:B------:R-:W5:Y:S01]  /*bcb0*/  MUFU.TANH R17, R17 ;  /* 0x0000001100117308 */ /* 0x000f620000002400 */
[----:B------:R-:W-:Y:S01]  /*bcc0*/  ISETP.GE.AND P2, PT, R4, R100, PT ;  /* 0x000000640400720c */ /* 0x000fe20003f46270 */
[----:B------:R-:W-:Y:S01]  /*bcd0*/  IMAD.IADD R136, R54, 0x1, -R9 ;  /* 0x0000000136887824 */ /* 0x000fe200078e0a09 */
[----:B---3--:R-:W-:Y:S02]  /*bce0*/  FSEL R15, R28, -INF , !P5 ;  /* 0xff8000001c0f7808 */ /* 0x008fe40006800000 */
[----:B------:R-:W-:Y:S02]  /*bcf0*/  FSEL R19, R44, -INF , !P2 ;  /* 0xff8000002c137808 */ /* 0x000fe40005000000 */
[----:B------:R-:W-:Y:S01]  /*bd00*/  ISETP.GE.AND P2, PT, R4, R101, PT ;  /* 0x000000650400720c */ /* 0x000fe20003f46270 */
[----:B------:R-:W-:Y:S01]  /*bd10*/  VIADD R4, R0, 0x18 ;  /* 0x0000001800047836 */ /* 0x000fe20000000000 */
[----:B------:R-:W3:Y:S01]  /*bd20*/  MUFU.TANH R105, R92 ;  /* 0x0000005c00697308 */ /* 0x000ee20000002400 */
[----:B--2---:R-:W-:-:S02]  /*bd30*/  FSEL R13, R20, -INF , !P6 ;  /* 0xff800000140d7808 */ /* 0x004fc40007000000 */
[----:B------:R-:W-:Y:S01]  /*bd40*/  FSEL R36, R47, -INF , !P2 ;  /* 0xff8000002f247808 */ /* 0x000fe20005000000 */
[----:B------:R-:W-:Y:S01]  /*bd50*/  FMUL.FTZ R32, R70, UR15 ;  /* 0x0000000f46207c20 */ /* 0x000fe20008410000 */
[-C--:B------:R-:W-:Y:S01]  /*bd60*/  ISETP.GE.AND P2, PT, R2, R101.reuse, PT ;  /* 0x000000650200720c */ /* 0x080fe20003f46270 */
[----:B------:R-:W-:Y:S01]  /*bd70*/  VIADD R2, R0, 0x19 ;  /* 0x0000001900027836 */ /* 0x000fe20000000000 */
[-C--:B------:R-:W-:Y:S01]  /*bd80*/  ISETP.GE.AND P5, PT, R4, R100.reuse, PT ;  /* 0x000000640400720c */ /* 0x080fe20003fa6270 */
[----:B------:R-:W2:Y:S01]  /*bd90*/  MUFU.TANH R103, R93 ;  /* 0x0000005d00677308 */ /* 0x000ea20000002400 */
[----:B-1----:R-:W-:Y:S01]  /*bda0*/  FSEL R12, R23, -INF , !P1 ;  /* 0xff800000170c7808 */ /* 0x002fe20004800000 */
[----:B------:R-:W-:Y:S01]  /*bdb0*/  FMUL.FTZ R35, R69, UR15 ;  /* 0x0000000f45237c20 */ /* 0x000fe20008410000 */
[-C--:B------:R-:W-:Y:S01]  /*bdc0*/  ISETP.GE.AND P6, PT, R2, R100.reuse, PT ;  /* 0x000000640200720c */ /* 0x080fe20003fc6270 */
[----:B------:R-:W-:Y:S01]  /*bdd0*/  FMUL.FTZ R68, R68, UR15 ;  /* 0x0000000f44447c20 */ /* 0x000fe20008410000 */
[----:B------:R-:W-:Y:S01]  /*bde0*/  FSEL R7, R21, -INF , !P5 ;  /* 0xff80000015077808 */ /* 0x000fe20006800000 */
[----:B------:R-:W-:Y:S01]  /*bdf0*/  FMUL.FTZ R34, R64, UR15 ;  /* 0x0000000f40227c20 */ /* 0x000fe20008410000 */
[-C--:B------:R-:W-:Y:S01]  /*be00*/  ISETP.GE.AND P5, PT, R4, R101.reuse, PT ;  /* 0x000000650400720c */ /* 0x080fe20003fa6270 */
[----:B------:R-:W1:Y:S01]  /*be10*/  MUFU.TANH R99, R80 ;  /* 0x0000005000637308 */ /* 0x000e620000002400 */
[----:B------:R-:W-:Y:S01]  /*be20*/  VIADD R4, R0, 0x20 ;  /* 0x0000002000047836 */ /* 0x000fe20000000000 */
[----:B------:R-:W-:Y:S01]  /*be30*/  FSEL R5, R22, -INF , !P6 ;  /* 0xff80000016057808 */ /* 0x000fe20007000000 */
[----:B------:R-:W-:Y:S01]  /*be40*/  FMUL.FTZ R33, R65, UR15 ;  /* 0x0000000f41217c20 */ /* 0x000fe20008410000 */
[-C--:B------:R-:W-:Y:S01]  /*be50*/  ISETP.GE.AND P6, PT, R2, R101.reuse, PT ;  /* 0x000000650200720c */ /* 0x080fe20003fc6270 */
[----:B------:R-:W-:Y:S01]  /*be60*/  VIADD R2, R0, 0x21 ;  /* 0x0000002100027836 */ /* 0x000fe20000000000 */
[----:B------:R-:W-:Y:S01]  /*be70*/  ISETP.GE.AND P1, PT, R4, R100, PT ;  /* 0x000000640400720c */ /* 0x000fe20003f26270 */
[----:B------:R-:W-:Y:S01]  /*be80*/  FMUL.FTZ R31, R71, UR15 ;  /* 0x0000000f471f7c20 */ /* 0x000fe20008410000 */
[----:B------:R-:W1:Y:S01]  /*be90*/  MUFU.TANH R97, R81 ;  /* 0x0000005100617308 */ /* 0x000e620000002400 */
[----:B----4-:R-:W-:Y:S01]  /*bea0*/  FSEL R14, R29, -INF , !P2 ;  /* 0xff8000001d0e7808 */ /* 0x010fe20005000000 */
[----:B------:R-:W-:Y:S01]  /*beb0*/  FMUL.FTZ R30, R66, UR15 ;  /* 0x0000000f421e7c20 */ /* 0x000fe20008410000 */
[----:B------:R-:W-:Y:S01]  /*bec0*/  ISETP.GE.AND P2, PT, R4, R101, PT ;  /* 0x000000650400720c */ /* 0x000fe20003f46270 */
[----:B------:R-:W-:Y:S01]  /*bed0*/  FMUL.FTZ R29, R67, UR15 ;  /* 0x0000000f431d7c20 */ /* 0x000fe20008410000 */
[----:B-----5:R-:W-:-:S02]  /*bee0*/  FSEL R6, R16, -INF , !P5 ;  /* 0xff80000010067808 */ /* 0x020fc40006800000 */
[----:B------:R-:W-:Y:S01]  /*bef0*/  FSEL R4, R17, -INF , !P6 ;  /* 0xff80000011047808 */ /* 0x000fe20007000000 */
[----:B------:R-:W4:Y:S01]  /*bf00*/  MUFU.TANH R112, R95 ;  /* 0x0000005f00707308 */ /* 0x000f220000002400 */
[CC--:B------:R-:W-:Y:S02]  /*bf10*/  ISETP.GE.AND P5, PT, R2.reuse, R100.reuse, PT ;  /* 0x000000640200720c */ /* 0x0c0fe40003fa6270 */
[----:B------:R-:W-:Y:S01]  /*bf20*/  ISETP.GE.AND P6, PT, R2, R101, PT ;  /* 0x000000650200720c */ /* 0x000fe20003fc6270 */
[----:B------:R-:W-:Y:S01]  /*bf30*/  VIADD R2, R0, 0x29 ;  /* 0x0000002900027836 */ /* 0x000fe20000000000 */
[----:B---3--:R-:W-:Y:S02]  /*bf40*/  FSEL R105, R105, -INF , !P1 ;  /* 0xff80000069697808 */ /* 0x008fe40004800000 */
[----:B------:R-:W-:Y:S01]  /*bf50*/  ISETP.GE.AND P1, PT, R8, R100, PT ;  /* 0x000000640800720c */ /* 0x000fe20003f26270 */
[----:B------:R-:W3:Y:S01]  /*bf60*/  MUFU.TANH R104, R82 ;  /* 0x0000005200687308 */ /* 0x000ee20000002400 */
[----:B--2---:R-:W-:-:S02]  /*bf70*/  FSEL R103, R103, -INF , !P5 ;  /* 0xff80000067677808 */ /* 0x004fc40006800000 */
[----:B------:R-:W-:Y:S02]  /*bf80*/  ISETP.GE.AND P5, PT, R2, R100, PT ;  /* 0x000000640200720c */ /* 0x000fe40003fa6270 */
[----:B-1----:R-:W-:Y:S02]  /*bf90*/  FSEL R99, R99, -INF , !P1 ;  /* 0xff80000063637808 */ /* 0x002fe40004800000 */
[-C--:B------:R-:W-:Y:S01]  /*bfa0*/  ISETP.GE.AND P1, PT, R8, R101.reuse, PT ;  /* 0x000000650800720c */ /* 0x080fe20003f26270 */
[----:B------:R-:W1:Y:S01]  /*bfb0*/  MUFU.TANH R110, R83 ;  /* 0x00000053006e7308 */ /* 0x000e620000002400 */
[----:B------:R-:W-:Y:S01]  /*bfc0*/  VIADD R8, R0, 0x30 ;  /* 0x0000003000087836 */ /* 0x000fe20000000000 */
[----:B------:R-:W-:Y:S02]  /*bfd0*/  FSEL R97, R97, -INF , !P5 ;  /* 0xff80000061617808 */ /* 0x000fe40006800000 */
[----:B------:R-:W-:Y:S01]  /*bfe0*/  ISETP.GE.AND P5, PT, R2, R101, PT ;  /* 0x000000650200720c */ /* 0x000fe20003fa6270 */
[----:B------:R-:W-:Y:S01]  /*bff0*/  VIADD R2, R0, 0x31 ;  /* 0x0000003100027836 */ /* 0x000fe20000000000 */
[----:B----4-:R-:W-:-:S02]  /*c000*/  FSEL R112, R112, -INF , !P6 ;  /* 0xff80000070707808 */ /* 0x010fc40007000000 */
[----:B------:R-:W2:Y:S01]  /*c010*/  MUFU.TANH R32, R32 ;  /* 0x0000002000207308 */ /* 0x000ea20000002400 */
[----:B------:R-:W-:Y:S02]  /*c020*/  ISETP.GE.AND P6, PT, R8, R101, PT ;  /* 0x000000650800720c */ /* 0x000fe40003fc6270 */
[----:B---3--:R-:W-:Y:S02]  /*c030*/  FSEL R104, R104, -INF , !P1 ;  /* 0xff80000068687808 */ /* 0x008fe40004800000 */
[----:B------:R-:W-:-:S03]  /*c040*/  ISETP.GE.AND P1, PT, R2, R100, PT ;  /* 0x000000640200720c */ /* 0x000fc60003f26270 */
[----:B------:R-:W3:Y:S01]  /*c050*/  MUFU.TANH R106, R94 ;  /* 0x0000005e006a7308 */ /* 0x000ee20000002400 */
[----:B-1----:R-:W-:Y:S02]  /*c060*/  FSEL R110, R110, -INF , !P5 ;  /* 0xff8000006e6e7808 */ /* 0x002fe40006800000 */
[----:B------:R-:W-:Y:S01]  /*c070*/  ISETP.GE.AND P5, PT, R2, R101, PT ;  /* 0x000000650200720c */ /* 0x000fe20003fa6270 */
[C---:B------:R-:W-:Y:S02]  /*c080*/  VIADD R2, R0.reuse, 0x38 ;  /* 0x0000003800027836 */ /* 0x040fe40000000000 */
[----:B------:R-:W-:Y:S02]  /*c090*/  VIADD R0, R0, 0x39 ;  /* 0x0000003900007836 */ /* 0x000fe40000000000 */
[----:B------:R-:W1:Y:S01]  /*c0a0*/  MUFU.TANH R88, R68 ;  /* 0x0000004400587308 */ /* 0x000e620000002400 */
[----:B--2---:R-:W-:Y:S02]  /*c0b0*/  FSEL R32, R32, -INF , !P6 ;  /* 0xff80000020207808 */ /* 0x004fe40007000000 */
[----:B------:R-:W-:-:S05]  /*c0c0*/  ISETP.GT.AND P6, PT, R139, R126, PT ;  /* 0x0000007e8b00720c */ /* 0x000fca0003fc4270 */
        /* <DEDUP_REMOVED lines=18> */
[----:B---3--:R-:W-:Y:S02]  /*c1f0*/  FSEL R30, R30, -INF , !P2 ;  /* 0xff8000001e1e7808 */ /* 0x008fe40005000000 */
[----:B-1----:R-:W-:Y:S01]  /*c200*/  FSEL R29, R29, -INF , !P1 ;  /* 0xff8000001d1d7808 */ /* 0x002fe20004800000 */
[----:B------:R-:W-:Y:S06]  /*c210*/  @!P6 BRA `(.L_x_5055) ;  /* 0x000000080014e947 */ /* 0x000fec0003800000 */
[----:B------:R-:W-:Y:S05]  /*c220*/  @!P3 BRA `(.L_x_5056) ;  /* 0x0000000000f8b947 */ /* 0x000fea0003800000 */
[----:B------:R-:W1:Y:S01]  /*c230*/  LDC R0, c[0x0][0x380] ;  /* 0x0000e000ff007b82 */ /* 0x000e620000000800 */
[----:B------:R-:W-:Y:S01]  /*c240*/  IMAD.SHL.U32 R9, R139, 0x40, RZ ;  /* 0x000000408b097824 */ /* 0x000fe200078e00ff */
[----:B------:R-:W-:-:S04]  /*c250*/  ULDC.64 UR8, c[0x0][0x248] ;  /* 0x0000920000087ab9 */ /* 0x000fc80000000a00 */
[----:B------:R-:W-:Y:S02]  /*c260*/  IABS R23, R9 ;  /* 0x0000000900177213 */ /* 0x000fe40000000000 */
[C---:B------:R-:W-:Y:S02]  /*c270*/  IADD3 R37, R9.reuse, -0x40, RZ ;  /* 0xffffffc009257810 */ /* 0x040fe40007ffe0ff */
[-C--:B-1----:R-:W-:Y:S02]  /*c280*/  IABS R8, R0.reuse ;  /* 0x0000000000087213 */ /* 0x082fe40000000000 */
[----:B------:R-:W-:Y:S02]  /*c290*/  LOP3.LUT R9, R9, R0, RZ, 0x3c, !PT ;  /* 0x0000000009097212 */ /* 0x000fe400078e3cff */
[----:B------:R-:W1:Y:S08]  /*c2a0*/  I2F.RP R16, R8 ;  /* 0x0000000800107306 */ /* 0x000e700000209400 */
[----:B-1----:R-:W1:Y:S02]  /*c2b0*/  MUFU.RCP R20, R16 ;  /* 0x0000001000147308 */ /* 0x002e640000001000 */
[----:B-1----:R-:W-:-:S06]  /*c2c0*/  VIADD R20, R20, 0xffffffe ;  /* 0x0ffffffe14147836 */ /* 0x002fcc0000000000 */
[----:B------:R-:W1:Y:S02]  /*c2d0*/  F2I.FTZ.U32.TRUNC.NTZ R21, R20 ;  /* 0x0000001400157305 */ /* 0x000e64000021f000 */
[----:B-1----:R-:W-:Y:S01]  /*c2e0*/  IADD3 R17, RZ, -R21, RZ ;  /* 0x80000015ff117210 */ /* 0x002fe20007ffe0ff */
[----:B------:R-:W-:-:S04]  /*c2f0*/  IMAD.MOV.U32 R20, RZ, RZ, RZ ;  /* 0x000000ffff147224 */ /* 0x000fc800078e00ff */
[----:B------:R-:W-:Y:S01]  /*c300*/  IMAD R2, R17, R8, RZ ;  /* 0x0000000811027224 */ /* 0x000fe200078e02ff */
[----:B------:R-:W-:Y:S02]  /*c310*/  IABS R17, R37 ;  /* 0x0000002500117213 */ /* 0x000fe40000000000 */
[----:B------:R-:W-:Y:S01]  /*c320*/  LOP3.LUT R37, R37, R0, RZ, 0x3c, !PT ;  /* 0x0000000025257212 */ /* 0x000fe200078e3cff */
        /* <DEDUP_REMOVED lines=11> */
[----:B------:R-:W-:Y:S02]  /*c3e0*/  @!P1 IADD3 R16, R16, 0x1, RZ ;  /* 0x0000000110109810 */ /* 0x000fe40007ffe0ff */
[-C--:B------:R-:W-:Y:S02]  /*c3f0*/  ISETP.GE.U32.AND P5, PT, R21, R8.reuse, PT ;  /* 0x000000081500720c */ /* 0x080fe40003fa6070 */
[----:B------:R-:W-:Y:S02]  /*c400*/  ISETP.GE.U32.AND P1, PT, R17, R8, PT ;  /* 0x000000081100720c */ /* 0x000fe40003f26070 */
[----:B------:R-:W-:Y:S02]  /*c410*/  @!P2 IADD3 R2, R2, 0x1, RZ ;  /* 0x000000010202a810 */ /* 0x000fe40007ffe0ff */
[----:B------:R-:W-:-:S02]  /*c420*/  ISETP.GE.AND P2, PT, R37, RZ, PT ;  /* 0x000000ff2500720c */ /* 0x000fc40003f46270 */
[----:B------:R-:W-:-:S05]  /*c430*/  LOP3.LUT R8, RZ, R0, RZ, 0x33, !PT ;  /* 0x00000000ff087212 */ /* 0x000fca00078e33ff */
[----:B------:R-:W-:Y:S01]  /*c440*/  @P5 VIADD R16, R16, 0x1 ;  /* 0x0000000110105836 */ /* 0x000fe20000000000 */
[----:B------:R-:W-:Y:S01]  /*c450*/  ISETP.GE.AND P5, PT, R9, RZ, PT ;  /* 0x000000ff0900720c */ /* 0x000fe20003fa6270 */
[----:B------:R-:W-:Y:S01]  /*c460*/  @P1 VIADD R2, R2, 0x1 ;  /* 0x0000000102021836 */ /* 0x000fe20000000000 */
[----:B------:R-:W-:-:S03]  /*c470*/  ISETP.NE.AND P1, PT, R0, RZ, PT ;  /* 0x000000ff0000720c */ /* 0x000fc60003f25270 */
[----:B------:R-:W-:-:S08]  /*c480*/  @!P2 IMAD.MOV R2, RZ, RZ, -R2 ;  /* 0x000000ffff02a224 */ /* 0x000fd000078e0a02 */
[----:B------:R-:W-:-:S04]  /*c490*/  @!P5 IADD3 R16, -R16, RZ, RZ ;  /* 0x000000ff1010d210 */ /* 0x000fc80007ffe1ff */
[C---:B------:R-:W-:Y:S02]  /*c4a0*/  SEL R23, R8.reuse, R16, !P1 ;  /* 0x0000001008177207 */ /* 0x040fe40004800000 */
[----:B------:R-:W-:-:S03]  /*c4b0*/  SEL R8, R8, R2, !P1 ;  /* 0x0000000208087207 */ /* 0x000fc60004800000 */
        /* <DEDUP_REMOVED lines=8> */
[----:B------:R-:W-:-:S05]  /*c540*/  SHF.R.S32.HI R21, RZ, 0x1f, R23 ;  /* 0x0000001fff157819 */ /* 0x000fca0000011417 */
[-C--:B------:R-:W-:Y:S02]  /*c550*/  IMAD R16, R21, R0.reuse, RZ ;  /* 0x0000000015107224 */ /* 0x080fe400078e02ff */
[----:B------:R-:W-:-:S04]  /*c560*/  IMAD.WIDE.U32 R20, R23, R0, RZ ;  /* 0x0000000017147225 */ /* 0x000fc800078e00ff */
[----:B------:R-:W-:-:S04]  /*c570*/  IMAD R16, R23, UR9, R16 ;  /* 0x0000000917107c24 */ /* 0x000fc8000f8e0210 */
[----:B------:R-:W-:Y:S01]  /*c580*/  IMAD.IADD R21, R21, 0x1, R16 ;  /* 0x0000000115157824 */ /* 0x000fe200078e0210 */
[----:B--2---:R-:W-:-:S04]  /*c590*/  IADD3 R2, -R17, R2, RZ ;  /* 0x0000000211027210 */ /* 0x004fc80007ffe1ff */
[----:B------:R-:W-:Y:S01]  /*c5a0*/  SHF.R.S32.HI R17, RZ, 0x1f, R2 ;  /* 0x0000001fff117819 */ /* 0x000fe20000011402 */
[----:B-1----:R-:W-:-:S04]  /*c5b0*/  IMAD.WIDE.U32 R20, R2, R8, R20 ;  /* 0x0000000802147225 */ /* 0x002fc800078e0014 */
[----:B------:R-:W-:-:S04]  /*c5c0*/  IMAD R17, R17, R8, RZ ;  /* 0x0000000811117224 */ /* 0x000fc800078e02ff */
[----:B------:R-:W-:-:S05]  /*c5d0*/  IMAD R9, R2, R9, R17 ;  /* 0x0000000902097224 */ /* 0x000fca00078e0211 */
[----:B------:R-:W-:Y:S01]  /*c5e0*/  IADD3 R8, R21, R9, RZ ;  /* 0x0000000915087210 */ /* 0x000fe20007ffe0ff */
[----:B------:R-:W-:Y:S01]  /*c5f0*/  IMAD.MOV.U32 R21, RZ, RZ, R20 ;  /* 0x000000ffff157224 */ /* 0x000fe200078e0014 */
[----:B------:R-:W-:Y:S06]  /*c600*/  BRA `(.L_x_5057) ;  /* 0x0000000000107947 */ /* 0x000fec0003800000 */
.L_x_5056:
[----:B------:R-:W1:Y:S02]  /*c610*/  LDC R0, c[0x0][0x248] ;  /* 0x00009200ff007b82 */ /* 0x000e640000000800 */
[----:B-1----:R-:W-:-:S05]  /*c620*/  IMAD.SHL.U32 R21, R0, 0x40, RZ ;  /* 0x0000004000157824 */ /* 0x002fca00078e00ff */
[----:B------:R-:W-:-:S04]  /*c630*/  IADD3 R21, -R21, RZ, RZ ;  /* 0x000000ff15157210 */ /* 0x000fc80007ffe1ff */
[----:B------:R-:W-:-:S07]  /*c640*/  SHF.R.S32.HI R8, RZ, 0x1f, R21 ;  /* 0x0000001fff087819 */ /* 0x000fce0000011415 */
.L_x_5057:
[C---:B------:R-:W-:Y:S01]  /*c650*/  LOP3.LUT P5, RZ, R102.reuse, 0x2, RZ, 0xc0, !PT ;  /* 0x0000000266ff7812 */ /* 0x040fe200078ac0ff */
[----:B------:R-:W1:Y:S01]  /*c660*/  LDC R9, c[0x0][0x24c] ;  /* 0x00009300ff097b82 */ /* 0x000e620000000800 */
[C---:B------:R-:W-:Y:S02]  /*c670*/  LEA R134, P1, R21.reuse, R134, 0x1 ;  /* 0x0000008615867211 */ /* 0x040fe400078208ff */
[C---:B------:R-:W-:Y:S02]  /*c680*/  LOP3.LUT P2, RZ, R102.reuse, 0x4, RZ, 0xc0, !PT ;  /* 0x0000000466ff7812 */ /* 0x040fe4000784c0ff */
[----:B------:R-:W-:Y:S02]  /*c690*/  LEA.HI.X R133, R21, R133, R8, 0x1, P1 ;  /* 0x0000008515857211 */ /* 0x000fe400008f0c08 */
[----:B------:R-:W-:Y:S02]  /*c6a0*/  P2R R16, PR, RZ, 0x1 ;  /* 0x00000001ff107803 */ /* 0x000fe40000000000 */
[----:B------:R-:W-:-:S03]  /*c6b0*/  LOP3.LUT P0, RZ, R102, 0x1, RZ, 0xc0, !PT ;  /* 0x0000000166ff7812 */ /* 0x000fc6000780c0ff */
[----:B------:R-:W-:-:S05]  /*c6c0*/  @P5 IADD3 R17, P1, R21, R108, RZ ;  /* 0x0000006c15115210 */ /* 0x000fca0007f3e0ff */
[----:B------:R-:W-:Y:S01]  /*c6d0*/  @P5 IMAD.X R2, R8, 0x1, R51, P1 ;  /* 0x0000000108025824 */ /* 0x000fe200008e0633 */
[----:B------:R-:W-:-:S04]  /*c6e0*/  @P5 LEA R38, P1, R17, UR12, 0x1 ;  /* 0x0000000c11265c11 */ /* 0x000fc8000f8208ff */
[----:B------:R-:W-:Y:S01]  /*c6f0*/  @P5 LEA.HI.X R39, R17, UR13, R2, 0x1, P1 ;  /* 0x0000000d11275c11 */ /* 0x000fe200088f0c02 */
[----:B------:R-:W-:Y:S01]  /*c700*/  @P0 IMAD.SHL.U32 R20, R0, 0x20, RZ ;  /* 0x0000002000140824 */ /* 0x000fe200078e00ff */
[----:B------:R-:W-:-:S05]  /*c710*/  @P2 IADD3 R17, P1, R21, R108, RZ ;  /* 0x0000006c15112210 */ /* 0x000fca0007f3e0ff */
[----:B------:R-:W-:Y:S01]  /*c720*/  @P2 IMAD.X R2, R8, 0x1, R51, P1 ;  /* 0x0000000108022824 */ /* 0x000fe200008e0633 */
[----:B------:R-:W-:-:S04]  /*c730*/  @P2 LEA R22, P1, R17, UR12, 0x1 ;  /* 0x0000000c11162c11 */ /* 0x000fc8000f8208ff */
[----:B------:R-:W-:Y:S02]  /*c740*/  @P2 LEA.HI.X R23, R17, UR13, R2, 0x1, P1 ;  /* 0x0000000d11172c11 */ /* 0x000fe400088f0c02 */
[----:B------:R-:W-:-:S04]  /*c750*/  LEA R21, P1, R0, R21, 0x5 ;  /* 0x0000001500157211 */ /* 0x000fc800078228ff */
[C-C-:B-1----:R-:W-:Y:S02]  /*c760*/  LEA.HI.X R8, R0.reuse, R8, R9.reuse, 0x5, P1 ;  /* 0x0000000800087211 */ /* 0x142fe400008f2c09 */
[----:B------:R-:W-:Y:S02]  /*c770*/  @P5 IADD3 R17, P1, R21, R108, RZ ;  /* 0x0000006c15115210 */ /* 0x000fe40007f3e0ff */
[----:B------:R-:W-:-:S03]  /*c780*/  @P0 SHF.L.U64.HI R0, R0, 0x5, R9 ;  /* 0x0000000500000819 */ /* 0x000fc60000010209 */
[----:B------:R-:W-:Y:S01]  /*c790*/  @P5 IMAD.X R2, R8, 0x1, R51, P1 ;  /* 0x0000000108025824 */ /* 0x000fe200008e0633 */
[----:B------:R-:W-:-:S05]  /*c7a0*/  @P2 IADD3 R21, P1, R21, R108, RZ ;  /* 0x0000006c15152210 */ /* 0x000fca0007f3e0ff */
[----:B------:R-:W-:Y:S01]  /*c7b0*/  @P2 IMAD.X R8, R8, 0x1, R51, P1 ;  /* 0x0000000108082824 */ /* 0x000fe200008e0633 */
[----:B------:R-:W-:-:S04]  /*c7c0*/  @P0 LEA R40, P1, R20, R134, 0x1 ;  /* 0x0000008614280211 */ /* 0x000fc800078208ff */
[----:B------:R-:W-:Y:S02]  /*c7d0*/  @P0 LEA.HI.X R41, R20, R133, R0, 0x1, P1 ;  /* 0x0000008514290211 */ /* 0x000fe400008f0c00 */
[----:B------:R-:W-:Y:S02]  /*c7e0*/  ISETP.NE.AND P0, PT, R16, RZ, PT ;  /* 0x000000ff1000720c */ /* 0x000fe40003f05270 */
        /* <DEDUP_REMOVED lines=40> */
.L_x_5055:
        /* <DEDUP_REMOVED lines=71> */
[----:B------:R-:W3:Y:S01]  /*cee0*/  LDSM.16.MT88.4 R12, [R122+0x7400] ;  /* 0x007400007a0c783b */ /* 0x000ee20000004200 */
        /* <DEDUP_REMOVED lines=14> */
[----:B--2---:R-:W-:Y:S01]  /*cfd0*/  F2FP.BF16.F32.PACK_AB R48, R90, R93 ;  /* 0x0000005d5a30723e */ /* 0x004fe200000010ff */
[----:B------:R-:W-:Y:S01]  /*cfe0*/  FFMA.FTZ R143, R33, UR8, -R96 ;  /* 0x00000008218f7c23 */ /* 0x000fe20008010860 */
[--C-:B------:R-:W-:Y:S01]  /*cff0*/  FFMA.FTZ R32, R32, UR8, -R89.reuse ;  /* 0x0000000820207c23 */ /* 0x100fe20008010859 */
[--C-:B------:R-:W-:Y:S01]  /*d000*/  FFMA.FTZ R31, R31, UR8, -R89.reuse ;  /* 0x000000081f1f7c23 */ /* 0x100fe20008010859 */
[--C-:B------:R-:W-:Y:S01]  /*d010*/  FFMA.FTZ R30, R30, UR8, -R89.reuse ;  /* 0x000000081e1e7c23 */ /* 0x100fe20008010859 */
[----:B------:R-:W-:Y:S01]  /*d020*/  FFMA.FTZ R29, R29, UR8, -R89 ;  /* 0x000000081d1d7c23 */ /* 0x000fe20008010859 */
[----:B------:R-:W-:Y:S01]  /*d030*/  FADD.FTZ R90, R93, R90 ;  /* 0x0000005a5d5a7221 */ /* 0x000fe20000010000 */
[----:B------:R-:W-:Y:S08]  /*d040*/  MUFU.EX2 R95, R95 ;  /* 0x0000005f005f7308 */ /* 0x000ff00000000800 */
[----:B------:R-:W2:Y:S01]  /*d050*/  MUFU.EX2 R92, R92 ;  /* 0x0000005c005c7308 */ /* 0x000ea20000000800 */
[----:B-----5:R-:W-:Y:S01]  /*d060*/  F2FP.BF16.F32.PACK_AB R50, R26, R91 ;  /* 0x0000005b1a32723e */ /* 0x020fe200000010ff */
[----:B------:R-:W-:-:S04]  /*d070*/  FADD.FTZ R91, R91, R90 ;  /* 0x0000005a5b5b7221 */ /* 0x000fc80000010000 */
[----:B------:R-:W-:Y:S02]  /*d080*/  FADD.FTZ R91, R26, R91 ;  /* 0x0000005b1a5b7221 */ /* 0x000fe40000010000 */
[----:B------:R-:W-:Y:S08]  /*d090*/  MUFU.EX2 R94, R94 ;  /* 0x0000005e005e7308 */ /* 0x000ff00000000800 */
[----:B------:R-:W5:Y:S01]  /*d0a0*/  MUFU.EX2 R27, R27 ;  /* 0x0000001b001b7308 */ /* 0x000f620000000800 */
[----:B--2---:R-:W-:Y:S01]  /*d0b0*/  F2FP.BF16.F32.PACK_AB R49, R92, R95 ;  /* 0x0000005f5c31723e */ /* 0x004fe200000010ff */
[----:B------:R-:W-:-:S06]  /*d0c0*/  FADD.FTZ R95, R95, R92 ;  /* 0x0000005c5f5f7221 */ /* 0x000fcc0000010000 */
[----:B------:R-:W-:Y:S08]  /*d0d0*/  MUFU.EX2 R24, R24 ;  /* 0x0000001800187308 */ /* 0x000ff00000000800 */
[----:B------:R-:W2:Y:S01]  /*d0e0*/  MUFU.EX2 R21, R21 ;  /* 0x0000001500157308 */ /* 0x000ea20000000800 */
[----:B-----5:R-:W-:Y:S01]  /*d0f0*/  F2FP.BF16.F32.PACK_AB R51, R27, R94 ;  /* 0x0000005e1b33723e */ /* 0x020fe200000010ff */
[----:B------:R-:W-:-:S04]  /*d100*/  FADD.FTZ R94, R94, R95 ;  /* 0x0000005f5e5e7221 */ /* 0x000fc80000010000 */
[----:B------:R-:W-:Y:S02]  /*d110*/  FADD.FTZ R27, R27, R94 ;  /* 0x0000005e1b1b7221 */ /* 0x000fe40000010000 */
[C---:B------:R-:W-:Y:S01]  /*d120*/  HMMA.16816.F32.BF16 R72, R48.reuse, R68, RZ ;  /* 0x000000443048723c */ /* 0x040fe200000418ff */
[----:B------:R-:W-:Y:S05]  /*d130*/  MUFU.EX2 R25, R25 ;  /* 0x0000001900197308 */ /* 0x000fea0000000800 */
[C---:B------:R-:W-:Y:S03]  /*d140*/  HMMA.16816.F32.BF16 R68, R48.reuse, R70, RZ ;  /* 0x000000463044723c */ /* 0x040fe600000418ff */
[----:B------:R-:W5:Y:S01]  /*d150*/  MUFU.EX2 R20, R20 ;  /* 0x0000001400147308 */ /* 0x000f620000000800 */
[C---:B--2---:R-:W-:Y:S01]  /*d160*/  F2FP.BF16.F32.PACK_AB R4, R21.reuse, R24 ;  /* 0x000000181504723e */ /* 0x044fe200000010ff */
[----:B------:R-:W-:Y:S01]  /*d170*/  FADD.FTZ R24, R24, R91 ;  /* 0x0000005b18187221 */ /* 0x000fe20000010000 */
[----:B------:R-:W-:Y:S03]  /*d180*/  HMMA.16816.F32.BF16 R64, R48, R60, RZ ;  /* 0x0000003c3040723c */ /* 0x000fe600000418ff */
[----:B------:R-:W-:-:S02]  /*d190*/  FADD.FTZ R24, R21, R24 ;  /* 0x0000001815187221 */ /* 0x000fc40000010000 */
[----:B------:R-:W-:Y:S01]  /*d1a0*/  MUFU.EX2 R28, R28 ;  /* 0x0000001c001c7308 */ /* 0x000fe20000000800 */
[C---:B------:R-:W-:Y:S06]  /*d1b0*/  HMMA.16816.F32.BF16 R60, R48.reuse, R62, RZ ;  /* 0x0000003e303c723c */ /* 0x040fec00000418ff */
[----:B------:R-:W-:Y:S01]  /*d1c0*/  HMMA.16816.F32.BF16 R80, R48, R76, RZ ;  /* 0x0000004c3050723c */ /* 0x000fe200000418ff */
[----:B------:R-:W2:Y:S01]  /*d1d0*/  MUFU.EX2 R23, R23 ;  /* 0x0000001700177308 */ /* 0x000ea20000000800 */
[----:B-----5:R-:W-:Y:S01]  /*d1e0*/  F2FP.BF16.F32.PACK_AB R6, R20, R25 ;  /* 0x000000191406723e */ /* 0x020fe200000010ff */
[----:B------:R-:W-:-:S03]  /*d1f0*/  FADD.FTZ R25, R25, R24 ;  /* 0x0000001819197221 */ /* 0x000fc60000010000 */
[C---:B------:R-:W-:Y:S01]  /*d200*/  HMMA.16816.F32.BF16 R56, R48.reuse, R52, RZ ;  /* 0x000000343038723c */ /* 0x040fe200000418ff */
[----:B------:R-:W-:Y:S02]  /*d210*/  FADD.FTZ R25, R20, R25 ;  /* 0x0000001914197221 */ /* 0x000fe40000010000 */
[----:B------:R-:W-:Y:S03]  /*d220*/  MUFU.EX2 R22, R22 ;  /* 0x0000001600167308 */ /* 0x000fe60000000800 */
[C---:B------:R-:W-:Y:S05]  /*d230*/  HMMA.16816.F32.BF16 R36, R48.reuse, R40, RZ ;  /* 0x000000283024723c */ /* 0x040fea00000418ff */
[----:B------:R-:W5:Y:S01]  /*d240*/  MUFU.EX2 R3, R3 ;  /* 0x0000000300037308 */ /* 0x000f620000000800 */
[----:B--2---:R-:W-:Y:S01]  /*d250*/  F2FP.BF16.F32.PACK_AB R5, R23, R28 ;  /* 0x0000001c1705723e */ /* 0x004fe200000010ff */
[----:B------:R-:W-:Y:S01]  /*d260*/  HMMA.16816.F32.BF16 R76, R48, R78, RZ ;  /* 0x0000004e304c723c */ /* 0x000fe200000418ff */
[----:B------:R-:W-:-:S04]  /*d270*/  FADD.FTZ R28, R28, R27 ;  /* 0x0000001b1c1c7221 */ /* 0x000fc80000010000 */
[----:B------:R-:W-:Y:S01]  /*d280*/  FADD.FTZ R23, R23, R28 ;  /* 0x0000001c17177221 */ /* 0x000fe20000010000 */
[C---:B------:R-:W-:Y:S01]  /*d290*/  HMMA.16816.F32.BF16 R52, R48.reuse, R54, RZ ;  /* 0x000000363034723c */ /* 0x040fe200000418ff */
[----:B------:R-:W-:Y:S05]  /*d2a0*/  MUFU.EX2 R108, R108 ;  /* 0x0000006c006c7308 */ /* 0x000fea0000000800 */
[----:B------:R-:W-:Y:S01]  /*d2b0*/  HMMA.16816.F32.BF16 R40, R48, R42, RZ ;  /* 0x0000002a3028723c */ /* 0x000fe200000418ff */
[----:B-----5:R-:W-:Y:S02]  /*d2c0*/  F2FP.BF16.F32.PACK_AB R7, R3, R22 ;  /* 0x000000160307723e */ /* 0x020fe400000010ff */
[----:B------:R-:W2:Y:S01]  /*d2d0*/  MUFU.EX2 R105, R105 ;  /* 0x0000006900697308 */ /* 0x000ea20000000800 */
[----:B------:R-:W-:-:S04]  /*d2e0*/  FADD.FTZ R22, R22, R23 ;  /* 0x0000001716167221 */ /* 0x000fc80000010000 */
[----:B------:R-:W-:Y:S01]  /*d2f0*/  FADD.FTZ R3, R3, R22 ;  /* 0x0000001603037221 */ /* 0x000fe20000010000 */
[C---:B-1----:R-:W-:Y:S02]  /*d300*/  HMMA.16816.F32.BF16 R72, R4.reuse, R8, R72 ;  /* 0x000000080448723c */ /* 0x042fe40000041848 */
[----:B------:R-:W-:Y:S04]  /*d310*/  MUFU.EX2 R103, R103 ;  /* 0x0000006700677308 */ /* 0x000fe80000000800 */
[C---:B------:R-:W-:Y:S01]  /*d320*/  HMMA.16816.F32.BF16 R68, R4.reuse, R10, R68 ;  /* 0x0000000a0444723c */ /* 0x040fe20000041844 */
[----:B------:R-:W1:Y:S03]  /*d330*/  LDSM.16.MT88.4 R8, [R120+0x8000] ;  /* 0x008000007808783b */ /* 0x000e660000004200 */
[----:B------:R-:W-:Y:S02]  /*d340*/  MUFU.EX2 R98, R98 ;  /* 0x0000006200627308 */ /* 0x000fe40000000800 */
[C---:B---3--:R-:W-:Y:S06]  /*d350*/  HMMA.16816.F32.BF16 R64, R4.reuse, R12, R64 ;  /* 0x0000000c0440723c */ /* 0x048fec0000041840 */
[C---:B------:R-:W-:Y:S01]  /*d360*/  HMMA.16816.F32.BF16 R60, R4.reuse, R14, R60 ;  /* 0x0000000e043c723c */ /* 0x040fe2000004183c */
[----:B------:R-:W3:Y:S01]  /*d370*/  LDSM.16.MT88.4 R12, [R122+0x8400] ;  /* 0x008400007a0c783b */ /* 0x000ee20000004200 */
[----:B------:R-:W-:Y:S04]  /*d380*/  MUFU.EX2 R106, R106 ;  /* 0x0000006a006a7308 */ /* 0x000fe80000000800 */
[C---:B----4-:R-:W-:Y:S04]  /*d390*/  HMMA.16816.F32.BF16 R80, R4.reuse, R16, R80 ;  /* 0x000000100450723c */ /* 0x050fe80000041850 */
[----:B------:R-:W4:Y:S02]  /*d3a0*/  MUFU.EX2 R99, R99 ;  /* 0x0000006300637308 */ /* 0x000f240000000800 */
[----:B------:R-:W-:Y:S01]  /*d3b0*/  HMMA.16816.F32.BF16 R76, R4, R18, R76 ;  /* 0x00000012044c723c */ /* 0x000fe2000004184c */
[----:B------:R-:W5:Y:S05]  /*d3c0*/  LDSM.16.MT88.4 R16, [R120+0x7400] ;  /* 0x007400007810783b */ /* 0x000f6a0000004200 */
[----:B------:R-:W-:Y:S08]  /*d3d0*/  MUFU.EX2 R104, R104 ;  /* 0x0000006800687308 */ /* 0x000ff00000000800 */
[----:B------:R-:W4:Y:S01]  /*d3e0*/  MUFU.EX2 R97, R97 ;  /* 0x0000006100617308 */ /* 0x000f220000000800 */
[C---:B-1----:R-:W-:Y:S07]  /*d3f0*/  HMMA.16816.F32.BF16 R44, R48.reuse, R8, RZ ;  /* 0x00000008302c723c */ /* 0x042fee00000418ff */
[----:B------:R-:W-:Y:S01]  /*d400*/  MUFU.EX2 R88, R88 ;  /* 0x0000005800587308 */ /* 0x000fe20000000800 */
[----:B------:R-:W-:Y:S01]  /*d410*/  HMMA.16816.F32.BF16 R48, R48, R10, RZ ;  /* 0x0000000a3030723c */ /* 0x000fe200000418ff */
[----:B------:R-:W1:Y:S05]  /*d420*/  LDSM.16.MT88.4 R8, [R120+0x8400] ;  /* 0x008400007808783b */ /* 0x000e6a0000004200 */
[C---:B---3--:R-:W-:Y:S01]  /*d430*/  HMMA.16816.F32.BF16 R36, R4.reuse, R12, R36 ;  /* 0x0000000c0424723c */ /* 0x048fe20000041824 */
[----:B------:R-:W3:Y:S05]  /*d440*/  MUFU.EX2 R35, R35 ;  /* 0x0000002300237308 */ /* 0x000eea0000000800 */
[C---:B------:R-:W-:Y:S01]  /*d450*/  HMMA.16816.F32.BF16 R40, R4.reuse, R14, R40 ;  /* 0x0000000e0428723c */ /* 0x040fe20000041828 */
[----:B------:R-:W3:Y:S02]  /*d460*/  LDSM.16.MT88.4 R12, [R122+0x6800] ;  /* 0x006800007a0c783b */ /* 0x000ee40000004200 */
[----:B------:R-:W-:Y:S03]  /*d470*/  MUFU.EX2 R34, R34 ;  /* 0x0000002200227308 */ /* 0x000fe60000000800 */
[C---:B-----5:R-:W-:Y:S05]  /*d480*/  HMMA.16816.F32.BF16 R56, R4.reuse, R16, R56 ;  /* 0x000000100438723c */ /* 0x060fea0000041838 */
[----:B------:R-:W-:Y:S01]  /*d490*/  MUFU.EX2 R143, R143 ;  /* 0x0000008f008f7308 */ /* 0x000fe20000000800 */
        /* <DEDUP_REMOVED lines=8> */
[----:B--2---:R-:W-:Y:S01]  /*d520*/  F2FP.BF16.F32.PACK_AB R4, R105, R108 ;  /* 0x0000006c6904723e */ /* 0x004fe200000010ff */
[----:B------:R-:W-:Y:S01]  /*d530*/  FADD.FTZ R108, R108, R25 ;  /* 0x000000196c6c7221 */ /* 0x000fe20000010000 */
[----:B----4-:R-:W-:Y:S01]  /*d540*/  F2FP.BF16.F32.PACK_AB R5, R99, R106 ;  /* 0x0000006a6305723e */ /* 0x010fe200000010ff */
[----:B------:R-:W2:Y:S01]  /*d550*/  MUFU.EX2 R29, R29 ;  /* 0x0000001d001d7308 */ /* 0x000ea20000000800 */
[----:B------:R-:W-:Y:S01]  /*d560*/  F2FP.BF16.F32.PACK_AB R6, R98, R103 ;  /* 0x000000676206723e */ /* 0x000fe200000010ff */
        /* <DEDUP_REMOVED lines=26> */
[----:B------:R-:W-:Y:S01]  /*d710*/  F2FP.BF16.F32.PACK_AB R4, R35, R88 ;  /* 0x000000582304723e */ /* 0x000fe200000010ff */
[----:B------:R-:W-:Y:S01]  /*d720*/  FADD.FTZ R88, R88, R103 ;  /* 0x0000006758587221 */ /* 0x000fe20000010000 */
[----:B-----5:R-:W-:Y:S01]  /*d730*/  F2FP.BF16.F32.PACK_AB R5, R31, R32 ;  /* 0x000000201f05723e */ /* 0x020fe200000010ff */
[----:B------:R-:W-:Y:S01]  /*d740*/  FADD.FTZ R32, R32, R97 ;  /* 0x0000006120207221 */ /* 0x000fe20000010000 */
[----:B------:R-:W-:Y:S01]  /*d750*/  F2FP.BF16.F32.PACK_AB R6, R143, R34 ;  /* 0x000000228f06723e */ /* 0x000fe200000010ff */
[----:B------:R-:W-:Y:S01]  /*d760*/  FADD.FTZ R35, R35, R88 ;  /* 0x0000005823237221 */ /* 0x000fe20000010000 */
[----:B--2---:R-:W-:Y:S01]  /*d770*/  F2FP.BF16.F32.PACK_AB R7, R29, R30 ;  /* 0x0000001e1d07723e */ /* 0x004fe200000010ff */
        /* <DEDUP_REMOVED lines=88> */
.L_x_5059:
[----:B------:R-:W1:Y:S02]  /*dd00*/  LDC R3, c[0x0][0x250] ;  /* 0x00009400ff037b82 */ /* 0x000e640000000800 */
[----:B-1----:R-:W-:-:S05]  /*dd10*/  IMAD.SHL.U32 R6, R3, 0x40, RZ ;  /* 0x0000004003067824 */ /* 0x002fca00078e00ff */
[----:B------:R-:W-:-:S04]  /*dd20*/  IADD3 R6, -R6, RZ, RZ ;  /* 0x000000ff06067210 */ /* 0x000fc80007ffe1ff */
[----:B------:R-:W-:-:S07]  /*dd30*/  SHF.R.S32.HI R5, RZ, 0x1f, R6 ;  /* 0x0000001fff057819 */ /* 0x000fce0000011406 */
.L_x_5060:
        /* <DEDUP_REMOVED lines=43> */
[----:B------:R-:W-:Y:S03]  /*dff0*/  @P6 LDGSTS.E.BYPASS.LTC128B.128 [R128+0x6800], desc[UR6][R14.64] ;  /* 0x068000000e806fae */ /* 0x000fe6000b901d46 */
[----:B------:R-:W-:Y:S01]  /*e000*/  @P5 LEA.HI.X R21, R4, UR11, R3, 0x1, P1 ;  /* 0x0000000b04155c11 */ /* 0x000fe200088f0c03 */
[----:B------:R-:W-:Y:S01]  /*e010*/  @!P6 STS.128 [R128+0x6800], RZ ;  /* 0x006800ff8000e388 */ /* 0x000fe20000000c00 */
[----:B------:R-:W-:-:S03]  /*e020*/  @P2 IADD3 R7, P1, R7, R86, RZ ;  /* 0x0000005607072210 */ /* 0x000fc60007f3e0ff */
[----:B------:R-:W-:Y:S01]  /*e030*/  @!PT LDS RZ, [RZ] ;  /* 0x00000000fffff984 */ /* 0x000fe20000000800 */
[----:B------:R-:W-:Y:S01]  /*e040*/  @!PT LDS RZ, [RZ] ;  /* 0x00000000fffff984 */ /* 0x000fe20000000800 */
[----:B------:R-:W-:Y:S01]  /*e050*/  @!PT LDS RZ, [RZ] ;  /* 0x00000000fffff984 */ /* 0x000fe20000000800 */
[----:B------:R1:W-:Y:S02]  /*e060*/  @P5 LDGSTS.E.BYPASS.LTC128B.128 [R128+0x7800], desc[UR6][R20.64+0x40] ;  /* 0x0780004014805fae */ /* 0x0003e4000b901d46 */
[----:B------:R-:W-:Y:S01]  /*e070*/  @P2 IMAD.X R84, R5, 0x1, R84, P1 ;  /* 0x0000000105542824 */ /* 0x000fe200008e0654 */
[C---:B------:R-:W-:Y:S01]  /*e080*/  @P2 LEA R4, P1, R7.reuse, UR10, 0x1 ;  /* 0x0000000a07042c11 */ /* 0x040fe2000f8208ff */
[----:B------:R-:W-:Y:S03]  /*e090*/  @!P5 STS.128 [R128+0x7800], RZ ;  /* 0x007800ff8000d388 */ /* 0x000fe60000000c00 */
[----:B------:R-:W-:-:S05]  /*e0a0*/  @P2 LEA.HI.X R5, R7, UR11, R84, 0x1, P1 ;  /* 0x0000000b07052c11 */ /* 0x000fca00088f0c54 */
[----:B------:R-:W-:Y:S01]  /*e0b0*/  @!PT LDS RZ, [RZ] ;  /* 0x00000000fffff984 */ /* 0x000fe20000000800 */
[----:B------:R-:W-:Y:S01]  /*e0c0*/  @!PT LDS RZ, [RZ] ;  /* 0x00000000fffff984 */ /* 0x000fe20000000800 */
[----:B------:R-:W-:Y:S01]  /*e0d0*/  @!PT LDS RZ, [RZ] ;  /* 0x00000000fffff984 */ /* 0x000fe20000000800 */
[----:B------:R3:W-:Y:S04]  /*e0e0*/  @P2 LDGSTS.E.BYPASS.LTC128B.128 [R128+0x8800], desc[UR6][R4.64+0x80] ;  /* 0x0880008004802fae */ /* 0x0007e8000b901d46 */
[----:B------:R-:W-:Y:S04]  /*e0f0*/  @!P2 STS.128 [R128+0x8800], RZ ;  /* 0x008800ff8000a388 */ /* 0x000fe80000000c00 */
[----:B------:R-:W-:Y:S04]  /*e100*/  LDSM.16.M88.4 R88, [R125] ;  /* 0x000000007d58783b */ /* 0x000fe80000000200 */
[----:B------:R-:W4:Y:S04]  /*e110*/  LDSM.16.M88.4 R24, [R124+0x3000] ;  /* 0x003000007c18783b */ /* 0x000f280000000200 */
[----:B------:R-:W1:Y:S04]  /*e120*/  LDSM.16.M88.4 R16, [R124+0x3400] ;  /* 0x003400007c10783b */ /* 0x000e680000000200 */
[----:B--2---:R-:W2:Y:S04]  /*e130*/  LDSM.16.M88.4 R8, [R124+0x3800] ;  /* 0x003800007c08783b */ /* 0x004ea80000000200 */
[----:B------:R-:W3:Y:S04]  /*e140*/  LDSM.16.M88.4 R92, [R124+0x3c00] ;  /* 0x003c00007c5c783b */ /* 0x000ee80000000200 */
[----:B------:R-:W-:Y:S04]  /*e150*/  LDSM.16.M88.4 R32, [R123] ;  /* 0x000000007b20783b */ /* 0x000fe80000000200 */
[----:B------:R-:W5:Y:S04]  /*e160*/  LDSM.16.M88.4 R84, [R121+0x3000] ;  /* 0x003000007954783b */ /* 0x000f680000000200 */
[----:B------:R-:W5:Y:S04]  /*e170*/  LDSM.16.M88.4 R96, [R121+0x3400] ;  /* 0x003400007960783b */ /* 0x000f680000000200 */
[----:B------:R-:W0:Y:S01]  /*e180*/  LDGDEPBAR ;  /* 0x00000000000079af */ /* 0x000e220000000000 */
[C---:B----4-:R-:W-:Y:S06]  /*e190*/  HMMA.16816.F32.BF16 R28, R88.reuse, R24, RZ ;  /* 0x00000018581c723c */ /* 0x050fec00000418ff */
[C---:B------:R-:W-:Y:S06]  /*e1a0*/  HMMA.16816.F32.BF16 R24, R88.reuse, R26, RZ ;  /* 0x0000001a5818723c */ /* 0x040fec00000418ff */
[C---:B-1----:R-:W-:Y:S06]  /*e1b0*/  HMMA.16816.F32.BF16 R20, R88.reuse, R16, RZ ;  /* 0x000000105814723c */ /* 0x042fec00000418ff */
[C---:B--2---:R-:W-:Y:S06]  /*e1c0*/  HMMA.16816.F32.BF16 R12, R88.reuse, R8, RZ ;  /* 0x00000008580c723c */ /* 0x044fec00000418ff */
[C---:B------:R-:W-:Y:S06]  /*e1d0*/  HMMA.16816.F32.BF16 R16, R88.reuse, R18, RZ ;  /* 0x000000125810723c */ /* 0x040fec00000418ff */
[C---:B------:R-:W-:Y:S06]  /*e1e0*/  HMMA.16816.F32.BF16 R8, R88.reuse, R10, RZ ;  /* 0x0000000a5808723c */ /* 0x040fec00000418ff */
[C---:B---3--:R-:W-:Y:S06]  /*e1f0*/  HMMA.16816.F32.BF16 R4, R88.reuse, R92, RZ ;  /* 0x0000005c5804723c */ /* 0x048fec00000418ff */
[----:B------:R-:W-:Y:S01]  /*e200*/  HMMA.16816.F32.BF16 R88, R88, R94, RZ ;  /* 0x0000005e5858723c */ /* 0x000fe200000418ff */
[----:B------:R-:W1:Y:S05]  /*e210*/  LDSM.16.M88.4 R92, [R121+0x3800] ;  /* 0x00380000795c783b */ /* 0x000e6a0000000200 */
[C---:B-----5:R-:W-:Y:S06]  /*e220*/  HMMA.16816.F32.BF16 R28, R32.reuse, R84, R28 ;  /* 0x00000054201c723c */ /* 0x060fec000004181c */
        /* <DEDUP_REMOVED lines=37> */
[----:B------:R-:W3:-:S13]  /*e480*/  LDSM.16.M88.4 R84, [R124+0x5400] ;  /* 0x005400007c54783b */ /* 0x000eda0000000200 */
[C---:B--2---:R-:W-:Y:S06]  /*e490*/  HMMA.16816.F32.BF16 R4, R92.reuse, R96, R4 ;  /* 0x000000605c04723c */ /* 0x044fec0000041804 */
[C---:B------:R-:W-:Y:S06]  /*e4a0*/  HMMA.16816.F32.BF16 R88, R92.reuse, R98, R88 ;  /* 0x000000625c58723c */ /* 0x040fec0000041858 */
[C---:B-1----:R-:W-:Y:S06]  /*e4b0*/  HMMA.16816.F32.BF16 R28, R92.reuse, R32, R28 ;  /* 0x000000205c1c723c */ /* 0x042fec000004181c */
[C---:B------:R-:W-:Y:S01]  /*e4c0*/  HMMA.16816.F32.BF16 R24, R92.reuse, R34, R24 ;  /* 0x000000225c18723c */ /* 0x040fe20000041818 */
[----:B------:R-:W1:Y:S05]  /*e4d0*/  LDSM.16.M88.4 R32, [R124+0x5800] ;  /* 0x005800007c20783b */ /* 0x000e6a0000000200 */
[C---:B---3--:R-:W-:Y:S06]  /*e4e0*/  HMMA.16816.F32.BF16 R20, R92.reuse, R84, R20 ;  /* 0x000000545c14723c */ /* 0x048fec0000041814 */
        /* <DEDUP_REMOVED lines=10> */
[----:B------:R-:W-:Y:S06]  /*e590*/  HMMA.16816.F32.BF16 R16, R84, R94, R16 ;  /* 0x0000005e5410723c */ /* 0x000fec0000041810 */
[----:B------:R-:W-:Y:S01]  /*e5a0*/  FMUL.FTZ R108, R20, UR15 ;  /* 0x0000000f146c7c20 */ /* 0x000fe20008410000 */
[----:B------:R-:W-:Y:S01]  /*e5b0*/  FMUL.FTZ R22, R22, UR15 ;  /* 0x0000000f16167c20 */ /* 0x000fe20008410000 */
[----:B------:R-:W2:Y:S01]  /*e5c0*/  S2R R20, SR_TID.X ;  /* 0x0000000000147919 */ /* 0x000ea20000002100 */
        /* <DEDUP_REMOVED lines=8> */
[----:B------:R-:W-:Y:S01]  /*e650*/  FMUL.FTZ R29, R25, UR15 ;  /* 0x0000000f191d7c20 */ /* 0x000fe20008410000 */
[----:B------:R-:W-:Y:S01]  /*e660*/  FMUL.FTZ R94, R26, UR15 ;  /* 0x0000000f1a5e7c20 */ /* 0x000fe20008410000 */
[----:B------:R-:W-:Y:S01]  /*e670*/  FMUL.FTZ R30, R27, UR15 ;  /* 0x0000000f1b1e7c20 */ /* 0x000fe20008410000 */
[----:B------:R3:W-:Y:S02]  /*e680*/  MUFU.TANH R31, R24 ;  /* 0x00000018001f7308 */ /* 0x0007e40000002400 */
[----:B------:R-:W-:Y:S01]  /*e690*/  FMUL.FTZ R16, R16, UR15 ;  /* 0x0000000f10107c20 */ /* 0x000fe20008410000 */
[----:B------:R-:W-:Y:S01]  /*e6a0*/  FMUL.FTZ R17, R17, UR15 ;  /* 0x0000000f11117c20 */ /* 0x000fe20008410000 */
[----:B------:R-:W-:Y:S01]  /*e6b0*/  FMUL.FTZ R19, R19, UR15 ;  /* 0x0000000f13137c20 */ /* 0x000fe20008410000 */
[----:B------:R-:W-:-:S03]  /*e6c0*/  FMUL.FTZ R18, R18, UR15 ;  /* 0x0000000f12127c20 */ /* 0x000fc60008410000 */
[----:B------:R4:W-:Y:S01]  /*e6d0*/  MUFU.TANH R140, R16 ;  /* 0x00000010008c7308 */ /* 0x0009e20000002400 */
[C---:B-1----:R-:W-:Y:S07]  /*e6e0*/  HMMA.16816.F32.BF16 R12, R84.reuse, R32, R12 ;  /* 0x00000020540c723c */ /* 0x042fee000004180c */
[----:B------:R-:W1:Y:S01]  /*e6f0*/  MUFU.TANH R92, R92 ;  /* 0x0000005c005c7308 */ /* 0x000e620000002400 */
[----:B---3--:R-:W3:Y:S01]  /*e700*/  LDSM.16.M88.4 R24, [R121+0x5c00] ;  /* 0x005c00007918783b */ /* 0x008ee20000000200 */
[----:B--2---:R-:W-:Y:S01]  /*e710*/  IMAD.SHL.U32 R20, R20, 0x2, RZ ;  /* 0x0000000214147824 */ /* 0x004fe200078e00ff */
[----:B------:R-:W-:Y:S01]  /*e720*/  HMMA.16816.F32.BF16 R8, R84, R34, R8 ;  /* 0x000000225408723c */ /* 0x000fe20000041808 */
[----:B------:R-:W-:-:S04]  /*e730*/  DEPBAR.LE SB0, 0x0 ;  /* 0x000080000000791a */ /* 0x000fc80000000000 */
[----:B------:R-:W2:Y:S01]  /*e740*/  MUFU.TANH R93, R93 ;  /* 0x0000005d005d7308 */ /* 0x000ea20000002400 */
[----:B----4-:R-:W-:-:S05]  /*e750*/  LOP3.LUT R16, R20, 0x6, RZ, 0xc0, !PT ;  /* 0x0000000614107812 */ /* 0x010fca00078ec0ff */
[----:B------:R-:W-:Y:S02]  /*e760*/  IMAD R16, R139, 0x40, R16 ;  /* 0x000000408b107824 */ /* 0x000fe400078e0210 */
[----:B------:R-:W4:Y:S01]  /*e770*/  MUFU.TANH R94, R94 ;  /* 0x0000005e005e7308 */ /* 0x000f220000002400 */
[----:B------:R-:W-:Y:S01]  /*e780*/  FMUL.FTZ R114, R12, UR15 ;  /* 0x0000000f0c727c20 */ /* 0x000fe20008410000 */
[----:B------:R-:W-:Y:S02]  /*e790*/  VIADD R12, R16, 0x1 ;  /* 0x00000001100c7836 */ /* 0x000fe40000000000 */
[----:B------:R-:W-:-:S04]  /*e7a0*/  FMUL.FTZ R117, R14, UR15 ;  /* 0x0000000f0e757c20 */ /* 0x000fc80008410000 */
[----:B------:R-:W5:Y:S01]  /*e7b0*/  MUFU.TANH R108, R108 ;  /* 0x0000006c006c7308 */ /* 0x000f620000002400 */
[----:B------:R-:W-:Y:S01]  /*e7c0*/  FMUL.FTZ R113, R15, UR15 ;  /* 0x0000000f0f717c20 */ /* 0x000fe20008410000 */
[----:B------:R-:W-:Y:S01]  /*e7d0*/  FMUL.FTZ R13, R13, UR15 ;  /* 0x0000000f0d0d7c20 */ /* 0x000fe20008410000 */
[-C--:B------:R-:W-:Y:S01]  /*e7e0*/  ISETP.GE.AND P1, PT, R12, R100.reuse, PT ;  /* 0x000000640c00720c */ /* 0x080fe20003f26270 */
[----:B------:R-:W-:Y:S01]  /*e7f0*/  FMUL.FTZ R116, R8, UR15 ;  /* 0x0000000f08747c20 */ /* 0x000fe20008410000 */
[-C--:B------:R-:W-:Y:S01]  /*e800*/  ISETP.GE.AND P5, PT, R12, R101.reuse, PT ;  /* 0x000000650c00720c */ /* 0x080fe20003fa6270 */
[----:B------:R-:W-:Y:S01]  /*e810*/  VIADD R12, R16, 0x8 ;  /* 0x00000008100c7836 */ /* 0x000fe20000000000 */
[----:B-1----:R-:W-:Y:S01]  /*e820*/  FSEL R14, R92, -INF , !P1 ;  /* 0xff8000005c0e7808 */ /* 0x002fe20004800000 */
[----:B------:R-:W1:Y:S01]  /*e830*/  MUFU.TANH R29, R29 ;  /* 0x0000001d001d7308 */ /* 0x000e620000002400 */
[----:B------:R-:W-:Y:S01]  /*e840*/  VIADD R8, R16, 0x10 ;  /* 0x0000001010087836 */ /* 0x000fe20000000000 */
[----:B--2---:R-:W-:Y:S01]  /*e850*/  FSEL R15, R93, -INF , !P5 ;  /* 0xff8000005d0f7808 */ /* 0x004fe20006800000 */
[----:B------:R-:W-:Y:S01]  /*e860*/  FMUL.FTZ R118, R9, UR15 ;  /* 0x0000000f09767c20 */ /* 0x000fe20008410000 */
[-C--:B------:R-:W-:Y:S01]  /*e870*/  ISETP.GE.AND P6, PT, R12, R100.reuse, PT ;  /* 0x000000640c00720c */ /* 0x080fe20003fc6270 */
[----:B------:R-:W-:Y:S01]  /*e880*/  FMUL.FTZ R115, R10, UR15 ;  /* 0x0000000f0a737c20 */ /* 0x000fe20008410000 */
[-C--:B------:R-:W-:Y:S01]  /*e890*/  ISETP.GE.AND P2, PT, R12, R101.reuse, PT ;  /* 0x000000650c00720c */ /* 0x080fe20003f46270 */
[----:B------:R-:W-:Y:S01]  /*e8a0*/  VIADD R12, R16, 0x9 ;  /* 0x00000009100c7836 */ /* 0x000fe20000000000 */
[----:B------:R-:W-:Y:S01]  /*e8b0*/  MUFU.TANH R30, R30 ;  /* 0x0000001e001e7308 */ /* 0x000fe20000002400 */
[C---:B---3--:R-:W-:Y:S01]  /*e8c0*/  HMMA.16816.F32.BF16 R4, R84.reuse, R24, R4 ;  /* 0x000000185404723c */ /* 0x048fe20000041804 */
[----:B----4-:R-:W-:Y:S01]  /*e8d0*/  FSEL R9, R94, -INF , !P2 ;  /* 0xff8000005e097808 */ /* 0x010fe20005000000 */
[----:B------:R-:W-:Y:S01]  /*e8e0*/  VIADD R10, R16, 0x18 ;  /* 0x00000018100a7836 */ /* 0x000fe20000000000 */
[C---:B------:R-:W-:Y:S01]  /*e8f0*/  ISETP.GE.AND P1, PT, R12.reuse, R100, PT ;  /* 0x000000640c00720c */ /* 0x040fe20003f26270 */
[----:B------:R-:W-:Y:S01]  /*e900*/  FMUL.FTZ R11, R11, UR15 ;  /* 0x0000000f0b0b7c20 */ /* 0x000fe20008410000 */
[----:B------:R-:W-:Y:S01]  /*e910*/  ISETP.GE.AND P5, PT, R12, R101, PT ;  /* 0x000000650c00720c */ /* 0x000fe20003fa6270 */
[----:B------:R-:W-:Y:S01]  /*e920*/  HMMA.16816.F32.BF16 R88, R84, R26, R88 ;  /* 0x0000001a5458723c */ /* 0x000fe20000041858 */
[----:B------:R-:W2:Y:S01]  /*e930*/  MUFU.TANH R106, R21 ;  /* 0x00000015006a7308 */ /* 0x000ea20000002400 */
[----:B------:R-:W-:-:S02]  /*e940*/  FSEL R12, R31, -INF , !P6 ;  /* 0xff8000001f0c7808 */ /* 0x000fc40007000000 */
[CC--:B------:R-:W-:Y:S02]  /*e950*/  ISETP.GE.AND P6, PT, R8.reuse, R100.reuse, PT ;  /* 0x000000640800720c */ /* 0x0c0fe40003fc6270 */
[----:B------:R-:W-:Y:S02]  /*e960*/  ISETP.GE.AND P2, PT, R8, R101, PT ;  /* 0x000000650800720c */ /* 0x000fe40003f46270 */
[----:B-----5:R-:W-:Y:S01]  /*e970*/  FSEL R108, R108, -INF , !P6 ;  /* 0xff8000006c6c7808 */ /* 0x020fe20007000000 */
[----:B------:R-:W-:Y:S01]  /*e980*/  MUFU.TANH R103, R23 ;  /* 0x0000001700677308 */ /* 0x000fe20000002400 */
[----:B------:R-:W-:Y:S02]  /*e990*/  FSEL R107, R107, -INF , !P2 ;  /* 0xff8000006b6b7808 */ /* 0x000fe40005000000 */
[----:B-1----:R-:W-:Y:S02]  /*e9a0*/  FSEL R8, R29, -INF , !P1 ;  /* 0xff8000001d087808 */ /* 0x002fe40004800000 */
[----:B------:R-:W-:-:S02]  /*e9b0*/  ISETP.GE.AND P6, PT, R10, R100, PT ;  /* 0x000000640a00720c */ /* 0x000fc40003fc6270 */
[----:B------:R-:W-:Y:S01]  /*e9c0*/  ISETP.GE.AND P2, PT, R10, R101, PT ;  /* 0x000000650a00720c */ /* 0x000fe20003f46270 */
[----:B------:R1:W3:Y:S01]  /*e9d0*/  MUFU.TANH R138, R17 ;  /* 0x00000011008a7308 */ /* 0x0002e20000002400 */
[C---:B------:R-:W-:Y:S02]  /*e9e0*/  VIADD R10, R16.reuse, 0x19 ;  /* 0x00000019100a7836 */ /* 0x040fe40000000000 */
[----:B------:R-:W-:Y:S01]  /*e9f0*/  FMUL.FTZ R102, R5, UR15 ;  /* 0x0000000f05667c20 */ /* 0x000fe20008410000 */
[----:B------:R-:W-:Y:S02]  /*ea00*/  VIADD R5, R16, 0x21 ;  /* 0x0000002110057836 */ /* 0x000fe40000000000 */
[----:B------:R-:W-:Y:S01]  /*ea10*/  FMUL.FTZ R4, R4, UR15 ;  /* 0x0000000f04047c20 */ /* 0x000fe20008410000 */
[----:B------:R-:W-:Y:S01]  /*ea20*/  FSEL R140, R140, -INF , !P6 ;  /* 0xff8000008c8c7808 */ /* 0x000fe20007000000 */
[----:B------:R-:W-:Y:S01]  /*ea30*/  FMUL.FTZ R6, R6, UR15 ;  /* 0x0000000f06067c20 */ /* 0x000fe20008410000 */
[----:B------:R-:W-:Y:S01]  /*ea40*/  FMUL.FTZ R7, R7, UR15 ;  /* 0x0000000f07077c20 */ /* 0x000fe20008410000 */
[----:B------:R-:W-:Y:S01]  /*ea50*/  MUFU.TANH R119, R19 ;  /* 0x0000001300777308 */ /* 0x000fe20000002400 */
[----:B------:R-:W-:Y:S01]  /*ea60*/  FMUL.FTZ R88, R88, UR15 ;  /* 0x0000000f58587c20 */ /* 0x000fe20008410000 */
[----:B------:R-:W-:Y:S01]  /*ea70*/  FMUL.FTZ R90, R90, UR15 ;  /* 0x0000000f5a5a7c20 */ /* 0x000fe20008410000 */
[----:B------:R-:W-:Y:S01]  /*ea80*/  FMUL.FTZ R89, R89, UR15 ;  /* 0x0000000f59597c20 */ /* 0x000fe20008410000 */
[----:B------:R-:W-:-:S04]  /*ea90*/  FMUL.FTZ R91, R91, UR15 ;  /* 0x0000000f5b5b7c20 */ /* 0x000fc80008410000 */
[----:B------:R-:W4:Y:S01]  /*eaa0*/  MUFU.TANH R137, R18 ;  /* 0x0000001200897308 */ /* 0x000f220000002400 */
[----:B-1----:R-:W-:-:S05]  /*eab0*/  VIADD R17, R16, 0x11 ;  /* 0x0000001110117836 */ /* 0x002fca0000000000 */
[-C--:B------:R-:W-:Y:S02]  /*eac0*/  ISETP.GE.AND P1, PT, R17, R100.reuse, PT ;  /* 0x000000641100720c */ /* 0x080fe40003f26270 */
[----:B------:R-:W-:Y:S02]  /*ead0*/  MUFU.TANH R114, R114 ;  /* 0x0000007200727308 */ /* 0x000fe40000002400 */
[----:B--2---:R-:W-:Y:S02]  /*eae0*/  FSEL R106, R106, -INF , !P1 ;  /* 0xff8000006a6a7808 */ /* 0x004fe40004800000 */
[----:B------:R-:W-:-:S04]  /*eaf0*/  ISETP.GE.AND P1, PT, R10, R100, PT ;  /* 0x000000640a00720c */ /* 0x000fc80003f26270 */
[----:B------:R1:W2:Y:S01]  /*eb00*/  MUFU.TANH R112, R13 ;  /* 0x0000000d00707308 */ /* 0x0002a20000002400 */
[----:B---3--:R-:W-:Y:S02]  /*eb10*/  FSEL R138, R138, -INF , !P1 ;  /* 0xff8000008a8a7808 */ /* 0x008fe40004800000 */
[----:B----4-:R-:W-:Y:S02]  /*eb20*/  FSEL R137, R137, -INF , !P2 ;  /* 0xff80000089897808 */ /* 0x010fe40005000000 */
[----:B------:R-:W-:-:S03]  /*eb30*/  ISETP.GE.AND P1, PT, R5, R100, PT ;  /* 0x000000640500720c */ /* 0x000fc60003f26270 */
[----:B------:R-:W3:Y:S08]  /*eb40*/  MUFU.TANH R117, R117 ;  /* 0x0000007500757308 */ /* 0x000ef00000002400 */
[----:B------:R-:W-:Y:S01]  /*eb50*/  MUFU.TANH R118, R118 ;  /* 0x0000007600767308 */ /* 0x000fe20000002400 */
[----:B-1----:R-:W-:Y:S02]  /*eb60*/  FSEL R13, R30, -INF , !P5 ;  /* 0xff8000001e0d7808 */ /* 0x002fe40006800000 */
[----:B------:R-:W-:-:S02]  /*eb70*/  ISETP.GE.AND P5, PT, R17, R101, PT ;  /* 0x000000651100720c */ /* 0x000fc40003fa6270 */
[----:B--2---:R-:W-:Y:S02]  /*eb80*/  FSEL R112, R112, -INF , !P1 ;  /* 0xff80000070707808 */ /* 0x004fe40004800000 */
[----:B------:R-:W-:Y:S01]  /*eb90*/  FSEL R103, R103, -INF , !P5 ;  /* 0xff80000067677808 */ /* 0x000fe20006800000 */
[----:B------:R-:W1:Y:S01]  /*eba0*/  MUFU.TANH R113, R113 ;  /* 0x0000007100717308 */ /* 0x000e620000002400 */
[----:B------:R-:W-:Y:S01]  /*ebb0*/  ISETP.GE.AND P5, PT, R10, R101, PT ;  /* 0x000000650a00720c */ /* 0x000fe20003fa6270 */
[----:B------:R-:W-:-:S03]  /*ebc0*/  VIADD R10, R16, 0x20 ;  /* 0x00000020100a7836 */ /* 0x000fc60000000000 */
[----:B------:R-:W-:Y:S02]  /*ebd0*/  FSEL R119, R119, -INF , !P5 ;  /* 0xff80000077777808 */ /* 0x000fe40006800000 */
[-C--:B------:R-:W-:Y:S01]  /*ebe0*/  ISETP.GE.AND P5, PT, R5, R101.reuse, PT ;  /* 0x000000650500720c */ /* 0x080fe20003fa6270 */
[----:B------:R-:W-:Y:S01]  /*ebf0*/  MUFU.TANH R102, R102 ;  /* 0x0000006600667308 */ /* 0x000fe20000002400 */
[-C--:B------:R-:W-:Y:S01]  /*ec00*/  ISETP.GE.AND P6, PT, R10, R100.reuse, PT ;  /* 0x000000640a00720c */ /* 0x080fe20003fc6270 */
[----:B------:R-:W-:Y:S01]  /*ec10*/  VIADD R5, R16, 0x28 ;  /* 0x0000002810057836 */ /* 0x000fe20000000000 */
[----:B------:R-:W-:Y:S02]  /*ec20*/  ISETP.GE.AND P2, PT, R10, R101, PT ;  /* 0x000000650a00720c */ /* 0x000fe40003f46270 */
[----:B------:R-:W-:Y:S02]  /*ec30*/  FSEL R114, R114, -INF , !P6 ;  /* 0xff80000072727808 */ /* 0x000fe40007000000 */
[----:B---3--:R-:W-:Y:S01]  /*ec40*/  FSEL R117, R117, -INF , !P2 ;  /* 0xff80000075757808 */ /* 0x008fe20005000000 */
[----:B------:R2:W-:Y:S01]  /*ec50*/  MUFU.TANH R104, R4 ;  /* 0x0000000400687308 */ /* 0x0005e20000002400 */
[----:B------:R-:W-:-:S02]  /*ec60*/  ISETP.GE.AND P6, PT, R5, R100, PT ;  /* 0x000000640500720c */ /* 0x000fc40003fc6270 */
[----:B------:R-:W-:Y:S01]  /*ec70*/  ISETP.GE.AND P2, PT, R5, R101, PT ;  /* 0x000000650500720c */ /* 0x000fe20003f46270 */
[----:B------:R-:W-:Y:S01]  /*ec80*/  VIADD R5, R16, 0x31 ;  /* 0x0000003110057836 */ /* 0x000fe20000000000 */
[----:B-1----:R-:W-:-:S03]  /*ec90*/  FSEL R113, R113, -INF , !P5 ;  /* 0xff80000071717808 */ /* 0x002fc60006800000 */
[----:B------:R-:W1:Y:S08]  /*eca0*/  MUFU.TANH R116, R116 ;  /* 0x0000007400747308 */ /* 0x000e700000002400 */
[----:B------:R-:W3:Y:S01]  /*ecb0*/  MUFU.TANH R115, R115 ;  /* 0x0000007300737308 */ /* 0x000ee20000002400 */
[----:B--2---:R-:W-:-:S05]  /*ecc0*/  VIADD R4, R16, 0x29 ;  /* 0x0000002910047836 */ /* 0x004fca0000000000 */
[CC--:B------:R-:W-:Y:S02]  /*ecd0*/  ISETP.GE.AND P1, PT, R4.reuse, R100.reuse, PT ;  /* 0x000000640400720c */ /* 0x0c0fe40003f26270 */
[----:B------:R-:W2:Y:S01]  /*ece0*/  MUFU.TANH R3, R3 ;  /* 0x0000000300037308 */ /* 0x000ea20000002400 */
[----:B------:R-:W-:Y:S01]  /*ecf0*/  ISETP.GE.AND P5, PT, R4, R101, PT ;  /* 0x000000650400720c */ /* 0x000fe20003fa6270 */
[----:B------:R-:W-:Y:S01]  /*ed00*/  VIADD R4, R16, 0x30 ;  /* 0x0000003010047836 */ /* 0x000fe20000000000 */
[----:B------:R-:W-:Y:S02]  /*ed10*/  FSEL R118, R118, -INF , !P1 ;  /* 0xff80000076767808 */ /* 0x000fe40004800000 */
[----:B------:R-:W-:Y:S02]  /*ed20*/  ISETP.GE.AND P1, PT, R5, R100, PT ;  /* 0x000000640500720c */ /* 0x000fe40003f26270 */
[----:B-1----:R-:W-:Y:S01]  /*ed30*/  FSEL R116, R116, -INF , !P6 ;  /* 0xff80000074747808 */ /* 0x002fe20007000000 */
[----:B------:R2:W1:Y:S01]  /*ed40*/  MUFU.TANH R97, R6 ;  /* 0x0000000600617308 */ /* 0x0004620000002400 */
[----:B------:R-:W-:-:S02]  /*ed50*/  FSEL R102, R102, -INF , !P1 ;  /* 0xff80000066667808 */ /* 0x000fc40004800000 */
[-C--:B------:R-:W-:Y:S02]  /*ed60*/  ISETP.GE.AND P1, PT, R16, R100.reuse, PT ;  /* 0x000000641000720c */ /* 0x080fe40003f26270 */
[----:B---3--:R-:W-:Y:S02]  /*ed70*/  FSEL R115, R115, -INF , !P2 ;  /* 0xff80000073737808 */ /* 0x008fe40005000000 */
[C---:B------:R-:W-:Y:S01]  /*ed80*/  ISETP.GE.AND P6, PT, R4.reuse, R100, PT ;  /* 0x000000640400720c */ /* 0x040fe20003fc6270 */
[----:B------:R-:W3:Y:S01]  /*ed90*/  MUFU.TANH R111, R11 ;  /* 0x0000000b006f7308 */ /* 0x000ee20000002400 */
[----:B------:R-:W-:Y:S01]  /*eda0*/  ISETP.GE.AND P2, PT, R4, R101, PT ;  /* 0x000000650400720c */ /* 0x000fe20003f46270 */
[----:B------:R-:W-:Y:S01]  /*edb0*/  VIADD R4, R16, 0x38 ;  /* 0x0000003810047836 */ /* 0x000fe20000000000 */
[----:B------:R-:W-:-:S04]  /*edc0*/  FSEL R104, R104, -INF , !P6 ;  /* 0xff80000068687808 */ /* 0x000fc80007000000 */
[C---:B------:R-:W-:Y:S01]  /*edd0*/  ISETP.GE.AND P6, PT, R4.reuse, R100, PT ;  /* 0x000000640400720c */ /* 0x040fe20003fc6270 */
[----:B------:R-:W4:Y:S01]  /*ede0*/  MUFU.TANH R95, R7 ;  /* 0x00000007005f7308 */ /* 0x000f220000002400 */
[----:B--2---:R-:W-:Y:S02]  /*edf0*/  FSEL R6, R3, -INF , !P1 ;  /* 0xff80000003067808 */ /* 0x004fe40004800000 */
[----:B------:R-:W-:Y:S02]  /*ee00*/  ISETP.GT.AND P1, PT, R139, R126, PT ;  /* 0x0000007e8b00720c */ /* 0x000fe40003f24270 */
[----:B-1----:R-:W-:Y:S01]  /*ee10*/  FSEL R97, R97, -INF , !P2 ;  /* 0xff80000061617808 */ /* 0x002fe20005000000 */
[----:B------:R-:W-:Y:S01]  /*ee20*/  BAR.SYNC.DEFER_BLOCKING 0x0 ;  /* 0x0000000000007b1d */ /* 0x000fe20000010000 */
[----:B------:R-:W-:Y:S01]  /*ee30*/  ISETP.GE.AND P2, PT, R4, R101, PT ;  /* 0x000000650400720c */ /* 0x000fe20003f46270 */
[----:B------:R-:W-:Y:S01]  /*ee40*/  VIADD R4, R16, 0x39 ;  /* 0x0000003910047836 */ /* 0x000fe20000000000 */
[----:B---3--:R-:W-:-:S02]  /*ee50*/  FSEL R111, R111, -INF , !P5 ;  /* 0xff8000006f6f7808 */ /* 0x008fc40006800000 */
[-C--:B------:R-:W-:Y:S01]  /*ee60*/  ISETP.GE.AND P5, PT, R5, R101.reuse, PT ;  /* 0x000000650500720c */ /* 0x080fe20003fa6270 */
[----:B------:R-:W1:Y:S03]  /*ee70*/  MUFU.TANH R98, R88 ;  /* 0x0000005800627308 */ /* 0x000e660000002400 */
[----:B----4-:R-:W-:Y:S02]  /*ee80*/  FSEL R95, R95, -INF , !P5 ;  /* 0xff8000005f5f7808 */ /* 0x010fe40006800000 */
[----:B------:R-:W-:-:S03]  /*ee90*/  ISETP.GE.AND P5, PT, R16, R101, PT ;  /* 0x000000651000720c */ /* 0x000fc60003fa6270 */
[----:B------:R-:W2:Y:S08]  /*eea0*/  MUFU.TANH R99, R90 ;  /* 0x0000005a00637308 */ /* 0x000eb00000002400 */
        /* <DEDUP_REMOVED lines=8> */
[----:B-1----:R-:W-:Y:S02]  /*ef30*/  FSEL R96, R96, -INF , !P6 ;  /* 0xff80000060607808 */ /* 0x002fe40007000000 */
[----:B--2---:R-:W-:Y:S01]  /*ef40*/  FSEL R93, R93, -INF , !P2 ;  /* 0xff8000005d5d7808 */ /* 0x004fe20005000000 */
[----:B------:R-:W-:Y:S06]  /*ef50*/  @!P1 BRA `(.L_x_5061) ;  /* 0x0000000400e89947 */ /* 0x000fec0003800000 */
[----:B------:R-:W1:Y:S01]  /*ef60*/  S2R R10, SR_TID.X ;  /* 0x00000000000a7919 */ /* 0x000e620000002100 */
[----:B------:R-:W-:Y:S05]  /*ef70*/  @!P3 BRA `(.L_x_5062) ;  /* 0x0000000000f4b947 */ /* 0x000fea0003800000 */
[----:B------:R-:W2:Y:S01]  /*ef80*/  LDC R3, c[0x0][0x380] ;  /* 0x0000e000ff037b82 */ /* 0x000ea20000000800 */
[----:B------:R-:W-:Y:S01]  /*ef90*/  SHF.L.U32 R16, R139, 0x6, RZ ;  /* 0x000000068b107819 */ /* 0x000fe200000006ff */
[----:B------:R-:W-:-:S03]  /*efa0*/  ULDC.64 UR4, c[0x0][0x248] ;  /* 0x0000920000047ab9 */ /* 0x000fc60000000a00 */
[----:B------:R-:W-:Y:S02]  /*efb0*/  IABS R17, R16 ;  /* 0x0000001000117213 */ /* 0x000fe40000000000 */
[C---:B------:R-:W-:Y:S02]  /*efc0*/  IADD3 R20, R16.reuse, -0x40, RZ ;  /* 0xffffffc010147810 */ /* 0x040fe40007ffe0ff */
[-C--:B--2---:R-:W-:Y:S02]  /*efd0*/  IABS R5, R3.reuse ;  /* 0x0000000300057213 */ /* 0x084fe40000000000 */
[----:B------:R-:W-:Y:S02]  /*efe0*/  LOP3.LUT R16, R16, R3, RZ, 0x3c, !PT ;  /* 0x0000000310107212 */ /* 0x000fe400078e3cff */
[----:B------:R-:W2:Y:S08]  /*eff0*/  I2F.RP R11, R5 ;  /* 0x00000005000b7306 */ /* 0x000eb00000209400 */
[----:B--2---:R-:W2:Y:S02]  /*f000*/  MUFU.RCP R18, R11 ;  /* 0x0000000b00127308 */ /* 0x004ea40000001000 */
[----:B--2---:R-:W-:Y:S01]  /*f010*/  VIADD R18, R18, 0xffffffe ;  /* 0x0ffffffe12127836 */ /* 0x004fe20000000000 */
[----:B------:R-:W-:-:S02]  /*f020*/  IABS R11, R20 ;  /* 0x00000014000b7213 */ /* 0x000fc40000000000 */
[----:B------:R-:W-:-:S03]  /*f030*/  LOP3.LUT R20, R20, R3, RZ, 0x3c, !PT ;  /* 0x0000000314147212 */ /* 0x000fc600078e3cff */
[----:B------:R-:W2:Y:S02]  /*f040*/  F2I.FTZ.U32.TRUNC.NTZ R19, R18 ;  /* 0x0000001200137305 */ /* 0x000ea4000021f000 */
[----:B--2---:R-:W-:Y:S02]  /*f050*/  IMAD.MOV R4, RZ, RZ, -R19 ;  /* 0x000000ffff047224 */ /* 0x004fe400078e0a13 */
[----:B------:R-:W-:Y:S02]  /*f060*/  IMAD.MOV.U32 R18, RZ, RZ, RZ ;  /* 0x000000ffff127224 */ /* 0x000fe400078e00ff */
[----:B------:R-:W-:-:S04]  /*f070*/  IMAD R4, R4, R5, RZ ;  /* 0x0000000504047224 */ /* 0x000fc800078e02ff */
        /* <DEDUP_REMOVED lines=16> */
[----:B------:R-:W-:-:S07]  /*f180*/  ISETP.GE.U32.AND P6, PT, R18, R5, PT ;  /* 0x000000051200720c */ /* 0x000fce0003fc6070 */
[----:B------:R-:W-:Y:S02]  /*f190*/  @P1 IADD3 R19, R19, 0x1, RZ ;  /* 0x0000000113131810 */ /* 0x000fe40007ffe0ff */
[----:B------:R-:W-:Y:S02]  /*f1a0*/  ISETP.GE.AND P1, PT, R20, RZ, PT ;  /* 0x000000ff1400720c */ /* 0x000fe40003f26270 */
[----:B------:R-:W-:Y:S01]  /*f1b0*/  LOP3.LUT R20, RZ, R3, RZ, 0x33, !PT ;  /* 0x00000003ff147212 */ /* 0x000fe200078e33ff */
[----:B------:R-:W-:Y:S01]  /*f1c0*/  @!P5 IMAD.MOV R19, RZ, RZ, -R19 ;  /* 0x000000ffff13d224 */ /* 0x000fe200078e0a13 */
[----:B------:R-:W-:-:S04]  /*f1d0*/  @P6 IADD3 R4, R4, 0x1, RZ ;  /* 0x0000000104046810 */ /* 0x000fc80007ffe0ff */
[----:B------:R-:W-:-:S05]  /*f1e0*/  SEL R5, R20, R19, !P2 ;  /* 0x0000001314057207 */ /* 0x000fca0005000000 */
[----:B------:R-:W-:Y:S01]  /*f1f0*/  @!P1 IADD3 R4, -R4, RZ, RZ ;  /* 0x000000ff04049210 */ /* 0x000fe20007ffe1ff */
[----:B------:R-:W-:-:S03]  /*f200*/  IMAD.WIDE R24, R5, 0x4, R130 ;  /* 0x0000000405187825 */ /* 0x000fc600078e0282 */
[----:B------:R-:W-:Y:S02]  /*f210*/  SEL R20, R20, R4, !P2 ;  /* 0x0000000414147207 */ /* 0x000fe40005000000 */
[----:B------:R-:W2:Y:S03]  /*f220*/  LDG.E R16, desc[UR6][R24.64] ;  /* 0x0000000618107981 */ /* 0x000ea6000c1e1900 */
[----:B------:R-:W-:-:S05]  /*f230*/  IMAD.WIDE R22, R20, 0x4, R130 ;  /* 0x0000000414167825 */ /* 0x000fca00078e0282 */
[----:B------:R-:W2:Y:S01]  /*f240*/  LDG.E R11, desc[UR6][R22.64] ;  /* 0x00000006160b7981 */ /* 0x000ea2000c1e1900 */
[----:B------:R-:W-:Y:S02]  /*f250*/  IMAD.IADD R20, R5, 0x1, -R20 ;  /* 0x0000000105147824 */ /* 0x000fe400078e0a14 */
[----:B------:R-:W3:Y:S02]  /*f260*/  LDC.64 R4, c[0x0][0x230] ;  /* 0x00008c00ff047b82 */ /* 0x000ee40000000a00 */
[----:B------:R-:W-:Y:S01]  /*f270*/  IMAD R20, R20, R3, -0x40 ;  /* 0xffffffc014147424 */ /* 0x000fe200078e0203 */
[----:B------:R-:W-:-:S04]  /*f280*/  MOV R3, UR4 ;  /* 0x0000000400037c02 */ /* 0x000fc80008000f00 */
[----:B------:R-:W-:-:S05]  /*f290*/  SHF.R.S32.HI R18, RZ, 0x1f, R20 ;  /* 0x0000001fff127819 */ /* 0x000fca0000011414 */
[-C--:B------:R-:W-:Y:S02]  /*f2a0*/  IMAD R19, R18, R3.reuse, RZ ;  /* 0x0000000312137224 */ /* 0x080fe400078e02ff */
[----:B--2---:R-:W-:Y:S02]  /*f2b0*/  IMAD.IADD R11, R11, 0x1, -R16 ;  /* 0x000000010b0b7824 */ /* 0x004fe400078e0a10 */
[C---:B------:R-:W-:Y:S02]  /*f2c0*/  IMAD R16, R20.reuse, UR5, R19 ;  /* 0x0000000514107c24 */ /* 0x040fe4000f8e0213 */
[----:B------:R-:W-:Y:S01]  /*f2d0*/  IMAD.WIDE.U32 R20, R20, R3, RZ ;  /* 0x0000000314147225 */ /* 0x000fe200078e00ff */
[----:B------:R-:W-:-:S04]  /*f2e0*/  SHF.R.S32.HI R17, RZ, 0x1f, R11 ;  /* 0x0000001fff117819 */ /* 0x000fc8000001140b */
[----:B------:R-:W-:Y:S01]  /*f2f0*/  IADD3 R21, R21, R16, RZ ;  /* 0x0000001015157210 */ /* 0x000fe20007ffe0ff */
[----:B---3--:R-:W-:-:S04]  /*f300*/  IMAD R18, R17, R4, RZ ;  /* 0x0000000411127224 */ /* 0x008fc800078e02ff */
[C---:B------:R-:W-:Y:S02]  /*f310*/  IMAD R5, R11.reuse, R5, R18 ;  /* 0x000000050b057224 */ /* 0x040fe400078e0212 */
[----:B------:R-:W-:-:S04]  /*f320*/  IMAD.WIDE.U32 R18, R11, R4, R20 ;  /* 0x000000040b127225 */ /* 0x000fc800078e0014 */
[----:B------:R-:W-:Y:S01]  /*f330*/  IMAD.IADD R16, R19, 0x1, R5 ;  /* 0x0000000113107824 */ /* 0x000fe200078e0205 */
[----:B------:R-:W-:Y:S06]  /*f340*/  BRA `(.L_x_5063) ;  /* 0x0000000000107947 */ /* 0x000fec0003800000 */
.L_x_5062:
[----:B------:R-:W2:Y:S02]  /*f350*/  LDC R3, c[0x0][0x248] ;  /* 0x00009200ff037b82 */ /* 0x000ea40000000800 */
[----:B--2---:R-:W-:-:S05]  /*f360*/  IMAD.SHL.U32 R18, R3, 0x40, RZ ;  /* 0x0000004003127824 */ /* 0x004fca00078e00ff */
[----:B------:R-:W-:-:S04]  /*f370*/  IADD3 R18, -R18, RZ, RZ ;  /* 0x000000ff12127210 */ /* 0x000fc80007ffe1ff */
[----:B------:R-:W-:-:S07]  /*f380*/  SHF.R.S32.HI R16, RZ, 0x1f, R18 ;  /* 0x0000001fff107819 */ /* 0x000fce0000011412 */
.L_x_5063:
[----:B-1----:R-:W-:Y:S01]  /*f390*/  SHF.R.S32.HI R5, RZ, 0x1f, R10 ;  /* 0x0000001fff057819 */ /* 0x002fe2000001140a */
[----:B------:R-:W1:Y:S01]  /*f3a0*/  LDC R4, c[0x0][0x24c] ;  /* 0x00009300ff047b82 */ /* 0x000e620000000800 */
[----:B------:R-:W-:Y:S02]  /*f3b0*/  ULDC UR4, c[0x0][0x2d0] ;  /* 0x0000b40000047ab9 */ /* 0x000fe40000000800 */
[----:B------:R-:W-:-:S04]  /*f3c0*/  LEA.HI R5, R5, R10, RZ, 0x2 ;  /* 0x0000000a05057211 */ /* 0x000fc800078f10ff */
[----:B------:R-:W-:-:S05]  /*f3d0*/  LOP3.LUT R5, R5, 0xfffffffc, RZ, 0xc0, !PT ;  /* 0xfffffffc05057812 */ /* 0x000fca00078ec0ff */
[----:B------:R-:W-:Y:S01]  /*f3e0*/  IMAD.IADD R5, R10, 0x1, -R5 ;  /* 0x000000010a057824 */ /* 0x000fe200078e0a05 */
[----:B------:R-:W-:-:S03]  /*f3f0*/  SEL R10, RZ, 0x3fffc, P0 ;  /* 0x0003fffcff0a7807 */ /* 0x000fc60000000000 */
[----:B------:R-:W-:Y:S01]  /*f400*/  IMAD.SHL.U32 R5, R5, 0x8, RZ ;  /* 0x0000000805057824 */ /* 0x000fe200078e00ff */
[----:B------:R-:W-:Y:S02]  /*f410*/  LOP3.LUT P6, RZ, R10, 0x4, RZ, 0xc0, !PT ;  /* 0x000000040aff7812 */ /* 0x000fe400078cc0ff */
[C---:B------:R-:W-:Y:S02]  /*f420*/  LEA R10, P2, R18.reuse, R134, 0x1 ;  /* 0x00000086120a7211 */ /* 0x040fe400078408ff */
[----:B------:R-:W-:Y:S02]  /*f430*/  ISETP.GE.AND P1, PT, R5, UR4, PT ;  /* 0x0000000405007c0c */ /* 0x000fe4000bf26270 */
[----:B------:R-:W-:Y:S02]  /*f440*/  LEA R5, P0, R3, R18, 0x5 ;  /* 0x0000001203057211 */ /* 0x000fe400078028ff */
[----:B------:R-:W-:Y:S02]  /*f450*/  LEA.HI.X R11, R18, R133, R16, 0x1, P2 ;  /* 0x00000085120b7211 */ /* 0x000fe400010f0c10 */
[----:B------:R-:W-:-:S02]  /*f460*/  @!P4 LEA R18, P2, R5, R134, 0x1 ;  /* 0x000000860512c211 */ /* 0x000fc400078408ff */
        /* <DEDUP_REMOVED lines=41> */
.L_x_5061:
        /* <DEDUP_REMOVED lines=115> */
[----:B------:R-:W1:Y:S01]  /*fe30*/  MUFU.EX2 R92, R92 ;  /* 0x0000005c005c7308 */ /* 0x000e620000000800 */
[-C--:B------:R-:W-:Y:S01]  /*fe40*/  FMUL.FTZ R46, R46, R0.reuse ;  /* 0x000000002e2e7220 */ /* 0x080fe20000410000 */
        /* <DEDUP_REMOVED lines=11> */
[----:B------:R-:W-:Y:S01]  /*ff00*/  FMUL.FTZ R69, R69, R87 ;  /* 0x0000005745457220 */ /* 0x000fe20000410000 */
[-C--:B------:R-:W-:Y:S01]  /*ff10*/  FMUL.FTZ R70, R70, R0.reuse ;  /* 0x0000000046467220 */ /* 0x080fe20000410000 */
[-C--:B------:R-:W-:Y:S01]  /*ff20*/  FMUL.FTZ R71, R71, R0.reuse ;  /* 0x0000000047477220 */ /* 0x080fe20000410000 */
[----:B------:R-:W4:Y:S01]  /*ff30*/  MUFU.EX2 R91, R91 ;  /* 0x0000005b005b7308 */ /* 0x000f220000000800 */
        /* <DEDUP_REMOVED lines=8> */
[----:B---3--:R-:W-:Y:S01]  /*ffc0*/  FMUL.FTZ R6, R82, R0 ;  /* 0x0000000052067220 */ /* 0x008fe20000410000 */
[----:B------:R-:W-:Y:S01]  /*ffd0*/  F2FP.BF16.F32.PACK_AB R82, R3, R88 ;  /* 0x000000580352723e */ /* 0x000fe200000010ff */
        /* <DEDUP_REMOVED lines=129> */
[C---:B-1----:R-:W-:Y:S03]  /*107f0*/  HMMA.16816.F32.BF16 R56, R84.reuse, R52, R28 ;  /* 0x000000345438723c */ /* 0x042fe6000004181c */
[----:B------:R-:W-:Y:S01]  /*10800*/  FADD.FTZ R103, R103, R0 ;  /* 0x0000000067677221 */ /* 0x000fe20000010000 */
[----:B------:R-:W-:Y:S02]  /*10810*/  MOV R0, R89 ;  /* 0x0000005900007202 */ /* 0x000fe40000000f00 */
        /* <DEDUP_REMOVED lines=14> */
.L_x_5058:
        /* <DEDUP_REMOVED lines=14> */
.L_x_5068:
        /* <DEDUP_REMOVED lines=71> */
.L_x_5065:
        /* <DEDUP_REMOVED lines=16> */
[----:B------:R-:W-:Y:S02]  /*10f50*/  ISETP.GT.AND P0, PT, R139, R126, PT ;  /* 0x0000007e8b00720c */ /* 0x000fe40003f04270 */
        /* <DEDUP_REMOVED lines=178> */
[----:B------:R-:W-:Y:S05]  /*11a80*/  VIADD R15, R7, 0xffffffc0 ;  /* 0xffffffc0070f7836 */ /* 0x000fea0000000000 */
[----:B------:R-:W-:Y:S02]  /*11a90*/  IABS R11, R15 ;  /* 0x0000000f000b7213 */ /* 0x000fe40000000000 */
[-C--:B---3--:R-:W-:Y:S02]  /*11aa0*/  IABS R6, R0.reuse ;  /* 0x0000000000067213 */ /* 0x088fe40000000000 */
[----:B------:R-:W-:Y:S02]  /*11ab0*/  LOP3.LUT R15, R15, R0, RZ, 0x3c, !PT ;  /* 0x000000000f0f7212 */ /* 0x000fe400078e3cff */
[----:B------:R-:W3:Y:S10]  /*11ac0*/  I2F.RP R8, R6 ;  /* 0x0000000600087306 */ /* 0x000ef40000209400 */
[----:B---3--:R-:W3:Y:S02]  /*11ad0*/  MUFU.RCP R2, R8 ;  /* 0x0000000800027308 */ /* 0x008ee40000001000 */
[----:B---3--:R-:W-:Y:S08]  /*11ae0*/  VIADD R12, R2, 0xffffffe ;  /* 0x0ffffffe020c7836 */ /* 0x008ff00000000000 */
[----:B------:R-:W3:Y:S02]  /*11af0*/  F2I.FTZ.U32.TRUNC.NTZ R13, R12 ;  /* 0x0000000c000d7305 */ /* 0x000ee4000021f000 */
[--C-:B---3--:R-:W-:Y:S02]  /*11b00*/  IMAD.MOV R9, RZ, RZ, -R13.reuse ;  /* 0x000000ffff097224 */ /* 0x108fe400078e0a0d */
        /* <DEDUP_REMOVED lines=27> */
[----:B------:R-:W3:Y:S01]  /*11cc0*/  LDC.64 R8, c[0x0][0x248] ;  /* 0x00009200ff087b82 */ /* 0x000ee20000000a00 */
[----:B------:R-:W-:Y:S02]  /*11cd0*/  @!P2 IADD3 R2, -R2, RZ, RZ ;  /* 0x000000ff0202a210 */ /* 0x000fe40007ffe1ff */
        /* <DEDUP_REMOVED lines=21> */
.L_x_5067:
        /* <DEDUP_REMOVED lines=45> */
.L_x_5066:
[----:B----4-:R-:W-:Y:S01]  /*12100*/  FMNMX.FTZ R0, R107, R87, !PT ;  /* 0x000000576b007209 */ /* 0x010fe20007810000 */
[----:B------:R-:W-:Y:S01]  /*12110*/  LDSM.16.MT88.4 R16, [R122+0x6000] ;  /* 0x006000007a10783b */ /* 0x000fe20000004200 */
[----:B------:R-:W-:Y:S02]  /*12120*/  FMNMX.FTZ R5, R114, R3, !PT ;  /* 0x0000000372057209 */ /* 0x000fe40007810000 */
[----:B------:R-:W-:Y:S02]  /*12130*/  FMNMX.FTZ R0, R105, R0, !PT ;  /* 0x0000000069007209 */ /* 0x000fe40007810000 */
[----:B-1----:R-:W-:Y:S02]  /*12140*/  FMNMX.FTZ R5, R102, R5, !PT ;  /* 0x0000000566057209 */ /* 0x002fe40007810000 */
[----:B------:R-:W-:Y:S01]  /*12150*/  FMNMX.FTZ R0, R115, R0, !PT ;  /* 0x0000000073007209 */ /* 0x000fe20007810000 */
[----:B------:R-:W-:Y:S01]  /*12160*/  LDSM.16.MT88.4 R24, [R120+0x6000] ;  /* 0x006000007818783b */ /* 0x000fe20000004200 */
[----:B------:R-:W-:Y:S02]  /*12170*/  FMNMX.FTZ R2, R118, R5, !PT ;  /* 0x0000000576027209 */ /* 0x000fe40007810000 */
[----:B------:R-:W-:Y:S02]  /*12180*/  FMNMX.FTZ R0, R113, R0, !PT ;  /* 0x0000000071007209 */ /* 0x000fe40007810000 */
[----:B--2---:R-:W-:Y:S02]  /*12190*/  FMNMX.FTZ R9, R117, R2, !PT ;  /* 0x0000000275097209 */ /* 0x004fe40007810000 */
        /* <DEDUP_REMOVED lines=123> */
[--C-:B------:R-:W-:Y:S01]  /*12950*/  FFMA.FTZ R144, R144, UR4, -R91.reuse ;  /* 0x0000000490907c23 */ /* 0x100fe2000801085b */
[--C-:B------:R-:W-:Y:S01]  /*12960*/  FFMA.FTZ R115, R145, UR4, -R91.reuse ;  /* 0x0000000491737c23 */ /* 0x100fe2000801085b */
[--C-:B------:R-:W-:Y:S03]  /*12970*/  FFMA.FTZ R85, R85, UR4, -R91.reuse ;  /* 0x0000000455557c23 */ /* 0x100fe6000801085b */
[----:B------:R-:W-:Y:S01]  /*12980*/  MUFU.EX2 R98, R98 ;  /* 0x0000006200627308 */ /* 0x000fe20000000800 */
[----:B------:R-:W-:Y:S01]  /*12990*/  FFMA.FTZ R91, R84, UR4, -R91 ;  /* 0x00000004545b7c23 */ /* 0x000fe2000801085b */
[----:B------:R-:W-:Y:S01]  /*129a0*/  FFMA.FTZ R106, R157, UR4, -R106 ;  /* 0x000000049d6a7c23 */ /* 0x000fe2000801086a */
[----:B------:R-:W-:Y:S01]  /*129b0*/  FFMA.FTZ R95, R86, R143, R95 ;  /* 0x0000008f565f7223 */ /* 0x000fe2000001005f */
[----:B------:R-:W-:Y:S01]  /*129c0*/  FFMA.FTZ R96, R3, R142, R96 ;  /* 0x0000008e03607223 */ /* 0x000fe20000010060 */
[----:B------:R-:W-:Y:S02]  /*129d0*/  ISETP.GT.AND P0, PT, R139, R126, PT ;  /* 0x0000007e8b00720c */ /* 0x000fe40003f04270 */
[----:B------:R-:W-:Y:S03]  /*129e0*/  FADD.FTZ R90, R90, R95 ;  /* 0x0000005f5a5a7221 */ /* 0x000fe60000010000 */
[----:B------:R-:W4:Y:S01]  /*129f0*/  MUFU.EX2 R97, R97 ;  /* 0x0000006100617308 */ /* 0x000f220000000800 */
[----:B---3--:R-:W-:Y:S01]  /*12a00*/  F2FP.BF16.F32.PACK_AB R83, R92, R93 ;  /* 0x0000005d5c53723e */ /* 0x008fe200000010ff */
[----:B------:R-:W-:Y:S01]  /*12a10*/  FADD.FTZ R96, R88, R96 ;  /* 0x0000006058607221 */ /* 0x000fe20000010000 */
[----:B------:R-:W-:Y:S03]  /*12a20*/  MOV R145, R141 ;  /* 0x0000008d00917202 */ /* 0x000fe60000000f00 */
[----:B------:R-:W-:Y:S02]  /*12a30*/  FADD.FTZ R93, R93, R96 ;  /* 0x000000605d5d7221 */ /* 0x000fe40000010000 */
        /* <DEDUP_REMOVED lines=44> */
[----:B----4-:R-:W-:Y:S02]  /*12d00*/  F2FP.BF16.F32.PACK_AB R52, R97, R98 ;  /* 0x000000626134723e */ /* 0x010fe400000010ff */
[----:B---3--:R-:W-:Y:S01]  /*12d10*/  F2FP.BF16.F32.PACK_AB R53, R100, R99 ;  /* 0x000000636435723e */ /* 0x008fe200000010ff */
[----:B------:R-:W-:Y:S05]  /*12d20*/  FADD.FTZ R99, R99, R92 ;  /* 0x0000005c63637221 */ /* 0x000fea0000010000 */
[----:B------:R-:W2:Y:S01]  /*12d30*/  MUFU.EX2 R102, R102 ;  /* 0x0000006600667308 */ /* 0x000ea20000000800 */
[----:B-----5:R-:W-:Y:S01]  /*12d40*/  F2FP.BF16.F32.PACK_AB R54, R104, R101 ;  /* 0x000000656836723e */ /* 0x020fe200000010ff */
[----:B------:R-:W-:Y:S08]  /*12d50*/  FADD.FTZ R100, R100, R99 ;  /* 0x0000006364647221 */ /* 0x000ff00000010000 */
[----:B------:R-:W-:Y:S10]  /*12d60*/  MUFU.EX2 R118, R118 ;  /* 0x0000007600767308 */ /* 0x000ff40000000800 */
[----:B------:R-:W3:Y:S01]  /*12d70*/  MUFU.EX2 R113, R113 ;  /* 0x0000007100717308 */ /* 0x000ee20000000800 */
[C---:B--2---:R-:W-:Y:S01]  /*12d80*/  F2FP.BF16.F32.PACK_AB R55, R102.reuse, R103 ;  /* 0x000000676637723e */ /* 0x044fe200000010ff */
[----:B------:R-:W-:Y:S04]  /*12d90*/  FADD.FTZ R103, R103, R100 ;  /* 0x0000006467677221 */ /* 0x000fe80000010000 */
[----:B------:R-:W-:Y:S02]  /*12da0*/  FADD.FTZ R102, R102, R103 ;  /* 0x0000006766667221 */ /* 0x000fe40000010000 */
        /* <DEDUP_REMOVED lines=77> */
[----:B------:R-:W-:Y:S01]  /*13280*/  MOV R3, R0 ;  /* 0x0000000000037202 */ /* 0x000fe20000000f00 */
[----:B------:R-:W-:Y:S02]  /*13290*/  FADD.FTZ R144, R144, R111 ;  /* 0x0000006f90907221 */ /* 0x000fe40000010000 */
[----:B------:R-:W-:Y:S02]  /*132a0*/  FADD.FTZ R113, R113, R118 ;  /* 0x0000007671717221 */ /* 0x000fe40000010000 */
[----:B------:R-:W-:Y:S02]  /*132b0*/  FADD.FTZ R144, R115, R144 ;  /* 0x0000009073907221 */ /* 0x000fe40000010000 */
[----:B------:R-:W-:Y:S02]  /*132c0*/  FADD.FTZ R116, R116, R113 ;  /* 0x0000007174747221 */ /* 0x000fe40000010000 */
[----:B------:R-:W-:Y:S01]  /*132d0*/  FADD.FTZ R85, R85, R144 ;  /* 0x0000009055557221 */ /* 0x000fe20000010000 */
[----:B------:R-:W-:Y:S01]  /*132e0*/  MOV R144, R140 ;  /* 0x0000008c00907202 */ /* 0x000fe20000000f00 */
[----:B------:R-:W-:Y:S02]  /*132f0*/  FADD.FTZ R143, R143, R116 ;  /* 0x000000748f8f7221 */ /* 0x000fe40000010000 */
[----:B------:R-:W-:Y:S01]  /*13300*/  FADD.FTZ R142, R142, R85 ;  /* 0x000000558e8e7221 */ /* 0x000fe20000010000 */
[----:B------:R-:W-:Y:S06]  /*13310*/  @P0 BRA `(.L_x_5068) ;  /* 0xffffffd400b00947 */ /* 0x000fec000383ffff */
.L_x_5064:
        /* <DEDUP_REMOVED lines=193> */
.L_x_5070:
[----:B------:R-:W-:Y:S05]  /*13f30*/  BSYNC B0 ;  /* 0x0000000000007941 */ /* 0x000fea0003800000 */
.L_x_5069:
        /* <DEDUP_REMOVED lines=31> */
.L_x_5072:
[----:B------:R-:W-:Y:S05]  /*14130*/  BSYNC B0 ;  /* 0x0000000000007941 */ /* 0x000fea0003800000 */
.L_x_5071:
        /* <DEDUP_REMOVED lines=12> */
.L_x_5074:
[----:B------:R-:W-:Y:S05]  /*14200*/  BSYNC B0 ;  /* 0x0000000000007941 */ /* 0x000fea0003800000 */
.L_x_5073:
        /* <DEDUP_REMOVED lines=12> */
.L_x_5076:
[----:B------:R-:W-:Y:S05]  /*142d0*/  BSYNC B0 ;  /* 0x0000000000007941 */ /* 0x000fea0003800000 */
.L_x_5075:
        /* <DEDUP_REMOVED lines=10> */
.L_x_5077:
        /* <DEDUP_REMOVED lines=16> */
.L_x_6493:


//--------------------- .text._ZN5flash24flash_fwd_splitkv_kernelI23Flash_fwd_kernel_traitsILi96ELi64ELi64ELi4ELb0ELb0EN7cutlass10bfloat16_tE19Flash_kernel_traitsILi96ELi64ELi64ELi4ES3_EELb1ELb0ELb0ELb1ELb1ELb0ELb0ELb0EEEvNS_16Flash_fwd_paramsE --------------------------
	.section	.text._ZN5flash24flash_fwd_splitkv_kernelI23Flash_fwd_kernel_traitsILi96ELi64ELi64ELi4ELb0ELb0EN7cutlass10bfloat16_tE19Flash_kernel_traitsILi96ELi64ELi64ELi4ES3_EELb1ELb0ELb0ELb1ELb1ELb0ELb0ELb0EEEvNS_16Flash_fwd_paramsE,"ax",@progbits
	.align	128
        .global         _ZN5flash24flash_fwd_splitkv_kernelI23Flash_fwd_kernel_traitsILi96ELi64ELi64ELi4ELb0ELb0EN7cutlass10bfloat16_tE19Flash_kernel_traitsILi96ELi64ELi64ELi4ES3_EELb1ELb0ELb0ELb1ELb1ELb0ELb0ELb0EEEvNS_16Flash_fwd_paramsE
        .type           _ZN5flash24flash_fwd_splitkv_kernelI23Flash_fwd_kernel_traitsILi96ELi64ELi64ELi4ELb0ELb0EN7cutlass10bfloat16_tE19Flash_kernel_traitsILi96ELi64ELi64ELi4ES3_EELb1ELb0ELb0ELb1ELb1ELb0ELb0ELb0EEEvNS_16Flash_fwd_paramsE,@function
        .size           _ZN5flash24flash_fwd_splitkv_kernelI23Flash_fwd_kernel_traitsILi96ELi64ELi64ELi4ELb0ELb0EN7cutlass10bfloat16_tE19Flash_kernel_traitsILi96ELi64ELi64ELi4ES3_EELb1ELb0ELb0ELb1ELb1ELb0ELb0ELb0EEEvNS_16Flash_fwd_paramsE,(.L_x_6494 - _ZN5flash24flash_fwd_splitkv_kernelI23Flash_fwd_kernel_traitsILi96ELi64ELi64ELi4ELb0ELb0EN7cutlass10bfloat16_tE19Flash_kernel_traitsILi96ELi64ELi64ELi4ES3_EELb1ELb0ELb0ELb1ELb1ELb0ELb0ELb0EEEvNS_16Flash_fwd_paramsE)
        .other          _ZN5flash24flash_fwd_splitkv_kernelI23Flash_fwd_kernel_traitsILi96ELi64ELi64ELi4ELb0ELb0EN7cutlass10bfloat16_tE19Flash_kernel_traitsILi96ELi64ELi64ELi4ES3_EELb1ELb0ELb0ELb1ELb1ELb0ELb0ELb0EEEvNS_16Flash_fwd_paramsE,@"STO_CUDA_ENTRY STV_DEFAULT"
_ZN5flash24flash_fwd_splitkv_kernelI23Flash_fwd_kernel_traitsILi96ELi64ELi64ELi4ELb0ELb0EN7cutlass10bfloat16_tE19Flash_kernel_traitsILi96ELi64ELi64ELi4ES3_EELb1ELb0ELb0ELb1ELb1ELb0ELb0ELb0EEEvNS_16Flash_fwd_paramsE:
.text._ZN5flash24flash_fwd_splitkv_kernelI23Flash_fwd_kernel_traitsILi96ELi64ELi64ELi4ELb0ELb0EN7cutlass10bfloat16_tE19Flash_kernel_traitsILi96ELi64ELi64ELi4ES3_EELb1ELb0ELb0ELb1ELb1ELb0ELb0ELb0EEEvNS_16Flash_fwd_paramsE:
        /* <DEDUP_REMOVED lines=54> */
[----:B------:R-:W-:Y:S02]  /*0360*/  SHF.R.S32.HI R4, RZ, 0x1f, R21 ;  /* 0x0000001fff047819 */ /* 0x000fe40000011415 */
[----:B------:R-:W-:Y:S02]  /*0370*/  LOP3.LUT R6, R0, 0x1ffffffc, RZ, 0xc0, !PT ;  /* 0x1ffffffc00067812 */ /* 0x000fe400078ec0ff */
[----:B------:R-:W-:Y:S01]  /*0380*/  SHF.R.S32.HI R9, RZ, 0x1f, R18 ;  /* 0x0000001fff097819 */ /* 0x000fe20000011412 */
[----:B------:R-:W-:Y:S01]  /*0390*/  IMAD R4, R4, UR4, RZ ;  /* 0x0000000404047c24 */ /* 0x000fe2000f8e02ff */
[----:B------:R-:W-:Y:S01]  /*03a0*/  SHF.R.S32.HI R0, RZ, 0x2, R0 ;  /* 0x00000002ff007819 */ /* 0x000fe20000011400 */
[C---:B------:R-:W-:Y:S01]  /*03b0*/  IMAD.IADD R6, R89.reuse, 0x1, -R6 ;  /* 0x0000000159067824 */ /* 0x040fe200078e0a06 */
[----:B------:R-:W-:-:S03]  /*03c0*/  LOP3.LUT P3, RZ, R89, 0x3, RZ, 0xc0, !PT ;  /* 0x0000000359ff7812 */ /* 0x000fc6000786c0ff */
[----:B------:R-:W-:-:S05]  /*03d0*/  IMAD.SHL.U32 R6, R6, 0x8, RZ ;  /* 0x0000000806067824 */ /* 0x000fca00078e00ff */
[----:B------:R-:W-:Y:S01]  /*03e0*/  SHF.R.S32.HI R7, RZ, 0x1f, R6 ;  /* 0x0000001fff077819 */ /* 0x000fe20000011406 */
[----:B-1----:R-:W-:-:S04]  /*03f0*/  IMAD R8, R5, R2, RZ ;  /* 0x0000000205087224 */ /* 0x002fc800078e02ff */
[C---:B------:R-:W-:Y:S02]  /*0400*/  IMAD R5, R91.reuse, R3, R8 ;  /* 0x000000035b057224 */ /* 0x040fe400078e0208 */
[----:B------:R-:W-:-:S04]  /*0410*/  IMAD.WIDE.U32 R6, R91, R2, R6 ;  /* 0x000000025b067225 */ /* 0x000fc800078e0006 */
        /* <DEDUP_REMOVED lines=46> */
.L_x_5078:
        /* <DEDUP_REMOVED lines=22> */
.L_x_5079:
[----:B------:R-:W-:Y:S05]  /*0860*/  @P6 BRA `(.L_x_5080) ;  /* 0x0000000400406947 */ /* 0x000fea0003800000 */
[----:B-1----:R-:W1:Y:S01]  /*0870*/  LDC R2, c[0x0][0x380] ;  /* 0x0000e000ff027b82 */ /* 0x002e620000000800 */
[----:B------:R-:W-:Y:S01]  /*0880*/  LEA R5, R84, 0xffffffc0, 0x6 ;  /* 0xffffffc054057811 */ /* 0x000fe200078e30ff */
[----:B------:R-:W-:Y:S01]  /*0890*/  ULDC.64 UR6, c[0x0][0x230] ;  /* 0x00008c0000067ab9 */ /* 0x000fe20000000a00 */
[----:B------:R-:W-:Y:S01]  /*08a0*/  ULDC.64 UR4, c[0x0][0x248] ;  /* 0x0000920000047ab9 */ /* 0x000fe20000000a00 */
[----:B------:R-:W-:Y:S01]  /*08b0*/  ULDC.64 UR8, c[0x0][0x260] ;  /* 0x0000980000087ab9 */ /* 0x000fe20000000a00 */
[----:B-----5:R-:W-:Y:S02]  /*08c0*/  IABS R0, R5 ;  /* 0x0000000500007213 */ /* 0x020fe40000000000 */
        /* <DEDUP_REMOVED lines=37> */
[----:B------:R-:W-:Y:S01]  /*0b20*/  IMAD.HI.U32 R9, R9, R6, R8 ;  /* 0x0000000609097227 */ /* 0x000fe200078e0008 */
[----:B------:R-:W-:-:S05]  /*0b30*/  MOV R6, UR4 ;  /* 0x0000000400067c02 */ /* 0x000fca0008000f00 */
[----:B------:R-:W-:-:S04]  /*0b40*/  IMAD.HI.U32 R20, R9, R4, RZ ;  /* 0x0000000409147227 */ /* 0x000fc800078e00ff */
[----:B------:R-:W-:-:S04]  /*0b50*/  IMAD.MOV R9, RZ, RZ, -R20 ;  /* 0x000000ffff097224 */ /* 0x000fc800078e0a14 */
[----:B------:R-:W-:-:S05]  /*0b60*/  IMAD R9, R0, R9, R4 ;  /* 0x0000000900097224 */ /* 0x000fca00078e0204 */
[----:B------:R-:W-:-:S13]  /*0b70*/  ISETP.GT.U32.AND P1, PT, R0, R9, PT ;  /* 0x000000090000720c */ /* 0x000fda0003f24070 */
[-C--:B------:R-:W-:Y:S02]  /*0b80*/  @!P1 IADD3 R9, R9, -R0.reuse, RZ ;  /* 0x8000000009099210 */ /* 0x080fe40007ffe0ff */
[----:B------:R-:W-:Y:S02]  /*0b90*/  @!P1 IADD3 R20, R20, 0x1, RZ ;  /* 0x0000000114149810 */ /* 0x000fe40007ffe0ff */
[----:B------:R-:W-:Y:S02]  /*0ba0*/  ISETP.GE.U32.AND P2, PT, R9, R0, PT ;  /* 0x000000000900720c */ /* 0x000fe40003f46070 */
[----:B------:R-:W-:Y:S02]  /*0bb0*/  LOP3.LUT R0, R18, R3, RZ, 0x3c, !PT ;  /* 0x0000000312007212 */ /* 0x000fe400078e3cff */
[----:B------:R-:W-:Y:S02]  /*0bc0*/  ISETP.NE.AND P1, PT, R3, RZ, PT ;  /* 0x000000ff0300720c */ /* 0x000fe40003f25270 */
[----:B------:R-:W-:Y:S01]  /*0bd0*/  ISETP.GE.AND P0, PT, R0, RZ, PT ;  /* 0x000000ff0000720c */ /* 0x000fe20003f06270 */
[----:B------:R-:W-:-:S06]  /*0be0*/  IMAD R0, R17, R6, RZ ;  /* 0x0000000611007224 */ /* 0x000fcc00078e02ff */
[----:B------:R-:W-:-:S06]  /*0bf0*/  @P2 VIADD R20, R20, 0x1 ;  /* 0x0000000114142836 */ /* 0x000fcc0000000000 */
[----:B------:R-:W-:Y:S02]  /*0c00*/  @!P0 IADD3 R20, -R20, RZ, RZ ;  /* 0x000000ff14148210 */ /* 0x000fe40007ffe1ff */
[----:B------:R-:W-:-:S04]  /*0c10*/  @!P1 LOP3.LUT R20, RZ, R3, RZ, 0x33, !PT ;  /* 0x00000003ff149212 */ /* 0x000fc800078e33ff */
[----:B------:R-:W-:Y:S02]  /*0c20*/  SHF.R.S32.HI R3, RZ, 0x1f, R20 ;  /* 0x0000001fff037819 */ /* 0x000fe40000011414 */
[----:B---3--:R-:W-:Y:S01]  /*0c30*/  SHF.R.S32.HI R19, RZ, 0x1f, R28 ;  /* 0x0000001fff137819 */ /* 0x008fe2000001141c */
[----:B------:R-:W-:-:S04]  /*0c40*/  IMAD.WIDE.U32 R8, R28, UR6, RZ ;  /* 0x000000061c087c25 */ /* 0x000fc8000f8e00ff */
[----:B------:R-:W-:Y:S01]  /*0c50*/  IMAD R7, R19, UR6, RZ ;  /* 0x0000000613077c24 */ /* 0x000fe2000f8e02ff */
[----:B------:R-:W-:-:S03]  /*0c60*/  MOV R26, R8 ;  /* 0x00000008001a7202 */ /* 0x000fc60000000f00 */
[----:B------:R-:W-:Y:S02]  /*0c70*/  IMAD R2, R28, UR7, R7 ;  /* 0x000000071c027c24 */ /* 0x000fe4000f8e0207 */
[----:B------:R-:W-:Y:S01]  /*0c80*/  IMAD.U32 R7, RZ, RZ, UR5 ;  /* 0x00000005ff077e24 */ /* 0x000fe2000f8e00ff */
[----:B------:R-:W-:Y:S01]  /*0c90*/  ULDC.64 UR4, c[0x0][0x238] ;  /* 0x00008e0000047ab9 */ /* 0x000fe20000000a00 */
[----:B------:R-:W-:Y:S02]  /*0ca0*/  IMAD.IADD R27, R9, 0x1, R2 ;  /* 0x00000001091b7824 */ /* 0x000fe400078e0202 */
[C---:B------:R-:W-:Y:S02]  /*0cb0*/  IMAD R9, R5.reuse, R7, R0 ;  /* 0x0000000705097224 */ /* 0x040fe400078e0200 */
[----:B------:R-:W-:-:S04]  /*0cc0*/  IMAD.WIDE.U32 R26, R5, R6, R26 ;  /* 0x00000006051a7225 */ /* 0x000fc800078e001a */
[----:B------:R-:W-:Y:S02]  /*0cd0*/  IMAD R19, R19, UR4, RZ ;  /* 0x0000000413137c24 */ /* 0x000fe4000f8e02ff */
[----:B------:R-:W-:Y:S02]  /*0ce0*/  IMAD.IADD R27, R27, 0x1, R9 ;  /* 0x000000011b1b7824 */ /* 0x000fe400078e0209 */
[----:B------:R-:W-:Y:S02]  /*0cf0*/  IMAD R9, R3, UR8, RZ ;  /* 0x0000000803097c24 */ /* 0x000fe4000f8e02ff */
[C---:B------:R-:W-:Y:S02]  /*0d00*/  IMAD R19, R28.reuse, UR5, R19 ;  /* 0x000000051c137c24 */ /* 0x040fe4000f8e0213 */
[----:B------:R-:W-:-:S04]  /*0d10*/  IMAD.WIDE.U32 R28, R28, UR4, RZ ;  /* 0x000000041c1c7c25 */ /* 0x000fc8000f8e00ff */
[C---:B------:R-:W-:Y:S01]  /*0d20*/  IMAD R9, R20.reuse, UR9, R9 ;  /* 0x0000000914097c24 */ /* 0x040fe2000f8e0209 */
[----:B------:R-:W-:Y:S01]  /*0d30*/  IADD3 R19, R29, R19, RZ ;  /* 0x000000131d137210 */ /* 0x000fe20007ffe0ff */
[----:B------:R-:W-:-:S05]  /*0d40*/  IMAD.WIDE.U32 R26, R20, UR8, R26 ;  /* 0x00000008141a7c25 */ /* 0x000fca000f8e001a */
[----:B------:R-:W-:Y:S01]  /*0d50*/  IADD3 R9, R27, R9, RZ ;  /* 0x000000091b097210 */ /* 0x000fe20007ffe0ff */
[----:B------:R-:W-:Y:S06]  /*0d60*/  BRA `(.L_x_5081) ;  /* 0x0000000000ec7947 */ /* 0x000fec0003800000 */
.L_x_5080:
[----:B------:R-:W3:Y:S01]  /*0d70*/  LDC R13, c[0x0][0x278] ;  /* 0x00009e00ff0d7b82 */ /* 0x000ee20000000800 */
[----:B------:R-:W-:Y:S01]  /*0d80*/  ULDC.64 UR6, c[0x0][0x230] ;  /* 0x00008c0000067ab9 */ /* 0x000fe20000000a00 */
[-C--:B---3--:R-:W-:Y:S02]  /*0d90*/  IABS R9, R13.reuse ;  /* 0x0000000d00097213 */ /* 0x088fe40000000000 */
[----:B------:R-:W-:Y:S02]  /*0da0*/  LOP3.LUT R10, R18, R13, RZ, 0x3c, !PT ;  /* 0x0000000d120a7212 */ /* 0x000fe400078e3cff */
[----:B------:R-:W3:Y:S08]  /*0db0*/  I2F.RP R6, R9 ;  /* 0x0000000900067306 */ /* 0x000ef00000209400 */
[----:B---3--:R-:W3:Y:S02]  /*0dc0*/  MUFU.RCP R4, R6 ;  /* 0x0000000600047308 */ /* 0x008ee40000001000 */
[----:B---3--:R-:W-:Y:S01]  /*0dd0*/  IADD3 R4, R4, 0xffffffe, RZ ;  /* 0x0ffffffe04047810 */ /* 0x008fe20007ffe0ff */
[----:B------:R-:W3:Y:S05]  /*0de0*/  LDC.64 R6, c[0x0][0x248] ;  /* 0x00009200ff067b82 */ /* 0x000eea0000000a00 */
[----:B------:R-:W1:Y:S02]  /*0df0*/  F2I.FTZ.U32.TRUNC.NTZ R5, R4 ;  /* 0x0000000400057305 */ /* 0x000e64000021f000 */
[----:B-1----:R-:W-:Y:S01]  /*0e00*/  IMAD.MOV R2, RZ, RZ, -R5 ;  /* 0x000000ffff027224 */ /* 0x002fe200078e0a05 */
[----:B------:R-:W-:-:S03]  /*0e10*/  MOV R4, RZ ;  /* 0x000000ff00047202 */ /* 0x000fc60000000f00 */
[----:B------:R-:W-:Y:S01]  /*0e20*/  IMAD R3, R2, R9, RZ ;  /* 0x0000000902037224 */ /* 0x000fe200078e02ff */
[----:B------:R-:W-:-:S03]  /*0e30*/  IABS R2, R18 ;  /* 0x0000001200027213 */ /* 0x000fc60000000000 */
[----:B------:R-:W-:Y:S01]  /*0e40*/  IMAD.HI.U32 R3, R5, R3, R4 ;  /* 0x0000000305037227 */ /* 0x000fe200078e0004 */
[----:B------:R-:W-:Y:S02]  /*0e50*/  LEA R5, R84, 0xffffffc0, 0x6 ;  /* 0xffffffc054057811 */ /* 0x000fe400078e30ff */
[----:B------:R-:W-:Y:S02]  /*0e60*/  SHF.R.S32.HI R4, RZ, 0x1f, R19 ;  /* 0x0000001fff047819 */ /* 0x000fe40000011413 */
[----:B------:R-:W-:Y:S01]  /*0e70*/  SHF.R.S32.HI R17, RZ, 0x1f, R5 ;  /* 0x0000001fff117819 */ /* 0x000fe20000011405 */
[----:B------:R-:W-:Y:S01]  /*0e80*/  IMAD.HI.U32 R20, R3, R2, RZ ;  /* 0x0000000203147227 */ /* 0x000fe200078e00ff */
[----:B------:R-:W-:-:S03]  /*0e90*/  IADD3 R24, P1, R19, R5, RZ ;  /* 0x0000000513187210 */ /* 0x000fc60007f3e0ff */
[----:B------:R-:W-:Y:S02]  /*0ea0*/  IMAD.MOV R8, RZ, RZ, -R20 ;  /* 0x000000ffff087224 */ /* 0x000fe400078e0a14 */
[----:B------:R-:W-:Y:S01]  /*0eb0*/  IMAD.X R15, R4, 0x1, R17, P1 ;  /* 0x00000001040f7824 */ /* 0x000fe200008e0611 */
[----:B------:R-:W-:Y:S01]  /*0ec0*/  ISETP.GE.AND P1, PT, R10, RZ, PT ;  /* 0x000000ff0a00720c */ /* 0x000fe20003f26270 */
[----:B------:R-:W-:Y:S01]  /*0ed0*/  IMAD R8, R9, R8, R2 ;  /* 0x0000000809087224 */ /* 0x000fe200078e0202 */
[----:B------:R-:W1:Y:S01]  /*0ee0*/  LDC.64 R10, c[0x0][0x260] ;  /* 0x00009800ff0a7b82 */ /* 0x000e620000000a00 */
[----:B---3--:R-:W-:Y:S01]  /*0ef0*/  IMAD R12, R15, R6, RZ ;  /* 0x000000060f0c7224 */ /* 0x008fe200078e02ff */
[----:B-----5:R-:W-:Y:S02]  /*0f00*/  SHF.R.S32.HI R15, RZ, 0x1f, R0 ;  /* 0x0000001fff0f7819 */ /* 0x020fe40000011400 */
[----:B------:R-:W-:Y:S01]  /*0f10*/  ISETP.GT.U32.AND P0, PT, R9, R8, PT ;  /* 0x000000080900720c */ /* 0x000fe20003f04070 */
[----:B------:R-:W-:-:S02]  /*0f20*/  IMAD R12, R24, R7, R12 ;  /* 0x00000007180c7224 */ /* 0x000fc400078e020c */
[----:B------:R-:W-:Y:S01]  /*0f30*/  IMAD.WIDE.U32 R24, R24, R6, RZ ;  /* 0x0000000618187225 */ /* 0x000fe200078e00ff */
[----:B------:R-:W3:Y:S03]  /*0f40*/  LDC.64 R2, c[0x0][0x250] ;  /* 0x00009400ff027b82 */ /* 0x000ee60000000a00 */
[----:B------:R-:W-:Y:S01]  /*0f50*/  IMAD.IADD R29, R25, 0x1, R12 ;  /* 0x00000001191d7824 */ /* 0x000fe200078e020c */
[----:B------:R-:W-:Y:S01]  /*0f60*/  MOV R28, R24 ;  /* 0x00000018001c7202 */ /* 0x000fe20000000f00 */
[----:B------:R-:W-:-:S04]  /*0f70*/  IMAD R25, R15, UR6, RZ ;  /* 0x000000060f197c24 */ /* 0x000fc8000f8e02ff */
[-C--:B------:R-:W-:Y:S01]  /*0f80*/  @!P0 IADD3 R8, R8, -R9.reuse, RZ ;  /* 0x8000000908088210 */ /* 0x080fe20007ffe0ff */
[----:B------:R-:W-:Y:S01]  /*0f90*/  IMAD R25, R0, UR7, R25 ;  /* 0x0000000700197c24 */ /* 0x000fe2000f8e0219 */
[----:B------:R-:W-:Y:S01]  /*0fa0*/  @!P0 IADD3 R20, R20, 0x1, RZ ;  /* 0x0000000114148810 */ /* 0x000fe20007ffe0ff */
[----:B------:R-:W-:Y:S01]  /*0fb0*/  IMAD.WIDE.U32 R28, R0, UR6, R28 ;  /* 0x00000006001c7c25 */ /* 0x000fe2000f8e001c */
[----:B------:R-:W-:Y:S02]  /*0fc0*/  ISETP.GE.U32.AND P2, PT, R8, R9, PT ;  /* 0x000000090800720c */ /* 0x000fe40003f46070 */
[----:B------:R-:W4:Y:S01]  /*0fd0*/  LDC.64 R8, c[0x0][0x238] ;  /* 0x00008e00ff087b82 */ /* 0x000f220000000a00 */
[----:B------:R-:W-:Y:S02]  /*0fe0*/  ISETP.NE.AND P0, PT, R13, RZ, PT ;  /* 0x000000ff0d00720c */ /* 0x000fe40003f05270 */
[----:B------:R-:W-:Y:S01]  /*0ff0*/  IADD3 R29, R29, R25, RZ ;  /* 0x000000191d1d7210 */ /* 0x000fe20007ffe0ff */
[----:B---3--:R-:W-:-:S07]  /*1000*/  IMAD R4, R4, R2, RZ ;  /* 0x0000000204047224 */ /* 0x008fce00078e02ff */
[----:B------:R-:W-:Y:S01]  /*1010*/  @P2 IADD3 R20, R20, 0x1, RZ ;  /* 0x0000000114142810 */ /* 0x000fe20007ffe0ff */
[----:B------:R-:W-:-:S03]  /*1020*/  IMAD.WIDE.U32 R26, R19, R2, RZ ;  /* 0x00000002131a7225 */ /* 0x000fc600078e00ff */
[----:B------:R-:W-:Y:S01]  /*1030*/  @!P1 IADD3 R20, -R20, RZ, RZ ;  /* 0x000000ff14149210 */ /* 0x000fe20007ffe1ff */
[----:B------:R-:W-:Y:S01]  /*1040*/  IMAD R3, R19, R3, R4 ;  /* 0x0000000313037224 */ /* 0x000fe200078e0204 */
[----:B------:R-:W-:-:S03]  /*1050*/  @!P0 LOP3.LUT R20, RZ, R13, RZ, 0x33, !PT ;  /* 0x0000000dff148212 */ /* 0x000fc600078e33ff */
[----:B------:R-:W-:Y:S01]  /*1060*/  IMAD.IADD R27, R27, 0x1, R3 ;  /* 0x000000011b1b7824 */ /* 0x000fe200078e0203 */
[----:B------:R-:W-:Y:S01]  /*1070*/  SHF.R.S32.HI R3, RZ, 0x1f, R20 ;  /* 0x0000001fff037819 */ /* 0x000fe20000011414 */
[----:B-1----:R-:W-:-:S04]  /*1080*/  IMAD.WIDE.U32 R12, R20, R10, R28 ;  /* 0x0000000a140c7225 */ /* 0x002fc800078e001c */
[----:B----4-:R-:W-:Y:S02]  /*1090*/  IMAD R15, R15, R8, RZ ;  /* 0x000000080f0f7224 */ /* 0x010fe400078e02ff */
[----:B------:R-:W-:Y:S02]  /*10a0*/  IMAD R2, R3, R10, RZ ;  /* 0x0000000a03027224 */ /* 0x000fe400078e02ff */
[C---:B------:R-:W-:Y:S02]  /*10b0*/  IMAD R9, R0.reuse, R9, R15 ;  /* 0x0000000900097224 */ /* 0x040fe400078e020f */
[----:B------:R-:W-:-:S04]  /*10c0*/  IMAD.WIDE.U32 R26, R0, R8, R26 ;  /* 0x00000008001a7225 */ /* 0x000fc800078e001a */
[----:B------:R-:W-:Y:S01]  /*10d0*/  IMAD R2, R20, R11, R2 ;  /* 0x0000000b14027224 */ /* 0x000fe200078e0202 */
[----:B------:R-:W-:Y:S01]  /*10e0*/  IADD3 R19, R27, R9, RZ ;  /* 0x000000091b137210 */ /* 0x000fe20007ffe0ff */
[----:B------:R-:W-:Y:S01]  /*10f0*/  IMAD.MOV.U32 R28, RZ, RZ, R26 ;  /* 0x000000ffff1c7224 */ /* 0x000fe200078e001a */
[----:B------:R-:W-:Y:S02]  /*1100*/  MOV R26, R12 ;  /* 0x0000000c001a7202 */ /* 0x000fe40000000f00 */
[----:B------:R-:W-:-:S07]  /*1110*/  IADD3 R9, R13, R2, RZ ;  /* 0x000000020d097210 */ /* 0x000fce0007ffe0ff */
.L_x_5081:
[----:B--2---:R-:W-:Y:S01]  /*1120*/  SHF.R.S32.HI R90, RZ, 0x1f, R89 ;  /* 0x0000001fff5a7819 */ /* 0x004fe20000011459 */
[----:B------:R-:W-:Y:S01]  /*1130*/  ULDC.64 UR4, c[0x0][0x228] ;  /* 0x00008a0000047ab9 */ /* 0x000fe20000000a00 */
[----:B------:R-:W-:Y:S01]  /*1140*/  ULDC.64 UR8, c[0x0][0x268] ;  /* 0x00009a0000087ab9 */ /* 0x000fe20000000a00 */
[----:B------:R-:W-:Y:S01]  /*1150*/  ULDC.64 UR10, c[0x0][0x210] ;  /* 0x00008400000a7ab9 */ /* 0x000fe20000000a00 */
[CC--:B------:R-:W-:Y:S02]  /*1160*/  LEA.HI R2, R90.reuse, R89.reuse, RZ, 0x4 ;  /* 0x000000595a027211 */ /* 0x0c0fe400078f20ff */
[CC--:B------:R-:W-:Y:S02]  /*1170*/  LEA.HI R27, R90.reuse, R89.reuse, RZ, 0x2 ;  /* 0x000000595a1b7211 */ /* 0x0c0fe400078f10ff */
[----:B------:R-:W-:Y:S02]  /*1180*/  SHF.R.S32.HI R13, RZ, 0x4, R2 ;  /* 0x00000004ff0d7819 */ /* 0x000fe40000011402 */
[----:B------:R-:W-:-:S02]  /*1190*/  LEA.HI R15, R90, R89, RZ, 0x3 ;  /* 0x000000595a0f7211 */ /* 0x000fc400078f18ff */
[----:B------:R-:W-:Y:S02]  /*11a0*/  LEA.HI R0, R2, R13, RZ, 0x1 ;  /* 0x0000000d02007211 */ /* 0x000fe400078f08ff */
[----:B------:R-:W-:Y:S02]  /*11b0*/  LOP3.LUT R124, R27, 0xfffffffc, RZ, 0xc0, !PT ;  /* 0xfffffffc1b7c7812 */ /* 0x000fe400078ec0ff */
[----:B------:R-:W-:Y:S02]  /*11c0*/  SHF.R.S32.HI R123, RZ, 0x3, R15 ;  /* 0x00000003ff7b7819 */ /* 0x000fe4000001140f */
[----:B------:R-:W-:Y:S01]  /*11d0*/  LOP3.LUT R0, R0, 0xfffffffe, RZ, 0xc0, !PT ;  /* 0xfffffffe00007812 */ /* 0x000fe200078ec0ff */
[----:B------:R-:W-:Y:S01]  /*11e0*/  IMAD.IADD R124, R89, 0x1, -R124 ;  /* 0x00000001597c7824 */ /* 0x000fe200078e0a7c */
[----:B------:R-:W-:Y:S01]  /*11f0*/  SHF.R.S32.HI R24, RZ, 0x2, R27 ;  /* 0x00000002ff187819 */ /* 0x000fe2000001141b */
[----:B------:R-:W-:Y:S01]  /*1200*/  IMAD.SHL.U32 R123, R123, 0x40, RZ ;  /* 0x000000407b7b7824 */ /* 0x000fe200078e00ff */
[----:B------:R-:W-:Y:S01]  /*1210*/  LOP3.LUT R2, R2, 0xfffffff0, RZ, 0xc0, !PT ;  /* 0xfffffff002027812 */ /* 0x000fe200078ec0ff */
[----:B------:R-:W-:Y:S01]  /*1220*/  IMAD.IADD R13, R13, 0x1, -R0 ;  /* 0x000000010d0d7824 */ /* 0x000fe200078e0a00 */
[----:B------:R-:W-:Y:S01]  /*1230*/  LOP3.LUT R0, R15, 0xfffffff8, RZ, 0xc0, !PT ;  /* 0xfffffff80f007812 */ /* 0x000fe200078ec0ff */
[----:B------:R-:W-:Y:S01]  /*1240*/  IMAD.SHL.U32 R124, R124, 0x8, RZ ;  /* 0x000000087c7c7824 */ /* 0x000fe200078e00ff */
[----:B------:R-:W-:Y:S01]  /*1250*/  LEA.HI R27, R27, R24, RZ, 0x1 ;  /* 0x000000181b1b7211 */ /* 0x000fe200078f08ff */
[----:B------:R-:W-:Y:S01]  /*1260*/  IMAD.IADD R31, R89, 0x1, -R2 ;  /* 0x00000001591f7824 */ /* 0x000fe200078e0a02 */
[----:B------:R-:W-:Y:S01]  /*1270*/  LOP3.LUT R123, R123, 0xc0, RZ, 0xc0, !PT ;  /* 0x000000c07b7b7812 */ /* 0x000fe200078ec0ff */
[----:B------:R-:W-:Y:S01]  /*1280*/  IMAD.IADD R29, R89, 0x1, -R0 ;  /* 0x00000001591d7824 */ /* 0x000fe200078e0a00 */
[----:B------:R-:W-:-:S02]  /*1290*/  LEA.HI R90, R90, R89, RZ, 0x5 ;  /* 0x000000595a5a7211 */ /* 0x000fc400078f28ff */
[----:B------:R-:W-:Y:S02]  /*12a0*/  LOP3.LUT R27, R27, 0x7fffffe, RZ, 0xc0, !PT ;  /* 0x07fffffe1b1b7812 */ /* 0x000fe400078ec0ff */
[----:B------:R-:W-:Y:S02]  /*12b0*/  SHF.R.S32.HI R0, RZ, 0x1f, R31 ;  /* 0x0000001fff007819 */ /* 0x000fe4000001141f */
[----:B------:R-:W-:Y:S01]  /*12c0*/  LOP3.LUT R2, R123, 0x18, R124, 0xf8, !PT ;  /* 0x000000187b027812 */ /* 0x000fe200078ef87c */
[----:B------:R-:W-:Y:S01]  /*12d0*/  IMAD.IADD R27, R24, 0x1, -R27 ;  /* 0x00000001181b7824 */ /* 0x000fe200078e0a1b */
[----:B------:R-:W-:Y:S02]  /*12e0*/  SHF.R.U32.HI R123, RZ, 0x3, R123 ;  /* 0x00000003ff7b7819 */ /* 0x000fe4000001167b */
[----:B------:R-:W-:Y:S02]  /*12f0*/  SHF.R.S32.HI R88, RZ, 0x5, R90 ;  /* 0x00000005ff587819 */ /* 0x000fe4000001145a */
[----:B------:R-:W-:-:S02]  /*1300*/  LEA.HI R16, R31, R31, RZ, 0x1 ;  /* 0x0000001f1f107211 */ /* 0x000fc400078f08ff */
[----:B------:R-:W-:Y:S01]  /*1310*/  LEA.HI R11, R0, R31, RZ, 0x3 ;  /* 0x0000001f000b7211 */ /* 0x000fe200078f18ff */
[----:B------:R-:W-:Y:S01]  /*1320*/  IMAD R91, R88, 0x10, R91 ;  /* 0x00000010585b7824 */ /* 0x000fe200078e025b */
[----:B------:R-:W-:Y:S02]  /*1330*/  LEA.HI R4, R29, R29, RZ, 0x1 ;  /* 0x0000001d1d047211 */ /* 0x000fe400078f08ff */
[----:B------:R-:W-:Y:S01]  /*1340*/  SHF.R.S32.HI R0, RZ, 0x1f, R21 ;  /* 0x0000001fff007819 */ /* 0x000fe20000011415 */
[----:B------:R-:W-:Y:S01]  /*1350*/  IMAD.SHL.U32 R85, R11, 0x20, RZ ;  /* 0x000000200b557824 */ /* 0x000fe200078e00ff */
[----:B------:R-:W-:Y:S01]  /*1360*/  LOP3.LUT R123, R2, R123, RZ, 0x3c, !PT ;  /* 0x0000007b027b7212 */ /* 0x000fe200078e3cff */
[----:B------:R-:W-:Y:S01]  /*1370*/  IMAD R2, R88, 0x8, R27 ;  /* 0x0000000858027824 */ /* 0x000fe200078e021b */
[----:B------:R-:W-:Y:S01]  /*1380*/  SHF.R.S32.HI R125, RZ, 0x1f, R124 ;  /* 0x0000001fff7d7819 */ /* 0x000fe2000001147c */
[----:B------:R-:W-:Y:S01]  /*1390*/  IMAD R0, R0, UR4, RZ ;  /* 0x0000000400007c24 */ /* 0x000fe2000f8e02ff */
[----:B------:R-:W-:Y:S01]  /*13a0*/  IADD3 R26, P1, R124, R26, RZ ;  /* 0x0000001a7c1a7210 */ /* 0x000fe20007f3e0ff */
[----:B------:R-:W-:Y:S01]  /*13b0*/  IMAD.U32 R123, R2, 0x20, R123 ;  /* 0x00000020027b7824 */ /* 0x000fe200078e007b */
[----:B------:R-:W-:Y:S01]  /*13c0*/  LOP3.LUT R86, R16, 0x7fffffe, RZ, 0xc0, !PT ;  /* 0x07fffffe10567812 */ /* 0x000fe200078ec0ff */
[----:B------:R-:W-:Y:S01]  /*13d0*/  IMAD R0, R21, UR5, R0 ;  /* 0x0000000515007c24 */ /* 0x000fe2000f8e0200 */
[----:B------:R-:W-:Y:S01]  /*13e0*/  LOP3.LUT R10, R4, 0x3fffffe, RZ, 0xc0, !PT ;  /* 0x03fffffe040a7812 */ /* 0x000fe200078ec0ff */
[----:B------:R-:W-:Y:S01]  /*13f0*/  IMAD.X R27, R125, 0x1, R9, P1 ;  /* 0x000000017d1b7824 */ /* 0x000fe200008e0609 */
[----:B------:R-:W-:Y:S01]  /*1400*/  IADD3 R28, P0, R124, R28, RZ ;  /* 0x0000001c7c1c7210 */ /* 0x000fe20007f1e0ff */
[----:B------:R-:W-:Y:S01]  /*1410*/  IMAD.IADD R86, R31, 0x1, -R86 ;  /* 0x000000011f567824 */ /* 0x000fe200078e0a56 */
[----:B------:R-:W-:Y:S01]  /*1420*/  SHF.R.S32.HI R2, RZ, 0x1f, R18 ;  /* 0x0000001fff027819 */ /* 0x000fe20000011412 */
[----:B------:R-:W1:Y:S01]  /*1430*/  LDC.64 R8, c[0x0][0x240] ;  /* 0x00009000ff087b82 */ /* 0x000e620000000a00 */
[----:B------:R-:W-:Y:S01]  /*1440*/  IMAD.IADD R10, R29, 0x1, -R10 ;  /* 0x000000011d0a7824 */ /* 0x000fe200078e0a0a */
[----:B------:R-:W-:Y:S01]  /*1450*/  SHF.R.S32.HI R4, RZ, 0x1, R4 ;  /* 0x00000001ff047819 */ /* 0x000fe20000011404 */
[----:B------:R-:W-:Y:S01]  /*1460*/  IMAD.WIDE.U32 R30, R21, UR4, R124 ;  /* 0x00000004151e7c25 */ /* 0x000fe2000f8e007c */
[----:B------:R-:W-:Y:S01]  /*1470*/  ULDC.64 UR4, c[0x0][0x258] ;  /* 0x0000960000047ab9 */ /* 0x000fe20000000a00 */
[----:B------:R-:W-:-:S02]  /*1480*/  SHF.R.S32.HI R25, RZ, 0x1f, R24 ;  /* 0x0000001fff197819 */ /* 0x000fc40000011418 */
[----:B------:R-:W-:Y:S01]  /*1490*/  IMAD.X R29, R125, 0x1, R19, P0 ;  /* 0x000000017d1d7824 */ /* 0x000fe200000e0613 */
[----:B------:R-:W-:Y:S01]  /*14a0*/  IADD3 R5, P0, R24, R5, RZ ;  /* 0x0000000518057210 */ /* 0x000fe20007f1e0ff */
[----:B------:R-:W-:Y:S01]  /*14b0*/  IMAD R19, R3, UR8, RZ ;  /* 0x0000000803137c24 */ /* 0x000fe2000f8e02ff */
[----:B------:R-:W-:Y:S01]  /*14c0*/  SHF.L.U64.HI R122, R6, 0x6, R7 ;  /* 0x00000006067a7819 */ /* 0x000fe20000010207 */
[----:B------:R-:W-:Y:S01]  /*14d0*/  IMAD R3, R2, UR4, RZ ;  /* 0x0000000402037c24 */ /* 0x000fe2000f8e02ff */
[----:B------:R-:W-:Y:S01]  /*14e0*/  LOP3.LUT R85, R85, 0xffffff00, RZ, 0xc0, !PT ;  /* 0xffffff0055557812 */ /* 0x000fe200078ec0ff */
[----:B------:R-:W-:Y:S02]  /*14f0*/  IMAD.IADD R31, R31, 0x1, R0 ;  /* 0x000000011f1f7824 */ /* 0x000fe400078e0200 */
[----:B------:R-:W-:Y:S01]  /*1500*/  IMAD R3, R18, UR5, R3 ;  /* 0x0000000512037c24 */ /* 0x000fe2000f8e0203 */
[----:B------:R-:W2:Y:S01]  /*1510*/  S2UR UR5, SR_CgaCtaId ;  /* 0x00000000000579c3 */ /* 0x000ea20000008800 */
[----:B------:R-:W-:-:S02]  /*1520*/  IMAD.SHL.U32 R0, R4, 0x40, RZ ;  /* 0x0000004004007824 */ /* 0x000fc400078e00ff */
[----:B------:R-:W-:Y:S02]  /*1530*/  IMAD R2, R20, UR9, R19 ;  /* 0x0000000914027c24 */ /* 0x000fe4000f8e0213 */
[----:B------:R-:W-:Y:S01]  /*1540*/  IMAD.WIDE.U32 R18, R18, UR4, R30 ;  /* 0x0000000412127c25 */ /* 0x000fe2000f8e001e */
[----:B------:R-:W-:Y:S01]  /*1550*/  LOP3.LUT R0, R0, 0xc0, RZ, 0xc0, !PT ;  /* 0x000000c000007812 */ /* 0x000fe200078ec0ff */
[----:B------:R-:W-:Y:S02]  /*1560*/  UMOV UR4, 0x400 ;  /* 0x0000040000047882 */ /* 0x000fe40000000000 */
[----:B------:R-:W-:Y:S01]  /*1570*/  IMAD.WIDE R22, R23, 0x40, R24 ;  /* 0x0000004017167825 */ /* 0x000fe200078e0218 */
[----:B------:R-:W-:Y:S02]  /*1580*/  LOP3.LUT R15, R0, 0x8, R15, 0xf8, !PT ;  /* 0x00000008000f7812 */ /* 0x000fe400078ef80f */
[----:B------:R-:W-:Y:S01]  /*1590*/  SHF.R.U32.HI R0, RZ, 0x3, R0 ;  /* 0x00000003ff007819 */ /* 0x000fe20000011600 */
[----:B------:R-:W-:-:S02]  /*15a0*/  IMAD R14, R25, R6, RZ ;  /* 0x00000006190e7224 */ /* 0x000fc400078e02ff */
[----:B------:R-:W-:Y:S01]  /*15b0*/  IMAD.X R12, R25, 0x1, R17, P0 ;  /* 0x00000001190c7824 */ /* 0x000fe200000e0611 */
[--C-:B------:R-:W-:Y:S01]  /*15c0*/  SHF.R.S32.HI R17, RZ, 0x1, R16.reuse ;  /* 0x00000001ff117819 */ /* 0x100fe20000011410 */
[----:B------:R-:W-:Y:S01]  /*15d0*/  IMAD.IADD R25, R19, 0x1, R3 ;  /* 0x0000000113197824 */ /* 0x000fe200078e0203 */
[----:B------:R-:W-:Y:S01]  /*15e0*/  SHF.R.S32.HI R16, RZ, 0x1f, R16 ;  /* 0x0000001fff107819 */ /* 0x000fe20000011410 */
[C---:B------:R-:W-:Y:S01]  /*15f0*/  IMAD R14, R24.reuse, R7, R14 ;  /* 0x00000007180e7224 */ /* 0x040fe200078e020e */
[----:B------:R-:W-:Y:S01]  /*1600*/  LOP3.LUT R0, R15, R0, RZ, 0x3c, !PT ;  /* 0x000000000f007212 */ /* 0x000fe200078e3cff */
[----:B------:R-:W-:Y:S01]  /*1610*/  IMAD.WIDE.U32 R26, R24, R6, R26 ;  /* 0x00000006181a7225 */ /* 0x000fe200078e001a */
[----:B------:R-:W-:Y:S01]  /*1620*/  LEA.HI R16, R16, R17, RZ, 0x2 ;  /* 0x0000001110107211 */ /* 0x000fe200078f10ff */
[----:B--2---:R-:W-:Y:S02]  /*1630*/  ULEA UR5, UR5, UR4, 0x18 ;  /* 0x0000000405057291 */ /* 0x004fe4000f8ec03f */
[-C--:B-1----:R-:W-:Y:S01]  /*1640*/  IMAD R19, R23, R8.reuse, RZ ;  /* 0x0000000817137224 */ /* 0x082fe200078e02ff */
[----:B------:R-:W-:Y:S01]  /*1650*/  LOP3.LUT R16, R16, 0xfffffffc, RZ, 0xc0, !PT ;  /* 0xfffffffc10107812 */ /* 0x000fe200078ec0ff */
[----:B------:R-:W-:Y:S01]  /*1660*/  IMAD.MOV.U32 R24, RZ, RZ, R18 ;  /* 0x000000ffff187224 */ /* 0x000fe200078e0012 */
[----:B------:R-:W-:Y:S01]  /*1670*/  UIADD3 UR4, UR5, 0x3000, URZ ;  /* 0x0000300005047890 */ /* 0x000fe2000fffe03f */
[C---:B------:R-:W-:Y:S01]  /*1680*/  IMAD R19, R22.reuse, R9, R19 ;  /* 0x0000000916137224 */ /* 0x040fe200078e0213 */
[----:B------:R-:W-:Y:S01]  /*1690*/  LEA R123, R123, UR5, 0x1 ;  /* 0x000000057b7b7c11 */ /* 0x000fe2000f8e08ff */
[----:B------:R-:W-:-:S04]  /*16a0*/  IMAD.WIDE.U32 R22, R22, R8, R24 ;  /* 0x0000000816167225 */ /* 0x000fc800078e0018 */
[----:B------:R-:W-:Y:S01]  /*16b0*/  IMAD.WIDE.U32 R20, R20, UR8, R28 ;  /* 0x0000000814147c25 */ /* 0x000fe2000f8e001c */
[----:B------:R-:W-:Y:S02]  /*16c0*/  ULDC.64 UR8, c[0x0][0x218] ;  /* 0x0000860000087ab9 */ /* 0x000fe40000000a00 */
[----:B------:R-:W-:Y:S01]  /*16d0*/  LEA R132, P0, R26, UR8, 0x1 ;  /* 0x000000081a847c11 */ /* 0x000fe2000f8008ff */
[----:B------:R-:W-:Y:S01]  /*16e0*/  IMAD.IADD R15, R27, 0x1, R14 ;  /* 0x000000011b0f7824 */ /* 0x000fe200078e020e */
[----:B------:R-:W-:Y:S01]  /*16f0*/  LEA R14, P1, R22, UR10, 0x1 ;  /* 0x0000000a160e7c11 */ /* 0x000fe2000f8208ff */
[----:B------:R-:W-:Y:S02]  /*1700*/  IMAD.IADD R19, R23, 0x1, R19 ;  /* 0x0000000117137824 */ /* 0x000fe400078e0213 */
[----:B------:R-:W-:Y:S01]  /*1710*/  IMAD.IADD R3, R17, 0x1, -R16 ;  /* 0x0000000111037824 */ /* 0x000fe200078e0a10 */
[----:B------:R-:W-:Y:S01]  /*1720*/  LEA.HI.X R133, R26, UR9, R15, 0x1, P0 ;  /* 0x000000091a857c11 */ /* 0x000fe200080f0c0f */
[----:B------:R-:W-:Y:S01]  /*1730*/  IMAD.IADD R21, R21, 0x1, R2 ;  /* 0x0000000115157824 */ /* 0x000fe200078e0202 */
[----:B------:R-:W-:Y:S01]  /*1740*/  LEA.HI.X R15, R22, UR11, R19, 0x1, P1 ;  /* 0x0000000b160f7c11 */ /* 0x000fe200088f0c13 */
[----:B------:R-:W-:Y:S01]  /*1750*/  IMAD.SHL.U32 R2, R6, 0x40, RZ ;  /* 0x0000004006027824 */ /* 0x000fe200078e00ff */
[C---:B------:R-:W-:Y:S01]  /*1760*/  LEA R16, P0, R8.reuse, R14, 0x6 ;  /* 0x0000000e08107211 */ /* 0x040fe200078030ff */
[----:B------:R-:W-:Y:S01]  /*1770*/  ULDC.64 UR8, c[0x0][0x250] ;  /* 0x0000940000087ab9 */ /* 0x000fe20000000a00 */
[----:B------:R-:W-:Y:S01]  /*1780*/  ULDC.64 UR10, c[0x0][0x220] ;  /* 0x00008800000a7ab9 */ /* 0x000fe20000000a00 */
[----:B------:R-:W-:Y:S01]  /*1790*/  @!PT LDS RZ, [RZ] ;  /* 0x00000000fffff984 */ /* 0x000fe20000000800 */
[----:B------:R-:W-:Y:S01]  /*17a0*/  @!PT LDS RZ, [RZ] ;  /* 0x00000000fffff984 */ /* 0x000fe20000000800 */
[----:B------:R-:W-:Y:S01]  /*17b0*/  @!PT LDS RZ, [RZ] ;  /* 0x00000000fffff984 */ /* 0x000fe20000000800 */
[----:B------:R-:W-:Y:S01]  /*17c0*/  LDGSTS.E.BYPASS.LTC128B.128 [R123], desc[UR14][R14.64] ;  /* 0x000000000e7b7fae */ /* 0x000fe2000b901d4e */
[----:B------:R-:W-:Y:S01]  /*17d0*/  LEA.HI.X R17, R8, R15, R9, 0x6, P0 ;  /* 0x0000000f08117211 */ /* 0x000fe200000f3409 */
[----:B------:R-:W-:Y:S01]  /*17e0*/  IMAD R8, R12, UR8, RZ ;  /* 0x000000080c087c24 */ /* 0x000fe2000f8e02ff */
[----:B------:R-:W-:Y:S01]  /*17f0*/  IADD3 R18, P0, R2, R132, RZ ;  /* 0x0000008402127210 */ /* 0x000fe20007f1e0ff */
[----:B------:R-:W-:Y:S01]  /*1800*/  LDGSTS.E.BYPASS.LTC128B.128 [R123+0x1000], desc[UR14][R14.64+0x40] ;  /* 0x010000400e7b7fae */ /* 0x000fe2000b901d4e */
[C---:B------:R-:W-:Y:S01]  /*1810*/  IMAD.SHL.U32 R12, R3.reuse, 0x40, RZ ;  /* 0x00000040030c7824 */ /* 0x040fe200078e00ff */
[----:B------:R-:W-:Y:S01]  /*1820*/  LOP3.LUT P1, RZ, R3, 0x2, RZ, 0xc0, !PT ;  /* 0x0000000203ff7812 */ /* 0x000fe2000782c0ff */
[----:B------:R-:W-:Y:S01]  /*1830*/  IMAD R9, R13, 0x8, R10 ;  /* 0x000000080d097824 */ /* 0x000fe200078e020a */
[----:B------:R-:W-:Y:S01]  /*1840*/  LDGSTS.E.BYPASS.LTC128B.128 [R123+0x2000], desc[UR14][R14.64+0x80] ;  /* 0x020000800e7b7fae */ /* 0x000fe2000b901d4e */
[----:B------:R-:W-:Y:S01]  /*1850*/  IMAD.X R19, R122, 0x1, R133, P0 ;  /* 0x000000017a137824 */ /* 0x000fe200000e0685 */
[----:B------:R-:W-:Y:S01]  /*1860*/  LOP3.LUT R11, R12, 0xc0, RZ, 0xc0, !PT ;  /* 0x000000c00c0b7812 */ /* 0x000fe200078ec0ff */
[----:B------:R-:W-:Y:S01]  /*1870*/  IMAD R8, R5, UR9, R8 ;  /* 0x0000000905087c24 */ /* 0x000fe2000f8e0208 */
[----:B------:R-:W-:Y:S01]  /*1880*/  LDGSTS.E.BYPASS.LTC128B.128 [R123+0x800], desc[UR14][R16.64] ;  /* 0x00800000107b7fae */ /* 0x000fe2000b901d4e */
[----:B------:R-:W-:-:S02]  /*1890*/  IMAD.SHL.U32 R10, R13, 0x8, RZ ;  /* 0x000000080d0a7824 */ /* 0x000fc400078e00ff */
[----:B------:R-:W-:Y:S01]  /*18a0*/  IMAD.WIDE.U32 R20, R5, UR8, R20 ;  /* 0x0000000805147c25 */ /* 0x000fe2000f8e0014 */
[----:B------:R-:W-:Y:S01]  /*18b0*/  LDGSTS.E.BYPASS.LTC128B.128 [R123+0x1800], desc[UR14][R16.64+0x40] ;  /* 0x01800040107b7fae */ /* 0x000fe2000b901d4e */
[----:B------:R-:W-:Y:S02]  /*18c0*/  SHF.R.U32.HI R5, RZ, 0x3, R11 ;  /* 0x00000003ff057819 */ /* 0x000fe4000001160b */
[----:B------:R-:W-:Y:S01]  /*18d0*/  IMAD.IADD R8, R21, 0x1, R8 ;  /* 0x0000000115087824 */ /* 0x000fe200078e0208 */
[----:B------:R-:W-:Y:S01]  /*18e0*/  LDGSTS.E.BYPASS.LTC128B.128 [R123+0x2800], desc[UR14][R16.64+0x80] ;  /* 0x02800080107b7fae */ /* 0x000fe2000b901d4e */
[----:B------:R-:W-:Y:S01]  /*18f0*/  LOP3.LUT R10, R11, 0x8, R10, 0xf8, !PT ;  /* 0x000000080b0a7812 */ /* 0x000fe200078ef80a */
[----:B------:R-:W-:Y:S01]  /*1900*/  IMAD R11, R88, 0x200, R85 ;  /* 0x00000200580b7824 */ /* 0x000fe200078e0255 */
[----:B------:R-:W-:Y:S01]  /*1910*/  LEA R128, P0, R20, UR10, 0x1 ;  /* 0x0000000a14807c11 */ /* 0x000fe2000f8008ff */
[----:B------:R-:W-:Y:S01]  /*1920*/  LDGSTS.E.BYPASS.LTC128B.128 [R123+0x3000], desc[UR14][R132.64] ;  /* 0x03000000847b7fae */ /* 0x000fe2000b901d4e */
[----:B------:R-:W-:Y:S01]  /*1930*/  USHF.L.U32 UR10, UR8, 0x6, URZ ;  /* 0x00000006080a7899 */ /* 0x000fe2000800063f */
[----:B------:R-:W-:Y:S01]  /*1940*/  LOP3.LUT R5, R10, R5, RZ, 0x3c, !PT ;  /* 0x000000050a057212 */ /* 0x000fe200078e3cff */
[----:B------:R-:W-:Y:S01]  /*1950*/  USHF.L.U64.HI UR8, UR8, 0x6, UR9 ;  /* 0x0000000608087899 */ /* 0x000fe20008010209 */
[----:B------:R-:W-:Y:S01]  /*1960*/  LDGSTS.E.BYPASS.LTC128B.128 [R123+0x4000], desc[UR14][R132.64+0x40] ;  /* 0x04000040847b7fae */ /* 0x000fe2000b901d4e */
[----:B------:R-:W-:Y:S01]  /*1970*/  LEA.HI.X R129, R20, UR11, R8, 0x1, P0 ;  /* 0x0000000b14817c11 */ /* 0x000fe200080f0c08 */
[----:B------:R-:W-:Y:S01]  /*1980*/  IMAD R8, R86, 0x20, R11 ;  /* 0x0000002056087824 */ /* 0x000fe200078e020b */
[----:B------:R-:W-:Y:S01]  /*1990*/  IADD3 R10, P0, R128, UR10, RZ ;  /* 0x0000000a800a7c10 */ /* 0x000fe2000ff1e0ff */
[----:B------:R-:W-:Y:S01]  /*19a0*/  LDGSTS.E.BYPASS.LTC128B.128 [R123+0x5000], desc[UR14][R132.64+0x80] ;  /* 0x05000080847b7fae */ /* 0x000fe2000b901d4e */
[----:B------:R-:W-:-:S02]  /*19b0*/  IMAD.U32 R0, R9, 0x20, R0 ;  /* 0x0000002009007824 */ /* 0x000fc400078e0000 */
[----:B------:R-:W-:Y:S01]  /*19c0*/  IMAD.IADD R121, R5, 0x1, R8 ;  /* 0x0000000105797824 */ /* 0x000fe200078e0208 */
[----:B------:R-:W-:Y:S01]  /*19d0*/  LDGSTS.E.BYPASS.LTC128B.128 [R123+0x3800], desc[UR14][R18.64] ;  /* 0x03800000127b7fae */ /* 0x000fe2000b901d4e */
[----:B------:R-:W-:Y:S01]  /*19e0*/  IADD3.X R11, R129, UR8, RZ, P0, !PT ;  /* 0x00000008810b7c10 */ /* 0x000fe200087fe4ff */
[----:B------:R-:W-:Y:S01]  /*19f0*/  IMAD R86, R86, 0x20, R85 ;  /* 0x0000002056567824 */ /* 0x000fe200078e0255 */
[----:B------:R-:W-:Y:S01]  /*1a00*/  LEA R92, R0, UR5, 0x1 ;  /* 0x00000005005c7c11 */ /* 0x000fe2000f8e08ff */
[----:B------:R-:W-:Y:S01]  /*1a10*/  LDGSTS.E.BYPASS.LTC128B.128 [R123+0x4800], desc[UR14][R18.64+0x40] ;  /* 0x04800040127b7fae */ /* 0x000fe2000b901d4e */
[----:B------:R-:W-:Y:S02]  /*1a20*/  LEA R121, R121, UR5, 0x1 ;  /* 0x0000000579797c11 */ /* 0x000fe4000f8e08ff */
[----:B------:R-:W-:Y:S01]  /*1a30*/  LOP3.LUT P0, RZ, R4, 0x2, RZ, 0xc0, !PT ;  /* 0x0000000204ff7812 */ /* 0x000fe2000780c0ff */
[----:B------:R1:W-:Y:S01]  /*1a40*/  LDGSTS.E.BYPASS.LTC128B.128 [R123+0x5800], desc[UR14][R18.64+0x80] ;  /* 0x05800080127b7fae */ /* 0x0003e2000b901d4e */
[----:B------:R-:W-:Y:S01]  /*1a50*/  IMAD.MOV.U32 R4, RZ, RZ, 0x20 ;  /* 0x00000020ff047424 */ /* 0x000fe200078e00ff */
[----:B------:R-:W-:-:S02]  /*1a60*/  LEA R120, R0, UR4, 0x1 ;  /* 0x0000000400787c11 */ /* 0x000fc4000f8e08ff */
[----:B------:R-:W0:Y:S01]  /*1a70*/  LDGDEPBAR ;  /* 0x00000000000079af */ /* 0x000e220000000000 */
[----:B------:R-:W-:Y:S02]  /*1a80*/  LOP3.LUT R0, R90, 0xffffffe0, RZ, 0xc0, !PT ;  /* 0xffffffe05a007812 */ /* 0x000fe400078ec0ff */
[C---:B------:R-:W-:Y:S02]  /*1a90*/  SEL R3, R4.reuse, 0xffffffe0, !P0 ;  /* 0xffffffe004037807 */ /* 0x040fe40004000000 */
[----:B------:R-:W-:Y:S01]  /*1aa0*/  SEL R4, R4, 0xffffffe0, !P1 ;  /* 0xffffffe004047807 */ /* 0x000fe20004800000 */
[----:B------:R-:W-:Y:S02]  /*1ab0*/  IMAD.IADD R0, R89, 0x1, -R0 ;  /* 0x0000000159007824 */ /* 0x000fe400078e0a00 */
[----:B------:R-:W-:Y:S02]  /*1ac0*/  IMAD.IADD R118, R120, 0x1, R3 ;  /* 0x0000000178767824 */ /* 0x000fe400078e0203 */
[----:B------:R-:W-:Y:S01]  /*1ad0*/  IMAD.IADD R119, R121, 0x1, R4 ;  /* 0x0000000179777824 */ /* 0x000fe200078e0204 */
[----:B------:R-:W-:-:S04]  /*1ae0*/  SHF.R.S32.HI R3, RZ, 0x1f, R0 ;  /* 0x0000001fff037819 */ /* 0x000fc80000011400 */
[----:B------:R-:W-:Y:S01]  /*1af0*/  LEA.HI R130, R3, R0, RZ, 0x2 ;  /* 0x0000000003827211 */ /* 0x000fe200078f10ff */
[----:B------:R-:W-:Y:S01]  /*1b00*/  IMAD.SHL.U32 R0, R84, 0x40, RZ ;  /* 0x0000004054007824 */ /* 0x000fe200078e00ff */
[----:B------:R-:W-:Y:S02]  /*1b10*/  SHF.R.S32.HI R3, RZ, 0x1f, R90 ;  /* 0x0000001fff037819 */ /* 0x000fe4000001145a */
[----:B------:R-:W-:Y:S02]  /*1b20*/  SHF.R.S32.HI R130, RZ, 0x2, R130 ;  /* 0x00000002ff827819 */ /* 0x000fe40000011482 */
[----:B------:R-:W-:Y:S01]  /*1b30*/  LEA.HI R131, R3, R88, RZ, 0x2 ;  /* 0x0000005803837211 */ /* 0x000fe200078f10ff */
[----:B------:R-:W-:Y:S01]  /*1b40*/  IMAD.SHL.U32 R3, R89, 0x2, RZ ;  /* 0x0000000259037824 */ /* 0x000fe200078e00ff */
[----:B------:R-:W-:-:S04]  /*1b50*/  DEPBAR.LE SB0, 0x0 ;  /* 0x000080000000791a */ /* 0x000fc80000000000 */
[----:B------:R-:W-:Y:S01]  /*1b60*/  BAR.SYNC.DEFER_BLOCKING 0x0 ;  /* 0x0000000000007b1d */ /* 0x000fe20000010000 */
[----:B------:R-:W-:Y:S02]  /*1b70*/  LOP3.LUT R3, R0, 0x6, R3, 0xf8, !PT ;  /* 0x0000000600037812 */ /* 0x000fe400078ef803 */
        /* <DEDUP_REMOVED lines=14> */
[----:B------:R-:W5:Y:S04]  /*1c60*/  LDSM.16.M88.4 R64, [R92+0x3800] ;  /* 0x003800005c40783b */ /* 0x000f680000000200 */
[----:B------:R-:W5:Y:S04]  /*1c70*/  LDSM.16.M88.4 R52, [R92+0x3c00] ;  /* 0x003c00005c34783b */ /* 0x000f680000000200 */
[----:B-1----:R-:W-:Y:S04]  /*1c80*/  LDSM.16.M88.4 R16, [R119] ;  /* 0x000000007710783b */ /* 0x002fe80000000200 */
[----:B------:R-:W1:Y:S04]  /*1c90*/  LDSM.16.M88.4 R48, [R118] ;  /* 0x000000007630783b */ /* 0x000e680000000200 */
[----:B------:R-:W1:Y:S04]  /*1ca0*/  LDSM.16.M88.4 R44, [R118+0x400] ;  /* 0x00040000762c783b */ /* 0x000e680000000200 */
[----:B------:R-:W-:Y:S04]  /*1cb0*/  LDSM.16.M88.4 R80, [R121+0x1000] ;  /* 0x001000007950783b */ /* 0x000fe80000000200 */
[----:B------:R-:W1:Y:S04]  /*1cc0*/  LDSM.16.M88.4 R12, [R92+0x4000] ;  /* 0x004000005c0c783b */ /* 0x000e680000000200 */
[----:B------:R-:W1:Y:S01]  /*1cd0*/  LDSM.16.M88.4 R36, [R118+0xc00] ;  /* 0x000c00007624783b */ /* 0x000e620000000200 */
[C---:B---3--:R-:W-:Y:S03]  /*1ce0*/  HMMA.16816.F32.BF16 R32, R56.reuse, R28, RZ ;  /* 0x0000001c3820723c */ /* 0x048fe600000418ff */
[----:B--2---:R-:W2:Y:S04]  /*1cf0*/  LDSM.16.M88.4 R8, [R92+0x4400] ;  /* 0x004400005c08783b */ /* 0x004ea80000000200 */
[----:B------:R-:W3:Y:S01]  /*1d00*/  LDSM.16.M88.4 R40, [R118+0x800] ;  /* 0x000800007628783b */ /* 0x000ee20000000200 */
[C---:B----4-:R-:W-:Y:S03]  /*1d10*/  HMMA.16816.F32.BF16 R24, R56.reuse, R20, RZ ;  /* 0x000000143818723c */ /* 0x050fe600000418ff */
[----:B------:R-:W-:Y:S03]  /*1d20*/  LDSM.16.M88.4 R72, [R92+0x4c00] ;  /* 0x004c00005c48783b */ /* 0x000fe60000000200 */
[C---:B------:R-:W-:Y:S01]  /*1d30*/  HMMA.16816.F32.BF16 R20, R56.reuse, R22, RZ ;  /* 0x000000163814723c */ /* 0x040fe200000418ff */
[----:B------:R-:W-:Y:S04]  /*1d40*/  LDSM.16.M88.4 R76, [R92+0x4800] ;  /* 0x004800005c4c783b */ /* 0x000fe80000000200 */
[----:B------:R-:W0:Y:S01]  /*1d50*/  LDGDEPBAR ;  /* 0x00000000000079af */ /* 0x000e220000000000 */
[C---:B------:R-:W-:Y:S06]  /*1d60*/  HMMA.16816.F32.BF16 R28, R56.reuse, R30, RZ ;  /* 0x0000001e381c723c */ /* 0x040fec00000418ff */
[C---:B-----5:R-:W-:Y:S06]  /*1d70*/  HMMA.16816.F32.BF16 R68, R56.reuse, R64, RZ ;  /* 0x000000403844723c */ /* 0x060fec00000418ff */
[C---:B------:R-:W-:Y:S06]  /*1d80*/  HMMA.16816.F32.BF16 R64, R56.reuse, R66, RZ ;  /* 0x000000423840723c */ /* 0x040fec00000418ff */
[----:B------:R-:W-:Y:S06]  /*1d90*/  HMMA.16816.F32.BF16 R60, R56, R52, RZ ;  /* 0x00000034383c723c */ /* 0x000fec00000418ff */
[----:B-1----:R-:W-:Y:S06]  /*1da0*/  HMMA.16816.F32.BF16 R32, R16, R48, R32 ;  /* 0x000000301020723c */ /* 0x002fec0000041820 */
[----:B------:R-:W-:Y:S01]  /*1db0*/  HMMA.16816.F32.BF16 R56, R56, R54, RZ ;  /* 0x000000363838723c */ /* 0x000fe200000418ff */
[----:B------:R-:W-:Y:S05]  /*1dc0*/  LDSM.16.M88.4 R52, [R119+0x1000] ;  /* 0x001000007734783b */ /* 0x000fea0000000200 */
[C---:B------:R-:W-:Y:S06]  /*1dd0*/  HMMA.16816.F32.BF16 R24, R16.reuse, R44, R24 ;  /* 0x0000002c1018723c */ /* 0x040fec0000041818 */
[C---:B------:R-:W-:Y:S01]  /*1de0*/  HMMA.16816.F32.BF16 R20, R16.reuse, R46, R20 ;  /* 0x0000002e1014723c */ /* 0x040fe20000041814 */
[----:B------:R-:W-:Y:S05]  /*1df0*/  LDSM.16.M88.4 R44, [R118+0x1400] ;  /* 0x00140000762c783b */ /* 0x000fea0000000200 */
[----:B------:R-:W-:Y:S01]  /*1e00*/  HMMA.16816.F32.BF16 R28, R16, R50, R28 ;  /* 0x00000032101c723c */ /* 0x000fe2000004181c */
[----:B------:R-:W1:Y:S05]  /*1e10*/  LDSM.16.M88.4 R48, [R118+0x1000] ;  /* 0x001000007630783b */ /* 0x000e6a0000000200 */
[----:B------:R-:W-:Y:S06]  /*1e20*/  HMMA.16816.F32.BF16 R32, R80, R12, R32 ;  /* 0x0000000c5020723c */ /* 0x000fec0000041820 */
[C---:B------:R-:W-:Y:S06]  /*1e30*/  HMMA.16816.F32.BF16 R60, R16.reuse, R36, R60 ;  /* 0x00000024103c723c */ /* 0x040fec000004183c */
[----:B------:R-:W-:Y:S01]  /*1e40*/  HMMA.16816.F32.BF16 R56, R16, R38, R56 ;  /* 0x000000261038723c */ /* 0x000fe20000041838 */
[----:B------:R-:W-:Y:S05]  /*1e50*/  LDSM.16.M88.4 R36, [R118+0x1c00] ;  /* 0x001c00007624783b */ /* 0x000fea0000000200 */
[C---:B--2---:R-:W-:Y:S06]  /*1e60*/  HMMA.16816.F32.BF16 R24, R80.reuse, R8, R24 ;  /* 0x000000085018723c */ /* 0x044fec0000041818 */
[----:B------:R-:W-:Y:S01]  /*1e70*/  HMMA.16816.F32.BF16 R20, R80, R10, R20 ;  /* 0x0000000a5014723c */ /* 0x000fe20000041814 */
[----:B------:R-:W-:Y:S05]  /*1e80*/  LDSM.16.M88.4 R8, [R121+0x2000] ;  /* 0x002000007908783b */ /* 0x000fea0000000200 */
[C---:B---3--:R-:W-:Y:S06]  /*1e90*/  HMMA.16816.F32.BF16 R68, R16.reuse, R40, R68 ;  /* 0x000000281044723c */ /* 0x048fec0000041844 */
[----:B------:R-:W-:Y:S01]  /*1ea0*/  HMMA.16816.F32.BF16 R64, R16, R42, R64 ;  /* 0x0000002a1040723c */ /* 0x000fe20000041840 */
[----:B------:R-:W2:Y:S04]  /*1eb0*/  LDSM.16.M88.4 R16, [R92+0x5000] ;  /* 0x005000005c10783b */ /* 0x000ea80000000200 */
[----:B------:R-:W-:Y:S01]  /*1ec0*/  LDSM.16.M88.4 R40, [R118+0x1800] ;  /* 0x001800007628783b */ /* 0x000fe20000000200 */
[----:B------:R-:W-:Y:S03]  /*1ed0*/  HMMA.16816.F32.BF16 R28, R80, R14, R28 ;  /* 0x0000000e501c723c */ /* 0x000fe6000004181c */
[----:B------:R-:W3:Y:S03]  /*1ee0*/  LDSM.16.M88.4 R12, [R92+0x5400] ;  /* 0x005400005c0c783b */ /* 0x000ee60000000200 */
[----:B-1----:R-:W-:Y:S06]  /*1ef0*/  HMMA.16816.F32.BF16 R32, R52, R48, R32 ;  /* 0x000000303420723c */ /* 0x002fec0000041820 */
[C---:B------:R-:W-:Y:S06]  /*1f00*/  HMMA.16816.F32.BF16 R60, R80.reuse, R72, R60 ;  /* 0x00000048503c723c */ /* 0x040fec000004183c */
[----:B------:R-:W-:Y:S06]  /*1f10*/  HMMA.16816.F32.BF16 R56, R80, R74, R56 ;  /* 0x0000004a5038723c */ /* 0x000fec0000041838 */
[C---:B------:R-:W-:Y:S06]  /*1f20*/  HMMA.16816.F32.BF16 R24, R52.reuse, R44, R24 ;  /* 0x0000002c3418723c */ /* 0x040fec0000041818 */
[----:B------:R-:W-:Y:S01]  /*1f30*/  HMMA.16816.F32.BF16 R72, R52, R46, R20 ;  /* 0x0000002e3448723c */ /* 0x000fe20000041814 */
[----:B------:R-:W-:Y:S04]  /*1f40*/  LDSM.16.M88.4 R20, [R119+0x2000] ;  /* 0x002000007714783b */ /* 0x000fe80000000200 */
[----:B------:R-:W1:Y:S01]  /*1f50*/  LDSM.16.M88.4 R44, [R118+0x2000] ;  /* 0x00200000762c783b */ /* 0x000e620000000200 */
[----:B------:R-:W-:Y:S06]  /*1f60*/  HMMA.16816.F32.BF16 R68, R80, R76, R68 ;  /* 0x0000004c5044723c */ /* 0x000fec0000041844 */
[----:B--2---:R-:W-:Y:S06]  /*1f70*/  HMMA.16816.F32.BF16 R32, R8, R16, R32 ;  /* 0x000000100820723c */ /* 0x004fec0000041820 */
[----:B------:R-:W-:Y:S01]  /*1f80*/  HMMA.16816.F32.BF16 R28, R52, R50, R28 ;  /* 0x00000032341c723c */ /* 0x000fe2000004181c */
[----:B------:R-:W-:Y:S05]  /*1f90*/  LDSM.16.M88.4 R48, [R92+0x5800] ;  /* 0x005800005c30783b */ /* 0x000fea0000000200 */
[C---:B---3--:R-:W-:Y:S06]  /*1fa0*/  HMMA.16816.F32.BF16 R24, R8.reuse, R12, R24 ;  /* 0x0000000c0818723c */ /* 0x048fec0000041818 */
[----:B------:R-:W-:Y:S01]  /*1fb0*/  HMMA.16816.F32.BF16 R72, R8, R14, R72 ;  /* 0x0000000e0848723c */ /* 0x000fe20000041848 */
[----:B------:R-:W2:Y:S05]  /*1fc0*/  LDSM.16.M88.4 R12, [R118+0x2400] ;  /* 0x00240000760c783b */ /* 0x000eaa0000000200 */
[----:B------:R-:W-:Y:S06]  /*1fd0*/  HMMA.16816.F32.BF16 R64, R80, R78, R64 ;  /* 0x0000004e5040723c */ /* 0x000fec0000041840 */
[----:B------:R-:W-:Y:S06]  /*1fe0*/  HMMA.16816.F32.BF16 R68, R52, R40, R68 ;  /* 0x000000283444723c */ /* 0x000fec0000041844 */
[----:B-1----:R-:W-:Y:S01]  /*1ff0*/  HMMA.16816.F32.BF16 R32, R20, R44, R32 ;  /* 0x0000002c1420723c */ /* 0x002fe20000041820 */
[----:B------:R-:W-:Y:S01]  /*2000*/  IADD3 R40, R91, 0x1, R130 ;  /* 0x000000015b287810 */ /* 0x000fe20007ffe082 */
[----:B------:R-:W-:-:S03]  /*2010*/  VIADD R41, R3, 0xffffffc0 ;  /* 0xffffffc003297836 */ /* 0x000fc60000000000 */
[----:B------:R-:W-:Y:S01]  /*2020*/  IADD3 R40, R87, -UR13, R40 ;  /* 0x8000000d57287c10 */ /* 0x000fe2000fffe028 */
[----:B------:R-:W-:Y:S01]  /*2030*/  HMMA.16816.F32.BF16 R28, R8, R18, R28 ;  /* 0x00000012081c723c */ /* 0x000fe2000004181c */
[----:B------:R-:W1:Y:S05]  /*2040*/  LDSM.16.M88.4 R16, [R92+0x5c00] ;  /* 0x005c00005c10783b */ /* 0x000e6a0000000200 */
[C---:B------:R-:W-:Y:S06]  /*2050*/  HMMA.16816.F32.BF16 R64, R52.reuse, R42, R64 ;  /* 0x0000002a3440723c */ /* 0x040fec0000041840 */
[----:B------:R-:W-:Y:S01]  /*2060*/  HMMA.16816.F32.BF16 R60, R52, R36, R60 ;  /* 0x00000024343c723c */ /* 0x000fe2000004183c */
[----:B------:R-:W-:-:S05]  /*2070*/  VIADD R42, R40, UR12 ;  /* 0x0000000c282a7c36 */ /* 0x000fca0008000000 */
[C---:B------:R-:W-:Y:S01]  /*2080*/  VIMNMX R40, R42.reuse, R87, PT ;  /* 0x000000572a287248 */ /* 0x040fe20003fe0100 */
[----:B--2---:R-:W-:Y:S01]  /*2090*/  HMMA.16816.F32.BF16 R24, R20, R12, R24 ;  /* 0x0000000c1418723c */ /* 0x004fe20000041818 */
[----:B------:R-:W-:Y:S02]  /*20a0*/  VIADDMNMX R87, R42, 0x8, R87, PT ;  /* 0x000000082a577846 */ /* 0x000fe40003800157 */
[C---:B------:R-:W-:Y:S02]  /*20b0*/  ISETP.GE.AND P2, PT, R41.reuse, R40, PT ;  /* 0x000000282900720c */ /* 0x040fe40003f46270 */
[----:B------:R-:W-:Y:S01]  /*20c0*/  ISETP.GE.AND P1, PT, R41, R87, PT ;  /* 0x000000572900720c */ /* 0x000fe20003f26270 */
[----:B------:R-:W-:Y:S01]  /*20d0*/  HMMA.16816.F32.BF16 R56, R52, R38, R56 ;  /* 0x000000263438723c */ /* 0x000fe20000041838 */
[----:B------:R-:W-:Y:S01]  /*20e0*/  VIADD R12, R3, 0xffffffc9 ;  /* 0xffffffc9030c7836 */ /* 0x000fe20000000000 */
[----:B------:R-:W2:Y:S01]  /*20f0*/  LDSM.16.M88.4 R36, [R118+0x2800] ;  /* 0x002800007624783b */ /* 0x000ea20000000200 */
[----:B------:R-:W-:-:S02]  /*2100*/  FSEL R32, R32, -INF , !P2 ;  /* 0xff80000020207808 */ /* 0x000fc40005000000 */
[----:B------:R-:W-:Y:S01]  /*2110*/  FSEL R41, R34, -INF , !P1 ;  /* 0xff80000022297808 */ /* 0x000fe20004800000 */
[----:B------:R-:W-:Y:S01]  /*2120*/  HMMA.16816.F32.BF16 R72, R20, R14, R72 ;  /* 0x0000000e1448723c */ /* 0x000fe20000041848 */
[C---:B------:R-:W-:Y:S02]  /*2130*/  ISETP.GE.AND P2, PT, R12.reuse, R40, PT ;  /* 0x000000280c00720c */ /* 0x040fe40003f46270 */
[----:B------:R-:W-:Y:S02]  /*2140*/  ISETP.GE.AND P1, PT, R12, R87, PT ;  /* 0x000000570c00720c */ /* 0x000fe40003f26270 */
[----:B------:R-:W3:Y:S01]  /*2150*/  LDSM.16.M88.4 R12, [R118+0x2c00] ;  /* 0x002c0000760c783b */ /* 0x000ee20000000200 */
[----:B------:R-:W-:Y:S01]  /*2160*/  HMMA.16816.F32.BF16 R64, R8, R50, R64 ;  /* 0x000000320840723c */ /* 0x000fe20000041840 */
[----:B------:R-:W-:-:S05]  /*2170*/  DEPBAR.LE SB0, 0x0 ;  /* 0x000080000000791a */ /* 0x000fca0000000000 */
[----:B-1----:R-:W-:Y:S06]  /*2180*/  HMMA.16816.F32.BF16 R60, R8, R16, R60 ;  /* 0x00000010083c723c */ /* 0x002fec000004183c */
[----:B------:R-:W-:Y:S01]  /*2190*/  HMMA.16816.F32.BF16 R28, R20, R46, R28 ;  /* 0x0000002e141c723c */ /* 0x000fe2000004181c */
[C---:B------:R-:W-:Y:S02]  /*21a0*/  VIADD R17, R3.reuse, 0xffffffc1 ;  /* 0xffffffc103117836 */ /* 0x040fe40000000000 */
[----:B------:R-:W-:-:S03]  /*21b0*/  VIADD R16, R3, 0xffffffc8 ;  /* 0xffffffc803107836 */ /* 0x000fc60000000000 */
[C---:B------:R-:W-:Y:S01]  /*21c0*/  HMMA.16816.F32.BF16 R68, R8.reuse, R48, R68 ;  /* 0x000000300844723c */ /* 0x040fe20000041844 */
[CC--:B------:R-:W-:Y:S02]  /*21d0*/  ISETP.GE.AND P5, PT, R17.reuse, R40.reuse, PT ;  /* 0x000000281100720c */ /* 0x0c0fe40003fa6270 */
[-C--:B------:R-:W-:Y:S01]  /*21e0*/  ISETP.GE.AND P0, PT, R17, R87.reuse, PT ;  /* 0x000000571100720c */ /* 0x080fe20003f06270 */
[C---:B------:R-:W-:Y:S01]  /*21f0*/  VIADD R17, R3.reuse, 0xffffffd0 ;  /* 0xffffffd003117836 */ /* 0x040fe20000000000 */
[CC--:B------:R-:W-:Y:S01]  /*2200*/  ISETP.GE.AND P4, PT, R16.reuse, R40.reuse, PT ;  /* 0x000000281000720c */ /* 0x0c0fe20003f86270 */
[----:B------:R-:W-:Y:S01]  /*2210*/  HMMA.16816.F32.BF16 R56, R8, R18, R56 ;  /* 0x000000120838723c */ /* 0x000fe20000041838 */
[-C--:B------:R-:W-:Y:S01]  /*2220*/  ISETP.GE.AND P3, PT, R16, R87.reuse, PT ;  /* 0x000000571000720c */ /* 0x080fe20003f66270 */
[----:B------:R-:W-:Y:S01]  /*2230*/  VIADD R16, R3, 0xffffffd1 ;  /* 0xffffffd103107836 */ /* 0x000fe20000000000 */
[----:B------:R-:W-:Y:S02]  /*2240*/  FSEL R34, R33, -INF , !P5 ;  /* 0xff80000021227808 */ /* 0x000fe40006800000 */
[----:B------:R-:W-:Y:S01]  /*2250*/  FSEL R35, R35, -INF , !P0 ;  /* 0xff80000023237808 */ /* 0x000fe20004000000 */
[C---:B--2---:R-:W-:Y:S01]  /*2260*/  HMMA.16816.F32.BF16 R64, R20.reuse, R38, R64 ;  /* 0x000000261440723c */ /* 0x044fe20000041840 */
[-C--:B------:R-:W-:Y:S01]  /*2270*/  ISETP.GE.AND P5, PT, R17, R40.reuse, PT ;  /* 0x000000281100720c */ /* 0x080fe20003fa6270 */
[----:B------:R-:W-:Y:S01]  /*2280*/  VIADD R9, R3, 0xffffffe0 ;  /* 0xffffffe003097836 */ /* 0x000fe20000000000 */
[----:B------:R-:W-:Y:S01]  /*2290*/  ISETP.GE.AND P0, PT, R17, R87, PT ;  /* 0x000000571100720c */ /* 0x000fe20003f06270 */
[C---:B------:R-:W-:Y:S01]  /*22a0*/  VIADD R17, R3.reuse, 0xffffffd8 ;  /* 0xffffffd803117836 */ /* 0x040fe20000000000 */
[----:B------:R-:W-:Y:S01]  /*22b0*/  FSEL R24, R24, -INF , !P5 ;  /* 0xff80000018187808 */ /* 0x000fe20006800000 */
[C---:B------:R-:W-:Y:S01]  /*22c0*/  VIADD R19, R3.reuse, 0xffffffe8 ;  /* 0xffffffe803137836 */ /* 0x040fe20000000000 */
[----:B------:R-:W-:Y:S01]  /*22d0*/  FSEL R28, R28, -INF , !P4 ;  /* 0xff8000001c1c7808 */ /* 0x000fe20006000000 */
[C---:B------:R-:W-:Y:S01]  /*22e0*/  VIADD R8, R3.reuse, 0xffffffe1 ;  /* 0xffffffe103087836 */ /* 0x040fe20000000000 */
[----:B---3--:R-:W-:Y:S01]  /*22f0*/  HMMA.16816.F32.BF16 R60, R20, R12, R60 ;  /* 0x0000000c143c723c */ /* 0x008fe2000004183c */
[----:B------:R-:W-:Y:S01]  /*2300*/  FSEL R45, R30, -INF , !P3 ;  /* 0xff8000001e2d7808 */ /* 0x000fe20005800000 */
[----:B------:R-:W-:Y:S01]  /*2310*/  VIADD R18, R3, 0xffffffe9 ;  /* 0xffffffe903127836 */ /* 0x000fe20000000000 */
[----:B------:R-:W-:Y:S01]  /*2320*/  BAR.SYNC.DEFER_BLOCKING 0x0 ;  /* 0x0000000000007b1d */ /* 0x000fe20000010000 */
[----:B------:R-:W-:-:S02]  /*2330*/  ISETP.GE.AND P4, PT, R16, R40, PT ;  /* 0x000000281000720c */ /* 0x000fc40003f86270 */
[-C--:B------:R-:W-:Y:S01]  /*2340*/  ISETP.GE.AND P3, PT, R16, R87.reuse, PT ;  /* 0x000000571000720c */ /* 0x080fe20003f66270 */
[----:B------:R-:W-:Y:S01]  /*2350*/  VIADD R16, R3, 0xffffffd9 ;  /* 0xffffffd903107836 */ /* 0x000fe20000000000 */
[C---:B------:R-:W-:Y:S01]  /*2360*/  HMMA.16816.F32.BF16 R68, R20.reuse, R36, R68 ;  /* 0x000000241444723c */ /* 0x040fe20000041844 */
[----:B------:R-:W-:Y:S01]  /*2370*/  FSEL R30, R29, -INF , !P2 ;  /* 0xff8000001d1e7808 */ /* 0x000fe20005000000 */
[----:B------:R-:W-:Y:S01]  /*2380*/  VIADD R12, R3, 0xfffffff1 ;  /* 0xfffffff1030c7836 */ /* 0x000fe20000000000 */
[----:B------:R-:W-:Y:S01]  /*2390*/  FSEL R29, R31, -INF , !P1 ;  /* 0xff8000001f1d7808 */ /* 0x000fe20004800000 */
[----:B------:R-:W-:Y:S01]  /*23a0*/  VIADD R13, R3, 0xfffffff0 ;  /* 0xfffffff0030d7836 */ /* 0x000fe20000000000 */
[C---:B------:R-:W-:Y:S01]  /*23b0*/  ISETP.GE.AND P2, PT, R17.reuse, R40, PT ;  /* 0x000000281100720c */ /* 0x040fe20003f46270 */
[----:B------:R-:W-:Y:S01]  /*23c0*/  HMMA.16816.F32.BF16 R56, R20, R14, R56 ;  /* 0x0000000e1438723c */ /* 0x000fe20000041838 */
[----:B------:R-:W-:Y:S02]  /*23d0*/  ISETP.GE.AND P1, PT, R17, R87, PT ;  /* 0x000000571100720c */ /* 0x000fe40003f26270 */
[----:B------:R-:W-:-:S02]  /*23e0*/  FSEL R17, R26, -INF , !P0 ;  /* 0xff8000001a117808 */ /* 0x000fc40004000000 */
[-C--:B------:R-:W-:Y:S02]  /*23f0*/  ISETP.GE.AND P0, PT, R16, R87.reuse, PT ;  /* 0x000000571000720c */ /* 0x080fe40003f06270 */
[----:B------:R-:W-:Y:S02]  /*2400*/  FSEL R10, R25, -INF , !P4 ;  /* 0xff800000190a7808 */ /* 0x000fe40006000000 */
[----:B------:R-:W-:Y:S02]  /*2410*/  FSEL R27, R27, -INF , !P3 ;  /* 0xff8000001b1b7808 */ /* 0x000fe40005800000 */
[C---:B------:R-:W-:Y:S02]  /*2420*/  ISETP.GE.AND P4, PT, R9.reuse, R40, PT ;  /* 0x000000280900720c */ /* 0x040fe40003f86270 */
[----:B------:R-:W-:Y:S02]  /*2430*/  ISETP.GE.AND P3, PT, R9, R87, PT ;  /* 0x000000570900720c */ /* 0x000fe40003f66270 */
[----:B------:R-:W-:-:S02]  /*2440*/  FSEL R9, R75, -INF , !P0 ;  /* 0xff8000004b097808 */ /* 0x000fc40004000000 */
[-C--:B------:R-:W-:Y:S02]  /*2450*/  ISETP.GE.AND P0, PT, R19, R87.reuse, PT ;  /* 0x000000571300720c */ /* 0x080fe40003f06270 */
[----:B------:R-:W-:Y:S02]  /*2460*/  ISETP.GE.AND P5, PT, R16, R40, PT ;  /* 0x000000281000720c */ /* 0x000fe40003fa6270 */
        /* <DEDUP_REMOVED lines=9> */
[----:B------:R-:W-:-:S02]  /*2500*/  ISETP.GE.AND P0, PT, R84, 0x2, PT ;  /* 0x000000025400780c */ /* 0x000fc40003f06270 */
[----:B------:R-:W-:Y:S02]  /*2510*/  FSEL R104, R64, -INF , !P5 ;  /* 0xff80000040687808 */ /* 0x000fe40006800000 */
[----:B------:R-:W-:Y:S01]  /*2520*/  ISETP.GE.AND P5, PT, R12, R40, PT ;  /* 0x000000280c00720c */ /* 0x000fe20003fa6270 */
[C---:B------:R-:W-:Y:S01]  /*2530*/  VIADD R12, R3.reuse, 0xfffffff8 ;  /* 0xfffffff8030c7836 */ /* 0x040fe20000000000 */
[----:B------:R-:W-:Y:S01]  /*2540*/  FSEL R94, R68, -INF , !P4 ;  /* 0xff800000445e7808 */ /* 0x000fe20006000000 */
[----:B------:R-:W-:Y:S01]  /*2550*/  VIADD R3, R3, 0xfffffff9 ;  /* 0xfffffff903037836 */ /* 0x000fe20000000000 */
        /* <DEDUP_REMOVED lines=11> */
[CC--:B------:R-:W-:Y:S02]  /*2610*/  ISETP.GE.AND P4, PT, R12.reuse, R40.reuse, PT ;  /* 0x000000280c00720c */ /* 0x0c0fe40003f86270 */
[C---:B------:R-:W-:Y:S02]  /*2620*/  ISETP.GE.AND P3, PT, R3.reuse, R40, PT ;  /* 0x000000280300720c */ /* 0x040fe40003f66270 */
[-C--:B------:R-:W-:Y:S02]  /*2630*/  ISETP.GE.AND P2, PT, R12, R87.reuse, PT ;  /* 0x000000570c00720c */ /* 0x080fe40003f46270 */
        /* <DEDUP_REMOVED lines=8> */
[C---:B------:R-:W-:Y:S02]  /*26c0*/  SHF.L.U64.HI R5, R6.reuse, 0x5, R7 ;  /* 0x0000000506057819 */ /* 0x040fe40000010207 */
[----:B------:R-:W-:Y:S01]  /*26d0*/  SHF.L.U32 R12, R6, 0x5, RZ ;  /* 0x00000005060c7819 */ /* 0x000fe200000006ff */
[----:B------:R-:W-:Y:S06]  /*26e0*/  @P6 BRA `(.L_x_5083) ;  /* 0x0000000000ec6947 */ /* 0x000fec0003800000 */
        /* <DEDUP_REMOVED lines=46> */
[----:B------:R-:W-:Y:S01]  /*29d0*/  IMAD.WIDE.U32 R14, R2, R6, RZ ;  /* 0x00000006020e7225 */ /* 0x000fe200078e00ff */
[----:B------:R-:W-:-:S05]  /*29e0*/  SHF.R.S32.HI R13, RZ, 0x1f, R2 ;  /* 0x0000001fff0d7819 */ /* 0x000fca0000011402 */
[----:B------:R-:W-:-:S04]  /*29f0*/  IMAD R13, R13, R6, RZ ;  /* 0x000000060d0d7224 */ /* 0x000fc800078e02ff */
        /* <DEDUP_REMOVED lines=10> */
.L_x_5083:
[----:B------:R-:W-:-:S04]  /*2aa0*/  IADD3 R2, -R2, RZ, RZ ;  /* 0x000000ff02027210 */ /* 0x000fc80007ffe1ff */
[----:B------:R-:W-:-:S07]  /*2ab0*/  SHF.R.S32.HI R7, RZ, 0x1f, R2 ;  /* 0x0000001fff077819 */ /* 0x000fce0000011402 */
.L_x_5084:
[----:B------:R-:W-:-:S04]  /*2ac0*/  LEA R132, P1, R2, R132, 0x1 ;  /* 0x0000008402847211 */ /* 0x000fc800078208ff */
[----:B------:R-:W-:Y:S02]  /*2ad0*/  LEA.HI.X R133, R2, R133, R7, 0x1, P1 ;  /* 0x0000008502857211 */ /* 0x000fe400008f0c07 */
[----:B------:R-:W-:-:S03]  /*2ae0*/  LEA R6, P1, R12, R132, 0x1 ;  /* 0x000000840c067211 */ /* 0x000fc600078208ff */
[----:B------:R-:W-:Y:S01]  /*2af0*/  @!PT LDS RZ, [RZ] ;  /* 0x00000000fffff984 */ /* 0x000fe20000000800 */
[----:B------:R-:W-:Y:S01]  /*2b00*/  @!PT LDS RZ, [RZ] ;  /* 0x00000000fffff984 */ /* 0x000fe20000000800 */
[----:B------:R-:W-:Y:S01]  /*2b10*/  @!PT LDS RZ, [RZ] ;  /* 0x00000000fffff984 */ /* 0x000fe20000000800 */
[----:B------:R1:W-:Y:S01]  /*2b20*/  LDGSTS.E.BYPASS.LTC128B.128 [R123+0x3000], desc[UR14][R132.64] ;  /* 0x03000000847b7fae */ /* 0x0003e2000b901d4e */
[----:B------:R-:W-:-:S03]  /*2b30*/  LEA.HI.X R7, R12, R133, R5, 0x1, P1 ;  /* 0x000000850c077211 */ /* 0x000fc600008f0c05 */
[----:B------:R1:W-:Y:S04]  /*2b40*/  LDGSTS.E.BYPASS.LTC128B.128 [R123+0x4000], desc[UR14][R132.64+0x40] ;  /* 0x04000040847b7fae */ /* 0x0003e8000b901d4e */
[----:B------:R1:W-:Y:S04]  /*2b50*/  LDGSTS.E.BYPASS.LTC128B.128 [R123+0x5000], desc[UR14][R132.64+0x80] ;  /* 0x05000080847b7fae */ /* 0x0003e8000b901d4e */
[----:B------:R1:W-:Y:S04]  /*2b60*/  LDGSTS.E.BYPASS.LTC128B.128 [R123+0x3800], desc[UR14][R6.64] ;  /* 0x03800000067b7fae */ /* 0x0003e8000b901d4e */
[----:B------:R1:W-:Y:S04]  /*2b70*/  LDGSTS.E.BYPASS.LTC128B.128 [R123+0x4800], desc[UR14][R6.64+0x40] ;  /* 0x04800040067b7fae */ /* 0x0003e8000b901d4e */
[----:B------:R1:W-:Y:S04]  /*2b80*/  LDGSTS.E.BYPASS.LTC128B.128 [R123+0x5800], desc[UR14][R6.64+0x80] ;  /* 0x05800080067b7fae */ /* 0x0003e8000b901d4e */
[----:B------:R-:W0:Y:S02]  /*2b90*/  LDGDEPBAR ;  /* 0x00000000000079af */ /* 0x000e240000000000 */
.L_x_5082:
        /* <DEDUP_REMOVED lines=49> */
[----:B------:R-:W-:Y:S01]  /*2eb0*/  LDSM.16.MT88.4 R4, [R116+0x8000] ;  /* 0x008000007404783b */ /* 0x000fe20000004200 */
[C---:B------:R-:W-:Y:S02]  /*2ec0*/  FMUL.FTZ R90, R0.reuse, UR4 ;  /* 0x00000004005a7c20 */ /* 0x040fe40008410000 */
        /* <DEDUP_REMOVED lines=23> */
[----:B------:R-:W4:Y:S01]  /*3040*/  LDSM.16.MT88.4 R16, [R117+0x7400] ;  /* 0x007400007510783b */ /* 0x000f220000004200 */
[--C-:B------:R-:W-:Y:S01]  /*3050*/  FFMA.FTZ R95, R95, UR4, -R90.reuse ;  /* 0x000000045f5f7c23 */ /* 0x100fe2000801085a */
[--C-:B------:R-:W-:Y:S01]  /*3060*/  FFMA.FTZ R137, R96, UR4, -R99.reuse ;  /* 0x0000000460897c23 */ /* 0x100fe20008010863 */
[--C-:B------:R-:W-:Y:S01]  /*3070*/  FFMA.FTZ R98, R98, UR4, -R99.reuse ;  /* 0x0000000462627c23 */ /* 0x100fe20008010863 */
[----:B------:R-:W-:Y:S01]  /*3080*/  FFMA.FTZ R100, R100, UR4, -R99 ;  /* 0x0000000464647c23 */ /* 0x000fe20008010863 */
[--C-:B------:R-:W-:Y:S01]  /*3090*/  FFMA.FTZ R91, R91, UR4, -R90.reuse ;  /* 0x000000045b5b7c23 */ /* 0x100fe2000801085a */
[----:B------:R-:W-:Y:S01]  /*30a0*/  MUFU.EX2 R34, R34 ;  /* 0x0000002200227308 */ /* 0x000fe20000000800 */
[--C-:B------:R-:W-:Y:S01]  /*30b0*/  FFMA.FTZ R96, R93, UR4, -R90.reuse ;  /* 0x000000045d607c23 */ /* 0x100fe2000801085a */
[--C-:B------:R-:W-:Y:S01]  /*30c0*/  FFMA.FTZ R89, R89, UR4, -R90.reuse ;  /* 0x0000000459597c23 */ /* 0x100fe2000801085a */
[----:B------:R-:W-:-:S05]  /*30d0*/  FFMA.FTZ R138, R87, UR4, -R90 ;  /* 0x00000004578a7c23 */ /* 0x000fca000801085a */
[----:B------:R-:W5:Y:S01]  /*30e0*/  MUFU.EX2 R31, R31 ;  /* 0x0000001f001f7308 */ /* 0x000f620000000800 */
[----:B---3--:R-:W-:Y:S01]  /*30f0*/  F2FP.BF16.F32.PACK_AB R80, R33, R86 ;  /* 0x000000562150723e */ /* 0x008fe200000010ff */
[----:B------:R-:W-:-:S06]  /*3100*/  FADD.FTZ R33, R86, R33 ;  /* 0x0000002156217221 */ /* 0x000fcc0000010000 */
[----:B------:R-:W-:Y:S08]  /*3110*/  MUFU.EX2 R88, R88 ;  /* 0x0000005800587308 */ /* 0x000ff00000000800 */
[----:B------:R-:W3:Y:S01]  /*3120*/  MUFU.EX2 R85, R85 ;  /* 0x0000005500557308 */ /* 0x000ee20000000800 */
[----:B-----5:R-:W-:Y:S01]  /*3130*/  F2FP.BF16.F32.PACK_AB R82, R31, R34 ;  /* 0x000000221f52723e */ /* 0x020fe200000010ff */
[----:B------:R-:W-:-:S04]  /*3140*/  FADD.FTZ R34, R34, R33 ;  /* 0x0000002122227221 */ /* 0x000fc80000010000 */
[----:B------:R-:W-:Y:S02]  /*3150*/  FADD.FTZ R31, R31, R34 ;  /* 0x000000221f1f7221 */ /* 0x000fe40000010000 */
[----:B------:R-:W-:Y:S08]  /*3160*/  MUFU.EX2 R35, R35 ;  /* 0x0000002300237308 */ /* 0x000ff00000000800 */
        /* <DEDUP_REMOVED lines=20> */
[----:B------:R-:W5:Y:S01]  /*32b0*/  MUFU.EX2 R26, R26 ;  /* 0x0000001a001a7308 */ /* 0x000f620000000800 */
[C---:B------:R-:W-:Y:S06]  /*32c0*/  HMMA.16816.F32.BF16 R40, R80.reuse, R42, RZ ;  /* 0x0000002a5028723c */ /* 0x040fec00000418ff */
[C---:B------:R-:W-:Y:S01]  /*32d0*/  HMMA.16816.F32.BF16 R56, R80.reuse, R58, RZ ;  /* 0x0000003a5038723c */ /* 0x040fe200000418ff */
[----:B------:R-:W-:Y:S05]  /*32e0*/  MUFU.EX2 R95, R95 ;  /* 0x0000005f005f7308 */ /* 0x000fea0000000800 */
[C---:B------:R-:W-:Y:S03]  /*32f0*/  HMMA.16816.F32.BF16 R72, R80.reuse, R74, RZ ;  /* 0x0000004a5048723c */ /* 0x040fe600000418ff */
[----:B------:R-:W-:Y:S03]  /*3300*/  MUFU.EX2 R98, R98 ;  /* 0x0000006200627308 */ /* 0x000fe60000000800 */
[C---:B------:R-:W-:Y:S05]  /*3310*/  HMMA.16816.F32.BF16 R76, R80.reuse, R4, RZ ;  /* 0x00000004504c723c */ /* 0x040fea00000418ff */
        /* <DEDUP_REMOVED lines=9> */
[----:B-----5:R-:W-:Y:S01]  /*33b0*/  F2FP.BF16.F32.PACK_AB R7, R26, R29 ;  /* 0x0000001d1a07723e */ /* 0x020fe200000010ff */
        /* <DEDUP_REMOVED lines=17> */
[----:B------:R-:W3:Y:S05]  /*34d0*/  LDSM.16.MT88.4 R16, [R117+0x6800] ;  /* 0x006800007510783b */ /* 0x000eea0000004200 */
[C---:B------:R-:W-:Y:S06]  /*34e0*/  HMMA.16816.F32.BF16 R40, R4.reuse, R22, R40 ;  /* 0x000000160428723c */ /* 0x040fec0000041828 */
[C---:B------:R-:W-:Y:S01]  /*34f0*/  HMMA.16816.F32.BF16 R36, R4.reuse, R20, R36 ;  /* 0x000000140424723c */ /* 0x040fe20000041824 */
[--C-:B------:R-:W-:Y:S01]  /*3500*/  FFMA.FTZ R22, R92, UR4, -R99.reuse ;  /* 0x000000045c167c23 */ /* 0x100fe20008010863 */
[--C-:B------:R-:W-:Y:S01]  /*3510*/  FFMA.FTZ R23, R94, UR4, -R99.reuse ;  /* 0x000000045e177c23 */ /* 0x100fe20008010863 */
[--C-:B------:R-:W-:Y:S01]  /*3520*/  FFMA.FTZ R92, R97, UR4, -R90.reuse ;  /* 0x00000004615c7c23 */ /* 0x100fe2000801085a */
[--C-:B------:R-:W-:Y:S01]  /*3530*/  FFMA.FTZ R94, R103, UR4, -R90.reuse ;  /* 0x00000004675e7c23 */ /* 0x100fe2000801085a */
[----:B------:R-:W-:Y:S01]  /*3540*/  FFMA.FTZ R97, R101, UR4, -R90 ;  /* 0x0000000465617c23 */ /* 0x000fe2000801085a */
[----:B-1----:R-:W-:Y:S01]  /*3550*/  HMMA.16816.F32.BF16 R68, R4, R12, R68 ;  /* 0x0000000c0444723c */ /* 0x002fe20000041844 */
[--C-:B------:R-:W-:Y:S01]  /*3560*/  FFMA.FTZ R21, R104, UR4, -R99.reuse ;  /* 0x0000000468157c23 */ /* 0x100fe20008010863 */
[--C-:B------:R-:W-:Y:S01]  /*3570*/  FFMA.FTZ R20, R106, UR4, -R99.reuse ;  /* 0x000000046a147c23 */ /* 0x100fe20008010863 */
[----:B------:R-:W-:Y:S01]  /*3580*/  MUFU.EX2 R23, R23 ;  /* 0x0000001700177308 */ /* 0x000fe20000000800 */
[----:B------:R-:W-:-:S02]  /*3590*/  FFMA.FTZ R101, R102, UR4, -R99 ;  /* 0x0000000466657c23 */ /* 0x000fc40008010863 */
[C---:B------:R-:W-:Y:S01]  /*35a0*/  HMMA.16816.F32.BF16 R72, R4.reuse, R14, R72 ;  /* 0x0000000e0448723c */ /* 0x040fe20000041848 */
[----:B------:R-:W1:Y:S04]  /*35b0*/  LDSM.16.MT88.4 R12, [R116+0x6800] ;  /* 0x00680000740c783b */ /* 0x000e680000004200 */
[----:B------:R-:W4:Y:S01]  /*35c0*/  MUFU.EX2 R22, R22 ;  /* 0x0000001600167308 */ /* 0x000f220000000800 */
[C---:B--2---:R-:W-:Y:S06]  /*35d0*/  HMMA.16816.F32.BF16 R76, R4.reuse, R8, R76 ;  /* 0x00000008044c723c */ /* 0x044fec000004184c */
[----:B------:R-:W-:Y:S01]  /*35e0*/  HMMA.16816.F32.BF16 R80, R4, R10, R80 ;  /* 0x0000000a0450723c */ /* 0x000fe20000041850 */
[----:B------:R-:W2:Y:S01]  /*35f0*/  LDSM.16.MT88.4 R8, [R117+0x7800] ;  /* 0x007800007508783b */ /* 0x000ea20000004200 */
[----:B------:R-:W-:Y:S08]  /*3600*/  MUFU.EX2 R21, R21 ;  /* 0x0000001500157308 */ /* 0x000ff00000000800 */
[----:B------:R-:W5:Y:S01]  /*3610*/  MUFU.EX2 R20, R20 ;  /* 0x0000001400147308 */ /* 0x000f620000000800 */
[----:B----4-:R-:W-:Y:S01]  /*3620*/  F2FP.BF16.F32.PACK_AB R4, R22, R23 ;  /* 0x000000171604723e */ /* 0x010fe200000010ff */
[----:B------:R-:W-:-:S04]  /*3630*/  FADD.FTZ R23, R23, R24 ;  /* 0x0000001817177221 */ /* 0x000fc80000010000 */
[----:B------:R-:W-:Y:S02]  /*3640*/  FADD.FTZ R22, R22, R23 ;  /* 0x0000001716167221 */ /* 0x000fe40000010000 */
[----:B------:R-:W4:Y:S08]  /*3650*/  MUFU.EX2 R92, R92 ;  /* 0x0000005c005c7308 */ /* 0x000f300000000800 */
[----:B------:R-:W-:Y:S01]  /*3660*/  MUFU.EX2 R94, R94 ;  /* 0x0000005e005e7308 */ /* 0x000fe20000000800 */
[----:B-----5:R-:W-:Y:S01]  /*3670*/  F2FP.BF16.F32.PACK_AB R6, R20, R21 ;  /* 0x000000151406723e */ /* 0x020fe200000010ff */
[----:B------:R-:W-:-:S04]  /*3680*/  FADD.FTZ R21, R21, R22 ;  /* 0x0000001615157221 */ /* 0x000fc80000010000 */
[----:B------:R-:W-:Y:S02]  /*3690*/  FADD.FTZ R21, R20, R21 ;  /* 0x0000001514157221 */ /* 0x000fe40000010000 */
[----:B------:R-:W5:Y:S01]  /*36a0*/  MUFU.EX2 R97, R97 ;  /* 0x0000006100617308 */ /* 0x000f620000000800 */
[----:B----4-:R-:W-:Y:S01]  /*36b0*/  F2FP.BF16.F32.PACK_AB R5, R95, R92 ;  /* 0x0000005c5f05723e */ /* 0x010fe200000010ff */
[----:B------:R-:W-:-:S04]  /*36c0*/  FADD.FTZ R92, R92, R29 ;  /* 0x0000001d5c5c7221 */ /* 0x000fc80000010000 */
[----:B------:R-:W-:Y:S02]  /*36d0*/  FADD.FTZ R95, R95, R92 ;  /* 0x0000005c5f5f7221 */ /* 0x000fe40000010000 */
[----:B------:R-:W4:Y:S01]  /*36e0*/  MUFU.EX2 R101, R101 ;  /* 0x0000006500657308 */ /* 0x000f220000000800 */
[----:B-----5:R-:W-:Y:S01]  /*36f0*/  F2FP.BF16.F32.PACK_AB R7, R97, R94 ;  /* 0x0000005e6107723e */ /* 0x020fe200000010ff */
[----:B------:R-:W-:-:S04]  /*3700*/  FADD.FTZ R94, R94, R95 ;  /* 0x0000005f5e5e7221 */ /* 0x000fc80000010000 */
[----:B------:R-:W-:Y:S02]  /*3710*/  FADD.FTZ R94, R97, R94 ;  /* 0x0000005e615e7221 */ /* 0x000fe40000010000 */
        /* <DEDUP_REMOVED lines=18> */
[----:B----4-:R-:W-:Y:S01]  /*3840*/  F2FP.BF16.F32.PACK_AB R4, R101, R98 ;  /* 0x000000626504723e */ /* 0x010fe200000010ff */
        /* <DEDUP_REMOVED lines=28> */
[----:B------:R-:W-:Y:S01]  /*3a10*/  UIADD3 UR4, -UR10, URZ, URZ ;  /* 0x0000003f0a047290 */ /* 0x000fe2000fffe13f */
[----:B------:R-:W-:Y:S01]  /*3a20*/  IADD3 R136, R84, -0x2, RZ ;  /* 0xfffffffe54887810 */ /* 0x000fe20007ffe0ff */
[----:B------:R-:W-:Y:S01]  /*3a30*/  ULDC UR9, c[0x0][0x248] ;  /* 0x0000920000097ab9 */ /* 0x000fe20000000800 */
[----:B------:R-:W-:Y:S01]  /*3a40*/  MOV R3, R0 ;  /* 0x0000000000037202 */ /* 0x000fe20000000f00 */
[----:B------:R-:W-:Y:S01]  /*3a50*/  USHF.R.S32.HI UR11, URZ, 0x1f, UR4 ;  /* 0x0000001f3f0b7899 */ /* 0x000fe20008011404 */
[----:B------:R-:W-:Y:S01]  /*3a60*/  IMAD.MOV.U32 R85, RZ, RZ, R2 ;  /* 0x000000ffff557224 */ /* 0x000fe200078e0002 */
[----:B------:R-:W-:Y:S01]  /*3a70*/  USHF.L.U32 UR7, UR9, 0x6, URZ ;  /* 0x0000000609077899 */ /* 0x000fe2000800063f */
[----:B------:R-:W-:Y:S01]  /*3a80*/  MOV R135, UR4 ;  /* 0x0000000400877c02 */ /* 0x000fe20008000f00 */
[----:B------:R-:W-:Y:S02]  /*3a90*/  ULDC UR4, c[0x0][0x2ec] ;  /* 0x0000bb0000047ab9 */ /* 0x000fe40000000800 */
[----:B------:R-:W-:Y:S01]  /*3aa0*/  UIADD3 UR6, -UR7, URZ, URZ ;  /* 0x0000003f07067290 */ /* 0x000fe2000fffe13f */
[----:B------:R-:W-:-:S03]  /*3ab0*/  IMAD.U32 R134, RZ, RZ, UR11 ;  /* 0x0000000bff867e24 */ /* 0x000fc6000f8e00ff */
[----:B------:R-:W-:-:S12]  /*3ac0*/  USHF.R.S32.HI UR5, URZ, 0x1f, UR6 ;  /* 0x0000001f3f057899 */ /* 0x000fd80008011406 */
.L_x_5089:
        /* <DEDUP_REMOVED lines=66> */
.L_x_5086:
        /* <DEDUP_REMOVED lines=20> */
[----:B------:R-:W-:Y:S04]  /*4030*/  LDSM.16.M88.4 R108, [R119] ;  /* 0x00000000776c783b */ /* 0x000fe80000000200 */
[----:B------:R-:W1:Y:S01]  /*4040*/  LDSM.16.M88.4 R112, [R118] ;  /* 0x000000007670783b */ /* 0x000e620000000200 */
        /* <DEDUP_REMOVED lines=14> */
[C---:B--2---:R-:W-:Y:S06]  /*4130*/  HMMA.16816.F32.BF16 R12, R108.reuse, R88, R12 ;  /* 0x000000586c0c723c */ /* 0x044fec000004180c */
[C---:B------:R-:W-:Y:S01]  /*4140*/  HMMA.16816.F32.BF16 R16, R108.reuse, R90, R16 ;  /* 0x0000005a6c10723c */ /* 0x040fe20000041810 */
[----:B------:R-:W-:Y:S05]  /*4150*/  LDSM.16.M88.4 R88, [R121+0x1000] ;  /* 0x001000007958783b */ /* 0x000fea0000000200 */
[C---:B------:R-:W-:Y:S06]  /*4160*/  HMMA.16816.F32.BF16 R20, R108.reuse, R92, R20 ;  /* 0x0000005c6c14723c */ /* 0x040fec0000041814 */
        /* <DEDUP_REMOVED lines=46> */
[----:B------:R-:W2:Y:S01]  /*4450*/  LDSM.16.M88.4 R100, [R118+0x2c00] ;  /* 0x002c00007664783b */ /* 0x000ea20000000200 */
[----:B------:R-:W-:Y:S04]  /*4460*/  DEPBAR.LE SB0, 0x0 ;  /* 0x000080000000791a */ /* 0x000fe80000000000 */
[----:B------:R-:W-:Y:S01]  /*4470*/  BAR.SYNC.DEFER_BLOCKING 0x0 ;  /* 0x0000000000007b1d */ /* 0x000fe20000010000 */
        /* <DEDUP_REMOVED lines=8> */
[----:B------:R-:W-:Y:S11]  /*4500*/  @!P0 BRA `(.L_x_5087) ;  /* 0x0000000400388947 */ /* 0x000ff60003800000 */
[----:B------:R-:W-:Y:S02]  /*4510*/  MOV R92, UR6 ;  /* 0x00000006005c7c02 */ /* 0x000fe40008000f00 */
        /* <DEDUP_REMOVED lines=63> */
.L_x_5088:
[C---:B------:R-:W-:Y:S04]  /*4910*/  LEA R132, P0, R92.reuse, R132, 0x1 ;  /* 0x000000845c847211 */ /* 0x040fe800078008ff */
[----:B------:R-:W-:Y:S02]  /*4920*/  LEA.HI.X R133, R92, R133, R89, 0x1, P0 ;  /* 0x000000855c857211 */ /* 0x000fe400000f0c59 */
[----:B------:R-:W-:Y:S03]  /*4930*/  IADD3 R86, P0, R132, UR7, RZ ;  /* 0x0000000784567c10 */ /* 0x000fe6000ff1e0ff */
[----:B------:R-:W-:Y:S01]  /*4940*/  @!PT LDS RZ, [RZ] ;  /* 0x00000000fffff984 */ /* 0x000fe20000000800 */
[----:B------:R-:W-:Y:S01]  /*4950*/  @!PT LDS RZ, [RZ] ;  /* 0x00000000fffff984 */ /* 0x000fe20000000800 */
[----:B------:R-:W-:Y:S01]  /*4960*/  @!PT LDS RZ, [RZ] ;  /* 0x00000000fffff984 */ /* 0x000fe20000000800 */
[----:B------:R1:W-:Y:S02]  /*4970*/  LDGSTS.E.BYPASS.LTC128B.128 [R123+0x3000], desc[UR14][R132.64] ;  /* 0x03000000847b7fae */ /* 0x0003e4000b901d4e */
[----:B------:R-:W-:Y:S02]  /*4980*/  IMAD.X R87, R122, 0x1, R133, P0 ;  /* 0x000000017a577824 */ /* 0x000fe400000e0685 */
[----:B------:R1:W-:Y:S04]  /*4990*/  LDGSTS.E.BYPASS.LTC128B.128 [R123+0x4000], desc[UR14][R132.64+0x40] ;  /* 0x04000040847b7fae */ /* 0x0003e8000b901d4e */
[----:B------:R1:W-:Y:S04]  /*49a0*/  LDGSTS.E.BYPASS.LTC128B.128 [R123+0x5000], desc[UR14][R132.64+0x80] ;  /* 0x05000080847b7fae */ /* 0x0003e8000b901d4e */
[----:B------:R1:W-:Y:S04]  /*49b0*/  LDGSTS.E.BYPASS.LTC128B.128 [R123+0x3800], desc[UR14][R86.64] ;  /* 0x03800000567b7fae */ /* 0x0003e8000b901d4e */
[----:B------:R1:W-:Y:S04]  /*49c0*/  LDGSTS.E.BYPASS.LTC128B.128 [R123+0x4800], desc[UR14][R86.64+0x40] ;  /* 0x04800040567b7fae */ /* 0x0003e8000b901d4e */
[----:B------:R1:W-:Y:S04]  /*49d0*/  LDGSTS.E.BYPASS.LTC128B.128 [R123+0x5800], desc[UR14][R86.64+0x80] ;  /* 0x05800080567b7fae */ /* 0x0003e8000b901d4e */
[----:B------:R-:W0:Y:S02]  /*49e0*/  LDGDEPBAR ;  /* 0x00000000000079af */ /* 0x000e240000000000 */
.L_x_5087:
        /* <DEDUP_REMOVED lines=124> */
[--C-:B------:R-:W-:Y:S01]  /*51b0*/  FFMA.FTZ R142, R15, UR4, -R109.reuse ;  /* 0x000000040f8e7c23 */ /* 0x100fe2000801086d */
[--C-:B------:R-:W-:Y:S03]  /*51c0*/  FFMA.FTZ R145, R18, UR4, -R109.reuse ;  /* 0x0000000412917c23 */ /* 0x100fe6000801086d */
[----:B------:R-:W2:Y:S01]  /*51d0*/  MUFU.EX2 R115, R115 ;  /* 0x0000007300737308 */ /* 0x000ea20000000800 */
[----:B-1----:R-:W-:Y:S01]  /*51e0*/  F2FP.BF16.F32.PACK_AB R94, R113, R90 ;  /* 0x0000005a715e723e */ /* 0x002fe200000010ff */
[----:B------:R-:W-:Y:S01]  /*51f0*/  FFMA.FTZ R146, R19, UR4, -R109 ;  /* 0x0000000413927c23 */ /* 0x000fe2000801086d */
[--C-:B------:R-:W-:Y:S01]  /*5200*/  FFMA.FTZ R148, R20, UR4, -R104.reuse ;  /* 0x0000000414947c23 */ /* 0x100fe20008010868 */
[--C-:B------:R-:W-:Y:S01]  /*5210*/  FFMA.FTZ R149, R21, UR4, -R104.reuse ;  /* 0x0000000415957c23 */ /* 0x100fe20008010868 */
[--C-:B------:R-:W-:Y:S01]  /*5220*/  FFMA.FTZ R151, R24, UR4, -R104.reuse ;  /* 0x0000000418977c23 */ /* 0x100fe20008010868 */
[--C-:B------:R-:W-:Y:S01]  /*5230*/  FFMA.FTZ R152, R25, UR4, -R104.reuse ;  /* 0x0000000419987c23 */ /* 0x100fe20008010868 */
[--C-:B------:R-:W-:Y:S03]  /*5240*/  FFMA.FTZ R155, R28, UR4, -R104.reuse ;  /* 0x000000041c9b7c23 */ /* 0x100fe60008010868 */
[----:B------:R-:W-:Y:S01]  /*5250*/  MUFU.EX2 R139, R139 ;  /* 0x0000008b008b7308 */ /* 0x000fe20000000800 */
[--C-:B------:R-:W-:Y:S01]  /*5260*/  FFMA.FTZ R156, R29, UR4, -R104.reuse ;  /* 0x000000041d9c7c23 */ /* 0x100fe20008010868 */
[--C-:B------:R-:W-:Y:S01]  /*5270*/  FFMA.FTZ R159, R32, UR4, -R104.reuse ;  /* 0x00000004209f7c23 */ /* 0x100fe20008010868 */
[----:B------:R-:W-:Y:S01]  /*5280*/  FFMA.FTZ R160, R33, UR4, -R104 ;  /* 0x0000000421a07c23 */ /* 0x000fe20008010868 */
[----:B------:R-:W-:Y:S01]  /*5290*/  FFMA.FTZ R163, R84, R137, R111 ;  /* 0x0000008954a37223 */ /* 0x000fe2000001006f */
[----:B------:R-:W-:Y:S01]  /*52a0*/  LDSM.16.MT88.4 R104, [R117+0x6c00] ;  /* 0x006c00007568783b */ /* 0x000fe20000004200 */
[----:B------:R-:W-:Y:S01]  /*52b0*/  FFMA.FTZ R137, R3, R138, R108 ;  /* 0x0000008a03897223 */ /* 0x000fe2000001006c */
[--C-:B------:R-:W-:Y:S03]  /*52c0*/  FFMA.FTZ R150, R22, UR4, -R109.reuse ;  /* 0x0000000416967c23 */ /* 0x100fe6000801086d */
[----:B------:R-:W1:Y:S01]  /*52d0*/  MUFU.EX2 R140, R140 ;  /* 0x0000008c008c7308 */ /* 0x000e620000000800 */
[----:B--2---:R-:W-:Y:S01]  /*52e0*/  F2FP.BF16.F32.PACK_AB R95, R115, R112 ;  /* 0x00000070735f723e */ /* 0x004fe200000010ff */
[--C-:B------:R-:W-:Y:S01]  /*52f0*/  FFMA.FTZ R147, R23, UR4, -R109.reuse ;  /* 0x0000000417937c23 */ /* 0x100fe2000801086d */
[--C-:B------:R-:W-:Y:S01]  /*5300*/  FFMA.FTZ R153, R26, UR4, -R109.reuse ;  /* 0x000000041a997c23 */ /* 0x100fe2000801086d */
[--C-:B------:R-:W-:Y:S01]  /*5310*/  FFMA.FTZ R154, R27, UR4, -R109.reuse ;  /* 0x000000041b9a7c23 */ /* 0x100fe2000801086d */
[--C-:B------:R-:W-:Y:S01]  /*5320*/  FFMA.FTZ R157, R30, UR4, -R109.reuse ;  /* 0x000000041e9d7c23 */ /* 0x100fe2000801086d */
[--C-:B------:R-:W-:Y:S01]  /*5330*/  FFMA.FTZ R158, R31, UR4, -R109.reuse ;  /* 0x000000041f9e7c23 */ /* 0x100fe2000801086d */
[--C-:B------:R-:W-:Y:S01]  /*5340*/  FFMA.FTZ R161, R34, UR4, -R109.reuse ;  /* 0x0000000422a17c23 */ /* 0x100fe2000801086d */
[C---:B------:R-:W-:Y:S02]  /*5350*/  HMMA.16816.F32.BF16 R36, R92.reuse, R96, R36 ;  /* 0x000000605c24723c */ /* 0x040fe40000041824 */
[----:B------:R-:W-:Y:S03]  /*5360*/  MUFU.EX2 R141, R141 ;  /* 0x0000008d008d7308 */ /* 0x000fe60000000800 */
[----:B------:R-:W-:Y:S01]  /*5370*/  FFMA.FTZ R109, R35, UR4, -R109 ;  /* 0x00000004236d7c23 */ /* 0x000fe2000801086d */
[C---:B------:R-:W-:Y:S01]  /*5380*/  HMMA.16816.F32.BF16 R40, R92.reuse, R98, R40 ;  /* 0x000000625c28723c */ /* 0x040fe20000041828 */
[----:B------:R-:W2:Y:S05]  /*5390*/  LDSM.16.MT88.4 R96, [R117+0x7000] ;  /* 0x007000007560783b */ /* 0x000eaa0000004200 */
[----:B------:R3:W-:Y:S01]  /*53a0*/  MUFU.EX2 R138, R109 ;  /* 0x0000006d008a7308 */ /* 0x0007e20000000800 */
[----:B------:R-:W-:Y:S01]  /*53b0*/  ISETP.GT.AND P0, PT, R136, RZ, PT ;  /* 0x000000ff8800720c */ /* 0x000fe20003f04270 */
[----:B------:R-:W-:Y:S01]  /*53c0*/  FADD.FTZ R163, R114, R163 ;  /* 0x000000a372a37221 */ /* 0x000fe20000010000 */
[C---:B------:R-:W-:Y:S07]  /*53d0*/  HMMA.16816.F32.BF16 R44, R92.reuse, R100, R44 ;  /* 0x000000645c2c723c */ /* 0x040fee000004182c */
[----:B------:R-:W4:Y:S01]  /*53e0*/  MUFU.EX2 R142, R142 ;  /* 0x0000008e008e7308 */ /* 0x000f220000000800 */
[C---:B------:R-:W-:Y:S01]  /*53f0*/  HMMA.16816.F32.BF16 R48, R92.reuse, R102, R48 ;  /* 0x000000665c30723c */ /* 0x040fe20000041830 */
[----:B------:R-:W5:Y:S02]  /*5400*/  LDSM.16.MT88.4 R100, [R116+0x7000] ;  /* 0x007000007464783b */ /* 0x000f640000004200 */
[----:B------:R-:W-:Y:S01]  /*5410*/  FADD.FTZ R137, R88, R137 ;  /* 0x0000008958897221 */ /* 0x000fe20000010000 */
[----:B------:R-:W-:Y:S05]  /*5420*/  FADD.FTZ R88, R90, R163 ;  /* 0x000000a35a587221 */ /* 0x000fea0000010000 */
[----:B------:R-:W-:Y:S02]  /*5430*/  MUFU.EX2 R143, R143 ;  /* 0x0000008f008f7308 */ /* 0x000fe40000000800 */
[----:B------:R-:W-:Y:S01]  /*5440*/  MOV R3, R0 ;  /* 0x0000000000037202 */ /* 0x000fe20000000f00 */
[----:B---3--:R-:W-:Y:S01]  /*5450*/  LDSM.16.MT88.4 R108, [R117+0x7c00] ;  /* 0x007c0000756c783b */ /* 0x008fe20000004200 */
[----:B------:R-:W-:Y:S01]  /*5460*/  FADD.FTZ R112, R112, R137 ;  /* 0x0000008970707221 */ /* 0x000fe20000010000 */
[----:B------:R-:W-:Y:S01]  /*5470*/  FADD.FTZ R88, R113, R88 ;  /* 0x0000005871587221 */ /* 0x000fe20000010000 */
[----:B------:R-:W-:Y:S04]  /*5480*/  MOV R85, R2 ;  /* 0x0000000200557202 */ /* 0x000fe80000000f00 */
[----:B------:R-:W3:Y:S01]  /*5490*/  MUFU.EX2 R144, R144 ;  /* 0x0000009000907308 */ /* 0x000ee20000000800 */
[----:B------:R-:W-:Y:S09]  /*54a0*/  FADD.FTZ R112, R115, R112 ;  /* 0x0000007073707221 */ /* 0x000ff20000010000 */
[----:B------:R-:W-:Y:S01]  /*54b0*/  MUFU.EX2 R145, R145 ;  /* 0x0000009100917308 */ /* 0x000fe20000000800 */
[C---:B--2---:R-:W-:Y:S09]  /*54c0*/  HMMA.16816.F32.BF16 R52, R92.reuse, R96, R52 ;  /* 0x000000605c34723c */ /* 0x044ff20000041834 */
[----:B------:R-:W2:Y:S01]  /*54d0*/  MUFU.EX2 R146, R146 ;  /* 0x0000009200927308 */ /* 0x000ea20000000800 */
[C---:B------:R-:W-:Y:S01]  /*54e0*/  HMMA.16816.F32.BF16 R56, R92.reuse, R98, R56 ;  /* 0x000000625c38723c */ /* 0x040fe20000041838 */
[----:B------:R-:W1:Y:S08]  /*54f0*/  LDSM.16.MT88.4 R96, [R117+0x8000] ;  /* 0x008000007560783b */ /* 0x000e700000004200 */
[----:B------:R-:W2:Y:S01]  /*5500*/  MUFU.EX2 R148, R148 ;  /* 0x0000009400947308 */ /* 0x000ea20000000800 */
[C---:B-----5:R-:W-:Y:S06]  /*5510*/  HMMA.16816.F32.BF16 R60, R92.reuse, R100, R60 ;  /* 0x000000645c3c723c */ /* 0x060fec000004183c */
[C---:B------:R-:W-:Y:S01]  /*5520*/  HMMA.16816.F32.BF16 R64, R92.reuse, R102, R64 ;  /* 0x000000665c40723c */ /* 0x040fe20000041840 */
[----:B------:R-:W5:Y:S02]  /*5530*/  LDSM.16.MT88.4 R100, [R116+0x8000] ;  /* 0x008000007464783b */ /* 0x000f640000004200 */
[----:B------:R-:W2:Y:S10]  /*5540*/  MUFU.EX2 R149, R149 ;  /* 0x0000009500957308 */ /* 0x000eb40000000800 */
[----:B------:R-:W-:Y:S10]  /*5550*/  MUFU.EX2 R150, R150 ;  /* 0x0000009600967308 */ /* 0x000ff40000000800 */
[----:B------:R-:W2:Y:S10]  /*5560*/  MUFU.EX2 R147, R147 ;  /* 0x0000009300937308 */ /* 0x000eb40000000800 */
[----:B------:R-:W-:Y:S01]  /*5570*/  MUFU.EX2 R151, R151 ;  /* 0x0000009700977308 */ /* 0x000fe20000000800 */
[C---:B-1----:R-:W-:Y:S09]  /*5580*/  HMMA.16816.F32.BF16 R68, R92.reuse, R96, R68 ;  /* 0x000000605c44723c */ /* 0x042ff20000041844 */
[----:B------:R-:W1:Y:S01]  /*5590*/  MUFU.EX2 R152, R152 ;  /* 0x0000009800987308 */ /* 0x000e620000000800 */
[C---:B------:R-:W-:Y:S01]  /*55a0*/  HMMA.16816.F32.BF16 R72, R92.reuse, R98, R72 ;  /* 0x000000625c48723c */ /* 0x040fe20000041848 */
[----:B------:R-:W1:Y:S05]  /*55b0*/  LDSM.16.MT88.4 R96, [R117+0x6400] ;  /* 0x006400007560783b */ /* 0x000e6a0000004200 */
[C---:B-----5:R-:W-:Y:S03]  /*55c0*/  HMMA.16816.F32.BF16 R76, R92.reuse, R100, R76 ;  /* 0x000000645c4c723c */ /* 0x060fe6000004184c */
[----:B------:R-:W-:Y:S03]  /*55d0*/  MUFU.EX2 R153, R153 ;  /* 0x0000009900997308 */ /* 0x000fe60000000800 */
[----:B------:R-:W-:Y:S01]  /*55e0*/  HMMA.16816.F32.BF16 R80, R92, R102, R80 ;  /* 0x000000665c50723c */ /* 0x000fe20000041850 */
[----:B------:R-:W5:Y:S06]  /*55f0*/  LDSM.16.MT88.4 R100, [R116+0x6400] ;  /* 0x006400007464783b */ /* 0x000f6c0000004200 */
[----:B------:R-:W5:Y:S01]  /*5600*/  MUFU.EX2 R154, R154 ;  /* 0x0000009a009a7308 */ /* 0x000f620000000800 */
[----:B------:R-:W-:Y:S03]  /*5610*/  F2FP.BF16.F32.PACK_AB R92, R140, R139 ;  /* 0x0000008b8c5c723e */ /* 0x000fe600000010ff */
[----:B------:R-:W-:Y:S01]  /*5620*/  FADD.FTZ R139, R139, R88 ;  /* 0x000000588b8b7221 */ /* 0x000fe20000010000 */
[----:B----4-:R-:W-:Y:S05]  /*5630*/  F2FP.BF16.F32.PACK_AB R93, R142, R141 ;  /* 0x0000008d8e5d723e */ /* 0x010fea00000010ff */
[----:B------:R-:W-:Y:S01]  /*5640*/  MUFU.EX2 R155, R155 ;  /* 0x0000009b009b7308 */ /* 0x000fe20000000800 */
[----:B---3--:R-:W-:Y:S01]  /*5650*/  F2FP.BF16.F32.PACK_AB R94, R144, R143 ;  /* 0x0000008f905e723e */ /* 0x008fe200000010ff */
[----:B------:R-:W-:Y:S01]  /*5660*/  FADD.FTZ R141, R141, R112 ;  /* 0x000000708d8d7221 */ /* 0x000fe20000010000 */
[----:B--2---:R-:W-:Y:S01]  /*5670*/  F2FP.BF16.F32.PACK_AB R95, R146, R145 ;  /* 0x00000091925f723e */ /* 0x004fe200000010ff */
[----:B------:R-:W-:Y:S02]  /*5680*/  FADD.FTZ R140, R140, R139 ;  /* 0x0000008b8c8c7221 */ /* 0x000fe40000010000 */
[----:B------:R-:W-:Y:S04]  /*5690*/  FADD.FTZ R142, R142, R141 ;  /* 0x0000008d8e8e7221 */ /* 0x000fe80000010000 */
[----:B------:R-:W2:Y:S01]  /*56a0*/  MUFU.EX2 R156, R156 ;  /* 0x0000009c009c7308 */ /* 0x000ea20000000800 */
[----:B------:R-:W-:Y:S04]  /*56b0*/  FADD.FTZ R143, R143, R140 ;  /* 0x0000008c8f8f7221 */ /* 0x000fe80000010000 */
[----:B------:R-:W-:Y:S05]  /*56c0*/  FADD.FTZ R143, R144, R143 ;  /* 0x0000008f908f7221 */ /* 0x000fea0000010000 */
[----:B------:R-:W-:Y:S01]  /*56d0*/  MUFU.EX2 R157, R157 ;  /* 0x0000009d009d7308 */ /* 0x000fe20000000800 */
[C---:B-1----:R-:W-:Y:S03]  /*56e0*/  HMMA.16816.F32.BF16 R36, R92.reuse, R96, R36 ;  /* 0x000000605c24723c */ /* 0x042fe60000041824 */
[----:B------:R-:W-:Y:S03]  /*56f0*/  FADD.FTZ R88, R148, R143 ;  /* 0x0000008f94587221 */ /* 0x000fe60000010000 */
[C---:B------:R-:W-:Y:S01]  /*5700*/  HMMA.16816.F32.BF16 R40, R92.reuse, R98, R40 ;  /* 0x000000625c28723c */ /* 0x040fe20000041828 */
[----:B------:R-:W1:Y:S02]  /*5710*/  LDSM.16.MT88.4 R96, [R117+0x7400] ;  /* 0x007400007560783b */ /* 0x000e640000004200 */
[----:B------:R-:W3:Y:S02]  /*5720*/  MUFU.EX2 R158, R158 ;  /* 0x0000009e009e7308 */ /* 0x000ee40000000800 */
[C---:B------:R-:W-:Y:S01]  /*5730*/  FADD.FTZ R88, R149.reuse, R88 ;  /* 0x0000005895587221 */ /* 0x040fe20000010000 */
[C---:B-----5:R-:W-:Y:S07]  /*5740*/  HMMA.16816.F32.BF16 R44, R92.reuse, R100, R44 ;  /* 0x000000645c2c723c */ /* 0x060fee000004182c */
[----:B------:R-:W-:Y:S01]  /*5750*/  MUFU.EX2 R159, R159 ;  /* 0x0000009f009f7308 */ /* 0x000fe20000000800 */
[C---:B------:R-:W-:Y:S01]  /*5760*/  HMMA.16816.F32.BF16 R48, R92.reuse, R102, R48 ;  /* 0x000000665c30723c */ /* 0x040fe20000041830 */
[----:B------:R-:W4:Y:S08]  /*5770*/  LDSM.16.MT88.4 R100, [R116+0x7400] ;  /* 0x007400007464783b */ /* 0x000f300000004200 */
[----:B------:R-:W5:Y:S10]  /*5780*/  MUFU.EX2 R160, R160 ;  /* 0x000000a000a07308 */ /* 0x000f740000000800 */
[----:B------:R-:W5:Y:S01]  /*5790*/  MUFU.EX2 R161, R161 ;  /* 0x000000a100a17308 */ /* 0x000f620000000800 */
        /* <DEDUP_REMOVED lines=14> */
[----:B------:R-:W-:Y:S01]  /*5880*/  F2FP.BF16.F32.PACK_AB R94, R152, R151 ;  /* 0x00000097985e723e */ /* 0x000fe200000010ff */
[----:B------:R-:W-:Y:S01]  /*5890*/  FADD.FTZ R151, R151, R88 ;  /* 0x0000005897977221 */ /* 0x000fe20000010000 */
[----:B------:R-:W-:Y:S02]  /*58a0*/  F2FP.BF16.F32.PACK_AB R95, R154, R153 ;  /* 0x000000999a5f723e */ /* 0x000fe400000010ff */
[----:B------:R-:W-:Y:S01]  /*58b0*/  IADD3 R88, R136, -0x1, RZ ;  /* 0xffffffff88587810 */ /* 0x000fe20007ffe0ff */
[----:B------:R-:W-:Y:S03]  /*58c0*/  FADD.FTZ R152, R152, R151 ;  /* 0x0000009798987221 */ /* 0x000fe60000010000 */
[----:B------:R-:W-:Y:S01]  /*58d0*/  MOV R136, R88 ;  /* 0x0000005800887202 */ /* 0x000fe20000000f00 */
        /* <DEDUP_REMOVED lines=18> */
[----:B--2---:R-:W-:Y:S01]  /*5a00*/  F2FP.BF16.F32.PACK_AB R92, R156, R155 ;  /* 0x0000009b9c5c723e */ /* 0x004fe200000010ff */
[----:B------:R-:W-:Y:S03]  /*5a10*/  FADD.FTZ R155, R155, R152 ;  /* 0x000000989b9b7221 */ /* 0x000fe60000010000 */
[----:B---3--:R-:W-:Y:S01]  /*5a20*/  F2FP.BF16.F32.PACK_AB R93, R158, R157 ;  /* 0x0000009d9e5d723e */ /* 0x008fe200000010ff */
[----:B------:R-:W-:Y:S01]  /*5a30*/  FADD.FTZ R156, R156, R155 ;  /* 0x0000009b9c9c7221 */ /* 0x000fe20000010000 */
[----:B-----5:R-:W-:Y:S02]  /*5a40*/  F2FP.BF16.F32.PACK_AB R94, R160, R159 ;  /* 0x0000009fa05e723e */ /* 0x020fe400000010ff */
[----:B------:R-:W-:Y:S01]  /*5a50*/  F2FP.BF16.F32.PACK_AB R95, R138, R161 ;  /* 0x000000a18a5f723e */ /* 0x000fe200000010ff */
[----:B------:R-:W-:Y:S04]  /*5a60*/  FADD.FTZ R137, R159, R156 ;  /* 0x0000009c9f897221 */ /* 0x000fe80000010000 */
[----:B------:R-:W-:Y:S02]  /*5a70*/  FADD.FTZ R137, R160, R137 ;  /* 0x00000089a0897221 */ /* 0x000fe40000010000 */
[C---:B------:R-:W-:Y:S06]  /*5a80*/  HMMA.16816.F32.BF16 R36, R92.reuse, R104, R36 ;  /* 0x000000685c24723c */ /* 0x040fec0000041824 */
[C---:B------:R-:W-:Y:S01]  /*5a90*/  HMMA.16816.F32.BF16 R40, R92.reuse, R106, R40 ;  /* 0x0000006a5c28723c */ /* 0x040fe20000041828 */
[----:B------:R-:W2:Y:S05]  /*5aa0*/  LDSM.16.MT88.4 R104, [R117+0x8c00] ;  /* 0x008c00007568783b */ /* 0x000eaa0000004200 */
[C---:B-1----:R-:W-:Y:S06]  /*5ab0*/  HMMA.16816.F32.BF16 R44, R92.reuse, R96, R44 ;  /* 0x000000605c2c723c */ /* 0x042fec000004182c */
[C---:B------:R-:W-:Y:S01]  /*5ac0*/  HMMA.16816.F32.BF16 R48, R92.reuse, R98, R48 ;  /* 0x000000625c30723c */ /* 0x040fe20000041830 */
[----:B------:R-:W1:Y:S05]  /*5ad0*/  LDSM.16.MT88.4 R96, [R116+0x8c00] ;  /* 0x008c00007460783b */ /* 0x000e6a0000004200 */
[C---:B------:R-:W-:Y:S06]  /*5ae0*/  HMMA.16816.F32.BF16 R52, R92.reuse, R108, R52 ;  /* 0x0000006c5c34723c */ /* 0x040fec0000041834 */
[C---:B------:R-:W-:Y:S06]  /*5af0*/  HMMA.16816.F32.BF16 R56, R92.reuse, R110, R56 ;  /* 0x0000006e5c38723c */ /* 0x040fec0000041838 */
[C---:B----4-:R-:W-:Y:S06]  /*5b00*/  HMMA.16816.F32.BF16 R60, R92.reuse, R100, R60 ;  /* 0x000000645c3c723c */ /* 0x050fec000004183c */
        /* <DEDUP_REMOVED lines=8> */
[----:B------:R-:W-:Y:S05]  /*5b90*/  HMMA.16816.F32.BF16 R80, R92, R98, R80 ;  /* 0x000000625c50723c */ /* 0x000fea0000041850 */
[----:B------:R-:W-:Y:S06]  /*5ba0*/  FADD.FTZ R153, R153, R150 ;  /* 0x0000009699997221 */ /* 0x000fec0000010000 */
[----:B------:R-:W-:Y:S04]  /*5bb0*/  FADD.FTZ R154, R154, R153 ;  /* 0x000000999a9a7221 */ /* 0x000fe80000010000 */
[----:B------:R-:W-:Y:S04]  /*5bc0*/  FADD.FTZ R157, R157, R154 ;  /* 0x0000009a9d9d7221 */ /* 0x000fe80000010000 */
[----:B------:R-:W-:Y:S04]  /*5bd0*/  FADD.FTZ R158, R158, R157 ;  /* 0x0000009d9e9e7221 */ /* 0x000fe80000010000 */
[----:B------:R-:W-:Y:S04]  /*5be0*/  FADD.FTZ R161, R161, R158 ;  /* 0x0000009ea1a17221 */ /* 0x000fe80000010000 */
[----:B------:R-:W-:Y:S01]  /*5bf0*/  FADD.FTZ R138, R138, R161 ;  /* 0x000000a18a8a7221 */ /* 0x000fe20000010000 */
[----:B------:R-:W-:Y:S06]  /*5c00*/  @P0 BRA `(.L_x_5089) ;  /* 0xffffffdc00b00947 */ /* 0x000fec000383ffff */
.L_x_5085:
        /* <DEDUP_REMOVED lines=168> */
.L_x_5090:
[----:B------:R-:W-:Y:S01]  /*6690*/  S2UR UR8, SR_CTAID.Z ;  /* 0x00000000000879c3 */ /* 0x000fe20000002700 */
[----:B------:R-:W-:Y:S01]  /*66a0*/  ULDC UR9, c[0x0][0x270] ;  /* 0x00009c0000097ab9 */ /* 0x000fe20000000800 */
[----:B------:R-:W-:-:S06]  /*66b0*/  ULDC UR6, c[0x0][0x2c4] ;  /* 0x0000b10000067ab9 */ /* 0x000fcc0000000800 */
[----:B------:R-:W1:Y:S02]  /*66c0*/  S2UR UR7, SR_CTAID.Y ;  /* 0x00000000000779c3 */ /* 0x000e640000002600 */
[----:B-1----:R-:W-:-:S04]  /*66d0*/  UIMAD UR9, UR7, UR9, UR8 ;  /* 0x00000009070972a4 */ /* 0x002fc8000f8e0208 */
[----:B------:R-:W-:Y:S02]  /*66e0*/  UIMAD UR9, UR9, UR6, URZ ;  /* 0x00000006090972a4 */ /* 0x000fe4000f8e023f */
.L_x_5091:
        /* <DEDUP_REMOVED lines=21> */
.L_x_5093:
[----:B------:R-:W-:Y:S05]  /*6840*/  BSYNC B0 ;  /* 0x0000000000007941 */ /* 0x000fea0003800000 */
.L_x_5092:
        /* <DEDUP_REMOVED lines=44> */
.L_x_5094:
        /* <DEDUP_REMOVED lines=15> */
.L_x_6494:


//--------------------- .text._ZN5flash24flash_fwd_splitkv_kernelI23Flash_fwd_kernel_traitsILi96ELi64ELi64ELi4ELb0ELb0EN7cutlass10bfloat16_tE19Flash_kernel_traitsILi96ELi64ELi64ELi4ES3_EELb1ELb0ELb0ELb1ELb1ELb1ELb0ELb0EEEvNS_16Flash_fwd_paramsE --------------------------
	.section	.text._ZN5flash24flash_fwd_splitkv_kernelI23Flash_fwd_kernel_traitsILi96ELi64ELi64ELi4ELb0ELb0EN7cutlass10bfloat16_tE19Flash_kernel_traitsILi96ELi64ELi64ELi4ES3_EELb1ELb0ELb0ELb1ELb1ELb1ELb0ELb0EEEvNS_16Flash_fwd_paramsE,"ax",@progbits
	.align	128
        .global         _ZN5flash24flash_fwd_splitkv_kernelI23Flash_fwd_kernel_traitsILi96ELi64ELi64ELi4ELb0ELb0EN7cutlass10bfloat16_tE19Flash_kernel_traitsILi96ELi64ELi64ELi4ES3_EELb1ELb0ELb0ELb1ELb1ELb1ELb0ELb0EEEvNS_16Flash_fwd_paramsE
        .type           _ZN5flash24flash_fwd_splitkv_kernelI23Flash_fwd_kernel_traitsILi96ELi64ELi64ELi4ELb0ELb0EN7cutlass10bfloat16_tE19Flash_kernel_traitsILi96ELi64ELi64ELi4ES3_EELb1ELb0ELb0ELb1ELb1ELb1ELb0ELb0EEEvNS_16Flash_fwd_paramsE,@function
        .size           _ZN5flash24flash_fwd_splitkv_kernelI23Flash_fwd_kernel_traitsILi96ELi64ELi64ELi4ELb0ELb0EN7cutlass10bfloat16_tE19Flash_kernel_traitsILi96ELi64ELi64ELi4ES3_EELb1ELb0ELb0ELb1ELb1ELb1ELb0ELb0EEEvNS_16Flash_fwd_paramsE,(.L_x_6495 - _ZN5flash24flash_fwd_splitkv_kernelI23Flash_fwd_kernel_traitsILi96ELi64ELi64ELi4ELb0ELb0EN7cutlass10bfloat16_tE19Flash_kernel_traitsILi96ELi64ELi64ELi4ES3_EELb1ELb0ELb0ELb1ELb1ELb1ELb0ELb0EEEvNS_16Flash_fwd_paramsE)
        .other          _ZN5flash24flash_fwd_splitkv_kernelI23Flash_fwd_kernel_traitsILi96ELi64ELi64ELi4ELb0ELb0EN7cutlass10bfloat16_tE19Flash_kernel_traitsILi96ELi64ELi64ELi4ES3_EELb1ELb0ELb0ELb1ELb1ELb1ELb0ELb0EEEvNS_16Flash_fwd_paramsE,@"STO_CUDA_ENTRY STV_DEFAULT"
_ZN5flash24flash_fwd_splitkv_kernelI23Flash_fwd_kernel_traitsILi96ELi64ELi64ELi4ELb0ELb0EN7cutlass10bfloat16_tE19Flash_kernel_traitsILi96ELi64ELi64ELi4ES3_EELb1ELb0ELb0ELb1ELb1ELb1ELb0ELb0EEEvNS_16Flash_fwd_paramsE:
.text._ZN5flash24flash_fwd_splitkv_kernelI23Flash_fwd_kernel_traitsILi96ELi64ELi64ELi4ELb0ELb0EN7cutlass10bfloat16_tE19Flash_kernel_traitsILi96ELi64ELi64ELi4ES3_EELb1ELb0ELb0ELb1ELb1ELb1ELb0ELb0EEEvNS_16Flash_fwd_paramsE:
        /* <DEDUP_REMOVED lines=54> */
[----:B------:R-:W-:Y:S01]  /*0360*/  SHF.R.S32.HI R9, RZ, 0x1f, R18 ;  /* 0x0000001fff097819 */ /* 0x000fe20000011412 */
[----:B------:R-:W-:Y:S01]  /*0370*/  IMAD R4, R4, UR4, RZ ;  /* 0x0000000404047c24 */ /* 0x000fe2000f8e02ff */
[----:B------:R-:W-:Y:S02]  /*0380*/  LOP3.LUT R5, R0, 0x1ffffffc, RZ, 0xc0, !PT ;  /* 0x1ffffffc00057812 */ /* 0x000fe400078ec0ff */
[----:B------:R-:W-:-:S02]  /*0390*/  SHF.R.S32.HI R0, RZ, 0x2, R0 ;  /* 0x00000002ff007819 */ /* 0x000fc40000011400 */
[C---:B------:R-:W-:Y:S01]  /*03a0*/  LOP3.LUT P3, RZ, R96.reuse, 0x3, RZ, 0xc0, !PT ;  /* 0x0000000360ff7812 */ /* 0x040fe2000786c0ff */
[----:B------:R-:W-:Y:S01]  /*03b0*/  IMAD.IADD R6, R96, 0x1, -R5 ;  /* 0x0000000160067824 */ /* 0x000fe200078e0a05 */
[----:B------:R-:W-:-:S03]  /*03c0*/  SHF.R.S32.HI R5, RZ, 0x1f, R99 ;  /* 0x0000001fff057819 */ /* 0x000fc60000011463 */
        /* <DEDUP_REMOVED lines=51> */
.L_x_5095:
        /* <DEDUP_REMOVED lines=22> */
.L_x_5096:
        /* <DEDUP_REMOVED lines=59> */
[----:B------:R-:W-:Y:S02]  /*0c10*/  @!P1 LOP3.LUT R20, RZ, R3, RZ, 0x33, !PT ;  /* 0x00000003ff149212 */ /* 0x000fe400078e33ff */
[----:B---3--:R-:W-:Y:S01]  /*0c20*/  SHF.R.S32.HI R21, RZ, 0x1f, R30 ;  /* 0x0000001fff157819 */ /* 0x008fe2000001141e */
[----:B------:R-:W-:-:S04]  /*0c30*/  IMAD.WIDE.U32 R4, R30, UR6, RZ ;  /* 0x000000061e047c25 */ /* 0x000fc8000f8e00ff */
[----:B------:R-:W-:-:S04]  /*0c40*/  IMAD R7, R21, UR6, RZ ;  /* 0x0000000615077c24 */ /* 0x000fc8000f8e02ff */
[----:B------:R-:W-:Y:S02]  /*0c50*/  IMAD R2, R30, UR7, R7 ;  /* 0x000000071e027c24 */ /* 0x000fe4000f8e0207 */
[----:B------:R-:W-:Y:S01]  /*0c60*/  IMAD.U32 R7, RZ, RZ, UR5 ;  /* 0x00000005ff077e24 */ /* 0x000fe2000f8e00ff */
[----:B------:R-:W-:Y:S02]  /*0c70*/  ULDC.64 UR4, c[0x0][0x238] ;  /* 0x00008e0000047ab9 */ /* 0x000fe40000000a00 */
[----:B------:R-:W-:Y:S01]  /*0c80*/  IADD3 R5, R5, R2, RZ ;  /* 0x0000000205057210 */ /* 0x000fe20007ffe0ff */
[----:B------:R-:W-:Y:S02]  /*0c90*/  IMAD R3, R9, R7, R0 ;  /* 0x0000000709037224 */ /* 0x000fe400078e0200 */
[----:B------:R-:W-:Y:S02]  /*0ca0*/  IMAD R21, R21, UR4, RZ ;  /* 0x0000000415157c24 */ /* 0x000fe4000f8e02ff */
[----:B------:R-:W-:Y:S01]  /*0cb0*/  IMAD.WIDE.U32 R26, R9, R6, R4 ;  /* 0x00000006091a7225 */ /* 0x000fe200078e0004 */
[----:B------:R-:W-:-:S03]  /*0cc0*/  SHF.R.S32.HI R5, RZ, 0x1f, R20 ;  /* 0x0000001fff057819 */ /* 0x000fc60000011414 */
        /* <DEDUP_REMOVED lines=9> */
.L_x_5097:
[----:B------:R-:W1:Y:S01]  /*0d60*/  LDC R13, c[0x0][0x278] ;  /* 0x00009e00ff0d7b82 */ /* 0x000e620000000800 */
[----:B------:R-:W-:Y:S01]  /*0d70*/  LEA R9, R92, 0xffffffc0, 0x6 ;  /* 0xffffffc05c097811 */ /* 0x000fe200078e30ff */
[----:B------:R-:W-:Y:S01]  /*0d80*/  ULDC.64 UR6, c[0x0][0x230] ;  /* 0x00008c0000067ab9 */ /* 0x000fe20000000a00 */
[----:B------:R-:W-:Y:S02]  /*0d90*/  SHF.R.S32.HI R8, RZ, 0x1f, R19 ;  /* 0x0000001fff087819 */ /* 0x000fe40000011413 */
[----:B------:R-:W-:Y:S02]  /*0da0*/  SHF.R.S32.HI R17, RZ, 0x1f, R9 ;  /* 0x0000001fff117819 */ /* 0x000fe40000011409 */
[----:B------:R-:W-:-:S05]  /*0db0*/  IADD3 R24, P1, R19, R9, RZ ;  /* 0x0000000913187210 */ /* 0x000fca0007f3e0ff */
[----:B------:R-:W-:Y:S01]  /*0dc0*/  IMAD.X R15, R8, 0x1, R17, P1 ;  /* 0x00000001080f7824 */ /* 0x000fe200008e0611 */
[-C--:B-1----:R-:W-:Y:S02]  /*0dd0*/  IABS R3, R13.reuse ;  /* 0x0000000d00037213 */ /* 0x082fe40000000000 */
[----:B------:R-:W-:Y:S02]  /*0de0*/  LOP3.LUT R10, R18, R13, RZ, 0x3c, !PT ;  /* 0x0000000d120a7212 */ /* 0x000fe400078e3cff */
[----:B------:R-:W1:Y:S02]  /*0df0*/  I2F.RP R5, R3 ;  /* 0x0000000300057306 */ /* 0x000e640000209400 */
[----:B------:R-:W-:Y:S02]  /*0e00*/  ISETP.GE.AND P1, PT, R10, RZ, PT ;  /* 0x000000ff0a00720c */ /* 0x000fe40003f26270 */
[----:B------:R-:W3:Y:S04]  /*0e10*/  LDC.64 R10, c[0x0][0x260] ;  /* 0x00009800ff0a7b82 */ /* 0x000ee80000000a00 */
        /* <DEDUP_REMOVED lines=8> */
[----:B------:R-:W-:-:S05]  /*0ea0*/  MOV R4, R2 ;  /* 0x0000000200047202 */ /* 0x000fca0000000f00 */
[----:B------:R-:W-:Y:S02]  /*0eb0*/  IMAD.HI.U32 R20, R7, R4, RZ ;  /* 0x0000000407147227 */ /* 0x000fe400078e00ff */
[----:B------:R-:W1:Y:S02]  /*0ec0*/  LDC.64 R6, c[0x0][0x248] ;  /* 0x00009200ff067b82 */ /* 0x000e640000000a00 */
[----:B------:R-:W-:-:S04]  /*0ed0*/  IMAD.MOV R2, RZ, RZ, -R20 ;  /* 0x000000ffff027224 */ /* 0x000fc800078e0a14 */
[C---:B------:R-:W-:Y:S02]  /*0ee0*/  IMAD R2, R3.reuse, R2, R4 ;  /* 0x0000000203027224 */ /* 0x040fe400078e0204 */
[----:B------:R-:W4:Y:S03]  /*0ef0*/  LDC.64 R4, c[0x0][0x250] ;  /* 0x00009400ff047b82 */ /* 0x000f260000000a00 */
[----:B------:R-:W-:-:S13]  /*0f00*/  ISETP.GT.U32.AND P0, PT, R3, R2, PT ;  /* 0x000000020300720c */ /* 0x000fda0003f04070 */
[-C--:B------:R-:W-:Y:S01]  /*0f10*/  @!P0 IADD3 R2, R2, -R3.reuse, RZ ;  /* 0x8000000302028210 */ /* 0x080fe20007ffe0ff */
[----:B-1----:R-:W-:Y:S01]  /*0f20*/  IMAD R12, R15, R6, RZ ;  /* 0x000000060f0c7224 */ /* 0x002fe200078e02ff */
[----:B------:R-:W-:Y:S02]  /*0f30*/  @!P0 IADD3 R20, R20, 0x1, RZ ;  /* 0x0000000114148810 */ /* 0x000fe40007ffe0ff */
[----:B------:R-:W-:Y:S01]  /*0f40*/  ISETP.GE.U32.AND P2, PT, R2, R3, PT ;  /* 0x000000030200720c */ /* 0x000fe20003f46070 */
[----:B------:R-:W-:Y:S01]  /*0f50*/  IMAD R12, R24, R7, R12 ;  /* 0x00000007180c7224 */ /* 0x000fe200078e020c */
[----:B------:R-:W1:Y:S01]  /*0f60*/  LDC.64 R2, c[0x0][0x238] ;  /* 0x00008e00ff027b82 */ /* 0x000e620000000a00 */
[----:B------:R-:W-:Y:S01]  /*0f70*/  ISETP.NE.AND P0, PT, R13, RZ, PT ;  /* 0x000000ff0d00720c */ /* 0x000fe20003f05270 */
[----:B----4-:R-:W-:Y:S01]  /*0f80*/  IMAD R8, R8, R4, RZ ;  /* 0x0000000408087224 */ /* 0x010fe200078e02ff */
[----:B-----5:R-:W-:Y:S01]  /*0f90*/  SHF.R.S32.HI R15, RZ, 0x1f, R0 ;  /* 0x0000001fff0f7819 */ /* 0x020fe20000011400 */
[----:B------:R-:W-:-:S04]  /*0fa0*/  IMAD.WIDE.U32 R24, R24, R6, RZ ;  /* 0x0000000618187225 */ /* 0x000fc800078e00ff */
[C---:B------:R-:W-:Y:S02]  /*0fb0*/  IMAD R5, R19.reuse, R5, R8 ;  /* 0x0000000513057224 */ /* 0x040fe400078e0208 */
[----:B------:R-:W-:Y:S01]  /*0fc0*/  IMAD.WIDE.U32 R26, R19, R4, RZ ;  /* 0x00000004131a7225 */ /* 0x000fe200078e00ff */
[----:B------:R-:W-:-:S03]  /*0fd0*/  @P2 IADD3 R20, R20, 0x1, RZ ;  /* 0x0000000114142810 */ /* 0x000fc60007ffe0ff */
[----:B------:R-:W-:Y:S01]  /*0fe0*/  IMAD.IADD R25, R25, 0x1, R12 ;  /* 0x0000000119197824 */ /* 0x000fe200078e020c */
[----:B------:R-:W-:Y:S01]  /*0ff0*/  @!P1 IADD3 R20, -R20, RZ, RZ ;  /* 0x000000ff14149210 */ /* 0x000fe20007ffe1ff */
[----:B------:R-:W-:Y:S01]  /*1000*/  IMAD R21, R15, UR6, RZ ;  /* 0x000000060f157c24 */ /* 0x000fe2000f8e02ff */
[----:B------:R-:W-:Y:S01]  /*1010*/  @!P0 LOP3.LUT R20, RZ, R13, RZ, 0x33, !PT ;  /* 0x0000000dff148212 */ /* 0x000fe200078e33ff */
[C---:B------:R-:W-:Y:S01]  /*1020*/  IMAD.WIDE.U32 R24, R0.reuse, UR6, R24 ;  /* 0x0000000600187c25 */ /* 0x040fe2000f8e0018 */
[----:B------:R-:W-:Y:S02]  /*1030*/  IADD3 R27, R27, R5, RZ ;  /* 0x000000051b1b7210 */ /* 0x000fe40007ffe0ff */
[----:B------:R-:W-:Y:S01]  /*1040*/  SHF.R.S32.HI R5, RZ, 0x1f, R20 ;  /* 0x0000001fff057819 */ /* 0x000fe20000011414 */
[----:B------:R-:W-:Y:S02]  /*1050*/  IMAD R21, R0, UR7, R21 ;  /* 0x0000000700157c24 */ /* 0x000fe4000f8e0215 */
[----:B-1----:R-:W-:-:S02]  /*1060*/  IMAD R15, R15, R2, RZ ;  /* 0x000000020f0f7224 */ /* 0x002fc400078e02ff */
[----:B------:R-:W-:Y:S02]  /*1070*/  IMAD.IADD R25, R25, 0x1, R21 ;  /* 0x0000000119197824 */ /* 0x000fe400078e0215 */
[----:B---3--:R-:W-:Y:S02]  /*1080*/  IMAD R4, R5, R10, RZ ;  /* 0x0000000a05047224 */ /* 0x008fe400078e02ff */
[----:B------:R-:W-:-:S04]  /*1090*/  IMAD.WIDE.U32 R30, R0, R2, R26 ;  /* 0x00000002001e7225 */ /* 0x000fc800078e001a */
[----:B------:R-:W-:Y:S02]  /*10a0*/  IMAD R3, R0, R3, R15 ;  /* 0x0000000300037224 */ /* 0x000fe400078e020f */
[----:B------:R-:W-:-:S03]  /*10b0*/  IMAD.WIDE.U32 R26, R20, R10, R24 ;  /* 0x0000000a141a7225 */ /* 0x000fc600078e0018 */
[----:B------:R-:W-:Y:S01]  /*10c0*/  IADD3 R21, R31, R3, RZ ;  /* 0x000000031f157210 */ /* 0x000fe20007ffe0ff */
[----:B------:R-:W-:-:S05]  /*10d0*/  IMAD R4, R20, R11, R4 ;  /* 0x0000000b14047224 */ /* 0x000fca00078e0204 */
[----:B------:R-:W-:-:S07]  /*10e0*/  IADD3 R19, R27, R4, RZ ;  /* 0x000000041b137210 */ /* 0x000fce0007ffe0ff */
.L_x_5098:
        /* <DEDUP_REMOVED lines=8> */
[C---:B------:R-:W-:Y:S02]  /*1170*/  LEA.HI R0, R2.reuse, R13, RZ, 0x1 ;  /* 0x0000000d02007211 */ /* 0x040fe400078f08ff */
[----:B------:R-:W-:Y:S02]  /*1180*/  LOP3.LUT R33, R2, 0xfffffff0, RZ, 0xc0, !PT ;  /* 0xfffffff002217812 */ /* 0x000fe400078ec0ff */
[----:B------:R-:W-:Y:S02]  /*1190*/  LOP3.LUT R3, R27, 0xfffffffc, RZ, 0xc0, !PT ;  /* 0xfffffffc1b037812 */ /* 0x000fe400078ec0ff */
[----:B------:R-:W-:Y:S01]  /*11a0*/  SHF.R.S32.HI R123, RZ, 0x3, R15 ;  /* 0x00000003ff7b7819 */ /* 0x000fe2000001140f */
[C---:B------:R-:W-:Y:S01]  /*11b0*/  IMAD.IADD R33, R96.reuse, 0x1, -R33 ;  /* 0x0000000160217824 */ /* 0x040fe200078e0a21 */
[----:B------:R-:W-:Y:S01]  /*11c0*/  LOP3.LUT R31, R15, 0xfffffff8, RZ, 0xc0, !PT ;  /* 0xfffffff80f1f7812 */ /* 0x000fe200078ec0ff */
[----:B------:R-:W-:Y:S01]  /*11d0*/  IMAD.IADD R124, R96, 0x1, -R3 ;  /* 0x00000001607c7824 */ /* 0x000fe200078e0a03 */
        /* <DEDUP_REMOVED lines=8> */
[----:B------:R-:W-:-:S02]  /*1260*/  SHF.R.S32.HI R0, RZ, 0x1f, R33 ;  /* 0x0000001fff007819 */ /* 0x000fc40000011421 */
[----:B------:R-:W-:Y:S02]  /*1270*/  LEA.HI R3, R31, R31, RZ, 0x1 ;  /* 0x0000001f1f037211 */ /* 0x000fe400078f08ff */
[----:B------:R-:W-:Y:S02]  /*1280*/  LEA.HI R97, R97, R96, RZ, 0x5 ;  /* 0x0000006061617211 */ /* 0x000fe400078f28ff */
[----:B------:R-:W-:Y:S02]  /*1290*/  LOP3.LUT R27, R27, 0x7fffffe, RZ, 0xc0, !PT ;  /* 0x07fffffe1b1b7812 */ /* 0x000fe400078ec0ff */
[----:B------:R-:W-:Y:S02]  /*12a0*/  LEA.HI R11, R0, R33, RZ, 0x3 ;  /* 0x00000021000b7211 */ /* 0x000fe400078f18ff */
[----:B------:R-:W-:Y:S01]  /*12b0*/  LOP3.LUT R2, R123, 0x18, R124, 0xf8, !PT ;  /* 0x000000187b027812 */ /* 0x000fe200078ef87c */
[----:B------:R-:W-:Y:S01]  /*12c0*/  IMAD.IADD R27, R24, 0x1, -R27 ;  /* 0x00000001181b7824 */ /* 0x000fe200078e0a1b */
[----:B------:R-:W-:Y:S01]  /*12d0*/  SHF.R.S32.HI R0, RZ, 0x1f, R29 ;  /* 0x0000001fff007819 */ /* 0x000fe2000001141d */
[----:B------:R-:W-:Y:S01]  /*12e0*/  IMAD.SHL.U32 R11, R11, 0x20, RZ ;  /* 0x000000200b0b7824 */ /* 0x000fe200078e00ff */
[----:B------:R-:W-:-:S02]  /*12f0*/  SHF.R.U32.HI R123, RZ, 0x3, R123 ;  /* 0x00000003ff7b7819 */ /* 0x000fc4000001167b */
[----:B------:R-:W-:Y:S01]  /*1300*/  LOP3.LUT R10, R3, 0x3fffffe, RZ, 0xc0, !PT ;  /* 0x03fffffe030a7812 */ /* 0x000fe200078ec0ff */
[----:B------:R-:W-:Y:S01]  /*1310*/  IMAD R0, R0, UR4, RZ ;  /* 0x0000000400007c24 */ /* 0x000fe2000f8e02ff */
[----:B------:R-:W-:Y:S02]  /*1320*/  SHF.R.S32.HI R98, RZ, 0x5, R97 ;  /* 0x00000005ff627819 */ /* 0x000fe40000011461 */
[C---:B------:R-:W-:Y:S01]  /*1330*/  IADD3 R30, P0, R124.reuse, R30, RZ ;  /* 0x0000001e7c1e7210 */ /* 0x040fe20007f1e0ff */
[----:B------:R-:W-:Y:S01]  /*1340*/  IMAD.IADD R10, R31, 0x1, -R10 ;  /* 0x000000011f0a7824 */ /* 0x000fe200078e0a0a */
[----:B------:R-:W-:Y:S01]  /*1350*/  SHF.R.S32.HI R125, RZ, 0x1f, R124 ;  /* 0x0000001fff7d7819 */ /* 0x000fe2000001147c */
[----:B------:R-:W-:Y:S01]  /*1360*/  IMAD R0, R29, UR5, R0 ;  /* 0x000000051d007c24 */ /* 0x000fe2000f8e0200 */
[----:B------:R-:W-:Y:S01]  /*1370*/  IADD3 R26, P1, R124, R26, RZ ;  /* 0x0000001a7c1a7210 */ /* 0x000fe20007f3e0ff */
[----:B------:R-:W-:Y:S01]  /*1380*/  IMAD R99, R98, 0x10, R99 ;  /* 0x0000001062637824 */ /* 0x000fe200078e0263 */
[----:B------:R-:W-:Y:S01]  /*1390*/  LOP3.LUT R123, R2, R123, RZ, 0x3c, !PT ;  /* 0x0000007b027b7212 */ /* 0x000fe200078e3cff */
[----:B------:R-:W-:Y:S01]  /*13a0*/  IMAD R2, R98, 0x8, R27 ;  /* 0x0000000862027824 */ /* 0x000fe200078e021b */
[----:B------:R-:W-:Y:S01]  /*13b0*/  SHF.R.S32.HI R3, RZ, 0x1, R3 ;  /* 0x00000001ff037819 */ /* 0x000fe20000011403 */
[C---:B------:R-:W-:Y:S01]  /*13c0*/  IMAD.X R31, R125.reuse, 0x1, R21, P0 ;  /* 0x000000017d1f7824 */ /* 0x040fe200000e0615 */
[----:B------:R-:W-:Y:S01]  /*13d0*/  SHF.R.S32.HI R25, RZ, 0x1f, R24 ;  /* 0x0000001fff197819 */ /* 0x000fe20000011418 */
[----:B------:R-:W-:Y:S01]  /*13e0*/  IMAD.X R27, R125, 0x1, R19, P1 ;  /* 0x000000017d1b7824 */ /* 0x000fe200008e0613 */
[----:B------:R-:W-:Y:S01]  /*13f0*/  SHF.R.S32.HI R19, RZ, 0x1f, R18 ;  /* 0x0000001fff137819 */ /* 0x000fe20000011412 */
[----:B------:R-:W-:Y:S01]  /*1400*/  IMAD R21, R5, UR8, RZ ;  /* 0x0000000805157c24 */ /* 0x000fe2000f8e02ff */
[----:B------:R-:W-:Y:S01]  /*1410*/  IADD3 R9, P0, R24, R9, RZ ;  /* 0x0000000918097210 */ /* 0x000fe20007f1e0ff */
[----:B------:R-:W1:Y:S01]  /*1420*/  LDC.64 R4, c[0x0][0x240] ;  /* 0x00009000ff047b82 */ /* 0x000e620000000a00 */
[----:B------:R-:W-:Y:S01]  /*1430*/  IMAD.WIDE.U32 R28, R29, UR4, R124 ;  /* 0x000000041d1c7c25 */ /* 0x000fe2000f8e007c */
[----:B------:R-:W-:Y:S01]  /*1440*/  ULDC.64 UR4, c[0x0][0x258] ;  /* 0x0000960000047ab9 */ /* 0x000fe20000000a00 */
[----:B------:R-:W-:-:S02]  /*1450*/  LEA.HI R16, R33, R33, RZ, 0x1 ;  /* 0x0000002121107211 */ /* 0x000fc400078f08ff */
[----:B------:R-:W-:Y:S01]  /*1460*/  IMAD R19, R19, UR4, RZ ;  /* 0x0000000413137c24 */ /* 0x000fe2000f8e02ff */
[----:B------:R-:W-:Y:S01]  /*1470*/  SHF.L.U64.HI R122, R6, 0x6, R7 ;  /* 0x00000006067a7819 */ /* 0x000fe20000010207 */
[----:B------:R-:W-:Y:S01]  /*1480*/  IMAD.IADD R29, R29, 0x1, R0 ;  /* 0x000000011d1d7824 */ /* 0x000fe200078e0200 */
[----:B------:R-:W-:Y:S01]  /*1490*/  LOP3.LUT R94, R16, 0x7fffffe, RZ, 0xc0, !PT ;  /* 0x07fffffe105e7812 */ /* 0x000fe200078ec0ff */
[C---:B------:R-:W-:Y:S01]  /*14a0*/  IMAD R8, R18.reuse, UR5, R19 ;  /* 0x0000000512087c24 */ /* 0x040fe2000f8e0213 */
[----:B------:R-:W2:Y:S01]  /*14b0*/  S2UR UR5, SR_CgaCtaId ;  /* 0x00000000000579c3 */ /* 0x000ea20000008800 */
[----:B------:R-:W-:Y:S01]  /*14c0*/  IMAD.SHL.U32 R0, R3, 0x40, RZ ;  /* 0x0000004003007824 */ /* 0x000fe200078e00ff */
[----:B------:R-:W-:Y:S01]  /*14d0*/  LOP3.LUT R93, R11, 0xffffff00, RZ, 0xc0, !PT ;  /* 0xffffff000b5d7812 */ /* 0x000fe200078ec0ff */
[----:B------:R-:W-:Y:S01]  /*14e0*/  IMAD.WIDE.U32 R18, R18, UR4, R28 ;  /* 0x0000000412127c25 */ /* 0x000fe2000f8e001c */
[----:B------:R-:W-:Y:S01]  /*14f0*/  UMOV UR4, 0x400 ;  /* 0x0000040000047882 */ /* 0x000fe20000000000 */
[----:B------:R-:W-:-:S02]  /*1500*/  SHF.R.S32.HI R131, RZ, 0x1f, R97 ;  /* 0x0000001fff837819 */ /* 0x000fc40000011461 */
[----:B------:R-:W-:Y:S01]  /*1510*/  IMAD.WIDE R22, R23, 0x40, R24 ;  /* 0x0000004017167825 */ /* 0x000fe200078e0218 */
[----:B------:R-:W-:Y:S02]  /*1520*/  LOP3.LUT R0, R0, 0xc0, RZ, 0xc0, !PT ;  /* 0x000000c000007812 */ /* 0x000fe400078ec0ff */
[----:B------:R-:W-:Y:S01]  /*1530*/  LEA.HI R131, R131, R98, RZ, 0x2 ;  /* 0x0000006283837211 */ /* 0x000fe200078f10ff */
[CC--:B------:R-:W-:Y:S01]  /*1540*/  IMAD R14, R25.reuse, R6.reuse, RZ ;  /* 0x00000006190e7224 */ /* 0x0c0fe200078e02ff */
[----:B------:R-:W-:Y:S01]  /*1550*/  LOP3.LUT R15, R0, 0x8, R15, 0xf8, !PT ;  /* 0x00000008000f7812 */ /* 0x000fe200078ef80f */
[----:B------:R-:W-:Y:S01]  /*1560*/  IMAD.X R12, R25, 0x1, R17, P0 ;  /* 0x00000001190c7824 */ /* 0x000fe200000e0611 */
[----:B------:R-:W-:Y:S01]  /*1570*/  SHF.R.S32.HI R17, RZ, 0x1, R16 ;  /* 0x00000001ff117819 */ /* 0x000fe20000011410 */
[----:B------:R-:W-:Y:S01]  /*1580*/  IMAD.IADD R25, R19, 0x1, R8 ;  /* 0x0000000113197824 */ /* 0x000fe200078e0208 */
[----:B------:R-:W-:Y:S01]  /*1590*/  SHF.R.S32.HI R16, RZ, 0x1f, R16 ;  /* 0x0000001fff107819 */ /* 0x000fe20000011410 */
[C---:B------:R-:W-:Y:S01]  /*15a0*/  IMAD R14, R24.reuse, R7, R14 ;  /* 0x00000007180e7224 */ /* 0x040fe200078e020e */
[----:B------:R-:W-:Y:S01]  /*15b0*/  SHF.R.U32.HI R0, RZ, 0x3, R0 ;  /* 0x00000003ff007819 */ /* 0x000fe20000011600 */
[----:B------:R-:W-:Y:S01]  /*15c0*/  IMAD.WIDE.U32 R26, R24, R6, R26 ;  /* 0x00000006181a7225 */ /* 0x000fe200078e001a */
[----:B------:R-:W-:-:S02]  /*15d0*/  LEA.HI R16, R16, R17, RZ, 0x2 ;  /* 0x0000001110107211 */ /* 0x000fc400078f10ff */
[----:B------:R-:W-:Y:S01]  /*15e0*/  LOP3.LUT R0, R15, R0, RZ, 0x3c, !PT ;  /* 0x000000000f007212 */ /* 0x000fe200078e3cff */
[-C--:B-1----:R-:W-:Y:S01]  /*15f0*/  IMAD R19, R23, R4.reuse, RZ ;  /* 0x0000000417137224 */ /* 0x082fe200078e02ff */
[----:B------:R-:W-:Y:S01]  /*1600*/  LOP3.LUT R16, R16, 0xfffffffc, RZ, 0xc0, !PT ;  /* 0xfffffffc10107812 */ /* 0x000fe200078ec0ff */
[----:B------:R-:W-:Y:S01]  /*1610*/  IMAD.MOV.U32 R24, RZ, RZ, R18 ;  /* 0x000000ffff187224 */ /* 0x000fe200078e0012 */
[----:B--2---:R-:W-:Y:S01]  /*1620*/  ULEA UR5, UR5, UR4, 0x18 ;  /* 0x0000000405057291 */ /* 0x004fe2000f8ec03f */
[----:B------:R-:W-:Y:S01]  /*1630*/  IMAD.U32 R123, R2, 0x20, R123 ;  /* 0x00000020027b7824 */ /* 0x000fe200078e007b */
[----:B------:R-:W-:Y:S01]  /*1640*/  LOP3.LUT R131, R131, 0xfffffffc, RZ, 0xc0, !PT ;  /* 0xfffffffc83837812 */ /* 0x000fe200078ec0ff */
[----:B------:R-:W-:Y:S01]  /*1650*/  IMAD R19, R22, R5, R19 ;  /* 0x0000000516137224 */ /* 0x000fe200078e0213 */
[----:B------:R-:W-:Y:S01]  /*1660*/  UIADD3 UR4, UR5, 0x3000, URZ ;  /* 0x0000300005047890 */ /* 0x000fe2000fffe03f */
[----:B------:R-:W-:Y:S01]  /*1670*/  IMAD R2, R20, UR9, R21 ;  /* 0x0000000914027c24 */ /* 0x000fe2000f8e0215 */
        /* <DEDUP_REMOVED lines=21> */
[----:B------:R-:W-:Y:S01]  /*17d0*/  IMAD.SHL.U32 R5, R8, 0x40, RZ ;  /* 0x0000004008057824 */ /* 0x000fe200078e00ff */
[----:B------:R-:W-:Y:S01]  /*17e0*/  IADD3 R18, P0, R2, R132, RZ ;  /* 0x0000008402127210 */ /* 0x000fe20007f1e0ff */
[----:B------:R-:W-:Y:S01]  /*17f0*/  LDGSTS.E.BYPASS.LTC128B.128 [R123+0x1000], desc[UR14][R14.64+0x40] ;  /* 0x010000400e7b7fae */ /* 0x000fe2000b901d4e */
[----:B------:R-:W-:Y:S01]  /*1800*/  IMAD R4, R12, UR8, RZ ;  /* 0x000000080c047c24 */ /* 0x000fe2000f8e02ff */
[----:B------:R-:W-:Y:S01]  /*1810*/  LOP3.LUT P1, RZ, R8, 0x2, RZ, 0xc0, !PT ;  /* 0x0000000208ff7812 */ /* 0x000fe2000782c0ff */
[----:B------:R-:W-:Y:S01]  /*1820*/  IMAD.WIDE.U32 R20, R9, UR8, R20 ;  /* 0x0000000809147c25 */ /* 0x000fe2000f8e0014 */
[----:B------:R1:W-:Y:S01]  /*1830*/  LDGSTS.E.BYPASS.LTC128B.128 [R123+0x2000], desc[UR14][R14.64+0x80] ;  /* 0x020000800e7b7fae */ /* 0x0003e2000b901d4e */
[----:B------:R-:W-:-:S02]  /*1840*/  LOP3.LUT R5, R5, 0xc0, RZ, 0xc0, !PT ;  /* 0x000000c005057812 */ /* 0x000fc400078ec0ff */
[----:B------:R-:W-:Y:S01]  /*1850*/  IMAD.X R19, R122, 0x1, R133, P0 ;  /* 0x000000017a137824 */ /* 0x000fe200000e0685 */
[----:B------:R-:W-:Y:S01]  /*1860*/  LDGSTS.E.BYPASS.LTC128B.128 [R123+0x800], desc[UR14][R16.64] ;  /* 0x00800000107b7fae */ /* 0x000fe2000b901d4e */
[----:B------:R-:W-:Y:S01]  /*1870*/  IMAD R4, R9, UR9, R4 ;  /* 0x0000000909047c24 */ /* 0x000fe2000f8e0204 */
[----:B------:R-:W-:Y:S01]  /*1880*/  LEA R128, P0, R20, UR10, 0x1 ;  /* 0x0000000a14807c11 */ /* 0x000fe2000f8008ff */
[----:B------:R-:W-:Y:S01]  /*1890*/  IMAD.IADD R94, R33, 0x1, -R94 ;  /* 0x00000001215e7824 */ /* 0x000fe200078e0a5e */
[----:B------:R-:W-:Y:S01]  /*18a0*/  LDGSTS.E.BYPASS.LTC128B.128 [R123+0x1800], desc[UR14][R16.64+0x40] ;  /* 0x01800040107b7fae */ /* 0x000fe2000b901d4e */
[----:B------:R-:W-:Y:S01]  /*18b0*/  IMAD.IADD R4, R21, 0x1, R4 ;  /* 0x0000000115047824 */ /* 0x000fe200078e0204 */
[----:B------:R-:W-:Y:S01]  /*18c0*/  USHF.L.U32 UR10, UR8, 0x6, URZ ;  /* 0x00000006080a7899 */ /* 0x000fe2000800063f */
[----:B------:R-:W-:Y:S01]  /*18d0*/  IMAD R9, R98, 0x200, R93 ;  /* 0x0000020062097824 */ /* 0x000fe200078e025d */
[----:B------:R-:W-:Y:S01]  /*18e0*/  LDGSTS.E.BYPASS.LTC128B.128 [R123+0x2800], desc[UR14][R16.64+0x80] ;  /* 0x02800080107b7fae */ /* 0x000fe2000b901d4e */
[----:B------:R-:W-:Y:S01]  /*18f0*/  USHF.L.U64.HI UR8, UR8, 0x6, UR9 ;  /* 0x0000000608087899 */ /* 0x000fe20008010209 */
[----:B------:R-:W-:Y:S01]  /*1900*/  LEA.HI.X R129, R20, UR11, R4, 0x1, P0 ;  /* 0x0000000b14817c11 */ /* 0x000fe200080f0c04 */
[----:B------:R-:W-:Y:S01]  /*1910*/  IMAD R4, R94, 0x20, R9 ;  /* 0x000000205e047824 */ /* 0x000fe200078e0209 */
[----:B------:R-:W-:Y:S01]  /*1920*/  LDGSTS.E.BYPASS.LTC128B.128 [R123+0x3000], desc[UR14][R132.64] ;  /* 0x03000000847b7fae */ /* 0x000fe2000b901d4e */
[----:B------:R-:W-:-:S03]  /*1930*/  IMAD.IADD R131, R98, 0x1, -R131 ;  /* 0x0000000162837824 */ /* 0x000fc600078e0a83 */
[----:B------:R-:W-:Y:S04]  /*1940*/  LDGSTS.E.BYPASS.LTC128B.128 [R123+0x4000], desc[UR14][R132.64+0x40] ;  /* 0x04000040847b7fae */ /* 0x000fe8000b901d4e */
[----:B------:R-:W-:Y:S01]  /*1950*/  LDGSTS.E.BYPASS.LTC128B.128 [R123+0x5000], desc[UR14][R132.64+0x80] ;  /* 0x05000080847b7fae */ /* 0x000fe2000b901d4e */
[----:B-1----:R-:W-:-:S03]  /*1960*/  IMAD R15, R13, 0x8, R10 ;  /* 0x000000080d0f7824 */ /* 0x002fc600078e020a */
[----:B------:R-:W-:Y:S01]  /*1970*/  LDGSTS.E.BYPASS.LTC128B.128 [R123+0x3800], desc[UR14][R18.64] ;  /* 0x03800000127b7fae */ /* 0x000fe2000b901d4e */
[----:B------:R-:W-:Y:S02]  /*1980*/  IMAD.SHL.U32 R10, R13, 0x8, RZ ;  /* 0x000000080d0a7824 */ /* 0x000fe400078e00ff */
[----:B------:R-:W-:Y:S01]  /*1990*/  IMAD.U32 R0, R15, 0x20, R0 ;  /* 0x000000200f007824 */ /* 0x000fe200078e0000 */
[----:B------:R-:W-:Y:S02]  /*19a0*/  LDGSTS.E.BYPASS.LTC128B.128 [R123+0x4800], desc[UR14][R18.64+0x40] ;  /* 0x04800040127b7fae */ /* 0x000fe4000b901d4e */
[----:B------:R-:W-:Y:S02]  /*19b0*/  LOP3.LUT R10, R5, 0x8, R10, 0xf8, !PT ;  /* 0x00000008050a7812 */ /* 0x000fe400078ef80a */
[----:B------:R1:W-:Y:S01]  /*19c0*/  LDGSTS.E.BYPASS.LTC128B.128 [R123+0x5800], desc[UR14][R18.64+0x80] ;  /* 0x05800080127b7fae */ /* 0x0003e2000b901d4e */
[----:B------:R-:W-:Y:S02]  /*19d0*/  SHF.R.U32.HI R5, RZ, 0x3, R5 ;  /* 0x00000003ff057819 */ /* 0x000fe40000011605 */
[----:B------:R-:W-:Y:S01]  /*19e0*/  LEA R100, R0, UR5, 0x1 ;  /* 0x0000000500647c11 */ /* 0x000fe2000f8e08ff */
[----:B------:R-:W0:Y:S01]  /*19f0*/  LDGDEPBAR ;  /* 0x00000000000079af */ /* 0x000e220000000000 */
[----:B------:R-:W-:-:S02]  /*1a00*/  LOP3.LUT R5, R10, R5, RZ, 0x3c, !PT ;  /* 0x000000050a057212 */ /* 0x000fc400078e3cff */
[----:B------:R-:W-:Y:S02]  /*1a10*/  IADD3 R10, P0, R128, UR10, RZ ;  /* 0x0000000a800a7c10 */ /* 0x000fe4000ff1e0ff */
[----:B------:R-:W-:Y:S01]  /*1a20*/  LEA R120, R0, UR4, 0x1 ;  /* 0x0000000400787c11 */ /* 0x000fe2000f8e08ff */
[----:B------:R-:W-:Y:S01]  /*1a30*/  IMAD.IADD R121, R5, 0x1, R4 ;  /* 0x0000000105797824 */ /* 0x000fe200078e0204 */
[----:B------:R-:W-:Y:S01]  /*1a40*/  IADD3.X R11, R129, UR8, RZ, P0, !PT ;  /* 0x00000008810b7c10 */ /* 0x000fe200087fe4ff */
[----:B------:R-:W-:Y:S01]  /*1a50*/  IMAD.MOV.U32 R4, RZ, RZ, 0x20 ;  /* 0x00000020ff047424 */ /* 0x000fe200078e00ff */
[----:B------:R-:W-:Y:S01]  /*1a60*/  LOP3.LUT P0, RZ, R3, 0x2, RZ, 0xc0, !PT ;  /* 0x0000000203ff7812 */ /* 0x000fe2000780c0ff */
[----:B------:R-:W-:Y:S01]  /*1a70*/  ULDC UR4, c[0x0][0x39c] ;  /* 0x0000e70000047ab9 */ /* 0x000fe20000000800 */
[----:B------:R-:W-:Y:S02]  /*1a80*/  LEA R121, R121, UR5, 0x1 ;  /* 0x0000000579797c11 */ /* 0x000fe4000f8e08ff */
[----:B------:R-:W-:-:S02]  /*1a90*/  SEL R3, R4, 0xffffffe0, !P0 ;  /* 0xffffffe004037807 */ /* 0x000fc40004000000 */
[----:B------:R-:W-:-:S03]  /*1aa0*/  SEL R4, R4, 0xffffffe0, !P1 ;  /* 0xffffffe004047807 */ /* 0x000fc60004800000 */
        /* <DEDUP_REMOVED lines=13> */
[----:B-1----:R-:W-:Y:S04]  /*1b80*/  LDSM.16.M88.4 R16, [R121] ;  /* 0x000000007910783b */ /* 0x002fe80000000200 */
[----:B------:R-:W1:Y:S04]  /*1b90*/  LDSM.16.M88.4 R28, [R100+0x3000] ;  /* 0x00300000641c783b */ /* 0x000e680000000200 */
[----:B------:R-:W-:Y:S04]  /*1ba0*/  LDSM.16.M88.4 R76, [R119] ;  /* 0x00000000774c783b */ /* 0x000fe80000000200 */
[----:B------:R-:W-:Y:S04]  /*1bb0*/  LDSM.16.M88.4 R12, [R118] ;  /* 0x00000000760c783b */ /* 0x000fe80000000200 */
[----:B------:R-:W-:Y:S04]  /*1bc0*/  LDSM.16.M88.4 R52, [R121+0x1000] ;  /* 0x001000007934783b */ /* 0x000fe80000000200 */
[----:B------:R-:W-:Y:S04]  /*1bd0*/  LDSM.16.M88.4 R24, [R100+0x4000] ;  /* 0x004000006418783b */ /* 0x000fe80000000200 */
[----:B------:R-:W3:Y:S04]  /*1be0*/  LDSM.16.M88.4 R48, [R100+0x3400] ;  /* 0x003400006430783b */ /* 0x000ee80000000200 */
[----:B------:R-:W-:Y:S04]  /*1bf0*/  LDSM.16.M88.4 R44, [R119+0x1000] ;  /* 0x00100000772c783b */ /* 0x000fe80000000200 */
[----:B------:R-:W-:Y:S04]  /*1c00*/  LDSM.16.M88.4 R32, [R118+0x1000] ;  /* 0x001000007620783b */ /* 0x000fe80000000200 */
[----:B--2---:R-:W2:Y:S04]  /*1c10*/  LDSM.16.M88.4 R8, [R118+0x400] ;  /* 0x000400007608783b */ /* 0x004ea80000000200 */
[----:B------:R-:W4:Y:S01]  /*1c20*/  LDSM.16.M88.4 R60, [R100+0x3800] ;  /* 0x00380000643c783b */ /* 0x000f220000000200 */
[C---:B-1----:R-:W-:Y:S03]  /*1c30*/  HMMA.16816.F32.BF16 R20, R16.reuse, R28, RZ ;  /* 0x0000001c1014723c */ /* 0x042fe600000418ff */
[----:B------:R-:W-:Y:S04]  /*1c40*/  LDSM.16.M88.4 R84, [R100+0x5000] ;  /* 0x005000006454783b */ /* 0x000fe80000000200 */
[----:B------:R-:W1:Y:S01]  /*1c50*/  LDSM.16.M88.4 R80, [R100+0x3c00] ;  /* 0x003c00006450783b */ /* 0x000e620000000200 */
[C---:B------:R-:W-:Y:S03]  /*1c60*/  HMMA.16816.F32.BF16 R28, R16.reuse, R30, RZ ;  /* 0x0000001e101c723c */ /* 0x040fe600000418ff */
[----:B------:R-:W-:Y:S04]  /*1c70*/  LDSM.16.M88.4 R88, [R100+0x4400] ;  /* 0x004400006458783b */ /* 0x000fe80000000200 */
[----:B------:R-:W-:Y:S04]  /*1c80*/  LDSM.16.M88.4 R72, [R118+0x800] ;  /* 0x000800007648783b */ /* 0x000fe80000000200 */
[----:B------:R-:W-:Y:S01]  /*1c90*/  LDSM.16.M88.4 R68, [R118+0xc00] ;  /* 0x000c00007644783b */ /* 0x000fe20000000200 */
[----:B---3--:R-:W-:Y:S03]  /*1ca0*/  HMMA.16816.F32.BF16 R36, R16, R48, RZ ;  /* 0x000000301024723c */ /* 0x008fe600000418ff */
[----:B------:R-:W-:Y:S04]  /*1cb0*/  LDSM.16.M88.4 R40, [R118+0x1400] ;  /* 0x001400007628783b */ /* 0x000fe80000000200 */
[----:B------:R-:W0:Y:S01]  /*1cc0*/  LDGDEPBAR ;  /* 0x00000000000079af */ /* 0x000e220000000000 */
[C---:B------:R-:W-:Y:S06]  /*1cd0*/  HMMA.16816.F32.BF16 R20, R76.reuse, R12, R20 ;  /* 0x0000000c4c14723c */ /* 0x040fec0000041814 */
[----:B------:R-:W-:Y:S01]  /*1ce0*/  HMMA.16816.F32.BF16 R28, R76, R14, R28 ;  /* 0x0000000e4c1c723c */ /* 0x000fe2000004181c */
[----:B------:R-:W3:Y:S05]  /*1cf0*/  LDSM.16.M88.4 R12, [R121+0x2000] ;  /* 0x00200000790c783b */ /* 0x000eea0000000200 */
[----:B------:R-:W-:Y:S06]  /*1d00*/  HMMA.16816.F32.BF16 R48, R16, R50, RZ ;  /* 0x000000321030723c */ /* 0x000fec00000418ff */
[----:B--2---:R-:W-:Y:S06]  /*1d10*/  HMMA.16816.F32.BF16 R36, R76, R8, R36 ;  /* 0x000000084c24723c */ /* 0x004fec0000041824 */
[C---:B------:R-:W-:Y:S06]  /*1d20*/  HMMA.16816.F32.BF16 R20, R52.reuse, R24, R20 ;  /* 0x000000183414723c */ /* 0x040fec0000041814 */
[----:B------:R-:W-:Y:S01]  /*1d30*/  HMMA.16816.F32.BF16 R28, R52, R26, R28 ;  /* 0x0000001a341c723c */ /* 0x000fe2000004181c */
[----:B------:R-:W-:Y:S05]  /*1d40*/  LDSM.16.M88.4 R24, [R118+0x2000] ;  /* 0x002000007618783b */ /* 0x000fea0000000200 */
[----:B------:R-:W-:Y:S01]  /*1d50*/  HMMA.16816.F32.BF16 R48, R76, R10, R48 ;  /* 0x0000000a4c30723c */ /* 0x000fe20000041830 */
[----:B------:R-:W2:Y:S05]  /*1d60*/  LDSM.16.M88.4 R8, [R119+0x2000] ;  /* 0x002000007708783b */ /* 0x000eaa0000000200 */
[----:B----4-:R-:W-:Y:S06]  /*1d70*/  HMMA.16816.F32.BF16 R64, R16, R60, RZ ;  /* 0x0000003c1040723c */ /* 0x010fec00000418ff */
[C---:B------:R-:W-:Y:S06]  /*1d80*/  HMMA.16816.F32.BF16 R20, R44.reuse, R32, R20 ;  /* 0x000000202c14723c */ /* 0x040fec0000041814 */
[----:B------:R-:W-:Y:S01]  /*1d90*/  HMMA.16816.F32.BF16 R28, R44, R34, R28 ;  /* 0x000000222c1c723c */ /* 0x000fe2000004181c */
[----:B------:R-:W-:Y:S05]  /*1da0*/  LDSM.16.M88.4 R32, [R100+0x5400] ;  /* 0x005400006420783b */ /* 0x000fea0000000200 */
[C---:B------:R-:W-:Y:S06]  /*1db0*/  HMMA.16816.F32.BF16 R60, R16.reuse, R62, RZ ;  /* 0x0000003e103c723c */ /* 0x040fec00000418ff */
[----:B-1----:R-:W-:Y:S06]  /*1dc0*/  HMMA.16816.F32.BF16 R56, R16, R80, RZ ;  /* 0x000000501038723c */ /* 0x002fec00000418ff */
[----:B---3--:R-:W-:Y:S06]  /*1dd0*/  HMMA.16816.F32.BF16 R20, R12, R84, R20 ;  /* 0x000000540c14723c */ /* 0x008fec0000041814 */
[----:B------:R-:W-:Y:S01]  /*1de0*/  HMMA.16816.F32.BF16 R16, R16, R82, RZ ;  /* 0x000000521010723c */ /* 0x000fe200000418ff */
[----:B------:R-:W1:Y:S05]  /*1df0*/  LDSM.16.M88.4 R80, [R100+0x4800] ;  /* 0x004800006450783b */ /* 0x000e6a0000000200 */
[----:B------:R-:W-:Y:S06]  /*1e00*/  HMMA.16816.F32.BF16 R36, R52, R88, R36 ;  /* 0x000000583424723c */ /* 0x000fec0000041824 */
[----:B------:R-:W-:Y:S06]  /*1e10*/  HMMA.16816.F32.BF16 R64, R76, R72, R64 ;  /* 0x000000484c40723c */ /* 0x000fec0000041840 */
[----:B------:R-:W-:Y:S06]  /*1e20*/  HMMA.16816.F32.BF16 R28, R12, R86, R28 ;  /* 0x000000560c1c723c */ /* 0x000fec000004181c */
[----:B--2---:R-:W-:Y:S06]  /*1e30*/  HMMA.16816.F32.BF16 R20, R8, R24, R20 ;  /* 0x000000180814723c */ /* 0x004fec0000041814 */
[----:B------:R-:W-:Y:S01]  /*1e40*/  HMMA.16816.F32.BF16 R84, R76, R68, R56 ;  /* 0x000000444c54723c */ /* 0x000fe20000041838 */
[----:B------:R-:W2:Y:S05]  /*1e50*/  LDSM.16.M88.4 R56, [R118+0x1800] ;  /* 0x001800007638783b */ /* 0x000eaa0000000200 */
[----:B------:R-:W-:Y:S06]  /*1e60*/  HMMA.16816.F32.BF16 R48, R52, R90, R48 ;  /* 0x0000005a3430723c */ /* 0x000fec0000041830 */
[----:B------:R-:W-:Y:S06]  /*1e70*/  HMMA.16816.F32.BF16 R36, R44, R40, R36 ;  /* 0x000000282c24723c */ /* 0x000fec0000041824 */
[----:B-1----:R-:W-:Y:S01]  /*1e80*/  HMMA.16816.F32.BF16 R64, R52, R80, R64 ;  /* 0x000000503440723c */ /* 0x002fe20000041840 */
[----:B------:R-:W-:Y:S01]  /*1e90*/  FMUL.FTZ R0, R20, UR4 ;  /* 0x0000000414007c20 */ /* 0x000fe20008410000 */
[----:B------:R-:W-:Y:S01]  /*1ea0*/  FMUL.FTZ R3, R21, UR4 ;  /* 0x0000000415037c20 */ /* 0x000fe20008410000 */
[----:B------:R-:W-:Y:S01]  /*1eb0*/  FMUL.FTZ R40, R22, UR4 ;  /* 0x0000000416287c20 */ /* 0x000fe20008410000 */
[----:B------:R-:W-:-:S02]  /*1ec0*/  FMUL.FTZ R41, R23, UR4 ;  /* 0x0000000417297c20 */ /* 0x000fc40008410000 */
[----:B------:R-:W-:Y:S01]  /*1ed0*/  HMMA.16816.F32.BF16 R28, R8, R26, R28 ;  /* 0x0000001a081c723c */ /* 0x000fe2000004181c */
[----:B------:R-:W1:Y:S01]  /*1ee0*/  LDSM.16.M88.4 R20, [R100+0x4c00] ;  /* 0x004c00006414783b */ /* 0x000e620000000200 */
[----:B------:R-:W3:Y:S03]  /*1ef0*/  MUFU.TANH R3, R3 ;  /* 0x0000000300037308 */ /* 0x000ee60000002400 */
[----:B------:R-:W4:Y:S01]  /*1f00*/  LDSM.16.M88.4 R24, [R100+0x5800] ;  /* 0x005800006418783b */ /* 0x000f220000000200 */
[----:B------:R-:W-:Y:S03]  /*1f10*/  HMMA.16816.F32.BF16 R72, R76, R74, R60 ;  /* 0x0000004a4c48723c */ /* 0x000fe6000004183c */
[----:B------:R-:W-:Y:S01]  /*1f20*/  LDSM.16.M88.4 R60, [R118+0x2400] ;  /* 0x00240000763c783b */ /* 0x000fe20000000200 */
[----:B------:R-:W5:Y:S02]  /*1f30*/  MUFU.TANH R41, R41 ;  /* 0x0000002900297308 */ /* 0x000f640000002400 */
[C---:B------:R-:W-:Y:S06]  /*1f40*/  HMMA.16816.F32.BF16 R48, R44.reuse, R42, R48 ;  /* 0x0000002a2c30723c */ /* 0x040fec0000041830 */
[----:B--2---:R-:W-:Y:S01]  /*1f50*/  HMMA.16816.F32.BF16 R64, R44, R56, R64 ;  /* 0x000000382c40723c */ /* 0x004fe20000041840 */
[----:B------:R-:W2:Y:S05]  /*1f60*/  MUFU.TANH R0, R0 ;  /* 0x0000000000007308 */ /* 0x000eaa0000002400 */
[----:B------:R-:W-:Y:S01]  /*1f70*/  FMUL.FTZ R42, R28, UR4 ;  /* 0x000000041c2a7c20 */ /* 0x000fe20008410000 */
[----:B------:R-:W-:Y:S01]  /*1f80*/  FMUL.FTZ R43, R29, UR4 ;  /* 0x000000041d2b7c20 */ /* 0x000fe20008410000 */
[----:B------:R-:W-:Y:S01]  /*1f90*/  HMMA.16816.F32.BF16 R16, R76, R70, R16 ;  /* 0x000000464c10723c */ /* 0x000fe20000041810 */
[----:B------:R-:W-:Y:S01]  /*1fa0*/  FMUL.FTZ R56, R30, UR4 ;  /* 0x000000041e387c20 */ /* 0x000fe20008410000 */
[----:B------:R-:W-:Y:S01]  /*1fb0*/  FMUL.FTZ R57, R31, UR4 ;  /* 0x000000041f397c20 */ /* 0x000fe20008410000 */
[----:B------:R-:W2:Y:S01]  /*1fc0*/  MUFU.TANH R40, R40 ;  /* 0x0000002800287308 */ /* 0x000ea20000002400 */
[----:B------:R-:W3:Y:S02]  /*1fd0*/  LDSM.16.M88.4 R28, [R118+0x1c00] ;  /* 0x001c0000761c783b */ /* 0x000ee40000000200 */
[----:B------:R-:W-:Y:S05]  /*1fe0*/  HMMA.16816.F32.BF16 R72, R52, R82, R72 ;  /* 0x000000523448723c */ /* 0x000fea0000041848 */
[----:B------:R-:W2:Y:S01]  /*1ff0*/  MUFU.TANH R42, R42 ;  /* 0x0000002a002a7308 */ /* 0x000ea20000002400 */
[----:B------:R-:W-:Y:S06]  /*2000*/  HMMA.16816.F32.BF16 R36, R12, R32, R36 ;  /* 0x000000200c24723c */ /* 0x000fec0000041824 */
[----:B-1----:R-:W-:Y:S01]  /*2010*/  HMMA.16816.F32.BF16 R84, R52, R20, R84 ;  /* 0x000000143454723c */ /* 0x002fe20000041854 */
[----:B------:R-:W1:Y:S05]  /*2020*/  MUFU.TANH R56, R56 ;  /* 0x0000003800387308 */ /* 0x000e6a0000002400 */
[----:B------:R-:W-:Y:S01]  /*2030*/  HMMA.16816.F32.BF16 R48, R12, R34, R48 ;  /* 0x000000220c30723c */ /* 0x000fe20000041830 */
[----:B------:R-:W5:Y:S02]  /*2040*/  LDSM.16.M88.4 R32, [R118+0x2800] ;  /* 0x002800007620783b */ /* 0x000f640000000200 */
[----:B------:R-:W1:Y:S03]  /*2050*/  MUFU.TANH R43, R43 ;  /* 0x0000002b002b7308 */ /* 0x000e660000002400 */
[----:B------:R-:W-:Y:S01]  /*2060*/  HMMA.16816.F32.BF16 R20, R52, R22, R16 ;  /* 0x000000163414723c */ /* 0x000fe20000041810 */
[----:B------:R-:W2:Y:S04]  /*2070*/  LDSM.16.M88.4 R16, [R100+0x5c00] ;  /* 0x005c00006410783b */ /* 0x000ea80000000200 */
[----:B------:R-:W1:Y:S01]  /*2080*/  MUFU.TANH R57, R57 ;  /* 0x0000003900397308 */ /* 0x000e620000002400 */
[----:B------:R-:W-:Y:S06]  /*2090*/  HMMA.16816.F32.BF16 R72, R44, R58, R72 ;  /* 0x0000003a2c48723c */ /* 0x000fec0000041848 */
[----:B----4-:R-:W-:Y:S06]  /*20a0*/  HMMA.16816.F32.BF16 R64, R12, R24, R64 ;  /* 0x000000180c40723c */ /* 0x010fec0000041840 */
[----:B---3--:R-:W-:Y:S06]  /*20b0*/  HMMA.16816.F32.BF16 R84, R44, R28, R84 ;  /* 0x0000001c2c54723c */ /* 0x008fec0000041854 */
[----:B------:R-:W-:Y:S06]  /*20c0*/  HMMA.16816.F32.BF16 R36, R8, R60, R36 ;  /* 0x0000003c0824723c */ /* 0x000fec0000041824 */
[----:B------:R-:W-:Y:S01]  /*20d0*/  HMMA.16816.F32.BF16 R28, R44, R30, R20 ;  /* 0x0000001e2c1c723c */ /* 0x000fe20000041814 */
[----:B------:R-:W3:Y:S01]  /*20e0*/  LDSM.16.M88.4 R20, [R118+0x2c00] ;  /* 0x002c00007614783b */ /* 0x000ee20000000200 */
[----:B------:R-:W-:-:S04]  /*20f0*/  DEPBAR.LE SB0, 0x0 ;  /* 0x000080000000791a */ /* 0x000fc80000000000 */
[----:B------:R-:W-:Y:S06]  /*2100*/  HMMA.16816.F32.BF16 R72, R12, R26, R72 ;  /* 0x0000001a0c48723c */ /* 0x000fec0000041848 */
[----:B-----5:R-:W-:Y:S06]  /*2110*/  HMMA.16816.F32.BF16 R64, R8, R32, R64 ;  /* 0x000000200840723c */ /* 0x020fec0000041840 */
[----:B--2---:R-:W-:Y:S01]  /*2120*/  HMMA.16816.F32.BF16 R84, R12, R16, R84 ;  /* 0x000000100c54723c */ /* 0x004fe20000041854 */
[----:B------:R-:W-:Y:S01]  /*2130*/  LOP3.LUT R33, R97, 0xffffffe0, RZ, 0xc0, !PT ;  /* 0xffffffe061217812 */ /* 0x000fe200078ec0ff */
[----:B------:R-:W-:Y:S01]  /*2140*/  FMUL.FTZ R25, R38, UR4 ;  /* 0x0000000426197c20 */ /* 0x000fe20008410000 */
[----:B------:R-:W-:Y:S01]  /*2150*/  FMUL.FTZ R24, R37, UR4 ;  /* 0x0000000425187c20 */ /* 0x000fe20008410000 */
[----:B------:R-:W-:Y:S01]  /*2160*/  FMUL.FTZ R37, R39, UR4 ;  /* 0x0000000427257c20 */ /* 0x000fe20008410000 */
[----:B------:R-:W-:Y:S01]  /*2170*/  FMUL.FTZ R36, R36, UR4 ;  /* 0x0000000424247c20 */ /* 0x000fe20008410000 */
[----:B------:R-:W-:Y:S01]  /*2180*/  IMAD.IADD R38, R96, 0x1, -R33 ;  /* 0x0000000160267824 */ /* 0x000fe200078e0a21 */
[C---:B------:R-:W-:Y:S01]  /*2190*/  HMMA.16816.F32.BF16 R48, R8.reuse, R62, R48 ;  /* 0x0000003e0830723c */ /* 0x040fe20000041830 */
[----:B------:R-:W-:Y:S01]  /*21a0*/  IMAD.SHL.U32 R16, R92, 0x40, RZ ;  /* 0x000000405c107824 */ /* 0x000fe200078e00ff */
[----:B------:R-:W2:Y:S04]  /*21b0*/  MUFU.TANH R24, R24 ;  /* 0x0000001800187308 */ /* 0x000ea80000002400 */
[----:B------:R-:W-:Y:S04]  /*21c0*/  HMMA.16816.F32.BF16 R72, R8, R34, R72 ;  /* 0x000000220848723c */ /* 0x000fe80000041848 */
[----:B------:R-:W4:Y:S01]  /*21d0*/  MUFU.TANH R37, R37 ;  /* 0x0000002500257308 */ /* 0x000f220000002400 */
[----:B------:R-:W-:Y:S01]  /*21e0*/  FMUL.FTZ R64, R64, UR4 ;  /* 0x0000000440407c20 */ /* 0x000fe20008410000 */
[----:B------:R-:W-:Y:S01]  /*21f0*/  HMMA.16816.F32.BF16 R28, R12, R18, R28 ;  /* 0x000000120c1c723c */ /* 0x000fe2000004181c */
[----:B------:R-:W-:Y:S01]  /*2200*/  SHF.R.S32.HI R35, RZ, 0x1f, R38 ;  /* 0x0000001fff237819 */ /* 0x000fe20000011426 */
[----:B------:R-:W-:Y:S01]  /*2210*/  FMUL.FTZ R66, R66, UR4 ;  /* 0x0000000442427c20 */ /* 0x000fe20008410000 */
[----:B------:R-:W-:-:S02]  /*2220*/  IMAD R34, R94, 0x20, R93 ;  /* 0x000000205e227824 */ /* 0x000fc400078e025d */
[----:B------:R-:W-:Y:S01]  /*2230*/  FMUL.FTZ R39, R67, UR4 ;  /* 0x0000000443277c20 */ /* 0x000fe20008410000 */
[----:B------:R-:W-:Y:S01]  /*2240*/  LEA.HI R130, R35, R38, RZ, 0x2 ;  /* 0x0000002623827211 */ /* 0x000fe200078f10ff */
[----:B------:R-:W-:Y:S01]  /*2250*/  IMAD.SHL.U32 R35, R96, 0x2, RZ ;  /* 0x0000000260237824 */ /* 0x000fe200078e00ff */
[----:B---3--:R-:W-:Y:S01]  /*2260*/  HMMA.16816.F32.BF16 R84, R8, R20, R84 ;  /* 0x000000140854723c */ /* 0x008fe20000041854 */
[----:B------:R-:W3:Y:S01]  /*2270*/  MUFU.TANH R36, R36 ;  /* 0x0000002400247308 */ /* 0x000ee20000002400 */
[----:B------:R-:W-:Y:S01]  /*2280*/  SHF.R.S32.HI R130, RZ, 0x2, R130 ;  /* 0x00000002ff827819 */ /* 0x000fe20000011482 */
[----:B------:R-:W-:Y:S01]  /*2290*/  FMUL.FTZ R65, R65, UR4 ;  /* 0x0000000441417c20 */ /* 0x000fe20008410000 */
[----:B------:R-:W-:Y:S01]  /*22a0*/  LOP3.LUT R35, R16, 0x6, R35, 0xf8, !PT ;  /* 0x0000000610237812 */ /* 0x000fe200078ef823 */
[----:B------:R-:W-:Y:S01]  /*22b0*/  FMUL.FTZ R26, R48, UR4 ;  /* 0x00000004301a7c20 */ /* 0x000fe20008410000 */
[----:B------:R-:W-:Y:S01]  /*22c0*/  IADD3 R44, R99, 0x1, R130 ;  /* 0x00000001632c7810 */ /* 0x000fe20007ffe082 */
[----:B------:R-:W-:Y:S01]  /*22d0*/  FMUL.FTZ R32, R50, UR4 ;  /* 0x0000000432207c20 */ /* 0x000fe20008410000 */
[----:B------:R-:W-:Y:S01]  /*22e0*/  FMUL.FTZ R27, R49, UR4 ;  /* 0x00000004311b7c20 */ /* 0x000fe20008410000 */
[----:B------:R-:W-:Y:S01]  /*22f0*/  VIADD R45, R35, 0xffffffc1 ;  /* 0xffffffc1232d7836 */ /* 0x000fe20000000000 */
[----:B------:R-:W-:Y:S01]  /*2300*/  IADD3 R44, R95, -UR13, R44 ;  /* 0x8000000d5f2c7c10 */ /* 0x000fe2000fffe02c */
[C---:B------:R-:W-:Y:S01]  /*2310*/  VIADD R46, R35.reuse, 0xffffffc0 ;  /* 0xffffffc0232e7836 */ /* 0x040fe20000000000 */
[----:B------:R-:W5:Y:S01]  /*2320*/  MUFU.TANH R26, R26 ;  /* 0x0000001a001a7308 */ /* 0x000f620000002400 */
[----:B------:R-:W-:-:S02]  /*2330*/  VIADD R13, R35, 0xffffffd0 ;  /* 0xffffffd0230d7836 */ /* 0x000fc40000000000 */
[----:B------:R-:W-:Y:S01]  /*2340*/  FMUL.FTZ R72, R72, UR4 ;  /* 0x0000000448487c20 */ /* 0x000fe20008410000 */
[----:B------:R-:W-:Y:S02]  /*2350*/  VIADD R44, R44, UR12 ;  /* 0x0000000c2c2c7c36 */ /* 0x000fe40008000000 */
[----:B------:R-:W-:Y:S01]  /*2360*/  FMUL.FTZ R51, R51, UR4 ;  /* 0x0000000433337c20 */ /* 0x000fe20008410000 */
[C---:B------:R-:W-:Y:S01]  /*2370*/  VIADD R20, R35.reuse, 0xffffffc9 ;  /* 0xffffffc923147836 */ /* 0x040fe20000000000 */
[----:B------:R-:W-:Y:S01]  /*2380*/  HMMA.16816.F32.BF16 R28, R8, R22, R28 ;  /* 0x00000016081c723c */ /* 0x000fe2000004181c */
[C---:B------:R-:W-:Y:S01]  /*2390*/  VIADD R14, R35.reuse, 0xffffffd1 ;  /* 0xffffffd1230e7836 */ /* 0x040fe20000000000 */
[C---:B------:R-:W-:Y:S01]  /*23a0*/  VIMNMX R38, R44.reuse, R95, PT ;  /* 0x0000005f2c267248 */ /* 0x040fe20003fe0100 */
[----:B------:R-:W5:Y:S01]  /*23b0*/  MUFU.TANH R32, R32 ;  /* 0x0000002000207308 */ /* 0x000f620000002400 */
[----:B------:R-:W-:Y:S01]  /*23c0*/  VIADDMNMX R17, R44, 0x8, R95, PT ;  /* 0x000000082c117846 */ /* 0x000fe2000380015f */
[----:B------:R-:W-:Y:S01]  /*23d0*/  VIADD R44, R35, 0xffffffc8 ;  /* 0xffffffc8232c7836 */ /* 0x000fe20000000000 */
[-C--:B------:R-:W-:Y:S01]  /*23e0*/  ISETP.GE.AND P0, PT, R45, R38.reuse, PT ;  /* 0x000000262d00720c */ /* 0x080fe20003f06270 */
[----:B------:R-:W-:Y:S01]  /*23f0*/  VIADD R8, R35, 0xffffffe0 ;  /* 0xffffffe023087836 */ /* 0x000fe20000000000 */
[-C--:B------:R-:W-:Y:S01]  /*2400*/  ISETP.GE.AND P3, PT, R45, R17.reuse, PT ;  /* 0x000000112d00720c */ /* 0x080fe20003f66270 */
[----:B------:R-:W-:Y:S01]  /*2410*/  FMUL.FTZ R85, R85, UR4 ;  /* 0x0000000455557c20 */ /* 0x000fe20008410000 */
[CC--:B------:R-:W-:Y:S01]  /*2420*/  ISETP.GE.AND P2, PT, R46.reuse, R38.reuse, PT ;  /* 0x000000262e00720c */ /* 0x0c0fe20003f46270 */
[----:B------:R-:W5:Y:S01]  /*2430*/  MUFU.TANH R106, R64 ;  /* 0x00000040006a7308 */ /* 0x000f620000002400 */
[-C--:B------:R-:W-:Y:S01]  /*2440*/  ISETP.GE.AND P1, PT, R46, R17.reuse, PT ;  /* 0x000000112e00720c */ /* 0x080fe20003f26270 */
[C---:B------:R-:W-:Y:S01]  /*2450*/  VIADD R9, R35.reuse, 0xffffffd9 ;  /* 0xffffffd923097836 */ /* 0x040fe20000000000 */
[-C--:B------:R-:W-:Y:S01]  /*2460*/  ISETP.GE.AND P5, PT, R44, R38.reuse, PT ;  /* 0x000000262c00720c */ /* 0x080fe20003fa6270 */
[----:B------:R-:W-:Y:S01]  /*2470*/  FMUL.FTZ R74, R74, UR4 ;  /* 0x000000044a4a7c20 */ /* 0x000fe20008410000 */
[-C--:B------:R-:W-:Y:S01]  /*2480*/  ISETP.GE.AND P4, PT, R44, R17.reuse, PT ;  /* 0x000000112c00720c */ /* 0x080fe20003f86270 */
[----:B------:R-:W-:Y:S01]  /*2490*/  VIADD R10, R35, 0xffffffe9 ;  /* 0xffffffe9230a7836 */ /* 0x000fe20000000000 */
[----:B------:R-:W-:Y:S01]  /*24a0*/  FSEL R12, R3, -INF , !P0 ;  /* 0xff800000030c7808 */ /* 0x000fe20004000000 */
[----:B------:R-:W5:Y:S01]  /*24b0*/  MUFU.TANH R103, R66 ;  /* 0x0000004200677308 */ /* 0x000f620000002400 */
[----:B------:R-:W-:Y:S01]  /*24c0*/  FSEL R41, R41, -INF , !P3 ;  /* 0xff80000029297808 */ /* 0x000fe20005800000 */
[----:B------:R-:W-:Y:S01]  /*24d0*/  VIADD R18, R35, 0xffffffe8 ;  /* 0xffffffe823127836 */ /* 0x000fe20000000000 */
[----:B------:R-:W-:Y:S01]  /*24e0*/  FSEL R0, R0, -INF , !P2 ;  /* 0xff80000000007808 */ /* 0x000fe20005000000 */
[----:B------:R-:W-:Y:S01]  /*24f0*/  FMUL.FTZ R73, R73, UR4 ;  /* 0x0000000449497c20 */ /* 0x000fe20008410000 */
[----:B------:R-:W-:Y:S01]  /*2500*/  FSEL R19, R40, -INF , !P1 ;  /* 0xff80000028137808 */ /* 0x000fe20004800000 */
[----:B------:R-:W-:Y:S01]  /*2510*/  FMUL.FTZ R75, R75, UR4 ;  /* 0x000000044b4b7c20 */ /* 0x000fe20008410000 */
[CC--:B------:R-:W-:Y:S01]  /*2520*/  ISETP.GE.AND P0, PT, R13.reuse, R38.reuse, PT ;  /* 0x000000260d00720c */ /* 0x0c0fe20003f06270 */
[----:B------:R-:W5:Y:S01]  /*2530*/  MUFU.TANH R27, R27 ;  /* 0x0000001b001b7308 */ /* 0x000f620000002400 */
[-C--:B------:R-:W-:Y:S01]  /*2540*/  ISETP.GE.AND P3, PT, R13, R17.reuse, PT ;  /* 0x000000110d00720c */ /* 0x080fe20003f66270 */
[----:B------:R-:W-:Y:S01]  /*2550*/  VIADD R13, R35, 0xffffffd8 ;  /* 0xffffffd8230d7836 */ /* 0x000fe20000000000 */
[-C--:B------:R-:W-:Y:S01]  /*2560*/  ISETP.GE.AND P2, PT, R20, R38.reuse, PT ;  /* 0x000000261400720c */ /* 0x080fe20003f46270 */
[----:B------:R-:W-:Y:S01]  /*2570*/  FMUL.FTZ R84, R84, UR4 ;  /* 0x0000000454547c20 */ /* 0x000fe20008410000 */
[-C--:B------:R-:W-:Y:S01]  /*2580*/  ISETP.GE.AND P1, PT, R20, R17.reuse, PT ;  /* 0x000000111400720c */ /* 0x080fe20003f26270 */
[----:B------:R-:W-:Y:S01]  /*2590*/  FMUL.FTZ R86, R86, UR4 ;  /* 0x0000000456567c20 */ /* 0x000fe20008410000 */
[----:B------:R-:W-:Y:S01]  /*25a0*/  FSEL R42, R42, -INF , !P5 ;  /* 0xff8000002a2a7808 */ /* 0x000fe20006800000 */
[----:B------:R-:W5:Y:S01]  /*25b0*/  MUFU.TANH R25, R25 ;  /* 0x0000001900197308 */ /* 0x000f620000002400 */
[----:B-1----:R-:W-:Y:S01]  /*25c0*/  FSEL R3, R56, -INF , !P4 ;  /* 0xff80000038037808 */ /* 0x002fe20006000000 */
[----:B------:R-:W-:Y:S01]  /*25d0*/  FMUL.FTZ R87, R87, UR4 ;  /* 0x0000000457577c20 */ /* 0x000fe20008410000 */
[-C--:B------:R-:W-:Y:S01]  /*25e0*/  ISETP.GE.AND P5, PT, R14, R38.reuse, PT ;  /* 0x000000260e00720c */ /* 0x080fe20003fa6270 */
[----:B------:R-:W-:Y:S01]  /*25f0*/  FMUL.FTZ R28, R28, UR4 ;  /* 0x000000041c1c7c20 */ /* 0x000fe20008410000 */
[-C--:B------:R-:W-:Y:S01]  /*2600*/  ISETP.GE.AND P4, PT, R14, R17.reuse, PT ;  /* 0x000000110e00720c */ /* 0x080fe20003f86270 */
[----:B------:R-:W-:Y:S01]  /*2610*/  FMUL.FTZ R29, R29, UR4 ;  /* 0x000000041d1d7c20 */ /* 0x000fe20008410000 */
[----:B------:R-:W-:Y:S01]  /*2620*/  FSEL R14, R43, -INF , !P2 ;  /* 0xff8000002b0e7808 */ /* 0x000fe20005000000 */
[----:B------:R-:W1:Y:S01]  /*2630*/  MUFU.TANH R94, R72 ;  /* 0x00000048005e7308 */ /* 0x000e620000002400 */
[----:B------:R-:W-:Y:S01]  /*2640*/  FSEL R57, R57, -INF , !P1 ;  /* 0xff80000039397808 */ /* 0x000fe20004800000 */
[----:B------:R-:W-:Y:S01]  /*2650*/  FMUL.FTZ R30, R30, UR4 ;  /* 0x000000041e1e7c20 */ /* 0x000fe20008410000 */
[----:B------:R-:W-:Y:S01]  /*2660*/  ISETP.GE.AND P2, PT, R13, R38, PT ;  /* 0x000000260d00720c */ /* 0x000fe20003f46270 */
[----:B------:R-:W-:Y:S01]  /*2670*/  FMUL.FTZ R31, R31, UR4 ;  /* 0x000000041f1f7c20 */ /* 0x000fe20008410000 */
[----:B------:R-:W-:Y:S01]  /*2680*/  ISETP.GE.AND P1, PT, R13, R17, PT ;  /* 0x000000110d00720c */ /* 0x000fe20003f26270 */
[----:B------:R-:W-:Y:S01]  /*2690*/  IMAD.IADD R117, R5, 0x1, R34 ;  /* 0x0000000105757824 */ /* 0x000fe200078e0222 */
[----:B--2---:R-:W-:Y:S01]  /*26a0*/  FSEL R24, R24, -INF , !P5 ;  /* 0xff80000018187808 */ /* 0x004fe20006800000 */
[----:B------:R-:W2:Y:S01]  /*26b0*/  MUFU.TANH R33, R51 ;  /* 0x0000003300217308 */ /* 0x000ea20000002400 */
[----:B----4-:R-:W-:-:S02]  /*26c0*/  FSEL R13, R37, -INF , !P4 ;  /* 0xff800000250d7808 */ /* 0x010fc40006000000 */
[CC--:B------:R-:W-:Y:S02]  /*26d0*/  ISETP.GE.AND P5, PT, R8.reuse, R38.reuse, PT ;  /* 0x000000260800720c */ /* 0x0c0fe40003fa6270 */
[----:B------:R-:W-:Y:S01]  /*26e0*/  ISETP.GE.AND P4, PT, R8, R17, PT ;  /* 0x000000110800720c */ /* 0x000fe20003f86270 */
[----:B------:R-:W-:Y:S01]  /*26f0*/  VIADD R8, R35, 0xffffffe1 ;  /* 0xffffffe123087836 */ /* 0x000fe20000000000 */
[----:B---3--:R-:W-:Y:S01]  /*2700*/  FSEL R36, R36, -INF , !P0 ;  /* 0xff80000024247808 */ /* 0x008fe20004000000 */
[----:B------:R-:W3:Y:S01]  /*2710*/  MUFU.TANH R100, R85 ;  /* 0x0000005500647308 */ /* 0x000ee20000002400 */
[----:B------:R-:W-:Y:S02]  /*2720*/  ISETP.GE.AND P0, PT, R9, R38, PT ;  /* 0x000000260900720c */ /* 0x000fe40003f06270 */
[----:B-----5:R-:W-:Y:S02]  /*2730*/  FSEL R26, R26, -INF , !P2 ;  /* 0xff8000001a1a7808 */ /* 0x020fe40005000000 */
[----:B------:R-:W-:-:S02]  /*2740*/  FSEL R11, R32, -INF , !P1 ;  /* 0xff800000200b7808 */ /* 0x000fc40004800000 */
[CC--:B------:R-:W-:Y:S01]  /*2750*/  ISETP.GE.AND P2, PT, R8.reuse, R38.reuse, PT ;  /* 0x000000260800720c */ /* 0x0c0fe20003f46270 */
[----:B------:R-:W4:Y:S01]  /*2760*/  MUFU.TANH R101, R74 ;  /* 0x0000004a00657308 */ /* 0x000f220000002400 */
[----:B------:R-:W-:Y:S02]  /*2770*/  ISETP.GE.AND P1, PT, R8, R17, PT ;  /* 0x000000110800720c */ /* 0x000fe40003f26270 */
[----:B------:R-:W-:Y:S02]  /*2780*/  FSEL R106, R106, -INF , !P5 ;  /* 0xff8000006a6a7808 */ /* 0x000fe40006800000 */
[----:B------:R-:W-:Y:S02]  /*2790*/  FSEL R103, R103, -INF , !P4 ;  /* 0xff80000067677808 */ /* 0x000fe40006000000 */
[----:B------:R-:W-:Y:S01]  /*27a0*/  FSEL R8, R27, -INF , !P0 ;  /* 0xff8000001b087808 */ /* 0x000fe20004000000 */
[----:B------:R-:W5:Y:S01]  /*27b0*/  MUFU.TANH R104, R65 ;  /* 0x0000004100687308 */ /* 0x000f620000002400 */
[----:B------:R-:W-:-:S02]  /*27c0*/  ISETP.GE.AND P5, PT, R10, R38, PT ;  /* 0x000000260a00720c */ /* 0x000fc40003fa6270 */
[-C--:B------:R-:W-:Y:S01]  /*27d0*/  ISETP.GE.AND P4, PT, R10, R17.reuse, PT ;  /* 0x000000110a00720c */ /* 0x080fe20003f86270 */
[----:B------:R-:W-:Y:S01]  /*27e0*/  VIADD R10, R35, 0xfffffff1 ;  /* 0xfffffff1230a7836 */ /* 0x000fe20000000000 */
[-C--:B------:R-:W-:Y:S02]  /*27f0*/  ISETP.GE.AND P0, PT, R18, R38.reuse, PT ;  /* 0x000000261200720c */ /* 0x080fe40003f06270 */
[----:B------:R-:W-:Y:S01]  /*2800*/  FSEL R15, R25, -INF , !P3 ;  /* 0xff800000190f7808 */ /* 0x000fe20005800000 */
[----:B------:R-:W5:Y:S01]  /*2810*/  MUFU.TANH R39, R39 ;  /* 0x0000002700277308 */ /* 0x000f620000002400 */
[----:B------:R-:W-:Y:S02]  /*2820*/  ISETP.GE.AND P3, PT, R9, R17, PT ;  /* 0x000000110900720c */ /* 0x000fe40003f66270 */
[----:B-1----:R-:W-:Y:S02]  /*2830*/  FSEL R94, R94, -INF , !P0 ;  /* 0xff8000005e5e7808 */ /* 0x002fe40004000000 */
[----:B------:R-:W-:-:S02]  /*2840*/  ISETP.GE.AND P0, PT, R10, R38, PT ;  /* 0x000000260a00720c */ /* 0x000fc40003f06270 */
[----:B--2---:R-:W-:Y:S01]  /*2850*/  FSEL R9, R33, -INF , !P3 ;  /* 0xff80000021097808 */ /* 0x004fe20005800000 */
[----:B------:R-:W1:Y:S01]  /*2860*/  MUFU.TANH R90, R73 ;  /* 0x00000049005a7308 */ /* 0x000e620000002400 */
[-C--:B------:R-:W-:Y:S01]  /*2870*/  ISETP.GE.AND P3, PT, R18, R17.reuse, PT ;  /* 0x000000111200720c */ /* 0x080fe20003f66270 */
[----:B------:R-:W-:Y:S01]  /*2880*/  VIADD R18, R35, 0xfffffff0 ;  /* 0xfffffff023127836 */ /* 0x000fe20000000000 */
[----:B---3--:R-:W-:Y:S02]  /*2890*/  FSEL R100, R100, -INF , !P0 ;  /* 0xff80000064647808 */ /* 0x008fe40004000000 */
[----:B------:R-:W-:Y:S02]  /*28a0*/  ISETP.GE.AND P0, PT, R92, 0x2, PT ;  /* 0x000000025c00780c */ /* 0x000fe40003f06270 */
[----:B----4-:R-:W-:Y:S01]  /*28b0*/  FSEL R101, R101, -INF , !P3 ;  /* 0xff80000065657808 */ /* 0x010fe20005800000 */
[----:B------:R-:W2:Y:S01]  /*28c0*/  MUFU.TANH R97, R75 ;  /* 0x0000004b00617308 */ /* 0x000ea20000002400 */
[----:B------:R-:W-:Y:S01]  /*28d0*/  ISETP.GE.AND P3, PT, R10, R17, PT ;  /* 0x000000110a00720c */ /* 0x000fe20003f66270 */
[C---:B------:R-:W-:Y:S01]  /*28e0*/  VIADD R10, R35.reuse, 0xfffffff8 ;  /* 0xfffffff8230a7836 */ /* 0x040fe20000000000 */
[----:B-----5:R-:W-:Y:S01]  /*28f0*/  FSEL R104, R104, -INF , !P2 ;  /* 0xff80000068687808 */ /* 0x020fe20005000000 */
[----:B------:R-:W-:Y:S01]  /*2900*/  VIADD R35, R35, 0xfffffff9 ;  /* 0xfffffff923237836 */ /* 0x000fe20000000000 */
[----:B------:R-:W-:-:S02]  /*2910*/  FSEL R95, R39, -INF , !P1 ;  /* 0xff800000275f7808 */ /* 0x000fc40004800000 */
[CC--:B------:R-:W-:Y:S01]  /*2920*/  ISETP.GE.AND P2, PT, R18.reuse, R38.reuse, PT ;  /* 0x000000261200720c */ /* 0x0c0fe20003f46270 */
[----:B------:R-:W3:Y:S01]  /*2930*/  MUFU.TANH R98, R84 ;  /* 0x0000005400627308 */ /* 0x000ee20000002400 */
[----:B------:R-:W-:Y:S02]  /*2940*/  ISETP.GE.AND P1, PT, R18, R17, PT ;  /* 0x000000111200720c */ /* 0x000fe40003f26270 */
[----:B-1----:R-:W-:Y:S02]  /*2950*/  FSEL R90, R90, -INF , !P5 ;  /* 0xff8000005a5a7808 */ /* 0x002fe40006800000 */
[----:B------:R-:W-:-:S03]  /*2960*/  ISETP.GE.AND P5, PT, R10, R38, PT ;  /* 0x000000260a00720c */ /* 0x000fc60003fa6270 */
        /* <DEDUP_REMOVED lines=81> */
.L_x_5100:
[----:B------:R-:W-:-:S04]  /*2e80*/  IADD3 R2, -R2, RZ, RZ ;  /* 0x000000ff02027210 */ /* 0x000fc80007ffe1ff */
[----:B------:R-:W-:-:S07]  /*2e90*/  SHF.R.S32.HI R7, RZ, 0x1f, R2 ;  /* 0x0000001fff077819 */ /* 0x000fce0000011402 */
.L_x_5101:
        /* <DEDUP_REMOVED lines=14> */
.L_x_5099:
        /* <DEDUP_REMOVED lines=32> */
[----:B-1----:R-:W1:Y:S03]  /*3180*/  SHFL.BFLY PT, R7, R10, 0x2, 0x1f ;  /* 0x0c401f000a077f89 */ /* 0x002e6600000e0000 */
        /* <DEDUP_REMOVED lines=23> */
[----:B------:R-:W-:Y:S01]  /*3300*/  LDSM.16.MT88.4 R4, [R116+0x8000] ;  /* 0x008000007404783b */ /* 0x000fe20000004200 */
        /* <DEDUP_REMOVED lines=12> */
[----:B------:R-:W-:Y:S01]  /*33d0*/  FFMA.FTZ R3, R8, UR4, -R99 ;  /* 0x0000000408037c23 */ /* 0x000fe20008010863 */
[--C-:B------:R-:W-:Y:S01]  /*33e0*/  FFMA.FTZ R28, R15, UR4, -R88.reuse ;  /* 0x000000040f1c7c23 */ /* 0x100fe20008010858 */
[----:B------:R-:W-:Y:S01]  /*33f0*/  MUFU.EX2 R34, R34 ;  /* 0x0000002200227308 */ /* 0x000fe20000000800 */
[--C-:B------:R-:W-:Y:S01]  /*3400*/  FFMA.FTZ R27, R13, UR4, -R88.reuse ;  /* 0x000000040d1b7c23 */ /* 0x100fe20008010858 */
[--C-:B------:R-:W-:Y:S01]  /*3410*/  FFMA.FTZ R29, R11, UR4, -R88.reuse ;  /* 0x000000040b1d7c23 */ /* 0x100fe20008010858 */
[--C-:B------:R-:W-:Y:S01]  /*3420*/  FFMA.FTZ R26, R9, UR4, -R88.reuse ;  /* 0x00000004091a7c23 */ /* 0x100fe20008010858 */
[----:B------:R-:W3:Y:S01]  /*3430*/  LDSM.16.MT88.4 R12, [R116+0x6400] ;  /* 0x00640000740c783b */ /* 0x000ee20000004200 */
[--C-:B------:R-:W-:Y:S01]  /*3440*/  FFMA.FTZ R95, R95, UR4, -R88.reuse ;  /* 0x000000045f5f7c23 */ /* 0x100fe20008010858 */
[--C-:B------:R-:W-:Y:S01]  /*3450*/  FFMA.FTZ R97, R97, UR4, -R88.reuse ;  /* 0x0000000461617c23 */ /* 0x100fe20008010858 */
[--C-:B------:R-:W-:Y:S01]  /*3460*/  FFMA.FTZ R91, R91, UR4, -R88.reuse ;  /* 0x000000045b5b7c23 */ /* 0x100fe20008010858 */
[----:B------:R-:W4:Y:S01]  /*3470*/  MUFU.EX2 R31, R31 ;  /* 0x0000001f001f7308 */ /* 0x000f220000000800 */
[----:B------:R-:W5:Y:S01]  /*3480*/  LDSM.16.MT88.4 R8, [R116+0x7400] ;  /* 0x007400007408783b */ /* 0x000f620000004200 */
[----:B-1----:R-:W-:Y:S01]  /*3490*/  F2FP.BF16.F32.PACK_AB R48, R33, R84 ;  /* 0x000000542130723e */ /* 0x002fe200000010ff */
[--C-:B------:R-:W-:Y:S01]  /*34a0*/  FFMA.FTZ R96, R93, UR4, -R88.reuse ;  /* 0x000000045d607c23 */ /* 0x100fe20008010858 */
[--C-:B------:R-:W-:Y:S01]  /*34b0*/  FFMA.FTZ R89, R89, UR4, -R88.reuse ;  /* 0x0000000459597c23 */ /* 0x100fe20008010858 */
[----:B------:R-:W1:Y:S01]  /*34c0*/  LDSM.16.MT88.4 R16, [R117+0x7400] ;  /* 0x007400007510783b */ /* 0x000e620000004200 */
[----:B------:R-:W-:Y:S01]  /*34d0*/  FFMA.FTZ R138, R87, UR4, -R88 ;  /* 0x00000004578a7c23 */ /* 0x000fe20008010858 */
[----:B------:R-:W-:Y:S01]  /*34e0*/  FADD.FTZ R33, R84, R33 ;  /* 0x0000002154217221 */ /* 0x000fe20000010000 */
[----:B------:R-:W-:Y:S08]  /*34f0*/  MUFU.EX2 R86, R86 ;  /* 0x0000005600567308 */ /* 0x000ff00000000800 */
[----:B------:R-:W2:Y:S01]  /*3500*/  MUFU.EX2 R85, R85 ;  /* 0x0000005500557308 */ /* 0x000ea20000000800 */
[----:B----4-:R-:W-:Y:S01]  /*3510*/  F2FP.BF16.F32.PACK_AB R50, R31, R34 ;  /* 0x000000221f32723e */ /* 0x010fe200000010ff */
[----:B------:R-:W-:-:S04]  /*3520*/  FADD.FTZ R34, R34, R33 ;  /* 0x0000002122227221 */ /* 0x000fc80000010000 */
[----:B------:R-:W-:Y:S02]  /*3530*/  FADD.FTZ R31, R31, R34 ;  /* 0x000000221f1f7221 */ /* 0x000fe40000010000 */
[----:B------:R-:W-:Y:S08]  /*3540*/  MUFU.EX2 R35, R35 ;  /* 0x0000002300237308 */ /* 0x000ff00000000800 */
[----:B------:R-:W4:Y:S01]  /*3550*/  MUFU.EX2 R32, R32 ;  /* 0x0000002000207308 */ /* 0x000f220000000800 */
[----:B--2---:R-:W-:Y:S01]  /*3560*/  F2FP.BF16.F32.PACK_AB R49, R85, R86 ;  /* 0x000000565531723e */ /* 0x004fe200000010ff */
[----:B------:R-:W-:-:S06]  /*3570*/  FADD.FTZ R86, R86, R85 ;  /* 0x0000005556567221 */ /* 0x000fcc0000010000 */
[----:B------:R-:W-:Y:S08]  /*3580*/  MUFU.EX2 R30, R30 ;  /* 0x0000001e001e7308 */ /* 0x000ff00000000800 */
[----:B------:R-:W2:Y:S01]  /*3590*/  MUFU.EX2 R25, R25 ;  /* 0x0000001900197308 */ /* 0x000ea20000000800 */
[----:B----4-:R-:W-:Y:S01]  /*35a0*/  F2FP.BF16.F32.PACK_AB R51, R32, R35 ;  /* 0x000000232033723e */ /* 0x010fe200000010ff */
        /* <DEDUP_REMOVED lines=10> */
[----:B------:R-:W4:Y:S05]  /*3650*/  MUFU.EX2 R27, R27 ;  /* 0x0000001b001b7308 */ /* 0x000f2a0000000800 */
[C---:B------:R-:W-:Y:S03]  /*3660*/  HMMA.16816.F32.BF16 R64, R48.reuse, R60, RZ ;  /* 0x0000003c3040723c */ /* 0x040fe600000418ff */
[----:B------:R-:W-:Y:S03]  /*3670*/  MUFU.EX2 R29, R29 ;  /* 0x0000001d001d7308 */ /* 0x000fe60000000800 */
[C---:B------:R-:W-:Y:S05]  /*3680*/  HMMA.16816.F32.BF16 R36, R48.reuse, R40, RZ ;  /* 0x000000283024723c */ /* 0x040fea00000418ff */
[----:B------:R-:W3:Y:S01]  /*3690*/  MUFU.EX2 R26, R26 ;  /* 0x0000001a001a7308 */ /* 0x000ee20000000800 */
        /* <DEDUP_REMOVED lines=8> */
[----:B--2---:R-:W-:Y:S01]  /*3720*/  F2FP.BF16.F32.PACK_AB R4, R25, R30 ;  /* 0x0000001e1904723e */ /* 0x004fe200000010ff */
[----:B------:R-:W-:Y:S01]  /*3730*/  FADD.FTZ R30, R30, R31 ;  /* 0x0000001f1e1e7221 */ /* 0x000fe20000010000 */
[----:B----4-:R-:W-:Y:S01]  /*3740*/  F2FP.BF16.F32.PACK_AB R5, R27, R28 ;  /* 0x0000001c1b05723e */ /* 0x010fe200000010ff */
[----:B------:R-:W-:-:S02]  /*3750*/  FADD.FTZ R28, R28, R35 ;  /* 0x000000231c1c7221 */ /* 0x000fc40000010000 */
[----:B------:R-:W-:Y:S01]  /*3760*/  FADD.FTZ R25, R25, R30 ;  /* 0x0000001e19197221 */ /* 0x000fe20000010000 */
[----:B------:R-:W-:Y:S01]  /*3770*/  F2FP.BF16.F32.PACK_AB R6, R3, R24 ;  /* 0x000000180306723e */ /* 0x000fe200000010ff */
[----:B------:R-:W-:Y:S01]  /*3780*/  MUFU.EX2 R137, R137 ;  /* 0x0000008900897308 */ /* 0x000fe20000000800 */
[----:B---3--:R-:W-:Y:S01]  /*3790*/  F2FP.BF16.F32.PACK_AB R7, R26, R29 ;  /* 0x0000001d1a07723e */ /* 0x008fe200000010ff */
        /* <DEDUP_REMOVED lines=8> */
[----:B------:R-:W2:Y:S02]  /*3820*/  LDSM.16.MT88.4 R12, [R117+0x8400] ;  /* 0x00840000750c783b */ /* 0x000ea40000004200 */
[----:B------:R-:W-:Y:S03]  /*3830*/  MUFU.EX2 R96, R96 ;  /* 0x0000006000607308 */ /* 0x000fe60000000800 */
[C---:B-----5:R-:W-:Y:S05]  /*3840*/  HMMA.16816.F32.BF16 R56, R4.reuse, R8, R56 ;  /* 0x000000080438723c */ /* 0x060fea0000041838 */
[----:B------:R-:W-:Y:S01]  /*3850*/  MUFU.EX2 R89, R89 ;  /* 0x0000005900597308 */ /* 0x000fe20000000800 */
[C---:B------:R-:W-:Y:S01]  /*3860*/  HMMA.16816.F32.BF16 R52, R4.reuse, R10, R52 ;  /* 0x0000000a0434723c */ /* 0x040fe20000041834 */
[----:B------:R-:W3:Y:S05]  /*3870*/  LDSM.16.MT88.4 R8, [R116+0x8400] ;  /* 0x008400007408783b */ /* 0x000eea0000004200 */
[C---:B-1----:R-:W-:Y:S01]  /*3880*/  HMMA.16816.F32.BF16 R64, R4.reuse, R16, R64 ;  /* 0x000000100440723c */ /* 0x042fe20000041840 */
[----:B------:R-:W-:Y:S05]  /*3890*/  MUFU.EX2 R138, R138 ;  /* 0x0000008a008a7308 */ /* 0x000fea0000000800 */
[C---:B------:R-:W-:Y:S01]  /*38a0*/  HMMA.16816.F32.BF16 R60, R4.reuse, R18, R60 ;  /* 0x00000012043c723c */ /* 0x040fe2000004183c */
[----:B------:R-:W1:Y:S05]  /*38b0*/  LDSM.16.MT88.4 R16, [R117+0x6800] ;  /* 0x006800007510783b */ /* 0x000e6a0000004200 */
[C---:B------:R-:W-:Y:S06]  /*38c0*/  HMMA.16816.F32.BF16 R80, R4.reuse, R20, R80 ;  /* 0x000000140450723c */ /* 0x040fec0000041850 */
[C---:B------:R-:W-:Y:S01]  /*38d0*/  HMMA.16816.F32.BF16 R76, R4.reuse, R22, R76 ;  /* 0x00000016044c723c */ /* 0x040fe2000004184c */
[--C-:B------:R-:W-:Y:S01]  /*38e0*/  FFMA.FTZ R21, R94, UR4, -R99.reuse ;  /* 0x000000045e157c23 */ /* 0x100fe20008010863 */
[--C-:B------:R-:W-:Y:S01]  /*38f0*/  FFMA.FTZ R20, R90, UR4, -R99.reuse ;  /* 0x000000045a147c23 */ /* 0x100fe20008010863 */
[--C-:B------:R-:W-:Y:S01]  /*3900*/  FFMA.FTZ R90, R103, UR4, -R88.reuse ;  /* 0x00000004675a7c23 */ /* 0x100fe20008010858 */
[----:B------:R-:W-:Y:S01]  /*3910*/  FFMA.FTZ R94, R101, UR4, -R88 ;  /* 0x00000004655e7c23 */ /* 0x000fe20008010858 */
[--C-:B------:R-:W-:Y:S01]  /*3920*/  FFMA.FTZ R101, R100, UR4, -R99.reuse ;  /* 0x0000000464657c23 */ /* 0x100fe20008010863 */
[----:B--2---:R-:W-:Y:S01]  /*3930*/  HMMA.16816.F32.BF16 R36, R4, R12, R36 ;  /* 0x0000000c0424723c */ /* 0x004fe20000041824 */
[--C-:B------:R-:W-:Y:S01]  /*3940*/  FFMA.FTZ R23, R106, UR4, -R99.reuse ;  /* 0x000000046a177c23 */ /* 0x100fe20008010863 */
[--C-:B------:R-:W-:Y:S01]  /*3950*/  FFMA.FTZ R22, R104, UR4, -R99.reuse ;  /* 0x0000000468167c23 */ /* 0x100fe20008010863 */
[----:B------:R-:W-:Y:S01]  /*3960*/  MUFU.EX2 R21, R21 ;  /* 0x0000001500157308 */ /* 0x000fe20000000800 */
[----:B------:R-:W-:-:S02]  /*3970*/  FFMA.FTZ R100, R102, UR4, -R99 ;  /* 0x0000000466647c23 */ /* 0x000fc40008010863 */
[C---:B------:R-:W-:Y:S01]  /*3980*/  HMMA.16816.F32.BF16 R40, R4.reuse, R14, R40 ;  /* 0x0000000e0428723c */ /* 0x040fe20000041828 */
[----:B------:R-:W2:Y:S04]  /*3990*/  LDSM.16.MT88.4 R12, [R116+0x6800] ;  /* 0x00680000740c783b */ /* 0x000ea80000004200 */
[----:B------:R-:W-:Y:S01]  /*39a0*/  MUFU.EX2 R23, R23 ;  /* 0x0000001700177308 */ /* 0x000fe20000000800 */
[C---:B---3--:R-:W-:Y:S06]  /*39b0*/  HMMA.16816.F32.BF16 R44, R4.reuse, R8, R44 ;  /* 0x00000008042c723c */ /* 0x048fec000004182c */
[----:B------:R-:W-:Y:S01]  /*39c0*/  HMMA.16816.F32.BF16 R48, R4, R10, R48 ;  /* 0x0000000a0430723c */ /* 0x000fe20000041830 */
[----:B------:R-:W3:Y:S01]  /*39d0*/  LDSM.16.MT88.4 R8, [R117+0x7800] ;  /* 0x007800007508783b */ /* 0x000ee20000004200 */
[----:B------:R-:W4:Y:S08]  /*39e0*/  MUFU.EX2 R22, R22 ;  /* 0x0000001600167308 */ /* 0x000f300000000800 */
[----:B------:R-:W5:Y:S08]  /*39f0*/  MUFU.EX2 R20, R20 ;  /* 0x0000001400147308 */ /* 0x000f700000000800 */
[----:B------:R-:W1:Y:S01]  /*3a00*/  MUFU.EX2 R90, R90 ;  /* 0x0000005a005a7308 */ /* 0x000e620000000800 */
[----:B----4-:R-:W-:Y:S01]  /*3a10*/  F2FP.BF16.F32.PACK_AB R4, R22, R23 ;  /* 0x000000171604723e */ /* 0x010fe200000010ff */
[----:B------:R-:W-:-:S04]  /*3a20*/  FADD.FTZ R23, R23, R24 ;  /* 0x0000001817177221 */ /* 0x000fc80000010000 */
[----:B------:R-:W-:Y:S02]  /*3a30*/  FADD.FTZ R22, R22, R23 ;  /* 0x0000001716167221 */ /* 0x000fe40000010000 */
[----:B------:R-:W4:Y:S01]  /*3a40*/  MUFU.EX2 R94, R94 ;  /* 0x0000005e005e7308 */ /* 0x000f220000000800 */
[----:B-----5:R-:W-:Y:S01]  /*3a50*/  F2FP.BF16.F32.PACK_AB R6, R20, R21 ;  /* 0x000000151406723e */ /* 0x020fe200000010ff */
[----:B------:R-:W-:-:S04]  /*3a60*/  FADD.FTZ R21, R21, R22 ;  /* 0x0000001615157221 */ /* 0x000fc80000010000 */
[----:B------:R-:W-:Y:S02]  /*3a70*/  FADD.FTZ R21, R20, R21 ;  /* 0x0000001514157221 */ /* 0x000fe40000010000 */
[----:B------:R-:W5:Y:S01]  /*3a80*/  MUFU.EX2 R101, R101 ;  /* 0x0000006500657308 */ /* 0x000f620000000800 */
[----:B-1----:R-:W-:Y:S01]  /*3a90*/  F2FP.BF16.F32.PACK_AB R5, R95, R90 ;  /* 0x0000005a5f05723e */ /* 0x002fe200000010ff */
[----:B------:R-:W-:-:S04]  /*3aa0*/  FADD.FTZ R90, R90, R29 ;  /* 0x0000001d5a5a7221 */ /* 0x000fc80000010000 */
[----:B------:R-:W-:Y:S02]  /*3ab0*/  FADD.FTZ R95, R95, R90 ;  /* 0x0000005a5f5f7221 */ /* 0x000fe40000010000 */
[----:B------:R-:W1:Y:S01]  /*3ac0*/  MUFU.EX2 R100, R100 ;  /* 0x0000006400647308 */ /* 0x000e620000000800 */
[----:B----4-:R-:W-:Y:S01]  /*3ad0*/  F2FP.BF16.F32.PACK_AB R7, R97, R94 ;  /* 0x0000005e6107723e */ /* 0x010fe200000010ff */
[----:B------:R-:W-:-:S04]  /*3ae0*/  FADD.FTZ R94, R94, R95 ;  /* 0x0000005f5e5e7221 */ /* 0x000fc80000010000 */
[----:B------:R-:W-:Y:S02]  /*3af0*/  FADD.FTZ R94, R97, R94 ;  /* 0x0000005e615e7221 */ /* 0x000fe40000010000 */
[C---:B------:R-:W-:Y:S06]  /*3b00*/  HMMA.16816.F32.BF16 R80, R4.reuse, R16, R80 ;  /* 0x000000100450723c */ /* 0x040fec0000041850 */
        /* <DEDUP_REMOVED lines=14> */
[C---:B---3--:R-:W-:Y:S06]  /*3bf0*/  HMMA.16816.F32.BF16 R44, R4.reuse, R8, R44 ;  /* 0x00000008042c723c */ /* 0x048fec000004182c */
[----:B------:R-:W-:Y:S01]  /*3c00*/  HMMA.16816.F32.BF16 R48, R4, R10, R48 ;  /* 0x0000000a0430723c */ /* 0x000fe20000041830 */
[----:B------:R-:W3:Y:S06]  /*3c10*/  LDSM.16.MT88.4 R8, [R117+0x7c00] ;  /* 0x007c00007508783b */ /* 0x000eec0000004200 */
[----:B-----5:R-:W-:Y:S01]  /*3c20*/  F2FP.BF16.F32.PACK_AB R4, R101, R98 ;  /* 0x000000626504723e */ /* 0x020fe200000010ff */
[----:B------:R-:W-:Y:S01]  /*3c30*/  FADD.FTZ R98, R98, R21 ;  /* 0x0000001562627221 */ /* 0x000fe20000010000 */
[----:B------:R-:W-:Y:S01]  /*3c40*/  F2FP.BF16.F32.PACK_AB R5, R96, R91 ;  /* 0x0000005b6005723e */ /* 0x000fe200000010ff */
[----:B------:R-:W-:Y:S01]  /*3c50*/  FADD.FTZ R91, R91, R94 ;  /* 0x0000005e5b5b7221 */ /* 0x000fe20000010000 */
[----:B-1----:R-:W-:Y:S01]  /*3c60*/  F2FP.BF16.F32.PACK_AB R6, R137, R100 ;  /* 0x000000648906723e */ /* 0x002fe200000010ff */
[----:B------:R-:W-:Y:S01]  /*3c70*/  FADD.FTZ R101, R101, R98 ;  /* 0x0000006265657221 */ /* 0x000fe20000010000 */
[----:B------:R-:W-:Y:S01]  /*3c80*/  F2FP.BF16.F32.PACK_AB R7, R138, R89 ;  /* 0x000000598a07723e */ /* 0x000fe200000010ff */
[----:B------:R-:W-:-:S02]  /*3c90*/  FADD.FTZ R96, R96, R91 ;  /* 0x0000005b60607221 */ /* 0x000fc40000010000 */
[----:B------:R-:W-:Y:S02]  /*3ca0*/  FADD.FTZ R100, R100, R101 ;  /* 0x0000006564647221 */ /* 0x000fe40000010000 */
[----:B------:R-:W-:Y:S02]  /*3cb0*/  FADD.FTZ R89, R89, R96 ;  /* 0x0000006059597221 */ /* 0x000fe40000010000 */
[----:B----4-:R-:W-:Y:S01]  /*3cc0*/  HMMA.16816.F32.BF16 R80, R4, R16, R80 ;  /* 0x000000100450723c */ /* 0x010fe20000041850 */
        /* <DEDUP_REMOVED lines=18> */
[----:B------:R-:W-:Y:S01]  /*3df0*/  UIADD3 UR4, -UR10, URZ, URZ ;  /* 0x0000003f0a047290 */ /* 0x000fe2000fffe13f */
[----:B------:R-:W-:Y:S01]  /*3e00*/  IADD3 R136, R92, -0x2, RZ ;  /* 0xfffffffe5c887810 */ /* 0x000fe20007ffe0ff */
[----:B------:R-:W-:Y:S01]  /*3e10*/  ULDC UR9, c[0x0][0x248] ;  /* 0x0000920000097ab9 */ /* 0x000fe20000000800 */
[----:B------:R-:W-:Y:S01]  /*3e20*/  MOV R3, R0 ;  /* 0x0000000000037202 */ /* 0x000fe20000000f00 */
[----:B------:R-:W-:Y:S01]  /*3e30*/  USHF.L.U32 UR7, UR9, 0x6, URZ ;  /* 0x0000000609077899 */ /* 0x000fe2000800063f */
[----:B------:R-:W-:Y:S01]  /*3e40*/  IMAD.MOV.U32 R87, RZ, RZ, R2 ;  /* 0x000000ffff577224 */ /* 0x000fe200078e0002 */
[----:B------:R-:W-:Y:S01]  /*3e50*/  USHF.R.S32.HI UR11, URZ, 0x1f, UR4 ;  /* 0x0000001f3f0b7899 */ /* 0x000fe20008011404 */
[----:B------:R-:W-:Y:S01]  /*3e60*/  MOV R135, UR4 ;  /* 0x0000000400877c02 */ /* 0x000fe20008000f00 */
[----:B------:R-:W-:Y:S01]  /*3e70*/  UIADD3 UR6, -UR7, URZ, URZ ;  /* 0x0000003f07067290 */ /* 0x000fe2000fffe13f */
[----:B------:R-:W-:-:S03]  /*3e80*/  ULDC UR4, c[0x0][0x2ec] ;  /* 0x0000bb0000047ab9 */ /* 0x000fc60000000800 */
[----:B------:R-:W-:Y:S01]  /*3e90*/  IMAD.U32 R134, RZ, RZ, UR11 ;  /* 0x0000000bff867e24 */ /* 0x000fe2000f8e00ff */
[----:B------:R-:W-:Y:S01]  /*3ea0*/  USHF.R.S32.HI UR5, URZ, 0x1f, UR6 ;  /* 0x0000001f3f057899 */ /* 0x000fe20008011406 */
[----:B------:R-:W-:-:S11]  /*3eb0*/  ULDC UR11, c[0x0][0x39c] ;  /* 0x0000e700000b7ab9 */ /* 0x000fd60000000800 */
.L_x_5106:
        /* <DEDUP_REMOVED lines=66> */
.L_x_5103:
        /* <DEDUP_REMOVED lines=14> */
[----:B------:R-:W-:Y:S06]  /*43c0*/  LDSM.16.M88.4 R88, [R121] ;  /* 0x000000007958783b */ /* 0x000fec0000000200 */
[----:B------:R-:W2:Y:S06]  /*43d0*/  LDSM.16.M88.4 R92, [R120] ;  /* 0x00000000785c783b */ /* 0x000eac0000000200 */
[----:B------:R-:W3:Y:S06]  /*43e0*/  LDSM.16.M88.4 R96, [R120+0x400] ;  /* 0x000400007860783b */ /* 0x000eec0000000200 */
[----:B------:R-:W4:Y:S06]  /*43f0*/  LDSM.16.M88.4 R100, [R120+0x800] ;  /* 0x000800007864783b */ /* 0x000f2c0000000200 */
[----:B------:R-:W5:Y:S06]  /*4400*/  LDSM.16.M88.4 R104, [R120+0xc00] ;  /* 0x000c00007868783b */ /* 0x000f6c0000000200 */
[----:B------:R-:W0:Y:S06]  /*4410*/  LDGDEPBAR ;  /* 0x00000000000079af */ /* 0x000e2c0000000000 */
[----:B------:R-:W-:Y:S06]  /*4420*/  LDSM.16.M88.4 R108, [R119] ;  /* 0x00000000776c783b */ /* 0x000fec0000000200 */
        /* <DEDUP_REMOVED lines=48> */
[----:B------:R-:W2:Y:S06]  /*4730*/  LDSM.16.M88.4 R96, [R120+0x2400] ;  /* 0x002400007860783b */ /* 0x000eac0000000200 */
        /* <DEDUP_REMOVED lines=25> */
[----:B------:R-:W-:Y:S05]  /*48d0*/  DEPBAR.LE SB0, 0x0 ;  /* 0x000080000000791a */ /* 0x000fea0000000000 */
[----:B------:R-:W1:Y:S01]  /*48e0*/  MUFU.TANH R157, R157 ;  /* 0x0000009d009d7308 */ /* 0x000e620000002400 */
[----:B------:R-:W-:Y:S01]  /*48f0*/  BAR.SYNC.DEFER_BLOCKING 0x0 ;  /* 0x0000000000007b1d */ /* 0x000fe20000010000 */
[C---:B---3--:R-:W-:Y:S05]  /*4900*/  HMMA.16816.F32.BF16 R20, R96.reuse, R92, R20 ;  /* 0x0000005c6014723c */ /* 0x048fea0000041814 */
[----:B------:R-:W-:Y:S03]  /*4910*/  FMUL.FTZ R161, R9, UR11 ;  /* 0x0000000b09a17c20 */ /* 0x000fe60008410000 */
        /* <DEDUP_REMOVED lines=18> */
[----:B-1----:R-:W-:Y:S03]  /*4a40*/  FMUL.FTZ R0, R11, UR11 ;  /* 0x0000000b0b007c20 */ /* 0x002fe60008410000 */
[----:B------:R-:W1:Y:S01]  /*4a50*/  MUFU.TANH R159, R159 ;  /* 0x0000009f009f7308 */ /* 0x000e620000002400 */
[C---:B----4-:R-:W-:Y:S03]  /*4a60*/  HMMA.16816.F32.BF16 R28, R96.reuse, R88, R28 ;  /* 0x00000058601c723c */ /* 0x050fe6000004181c */
[----:B------:R-:W-:Y:S01]  /*4a70*/  FMUL.FTZ R160, R24, UR11 ;  /* 0x0000000b18a07c20 */ /* 0x000fe20008410000 */
[----:B------:R-:W-:Y:S01]  /*4a80*/  FMUL.FTZ R150, R25, UR11 ;  /* 0x0000000b19967c20 */ /* 0x000fe20008410000 */
[----:B------:R-:W-:Y:S01]  /*4a90*/  FMUL.FTZ R148, R26, UR11 ;  /* 0x0000000b1a947c20 */ /* 0x000fe20008410000 */
[----:B------:R-:W-:Y:S03]  /*4aa0*/  HMMA.16816.F32.BF16 R32, R96, R90, R32 ;  /* 0x0000005a6020723c */ /* 0x000fe60000041820 */
[----:B------:R4:W1:Y:S02]  /*4ab0*/  MUFU.TANH R114, R2 ;  /* 0x0000000200727308 */ /* 0x0008640000002400 */
[----:B------:R-:W-:Y:S08]  /*4ac0*/  FMUL.FTZ R146, R27, UR11 ;  /* 0x0000000b1b927c20 */ /* 0x000ff00008410000 */
[----:B------:R4:W1:Y:S10]  /*4ad0*/  MUFU.TANH R105, R0 ;  /* 0x0000000000697308 */ /* 0x0008740000002400 */
        /* <DEDUP_REMOVED lines=33> */
[----:B------:R-:W-:Y:S02]  /*4cf0*/  MOV R10, UR6 ;  /* 0x00000006000a7c02 */ /* 0x000fe40008000f00 */
[----:B------:R-:W-:Y:S01]  /*4d00*/  MOV R7, UR5 ;  /* 0x0000000500077c02 */ /* 0x000fe20008000f00 */
[----:B------:R-:W-:Y:S06]  /*4d10*/  @P6 BRA `(.L_x_5105) ;  /* 0x0000000000f46947 */ /* 0x000fec0003800000 */
[----:B----4-:R-:W2:Y:S01]  /*4d20*/  LDC R0, c[0x0][0x380] ;  /* 0x0000e000ff007b82 */ /* 0x010ea20000000800 */
        /* <DEDUP_REMOVED lines=60> */
.L_x_5105:
        /* <DEDUP_REMOVED lines=14> */
.L_x_5104:
[----:B-1--4-:R-:W-:Y:S01]  /*51d0*/  FMNMX.FTZ R0, R114, R87, !PT ;  /* 0x0000005772007209 */ /* 0x012fe20007810000 */
        /* <DEDUP_REMOVED lines=16> */
[----:B--2---:R-:W-:Y:S02]  /*52e0*/  FMNMX.FTZ R5, R145, R0, !PT ;  /* 0x0000000091057209 */ /* 0x004fe40007810000 */
        /* <DEDUP_REMOVED lines=46> */
[----:B------:R-:W2:Y:S01]  /*55d0*/  MUFU.EX2 R84, R84 ;  /* 0x0000005400547308 */ /* 0x000ea20000000800 */
[----:B------:R-:W-:Y:S01]  /*55e0*/  FFMA.FTZ R98, R151, UR4, -R97 ;  /* 0x0000000497627c23 */ /* 0x000fe20008010861 */
[--C-:B------:R-:W-:Y:S01]  /*55f0*/  FFMA.FTZ R100, R149, UR4, -R89.reuse ;  /* 0x0000000495647c23 */ /* 0x100fe20008010859 */
[----:B------:R-:W-:Y:S01]  /*5600*/  FFMA.FTZ R101, R155, UR4, -R89 ;  /* 0x000000049b657c23 */ /* 0x000fe20008010859 */
        /* <DEDUP_REMOVED lines=37> */
[----:B------:R-:W-:Y:S01]  /*5860*/  FFMA.FTZ R103, R145, UR4, -R97 ;  /* 0x0000000491677c23 */ /* 0x000fe20008010861 */
[----:B------:R-:W4:Y:S01]  /*5870*/  LDSM.16.MT88.4 R52, [R116+0x8000] ;  /* 0x008000007434783b */ /* 0x000f220000004200 */
[--C-:B------:R-:W-:Y:S01]  /*5880*/  FFMA.FTZ R104, R164, UR4, -R89.reuse ;  /* 0x00000004a4687c23 */ /* 0x100fe20008010859 */
[----:B------:R-:W-:Y:S01]  /*5890*/  FFMA.FTZ R105, R162, UR4, -R89 ;  /* 0x00000004a2697c23 */ /* 0x000fe20008010859 */
[C---:B------:R-:W-:Y:S01]  /*58a0*/  FMUL.FTZ R44, R84.reuse, R44 ;  /* 0x0000002c542c7220 */ /* 0x040fe20000410000 */
[----:B------:R-:W-:Y:S01]  /*58b0*/  FMUL.FTZ R45, R84, R45 ;  /* 0x0000002d542d7220 */ /* 0x000fe20000410000 */
[C---:B------:R-:W-:Y:S03]  /*58c0*/  FMUL.FTZ R46, R3.reuse, R46 ;  /* 0x0000002e032e7220 */ /* 0x040fe60000410000 */
[----:B------:R-:W5:Y:S01]  /*58d0*/  MUFU.EX2 R95, R95 ;  /* 0x0000005f005f7308 */ /* 0x000f620000000800 */
[----:B---3--:R-:W-:Y:S01]  /*58e0*/  F2FP.BF16.F32.PACK_AB R81, R94, R90 ;  /* 0x0000005a5e51723e */ /* 0x008fe200000010ff */
[C---:B------:R-:W-:Y:S01]  /*58f0*/  FMUL.FTZ R47, R3.reuse, R47 ;  /* 0x0000002f032f7220 */ /* 0x040fe20000410000 */
[C---:B------:R-:W-:Y:S01]  /*5900*/  FMUL.FTZ R48, R84.reuse, R48 ;  /* 0x0000003054307220 */ /* 0x040fe20000410000 */
[----:B------:R-:W-:Y:S01]  /*5910*/  FMUL.FTZ R49, R84, R49 ;  /* 0x0000003154317220 */ /* 0x000fe20000410000 */
[C---:B------:R-:W-:Y:S01]  /*5920*/  FMUL.FTZ R50, R3.reuse, R50 ;  /* 0x0000003203327220 */ /* 0x040fe20000410000 */
[----:B------:R-:W-:Y:S01]  /*5930*/  FMUL.FTZ R51, R3, R51 ;  /* 0x0000003303337220 */ /* 0x000fe20000410000 */
[----:B------:R-:W-:Y:S03]  /*5940*/  LDSM.16.MT88.4 R76, [R117+0x6c00] ;  /* 0x006c0000754c783b */ /* 0x000fe60000004200 */
[----:B------:R-:W-:Y:S01]  /*5950*/  MUFU.EX2 R93, R93 ;  /* 0x0000005d005d7308 */ /* 0x000fe20000000800 */
[--C-:B------:R-:W-:Y:S01]  /*5960*/  FFMA.FTZ R107, R152, UR4, -R97.reuse ;  /* 0x00000004986b7c23 */ /* 0x100fe20008010861 */
[----:B------:R-:W-:Y:S01]  /*5970*/  FFMA.FTZ R108, R154, UR4, -R97 ;  /* 0x000000049a6c7c23 */ /* 0x000fe20008010861 */
[--C-:B------:R-:W-:Y:S01]  /*5980*/  FFMA.FTZ R109, R156, UR4, -R89.reuse ;  /* 0x000000049c6d7c23 */ /* 0x100fe20008010859 */
[----:B------:R-:W-:Y:S01]  /*5990*/  FFMA.FTZ R106, R158, UR4, -R89 ;  /* 0x000000049e6a7c23 */ /* 0x000fe20008010859 */
[--C-:B------:R-:W-:Y:S01]  /*59a0*/  FFMA.FTZ R110, R160, UR4, -R97.reuse ;  /* 0x00000004a06e7c23 */ /* 0x100fe20008010861 */
[----:B------:R-:W-:Y:S01]  /*59b0*/  FFMA.FTZ R111, R150, UR4, -R97 ;  /* 0x00000004966f7c23 */ /* 0x000fe20008010861 */
[--C-:B------:R-:W-:Y:S03]  /*59c0*/  FFMA.FTZ R112, R148, UR4, -R89.reuse ;  /* 0x0000000494707c23 */ /* 0x100fe60008010859 */
[----:B------:R-:W3:Y:S01]  /*59d0*/  MUFU.EX2 R92, R92 ;  /* 0x0000005c005c7308 */ /* 0x000ee20000000800 */
[----:B-----5:R-:W-:Y:S01]  /*59e0*/  F2FP.BF16.F32.PACK_AB R82, R95, R96 ;  /* 0x000000605f52723e */ /* 0x020fe200000010ff */
[----:B------:R-:W-:Y:S01]  /*59f0*/  FFMA.FTZ R113, R146, UR4, -R89 ;  /* 0x0000000492717c23 */ /* 0x000fe20008010859 */
[----:B------:R-:W-:Y:S01]  /*5a00*/  FFMA.FTZ R91, R84, R137, R91 ;  /* 0x00000089545b7223 */ /* 0x000fe2000001005b */
[----:B------:R-:W-:Y:S01]  /*5a10*/  FFMA.FTZ R115, R139, UR4, -R97 ;  /* 0x000000048b737c23 */ /* 0x000fe20008010861 */
[--C-:B------:R-:W-:Y:S01]  /*5a20*/  FFMA.FTZ R139, R140, UR4, -R89.reuse ;  /* 0x000000048c8b7c23 */ /* 0x100fe20008010859 */
[----:B------:R-:W-:Y:S01]  /*5a30*/  FFMA.FTZ R140, R141, UR4, -R89 ;  /* 0x000000048d8c7c23 */ /* 0x000fe20008010859 */
[--C-:B------:R-:W-:Y:S03]  /*5a40*/  FFMA.FTZ R114, R144, UR4, -R97.reuse ;  /* 0x0000000490727c23 */ /* 0x100fe60008010861 */
[----:B------:R-:W-:Y:S01]  /*5a50*/  MUFU.EX2 R99, R99 ;  /* 0x0000006300637308 */ /* 0x000fe20000000800 */
[----:B------:R-:W-:Y:S01]  /*5a60*/  FFMA.FTZ R141, R142, UR4, -R97 ;  /* 0x000000048e8d7c23 */ /* 0x000fe20008010861 */
[--C-:B------:R-:W-:Y:S01]  /*5a70*/  FFMA.FTZ R86, R86, UR4, -R89.reuse ;  /* 0x0000000456567c23 */ /* 0x100fe20008010859 */
[----:B------:R-:W-:Y:S01]  /*5a80*/  FFMA.FTZ R89, R85, UR4, -R89 ;  /* 0x0000000455597c23 */ /* 0x000fe20008010859 */
[----:B------:R-:W-:Y:S01]  /*5a90*/  FFMA.FTZ R97, R143, UR4, -R97 ;  /* 0x000000048f617c23 */ /* 0x000fe20008010861 */
[----:B------:R-:W-:Y:S05]  /*5aa0*/  ISETP.GT.AND P0, PT, R136, RZ, PT ;  /* 0x000000ff8800720c */ /* 0x000fea0003f04270 */
[----:B------:R-:W5:Y:S01]  /*5ab0*/  MUFU.EX2 R98, R98 ;  /* 0x0000006200627308 */ /* 0x000f620000000800 */
[----:B---3--:R-:W-:Y:S07]  /*5ac0*/  F2FP.BF16.F32.PACK_AB R83, R92, R93 ;  /* 0x0000005d5c53723e */ /* 0x008fee00000010ff */
        /* <DEDUP_REMOVED lines=15> */
[C---:B------:R-:W-:Y:S01]  /*5bc0*/  FMUL.FTZ R23, R3.reuse, R67 ;  /* 0x0000004303177220 */ /* 0x040fe20000410000 */
[----:B------:R-:W-:Y:S02]  /*5bd0*/  MUFU.EX2 R106, R106 ;  /* 0x0000006a006a7308 */ /* 0x000fe40000000800 */
[C---:B------:R-:W-:Y:S04]  /*5be0*/  FFMA.FTZ R65, R3.reuse, R138, R90 ;  /* 0x0000008a03417223 */ /* 0x040fe8000001005a */
[C---:B------:R-:W-:Y:S04]  /*5bf0*/  HMMA.16816.F32.BF16 R20, R80.reuse, R28, R20 ;  /* 0x0000001c5014723c */ /* 0x040fe80000041814 */
[----:B------:R-:W-:Y:S01]  /*5c00*/  MUFU.EX2 R110, R110 ;  /* 0x0000006e006e7308 */ /* 0x000fe20000000800 */
[----:B------:R-:W-:Y:S01]  /*5c10*/  FADD.FTZ R94, R94, R65 ;  /* 0x000000415e5e7221 */ /* 0x000fe20000010000 */
[C---:B------:R-:W-:Y:S08]  /*5c20*/  HMMA.16816.F32.BF16 R24, R80.reuse, R30, R24 ;  /* 0x0000001e5018723c */ /* 0x040ff00000041818 */
[----:B------:R-:W3:Y:S03]  /*5c30*/  MUFU.EX2 R101, R101 ;  /* 0x0000006500657308 */ /* 0x000ee60000000800 */
[C---:B------:R-:W-:Y:S01]  /*5c40*/  FMUL.FTZ R28, R84.reuse, R56 ;  /* 0x00000038541c7220 */ /* 0x040fe20000410000 */
[----:B------:R-:W-:Y:S01]  /*5c50*/  FMUL.FTZ R29, R84, R57 ;  /* 0x00000039541d7220 */ /* 0x000fe20000410000 */
[C---:B------:R-:W-:Y:S01]  /*5c60*/  FMUL.FTZ R30, R3.reuse, R58 ;  /* 0x0000003a031e7220 */ /* 0x040fe20000410000 */
[----:B------:R-:W-:Y:S02]  /*5c70*/  FMUL.FTZ R31, R3, R59 ;  /* 0x0000003b031f7220 */ /* 0x000fe40000410000 */
[----:B------:R-:W3:Y:S01]  /*5c80*/  LDSM.16.MT88.4 R56, [R117+0x6400] ;  /* 0x006400007538783b */ /* 0x000ee20000004200 */
[----:B------:R-:W-:Y:S01]  /*5c90*/  FADD.FTZ R93, R93, R94 ;  /* 0x0000005e5d5d7221 */ /* 0x000fe20000010000 */
[----:B------:R-:W-:Y:S03]  /*5ca0*/  MUFU.EX2 R111, R111 ;  /* 0x0000006f006f7308 */ /* 0x000fe60000000800 */
[C---:B--2---:R-:W-:Y:S03]  /*5cb0*/  HMMA.16816.F32.BF16 R28, R80.reuse, R68, R28 ;  /* 0x00000044501c723c */ /* 0x044fe6000004181c */
[----:B------:R-:W-:Y:S04]  /*5cc0*/  FADD.FTZ R93, R92, R93 ;  /* 0x0000005d5c5d7221 */ /* 0x000fe80000010000 */
[----:B------:R-:W-:Y:S01]  /*5cd0*/  MUFU.EX2 R112, R112 ;  /* 0x0000007000707308 */ /* 0x000fe20000000800 */
[C---:B------:R-:W-:Y:S01]  /*5ce0*/  HMMA.16816.F32.BF16 R32, R80.reuse, R70, R32 ;  /* 0x000000465020723c */ /* 0x040fe20000041820 */
[----:B------:R-:W-:Y:S05]  /*5cf0*/  LDSM.16.MT88.4 R68, [R116+0x6c00] ;  /* 0x006c00007444783b */ /* 0x000fea0000004200 */
[C---:B-1----:R-:W-:Y:S03]  /*5d00*/  HMMA.16816.F32.BF16 R36, R80.reuse, R60, R36 ;  /* 0x0000003c5024723c */ /* 0x042fe60000041824 */
[----:B------:R-:W-:Y:S03]  /*5d10*/  MUFU.EX2 R113, R113 ;  /* 0x0000007100717308 */ /* 0x000fe60000000800 */
[C---:B------:R-:W-:Y:S01]  /*5d20*/  HMMA.16816.F32.BF16 R40, R80.reuse, R62, R40 ;  /* 0x0000003e5028723c */ /* 0x040fe20000041828 */
[----:B------:R-:W1:Y:S06]  /*5d30*/  LDSM.16.MT88.4 R60, [R116+0x6400] ;  /* 0x00640000743c783b */ /* 0x000e6c0000004200 */
[----:B------:R-:W-:Y:S01]  /*5d40*/  MUFU.EX2 R102, R102 ;  /* 0x0000006600667308 */ /* 0x000fe20000000800 */
[C---:B----4-:R-:W-:Y:S09]  /*5d50*/  HMMA.16816.F32.BF16 R44, R80.reuse, R52, R44 ;  /* 0x00000034502c723c */ /* 0x050ff2000004182c */
[----:B------:R-:W2:Y:S01]  /*5d60*/  MUFU.EX2 R103, R103 ;  /* 0x0000006700677308 */ /* 0x000ea20000000800 */
[----:B------:R-:W-:Y:S03]  /*5d70*/  HMMA.16816.F32.BF16 R48, R80, R54, R48 ;  /* 0x000000365030723c */ /* 0x000fe60000041830 */
[----:B-----5:R-:W-:Y:S06]  /*5d80*/  F2FP.BF16.F32.PACK_AB R52, R98, R99 ;  /* 0x000000636234723e */ /* 0x020fec00000010ff */
[----:B------:R-:W-:Y:S02]  /*5d90*/  MUFU.EX2 R104, R104 ;  /* 0x0000006800687308 */ /* 0x000fe40000000800 */
[----:B---3--:R-:W-:Y:S01]  /*5da0*/  F2FP.BF16.F32.PACK_AB R53, R101, R100 ;  /* 0x000000646535723e */ /* 0x008fe200000010ff */
[----:B------:R-:W-:Y:S07]  /*5db0*/  FADD.FTZ R100, R100, R93 ;  /* 0x0000005d64647221 */ /* 0x000fee0000010000 */
[----:B------:R-:W3:Y:S01]  /*5dc0*/  MUFU.EX2 R105, R105 ;  /* 0x0000006900697308 */ /* 0x000ee20000000800 */
[----:B--2---:R-:W-:Y:S01]  /*5dd0*/  F2FP.BF16.F32.PACK_AB R54, R103, R102 ;  /* 0x000000666736723e */ /* 0x004fe200000010ff */
[----:B------:R-:W-:Y:S08]  /*5de0*/  FADD.FTZ R101, R101, R100 ;  /* 0x0000006465657221 */ /* 0x000ff00000010000 */
        /* <DEDUP_REMOVED lines=12> */
[----:B------:R-:W3:Y:S10]  /*5eb0*/  MUFU.EX2 R142, R97 ;  /* 0x00000061008e7308 */ /* 0x000ef40000000800 */
[----:B------:R-:W-:Y:S10]  /*5ec0*/  MUFU.EX2 R86, R86 ;  /* 0x0000005600567308 */ /* 0x000ff40000000800 */
[----:B------:R4:W5:Y:S01]  /*5ed0*/  MUFU.EX2 R3, R89 ;  /* 0x0000005900037308 */ /* 0x0009620000000800 */
[----:B---3--:R-:W-:Y:S01]  /*5ee0*/  F2FP.BF16.F32.PACK_AB R90, R142, R141 ;  /* 0x0000008d8e5a723e */ /* 0x008fe200000010ff */
[C---:B--2---:R-:W-:Y:S06]  /*5ef0*/  HMMA.16816.F32.BF16 R20, R52.reuse, R56, R20 ;  /* 0x000000383414723c */ /* 0x044fec0000041814 */
[C---:B------:R-:W-:Y:S01]  /*5f00*/  HMMA.16816.F32.BF16 R24, R52.reuse, R58, R24 ;  /* 0x0000003a3418723c */ /* 0x040fe20000041818 */
[----:B------:R-:W2:Y:S04]  /*5f10*/  LDSM.16.MT88.4 R56, [R117+0x8400] ;  /* 0x008400007538783b */ /* 0x000ea80000004200 */
[----:B----4-:R-:W-:Y:S01]  /*5f20*/  F2FP.BF16.F32.PACK_AB R89, R140, R139 ;  /* 0x0000008b8c59723e */ /* 0x010fe200000010ff */
        /* <DEDUP_REMOVED lines=31> */
[----:B------:R-:W-:Y:S01]  /*6120*/  FADD.FTZ R61, R88, R91 ;  /* 0x0000005b583d7221 */ /* 0x000fe20000010000 */
[----:B------:R-:W-:Y:S02]  /*6130*/  F2FP.BF16.F32.PACK_AB R88, R115, R114 ;  /* 0x000000727358723e */ /* 0x000fe400000010ff */
[----:B-----5:R-:W-:Y:S07]  /*6140*/  F2FP.BF16.F32.PACK_AB R91, R3, R86 ;  /* 0x00000056035b723e */ /* 0x020fee00000010ff */
[C---:B------:R-:W-:Y:S01]  /*6150*/  HMMA.16816.F32.BF16 R80, R88.reuse, R76, R4 ;  /* 0x0000004c5850723c */ /* 0x040fe20000041804 */
[----:B------:R-:W3:Y:S05]  /*6160*/  LDSM.16.MT88.4 R4, [R117+0x8c00] ;  /* 0x008c00007504783b */ /* 0x000eea0000004200 */
[C---:B------:R-:W-:Y:S03]  /*6170*/  HMMA.16816.F32.BF16 R76, R88.reuse, R78, R8 ;  /* 0x0000004e584c723c */ /* 0x040fe60000041808 */
[----:B------:R-:W4:Y:S03]  /*6180*/  LDSM.16.MT88.4 R8, [R116+0x8c00] ;  /* 0x008c00007408783b */ /* 0x000f260000004200 */
[C---:B------:R-:W-:Y:S06]  /*6190*/  HMMA.16816.F32.BF16 R72, R88.reuse, R68, R12 ;  /* 0x000000445848723c */ /* 0x040fec000004180c */
        /* <DEDUP_REMOVED lines=10> */
[C---:B---3--:R-:W-:Y:S05]  /*6240*/  HMMA.16816.F32.BF16 R36, R88.reuse, R4, R36 ;  /* 0x000000045824723c */ /* 0x048fea0000041824 */
[----:B------:R-:W-:Y:S01]  /*6250*/  FADD.FTZ R102, R102, R99 ;  /* 0x0000006366667221 */ /* 0x000fe20000010000 */
[----:B------:R-:W-:Y:S01]  /*6260*/  FADD.FTZ R12, R105, R12 ;  /* 0x0000000c690c7221 */ /* 0x000fe20000010000 */
[C---:B------:R-:W-:Y:S04]  /*6270*/  HMMA.16816.F32.BF16 R40, R88.reuse, R6, R40 ;  /* 0x000000065828723c */ /* 0x040fe80000041828 */
[----:B------:R-:W-:Y:S01]  /*6280*/  IADD3 R4, R136, -0x1, RZ ;  /* 0xffffffff88047810 */ /* 0x000fe20007ffe0ff */
[----:B------:R-:W-:Y:S01]  /*6290*/  FADD.FTZ R102, R103, R102 ;  /* 0x0000006667667221 */ /* 0x000fe20000010000 */
[----:B------:R-:W-:Y:S01]  /*62a0*/  FADD.FTZ R109, R109, R12 ;  /* 0x0000000c6d6d7221 */ /* 0x000fe20000010000 */
[C---:B----4-:R-:W-:Y:S04]  /*62b0*/  HMMA.16816.F32.BF16 R44, R88.reuse, R8, R44 ;  /* 0x00000008582c723c */ /* 0x050fe8000004182c */
[----:B------:R-:W-:Y:S01]  /*62c0*/  FADD.FTZ R5, R107, R102 ;  /* 0x000000666b057221 */ /* 0x000fe20000010000 */
        /* <DEDUP_REMOVED lines=18> */
.L_x_5102:
        /* <DEDUP_REMOVED lines=168> */
.L_x_5107:
[----:B------:R-:W-:Y:S01]  /*6e70*/  S2UR UR8, SR_CTAID.Z ;  /* 0x00000000000879c3 */ /* 0x000fe20000002700 */
[----:B------:R-:W-:Y:S01]  /*6e80*/  ULDC UR9, c[0x0][0x270] ;  /* 0x00009c0000097ab9 */ /* 0x000fe20000000800 */
[----:B------:R-:W-:-:S06]  /*6e90*/  ULDC UR6, c[0x0][0x2c4] ;  /* 0x0000b10000067ab9 */ /* 0x000fcc0000000800 */
[----:B------:R-:W1:Y:S02]  /*6ea0*/  S2UR UR7, SR_CTAID.Y ;  /* 0x00000000000779c3 */ /* 0x000e640000002600 */
[----:B-1----:R-:W-:-:S04]  /*6eb0*/  UIMAD UR9, UR7, UR9, UR8 ;  /* 0x00000009070972a4 */ /* 0x002fc8000f8e0208 */
[----:B------:R-:W-:Y:S02]  /*6ec0*/  UIMAD UR9, UR9, UR6, URZ ;  /* 0x00000006090972a4 */ /* 0x000fe4000f8e023f */
.L_x_5108:
        /* <DEDUP_REMOVED lines=21> */
.L_x_5110:
[----:B------:R-:W-:Y:S05]  /*7020*/  BSYNC B0 ;  /* 0x0000000000007941 */ /* 0x000fea0003800000 */
.L_x_5109:
        /* <DEDUP_REMOVED lines=44> */
.L_x_5111:
        /* <DEDUP_REMOVED lines=9> */
.L_x_6495:


//--------------------- .text._ZN5flash24flash_fwd_splitkv_kernelI23Flash_fwd_kernel_traitsILi96ELi64ELi64ELi4ELb0ELb0EN7cutlass10bfloat16_tE19Flash_kernel_traitsILi96ELi64ELi64ELi4ES3_EELb1ELb0ELb0ELb1ELb1ELb0ELb1ELb0EEEvNS_16Flash_fwd_paramsE --------------------------
	.section	.text._ZN5flash24flash_fwd_splitkv_kernelI23Flash_fwd_kernel_traitsILi96ELi64ELi64ELi4ELb0ELb0EN7cutlass10bfloat16_tE19Flash_kernel_traitsILi96ELi64ELi64ELi4ES3_EELb1ELb0ELb0ELb1ELb1ELb0ELb1ELb0EEEvNS_16Flash_fwd_paramsE,"ax",@progbits
	.align	128
        .global         _ZN5flash24flash_fwd_splitkv_kernelI23Flash_fwd_kernel_traitsILi96ELi64ELi64ELi4ELb0ELb0EN7cutlass10bfloat16_tE19Flash_kernel_traitsILi96ELi64ELi64ELi4ES3_EELb1ELb0ELb0ELb1ELb1ELb0ELb1ELb0EEEvNS_16Flash_fwd_paramsE
        .type           _ZN5flash24flash_fwd_splitkv_kernelI23Flash_fwd_kernel_traitsILi96ELi64ELi64ELi4ELb0ELb0EN7cutlass10bfloat16_tE19Flash_kernel_traitsILi96ELi64ELi64ELi4ES3_EELb1ELb0ELb0ELb1ELb1ELb0ELb1ELb0EEEvNS_16Flash_fwd_paramsE,@function
        .size           _ZN5flash24flash_fwd_splitkv_kernelI23Flash_fwd_kernel_traitsILi96ELi64ELi64ELi4ELb0ELb0EN7cutlass10bfloat16_tE19Flash_kernel_traitsILi96ELi64ELi64ELi4ES3_EELb1ELb0ELb0ELb1ELb1ELb0ELb1ELb0EEEvNS_16Flash_fwd_paramsE,(.L_x_6496 - _ZN5flash24flash_fwd_splitkv_kernelI23Flash_fwd_kernel_traitsILi96ELi64ELi64ELi4ELb0ELb0EN7cutlass10bfloat16_tE19Flash_kernel_traitsILi96ELi64ELi64ELi4ES3_EELb1ELb0ELb0ELb1ELb1ELb0ELb1ELb0EEEvNS_16Flash_fwd_paramsE)
        .other          _ZN5flash24flash_fwd_splitkv_kernelI23Flash_fwd_kernel_traitsILi96ELi64ELi64ELi4ELb0ELb0EN7cutlass10bfloat16_tE19Flash_kernel_traitsILi96ELi64ELi64ELi4ES3_EELb1ELb0ELb0ELb1ELb1ELb0ELb1ELb0EEEvNS_16Flash_fwd_paramsE,@"STO_CUDA_ENTRY STV_DEFAULT"
_ZN5flash24flash_fwd_splitkv_kernelI23Flash_fwd_kernel_traitsILi96ELi64ELi64ELi4ELb0ELb0EN7cutlass10bfloat16_tE19Flash_kernel_traitsILi96ELi64ELi64ELi4ES3_EELb1ELb0ELb0ELb1ELb1ELb0ELb1ELb0EEEvNS_16Flash_fwd_paramsE:
.text._ZN5flash24flash_fwd_splitkv_kernelI23Flash_fwd_kernel_traitsILi96ELi64ELi64ELi4ELb0ELb0EN7cutlass10bfloat16_tE19Flash_kernel_traitsILi96ELi64ELi64ELi4ES3_EELb1ELb0ELb0ELb1ELb1ELb0ELb1ELb0EEEvNS_16Flash_fwd_paramsE:
        /* <DEDUP_REMOVED lines=110> */
[----:B------:R-:W-:Y:S01]  /*06e0*/  IMAD R3, R3, R7, R14 ;  /* 0x0000000703037224 */ /* 0x000fe200078e020e */
[----:B------:R-:W-:Y:S01]  /*06f0*/  IADD3 R7, -R88, UR13, RZ ;  /* 0x0000000d58077c10 */ /* 0x000fe2000fffe1ff */
[C---:B------:R-:W-:Y:S02]  /*0700*/  VIADD R4, R0.reuse, 0x20 ;  /* 0x0000002000047836 */ /* 0x040fe40000000000 */
[----:B------:R-:W-:Y:S01]  /*0710*/  IMAD R5, R3, UR13, R88 ;  /* 0x0000000d03057c24 */ /* 0x000fe2000f8e0258 */
[CC--:B------:R-:W-:Y:S01]  /*0720*/  ISETP.GE.OR P4, PT, R0.reuse, R7.reuse, P5 ;  /* 0x000000070000720c */ /* 0x0c0fe20002f86670 */
[----:B------:R-:W-:Y:S01]  /*0730*/  VIADD R6, R0, 0x10 ;  /* 0x0000001000067836 */ /* 0x000fe20000000000 */
[-C--:B------:R-:W-:Y:S01]  /*0740*/  ISETP.GE.OR P2, PT, R4, R7.reuse, P5 ;  /* 0x000000070400720c */ /* 0x080fe20002f46670 */
[C---:B------:R-:W-:Y:S01]  /*0750*/  IMAD R2, R5.reuse, UR4, RZ ;  /* 0x0000000405027c24 */ /* 0x040fe2000f8e02ff */
[----:B------:R-:W-:Y:S01]  /*0760*/  SHF.R.S32.HI R9, RZ, 0x1f, R5 ;  /* 0x0000001fff097819 */ /* 0x000fe20000011405 */
[----:B------:R-:W-:Y:S01]  /*0770*/  IMAD.WIDE R10, R0, 0x60, R10 ;  /* 0x00000060000a7825 */ /* 0x000fe200078e020a */
[----:B------:R-:W-:Y:S01]  /*0780*/  IADD3 R5, P0, R5, R0, RZ ;  /* 0x0000000005057210 */ /* 0x000fe20007f1e0ff */
[----:B------:R-:W-:Y:S01]  /*0790*/  ULDC.64 UR4, c[0x0][0x2b8] ;  /* 0x0000ae0000047ab9 */ /* 0x000fe20000000a00 */
[----:B------:R-:W-:-:S02]  /*07a0*/  ISETP.GE.OR P3, PT, R6, R7, P5 ;  /* 0x000000070600720c */ /* 0x000fc40002f66670 */
[C---:B------:R-:W-:Y:S01]  /*07b0*/  LEA.HI.X.SX32 R4, R0.reuse, R9, 0x1, P0 ;  /* 0x0000000900047211 */ /* 0x040fe200000f0eff */
[----:B------:R-:W-:Y:S01]  /*07c0*/  VIADD R0, R0, 0x30 ;  /* 0x0000003000007836 */ /* 0x000fe20000000000 */
[----:B------:R-:W-:Y:S01]  /*07d0*/  IADD3 R3, P1, R2, R10, RZ ;  /* 0x0000000a02037210 */ /* 0x000fe20007f3e0ff */
[----:B------:R-:W-:Y:S01]  /*07e0*/  @!P4 IMAD.MOV.U32 R13, RZ, RZ, -0x800000 ;  /* 0xff800000ff0dc424 */ /* 0x000fe200078e00ff */
[----:B------:R-:W-:Y:S02]  /*07f0*/  LEA R8, P0, R5, UR4, 0x2 ;  /* 0x0000000405087c11 */ /* 0x000fe4000f8010ff */
[----:B------:R-:W-:Y:S02]  /*0800*/  ISETP.GE.OR P5, PT, R0, R7, P5 ;  /* 0x000000070000720c */ /* 0x000fe40002fa6670 */
[----:B------:R-:W-:Y:S02]  /*0810*/  LEA.HI.X.SX32 R2, R2, R11, 0x1, P1 ;  /* 0x0000000b02027211 */ /* 0x000fe400008f0eff */
[----:B------:R-:W-:-:S02]  /*0820*/  LEA R10, P1, R3, UR6, 0x2 ;  /* 0x00000006030a7c11 */ /* 0x000fc4000f8210ff */
        /* <DEDUP_REMOVED lines=23> */
.L_x_5112:
        /* <DEDUP_REMOVED lines=22> */
.L_x_5113:
        /* <DEDUP_REMOVED lines=32> */
[----:B-1----:R-:W-:Y:S01]  /*0d00*/  IABS R0, R5 ;  /* 0x0000000500007213 */ /* 0x002fe20000000000 */
[----:B------:R-:W-:-:S03]  /*0d10*/  IMAD.MOV R7, RZ, RZ, -R7 ;  /* 0x000000ffff077224 */ /* 0x000fc600078e0a07 */
[----:B------:R-:W1:Y:S01]  /*0d20*/  I2F.RP R6, R0 ;  /* 0x0000000000067306 */ /* 0x000e620000209400 */
[----:B------:R-:W-:-:S05]  /*0d30*/  IMAD R12, R3, R7, R12 ;  /* 0x00000007030c7224 */ /* 0x000fca00078e020c */
[----:B------:R-:W-:Y:S02]  /*0d40*/  SHF.R.S32.HI R11, RZ, 0x1f, R12 ;  /* 0x0000001fff0b7819 */ /* 0x000fe4000001140c */
[----:B-1----:R-:W1:Y:S02]  /*0d50*/  MUFU.RCP R8, R6 ;  /* 0x0000000600087308 */ /* 0x002e640000001000 */
[----:B-1----:R-:W-:Y:S02]  /*0d60*/  IADD3 R8, R8, 0xffffffe, RZ ;  /* 0x0ffffffe08087810 */ /* 0x002fe40007ffe0ff */
[----:B------:R-:W-:-:S04]  /*0d70*/  MOV R6, UR4 ;  /* 0x0000000400067c02 */ /* 0x000fc80008000f00 */
        /* <DEDUP_REMOVED lines=21> */
[----:B--2---:R-:W-:Y:S01]  /*0ed0*/  SHF.R.S32.HI R3, RZ, 0x1f, R26 ;  /* 0x0000001fff037819 */ /* 0x004fe2000001141a */
[----:B------:R-:W-:-:S04]  /*0ee0*/  IMAD.WIDE.U32 R8, R26, UR6, RZ ;  /* 0x000000061a087c25 */ /* 0x000fc8000f8e00ff */
[----:B------:R-:W-:-:S04]  /*0ef0*/  IMAD R7, R3, UR6, RZ ;  /* 0x0000000603077c24 */ /* 0x000fc8000f8e02ff */
[----:B------:R-:W-:Y:S02]  /*0f00*/  IMAD R2, R26, UR7, R7 ;  /* 0x000000071a027c24 */ /* 0x000fe4000f8e0207 */
[----:B------:R-:W-:Y:S01]  /*0f10*/  IMAD.U32 R7, RZ, RZ, UR5 ;  /* 0x00000005ff077e24 */ /* 0x000fe2000f8e00ff */
[----:B------:R-:W-:Y:S02]  /*0f20*/  ULDC.64 UR4, c[0x0][0x238] ;  /* 0x00008e0000047ab9 */ /* 0x000fe40000000a00 */
[----:B------:R-:W-:Y:S01]  /*0f30*/  IADD3 R9, R9, R2, RZ ;  /* 0x0000000209097210 */ /* 0x000fe20007ffe0ff */
[C---:B------:R-:W-:Y:S02]  /*0f40*/  IMAD R5, R12.reuse, R7, R0 ;  /* 0x000000070c057224 */ /* 0x040fe400078e0200 */
[----:B------:R-:W-:Y:S02]  /*0f50*/  IMAD R3, R3, UR4, RZ ;  /* 0x0000000403037c24 */ /* 0x000fe4000f8e02ff */
[----:B------:R-:W-:-:S04]  /*0f60*/  IMAD.WIDE.U32 R22, R12, R6, R8 ;  /* 0x000000060c167225 */ /* 0x000fc800078e0008 */
        /* <DEDUP_REMOVED lines=9> */
.L_x_5114:
[----:B------:R-:W1:Y:S01]  /*1000*/  LDC R13, c[0x0][0x278] ;  /* 0x00009e00ff0d7b82 */ /* 0x000e620000000800 */
[----:B------:R-:W-:Y:S01]  /*1010*/  LEA R12, R85, 0xffffffc0, 0x6 ;  /* 0xffffffc0550c7811 */ /* 0x000fe200078e30ff */
[----:B------:R-:W-:Y:S01]  /*1020*/  ULDC.64 UR6, c[0x0][0x230] ;  /* 0x00008c0000067ab9 */ /* 0x000fe20000000a00 */
[----:B------:R-:W-:Y:S02]  /*1030*/  SHF.R.S32.HI R10, RZ, 0x1f, R21 ;  /* 0x0000001fff0a7819 */ /* 0x000fe40000011415 */
[----:B------:R-:W-:Y:S02]  /*1040*/  SHF.R.S32.HI R11, RZ, 0x1f, R12 ;  /* 0x0000001fff0b7819 */ /* 0x000fe4000001140c */
[----:B------:R-:W-:Y:S01]  /*1050*/  IADD3 R22, P1, R21, R12, RZ ;  /* 0x0000000c15167210 */ /* 0x000fe20007f3e0ff */
[----:B------:R-:W2:Y:S01]  /*1060*/  LDC.64 R8, c[0x0][0x250] ;  /* 0x00009400ff087b82 */ /* 0x000ea20000000a00 */
[----:B-----5:R-:W-:-:S03]  /*1070*/  SHF.R.S32.HI R15, RZ, 0x1f, R0 ;  /* 0x0000001fff0f7819 */ /* 0x020fc60000011400 */
[----:B------:R-:W-:Y:S01]  /*1080*/  IMAD.X R17, R10, 0x1, R11, P1 ;  /* 0x000000010a117824 */ /* 0x000fe200008e060b */
[----:B-1----:R-:W-:-:S04]  /*1090*/  IABS R3, R13 ;  /* 0x0000000d00037213 */ /* 0x002fc80000000000 */
[----:B------:R-:W1:Y:S01]  /*10a0*/  I2F.RP R5, R3 ;  /* 0x0000000300057306 */ /* 0x000e620000209400 */
[----:B--2---:R-:W-:-:S04]  /*10b0*/  IMAD R10, R10, R8, RZ ;  /* 0x000000080a0a7224 */ /* 0x004fc800078e02ff */
[C---:B------:R-:W-:Y:S02]  /*10c0*/  IMAD R9, R21.reuse, R9, R10 ;  /* 0x0000000915097224 */ /* 0x040fe400078e020a */
[----:B------:R-:W-:Y:S01]  /*10d0*/  IMAD.WIDE.U32 R20, R21, R8, RZ ;  /* 0x0000000815147225 */ /* 0x000fe200078e00ff */
[----:B-1----:R-:W1:Y:S04]  /*10e0*/  MUFU.RCP R6, R5 ;  /* 0x0000000500067308 */ /* 0x002e680000001000 */
[----:B------:R-:W-:Y:S02]  /*10f0*/  IADD3 R21, R21, R9, RZ ;  /* 0x0000000915157210 */ /* 0x000fe40007ffe0ff */
[----:B-1----:R-:W-:-:S04]  /*1100*/  IADD3 R6, R6, 0xffffffe, RZ ;  /* 0x0ffffffe06067810 */ /* 0x002fc80007ffe0ff */
        /* <DEDUP_REMOVED lines=10> */
[----:B------:R-:W-:Y:S01]  /*11b0*/  IMAD R2, R3, R2, R4 ;  /* 0x0000000203027224 */ /* 0x000fe200078e0204 */
[----:B------:R-:W-:-:S04]  /*11c0*/  LOP3.LUT R4, R14, R13, RZ, 0x3c, !PT ;  /* 0x0000000d0e047212 */ /* 0x000fc800078e3cff */
[----:B------:R-:W-:Y:S02]  /*11d0*/  ISETP.GT.U32.AND P0, PT, R3, R2, PT ;  /* 0x000000020300720c */ /* 0x000fe40003f04070 */
[----:B------:R-:W-:Y:S02]  /*11e0*/  ISETP.GE.AND P1, PT, R4, RZ, PT ;  /* 0x000000ff0400720c */ /* 0x000fe40003f26270 */
[----:B------:R-:W2:Y:S09]  /*11f0*/  LDC.64 R4, c[0x0][0x260] ;  /* 0x00009800ff047b82 */ /* 0x000eb20000000a00 */
[----:B------:R-:W-:Y:S01]  /*1200*/  @!P0 IADD3 R2, R2, -R3, RZ ;  /* 0x8000000302028210 */ /* 0x000fe20007ffe0ff */
[----:B-1----:R-:W-:Y:S01]  /*1210*/  IMAD R17, R17, R6, RZ ;  /* 0x0000000611117224 */ /* 0x002fe200078e02ff */
[----:B------:R-:W-:-:S02]  /*1220*/  @!P0 IADD3 R16, R16, 0x1, RZ ;  /* 0x0000000110108810 */ /* 0x000fc40007ffe0ff */
[----:B------:R-:W-:Y:S01]  /*1230*/  ISETP.GE.U32.AND P2, PT, R2, R3, PT ;  /* 0x000000030200720c */ /* 0x000fe20003f46070 */
[C---:B------:R-:W-:Y:S01]  /*1240*/  IMAD R17, R22.reuse, R7, R17 ;  /* 0x0000000716117224 */ /* 0x040fe200078e0211 */
[----:B------:R-:W1:Y:S01]  /*1250*/  LDC.64 R2, c[0x0][0x238] ;  /* 0x00008e00ff027b82 */ /* 0x000e620000000a00 */
[----:B------:R-:W-:Y:S01]  /*1260*/  ISETP.NE.AND P0, PT, R13, RZ, PT ;  /* 0x000000ff0d00720c */ /* 0x000fe20003f05270 */
[----:B------:R-:W-:-:S04]  /*1270*/  IMAD.WIDE.U32 R22, R22, R6, RZ ;  /* 0x0000000616167225 */ /* 0x000fc800078e00ff */
[----:B------:R-:W-:Y:S02]  /*1280*/  IMAD.IADD R23, R23, 0x1, R17 ;  /* 0x0000000117177824 */ /* 0x000fe400078e0211 */
[----:B------:R-:W-:Y:S02]  /*1290*/  IMAD R17, R15, UR6, RZ ;  /* 0x000000060f117c24 */ /* 0x000fe4000f8e02ff */
[----:B------:R-:W-:Y:S01]  /*12a0*/  IMAD.WIDE.U32 R22, R0, UR6, R22 ;  /* 0x0000000600167c25 */ /* 0x000fe2000f8e0016 */
[----:B------:R-:W-:-:S03]  /*12b0*/  @P2 IADD3 R16, R16, 0x1, RZ ;  /* 0x0000000110102810 */ /* 0x000fc60007ffe0ff */
[----:B------:R-:W-:Y:S01]  /*12c0*/  IMAD R17, R0, UR7, R17 ;  /* 0x0000000700117c24 */ /* 0x000fe2000f8e0211 */
[----:B------:R-:W-:Y:S02]  /*12d0*/  @!P1 IADD3 R16, -R16, RZ, RZ ;  /* 0x000000ff10109210 */ /* 0x000fe40007ffe1ff */
[----:B------:R-:W-:Y:S01]  /*12e0*/  @!P0 LOP3.LUT R16, RZ, R13, RZ, 0x33, !PT ;  /* 0x0000000dff108212 */ /* 0x000fe200078e33ff */
[----:B------:R-:W-:-:S03]  /*12f0*/  IMAD.IADD R23, R23, 0x1, R17 ;  /* 0x0000000117177824 */ /* 0x000fc600078e0211 */
[----:B------:R-:W-:Y:S01]  /*1300*/  SHF.R.S32.HI R13, RZ, 0x1f, R16 ;  /* 0x0000001fff0d7819 */ /* 0x000fe20000011410 */
[----:B--2---:R-:W-:-:S04]  /*1310*/  IMAD.WIDE.U32 R22, R16, R4, R22 ;  /* 0x0000000410167225 */ /* 0x004fc800078e0016 */
[----:B-1----:R-:W-:Y:S02]  /*1320*/  IMAD R15, R15, R2, RZ ;  /* 0x000000020f0f7224 */ /* 0x002fe400078e02ff */
[----:B------:R-:W-:Y:S02]  /*1330*/  IMAD R8, R13, R4, RZ ;  /* 0x000000040d087224 */ /* 0x000fe400078e02ff */
[C---:B------:R-:W-:Y:S02]  /*1340*/  IMAD R3, R0.reuse, R3, R15 ;  /* 0x0000000300037224 */ /* 0x040fe400078e020f */
[----:B------:R-:W-:-:S04]  /*1350*/  IMAD.WIDE.U32 R26, R0, R2, R20 ;  /* 0x00000002001a7225 */ /* 0x000fc800078e0014 */
[----:B------:R-:W-:Y:S01]  /*1360*/  IMAD R5, R16, R5, R8 ;  /* 0x0000000510057224 */ /* 0x000fe200078e0208 */
[----:B------:R-:W-:-:S04]  /*1370*/  IADD3 R3, R27, R3, RZ ;  /* 0x000000031b037210 */ /* 0x000fc80007ffe0ff */
[----:B------:R-:W-:-:S07]  /*1380*/  IADD3 R0, R23, R5, RZ ;  /* 0x0000000517007210 */ /* 0x000fce0007ffe0ff */
.L_x_5115:
[----:B------:R-:W-:Y:S01]  /*1390*/  SHF.R.S32.HI R17, RZ, 0x1f, R86 ;  /* 0x0000001fff117819 */ /* 0x000fe20000011456 */
[----:B------:R-:W-:Y:S01]  /*13a0*/  ULDC.64 UR8, c[0x0][0x268] ;  /* 0x00009a0000087ab9 */ /* 0x000fe20000000a00 */
[----:B------:R-:W-:Y:S01]  /*13b0*/  ULDC.64 UR4, c[0x0][0x228] ;  /* 0x00008a0000047ab9 */ /* 0x000fe20000000a00 */
[----:B------:R-:W-:Y:S01]  /*13c0*/  IMAD R13, R13, UR8, RZ ;  /* 0x000000080d0d7c24 */ /* 0x000fe2000f8e02ff */
[CC--:B------:R-:W-:Y:S01]  /*13d0*/  LEA.HI R9, R17.reuse, R86.reuse, RZ, 0x3 ;  /* 0x0000005611097211 */ /* 0x0c0fe200078f18ff */
[----:B------:R-:W1:Y:S01]  /*13e0*/  S2UR UR16, SR_CgaCtaId ;  /* 0x00000000001079c3 */ /* 0x000e620000008800 */
[CC--:B------:R-:W-:Y:S01]  /*13f0*/  LEA.HI R25, R17.reuse, R86.reuse, RZ, 0x4 ;  /* 0x0000005611197211 */ /* 0x0c0fe200078f20ff */
[----:B------:R-:W-:Y:S01]  /*1400*/  ULDC.64 UR10, c[0x0][0x210] ;  /* 0x00008400000a7ab9 */ /* 0x000fe20000000a00 */
[----:B------:R-:W-:Y:S02]  /*1410*/  LEA.HI R5, R17, R86, RZ, 0x2 ;  /* 0x0000005611057211 */ /* 0x000fe400078f10ff */
[----:B------:R-:W-:-:S02]  /*1420*/  SHF.R.S32.HI R122, RZ, 0x3, R9 ;  /* 0x00000003ff7a7819 */ /* 0x000fc40000011409 */
[----:B------:R-:W-:Y:S02]  /*1430*/  SHF.R.S32.HI R2, RZ, 0x4, R25 ;  /* 0x00000004ff027819 */ /* 0x000fe40000011419 */
[----:B------:R-:W-:Y:S02]  /*1440*/  SHF.R.S32.HI R20, RZ, 0x2, R5 ;  /* 0x00000002ff147819 */ /* 0x000fe40000011405 */
[----:B------:R-:W-:Y:S02]  /*1450*/  LOP3.LUT R15, R5, 0xfffffffc, RZ, 0xc0, !PT ;  /* 0xfffffffc050f7812 */ /* 0x000fe400078ec0ff */
[C---:B------:R-:W-:Y:S02]  /*1460*/  LEA.HI R23, R9.reuse, R122, RZ, 0x1 ;  /* 0x0000007a09177211 */ /* 0x040fe400078f08ff */
[----:B------:R-:W-:Y:S01]  /*1470*/  LOP3.LUT R9, R9, 0xfffffff8, RZ, 0xc0, !PT ;  /* 0xfffffff809097812 */ /* 0x000fe200078ec0ff */
[----:B------:R-:W-:Y:S01]  /*1480*/  IMAD.IADD R4, R86, 0x1, -R15 ;  /* 0x0000000156047824 */ /* 0x000fe200078e0a0f */
[----:B------:R-:W-:Y:S01]  /*1490*/  LEA.HI R8, R25, R2, RZ, 0x1 ;  /* 0x0000000219087211 */ /* 0x000fe200078f08ff */
[----:B------:R-:W-:Y:S01]  /*14a0*/  IMAD.SHL.U32 R15, R122, 0x40, RZ ;  /* 0x000000407a0f7824 */ /* 0x000fe200078e00ff */
[----:B------:R-:W-:Y:S01]  /*14b0*/  LEA.HI R5, R5, R20, RZ, 0x1 ;  /* 0x0000001405057211 */ /* 0x000fe200078f08ff */
[----:B------:R-:W-:Y:S01]  /*14c0*/  IMAD.IADD R10, R86, 0x1, -R9 ;  /* 0x00000001560a7824 */ /* 0x000fe200078e0a09 */
[----:B------:R-:W-:Y:S01]  /*14d0*/  LOP3.LUT R25, R25, 0xfffffff0, RZ, 0xc0, !PT ;  /* 0xfffffff019197812 */ /* 0x000fe200078ec0ff */
[----:B------:R-:W-:Y:S01]  /*14e0*/  IMAD.SHL.U32 R4, R4, 0x8, RZ ;  /* 0x0000000804047824 */ /* 0x000fe200078e00ff */
[----:B------:R-:W-:-:S02]  /*14f0*/  LOP3.LUT R5, R5, 0x7fffffe, RZ, 0xc0, !PT ;  /* 0x07fffffe05057812 */ /* 0x000fc400078ec0ff */
[----:B------:R-:W-:Y:S01]  /*1500*/  LOP3.LUT R8, R8, 0xfffffffe, RZ, 0xc0, !PT ;  /* 0xfffffffe08087812 */ /* 0x000fe200078ec0ff */
[----:B------:R-:W-:Y:S01]  /*1510*/  IMAD.IADD R24, R86, 0x1, -R25 ;  /* 0x0000000156187824 */ /* 0x000fe200078e0a19 */
[----:B------:R-:W-:Y:S01]  /*1520*/  LEA.HI R123, R10, R10, RZ, 0x1 ;  /* 0x0000000a0a7b7211 */ /* 0x000fe200078f08ff */
[----:B------:R-:W-:Y:S01]  /*1530*/  IMAD.IADD R120, R20, 0x1, -R5 ;  /* 0x0000000114787824 */ /* 0x000fe200078e0a05 */
[----:B------:R-:W-:Y:S01]  /*1540*/  IADD3 R26, P0, R4, R26, RZ ;  /* 0x0000001a041a7210 */ /* 0x000fe20007f1e0ff */
[----:B------:R-:W-:Y:S01]  /*1550*/  IMAD.IADD R8, R2, 0x1, -R8 ;  /* 0x0000000102087824 */ /* 0x000fe200078e0a08 */
[----:B------:R-:W-:Y:S02]  /*1560*/  SHF.R.S32.HI R5, RZ, 0x1f, R4 ;  /* 0x0000001fff057819 */ /* 0x000fe40000011404 */
[----:B------:R-:W-:Y:S02]  /*1570*/  LEA.HI R2, R24, R24, RZ, 0x1 ;  /* 0x0000001818027211 */ /* 0x000fe400078f08ff */
[----:B------:R-:W-:Y:S01]  /*1580*/  LOP3.LUT R121, R123, 0xfffffffe, RZ, 0xc0, !PT ;  /* 0xfffffffe7b797812 */ /* 0x000fe200078ec0ff */
[----:B------:R-:W-:Y:S01]  /*1590*/  IMAD.X R27, R5, 0x1, R3, P0 ;  /* 0x00000001051b7824 */ /* 0x000fe200000e0603 */
[----:B------:R-:W-:-:S02]  /*15a0*/  LOP3.LUT R23, R23, 0xfffffffe, RZ, 0xc0, !PT ;  /* 0xfffffffe17177812 */ /* 0x000fc400078ec0ff */
[----:B------:R-:W-:Y:S01]  /*15b0*/  LOP3.LUT R81, R2, 0x7fffffe, RZ, 0xc0, !PT ;  /* 0x07fffffe02517812 */ /* 0x000fe200078ec0ff */
[----:B------:R-:W-:Y:S01]  /*15c0*/  IMAD.IADD R121, R10, 0x1, -R121 ;  /* 0x000000010a797824 */ /* 0x000fe200078e0a79 */
[----:B------:R-:W-:Y:S01]  /*15d0*/  IADD3 R22, P1, R4, R22, RZ ;  /* 0x0000001604167210 */ /* 0x000fe20007f3e0ff */
[----:B------:R-:W-:Y:S01]  /*15e0*/  IMAD R10, R16, UR9, R13 ;  /* 0x00000009100a7c24 */ /* 0x000fe2000f8e020d */
[----:B------:R-:W-:Y:S01]  /*15f0*/  LOP3.LUT R15, R15, 0xc0, RZ, 0xc0, !PT ;  /* 0x000000c00f0f7812 */ /* 0x000fe200078ec0ff */
[----:B------:R-:W-:Y:S01]  /*1600*/  IMAD.IADD R122, R122, 0x1, -R23 ;  /* 0x000000017a7a7824 */ /* 0x000fe200078e0a17 */
[----:B------:R-:W-:Y:S01]  /*1610*/  SHF.R.S32.HI R9, RZ, 0x1f, R24 ;  /* 0x0000001fff097819 */ /* 0x000fe20000011418 */
[----:B------:R-:W-:Y:S01]  /*1620*/  IMAD.IADD R81, R24, 0x1, -R81 ;  /* 0x0000000118517824 */ /* 0x000fe200078e0a51 */
[----:B------:R-:W-:Y:S01]  /*1630*/  LEA.HI R84, R17, R86, RZ, 0x5 ;  /* 0x0000005611547211 */ /* 0x000fe200078f28ff */
[----:B------:R-:W-:Y:S01]  /*1640*/  IMAD.WIDE.U32 R16, R16, UR8, R26 ;  /* 0x0000000810107c25 */ /* 0x000fe2000f8e001a */
[----:B------:R-:W-:Y:S01]  /*1650*/  LOP3.LUT R28, R15, 0x18, R4, 0xf8, !PT ;  /* 0x000000180f1c7812 */ /* 0x000fe200078ef804 */
[----:B------:R-:W-:Y:S01]  /*1660*/  ULDC.64 UR8, c[0x0][0x250] ;  /* 0x0000940000087ab9 */ /* 0x000fe20000000a00 */
[----:B------:R-:W-:Y:S01]  /*1670*/  LEA.HI R9, R9, R24, RZ, 0x3 ;  /* 0x0000001809097211 */ /* 0x000fe200078f18ff */
[----:B------:R-:W-:Y:S01]  /*1680*/  IMAD.X R23, R5, 0x1, R0, P1 ;  /* 0x0000000105177824 */ /* 0x000fe200008e0600 */
[----:B------:R-:W-:Y:S01]  /*1690*/  SHF.R.S32.HI R24, RZ, 0x1f, R125 ;  /* 0x0000001fff187819 */ /* 0x000fe2000001147d */
[----:B------:R-:W-:Y:S01]  /*16a0*/  IMAD.WIDE.U32 R26, R125, UR4, R4 ;  /* 0x000000047d1a7c25 */ /* 0x000fe2000f8e0004 */
[--C-:B------:R-:W-:Y:S01]  /*16b0*/  SHF.R.S32.HI R21, RZ, 0x1f, R20.reuse ;  /* 0x0000001fff157819 */ /* 0x100fe20000011414 */
[----:B------:R-:W2:Y:S01]  /*16c0*/  LDC.64 R4, c[0x0][0x240] ;  /* 0x00009000ff047b82 */ /* 0x000ea20000000a00 */
[----:B------:R-:W-:Y:S01]  /*16d0*/  IADD3 R12, P0, R20, R12, RZ ;  /* 0x0000000c140c7210 */ /* 0x000fe20007f1e0ff */
[----:B------:R-:W-:Y:S01]  /*16e0*/  IMAD R24, R24, UR4, RZ ;  /* 0x0000000418187c24 */ /* 0x000fe2000f8e02ff */
[----:B------:R-:W-:Y:S01]  /*16f0*/  SHF.R.U32.HI R15, RZ, 0x3, R15 ;  /* 0x00000003ff0f7819 */ /* 0x000fe2000001160f */
[----:B------:R-:W-:Y:S01]  /*1700*/  IMAD.WIDE R18, R19, 0x40, R20 ;  /* 0x0000004013127825 */ /* 0x000fe200078e0214 */
[----:B------:R-:W-:-:S02]  /*1710*/  SHF.R.S32.HI R83, RZ, 0x5, R84 ;  /* 0x00000005ff537819 */ /* 0x000fc40000011454 */
[----:B------:R-:W-:Y:S01]  /*1720*/  SHF.R.S32.HI R3, RZ, 0x1f, R14 ;  /* 0x0000001fff037819 */ /* 0x000fe2000001140e */
[C---:B------:R-:W-:Y:S01]  /*1730*/  IMAD.X R11, R21.reuse, 0x1, R11, P0 ;  /* 0x00000001150b7824 */ /* 0x040fe200000e060b */
[----:B------:R-:W-:Y:S01]  /*1740*/  LOP3.LUT R15, R28, R15, RZ, 0x3c, !PT ;  /* 0x0000000f1c0f7212 */ /* 0x000fe200078e3cff */
[----:B------:R-:W-:Y:S01]  /*1750*/  IMAD R0, R21, R6, RZ ;  /* 0x0000000615007224 */ /* 0x000fe200078e02ff */
[----:B------:R-:W-:Y:S01]  /*1760*/  SHF.R.S32.HI R21, RZ, 0x1, R2 ;  /* 0x00000001ff157819 */ /* 0x000fe20000011402 */
[----:B------:R-:W-:Y:S01]  /*1770*/  IMAD R24, R125, UR5, R24 ;  /* 0x000000057d187c24 */ /* 0x000fe2000f8e0218 */
[----:B------:R-:W-:Y:S01]  /*1780*/  SHF.R.S32.HI R2, RZ, 0x1f, R2 ;  /* 0x0000001fff027819 */ /* 0x000fe20000011402 */
[----:B------:R-:W-:Y:S01]  /*1790*/  ULDC.64 UR4, c[0x0][0x258] ;  /* 0x0000960000047ab9 */ /* 0x000fe20000000a00 */
[----:B------:R-:W-:Y:S01]  /*17a0*/  IMAD R120, R83, 0x8, R120 ;  /* 0x0000000853787824 */ /* 0x000fe200078e0278 */
[----:B------:R-:W-:Y:S01]  /*17b0*/  SHF.R.S32.HI R123, RZ, 0x1, R123 ;  /* 0x00000001ff7b7819 */ /* 0x000fe2000001147b */
[----:B------:R-:W-:Y:S01]  /*17c0*/  IMAD.IADD R25, R27, 0x1, R24 ;  /* 0x000000011b197824 */ /* 0x000fe200078e0218 */
[----:B------:R-:W-:Y:S01]  /*17d0*/  LEA.HI R2, R2, R21, RZ, 0x2 ;  /* 0x0000001502027211 */ /* 0x000fe200078f10ff */
[----:B------:R-:W-:Y:S01]  /*17e0*/  IMAD R3, R3, UR4, RZ ;  /* 0x0000000403037c24 */ /* 0x000fe2000f8e02ff */
[----:B------:R-:W-:Y:S01]  /*17f0*/  SHF.L.U64.HI R119, R6, 0x6, R7 ;  /* 0x0000000606777819 */ /* 0x000fe20000010207 */
[----:B------:R-:W-:Y:S01]  /*1800*/  IMAD.MOV.U32 R24, RZ, RZ, R26 ;  /* 0x000000ffff187224 */ /* 0x000fe200078e001a */
[----:B------:R-:W-:Y:S01]  /*1810*/  LOP3.LUT R2, R2, 0xfffffffc, RZ, 0xc0, !PT ;  /* 0xfffffffc02027812 */ /* 0x000fe200078ec0ff */
[----:B------:R-:W-:-:S02]  /*1820*/  IMAD.U32 R120, R120, 0x20, R15 ;  /* 0x0000002078787824 */ /* 0x000fc400078e000f */
[C---:B------:R-:W-:Y:S02]  /*1830*/  IMAD R3, R14.reuse, UR5, R3 ;  /* 0x000000050e037c24 */ /* 0x040fe4000f8e0203 */
[----:B------:R-:W-:Y:S01]  /*1840*/  IMAD.WIDE.U32 R14, R14, UR4, R24 ;  /* 0x000000040e0e7c25 */ /* 0x000fe2000f8e0018 */
[----:B------:R-:W-:-:S03]  /*1850*/  ULDC.64 UR4, c[0x0][0x218] ;  /* 0x0000860000047ab9 */ /* 0x000fc60000000a00 */
[C---:B------:R-:W-:Y:S02]  /*1860*/  IMAD R129, R20.reuse, R7, R0 ;  /* 0x0000000714817224 */ /* 0x040fe400078e0200 */
[----:B------:R-:W-:-:S04]  /*1870*/  IMAD.WIDE.U32 R22, R20, R6, R22 ;  /* 0x0000000614167225 */ /* 0x000fc800078e0016 */
[----:B------:R-:W-:Y:S01]  /*1880*/  IMAD.IADD R15, R15, 0x1, R3 ;  /* 0x000000010f0f7824 */ /* 0x000fe200078e0203 */
[----:B------:R-:W-:Y:S01]  /*1890*/  LEA R128, P0, R22, UR4, 0x1 ;  /* 0x0000000416807c11 */ /* 0x000fe2000f8008ff */
[----:B------:R-:W-:Y:S02]  /*18a0*/  IMAD.IADD R3, R21, 0x1, -R2 ;  /* 0x0000000115037824 */ /* 0x000fe400078e0a02 */
[-C--:B--2---:R-:W-:Y:S02]  /*18b0*/  IMAD R2, R19, R4.reuse, RZ ;  /* 0x0000000413027224 */ /* 0x084fe400078e02ff */
[----:B------:R-:W-:Y:S01]  /*18c0*/  IMAD.IADD R129, R23, 0x1, R129 ;  /* 0x0000000117817824 */ /* 0x000fe200078e0281 */
[----:B------:R-:W-:Y:S01]  /*18d0*/  LOP3.LUT P1, RZ, R3, 0x2, RZ, 0xc0, !PT ;  /* 0x0000000203ff7812 */ /* 0x000fe2000782c0ff */
[----:B------:R-:W-:Y:S02]  /*18e0*/  IMAD.SHL.U32 R0, R123, 0x40, RZ ;  /* 0x000000407b007824 */ /* 0x000fe400078e00ff */
[----:B------:R-:W-:Y:S01]  /*18f0*/  IMAD R2, R18, R5, R2 ;  /* 0x0000000512027224 */ /* 0x000fe200078e0202 */
[----:B------:R-:W-:Y:S01]  /*1900*/  LEA.HI.X R129, R22, UR5, R129, 0x1, P0 ;  /* 0x0000000516817c11 */ /* 0x000fe200080f0c81 */
[----:B------:R-:W-:Y:S01]  /*1910*/  IMAD.WIDE.U32 R18, R18, R4, R14 ;  /* 0x0000000412127225 */ /* 0x000fe200078e000e */
[----:B------:R-:W-:Y:S01]  /*1920*/  UMOV UR5, 0x400 ;  /* 0x0000040000057882 */ /* 0x000fe20000000000 */
[----:B------:R-:W-:Y:S01]  /*1930*/  LOP3.LUT R0, R0, 0xc0, RZ, 0xc0, !PT ;  /* 0x000000c000007812 */ /* 0x000fe200078ec0ff */
[----:B-1----:R-:W-:Y:S01]  /*1940*/  ULEA UR5, UR16, UR5, 0x18 ;  /* 0x0000000510057291 */ /* 0x002fe2000f8ec03f */
[----:B------:R-:W-:Y:S01]  /*1950*/  IMAD.SHL.U32 R13, R122, 0x8, RZ ;  /* 0x000000087a0d7824 */ /* 0x000fe200078e00ff */
[----:B------:R-:W-:Y:S01]  /*1960*/  LEA R14, P0, R18, UR10, 0x1 ;  /* 0x0000000a120e7c11 */ /* 0x000fe2000f8008ff */
[----:B------:R-:W-:Y:S01]  /*1970*/  IMAD.IADD R2, R19, 0x1, R2 ;  /* 0x0000000113027824 */ /* 0x000fe200078e0202 */
[----:B------:R-:W-:Y:S01]  /*1980*/  UIADD3 UR4, UR5, 0x3000, URZ ;  /* 0x0000300005047890 */ /* 0x000fe2000fffe03f */
[----:B------:R-:W-:Y:S01]  /*1990*/  IMAD R11, R11, UR8, RZ ;  /* 0x000000080b0b7c24 */ /* 0x000fe2000f8e02ff */
[----:B------:R-:W-:Y:S01]  /*19a0*/  LOP3.LUT R13, R0, 0x8, R13, 0xf8, !PT ;  /* 0x00000008000d7812 */ /* 0x000fe200078ef80d */
[----:B------:R-:W-:Y:S01]  /*19b0*/  IMAD.IADD R17, R17, 0x1, R10 ;  /* 0x0000000111117824 */ /* 0x000fe200078e020a */
[----:B------:R-:W-:Y:S01]  /*19c0*/  SHF.R.U32.HI R0, RZ, 0x3, R0 ;  /* 0x00000003ff007819 */ /* 0x000fe20000011600 */
[----:B------:R-:W-:Y:S01]  /*19d0*/  IMAD R10, R12, UR9, R11 ;  /* 0x000000090c0a7c24 */ /* 0x000fe2000f8e020b */
[----:B------:R-:W-:Y:S01]  /*19e0*/  LEA.HI.X R15, R18, UR11, R2, 0x1, P0 ;  /* 0x0000000b120f7c11 */ /* 0x000fe200080f0c02 */
[----:B------:R-:W-:Y:S01]  /*19f0*/  IMAD.SHL.U32 R2, R6, 0x40, RZ ;  /* 0x0000004006027824 */ /* 0x000fe200078e00ff */
[----:B------:R-:W-:Y:S01]  /*1a00*/  LEA R18, P0, R4, R14, 0x6 ;  /* 0x0000000e04127211 */ /* 0x000fe200078030ff */
[----:B------:R-:W-:Y:S01]  /*1a10*/  IMAD.SHL.U32 R9, R9, 0x20, RZ ;  /* 0x0000002009097824 */ /* 0x000fe200078e00ff */
[----:B------:R-:W-:Y:S01]  /*1a20*/  LEA R120, R120, UR5, 0x1 ;  /* 0x0000000578787c11 */ /* 0x000fe2000f8e08ff */
[----:B------:R-:W-:Y:S01]  /*1a30*/  ULDC.64 UR10, c[0x0][0x220] ;  /* 0x00008800000a7ab9 */ /* 0x000fe20000000a00 */
[----:B------:R-:W-:Y:S01]  /*1a40*/  LOP3.LUT R0, R13, R0, RZ, 0x3c, !PT ;  /* 0x000000000d007212 */ /* 0x000fe200078e3cff */
[----:B------:R-:W-:Y:S01]  /*1a50*/  IMAD.WIDE.U32 R12, R12, UR8, R16 ;  /* 0x000000080c0c7c25 */ /* 0x000fe2000f8e0010 */
[----:B------:R-:W-:Y:S01]  /*1a60*/  LEA.HI.X R19, R4, R15, R5, 0x6, P0 ;  /* 0x0000000f04137211 */ /* 0x000fe200000f3405 */
[----:B------:R-:W-:Y:S01]  /*1a70*/  @!PT LDS RZ, [RZ] ;  /* 0x00000000fffff984 */ /* 0x000fe20000000800 */
[----:B------:R-:W-:Y:S01]  /*1a80*/  @!PT LDS RZ, [RZ] ;  /* 0x00000000fffff984 */ /* 0x000fe20000000800 */
[----:B------:R-:W-:Y:S01]  /*1a90*/  @!PT LDS RZ, [RZ] ;  /* 0x00000000fffff984 */ /* 0x000fe20000000800 */
[----:B------:R-:W-:Y:S01]  /*1aa0*/  LDGSTS.E.BYPASS.LTC128B.128 [R120], desc[UR14][R14.64] ;  /* 0x000000000e787fae */ /* 0x000fe2000b901d4e */
[----:B------:R-:W-:Y:S01]  /*1ab0*/  IADD3 R16, P0, R2, R128, RZ ;  /* 0x0000008002107210 */ /* 0x000fe20007f1e0ff */
[----:B------:R-:W-:Y:S01]  /*1ac0*/  IMAD.SHL.U32 R5, R3, 0x40, RZ ;  /* 0x0000004003057824 */ /* 0x000fe200078e00ff */
[----:B------:R-:W-:Y:S01]  /*1ad0*/  LOP3.LUT R80, R9, 0xffffff00, RZ, 0xc0, !PT ;  /* 0xffffff0009507812 */ /* 0x000fe200078ec0ff */
[----:B------:R-:W-:Y:S01]  /*1ae0*/  LDGSTS.E.BYPASS.LTC128B.128 [R120+0x1000], desc[UR14][R14.64+0x40] ;  /* 0x010000400e787fae */ /* 0x000fe2000b901d4e */
[----:B------:R-:W-:-:S02]  /*1af0*/  IMAD.SHL.U32 R4, R8, 0x8, RZ ;  /* 0x0000000808047824 */ /* 0x000fc400078e00ff */
[----:B------:R-:W-:Y:S01]  /*1b00*/  IMAD.X R17, R119, 0x1, R129, P0 ;  /* 0x0000000177117824 */ /* 0x000fe200000e0681 */
[----:B------:R-:W-:Y:S01]  /*1b10*/  LDGSTS.E.BYPASS.LTC128B.128 [R120+0x2000], desc[UR14][R14.64+0x80] ;  /* 0x020000800e787fae */ /* 0x000fe2000b901d4e */
[----:B------:R-:W-:Y:S01]  /*1b20*/  LOP3.LUT R5, R5, 0xc0, RZ, 0xc0, !PT ;  /* 0x000000c005057812 */ /* 0x000fe200078ec0ff */
[----:B------:R-:W-:Y:S01]  /*1b30*/  IMAD.IADD R9, R13, 0x1, R10 ;  /* 0x000000010d097824 */ /* 0x000fe200078e020a */
[C---:B------:R-:W-:Y:S01]  /*1b40*/  LEA R130, P0, R12.reuse, UR10, 0x1 ;  /* 0x0000000a0c827c11 */ /* 0x040fe2000f8008ff */
[----:B------:R-:W-:Y:S01]  /*1b50*/  LDGSTS.E.BYPASS.LTC128B.128 [R120+0x800], desc[UR14][R18.64] ;  /* 0x0080000012787fae */ /* 0x000fe2000b901d4e */
[----:B------:R-:W-:Y:S01]  /*1b60*/  LOP3.LUT R4, R5, 0x8, R4, 0xf8, !PT ;  /* 0x0000000805047812 */ /* 0x000fe200078ef804 */
[----:B------:R-:W-:Y:S01]  /*1b70*/  USHF.L.U32 UR10, UR8, 0x6, URZ ;  /* 0x00000006080a7899 */ /* 0x000fe2000800063f */
[----:B------:R-:W-:Y:S01]  /*1b80*/  SHF.R.U32.HI R5, RZ, 0x3, R5 ;  /* 0x00000003ff057819 */ /* 0x000fe20000011605 */
[----:B------:R-:W-:Y:S01]  /*1b90*/  LDGSTS.E.BYPASS.LTC128B.128 [R120+0x1800], desc[UR14][R18.64+0x40] ;  /* 0x0180004012787fae */ /* 0x000fe2000b901d4e */
[----:B------:R-:W-:Y:S01]  /*1ba0*/  LEA.HI.X R131, R12, UR11, R9, 0x1, P0 ;  /* 0x0000000b0c837c11 */ /* 0x000fe200080f0c09 */
[----:B------:R-:W-:Y:S01]  /*1bb0*/  USHF.L.U64.HI UR8, UR8, 0x6, UR9 ;  /* 0x0000000608087899 */ /* 0x000fe20008010209 */
[----:B------:R-:W-:Y:S01]  /*1bc0*/  LOP3.LUT R5, R4, R5, RZ, 0x3c, !PT ;  /* 0x0000000504057212 */ /* 0x000fe200078e3cff */
[----:B------:R-:W-:Y:S01]  /*1bd0*/  LDGSTS.E.BYPASS.LTC128B.128 [R120+0x2800], desc[UR14][R18.64+0x80] ;  /* 0x0280008012787fae */ /* 0x000fe2000b901d4e */
[----:B------:R-:W-:-:S02]  /*1be0*/  IMAD R4, R83, 0x200, R80 ;  /* 0x0000020053047824 */ /* 0x000fc400078e0250 */
[----:B------:R-:W-:Y:S01]  /*1bf0*/  IMAD R9, R8, 0x8, R121 ;  /* 0x0000000808097824 */ /* 0x000fe200078e0279 */
[----:B------:R-:W-:Y:S01]  /*1c00*/  LDGSTS.E.BYPASS.LTC128B.128 [R120+0x3000], desc[UR14][R128.64] ;  /* 0x0300000080787fae */ /* 0x000fe2000b901d4e */
[----:B------:R-:W-:Y:S01]  /*1c10*/  IMAD R4, R81, 0x20, R4 ;  /* 0x0000002051047824 */ /* 0x000fe200078e0204 */
[----:B------:R-:W-:Y:S01]  /*1c20*/  IADD3 R8, P0, R130, UR10, RZ ;  /* 0x0000000a82087c10 */ /* 0x000fe2000ff1e0ff */
[----:B------:R-:W-:Y:S01]  /*1c30*/  IMAD.U32 R0, R9, 0x20, R0 ;  /* 0x0000002009007824 */ /* 0x000fe200078e0000 */
[----:B------:R-:W-:Y:S01]  /*1c40*/  LDGSTS.E.BYPASS.LTC128B.128 [R120+0x4000], desc[UR14][R128.64+0x40] ;  /* 0x0400004080787fae */ /* 0x000fe2000b901d4e */
[----:B------:R-:W-:Y:S01]  /*1c50*/  IMAD.IADD R117, R5, 0x1, R4 ;  /* 0x0000000105757824 */ /* 0x000fe200078e0204 */
[----:B------:R-:W-:Y:S01]  /*1c60*/  IADD3.X R9, R131, UR8, RZ, P0, !PT ;  /* 0x0000000883097c10 */ /* 0x000fe200087fe4ff */
[----:B------:R-:W-:Y:S01]  /*1c70*/  IMAD.MOV.U32 R4, RZ, RZ, 0x20 ;  /* 0x00000020ff047424 */ /* 0x000fe200078e00ff */
[----:B------:R-:W-:Y:S01]  /*1c80*/  LDGSTS.E.BYPASS.LTC128B.128 [R120+0x5000], desc[UR14][R128.64+0x80] ;  /* 0x0500008080787fae */ /* 0x000fe2000b901d4e */
[----:B------:R-:W-:Y:S01]  /*1c90*/  LEA R87, R0, UR5, 0x1 ;  /* 0x0000000500577c11 */ /* 0x000fe2000f8e08ff */
[----:B------:R-:W-:Y:S01]  /*1ca0*/  IMAD R80, R81, 0x20, R80 ;  /* 0x0000002051507824 */ /* 0x000fe200078e0250 */
[----:B------:R-:W-:Y:S01]  /*1cb0*/  LEA R117, R117, UR5, 0x1 ;  /* 0x0000000575757c11 */ /* 0x000fe2000f8e08ff */
[----:B------:R-:W-:Y:S01]  /*1cc0*/  LDGSTS.E.BYPASS.LTC128B.128 [R120+0x3800], desc[UR14][R16.64] ;  /* 0x0380000010787fae */ /* 0x000fe2000b901d4e */
[----:B------:R-:W-:-:S02]  /*1cd0*/  LOP3.LUT P0, RZ, R123, 0x2, RZ, 0xc0, !PT ;  /* 0x000000027bff7812 */ /* 0x000fc4000780c0ff */
[----:B------:R-:W-:Y:S01]  /*1ce0*/  LEA R116, R0, UR4, 0x1 ;  /* 0x0000000400747c11 */ /* 0x000fe2000f8e08ff */
[----:B------:R-:W-:Y:S01]  /*1cf0*/  LDGSTS.E.BYPASS.LTC128B.128 [R120+0x4800], desc[UR14][R16.64+0x40] ;  /* 0x0480004010787fae */ /* 0x000fe2000b901d4e */
[C---:B------:R-:W-:Y:S02]  /*1d00*/  SEL R3, R4.reuse, 0xffffffe0, !P0 ;  /* 0xffffffe004037807 */ /* 0x040fe40004000000 */
[----:B------:R-:W-:Y:S01]  /*1d10*/  SEL R4, R4, 0xffffffe0, !P1 ;  /* 0xffffffe004047807 */ /* 0x000fe20004800000 */
[----:B------:R1:W-:Y:S02]  /*1d20*/  LDGSTS.E.BYPASS.LTC128B.128 [R120+0x5800], desc[UR14][R16.64+0x80] ;  /* 0x0580008010787fae */ /* 0x0003e4000b901d4e */
[----:B------:R-:W-:Y:S01]  /*1d30*/  IMAD.IADD R114, R116, 0x1, R3 ;  /* 0x0000000174727824 */ /* 0x000fe200078e0203 */
[----:B------:R-:W-:Y:S01]  /*1d40*/  LOP3.LUT R3, R84, 0xffffffe0, RZ, 0xc0, !PT ;  /* 0xffffffe054037812 */ /* 0x000fe200078ec0ff */
[----:B------:R-:W0:Y:S01]  /*1d50*/  LDGDEPBAR ;  /* 0x00000000000079af */ /* 0x000e220000000000 */
[----:B------:R-:W-:-:S03]  /*1d60*/  IMAD.IADD R115, R117, 0x1, R4 ;  /* 0x0000000175737824 */ /* 0x000fc600078e0204 */
[----:B------:R-:W-:-:S05]  /*1d70*/  IMAD.IADD R3, R86, 0x1, -R3 ;  /* 0x0000000156037824 */ /* 0x000fca00078e0a03 */
[----:B------:R-:W-:-:S04]  /*1d80*/  SHF.R.S32.HI R124, RZ, 0x1f, R3 ;  /* 0x0000001fff7c7819 */ /* 0x000fc80000011403 */
[----:B------:R-:W-:Y:S01]  /*1d90*/  LEA.HI R124, R124, R3, RZ, 0x2 ;  /* 0x000000037c7c7211 */ /* 0x000fe200078f10ff */
[----:B------:R-:W-:-:S03]  /*1da0*/  IMAD.SHL.U32 R3, R86, 0x2, RZ ;  /* 0x0000000256037824 */ /* 0x000fc600078e00ff */
[----:B------:R-:W-:Y:S01]  /*1db0*/  SHF.R.S32.HI R124, RZ, 0x2, R124 ;  /* 0x00000002ff7c7819 */ /* 0x000fe2000001147c */
        /* <DEDUP_REMOVED lines=13> */
[----:B-1----:R-:W1:Y:S04]  /*1e90*/  LDSM.16.M88.4 R16, [R87+0x3400] ;  /* 0x003400005710783b */ /* 0x002e680000000200 */
[----:B------:R-:W4:Y:S04]  /*1ea0*/  LDSM.16.M88.4 R60, [R87+0x3800] ;  /* 0x00380000573c783b */ /* 0x000f280000000200 */
[----:B------:R-:W5:Y:S04]  /*1eb0*/  LDSM.16.M88.4 R68, [R87+0x3c00] ;  /* 0x003c00005744783b */ /* 0x000f680000000200 */
[----:B------:R-:W-:Y:S04]  /*1ec0*/  LDSM.16.M88.4 R32, [R115] ;  /* 0x000000007320783b */ /* 0x000fe80000000200 */
[----:B------:R-:W5:Y:S04]  /*1ed0*/  LDSM.16.M88.4 R48, [R114] ;  /* 0x000000007230783b */ /* 0x000f680000000200 */
[----:B------:R-:W5:Y:S04]  /*1ee0*/  LDSM.16.M88.4 R44, [R114+0x400] ;  /* 0x00040000722c783b */ /* 0x000f680000000200 */
[----:B------:R-:W5:Y:S04]  /*1ef0*/  LDSM.16.M88.4 R40, [R114+0x800] ;  /* 0x000800007228783b */ /* 0x000f680000000200 */
[----:B------:R-:W-:Y:S04]  /*1f00*/  LDSM.16.M88.4 R76, [R117+0x1000] ;  /* 0x00100000754c783b */ /* 0x000fe80000000200 */
[----:B------:R-:W5:Y:S01]  /*1f10*/  LDSM.16.M88.4 R12, [R87+0x4000] ;  /* 0x00400000570c783b */ /* 0x000f620000000200 */
[C---:B---3--:R-:W-:Y:S03]  /*1f20*/  HMMA.16816.F32.BF16 R28, R52.reuse, R24, RZ ;  /* 0x00000018341c723c */ /* 0x048fe600000418ff */
[----:B------:R-:W3:Y:S04]  /*1f30*/  LDSM.16.M88.4 R36, [R114+0xc00] ;  /* 0x000c00007224783b */ /* 0x000ee80000000200 */
[----:B------:R-:W3:Y:S01]  /*1f40*/  LDSM.16.M88.4 R72, [R87+0x4800] ;  /* 0x004800005748783b */ /* 0x000ee20000000200 */
[C---:B------:R-:W-:Y:S03]  /*1f50*/  HMMA.16816.F32.BF16 R24, R52.reuse, R26, RZ ;  /* 0x0000001a3418723c */ /* 0x040fe600000418ff */
[----:B--2---:R-:W-:Y:S03]  /*1f60*/  LDSM.16.M88.4 R8, [R87+0x4400] ;  /* 0x004400005708783b */ /* 0x004fe60000000200 */
[C---:B-1----:R-:W-:Y:S01]  /*1f70*/  HMMA.16816.F32.BF16 R20, R52.reuse, R16, RZ ;  /* 0x000000103414723c */ /* 0x042fe200000418ff */
[----:B------:R-:W0:Y:S05]  /*1f80*/  LDGDEPBAR ;  /* 0x00000000000079af */ /* 0x000e2a0000000000 */
[C---:B------:R-:W-:Y:S06]  /*1f90*/  HMMA.16816.F32.BF16 R16, R52.reuse, R18, RZ ;  /* 0x000000123410723c */ /* 0x040fec00000418ff */
[C---:B----4-:R-:W-:Y:S06]  /*1fa0*/  HMMA.16816.F32.BF16 R64, R52.reuse, R60, RZ ;  /* 0x0000003c3440723c */ /* 0x050fec00000418ff */
[C---:B------:R-:W-:Y:S06]  /*1fb0*/  HMMA.16816.F32.BF16 R60, R52.reuse, R62, RZ ;  /* 0x0000003e343c723c */ /* 0x040fec00000418ff */
[----:B-----5:R-:W-:Y:S06]  /*1fc0*/  HMMA.16816.F32.BF16 R56, R52, R68, RZ ;  /* 0x000000443438723c */ /* 0x020fec00000418ff */
[----:B------:R-:W-:Y:S06]  /*1fd0*/  HMMA.16816.F32.BF16 R28, R32, R48, R28 ;  /* 0x00000030201c723c */ /* 0x000fec000004181c */
[----:B------:R-:W-:Y:S01]  /*1fe0*/  HMMA.16816.F32.BF16 R52, R52, R70, RZ ;  /* 0x000000463434723c */ /* 0x000fe200000418ff */
[----:B------:R-:W-:Y:S05]  /*1ff0*/  LDSM.16.M88.4 R68, [R87+0x4c00] ;  /* 0x004c00005744783b */ /* 0x000fea0000000200 */
[C---:B------:R-:W-:Y:S01]  /*2000*/  HMMA.16816.F32.BF16 R24, R32.reuse, R50, R24 ;  /* 0x000000322018723c */ /* 0x040fe20000041818 */
[----:B------:R-:W-:Y:S05]  /*2010*/  LDSM.16.M88.4 R48, [R115+0x1000] ;  /* 0x001000007330783b */ /* 0x000fea0000000200 */
[C---:B------:R-:W-:Y:S06]  /*2020*/  HMMA.16816.F32.BF16 R20, R32.reuse, R44, R20 ;  /* 0x0000002c2014723c */ /* 0x040fec0000041814 */
[C---:B------:R-:W-:Y:S01]  /*2030*/  HMMA.16816.F32.BF16 R16, R32.reuse, R46, R16 ;  /* 0x0000002e2010723c */ /* 0x040fe20000041810 */
[----:B------:R-:W1:Y:S05]  /*2040*/  LDSM.16.M88.4 R44, [R114+0x1000] ;  /* 0x00100000722c783b */ /* 0x000e6a0000000200 */
[----:B------:R-:W-:Y:S06]  /*2050*/  HMMA.16816.F32.BF16 R64, R32, R40, R64 ;  /* 0x000000282040723c */ /* 0x000fec0000041840 */
[----:B------:R-:W-:Y:S06]  /*2060*/  HMMA.16816.F32.BF16 R28, R76, R12, R28 ;  /* 0x0000000c4c1c723c */ /* 0x000fec000004181c */
[C---:B---3--:R-:W-:Y:S06]  /*2070*/  HMMA.16816.F32.BF16 R56, R32.reuse, R36, R56 ;  /* 0x000000242038723c */ /* 0x048fec0000041838 */
[----:B------:R-:W-:Y:S01]  /*2080*/  HMMA.16816.F32.BF16 R52, R32, R38, R52 ;  /* 0x000000262034723c */ /* 0x000fe20000041834 */
[----:B------:R-:W2:Y:S05]  /*2090*/  LDSM.16.M88.4 R36, [R114+0x1800] ;  /* 0x001800007224783b */ /* 0x000eaa0000000200 */
[C---:B------:R-:W-:Y:S01]  /*20a0*/  HMMA.16816.F32.BF16 R24, R76.reuse, R14, R24 ;  /* 0x0000000e4c18723c */ /* 0x040fe20000041818 */
[----:B------:R-:W-:Y:S05]  /*20b0*/  LDSM.16.M88.4 R12, [R87+0x5000] ;  /* 0x00500000570c783b */ /* 0x000fea0000000200 */
[----:B------:R-:W-:Y:S06]  /*20c0*/  HMMA.16816.F32.BF16 R64, R76, R72, R64 ;  /* 0x000000484c40723c */ /* 0x000fec0000041840 */
[----:B------:R-:W-:Y:S01]  /*20d0*/  HMMA.16816.F32.BF16 R60, R32, R42, R60 ;  /* 0x0000002a203c723c */ /* 0x000fe2000004183c */
[----:B------:R-:W3:Y:S04]  /*20e0*/  LDSM.16.M88.4 R40, [R114+0x1400] ;  /* 0x001400007228783b */ /* 0x000ee80000000200 */
[----:B------:R-:W-:Y:S01]  /*20f0*/  LDSM.16.M88.4 R32, [R114+0x1c00] ;  /* 0x001c00007220783b */ /* 0x000fe20000000200 */
[----:B-1----:R-:W-:Y:S06]  /*2100*/  HMMA.16816.F32.BF16 R28, R48, R44, R28 ;  /* 0x0000002c301c723c */ /* 0x002fec000004181c */
[C---:B------:R-:W-:Y:S06]  /*2110*/  HMMA.16816.F32.BF16 R20, R76.reuse, R8, R20 ;  /* 0x000000084c14723c */ /* 0x040fec0000041814 */
[----:B------:R-:W-:Y:S01]  /*2120*/  HMMA.16816.F32.BF16 R16, R76, R10, R16 ;  /* 0x0000000a4c10723c */ /* 0x000fe20000041810 */
[----:B------:R-:W-:Y:S05]  /*2130*/  LDSM.16.M88.4 R8, [R117+0x2000] ;  /* 0x002000007508783b */ /* 0x000fea0000000200 */
[C---:B------:R-:W-:Y:S01]  /*2140*/  HMMA.16816.F32.BF16 R44, R48.reuse, R46, R24 ;  /* 0x0000002e302c723c */ /* 0x040fe20000041818 */
[----:B------:R-:W1:Y:S05]  /*2150*/  LDSM.16.M88.4 R24, [R87+0x5800] ;  /* 0x005800005718783b */ /* 0x000e6a0000000200 */
[----:B--2---:R-:W-:Y:S06]  /*2160*/  HMMA.16816.F32.BF16 R64, R48, R36, R64 ;  /* 0x000000243040723c */ /* 0x004fec0000041840 */
[C---:B------:R-:W-:Y:S01]  /*2170*/  HMMA.16816.F32.BF16 R60, R76.reuse, R74, R60 ;  /* 0x0000004a4c3c723c */ /* 0x040fe2000004183c */
[----:B------:R-:W-:Y:S05]  /*2180*/  LDSM.16.M88.4 R72, [R114+0x2000] ;  /* 0x002000007248783b */ /* 0x000fea0000000200 */
[C---:B------:R-:W-:Y:S06]  /*2190*/  HMMA.16816.F32.BF16 R56, R76.reuse, R68, R56 ;  /* 0x000000444c38723c */ /* 0x040fec0000041838 */
[----:B------:R-:W-:Y:S01]  /*21a0*/  HMMA.16816.F32.BF16 R68, R76, R70, R52 ;  /* 0x000000464c44723c */ /* 0x000fe20000041834 */
[----:B------:R-:W2:Y:S05]  /*21b0*/  LDSM.16.M88.4 R52, [R87+0x5400] ;  /* 0x005400005734783b */ /* 0x000eaa0000000200 */
[C---:B---3--:R-:W-:Y:S01]  /*21c0*/  HMMA.16816.F32.BF16 R76, R48.reuse, R40, R20 ;  /* 0x00000028304c723c */ /* 0x048fe20000041814 */
[----:B------:R-:W3:Y:S05]  /*21d0*/  LDSM.16.M88.4 R20, [R115+0x2000] ;  /* 0x002000007314783b */ /* 0x000eea0000000200 */
[----:B------:R-:W-:Y:S01]  /*21e0*/  HMMA.16816.F32.BF16 R60, R48, R38, R60 ;  /* 0x00000026303c723c */ /* 0x000fe2000004183c */
[----:B------:R-:W4:Y:S01]  /*21f0*/  LDSM.16.M88.4 R36, [R87+0x5c00] ;  /* 0x005c00005724783b */ /* 0x000f220000000200 */
[----:B------:R-:W-:Y:S01]  /*2200*/  SHF.R.S32.HI R40, RZ, 0x1f, R84 ;  /* 0x0000001fff287819 */ /* 0x000fe20000011454 */
[----:B------:R-:W-:-:S03]  /*2210*/  VIADD R41, R85, 0xffffffff ;  /* 0xffffffff55297836 */ /* 0x000fc60000000000 */
[----:B-1----:R-:W-:Y:S01]  /*2220*/  HMMA.16816.F32.BF16 R64, R8, R24, R64 ;  /* 0x000000180840723c */ /* 0x002fe20000041840 */
[----:B------:R-:W-:Y:S01]  /*2230*/  LEA.HI R40, R40, R83, RZ, 0x2 ;  /* 0x0000005328287211 */ /* 0x000fe200078f10ff */
[C---:B------:R-:W-:Y:S01]  /*2240*/  IMAD.SHL.U32 R0, R41.reuse, 0x40, RZ ;  /* 0x0000004029007824 */ /* 0x040fe200078e00ff */
[----:B------:R-:W-:Y:S02]  /*2250*/  ISETP.GT.AND P0, PT, R41, R118, PT ;  /* 0x000000762900720c */ /* 0x000fe40003f04270 */
[----:B------:R-:W-:Y:S01]  /*2260*/  LOP3.LUT R40, R40, 0xfffffffc, RZ, 0xc0, !PT ;  /* 0xfffffffc28287812 */ /* 0x000fe200078ec0ff */
[----:B------:R-:W-:Y:S01]  /*2270*/  HMMA.16816.F32.BF16 R16, R48, R42, R16 ;  /* 0x0000002a3010723c */ /* 0x000fe20000041810 */
[C---:B------:R-:W-:Y:S01]  /*2280*/  IMAD R25, R83.reuse, 0x10, R88 ;  /* 0x0000001053197824 */ /* 0x040fe200078e0258 */
[----:B------:R-:W-:Y:S02]  /*2290*/  LOP3.LUT R3, R0, 0x6, R3, 0xf8, !PT ;  /* 0x0000000600037812 */ /* 0x000fe400078ef803 */
[----:B------:R-:W-:-:S02]  /*22a0*/  IMAD.IADD R133, R83, 0x1, -R40 ;  /* 0x0000000153857824 */ /* 0x000fc400078e0a28 */
[----:B------:R-:W-:Y:S01]  /*22b0*/  IADD3 R25, R25, 0x1, R124 ;  /* 0x0000000119197810 */ /* 0x000fe20007ffe07c */
[C---:B------:R-:W-:Y:S03]  /*22c0*/  HMMA.16816.F32.BF16 R28, R8.reuse, R12, R28 ;  /* 0x0000000c081c723c */ /* 0x040fe6000004181c */
[----:B------:R-:W-:Y:S02]  /*22d0*/  IADD3 R24, R82, -UR13, R25 ;  /* 0x8000000d52187c10 */ /* 0x000fe4000fffe019 */
[----:B------:R-:W-:Y:S01]  /*22e0*/  LOP3.LUT R25, R3, 0x1, RZ, 0xfc, !PT ;  /* 0x0000000103197812 */ /* 0x000fe200078efcff */
[----:B------:R-:W-:Y:S01]  /*22f0*/  HMMA.16816.F32.BF16 R44, R8, R14, R44 ;  /* 0x0000000e082c723c */ /* 0x000fe2000004182c */
[----:B------:R-:W1:Y:S01]  /*2300*/  LDSM.16.M88.4 R12, [R114+0x2400] ;  /* 0x00240000720c783b */ /* 0x000e620000000200 */
[----:B------:R-:W-:-:S04]  /*2310*/  VIADD R41, R24, UR12 ;  /* 0x0000000c18297c36 */ /* 0x000fc80008000000 */
[C---:B------:R-:W-:Y:S01]  /*2320*/  HMMA.16816.F32.BF16 R56, R48.reuse, R32, R56 ;  /* 0x000000203038723c */ /* 0x040fe20000041838 */
[C---:B------:R-:W-:Y:S02]  /*2330*/  VIMNMX R40, R41.reuse, R82, PT ;  /* 0x0000005229287248 */ /* 0x040fe40003fe0100 */
[----:B------:R-:W-:Y:S02]  /*2340*/  VIADDMNMX R82, R41, 0x8, R82, PT ;  /* 0x0000000829527846 */ /* 0x000fe40003800152 */
[C---:B------:R-:W-:Y:S01]  /*2350*/  ISETP.GE.AND P3, PT, R25.reuse, R40, PT ;  /* 0x000000281900720c */ /* 0x040fe20003f66270 */
[----:B------:R-:W-:Y:S01]  /*2360*/  HMMA.16816.F32.BF16 R68, R48, R34, R68 ;  /* 0x000000223044723c */ /* 0x000fe20000041844 */
[----:B------:R-:W5:Y:S01]  /*2370*/  LDSM.16.M88.4 R32, [R114+0x2800] ;  /* 0x002800007220783b */ /* 0x000f620000000200 */
[----:B------:R-:W-:Y:S02]  /*2380*/  ISETP.GE.AND P5, PT, R25, R82, PT ;  /* 0x000000521900720c */ /* 0x000fe40003fa6270 */
[----:B------:R-:W-:-:S02]  /*2390*/  LOP3.LUT R41, R3, 0x8, RZ, 0xfc, !PT ;  /* 0x0000000803297812 */ /* 0x000fc400078efcff */
[----:B------:R-:W-:Y:S01]  /*23a0*/  HMMA.16816.F32.BF16 R60, R8, R26, R60 ;  /* 0x0000001a083c723c */ /* 0x000fe2000004183c */
[----:B------:R-:W5:Y:S01]  /*23b0*/  LDSM.16.M88.4 R24, [R114+0x2c00] ;  /* 0x002c00007218783b */ /* 0x000f620000000200 */
[----:B------:R-:W-:Y:S01]  /*23c0*/  ISETP.GE.AND P2, PT, R41, R40, PT ;  /* 0x000000282900720c */ /* 0x000fe20003f46270 */
[----:B------:R-:W-:-:S04]  /*23d0*/  DEPBAR.LE SB0, 0x0 ;  /* 0x000080000000791a */ /* 0x000fc80000000000 */
[----:B--2---:R-:W-:Y:S01]  /*23e0*/  HMMA.16816.F32.BF16 R76, R8, R52, R76 ;  /* 0x00000034084c723c */ /* 0x004fe2000004184c */
[----:B------:R-:W-:-:S05]  /*23f0*/  ISETP.GE.AND P1, PT, R41, R82, PT ;  /* 0x000000522900720c */ /* 0x000fca0003f26270 */
[----:B------:R-:W-:Y:S06]  /*2400*/  HMMA.16816.F32.BF16 R16, R8, R54, R16 ;  /* 0x000000360810723c */ /* 0x000fec0000041810 */
[----:B---3--:R-:W-:Y:S06]  /*2410*/  HMMA.16816.F32.BF16 R28, R20, R72, R28 ;  /* 0x00000048141c723c */ /* 0x008fec000004181c */
[----:B----4-:R-:W-:Y:S06]  /*2420*/  HMMA.16816.F32.BF16 R56, R8, R36, R56 ;  /* 0x000000240838723c */ /* 0x010fec0000041838 */
[C---:B------:R-:W-:Y:S06]  /*2430*/  HMMA.16816.F32.BF16 R44, R20.reuse, R74, R44 ;  /* 0x0000004a142c723c */ /* 0x040fec000004182c */
[----:B-1----:R-:W-:Y:S06]  /*2440*/  HMMA.16816.F32.BF16 R76, R20, R12, R76 ;  /* 0x0000000c144c723c */ /* 0x002fec000004184c */
[----:B------:R-:W-:Y:S01]  /*2450*/  HMMA.16816.F32.BF16 R68, R8, R38, R68 ;  /* 0x000000260844723c */ /* 0x000fe20000041844 */
[----:B------:R-:W-:-:S02]  /*2460*/  LOP3.LUT R13, R3, 0x9, RZ, 0xfc, !PT ;  /* 0x00000009030d7812 */ /* 0x000fc400078efcff */
[----:B------:R-:W-:Y:S02]  /*2470*/  FSEL R12, R29, -INF , !P3 ;  /* 0xff8000001d0c7808 */ /* 0x000fe40005800000 */
[C---:B------:R-:W-:Y:S01]  /*2480*/  ISETP.GE.AND P4, PT, R13.reuse, R40, PT ;  /* 0x000000280d00720c */ /* 0x040fe20003f86270 */
[C---:B------:R-:W-:Y:S01]  /*2490*/  HMMA.16816.F32.BF16 R16, R20.reuse, R14, R16 ;  /* 0x0000000e1410723c */ /* 0x040fe20000041810 */
[----:B------:R-:W-:Y:S02]  /*24a0*/  ISETP.GE.AND P3, PT, R13, R82, PT ;  /* 0x000000520d00720c */ /* 0x000fe40003f66270 */
[----:B------:R-:W-:Y:S02]  /*24b0*/  LOP3.LUT R13, R3, 0x10, RZ, 0xfc, !PT ;  /* 0x00000010030d7812 */ /* 0x000fe400078efcff */
[----:B------:R-:W-:Y:S01]  /*24c0*/  FSEL R31, R31, -INF , !P5 ;  /* 0xff8000001f1f7808 */ /* 0x000fe20006800000 */
[----:B-----5:R-:W-:Y:S01]  /*24d0*/  HMMA.16816.F32.BF16 R64, R20, R32, R64 ;  /* 0x000000201440723c */ /* 0x020fe20000041840 */
[----:B------:R-:W-:-:S02]  /*24e0*/  LOP3.LUT R15, R3, 0x11, RZ, 0xfc, !PT ;  /* 0x00000011030f7812 */ /* 0x000fc400078efcff */
[----:B------:R-:W-:Y:S02]  /*24f0*/  FSEL R44, R44, -INF , !P2 ;  /* 0xff8000002c2c7808 */ /* 0x000fe40005000000 */
[C---:B------:R-:W-:Y:S01]  /*2500*/  ISETP.GE.AND P5, PT, R13.reuse, R40, PT ;  /* 0x000000280d00720c */ /* 0x040fe20003fa6270 */
[C---:B------:R-:W-:Y:S01]  /*2510*/  HMMA.16816.F32.BF16 R60, R20.reuse, R34, R60 ;  /* 0x00000022143c723c */ /* 0x040fe2000004183c */
[----:B------:R-:W-:Y:S02]  /*2520*/  ISETP.GE.AND P2, PT, R13, R82, PT ;  /* 0x000000520d00720c */ /* 0x000fe40003f46270 */
[----:B------:R-:W-:Y:S02]  /*2530*/  FSEL R13, R46, -INF , !P1 ;  /* 0xff8000002e0d7808 */ /* 0x000fe40004800000 */
[----:B------:R-:W-:Y:S01]  /*2540*/  FSEL R14, R45, -INF , !P4 ;  /* 0xff8000002d0e7808 */ /* 0x000fe20006000000 */
[----:B------:R-:W-:Y:S01]  /*2550*/  HMMA.16816.F32.BF16 R56, R20, R24, R56 ;  /* 0x000000181438723c */ /* 0x000fe20000041838 */
[----:B------:R-:W-:-:S02]  /*2560*/  ISETP.GE.AND P1, PT, R15, R40, PT ;  /* 0x000000280f00720c */ /* 0x000fc40003f26270 */
[----:B------:R-:W-:Y:S02]  /*2570*/  ISETP.GE.AND P4, PT, R15, R82, PT ;  /* 0x000000520f00720c */ /* 0x000fe40003f86270 */
[C---:B------:R-:W-:Y:S01]  /*2580*/  LOP3.LUT R15, R3.reuse, 0x18, RZ, 0xfc, !PT ;  /* 0x00000018030f7812 */ /* 0x040fe200078efcff */
[----:B------:R-:W-:Y:S01]  /*2590*/  HMMA.16816.F32.BF16 R68, R20, R26, R68 ;  /* 0x0000001a1444723c */ /* 0x000fe20000041844 */
[C---:B------:R-:W-:Y:S02]  /*25a0*/  LOP3.LUT R29, R3.reuse, 0x19, RZ, 0xfc, !PT ;  /* 0x00000019031d7812 */ /* 0x040fe400078efcff */
[----:B------:R-:W-:Y:S02]  /*25b0*/  LOP3.LUT R9, R3, 0x20, RZ, 0xfc, !PT ;  /* 0x0000002003097812 */ /* 0x000fe400078efcff */
[----:B------:R-:W-:Y:S02]  /*25c0*/  FSEL R47, R47, -INF , !P3 ;  /* 0xff8000002f2f7808 */ /* 0x000fe40005800000 */
[----:B------:R-:W-:-:S02]  /*25d0*/  FSEL R76, R76, -INF , !P5 ;  /* 0xff8000004c4c7808 */ /* 0x000fc40006800000 */
[----:B------:R-:W-:Y:S02]  /*25e0*/  FSEL R11, R78, -INF , !P2 ;  /* 0xff8000004e0b7808 */ /* 0x000fe40005000000 */
[----:B------:R-:W-:Y:S02]  /*25f0*/  FSEL R10, R77, -INF , !P1 ;  /* 0xff8000004d0a7808 */ /* 0x000fe40004800000 */
[----:B------:R-:W-:Y:S01]  /*2600*/  FSEL R79, R79, -INF , !P4 ;  /* 0xff8000004f4f7808 */ /* 0x000fe20006000000 */
[----:B------:R-:W-:Y:S01]  /*2610*/  BAR.SYNC.DEFER_BLOCKING 0x0 ;  /* 0x0000000000007b1d */ /* 0x000fe20000010000 */
[C---:B------:R-:W-:Y:S02]  /*2620*/  ISETP.GE.AND P3, PT, R15.reuse, R40, PT ;  /* 0x000000280f00720c */ /* 0x040fe40003f66270 */
[----:B------:R-:W-:Y:S02]  /*2630*/  ISETP.GE.AND P5, PT, R15, R82, PT ;  /* 0x000000520f00720c */ /* 0x000fe40003fa6270 */
[----:B------:R-:W-:-:S02]  /*2640*/  ISETP.GE.AND P2, PT, R29, R40, PT ;  /* 0x000000281d00720c */ /* 0x000fc40003f46270 */
[----:B------:R-:W-:Y:S02]  /*2650*/  ISETP.GE.AND P1, PT, R29, R82, PT ;  /* 0x000000521d00720c */ /* 0x000fe40003f26270 */
[----:B------:R-:W-:Y:S02]  /*2660*/  ISETP.GE.AND P4, PT, R9, R40, PT ;  /* 0x000000280900720c */ /* 0x000fe40003f86270 */
[C---:B------:R-:W-:Y:S02]  /*2670*/  LOP3.LUT R29, R3.reuse, 0x21, RZ, 0xfc, !PT ;  /* 0x00000021031d7812 */ /* 0x040fe400078efcff */
[----:B------:R-:W-:Y:S02]  /*2680*/  LOP3.LUT R15, R3, 0x28, RZ, 0xfc, !PT ;  /* 0x00000028030f7812 */ /* 0x000fe400078efcff */
[----:B------:R-:W-:Y:S02]  /*2690*/  FSEL R16, R16, -INF , !P3 ;  /* 0xff80000010107808 */ /* 0x000fe40005800000 */
[----:B------:R-:W-:-:S02]  /*26a0*/  FSEL R8, R17, -INF , !P2 ;  /* 0xff80000011087808 */ /* 0x000fc40005000000 */
[----:B------:R-:W-:Y:S02]  /*26b0*/  FSEL R19, R19, -INF , !P1 ;  /* 0xff80000013137808 */ /* 0x000fe40004800000 */
[----:B------:R-:W-:Y:S02]  /*26c0*/  FSEL R102, R64, -INF , !P4 ;  /* 0xff80000040667808 */ /* 0x000fe40006000000 */
[-C--:B------:R-:W-:Y:S02]  /*26d0*/  ISETP.GE.AND P3, PT, R9, R82.reuse, PT ;  /* 0x000000520900720c */ /* 0x080fe40003f66270 */
[----:B------:R-:W-:Y:S02]  /*26e0*/  ISETP.GE.AND P2, PT, R29, R82, PT ;  /* 0x000000521d00720c */ /* 0x000fe40003f46270 */
[C---:B------:R-:W-:Y:S02]  /*26f0*/  ISETP.GE.AND P1, PT, R15.reuse, R40, PT ;  /* 0x000000280f00720c */ /* 0x040fe40003f26270 */
[----:B------:R-:W-:-:S02]  /*2700*/  ISETP.GE.AND P4, PT, R15, R82, PT ;  /* 0x000000520f00720c */ /* 0x000fc40003f86270 */
[C---:B------:R-:W-:Y:S02]  /*2710*/  LOP3.LUT R17, R3.reuse, 0x29, RZ, 0xfc, !PT ;  /* 0x0000002903117812 */ /* 0x040fe400078efcff */
[----:B------:R-:W-:Y:S02]  /*2720*/  LOP3.LUT R15, R3, 0x30, RZ, 0xfc, !PT ;  /* 0x00000030030f7812 */ /* 0x000fe400078efcff */
[----:B------:R-:W-:Y:S02]  /*2730*/  FSEL R9, R18, -INF , !P5 ;  /* 0xff80000012097808 */ /* 0x000fe40006800000 */
[----:B------:R-:W-:Y:S02]  /*2740*/  FSEL R107, R66, -INF , !P3 ;  /* 0xff800000426b7808 */ /* 0x000fe40005800000 */
[----:B------:R-:W-:Y:S02]  /*2750*/  FSEL R103, R67, -INF , !P2 ;  /* 0xff80000043677808 */ /* 0x000fe40005000000 */
[----:B------:R-:W-:-:S02]  /*2760*/  FSEL R106, R60, -INF , !P1 ;  /* 0xff8000003c6a7808 */ /* 0x000fc40004800000 */
[-C--:B------:R-:W-:Y:S02]  /*2770*/  ISETP.GE.AND P5, PT, R29, R40.reuse, PT ;  /* 0x000000281d00720c */ /* 0x080fe40003fa6270 */
[-C--:B------:R-:W-:Y:S02]  /*2780*/  ISETP.GE.AND P3, PT, R17, R40.reuse, PT ;  /* 0x000000281100720c */ /* 0x080fe40003f66270 */
[C---:B------:R-:W-:Y:S02]  /*2790*/  ISETP.GE.AND P2, PT, R15.reuse, R40, PT ;  /* 0x000000280f00720c */ /* 0x040fe40003f46270 */
[----:B------:R-:W-:Y:S02]  /*27a0*/  ISETP.GE.AND P1, PT, R15, R82, PT ;  /* 0x000000520f00720c */ /* 0x000fe40003f26270 */
[----:B------:R-:W-:Y:S02]  /*27b0*/  LOP3.LUT R15, R3, 0x31, RZ, 0xfc, !PT ;  /* 0x00000031030f7812 */ /* 0x000fe400078efcff */
[----:B------:R-:W-:-:S02]  /*27c0*/  FSEL R104, R65, -INF , !P5 ;  /* 0xff80000041687808 */ /* 0x000fc40006800000 */
[----:B------:R-:W-:Y:S02]  /*27d0*/  FSEL R105, R62, -INF , !P4 ;  /* 0xff8000003e697808 */ /* 0x000fe40006000000 */
[----:B------:R-:W-:Y:S02]  /*27e0*/  FSEL R108, R61, -INF , !P3 ;  /* 0xff8000003d6c7808 */ /* 0x000fe40005800000 */
[----:B------:R-:W-:Y:S02]  /*27f0*/  FSEL R97, R58, -INF , !P1 ;  /* 0xff8000003a617808 */ /* 0x000fe40004800000 */
[----:B------:R-:W-:Y:S02]  /*2800*/  ISETP.GE.AND P5, PT, R17, R82, PT ;  /* 0x000000521100720c */ /* 0x000fe40003fa6270 */
[C---:B------:R-:W-:Y:S02]  /*2810*/  ISETP.GE.AND P4, PT, R15.reuse, R40, PT ;  /* 0x000000280f00720c */ /* 0x040fe40003f86270 */
[----:B------:R-:W-:-:S02]  /*2820*/  ISETP.GE.AND P3, PT, R15, R82, PT ;  /* 0x000000520f00720c */ /* 0x000fc40003f66270 */
[C---:B------:R-:W-:Y:S02]  /*2830*/  ISETP.GE.AND P1, PT, R3.reuse, R40, PT ;  /* 0x000000280300720c */ /* 0x040fe40003f26270 */
[C---:B------:R-:W-:Y:S02]  /*2840*/  LOP3.LUT R17, R3.reuse, 0x38, RZ, 0xfc, !PT ;  /* 0x0000003803117812 */ /* 0x040fe400078efcff */
[----:B------:R-:W-:Y:S02]  /*2850*/  LOP3.LUT R15, R3, 0x39, RZ, 0xfc, !PT ;  /* 0x00000039030f7812 */ /* 0x000fe400078efcff */
[----:B------:R-:W-:Y:S02]  /*2860*/  FSEL R109, R63, -INF , !P5 ;  /* 0xff8000003f6d7808 */ /* 0x000fe40006800000 */
[----:B------:R-:W-:Y:S02]  /*2870*/  FSEL R98, R56, -INF , !P2 ;  /* 0xff80000038627808 */ /* 0x000fe40005000000 */
[----:B------:R-:W-:-:S02]  /*2880*/  FSEL R96, R57, -INF , !P4 ;  /* 0xff80000039607808 */ /* 0x000fc40006000000 */
[----:B------:R-:W-:Y:S02]  /*2890*/  FSEL R95, R59, -INF , !P3 ;  /* 0xff8000003b5f7808 */ /* 0x000fe40005800000 */
[----:B------:R-:W-:Y:S02]  /*28a0*/  FSEL R28, R28, -INF , !P1 ;  /* 0xff8000001c1c7808 */ /* 0x000fe40004800000 */
[C---:B------:R-:W-:Y:S02]  /*28b0*/  ISETP.GE.AND P5, PT, R17.reuse, R40, PT ;  /* 0x000000281100720c */ /* 0x040fe40003fa6270 */
[----:B------:R-:W-:Y:S02]  /*28c0*/  ISETP.GE.AND P2, PT, R17, R82, PT ;  /* 0x000000521100720c */ /* 0x000fe40003f46270 */
[----:B------:R-:W-:Y:S02]  /*28d0*/  ISETP.GE.AND P4, PT, R15, R40, PT ;  /* 0x000000280f00720c */ /* 0x000fe40003f86270 */
[-C--:B------:R-:W-:Y:S01]  /*28e0*/  ISETP.GE.AND P3, PT, R3, R82.reuse, PT ;  /* 0x000000520300720c */ /* 0x080fe20003f66270 */
[----:B------:R-:W-:Y:S01]  /*28f0*/  IMAD.IADD R3, R5, 0x1, R80 ;  /* 0x0000000105037824 */ /* 0x000fe200078e0250 */
[----:B------:R-:W-:-:S02]  /*2900*/  ISETP.GE.AND P1, PT, R15, R82, PT ;  /* 0x000000520f00720c */ /* 0x000fc40003f26270 */
[----:B------:R-:W-:Y:S02]  /*2910*/  FSEL R5, R30, -INF , !P3 ;  /* 0xff8000001e057808 */ /* 0x000fe40005800000 */
        /* <DEDUP_REMOVED lines=66> */
.L_x_5117:
[----:B------:R-:W-:-:S04]  /*2d40*/  IADD3 R2, -R2, RZ, RZ ;  /* 0x000000ff02027210 */ /* 0x000fc80007ffe1ff */
[----:B------:R-:W-:-:S07]  /*2d50*/  SHF.R.S32.HI R7, RZ, 0x1f, R2 ;  /* 0x0000001fff077819 */ /* 0x000fce0000011402 */
.L_x_5118:
        /* <DEDUP_REMOVED lines=14> */
.L_x_5116:
        /* <DEDUP_REMOVED lines=60> */
[----:B-1----:R-:W-:-:S04]  /*3200*/  FMNMX.FTZ R0, R6, R7, !PT ;  /* 0x0000000706007209 */ /* 0x002fc80007810000 */
[----:B------:R-:W1:Y:S01]  /*3210*/  MUFU.EX2 R88, R88 ;  /* 0x0000005800587308 */ /* 0x000e620000000800 */
[C---:B------:R-:W-:Y:S01]  /*3220*/  FSETP.NEU.FTZ.AND P1, PT, R0.reuse, -INF , PT ;  /* 0xff8000000000780b */ /* 0x040fe20003f3d000 */
[----:B------:R-:W-:-:S05]  /*3230*/  FMUL.FTZ R94, R0, UR4 ;  /* 0x00000004005e7c20 */ /* 0x000fca0008410000 */
[----:B------:R-:W-:Y:S01]  /*3240*/  FSEL R94, R94, RZ, P1 ;  /* 0x000000ff5e5e7208 */ /* 0x000fe20000800000 */
[----:B------:R-:W-:Y:S04]  /*3250*/  MUFU.EX2 R84, R84 ;  /* 0x0000005400547308 */ /* 0x000fe80000000800 */
[--C-:B------:R-:W-:Y:S01]  /*3260*/  FFMA.FTZ R91, R5, UR4, -R94.reuse ;  /* 0x00000004055b7c23 */ /* 0x100fe2000801085e */
[--C-:B------:R-:W-:Y:S01]  /*3270*/  FFMA.FTZ R90, R31, UR4, -R94.reuse ;  /* 0x000000041f5a7c23 */ /* 0x100fe2000801085e */
[--C-:B------:R-:W-:Y:S01]  /*3280*/  FFMA.FTZ R87, R13, UR4, -R94.reuse ;  /* 0x000000040d577c23 */ /* 0x100fe2000801085e */
[--C-:B------:R-:W-:Y:S01]  /*3290*/  FFMA.FTZ R86, R47, UR4, -R94.reuse ;  /* 0x000000042f567c23 */ /* 0x100fe2000801085e */
[----:B------:R-:W2:Y:S01]  /*32a0*/  MUFU.EX2 R35, R35 ;  /* 0x0000002300237308 */ /* 0x000ea20000000800 */
[--C-:B------:R-:W-:Y:S01]  /*32b0*/  FFMA.FTZ R34, R11, UR4, -R94.reuse ;  /* 0x000000040b227c23 */ /* 0x100fe2000801085e */
[--C-:B------:R-:W-:Y:S01]  /*32c0*/  FFMA.FTZ R32, R9, UR4, -R94.reuse ;  /* 0x0000000409207c23 */ /* 0x100fe2000801085e */
[----:B-1----:R-:W-:Y:S01]  /*32d0*/  F2FP.BF16.F32.PACK_AB R80, R88, R89 ;  /* 0x000000595850723e */ /* 0x002fe200000010ff */
[----:B------:R-:W-:Y:S01]  /*32e0*/  LDSM.16.MT88.4 R8, [R112+0x7400] ;  /* 0x007400007008783b */ /* 0x000fe20000004200 */
[--C-:B------:R-:W-:Y:S01]  /*32f0*/  FFMA.FTZ R31, R79, UR4, -R94.reuse ;  /* 0x000000044f1f7c23 */ /* 0x100fe2000801085e */
[--C-:B------:R-:W-:Y:S01]  /*3300*/  FFMA.FTZ R3, R19, UR4, -R94.reuse ;  /* 0x0000000413037c23 */ /* 0x100fe2000801085e */
[--C-:B------:R-:W-:Y:S01]  /*3310*/  FFMA.FTZ R97, R97, UR4, -R94.reuse ;  /* 0x0000000461617c23 */ /* 0x100fe2000801085e */
[----:B------:R-:W-:Y:S01]  /*3320*/  MUFU.EX2 R91, R91 ;  /* 0x0000005b005b7308 */ /* 0x000fe20000000800 */
[----:B------:R-:W1:Y:S01]  /*3330*/  LDSM.16.MT88.4 R16, [R112+0x8000] ;  /* 0x008000007010783b */ /* 0x000e620000004200 */
[----:B------:R-:W-:Y:S01]  /*3340*/  FFMA.FTZ R93, R93, UR4, -R94 ;  /* 0x000000045d5d7c23 */ /* 0x000fe2000801085e */
[----:B------:R-:W-:-:S02]  /*3350*/  FADD.FTZ R89, R89, R88 ;  /* 0x0000005859597221 */ /* 0x000fc40000010000 */
[----:B------:R-:W3:Y:S03]  /*3360*/  LDSM.16.MT88.4 R12, [R112+0x6400] ;  /* 0x00640000700c783b */ /* 0x000ee60000004200 */
[----:B------:R-:W4:Y:S01]  /*3370*/  MUFU.EX2 R90, R90 ;  /* 0x0000005a005a7308 */ /* 0x000f220000000800 */
[----:B--2---:R-:W-:-:S07]  /*3380*/  F2FP.BF16.F32.PACK_AB R82, R35, R84 ;  /* 0x000000542352723e */ /* 0x004fce00000010ff */
[----:B------:R-:W-:Y:S08]  /*3390*/  MUFU.EX2 R87, R87 ;  /* 0x0000005700577308 */ /* 0x000ff00000000800 */
[----:B------:R-:W2:Y:S01]  /*33a0*/  MUFU.EX2 R86, R86 ;  /* 0x0000005600567308 */ /* 0x000ea20000000800 */
[----:B----4-:R-:W-:Y:S01]  /*33b0*/  F2FP.BF16.F32.PACK_AB R81, R90, R91 ;  /* 0x0000005b5a51723e */ /* 0x010fe200000010ff */
[----:B------:R-:W-:-:S06]  /*33c0*/  FADD.FTZ R90, R91, R90 ;  /* 0x0000005a5b5a7221 */ /* 0x000fcc0000010000 */
[----:B------:R-:W-:Y:S08]  /*33d0*/  MUFU.EX2 R33, R33 ;  /* 0x0000002100217308 */ /* 0x000ff00000000800 */
[----:B------:R-:W4:Y:S01]  /*33e0*/  MUFU.EX2 R30, R30 ;  /* 0x0000001e001e7308 */ /* 0x000f220000000800 */
[----:B--2---:R-:W-:-:S07]  /*33f0*/  F2FP.BF16.F32.PACK_AB R83, R86, R87 ;  /* 0x000000575653723e */ /* 0x004fce00000010ff */
        /* <DEDUP_REMOVED lines=16> */
[C---:B------:R-:W-:Y:S06]  /*3500*/  HMMA.16816.F32.BF16 R40, R80.reuse, R42, RZ ;  /* 0x0000002a5028723c */ /* 0x040fec00000418ff */
[C---:B------:R-:W-:Y:S01]  /*3510*/  HMMA.16816.F32.BF16 R56, R80.reuse, R58, RZ ;  /* 0x0000003a5038723c */ /* 0x040fe200000418ff */
[----:B------:R-:W-:Y:S05]  /*3520*/  MUFU.EX2 R98, R98 ;  /* 0x0000006200627308 */ /* 0x000fea0000000800 */
[----:B------:R-:W-:Y:S01]  /*3530*/  HMMA.16816.F32.BF16 R72, R80, R74, RZ ;  /* 0x0000004a5048723c */ /* 0x000fe200000418ff */
[----:B--2---:R-:W-:-:S02]  /*3540*/  F2FP.BF16.F32.PACK_AB R7, R3, R32 ;  /* 0x000000200307723e */ /* 0x004fc400000010ff */
[----:B------:R-:W-:Y:S03]  /*3550*/  MUFU.EX2 R97, R97 ;  /* 0x0000006100617308 */ /* 0x000fe60000000800 */
[----:B-1----:R-:W-:Y:S06]  /*3560*/  HMMA.16816.F32.BF16 R76, R80, R16, RZ ;  /* 0x00000010504c723c */ /* 0x002fec00000418ff */
[C---:B------:R-:W-:Y:S01]  /*3570*/  HMMA.16816.F32.BF16 R60, R4.reuse, R8, R60 ;  /* 0x00000008043c723c */ /* 0x040fe2000004183c */
[----:B------:R-:W-:Y:S05]  /*3580*/  MUFU.EX2 R93, R93 ;  /* 0x0000005d005d7308 */ /* 0x000fea0000000800 */
[----:B------:R-:W-:Y:S01]  /*3590*/  HMMA.16816.F32.BF16 R64, R4, R10, R64 ;  /* 0x0000000a0440723c */ /* 0x000fe20000041840 */
[----:B------:R-:W1:Y:S05]  /*35a0*/  LDSM.16.MT88.4 R8, [R112+0x8400] ;  /* 0x008400007008783b */ /* 0x000e6a0000004200 */
[----:B------:R-:W-:Y:S01]  /*35b0*/  HMMA.16816.F32.BF16 R80, R80, R18, RZ ;  /* 0x000000125050723c */ /* 0x000fe200000418ff */
[----:B------:R-:W-:Y:S05]  /*35c0*/  LDSM.16.MT88.4 R16, [R113+0x7800] ;  /* 0x007800007110783b */ /* 0x000fea0000004200 */
[C---:B---3--:R-:W-:Y:S06]  /*35d0*/  HMMA.16816.F32.BF16 R44, R4.reuse, R12, R44 ;  /* 0x0000000c042c723c */ /* 0x048fec000004182c */
        /* <DEDUP_REMOVED lines=9> */
[--C-:B------:R-:W-:Y:S01]  /*3670*/  FFMA.FTZ R26, R105, UR4, -R94.reuse ;  /* 0x00000004691a7c23 */ /* 0x100fe2000801085e */
[----:B------:R-:W-:Y:S01]  /*3680*/  MUFU.EX2 R24, R24 ;  /* 0x0000001800187308 */ /* 0x000fe20000000800 */
[--C-:B------:R-:W-:Y:S01]  /*3690*/  FFMA.FTZ R103, R96, UR4, -R101.reuse ;  /* 0x0000000460677c23 */ /* 0x100fe20008010865 */
[--C-:B------:R-:W-:Y:S01]  /*36a0*/  FFMA.FTZ R96, R100, UR4, -R101.reuse ;  /* 0x0000000464607c23 */ /* 0x100fe20008010865 */
[C---:B-1----:R-:W-:Y:S01]  /*36b0*/  HMMA.16816.F32.BF16 R76, R4.reuse, R8, R76 ;  /* 0x00000008044c723c */ /* 0x042fe2000004184c */
[--C-:B------:R-:W-:Y:S01]  /*36c0*/  FFMA.FTZ R21, R106, UR4, -R101.reuse ;  /* 0x000000046a157c23 */ /* 0x100fe20008010865 */
[--C-:B------:R-:W-:Y:S01]  /*36d0*/  FFMA.FTZ R20, R108, UR4, -R101.reuse ;  /* 0x000000046c147c23 */ /* 0x100fe20008010865 */
[--C-:B------:R-:W-:Y:S01]  /*36e0*/  FFMA.FTZ R100, R95, UR4, -R94.reuse ;  /* 0x000000045f647c23 */ /* 0x100fe2000801085e */
[----:B------:R-:W-:Y:S01]  /*36f0*/  FFMA.FTZ R108, R92, UR4, -R94 ;  /* 0x000000045c6c7c23 */ /* 0x000fe2000801085e */
[----:B------:R-:W1:Y:S01]  /*3700*/  MUFU.EX2 R27, R27 ;  /* 0x0000001b001b7308 */ /* 0x000e620000000800 */
[C---:B------:R-:W-:Y:S01]  /*3710*/  HMMA.16816.F32.BF16 R80, R4.reuse, R10, R80 ;  /* 0x0000000a0450723c */ /* 0x040fe20000041850 */
[----:B------:R-:W3:Y:S05]  /*3720*/  LDSM.16.MT88.4 R8, [R112+0x6800] ;  /* 0x006800007008783b */ /* 0x000eea0000004200 */
[C---:B------:R-:W-:Y:S01]  /*3730*/  HMMA.16816.F32.BF16 R56, R4.reuse, R22, R56 ;  /* 0x000000160438723c */ /* 0x040fe20000041838 */
[----:B------:R-:W-:Y:S05]  /*3740*/  MUFU.EX2 R21, R21 ;  /* 0x0000001500157308 */ /* 0x000fea0000000800 */
[C---:B--2---:R-:W-:Y:S01]  /*3750*/  HMMA.16816.F32.BF16 R68, R4.reuse, R12, R68 ;  /* 0x0000000c0444723c */ /* 0x044fe20000041844 */
[--C-:B------:R-:W-:Y:S01]  /*3760*/  FFMA.FTZ R23, R102, UR4, -R101.reuse ;  /* 0x0000000466177c23 */ /* 0x100fe20008010865 */
[----:B------:R-:W-:Y:S01]  /*3770*/  FFMA.FTZ R22, R104, UR4, -R101 ;  /* 0x0000000468167c23 */ /* 0x000fe20008010865 */
[----:B------:R-:W2:Y:S03]  /*3780*/  MUFU.EX2 R20, R20 ;  /* 0x0000001400147308 */ /* 0x000ea60000000800 */
[----:B------:R-:W-:Y:S01]  /*3790*/  HMMA.16816.F32.BF16 R72, R4, R14, R72 ;  /* 0x0000000e0448723c */ /* 0x000fe20000041848 */
[----:B------:R-:W4:Y:S04]  /*37a0*/  LDSM.16.MT88.4 R12, [R113+0x6800] ;  /* 0x00680000710c783b */ /* 0x000f280000004200 */
[----:B------:R-:W-:Y:S02]  /*37b0*/  MUFU.EX2 R23, R23 ;  /* 0x0000001700177308 */ /* 0x000fe40000000800 */
[----:B-1----:R-:W-:-:S06]  /*37c0*/  F2FP.BF16.F32.PACK_AB R5, R27, R24 ;  /* 0x000000181b05723e */ /* 0x002fcc00000010ff */
[----:B------:R-:W1:Y:S01]  /*37d0*/  MUFU.EX2 R22, R22 ;  /* 0x0000001600167308 */ /* 0x000e620000000800 */
[----:B--2---:R-:W-:-:S07]  /*37e0*/  F2FP.BF16.F32.PACK_AB R6, R20, R21 ;  /* 0x000000151406723e */ /* 0x004fce00000010ff */
[----:B------:R-:W-:Y:S08]  /*37f0*/  MUFU.EX2 R26, R26 ;  /* 0x0000001a001a7308 */ /* 0x000ff00000000800 */
[----:B------:R-:W2:Y:S01]  /*3800*/  MUFU.EX2 R25, R25 ;  /* 0x0000001900197308 */ /* 0x000ea20000000800 */
[----:B-1----:R-:W-:-:S07]  /*3810*/  F2FP.BF16.F32.PACK_AB R4, R22, R23 ;  /* 0x000000171604723e */ /* 0x002fce00000010ff */
[----:B------:R-:W1:Y:S08]  /*3820*/  MUFU.EX2 R103, R103 ;  /* 0x0000006700677308 */ /* 0x000e700000000800 */
[----:B------:R-:W-:Y:S01]  /*3830*/  MUFU.EX2 R96, R96 ;  /* 0x0000006000607308 */ /* 0x000fe20000000800 */
[----:B--2---:R-:W-:-:S07]  /*3840*/  F2FP.BF16.F32.PACK_AB R7, R25, R26 ;  /* 0x0000001a1907723e */ /* 0x004fce00000010ff */
[C---:B---3--:R-:W-:Y:S01]  /*3850*/  HMMA.16816.F32.BF16 R44, R4.reuse, R8, R44 ;  /* 0x00000008042c723c */ /* 0x048fe2000004182c */
[----:B------:R-:W-:Y:S05]  /*3860*/  MUFU.EX2 R109, R109 ;  /* 0x0000006d006d7308 */ /* 0x000fea0000000800 */
[C---:B------:R-:W-:Y:S01]  /*3870*/  HMMA.16816.F32.BF16 R48, R4.reuse, R10, R48 ;  /* 0x0000000a0430723c */ /* 0x040fe20000041830 */
[----:B------:R-:W2:Y:S02]  /*3880*/  LDSM.16.MT88.4 R8, [R112+0x7800] ;  /* 0x007800007008783b */ /* 0x000ea40000004200 */
[----:B------:R-:W3:Y:S03]  /*3890*/  MUFU.EX2 R100, R100 ;  /* 0x0000006400647308 */ /* 0x000ee60000000800 */
[C---:B----4-:R-:W-:Y:S05]  /*38a0*/  HMMA.16816.F32.BF16 R36, R4.reuse, R12, R36 ;  /* 0x0000000c0424723c */ /* 0x050fea0000041824 */
[----:B------:R-:W4:Y:S01]  /*38b0*/  MUFU.EX2 R108, R108 ;  /* 0x0000006c006c7308 */ /* 0x000f220000000800 */
        /* <DEDUP_REMOVED lines=14> */
[----:B-1----:R-:W-:-:S02]  /*39a0*/  F2FP.BF16.F32.PACK_AB R4, R103, R98 ;  /* 0x000000626704723e */ /* 0x002fc400000010ff */
[----:B---3--:R-:W-:Y:S02]  /*39b0*/  F2FP.BF16.F32.PACK_AB R5, R100, R97 ;  /* 0x000000616405723e */ /* 0x008fe400000010ff */
[----:B------:R-:W-:Y:S02]  /*39c0*/  F2FP.BF16.F32.PACK_AB R6, R109, R96 ;  /* 0x000000606d06723e */ /* 0x000fe400000010ff */
[----:B----4-:R-:W-:-:S07]  /*39d0*/  F2FP.BF16.F32.PACK_AB R7, R108, R93 ;  /* 0x0000005d6c07723e */ /* 0x010fce00000010ff */
        /* <DEDUP_REMOVED lines=9> */
[C---:B-1----:R-:W-:Y:S06]  /*3a70*/  HMMA.16816.F32.BF16 R60, R4.reuse, R16, R60 ;  /* 0x00000010043c723c */ /* 0x042fec000004183c */
        /* <DEDUP_REMOVED lines=33> */
[----:B------:R-:W-:Y:S06]  /*3c90*/  @!P0 BRA `(.L_x_5119) ;  /* 0x0000002000808947 */ /* 0x000fec0003800000 */
        /* <DEDUP_REMOVED lines=12> */
.L_x_5123:
        /* <DEDUP_REMOVED lines=66> */
.L_x_5120:
        /* <DEDUP_REMOVED lines=19> */
[----:B------:R-:W0:Y:S01]  /*42b0*/  LDGDEPBAR ;  /* 0x00000000000079af */ /* 0x000e220000000000 */
[C---:B--2---:R-:W-:Y:S06]  /*42c0*/  HMMA.16816.F32.BF16 R4, R88.reuse, R92, RZ ;  /* 0x0000005c5804723c */ /* 0x044fec00000418ff */
[C---:B------:R-:W-:Y:S01]  /*42d0*/  HMMA.16816.F32.BF16 R8, R88.reuse, R94, RZ ;  /* 0x0000005e5808723c */ /* 0x040fe200000418ff */
[----:B------:R-:W-:Y:S05]  /*42e0*/  LDSM.16.M88.4 R92, [R115] ;  /* 0x00000000735c783b */ /* 0x000fea0000000200 */
[C---:B---3--:R-:W-:Y:S06]  /*42f0*/  HMMA.16816.F32.BF16 R12, R88.reuse, R96, RZ ;  /* 0x00000060580c723c */ /* 0x048fec00000418ff */
[C---:B------:R-:W-:Y:S01]  /*4300*/  HMMA.16816.F32.BF16 R16, R88.reuse, R98, RZ ;  /* 0x000000625810723c */ /* 0x040fe200000418ff */
[----:B------:R-:W2:Y:S05]  /*4310*/  LDSM.16.M88.4 R96, [R114] ;  /* 0x000000007260783b */ /* 0x000eaa0000000200 */
[C---:B----4-:R-:W-:Y:S06]  /*4320*/  HMMA.16816.F32.BF16 R20, R88.reuse, R100, RZ ;  /* 0x000000645814723c */ /* 0x050fec00000418ff */
[C---:B------:R-:W-:Y:S06]  /*4330*/  HMMA.16816.F32.BF16 R24, R88.reuse, R102, RZ ;  /* 0x000000665818723c */ /* 0x040fec00000418ff */
[C---:B-----5:R-:W-:Y:S06]  /*4340*/  HMMA.16816.F32.BF16 R28, R88.reuse, R104, RZ ;  /* 0x00000068581c723c */ /* 0x060fec00000418ff */
[----:B------:R-:W-:Y:S01]  /*4350*/  HMMA.16816.F32.BF16 R32, R88, R106, RZ ;  /* 0x0000006a5820723c */ /* 0x000fe200000418ff */
[----:B------:R-:W3:Y:S05]  /*4360*/  LDSM.16.M88.4 R88, [R114+0x400] ;  /* 0x000400007258783b */ /* 0x000eea0000000200 */
[C---:B--2---:R-:W-:Y:S06]  /*4370*/  HMMA.16816.F32.BF16 R4, R92.reuse, R96, R4 ;  /* 0x000000605c04723c */ /* 0x044fec0000041804 */
[C---:B------:R-:W-:Y:S01]  /*4380*/  HMMA.16816.F32.BF16 R8, R92.reuse, R98, R8 ;  /* 0x000000625c08723c */ /* 0x040fe20000041808 */
[----:B------:R-:W2:Y:S05]  /*4390*/  LDSM.16.M88.4 R96, [R114+0x800] ;  /* 0x000800007260783b */ /* 0x000eaa0000000200 */
[C---:B---3--:R-:W-:Y:S06]  /*43a0*/  HMMA.16816.F32.BF16 R12, R92.reuse, R88, R12 ;  /* 0x000000585c0c723c */ /* 0x048fec000004180c */
[C---:B------:R-:W-:Y:S01]  /*43b0*/  HMMA.16816.F32.BF16 R16, R92.reuse, R90, R16 ;  /* 0x0000005a5c10723c */ /* 0x040fe20000041810 */
[----:B------:R-:W3:Y:S05]  /*43c0*/  LDSM.16.M88.4 R88, [R114+0xc00] ;  /* 0x000c00007258783b */ /* 0x000eea0000000200 */
[C---:B--2---:R-:W-:Y:S06]  /*43d0*/  HMMA.16816.F32.BF16 R20, R92.reuse, R96, R20 ;  /* 0x000000605c14723c */ /* 0x044fec0000041814 */
[C---:B------:R-:W-:Y:S01]  /*43e0*/  HMMA.16816.F32.BF16 R24, R92.reuse, R98, R24 ;  /* 0x000000625c18723c */ /* 0x040fe20000041818 */
[----:B------:R-:W-:Y:S05]  /*43f0*/  LDSM.16.M88.4 R96, [R117+0x1000] ;  /* 0x001000007560783b */ /* 0x000fea0000000200 */
[C---:B---3--:R-:W-:Y:S06]  /*4400*/  HMMA.16816.F32.BF16 R28, R92.reuse, R88, R28 ;  /* 0x000000585c1c723c */ /* 0x048fec000004181c */
[----:B------:R-:W-:Y:S01]  /*4410*/  HMMA.16816.F32.BF16 R32, R92, R90, R32 ;  /* 0x0000005a5c20723c */ /* 0x000fe20000041820 */
[----:B------:R-:W2:Y:S04]  /*4420*/  LDSM.16.M88.4 R88, [R116+0x1000] ;  /* 0x001000007458783b */ /* 0x000ea80000000200 */
[----:B------:R-:W3:Y:S01]  /*4430*/  LDSM.16.M88.4 R92, [R116+0x1400] ;  /* 0x00140000745c783b */ /* 0x000ee20000000200 */
        /* <DEDUP_REMOVED lines=44> */
[----:B------:R-:W3:Y:S01]  /*4700*/  LDSM.16.M88.4 R96, [R114+0x2c00] ;  /* 0x002c00007260783b */ /* 0x000ee20000000200 */
[----:B------:R-:W-:Y:S04]  /*4710*/  DEPBAR.LE SB0, 0x0 ;  /* 0x000080000000791a */ /* 0x000fe80000000000 */
[----:B------:R-:W-:Y:S01]  /*4720*/  BAR.SYNC.DEFER_BLOCKING 0x0 ;  /* 0x0000000000007b1d */ /* 0x000fe20000010000 */
[C---:B--2---:R-:W-:Y:S06]  /*4730*/  HMMA.16816.F32.BF16 R20, R88.reuse, R92, R20 ;  /* 0x0000005c5814723c */ /* 0x044fec0000041814 */
[C---:B------:R-:W-:Y:S06]  /*4740*/  HMMA.16816.F32.BF16 R24, R88.reuse, R94, R24 ;  /* 0x0000005e5818723c */ /* 0x040fec0000041818 */
[C---:B---3--:R-:W-:Y:S06]  /*4750*/  HMMA.16816.F32.BF16 R28, R88.reuse, R96, R28 ;  /* 0x00000060581c723c */ /* 0x048fec000004181c */
[----:B------:R-:W-:Y:S01]  /*4760*/  HMMA.16816.F32.BF16 R32, R88, R98, R32 ;  /* 0x000000625820723c */ /* 0x000fe20000041820 */
[----:B------:R-:W-:Y:S11]  /*4770*/  @!UPT UIADD3 URZ, URZ, URZ, URZ ;  /* 0x0000003f3f3ff290 */ /* 0x000ff6000fffe03f */
[----:B------:R-:W-:Y:S01]  /*4780*/  @!UPT UIADD3 URZ, URZ, URZ, URZ ;  /* 0x0000003f3f3ff290 */ /* 0x000fe2000fffe03f */
[----:B-1----:R-:W-:Y:S11]  /*4790*/  @!P0 BRA `(.L_x_5121) ;  /* 0x0000000400388947 */ /* 0x002ff60003800000 */
        /* <DEDUP_REMOVED lines=64> */
.L_x_5122:
        /* <DEDUP_REMOVED lines=14> */
.L_x_5121:
        /* <DEDUP_REMOVED lines=96> */
[--C-:B------:R-:W-:Y:S01]  /*5280*/  FFMA.FTZ R142, R15, UR4, -R136.reuse ;  /* 0x000000040f8e7c23 */ /* 0x100fe20008010888 */
[--C-:B------:R-:W-:Y:S01]  /*5290*/  FFMA.FTZ R145, R18, UR4, -R136.reuse ;  /* 0x0000000412917c23 */ /* 0x100fe20008010888 */
[----:B------:R-:W-:Y:S01]  /*52a0*/  FFMA.FTZ R146, R19, UR4, -R136 ;  /* 0x0000000413927c23 */ /* 0x000fe20008010888 */
[--C-:B------:R-:W-:Y:S01]  /*52b0*/  FFMA.FTZ R148, R20, UR4, -R105.reuse ;  /* 0x0000000414947c23 */ /* 0x100fe20008010869 */
[--C-:B------:R-:W-:Y:S01]  /*52c0*/  FFMA.FTZ R149, R21, UR4, -R105.reuse ;  /* 0x0000000415957c23 */ /* 0x100fe20008010869 */
[--C-:B------:R-:W-:Y:S03]  /*52d0*/  FFMA.FTZ R151, R24, UR4, -R105.reuse ;  /* 0x0000000418977c23 */ /* 0x100fe60008010869 */
[----:B------:R-:W1:Y:S01]  /*52e0*/  MUFU.EX2 R138, R138 ;  /* 0x0000008a008a7308 */ /* 0x000e620000000800 */
[--C-:B------:R-:W-:Y:S01]  /*52f0*/  FFMA.FTZ R152, R25, UR4, -R105.reuse ;  /* 0x0000000419987c23 */ /* 0x100fe20008010869 */
[--C-:B------:R-:W-:Y:S01]  /*5300*/  FFMA.FTZ R155, R28, UR4, -R105.reuse ;  /* 0x000000041c9b7c23 */ /* 0x100fe20008010869 */
[--C-:B------:R-:W-:Y:S01]  /*5310*/  FFMA.FTZ R156, R29, UR4, -R105.reuse ;  /* 0x000000041d9c7c23 */ /* 0x100fe20008010869 */
[--C-:B------:R-:W-:Y:S01]  /*5320*/  FFMA.FTZ R159, R32, UR4, -R105.reuse ;  /* 0x00000004209f7c23 */ /* 0x100fe20008010869 */
[----:B------:R-:W-:Y:S01]  /*5330*/  FFMA.FTZ R160, R33, UR4, -R105 ;  /* 0x0000000421a07c23 */ /* 0x000fe20008010869 */
[----:B------:R-:W-:Y:S01]  /*5340*/  FFMA.FTZ R163, R3, R108, R104 ;  /* 0x0000006c03a37223 */ /* 0x000fe20000010068 */
[--C-:B------:R-:W-:Y:S03]  /*5350*/  FFMA.FTZ R150, R22, UR4, -R136.reuse ;  /* 0x0000000416967c23 */ /* 0x100fe60008010888 */
[----:B------:R-:W3:Y:S01]  /*5360*/  MUFU.EX2 R90, R90 ;  /* 0x0000005a005a7308 */ /* 0x000ee20000000800 */
[C---:B--2---:R-:W-:Y:S01]  /*5370*/  FMUL.FTZ R36, R84.reuse, R36 ;  /* 0x0000002454247220 */ /* 0x044fe20000410000 */
[C---:B------:R-:W-:Y:S01]  /*5380*/  FMUL.FTZ R37, R84.reuse, R37 ;  /* 0x0000002554257220 */ /* 0x040fe20000410000 */
[C---:B------:R-:W-:Y:S01]  /*5390*/  FMUL.FTZ R40, R84.reuse, R40 ;  /* 0x0000002854287220 */ /* 0x040fe20000410000 */
[C---:B------:R-:W-:Y:S01]  /*53a0*/  FMUL.FTZ R41, R84.reuse, R41 ;  /* 0x0000002954297220 */ /* 0x040fe20000410000 */
[C---:B------:R-:W-:Y:S01]  /*53b0*/  FMUL.FTZ R44, R84.reuse, R44 ;  /* 0x0000002c542c7220 */ /* 0x040fe20000410000 */
[C---:B------:R-:W-:Y:S01]  /*53c0*/  FMUL.FTZ R45, R84.reuse, R45 ;  /* 0x0000002d542d7220 */ /* 0x040fe20000410000 */
[----:B------:R-:W-:Y:S03]  /*53d0*/  FMUL.FTZ R48, R84, R48 ;  /* 0x0000003054307220 */ /* 0x000fe60000410000 */
        /* <DEDUP_REMOVED lines=21> */
[----:B------:R-:W-:Y:S01]  /*5530*/  MUFU.EX2 R140, R140 ;  /* 0x0000008c008c7308 */ /* 0x000fe20000000800 */
[----:B------:R-:W-:Y:S01]  /*5540*/  FFMA.FTZ R109, R84, R109, R107 ;  /* 0x0000006d546d7223 */ /* 0x000fe2000001006b */
[----:B------:R-:W-:Y:S01]  /*5550*/  FADD.FTZ R162, R110, R163 ;  /* 0x000000a36ea27221 */ /* 0x000fe20000010000 */
[----:B------:R-:W-:Y:S01]  /*5560*/  LDSM.16.MT88.4 R104, [R113+0x6c00] ;  /* 0x006c00007168783b */ /* 0x000fe20000004200 */
[----:B-1----:R-:W-:Y:S01]  /*5570*/  F2FP.BF16.F32.PACK_AB R95, R88, R137 ;  /* 0x00000089585f723e */ /* 0x002fe200000010ff */
[----:B------:R-:W-:Y:S01]  /*5580*/  FADD.FTZ R138, R138, R109 ;  /* 0x0000006d8a8a7221 */ /* 0x000fe20000010000 */
[--C-:B------:R-:W-:Y:S01]  /*5590*/  FFMA.FTZ R147, R23, UR4, -R136.reuse ;  /* 0x0000000417937c23 */ /* 0x100fe20008010888 */
[----:B------:R-:W-:Y:S03]  /*55a0*/  FFMA.FTZ R154, R26, UR4, -R136 ;  /* 0x000000041a9a7c23 */ /* 0x000fe60008010888 */
[----:B------:R-:W1:Y:S01]  /*55b0*/  MUFU.EX2 R139, R139 ;  /* 0x0000008b008b7308 */ /* 0x000e620000000800 */
[----:B------:R-:W-:Y:S01]  /*55c0*/  FADD.FTZ R163, R111, R138 ;  /* 0x0000008a6fa37221 */ /* 0x000fe20000010000 */
[--C-:B------:R-:W-:Y:S01]  /*55d0*/  FFMA.FTZ R153, R27, UR4, -R136.reuse ;  /* 0x000000041b997c23 */ /* 0x100fe20008010888 */
[C---:B------:R-:W-:Y:S01]  /*55e0*/  HMMA.16816.F32.BF16 R36, R92.reuse, R96, R36 ;  /* 0x000000605c24723c */ /* 0x040fe20000041824 */
[----:B------:R-:W-:Y:S06]  /*55f0*/  LDSM.16.MT88.4 R108, [R113+0x7c00] ;  /* 0x007c0000716c783b */ /* 0x000fec0000004200 */
[----:B------:R-:W-:Y:S01]  /*5600*/  MUFU.EX2 R141, R141 ;  /* 0x0000008d008d7308 */ /* 0x000fe20000000800 */
[C---:B------:R-:W-:Y:S01]  /*5610*/  HMMA.16816.F32.BF16 R40, R92.reuse, R98, R40 ;  /* 0x000000625c28723c */ /* 0x040fe20000041828 */
[----:B------:R-:W2:Y:S02]  /*5620*/  LDSM.16.MT88.4 R96, [R112+0x6000] ;  /* 0x006000007060783b */ /* 0x000ea40000004200 */
[----:B------:R-:W-:Y:S01]  /*5630*/  ISETP.GT.AND P0, PT, R135, R118, PT ;  /* 0x000000768700720c */ /* 0x000fe20003f04270 */
[--C-:B------:R-:W-:Y:S01]  /*5640*/  FFMA.FTZ R157, R30, UR4, -R136.reuse ;  /* 0x000000041e9d7c23 */ /* 0x100fe20008010888 */
[--C-:B------:R-:W-:Y:S04]  /*5650*/  FFMA.FTZ R158, R31, UR4, -R136.reuse ;  /* 0x000000041f9e7c23 */ /* 0x100fe80008010888 */
[----:B------:R-:W3:Y:S02]  /*5660*/  MUFU.EX2 R142, R142 ;  /* 0x0000008e008e7308 */ /* 0x000ee40000000800 */
[--C-:B------:R-:W-:Y:S01]  /*5670*/  FFMA.FTZ R161, R34, UR4, -R136.reuse ;  /* 0x0000000422a17c23 */ /* 0x100fe20008010888 */
[----:B------:R-:W-:Y:S01]  /*5680*/  FFMA.FTZ R136, R35, UR4, -R136 ;  /* 0x0000000423887c23 */ /* 0x000fe20008010888 */
[----:B------:R-:W-:Y:S01]  /*5690*/  FADD.FTZ R137, R137, R162 ;  /* 0x000000a289897221 */ /* 0x000fe20000010000 */
[----:B------:R-:W-:Y:S01]  /*56a0*/  FADD.FTZ R163, R90, R163 ;  /* 0x000000a35aa37221 */ /* 0x000fe20000010000 */
[----:B------:R-:W-:Y:S04]  /*56b0*/  MOV R3, R0 ;  /* 0x0000000000037202 */ /* 0x000fe80000000f00 */
[----:B------:R-:W-:Y:S01]  /*56c0*/  MUFU.EX2 R143, R143 ;  /* 0x0000008f008f7308 */ /* 0x000fe20000000800 */
[----:B------:R-:W-:Y:S01]  /*56d0*/  FADD.FTZ R88, R88, R137 ;  /* 0x0000008958587221 */ /* 0x000fe20000010000 */
[----:B------:R-:W-:Y:S08]  /*56e0*/  MOV R85, R2 ;  /* 0x0000000200557202 */ /* 0x000ff00000000f00 */
[----:B------:R-:W4:Y:S10]  /*56f0*/  MUFU.EX2 R144, R144 ;  /* 0x0000009000907308 */ /* 0x000f340000000800 */
[----:B------:R-:W-:Y:S10]  /*5700*/  MUFU.EX2 R145, R145 ;  /* 0x0000009100917308 */ /* 0x000ff40000000800 */
[----:B------:R-:W5:Y:S01]  /*5710*/  MUFU.EX2 R146, R146 ;  /* 0x0000009200927308 */ /* 0x000f620000000800 */
[C---:B--2---:R-:W-:Y:S09]  /*5720*/  HMMA.16816.F32.BF16 R44, R92.reuse, R96, R44 ;  /* 0x000000605c2c723c */ /* 0x044ff2000004182c */
[----:B------:R-:W2:Y:S01]  /*5730*/  MUFU.EX2 R148, R148 ;  /* 0x0000009400947308 */ /* 0x000ea20000000800 */
[C---:B------:R-:W-:Y:S01]  /*5740*/  HMMA.16816.F32.BF16 R48, R92.reuse, R98, R48 ;  /* 0x000000625c30723c */ /* 0x040fe20000041830 */
[----:B------:R-:W1:Y:S08]  /*5750*/  LDSM.16.MT88.4 R96, [R113+0x7000] ;  /* 0x007000007160783b */ /* 0x000e700000004200 */
[----:B------:R-:W2:Y:S10]  /*5760*/  MUFU.EX2 R149, R149 ;  /* 0x0000009500957308 */ /* 0x000eb40000000800 */
[----:B------:R-:W-:Y:S10]  /*5770*/  MUFU.EX2 R150, R150 ;  /* 0x0000009600967308 */ /* 0x000ff40000000800 */
[----:B------:R-:W2:Y:S10]  /*5780*/  MUFU.EX2 R147, R147 ;  /* 0x0000009300937308 */ /* 0x000eb40000000800 */
[----:B------:R-:W-:Y:S10]  /*5790*/  MUFU.EX2 R151, R151 ;  /* 0x0000009700977308 */ /* 0x000ff40000000800 */
[----:B------:R-:W2:Y:S01]  /*57a0*/  MUFU.EX2 R152, R152 ;  /* 0x0000009800987308 */ /* 0x000ea20000000800 */
[C---:B-1----:R-:W-:Y:S09]  /*57b0*/  HMMA.16816.F32.BF16 R52, R92.reuse, R96, R52 ;  /* 0x000000605c34723c */ /* 0x042ff20000041834 */
[----:B------:R-:W-:Y:S01]  /*57c0*/  MUFU.EX2 R154, R154 ;  /* 0x0000009a009a7308 */ /* 0x000fe20000000800 */
[C---:B------:R-:W-:Y:S01]  /*57d0*/  HMMA.16816.F32.BF16 R56, R92.reuse, R98, R56 ;  /* 0x000000625c38723c */ /* 0x040fe20000041838 */
[----:B------:R-:W1:Y:S08]  /*57e0*/  LDSM.16.MT88.4 R96, [R112+0x7000] ;  /* 0x007000007060783b */ /* 0x000e700000004200 */
[----:B------:R-:W2:Y:S10]  /*57f0*/  MUFU.EX2 R153, R153 ;  /* 0x0000009900997308 */ /* 0x000eb40000000800 */
[----:B------:R-:W-:Y:S10]  /*5800*/  MUFU.EX2 R155, R155 ;  /* 0x0000009b009b7308 */ /* 0x000ff40000000800 */
[----:B------:R-:W2:Y:S10]  /*5810*/  MUFU.EX2 R156, R156 ;  /* 0x0000009c009c7308 */ /* 0x000eb40000000800 */
[----:B------:R-:W-:Y:S10]  /*5820*/  MUFU.EX2 R157, R157 ;  /* 0x0000009d009d7308 */ /* 0x000ff40000000800 */
[----:B------:R-:W2:Y:S01]  /*5830*/  MUFU.EX2 R158, R158 ;  /* 0x0000009e009e7308 */ /* 0x000ea20000000800 */
[C---:B-1----:R-:W-:Y:S06]  /*5840*/  HMMA.16816.F32.BF16 R60, R92.reuse, R96, R60 ;  /* 0x000000605c3c723c */ /* 0x042fec000004183c */
[C---:B------:R-:W-:Y:S01]  /*5850*/  HMMA.16816.F32.BF16 R64, R92.reuse, R98, R64 ;  /* 0x000000625c40723c */ /* 0x040fe20000041840 */
[----:B------:R-:W1:Y:S02]  /*5860*/  LDSM.16.MT88.4 R96, [R113+0x8000] ;  /* 0x008000007160783b */ /* 0x000e640000004200 */
[----:B------:R-:W-:Y:S10]  /*5870*/  MUFU.EX2 R159, R159 ;  /* 0x0000009f009f7308 */ /* 0x000ff40000000800 */
[----:B------:R-:W2:Y:S10]  /*5880*/  MUFU.EX2 R160, R160 ;  /* 0x000000a000a07308 */ /* 0x000eb40000000800 */
[----:B------:R-:W-:Y:S10]  /*5890*/  MUFU.EX2 R161, R161 ;  /* 0x000000a100a17308 */ /* 0x000ff40000000800 */
[----:B------:R-:W2:Y:S01]  /*58a0*/  MUFU.EX2 R136, R136 ;  /* 0x0000008800887308 */ /* 0x000ea20000000800 */
[C---:B-1----:R-:W-:Y:S06]  /*58b0*/  HMMA.16816.F32.BF16 R68, R92.reuse, R96, R68 ;  /* 0x000000605c44723c */ /* 0x042fec0000041844 */
[C---:B------:R-:W-:Y:S01]  /*58c0*/  HMMA.16816.F32.BF16 R72, R92.reuse, R98, R72 ;  /* 0x000000625c48723c */ /* 0x040fe20000041848 */
[----:B------:R-:W1:Y:S05]  /*58d0*/  LDSM.16.MT88.4 R96, [R112+0x8000] ;  /* 0x008000007060783b */ /* 0x000e6a0000004200 */
[C---:B-1----:R-:W-:Y:S06]  /*58e0*/  HMMA.16816.F32.BF16 R76, R92.reuse, R96, R76 ;  /* 0x000000605c4c723c */ /* 0x042fec000004184c */
[----:B------:R-:W-:Y:S01]  /*58f0*/  HMMA.16816.F32.BF16 R80, R92, R98, R80 ;  /* 0x000000625c50723c */ /* 0x000fe20000041850 */
[----:B------:R-:W1:Y:S06]  /*5900*/  LDSM.16.MT88.4 R96, [R113+0x6400] ;  /* 0x006400007160783b */ /* 0x000e6c0000004200 */
[----:B------:R-:W-:Y:S01]  /*5910*/  F2FP.BF16.F32.PACK_AB R92, R139, R140 ;  /* 0x0000008c8b5c723e */ /* 0x000fe200000010ff */
[----:B------:R-:W-:Y:S03]  /*5920*/  FADD.FTZ R140, R140, R163 ;  /* 0x000000a38c8c7221 */ /* 0x000fe60000010000 */
[----:B---3--:R-:W-:Y:S01]  /*5930*/  F2FP.BF16.F32.PACK_AB R93, R142, R141 ;  /* 0x0000008d8e5d723e */ /* 0x008fe200000010ff */
[----:B------:R-:W-:Y:S01]  /*5940*/  FADD.FTZ R141, R141, R88 ;  /* 0x000000588d8d7221 */ /* 0x000fe20000010000 */
[----:B----4-:R-:W-:Y:S01]  /*5950*/  F2FP.BF16.F32.PACK_AB R94, R144, R143 ;  /* 0x0000008f905e723e */ /* 0x010fe200000010ff */
[----:B------:R-:W-:Y:S01]  /*5960*/  FADD.FTZ R140, R139, R140 ;  /* 0x0000008c8b8c7221 */ /* 0x000fe20000010000 */
[----:B-----5:R-:W-:Y:S01]  /*5970*/  F2FP.BF16.F32.PACK_AB R95, R146, R145 ;  /* 0x00000091925f723e */ /* 0x020fe200000010ff */
[----:B------:R-:W-:Y:S02]  /*5980*/  FADD.FTZ R142, R142, R141 ;  /* 0x0000008d8e8e7221 */ /* 0x000fe40000010000 */
[----:B------:R-:W-:Y:S04]  /*5990*/  FADD.FTZ R143, R143, R140 ;  /* 0x0000008c8f8f7221 */ /* 0x000fe80000010000 */
[----:B------:R-:W-:Y:S04]  /*59a0*/  FADD.FTZ R143, R144, R143 ;  /* 0x0000008f908f7221 */ /* 0x000fe80000010000 */
[----:B--2---:R-:W-:Y:S04]  /*59b0*/  FADD.FTZ R88, R148, R143 ;  /* 0x0000008f94587221 */ /* 0x004fe80000010000 */
[C---:B------:R-:W-:Y:S01]  /*59c0*/  FADD.FTZ R88, R149.reuse, R88 ;  /* 0x0000005895587221 */ /* 0x040fe20000010000 */
        /* <DEDUP_REMOVED lines=19> */
[----:B------:R-:W-:Y:S02]  /*5b00*/  F2FP.BF16.F32.PACK_AB R93, R147, R150 ;  /* 0x00000096935d723e */ /* 0x000fe400000010ff */
[C---:B------:R-:W-:Y:S01]  /*5b10*/  F2FP.BF16.F32.PACK_AB R94, R152.reuse, R151 ;  /* 0x00000097985e723e */ /* 0x040fe200000010ff */
        /* <DEDUP_REMOVED lines=28> */
[----:B------:R-:W-:Y:S07]  /*5ce0*/  F2FP.BF16.F32.PACK_AB R95, R136, R161 ;  /* 0x000000a1885f723e */ /* 0x000fee00000010ff */
[C---:B------:R-:W-:Y:S06]  /*5cf0*/  HMMA.16816.F32.BF16 R36, R92.reuse, R104, R36 ;  /* 0x000000685c24723c */ /* 0x040fec0000041824 */
[C---:B------:R-:W-:Y:S01]  /*5d00*/  HMMA.16816.F32.BF16 R40, R92.reuse, R106, R40 ;  /* 0x0000006a5c28723c */ /* 0x040fe20000041828 */
[----:B------:R-:W3:Y:S05]  /*5d10*/  LDSM.16.MT88.4 R104, [R113+0x8c00] ;  /* 0x008c00007168783b */ /* 0x000eea0000004200 */
[C---:B-1----:R-:W-:Y:S06]  /*5d20*/  HMMA.16816.F32.BF16 R44, R92.reuse, R96, R44 ;  /* 0x000000605c2c723c */ /* 0x042fec000004182c */
[C---:B------:R-:W-:Y:S01]  /*5d30*/  HMMA.16816.F32.BF16 R48, R92.reuse, R98, R48 ;  /* 0x000000625c30723c */ /* 0x040fe20000041830 */
[----:B------:R-:W1:Y:S05]  /*5d40*/  LDSM.16.MT88.4 R96, [R112+0x8c00] ;  /* 0x008c00007060783b */ /* 0x000e6a0000004200 */
[C---:B------:R-:W-:Y:S06]  /*5d50*/  HMMA.16816.F32.BF16 R52, R92.reuse, R108, R52 ;  /* 0x0000006c5c34723c */ /* 0x040fec0000041834 */
        /* <DEDUP_REMOVED lines=20> */
.L_x_5119:
[----:B------:R-:W1:Y:S01]  /*5ea0*/  SHFL.BFLY PT, R3, R108, 0x2, 0x1f ;  /* 0x0c401f006c037f89 */ /* 0x000e6200000e0000 */
[----:B------:R-:W2:Y:S01]  /*5eb0*/  S2UR UR5, SR_CgaCtaId ;  /* 0x00000000000579c3 */ /* 0x000ea20000008800 */
[----:B------:R-:W-:Y:S01]  /*5ec0*/  MOV R9, 0x3f800000 ;  /* 0x3f80000000097802 */ /* 0x000fe20000000f00 */
[----:B------:R-:W-:Y:S01]  /*5ed0*/  UMOV UR4, 0x400 ;  /* 0x0000040000047882 */ /* 0x000fe20000000000 */
[----:B------:R-:W3:Y:S01]  /*5ee0*/  SHFL.BFLY PT, R8, R109, 0x2, 0x1f ;  /* 0x0c401f006d087f89 */ /* 0x000ee200000e0000 */
[----:B------:R-:W-:Y:S01]  /*5ef0*/  SHF.L.U32 R123, R123, 0x3, RZ ;  /* 0x000000037b7b7819 */ /* 0x000fe200000006ff */
[----:B------:R-:W-:Y:S01]  /*5f00*/  BSSY B0, `(.L_x_5124) ;  /* 0x00000bd000007945 */ /* 0x000fe20003800000 */
[----:B------:R-:W-:Y:S01]  /*5f10*/  IMAD R133, R133, 0x10, R124 ;  /* 0x0000001085857824 */ /* 0x000fe200078e027c */
[----:B------:R-:W4:Y:S01]  /*5f20*/  S2R R5, SR_TID.X ;  /* 0x0000000000057919 */ /* 0x000f220000002100 */
[----:B------:R-:W-:Y:S01]  /*5f30*/  BAR.SYNC.DEFER_BLOCKING 0x0 ;  /* 0x0000000000007b1d */ /* 0x000fe20000010000 */
[----:B-1----:R-:W-:Y:S01]  /*5f40*/  FADD.FTZ R3, R3, R108 ;  /* 0x0000006c03037221 */ /* 0x002fe20000010000 */
[----:B--2---:R-:W-:-:S06]  /*5f50*/  ULEA UR5, UR5, UR4, 0x18 ;  /* 0x0000000405057291 */ /* 0x004fcc000f8ec03f */
[----:B------:R-:W1:Y:S01]  /*5f60*/  S2UR UR4, SR_CTAID.Z ;  /* 0x00000000000479c3 */ /* 0x000e620000002700 */
[----:B---3--:R-:W-:Y:S01]  /*5f70*/  FADD.FTZ R8, R8, R109 ;  /* 0x0000006d08087221 */ /* 0x008fe20000010000 */
[----:B------:R-:W2:Y:S04]  /*5f80*/  SHFL.BFLY PT, R6, R3, 0x1, 0x1f ;  /* 0x0c201f0003067f89 */ /* 0x000ea800000e0000 */
[----:B------:R-:W3:Y:S01]  /*5f90*/  SHFL.BFLY PT, R7, R8, 0x1, 0x1f ;  /* 0x0c201f0008077f89 */ /* 0x000ee200000e0000 */
[----:B----4-:R-:W-:-:S04]  /*5fa0*/  SHF.R.S32.HI R4, RZ, 0x1f, R5 ;  /* 0x0000001fff047819 */ /* 0x010fc80000011405 */
[CC--:B------:R-:W-:Y:S02]  /*5fb0*/  LEA.HI R11, R4.reuse, R5.reuse, RZ, 0x2 ;  /* 0x00000005040b7211 */ /* 0x0c0fe400078f10ff */
[-C--:B------:R-:W-:Y:S02]  /*5fc0*/  LEA.HI R12, R4, R5.reuse, RZ, 0x4 ;  /* 0x00000005040c7211 */ /* 0x080fe400078f20ff */
[----:B------:R-:W-:Y:S02]  /*5fd0*/  LOP3.LUT R10, R11, 0xfffffffc, RZ, 0xc0, !PT ;  /* 0xfffffffc0b0a7812 */ /* 0x000fe400078ec0ff */
[----:B------:R-:W-:Y:S02]  /*5fe0*/  SHF.R.S32.HI R11, RZ, 0x2, R11 ;  /* 0x00000002ff0b7819 */ /* 0x000fe4000001140b */
[----:B------:R-:W-:Y:S01]  /*5ff0*/  IADD3 R10, -R10, R5, RZ ;  /* 0x000000050a0a7210 */ /* 0x000fe20007ffe1ff */
[----:B--2---:R-:W-:Y:S01]  /*6000*/  FADD.FTZ R6, R3, R6 ;  /* 0x0000000603067221 */ /* 0x004fe20000010000 */
[----:B------:R-:W-:-:S02]  /*6010*/  SHF.R.S32.HI R14, RZ, 0x1f, R11 ;  /* 0x0000001fff0e7819 */ /* 0x000fc4000001140b */
[----:B------:R-:W-:Y:S01]  /*6020*/  LEA.HI R3, R4, R5, RZ, 0x5 ;  /* 0x0000000504037211 */ /* 0x000fe200078f28ff */
[----:B---3--:R-:W-:Y:S01]  /*6030*/  FADD.FTZ R7, R8, R7 ;  /* 0x0000000708077221 */ /* 0x008fe20000010000 */
[----:B------:R-:W-:Y:S02]  /*6040*/  LEA.HI R14, R14, R11, RZ, 0x3 ;  /* 0x0000000b0e0e7211 */ /* 0x000fe400078f18ff */
[----:B------:R-:W-:Y:S02]  /*6050*/  SHF.R.S32.HI R13, RZ, 0x5, R3 ;  /* 0x00000005ff0d7819 */ /* 0x000fe40000011403 */
[----:B------:R-:W-:Y:S02]  /*6060*/  LOP3.LUT R14, R14, 0xfffffff8, RZ, 0xc0, !PT ;  /* 0xfffffff80e0e7812 */ /* 0x000fe400078ec0ff */
[----:B------:R-:W-:Y:S02]  /*6070*/  FSETP.NE.FTZ.AND P3, PT, R7, RZ, PT ;  /* 0x000000ff0700720b */ /* 0x000fe40003f75000 */
[----:B------:R-:W-:-:S02]  /*6080*/  IADD3 R11, R11, -R14, RZ ;  /* 0x8000000e0b0b7210 */ /* 0x000fc40007ffe0ff */
[----:B------:R-:W-:Y:S02]  /*6090*/  LEA R10, R13, R10, 0x8 ;  /* 0x0000000a0d0a7211 */ /* 0x000fe400078e40ff */
[----:B------:R-:W-:Y:S02]  /*60a0*/  LEA.HI R13, R11, R11, RZ, 0x1 ;  /* 0x0000000b0b0d7211 */ /* 0x000fe400078f08ff */
[----:B------:R-:W-:Y:S02]  /*60b0*/  FSETP.NE.FTZ.AND P2, PT, R6, RZ, PT ;  /* 0x000000ff0600720b */ /* 0x000fe40003f55000 */
[----:B------:R-:W-:Y:S02]  /*60c0*/  LEA.HI R15, R4, R5, RZ, 0x6 ;  /* 0x00000005040f7211 */ /* 0x000fe400078f30ff */
[----:B------:R-:W-:Y:S01]  /*60d0*/  SHF.R.S32.HI R12, RZ, 0x4, R12 ;  /* 0x00000004ff0c7819 */ /* 0x000fe2000001140c */
[----:B------:R-:W2:Y:S01]  /*60e0*/  @P3 MUFU.RCP R9, R7 ;  /* 0x0000000700093308 */ /* 0x000ea20000001000 */
[----:B------:R-:W-:-:S02]  /*60f0*/  LOP3.LUT R14, R13, 0x1fffffe, RZ, 0xc0, !PT ;  /* 0x01fffffe0d0e7812 */ /* 0x000fc400078ec0ff */
[----:B------:R-:W-:Y:S02]  /*6100*/  SHF.R.S32.HI R13, RZ, 0x1, R13 ;  /* 0x00000001ff0d7819 */ /* 0x000fe4000001140d */
[----:B------:R-:W-:Y:S02]  /*6110*/  SHF.L.U32 R15, R15, 0x2, RZ ;  /* 0x000000020f0f7819 */ /* 0x000fe400000006ff */
[----:B------:R-:W-:Y:S01]  /*6120*/  SHF.L.U32 R12, R12, 0x6, RZ ;  /* 0x000000060c0c7819 */ /* 0x000fe200000006ff */
[----:B------:R-:W-:Y:S01]  /*6130*/  @P3 MUFU.LG2 R7, R7 ;  /* 0x0000000700073308 */ /* 0x000fe20000000c00 */
[----:B------:R-:W-:Y:S02]  /*6140*/  IADD3 R11, R11, -R14, RZ ;  /* 0x8000000e0b0b7210 */ /* 0x000fe40007ffe0ff */
[----:B------:R-:W-:Y:S02]  /*6150*/  SHF.L.U32 R14, R13, 0x6, RZ ;  /* 0x000000060d0e7819 */ /* 0x000fe400000006ff */
[----:B------:R-:W-:-:S02]  /*6160*/  MOV R8, 0x3f800000 ;  /* 0x3f80000000087802 */ /* 0x000fc40000000f00 */
[----:B------:R-:W-:Y:S02]  /*6170*/  LOP3.LUT R15, R15, 0x3fffff00, RZ, 0xc0, !PT ;  /* 0x3fffff000f0f7812 */ /* 0x000fe400078ec0ff */
[----:B------:R-:W-:Y:S01]  /*6180*/  LOP3.LUT R12, R12, 0xc0, RZ, 0xc0, !PT ;  /* 0x000000c00c0c7812 */ /* 0x000fe200078ec0ff */
[C---:B--2---:R-:W-:Y:S01]  /*6190*/  FMUL.FTZ R36, R9.reuse, R36 ;  /* 0x0000002409247220 */ /* 0x044fe20000410000 */
[----:B------:R-:W-:Y:S01]  /*61a0*/  LOP3.LUT R16, R14, 0xc0, RZ, 0xc0, !PT ;  /* 0x000000c00e107812 */ /* 0x000fe200078ec0ff */
[----:B------:R-:W2:Y:S01]  /*61b0*/  @P2 MUFU.RCP R8, R6 ;  /* 0x0000000600082308 */ /* 0x000ea20000001000 */
[----:B------:R-:W-:Y:S01]  /*61c0*/  LEA R122, R122, R15, 0x5 ;  /* 0x0000000f7a7a7211 */ /* 0x000fe200078e28ff */
[----:B------:R-:W-:Y:S01]  /*61d0*/  FMUL.FTZ R37, R9, R37 ;  /* 0x0000002509257220 */ /* 0x000fe20000410000 */
[----:B------:R-:W-:Y:S01]  /*61e0*/  LEA R11, R11, R10, 0x4 ;  /* 0x0000000a0b0b7211 */ /* 0x000fe200078e20ff */
[----:B------:R-:W-:Y:S01]  /*61f0*/  FMUL.FTZ R40, R9, R40 ;  /* 0x0000002809287220 */ /* 0x000fe20000410000 */
[----:B------:R-:W-:Y:S01]  /*6200*/  LOP3.LUT R14, R13, 0x1, RZ, 0xc0, !PT ;  /* 0x000000010d0e7812 */ /* 0x000fe200078ec0ff */
[C---:B------:R-:W-:Y:S01]  /*6210*/  FMUL.FTZ R41, R9.reuse, R41 ;  /* 0x0000002909297220 */ /* 0x040fe20000410000 */
        /* <DEDUP_REMOVED lines=26> */
[C---:B--2---:R-:W-:Y:S01]  /*63c0*/  FMUL.FTZ R39, R8.reuse, R39 ;  /* 0x0000002708277220 */ /* 0x044fe20000410000 */
[----:B------:R-:W-:Y:S01]  /*63d0*/  LEA R11, R11, UR5, 0x2 ;  /* 0x000000050b0b7c11 */ /* 0x000fe2000f8e10ff */
[C---:B------:R-:W-:Y:S01]  /*63e0*/  FMUL.FTZ R38, R8.reuse, R38 ;  /* 0x0000002608267220 */ /* 0x040fe20000410000 */
[----:B------:R-:W-:Y:S01]  /*63f0*/  MOV R9, 0x40 ;  /* 0x0000004000097802 */ /* 0x000fe20000000f00 */
[C---:B------:R-:W-:Y:S01]  /*6400*/  FMUL.FTZ R43, R8.reuse, R43 ;  /* 0x0000002b082b7220 */ /* 0x040fe20000410000 */
[----:B------:R-:W-:Y:S01]  /*6410*/  IADD3 R12, R11, -0x20, RZ ;  /* 0xffffffe00b0c7810 */ /* 0x000fe20007ffe0ff */
[C---:B------:R-:W-:Y:S01]  /*6420*/  FMUL.FTZ R42, R8.reuse, R42 ;  /* 0x0000002a082a7220 */ /* 0x040fe20000410000 */
[----:B------:R-:W-:Y:S01]  /*6430*/  SEL R9, R9, 0xffffffc0, !P0 ;  /* 0xffffffc009097807 */ /* 0x000fe20004000000 */
[C---:B------:R-:W-:Y:S01]  /*6440*/  FMUL.FTZ R47, R8.reuse, R47 ;  /* 0x0000002f082f7220 */ /* 0x040fe20000410000 */
[C---:B------:R-:W-:Y:S01]  /*6450*/  @P1 IADD3 R12, R11.reuse, 0x20, RZ ;  /* 0x000000200b0c1810 */ /* 0x040fe20007ffe0ff */
[C---:B------:R-:W-:Y:S01]  /*6460*/  FMUL.FTZ R46, R8.reuse, R46 ;  /* 0x0000002e082e7220 */ /* 0x040fe20000410000 */
[----:B------:R-:W-:Y:S01]  /*6470*/  IADD3 R13, R11, R9, RZ ;  /* 0x000000090b0d7210 */ /* 0x000fe20007ffe0ff */
[C---:B------:R-:W-:Y:S01]  /*6480*/  FMUL.FTZ R51, R8.reuse, R51 ;  /* 0x0000003308337220 */ /* 0x040fe20000410000 */
[C---:B------:R-:W-:Y:S01]  /*6490*/  FMUL.FTZ R50, R8.reuse, R50 ;  /* 0x0000003208327220 */ /* 0x040fe20000410000 */
[----:B------:R-:W-:Y:S01]  /*64a0*/  IADD3 R14, R9, R12, RZ ;  /* 0x0000000c090e7210 */ /* 0x000fe20007ffe0ff */
[C---:B------:R-:W-:Y:S01]  /*64b0*/  FMUL.FTZ R55, R8.reuse, R55 ;  /* 0x0000003708377220 */ /* 0x040fe20000410000 */
        /* <DEDUP_REMOVED lines=18> */
[----:B------:R-:W-:Y:S01]  /*65e0*/  FMUL.FTZ R82, R8, R82 ;  /* 0x0000005208527220 */ /* 0x000fe20000410000 */
[----:B------:R-:W-:Y:S01]  /*65f0*/  STS.64 [R13], R44 ;  /* 0x0000002c0d007388 */ /* 0x000fe20000000a00 */
[----:B------:R-:W-:Y:S01]  /*6600*/  LEA R121, R121, R122, 0x2 ;  /* 0x0000007a79797211 */ /* 0x000fe200078e10ff */
[----:B------:R-:W2:Y:S01]  /*6610*/  LDC.64 R8, c[0x0][0x2c0] ;  /* 0x0000b000ff087b82 */ /* 0x000ea20000000a00 */
[----:B------:R-:W-:Y:S01]  /*6620*/  LOP3.LUT R10, R10, R15, RZ, 0x3c, !PT ;  /* 0x0000000f0a0a7212 */ /* 0x000fe200078e3cff */
[----:B------:R-:W-:Y:S01]  /*6630*/  STS.64 [R13+0x400], R46 ;  /* 0x0004002e0d007388 */ /* 0x000fe20000000a00 */
[----:B------:R-:W3:Y:S01]  /*6640*/  @P2 MUFU.LG2 R6, R6 ;  /* 0x0000000600062308 */ /* 0x000ee20000000c00 */
[----:B------:R-:W-:-:S02]  /*6650*/  LEA.HI R4, R4, R5, RZ, 0x3 ;  /* 0x0000000504047211 */ /* 0x000fc400078f18ff */
[----:B------:R-:W-:Y:S01]  /*6660*/  STS.64 [R14], R48 ;  /* 0x000000300e007388 */ /* 0x000fe20000000a00 */
[----:B------:R-:W-:-:S03]  /*6670*/  IADD3 R121, R121, R10, RZ ;  /* 0x0000000a79797210 */ /* 0x000fc60007ffe0ff */
[----:B------:R-:W-:Y:S01]  /*6680*/  STS.64 [R14+0x400], R50 ;  /* 0x000400320e007388 */ /* 0x000fe20000000a00 */
[----:B------:R-:W-:-:S03]  /*6690*/  LEA R121, R121, UR5, 0x2 ;  /* 0x0000000579797c11 */ /* 0x000fc6000f8e10ff */
[----:B------:R-:W-:Y:S04]  /*66a0*/  STS.64 [R11+0x2000], R52 ;  /* 0x002000340b007388 */ /* 0x000fe80000000a00 */
[----:B------:R-:W-:Y:S04]  /*66b0*/  STS.64 [R11+0x2400], R54 ;  /* 0x002400360b007388 */ /* 0x000fe80000000a00 */
[----:B------:R-:W-:Y:S04]  /*66c0*/  STS.64 [R12+0x2000], R56 ;  /* 0x002000380c007388 */ /* 0x000fe80000000a00 */
[----:B------:R-:W-:Y:S04]  /*66d0*/  STS.64 [R12+0x2400], R58 ;  /* 0x0024003a0c007388 */ /* 0x000fe80000000a00 */
[----:B------:R4:W-:Y:S04]  /*66e0*/  STS.64 [R13+0x2000], R60 ;  /* 0x0020003c0d007388 */ /* 0x0009e80000000a00 */
[----:B------:R5:W-:Y:S04]  /*66f0*/  STS.64 [R13+0x2400], R62 ;  /* 0x0024003e0d007388 */ /* 0x000be80000000a00 */
[----:B------:R1:W-:Y:S04]  /*6700*/  STS.64 [R14+0x2000], R64 ;  /* 0x002000400e007388 */ /* 0x0003e80000000a00 */
[----:B------:R3:W-:Y:S04]  /*6710*/  STS.64 [R14+0x2400], R66 ;  /* 0x002400420e007388 */ /* 0x0007e80000000a00 */
[----:B------:R-:W-:Y:S04]  /*6720*/  STS.64 [R11+0x4000], R68 ;  /* 0x004000440b007388 */ /* 0x000fe80000000a00 */
[----:B------:R2:W-:Y:S04]  /*6730*/  STS.64 [R11+0x4400], R70 ;  /* 0x004400460b007388 */ /* 0x0005e80000000a00 */
[----:B------:R2:W-:Y:S01]  /*6740*/  STS.64 [R12+0x4000], R72 ;  /* 0x004000480c007388 */ /* 0x0005e20000000a00 */
[----:B----4-:R-:W4:Y:S03]  /*6750*/  @P3 LDC R61, c[0x0][0x2e8] ;  /* 0x0000ba00ff3d3b82 */ /* 0x010f260000000800 */
[----:B------:R4:W-:Y:S01]  /*6760*/  STS.64 [R12+0x4400], R74 ;  /* 0x0044004a0c007388 */ /* 0x0009e20000000a00 */
[----:B-----5:R-:W-:-:S03]  /*6770*/  LOP3.LUT R62, R3, 0xffffffe0, RZ, 0xc0, !PT ;  /* 0xffffffe0033e7812 */ /* 0x020fc600078ec0ff */
[----:B------:R4:W-:Y:S01]  /*6780*/  STS.64 [R13+0x4000], R76 ;  /* 0x0040004c0d007388 */ /* 0x0009e20000000a00 */
[----:B------:R-:W-:Y:S01]  /*6790*/  MOV R3, 0xff800000 ;  /* 0xff80000000037802 */ /* 0x000fe20000000f00 */
[----:B------:R-:W5:Y:S02]  /*67a0*/  @P2 LDC R63, c[0x0][0x2e8] ;  /* 0x0000ba00ff3f2b82 */ /* 0x000f640000000800 */
[----:B------:R4:W-:Y:S01]  /*67b0*/  STS.64 [R13+0x4400], R78 ;  /* 0x0044004e0d007388 */ /* 0x0009e20000000a00 */
[-C--:B------:R-:W-:Y:S01]  /*67c0*/  IADD3 R62, -R62, R5.reuse, RZ ;  /* 0x000000053e3e7210 */ /* 0x080fe20007ffe1ff */
[----:B-1----:R-:W-:Y:S01]  /*67d0*/  @P3 FMUL.FTZ R65, R7, 0.69314718246459960938 ;  /* 0x3f31721807413820 */ /* 0x002fe20000410000 */
[----:B---3--:R-:W-:Y:S01]  /*67e0*/  IADD3 R66, -R125, RZ, RZ ;  /* 0x000000ff7d427210 */ /* 0x008fe20007ffe1ff */
[----:B------:R1:W-:Y:S01]  /*67f0*/  STS.64 [R14+0x4000], R80 ;  /* 0x004000500e007388 */ /* 0x0003e20000000a00 */
[----:B------:R-:W-:Y:S02]  /*6800*/  LOP3.LUT P0, RZ, R62, 0x3, RZ, 0xc0, !PT ;  /* 0x000000033eff7812 */ /* 0x000fe4000780c0ff */
[----:B------:R-:W-:Y:S01]  /*6810*/  LOP3.LUT R64, R4, 0xfffffff8, RZ, 0xc0, !PT ;  /* 0xfffffff804407812 */ /* 0x000fe200078ec0ff */
[----:B------:R1:W-:Y:S01]  /*6820*/  STS.64 [R14+0x4400], R82 ;  /* 0x004400520e007388 */ /* 0x0003e20000000a00 */
[----:B------:R-:W-:Y:S01]  /*6830*/  SHF.R.S32.HI R4, RZ, 0x3, R4 ;  /* 0x00000003ff047819 */ /* 0x000fe20000011404 */
[----:B--2---:R-:W2:Y:S08]  /*6840*/  LDC R11, c[0x0][0x270] ;  /* 0x00009c00ff0b7b82 */ /* 0x004eb00000000800 */
[----:B------:R-:W-:Y:S01]  /*6850*/  BAR.SYNC.DEFER_BLOCKING 0x0 ;  /* 0x0000000000007b1d */ /* 0x000fe20000010000 */
[----:B------:R-:W-:Y:S01]  /*6860*/  IADD3 R64, -R64, R5, RZ ;  /* 0x0000000540407210 */ /* 0x000fe20007ffe1ff */
[----:B------:R-:W-:Y:S01]  /*6870*/  @P2 FMUL.FTZ R5, R6, 0.69314718246459960938 ;  /* 0x3f31721806052820 */ /* 0x000fe20000410000 */
[----:B----4-:R-:W-:Y:S01]  /*6880*/  @P3 FFMA.FTZ R3, R2, R61, R65 ;  /* 0x0000003d02033223 */ /* 0x010fe20000010041 */
[----:B------:R-:W-:-:S02]  /*6890*/  MOV R2, 0xff800000 ;  /* 0xff80000000027802 */ /* 0x000fc40000000f00 */
[----:B------:R-:W-:Y:S01]  /*68a0*/  SHF.L.U32 R64, R64, 0x2, RZ ;  /* 0x0000000240407819 */ /* 0x000fe200000006ff */
[----:B------:R-:W3:Y:S03]  /*68b0*/  S2R R10, SR_CTAID.Y ;  /* 0x00000000000a7919 */ /* 0x000ee60000002600 */
[----:B------:R-:W-:Y:S01]  /*68c0*/  SHF.R.S32.HI R65, RZ, 0x1f, R64 ;  /* 0x0000001fff417819 */ /* 0x000fe20000011440 */
[----:B-----5:R-:W-:Y:S01]  /*68d0*/  @P2 FFMA.FTZ R2, R0, R63, R5 ;  /* 0x0000003f00022223 */ /* 0x020fe20000010005 */
[----:B------:R-:W4:Y:S01]  /*68e0*/  S2R R60, SR_CTAID.X ;  /* 0x00000000003c7919 */ /* 0x000f220000002500 */
[----:B--2---:R-:W-:Y:S01]  /*68f0*/  IMAD R66, R11, R66, UR4 ;  /* 0x000000040b427e24 */ /* 0x004fe2000f8e0242 */
[----:B------:R1:W2:Y:S04]  /*6900*/  LDS.128 R56, [R121] ;  /* 0x0000000079387984 */ /* 0x0002a80000000c00 */
[----:B------:R1:W1:Y:S04]  /*6910*/  LDS.128 R52, [R121+0x800] ;  /* 0x0008000079347984 */ /* 0x0002680000000c00 */
[----:B------:R1:W1:Y:S04]  /*6920*/  LDS.128 R48, [R121+0x1000] ;  /* 0x0010000079307984 */ /* 0x0002680000000c00 */
[----:B------:R1:W1:Y:S04]  /*6930*/  LDS.128 R44, [R121+0x1800] ;  /* 0x00180000792c7984 */ /* 0x0002680000000c00 */
[----:B------:R1:W1:Y:S01]  /*6940*/  LDS.128 R40, [R121+0x2000] ;  /* 0x0020000079287984 */ /* 0x0002620000000c00 */
[----:B---3--:R-:W-:-:S03]  /*6950*/  IMAD R8, R10, R8, R125 ;  /* 0x000000080a087224 */ /* 0x008fc600078e027d */
[----:B------:R3:W1:Y:S01]  /*6960*/  LDS.128 R36, [R121+0x2800] ;  /* 0x0028000079247984 */ /* 0x0006620000000c00 */
[----:B----4-:R-:W-:Y:S01]  /*6970*/  SHF.L.U32 R6, R60, 0x6, RZ ;  /* 0x000000063c067819 */ /* 0x010fe200000006ff */
[----:B------:R-:W-:Y:S02]  /*6980*/  IMAD R8, R8, R11, R66 ;  /* 0x0000000b08087224 */ /* 0x000fe400078e0242 */
[----:B------:R3:W4:Y:S02]  /*6990*/  LDS.128 R32, [R121+0x3000] ;  /* 0x0030000079207984 */ /* 0x0007240000000c00 */
[----:B------:R-:W-:Y:S02]  /*69a0*/  IMAD R6, R8, R9, R6 ;  /* 0x0000000908067224 */ /* 0x000fe400078e0206 */
[----:B------:R3:W1:Y:S04]  /*69b0*/  LDS.128 R28, [R121+0x3800] ;  /* 0x00380000791c7984 */ /* 0x0006680000000c00 */
[----:B------:R3:W1:Y:S04]  /*69c0*/  LDS.128 R24, [R121+0x4000] ;  /* 0x0040000079187984 */ /* 0x0006680000000c00 */
[----:B------:R3:W1:Y:S04]  /*69d0*/  LDS.128 R20, [R121+0x4800] ;  /* 0x0048000079147984 */ /* 0x0006680000000c00 */
[----:B------:R3:W1:Y:S04]  /*69e0*/  LDS.128 R16, [R121+0x5000] ;  /* 0x0050000079107984 */ /* 0x0006680000000c00 */
[----:B------:R3:W1:Y:S01]  /*69f0*/  LDS.128 R12, [R121+0x5800] ;  /* 0x00580000790c7984 */ /* 0x0006620000000c00 */
[----:B--2---:R-:W-:Y:S05]  /*6a00*/  @P0 BRA `(.L_x_5125) ;  /* 0x0000000000300947 */ /* 0x004fea0003800000 */
        /* <DEDUP_REMOVED lines=12> */
.L_x_5125:
[----:B------:R-:W-:Y:S05]  /*6ad0*/  BSYNC B0 ;  /* 0x0000000000007941 */ /* 0x000fea0003800000 */
.L_x_5124:
        /* <DEDUP_REMOVED lines=8> */
[----:B------:R-:W-:Y:S04]  /*6b60*/  STG.E.128 desc[UR14][R2.64], R56 ;  /* 0x0000003802007986 */ /* 0x000fe8000c101d0e */
[----:B-1----:R-:W-:Y:S04]  /*6b70*/  STG.E.128 desc[UR14][R2.64+0x1800], R52 ;  /* 0x0018003402007986 */ /* 0x002fe8000c101d0e */
[----:B------:R-:W-:Y:S04]  /*6b80*/  STG.E.128 desc[UR14][R2.64+0x3000], R48 ;  /* 0x0030003002007986 */ /* 0x000fe8000c101d0e */
[----:B------:R-:W-:Y:S04]  /*6b90*/  STG.E.128 desc[UR14][R2.64+0x4800], R44 ;  /* 0x0048002c02007986 */ /* 0x000fe8000c101d0e */
[----:B------:R-:W-:Y:S04]  /*6ba0*/  STG.E.128 desc[UR14][R2.64+0x80], R40 ;  /* 0x0000802802007986 */ /* 0x000fe8000c101d0e */
[----:B------:R-:W-:Y:S04]  /*6bb0*/  STG.E.128 desc[UR14][R2.64+0x1880], R36 ;  /* 0x0018802402007986 */ /* 0x000fe8000c101d0e */
[----:B----4-:R-:W-:Y:S04]  /*6bc0*/  STG.E.128 desc[UR14][R2.64+0x3080], R32 ;  /* 0x0030802002007986 */ /* 0x010fe8000c101d0e */
[----:B------:R-:W-:Y:S04]  /*6bd0*/  STG.E.128 desc[UR14][R2.64+0x4880], R28 ;  /* 0x0048801c02007986 */ /* 0x000fe8000c101d0e */
[----:B------:R-:W-:Y:S04]  /*6be0*/  STG.E.128 desc[UR14][R2.64+0x100], R24 ;  /* 0x0001001802007986 */ /* 0x000fe8000c101d0e */
[----:B------:R-:W-:Y:S04]  /*6bf0*/  STG.E.128 desc[UR14][R2.64+0x1900], R20 ;  /* 0x0019001402007986 */ /* 0x000fe8000c101d0e */
[----:B------:R-:W-:Y:S04]  /*6c00*/  STG.E.128 desc[UR14][R2.64+0x3100], R16 ;  /* 0x0031001002007986 */ /* 0x000fe8000c101d0e */
[----:B------:R-:W-:Y:S01]  /*6c10*/  STG.E.128 desc[UR14][R2.64+0x4900], R12 ;  /* 0x0049000c02007986 */ /* 0x000fe2000c101d0e */
[----:B------:R-:W-:Y:S05]  /*6c20*/  EXIT ;  /* 0x000000000000794d */ /* 0x000fea0003800000 */
.L_x_5126:
        /* <DEDUP_REMOVED lines=13> */
.L_x_6496:


//--------------------- .text._ZN5flash24flash_fwd_splitkv_kernelI23Flash_fwd_kernel_traitsILi96ELi64ELi64ELi4ELb0ELb0EN7cutlass10bfloat16_tE19Flash_kernel_traitsILi96ELi64ELi64ELi4ES3_EELb1ELb0ELb0ELb1ELb1ELb1ELb1ELb0EEEvNS_16Flash_fwd_paramsE --------------------------
	.section	.text._ZN5flash24flash_fwd_splitkv_kernelI23Flash_fwd_kernel_traitsILi96ELi64ELi64ELi4ELb0ELb0EN7cutlass10bfloat16_tE19Flash_kernel_traitsILi96ELi64ELi64ELi4ES3_EELb1ELb0ELb0ELb1ELb1ELb1ELb1ELb0EEEvNS_16Flash_fwd_paramsE,"ax",@progbits
	.align	128
        .global         _ZN5flash24flash_fwd_splitkv_kernelI23Flash_fwd_kernel_traitsILi96ELi64ELi64ELi4ELb0ELb0EN7cutlass10bfloat16_tE19Flash_kernel_traitsILi96ELi64ELi64ELi4ES3_EELb1ELb0ELb0ELb1ELb1ELb1ELb1ELb0EEEvNS_16Flash_fwd_paramsE
        .type           _ZN5flash24flash_fwd_splitkv_kernelI23Flash_fwd_kernel_traitsILi96ELi64ELi64ELi4ELb0ELb0EN7cutlass10bfloat16_tE19Flash_kernel_traitsILi96ELi64ELi64ELi4ES3_EELb1ELb0ELb0ELb1ELb1ELb1ELb1ELb0EEEvNS_16Flash_fwd_paramsE,@function
        .size           _ZN5flash24flash_fwd_splitkv_kernelI23Flash_fwd_kernel_traitsILi96ELi64ELi64ELi4ELb0ELb0EN7cutlass10bfloat16_tE19Flash_kernel_traitsILi96ELi64ELi64ELi4ES3_EELb1ELb0ELb0ELb1ELb1ELb1ELb1ELb0EEEvNS_16Flash_fwd_paramsE,(.L_x_6497 - _ZN5flash24flash_fwd_splitkv_kernelI23Flash_fwd_kernel_traitsILi96ELi64ELi64ELi4ELb0ELb0EN7cutlass10bfloat16_tE19Flash_kernel_traitsILi96ELi64ELi64ELi4ES3_EELb1ELb0ELb0ELb1ELb1ELb1ELb1ELb0EEEvNS_16Flash_fwd_paramsE)
        .other          _ZN5flash24flash_fwd_splitkv_kernelI23Flash_fwd_kernel_traitsILi96ELi64ELi64ELi4ELb0ELb0EN7cutlass10bfloat16_tE19Flash_kernel_traitsILi96ELi64ELi64ELi4ES3_EELb1ELb0ELb0ELb1ELb1ELb1ELb1ELb0EEEvNS_16Flash_fwd_paramsE,@"STO_CUDA_ENTRY STV_DEFAULT"
_ZN5flash24flash_fwd_splitkv_kernelI23Flash_fwd_kernel_traitsILi96ELi64ELi64ELi4ELb0ELb0EN7cutlass10bfloat16_tE19Flash_kernel_traitsILi96ELi64ELi64ELi4ES3_EELb1ELb0ELb0ELb1ELb1ELb1ELb1ELb0EEEvNS_16Flash_fwd_paramsE:
.text._ZN5flash24flash_fwd_splitkv_kernelI23Flash_fwd_kernel_traitsILi96ELi64ELi64ELi4ELb0ELb0EN7cutlass10bfloat16_tE19Flash_kernel_traitsILi96ELi64ELi64ELi4ES3_EELb1ELb0ELb0ELb1ELb1ELb1ELb1ELb0EEEvNS_16Flash_fwd_paramsE:
        /* <DEDUP_REMOVED lines=44> */
[----:B------:R-:W-:-:S06]  /*02c0*/  ULDC UR12, c[0x0][0x398] ;  /* 0x0000e600000c7ab9 */ /* 0x000fcc0000000800 */
[----:B------:R-:W3:Y:S01]  /*02d0*/  LDC R0, c[0x0][0x2c8] ;  /* 0x0000b200ff007b82 */ /* 0x000ee20000000800 */
[-C--:B--2---:R-:W-:Y:S02]  /*02e0*/  IABS R9, R6.reuse ;  /* 0x0000000600097213 */ /* 0x084fe40000000000 */
[----:B-1----:R-:W-:Y:S02]  /*02f0*/  IABS R3, R6 ;  /* 0x0000000600037213 */ /* 0x002fe40000000000 */
[----:B------:R-:W1:Y:S03]  /*0300*/  I2F.RP R2, R9 ;  /* 0x0000000900027306 */ /* 0x000e660000209400 */
[----:B------:R-:W-:Y:S02]  /*0310*/  IMAD.MOV R3, RZ, RZ, -R3 ;  /* 0x000000ffff037224 */ /* 0x000fe400078e0a03 */
[----:B---3--:R-:W-:-:S05]  /*0320*/  VIADD R0, R0, 0x3f ;  /* 0x0000003f00007836 */ /* 0x008fca0000000000 */
        /* <DEDUP_REMOVED lines=17> */
[----:B------:R-:W3:Y:S03]  /*0440*/  @!P0 LDC.64 R2, c[0x0][0x2c8] ;  /* 0x0000b200ff028b82 */ /* 0x000ee60000000a00 */
[----:B------:R-:W-:Y:S02]  /*0450*/  ISETP.GT.U32.AND P2, PT, R9, R10, PT ;  /* 0x0000000a0900720c */ /* 0x000fe40003f44070 */
[----:B--2---:R-:W-:-:S11]  /*0460*/  @!P0 ISETP.NE.U32.AND P1, PT, R4, RZ, PT ;  /* 0x000000ff0400820c */ /* 0x004fd60003f25070 */
[----:B------:R-:W-:Y:S01]  /*0470*/  @!P2 IMAD.IADD R10, R10, 0x1, -R9 ;  /* 0x000000010a0aa824 */ /* 0x000fe200078e0a09 */
[----:B------:R-:W-:Y:S01]  /*0480*/  @!P0 ISETP.NE.AND.EX P1, PT, R5, RZ, PT, P1 ;  /* 0x000000ff0500820c */ /* 0x000fe20003f25310 */
[----:B------:R-:W-:-:S03]  /*0490*/  @!P2 VIADD R8, R8, 0x1 ;  /* 0x000000010808a836 */ /* 0x000fc60000000000 */
[----:B------:R-:W-:Y:S02]  /*04a0*/  ISETP.GE.U32.AND P3, PT, R10, R9, PT ;  /* 0x000000090a00720c */ /* 0x000fe40003f66070 */
[----:B---3--:R-:W-:Y:S02]  /*04b0*/  @!P0 SEL R3, R3, RZ, P1 ;  /* 0x000000ff03038207 */ /* 0x008fe40000800000 */
        /* <DEDUP_REMOVED lines=18> */
[----:B------:R-:W-:Y:S02]  /*05e0*/  VIMNMX R89, R8, R5, PT ;  /* 0x0000000508597248 */ /* 0x000fe40003fe0100 */
[----:B------:R-:W1:Y:S02]  /*05f0*/  S2R R5, SR_TID.X ;  /* 0x0000000000057919 */ /* 0x000e640000002100 */
[----:B------:R-:W-:-:S13]  /*0600*/  ISETP.GE.AND P0, PT, R114, R89, PT ;  /* 0x000000597200720c */ /* 0x000fda0003f06270 */
[----:B------:R-:W-:Y:S05]  /*0610*/  @!P0 BRA `(.L_x_5127) ;  /* 0x0000000000e08947 */ /* 0x000fea0003800000 */
[----:B------:R-:W2:Y:S01]  /*0620*/  LDC R3, c[0x0][0x2c0] ;  /* 0x0000b000ff037b82 */ /* 0x000ea20000000800 */
[----:B-1----:R-:W-:Y:S01]  /*0630*/  SHF.R.S32.HI R2, RZ, 0x1f, R5 ;  /* 0x0000001fff027819 */ /* 0x002fe20000011405 */
        /* <DEDUP_REMOVED lines=8> */
[----:B--2---:R-:W-:Y:S01]  /*06c0*/  IMAD R3, R0, R3, R121 ;  /* 0x0000000300037224 */ /* 0x004fe200078e0279 */
        /* <DEDUP_REMOVED lines=45> */
.L_x_5127:
[----:B------:R-:W2:Y:S01]  /*09a0*/  LDC.64 R2, c[0x0][0x368] ;  /* 0x0000da00ff027b82 */ /* 0x000ea20000000a00 */
[----:B------:R-:W-:Y:S01]  /*09b0*/  IMAD.MOV.U32 R0, RZ, RZ, R121 ;  /* 0x000000ffff007224 */ /* 0x000fe200078e0079 */
[----:B------:R-:W-:Y:S01]  /*09c0*/  ULDC.64 UR4, c[0x0][0x370] ;  /* 0x0000dc0000047ab9 */ /* 0x000fe20000000a00 */
[----:B--2---:R-:W-:-:S04]  /*09d0*/  ISETP.NE.U32.AND P0, PT, R2, RZ, PT ;  /* 0x000000ff0200720c */ /* 0x004fc80003f05070 */
[----:B------:R-:W-:-:S13]  /*09e0*/  ISETP.NE.AND.EX P0, PT, R3, RZ, PT, P0 ;  /* 0x000000ff0300720c */ /* 0x000fda0003f05300 */
[----:B------:R-:W2:Y:S02]  /*09f0*/  @P0 LDC.64 R2, c[0x0][0x368] ;  /* 0x0000da00ff020b82 */ /* 0x000ea40000000a00 */
[----:B--2---:R-:W-:-:S05]  /*0a00*/  @P0 IMAD.WIDE R2, R121, 0x4, R2 ;  /* 0x0000000479020825 */ /* 0x004fca00078e0202 */
[----:B------:R2:W5:Y:S01]  /*0a10*/  @P0 LDG.E R0, desc[UR14][R2.64] ;  /* 0x0000000e02000981 */ /* 0x000562000c1e1900 */
[----:B------:R-:W-:Y:S02]  /*0a20*/  ISETP.NE.U32.AND P0, PT, RZ, UR4, PT ;  /* 0x00000004ff007c0c */ /* 0x000fe4000bf05070 */
[----:B------:R-:W-:Y:S02]  /*0a30*/  CS2R R122, SRZ ;  /* 0x00000000007a7805 */ /* 0x000fe4000001ff00 */
[----:B------:R-:W-:Y:S02]  /*0a40*/  PLOP3.LUT P6, PT, PT, PT, PT, 0x80, 0x0 ;  /* 0x000000000000781c */ /* 0x000fe40003fcf070 */
[----:B------:R-:W-:-:S13]  /*0a50*/  ISETP.NE.AND.EX P0, PT, RZ, UR5, PT, P0 ;  /* 0x00000005ff007c0c */ /* 0x000fda000bf05300 */
[----:B------:R-:W-:Y:S05]  /*0a60*/  @!P0 BRA `(.L_x_5128) ;  /* 0x0000000000248947 */ /* 0x000fea0003800000 */
[----:B--2---:R-:W2:Y:S01]  /*0a70*/  LDC.64 R2, c[0x0][0x378] ;  /* 0x0000de00ff027b82 */ /* 0x004ea20000000a00 */
[----:B------:R-:W-:Y:S02]  /*0a80*/  SHF.R.S32.HI R7, RZ, 0x1f, R121 ;  /* 0x0000001fff077819 */ /* 0x000fe40000011479 */
[----:B------:R-:W-:-:S03]  /*0a90*/  PLOP3.LUT P6, PT, PT, PT, PT, 0x8, 0x0 ;  /* 0x000000000000781c */ /* 0x000fc60003fce170 */
[-C--:B--2---:R-:W-:Y:S02]  /*0aa0*/  IMAD R4, R7, R2.reuse, RZ ;  /* 0x0000000207047224 */ /* 0x084fe400078e02ff */
[----:B------:R-:W-:-:S04]  /*0ab0*/  IMAD.WIDE.U32 R6, R121, R2, RZ ;  /* 0x0000000279067225 */ /* 0x000fc800078e00ff */
[----:B------:R-:W-:Y:S01]  /*0ac0*/  IMAD R3, R121, R3, R4 ;  /* 0x0000000379037224 */ /* 0x000fe200078e0204 */
[----:B------:R-:W-:-:S04]  /*0ad0*/  LEA R122, P0, R6, UR4, 0x2 ;  /* 0x00000004067a7c11 */ /* 0x000fc8000f8010ff */
[----:B------:R-:W-:-:S04]  /*0ae0*/  IADD3 R3, R7, R3, RZ ;  /* 0x0000000307037210 */ /* 0x000fc80007ffe0ff */
[----:B------:R-:W-:-:S07]  /*0af0*/  LEA.HI.X R123, R6, UR5, R3, 0x2, P0 ;  /* 0x00000005067b7c11 */ /* 0x000fce00080f1403 */
.L_x_5128:
[----:B------:R-:W-:Y:S05]  /*0b00*/  @P6 BRA `(.L_x_5129) ;  /* 0x0000000400406947 */ /* 0x000fea0003800000 */
[----:B--2---:R-:W2:Y:S01]  /*0b10*/  LDC R2, c[0x0][0x380] ;  /* 0x0000e000ff027b82 */ /* 0x004ea20000000800 */
[----:B------:R-:W-:Y:S01]  /*0b20*/  MOV R6, RZ ;  /* 0x000000ff00067202 */ /* 0x000fe20000000f00 */
[----:B------:R-:W-:Y:S01]  /*0b30*/  ULDC.64 UR6, c[0x0][0x230] ;  /* 0x00008c0000067ab9 */ /* 0x000fe20000000a00 */
[----:B------:R-:W-:Y:S01]  /*0b40*/  LEA R13, R89, 0xffffffc0, 0x6 ;  /* 0xffffffc0590d7811 */ /* 0x000fe200078e30ff */
[----:B------:R-:W-:Y:S01]  /*0b50*/  ULDC.64 UR4, c[0x0][0x248] ;  /* 0x0000920000047ab9 */ /* 0x000fe20000000a00 */
[----:B------:R-:W-:Y:S02]  /*0b60*/  ULDC.64 UR8, c[0x0][0x260] ;  /* 0x0000980000087ab9 */ /* 0x000fe40000000a00 */
[----:B-----5:R-:W-:Y:S01]  /*0b70*/  IABS R0, R13 ;  /* 0x0000000d00007213 */ /* 0x020fe20000000000 */
[----:B------:R-:W3:Y:S01]  /*0b80*/  LDC R9, c[0x0][0x278] ;  /* 0x00009e00ff097b82 */ /* 0x000ee20000000800 */
[----:B--2---:R-:W-:-:S04]  /*0b90*/  IABS R4, R2 ;  /* 0x0000000200047213 */ /* 0x004fc80000000000 */
[----:B------:R-:W2:Y:S08]  /*0ba0*/  I2F.RP R8, R4 ;  /* 0x0000000400087306 */ /* 0x000eb00000209400 */
[----:B--2---:R-:W2:Y:S02]  /*0bb0*/  MUFU.RCP R7, R8 ;  /* 0x0000000800077308 */ /* 0x004ea40000001000 */
[----:B--2---:R-:W-:-:S06]  /*0bc0*/  IADD3 R7, R7, 0xffffffe, RZ ;  /* 0x0ffffffe07077810 */ /* 0x004fcc0007ffe0ff */
[----:B------:R-:W2:Y:S02]  /*0bd0*/  F2I.FTZ.U32.TRUNC.NTZ R7, R7 ;  /* 0x0000000700077305 */ /* 0x000ea4000021f000 */
[----:B--2---:R-:W-:-:S04]  /*0be0*/  IMAD.MOV R3, RZ, RZ, -R7 ;  /* 0x000000ffff037224 */ /* 0x004fc800078e0a07 */
        /* <DEDUP_REMOVED lines=13> */
[----:B------:R-:W-:-:S05]  /*0cc0*/  IMAD.MOV.U32 R3, RZ, RZ, R6 ;  /* 0x000000ffff037224 */ /* 0x000fca00078e0006 */
[----:B------:R-:W-:Y:S02]  /*0cd0*/  @!P0 IADD3 R3, -R3, RZ, RZ ;  /* 0x000000ff03038210 */ /* 0x000fe40007ffe1ff */
[----:B------:R-:W-:-:S05]  /*0ce0*/  @!P1 LOP3.LUT R3, RZ, R2, RZ, 0x33, !PT ;  /* 0x00000002ff039212 */ /* 0x000fca00078e33ff */
[----:B------:R-:W-:-:S06]  /*0cf0*/  IMAD.WIDE R22, R3, 0x4, R122 ;  /* 0x0000000403167825 */ /* 0x000fcc00078e027a */
[----:B------:R-:W2:Y:S01]  /*0d00*/  LDG.E R22, desc[UR14][R22.64] ;  /* 0x0000000e16167981 */ /* 0x000ea2000c1e1900 */
[----:B---3--:R-:W-:Y:S02]  /*0d10*/  IABS R0, R9 ;  /* 0x0000000900007213 */ /* 0x008fe40000000000 */
[----:B------:R-:W-:Y:S02]  /*0d20*/  IADD3 R3, -R3, RZ, RZ ;  /* 0x000000ff03037210 */ /* 0x000fe40007ffe1ff */
[----:B------:R-:W3:Y:S03]  /*0d30*/  I2F.RP R7, R0 ;  /* 0x0000000000077306 */ /* 0x000ee60000209400 */
[----:B------:R-:W-:-:S05]  /*0d40*/  IMAD R13, R2, R3, R13 ;  /* 0x00000003020d7224 */ /* 0x000fca00078e020d */
[----:B------:R-:W-:Y:S01]  /*0d50*/  SHF.R.S32.HI R15, RZ, 0x1f, R13 ;  /* 0x0000001fff0f7819 */ /* 0x000fe2000001140d */
[----:B---3--:R-:W3:Y:S02]  /*0d60*/  MUFU.RCP R10, R7 ;  /* 0x00000007000a7308 */ /* 0x008ee40000001000 */
[----:B---3--:R-:W-:-:S06]  /*0d70*/  VIADD R10, R10, 0xffffffe ;  /* 0x0ffffffe0a0a7836 */ /* 0x008fcc0000000000 */
[----:B------:R-:W3:Y:S02]  /*0d80*/  F2I.FTZ.U32.TRUNC.NTZ R11, R10 ;  /* 0x0000000a000b7305 */ /* 0x000ee4000021f000 */
[----:B---3--:R-:W-:Y:S01]  /*0d90*/  IADD3 R4, RZ, -R11, RZ ;  /* 0x8000000bff047210 */ /* 0x008fe20007ffe0ff */
[----:B------:R-:W-:-:S04]  /*0da0*/  IMAD.MOV.U32 R10, RZ, RZ, RZ ;  /* 0x000000ffff0a7224 */ /* 0x000fc800078e00ff */
[----:B------:R-:W-:Y:S01]  /*0db0*/  IMAD R6, R4, R0, RZ ;  /* 0x0000000004067224 */ /* 0x000fe200078e02ff */
[----:B------:R-:W-:-:S03]  /*0dc0*/  IABS R4, R14 ;  /* 0x0000000e00047213 */ /* 0x000fc60000000000 */
[----:B------:R-:W-:-:S04]  /*0dd0*/  IMAD.HI.U32 R11, R11, R6, R10 ;  /* 0x000000060b0b7227 */ /* 0x000fc800078e000a */
[----:B------:R-:W-:Y:S02]  /*0de0*/  IMAD.U32 R6, RZ, RZ, UR4 ;  /* 0x00000004ff067e24 */ /* 0x000fe4000f8e00ff */
[----:B------:R-:W-:-:S05]  /*0df0*/  IMAD.HI.U32 R18, R11, R4, RZ ;  /* 0x000000040b127227 */ /* 0x000fca00078e00ff */
[----:B------:R-:W-:-:S05]  /*0e00*/  IADD3 R7, -R18, RZ, RZ ;  /* 0x000000ff12077210 */ /* 0x000fca0007ffe1ff */
[----:B------:R-:W-:-:S05]  /*0e10*/  IMAD R7, R0, R7, R4 ;  /* 0x0000000700077224 */ /* 0x000fca00078e0204 */
[----:B------:R-:W-:-:S13]  /*0e20*/  ISETP.GT.U32.AND P1, PT, R0, R7, PT ;  /* 0x000000070000720c */ /* 0x000fda0003f24070 */
[----:B------:R-:W-:Y:S02]  /*0e30*/  @!P1 IMAD.IADD R7, R7, 0x1, -R0 ;  /* 0x0000000107079824 */ /* 0x000fe400078e0a00 */
[----:B------:R-:W-:Y:S01]  /*0e40*/  @!P1 VIADD R18, R18, 0x1 ;  /* 0x0000000112129836 */ /* 0x000fe20000000000 */
[----:B------:R-:W-:Y:S02]  /*0e50*/  ISETP.NE.AND P1, PT, R9, RZ, PT ;  /* 0x000000ff0900720c */ /* 0x000fe40003f25270 */
[----:B------:R-:W-:Y:S02]  /*0e60*/  ISETP.GE.U32.AND P2, PT, R7, R0, PT ;  /* 0x000000000700720c */ /* 0x000fe40003f46070 */
[----:B------:R-:W-:-:S04]  /*0e70*/  LOP3.LUT R0, R14, R9, RZ, 0x3c, !PT ;  /* 0x000000090e007212 */ /* 0x000fc800078e3cff */
[----:B------:R-:W-:Y:S01]  /*0e80*/  ISETP.GE.AND P0, PT, R0, RZ, PT ;  /* 0x000000ff0000720c */ /* 0x000fe20003f06270 */
[----:B------:R-:W-:-:S06]  /*0e90*/  IMAD R0, R15, R6, RZ ;  /* 0x000000060f007224 */ /* 0x000fcc00078e02ff */
[----:B------:R-:W-:-:S06]  /*0ea0*/  @P2 IADD3 R18, R18, 0x1, RZ ;  /* 0x0000000112122810 */ /* 0x000fcc0007ffe0ff */
[----:B------:R-:W-:Y:S01]  /*0eb0*/  @!P0 IMAD.MOV R18, RZ, RZ, -R18 ;  /* 0x000000ffff128224 */ /* 0x000fe200078e0a12 */
[----:B------:R-:W-:Y:S02]  /*0ec0*/  @!P1 LOP3.LUT R18, RZ, R9, RZ, 0x33, !PT ;  /* 0x00000009ff129212 */ /* 0x000fe400078e33ff */
[----:B--2---:R-:W-:Y:S01]  /*0ed0*/  SHF.R.S32.HI R3, RZ, 0x1f, R22 ;  /* 0x0000001fff037819 */ /* 0x004fe20000011416 */
[----:B------:R-:W-:-:S04]  /*0ee0*/  IMAD.WIDE.U32 R10, R22, UR6, RZ ;  /* 0x00000006160a7c25 */ /* 0x000fc8000f8e00ff */
[----:B------:R-:W-:-:S04]  /*0ef0*/  IMAD R7, R3, UR6, RZ ;  /* 0x0000000603077c24 */ /* 0x000fc8000f8e02ff */
[C---:B------:R-:W-:Y:S01]  /*0f00*/  IMAD R2, R22.reuse, UR7, R7 ;  /* 0x0000000716027c24 */ /* 0x040fe2000f8e0207 */
[----:B------:R-:W-:Y:S01]  /*0f10*/  MOV R7, UR5 ;  /* 0x0000000500077c02 */ /* 0x000fe20008000f00 */
[----:B------:R-:W-:Y:S02]  /*0f20*/  ULDC.64 UR4, c[0x0][0x238] ;  /* 0x00008e0000047ab9 */ /* 0x000fe40000000a00 */
[----:B------:R-:W-:Y:S01]  /*0f30*/  IMAD R3, R3, UR4, RZ ;  /* 0x0000000403037c24 */ /* 0x000fe2000f8e02ff */
[----:B------:R-:W-:Y:S01]  /*0f40*/  IADD3 R11, R11, R2, RZ ;  /* 0x000000020b0b7210 */ /* 0x000fe20007ffe0ff */
[C---:B------:R-:W-:Y:S02]  /*0f50*/  IMAD R9, R13.reuse, R7, R0 ;  /* 0x000000070d097224 */ /* 0x040fe400078e0200 */
[----:B------:R-:W-:Y:S02]  /*0f60*/  IMAD R3, R22, UR5, R3 ;  /* 0x0000000516037c24 */ /* 0x000fe4000f8e0203 */
[----:B------:R-:W-:Y:S01]  /*0f70*/  IMAD.WIDE.U32 R24, R13, R6, R10 ;  /* 0x000000060d187225 */ /* 0x000fe200078e000a */
[----:B------:R-:W-:-:S03]  /*0f80*/  SHF.R.S32.HI R11, RZ, 0x1f, R18 ;  /* 0x0000001fff0b7819 */ /* 0x000fc60000011412 */
[----:B------:R-:W-:Y:S02]  /*0f90*/  IMAD.IADD R25, R25, 0x1, R9 ;  /* 0x0000000119197824 */ /* 0x000fe400078e0209 */
[----:B------:R-:W-:Y:S02]  /*0fa0*/  IMAD R9, R11, UR8, RZ ;  /* 0x000000080b097c24 */ /* 0x000fe4000f8e02ff */
[----:B------:R-:W-:-:S04]  /*0fb0*/  IMAD.WIDE.U32 R22, R22, UR4, RZ ;  /* 0x0000000416167c25 */ /* 0x000fc8000f8e00ff */
[C---:B------:R-:W-:Y:S01]  /*0fc0*/  IMAD R0, R18.reuse, UR9, R9 ;  /* 0x0000000912007c24 */ /* 0x040fe2000f8e0209 */
[----:B------:R-:W-:Y:S01]  /*0fd0*/  IADD3 R3, R23, R3, RZ ;  /* 0x0000000317037210 */ /* 0x000fe20007ffe0ff */
[----:B------:R-:W-:-:S05]  /*0fe0*/  IMAD.WIDE.U32 R24, R18, UR8, R24 ;  /* 0x0000000812187c25 */ /* 0x000fca000f8e0018 */
[----:B------:R-:W-:Y:S01]  /*0ff0*/  IADD3 R0, R25, R0, RZ ;  /* 0x0000000019007210 */ /* 0x000fe20007ffe0ff */
[----:B------:R-:W-:Y:S06]  /*1000*/  BRA `(.L_x_5130) ;  /* 0x0000000000e47947 */ /* 0x000fec0003800000 */
.L_x_5129:
[----:B------:R-:W2:Y:S01]  /*1010*/  LDC R17, c[0x0][0x278] ;  /* 0x00009e00ff117b82 */ /* 0x000ea20000000800 */
[----:B------:R-:W-:Y:S01]  /*1020*/  LEA R13, R89, 0xffffffc0, 0x6 ;  /* 0xffffffc0590d7811 */ /* 0x000fe200078e30ff */
[----:B------:R-:W-:-:S03]  /*1030*/  ULDC.64 UR6, c[0x0][0x230] ;  /* 0x00008c0000067ab9 */ /* 0x000fc60000000a00 */
[----:B------:R-:W-:Y:S02]  /*1040*/  SHF.R.S32.HI R15, RZ, 0x1f, R13 ;  /* 0x0000001fff0f7819 */ /* 0x000fe4000001140d */
[----:B------:R-:W-:Y:S01]  /*1050*/  IADD3 R24, P1, R23, R13, RZ ;  /* 0x0000000d17187210 */ /* 0x000fe20007f3e0ff */
[----:B------:R-:W3:Y:S01]  /*1060*/  LDC.64 R10, c[0x0][0x250] ;  /* 0x00009400ff0a7b82 */ /* 0x000ee20000000a00 */
[----:B--2---:R-:W-:-:S04]  /*1070*/  IABS R3, R17 ;  /* 0x0000001100037213 */ /* 0x004fc80000000000 */
[----:B------:R-:W2:Y:S08]  /*1080*/  I2F.RP R8, R3 ;  /* 0x0000000300087306 */ /* 0x000eb00000209400 */
[----:B--2---:R-:W2:Y:S02]  /*1090*/  MUFU.RCP R6, R8 ;  /* 0x0000000800067308 */ /* 0x004ea40000001000 */
[----:B--2---:R-:W-:-:S02]  /*10a0*/  IADD3 R6, R6, 0xffffffe, RZ ;  /* 0x0ffffffe06067810 */ /* 0x004fc40007ffe0ff */
[----:B------:R-:W-:-:S04]  /*10b0*/  LOP3.LUT R8, R14, R17, RZ, 0x3c, !PT ;  /* 0x000000110e087212 */ /* 0x000fc800078e3cff */
[----:B------:R-:W2:Y:S02]  /*10c0*/  F2I.FTZ.U32.TRUNC.NTZ R7, R6 ;  /* 0x0000000600077305 */ /* 0x000ea4000021f000 */
[----:B--2---:R-:W-:Y:S01]  /*10d0*/  IADD3 R2, RZ, -R7, RZ ;  /* 0x80000007ff027210 */ /* 0x004fe20007ffe0ff */
[----:B------:R-:W-:-:S04]  /*10e0*/  IMAD.MOV.U32 R6, RZ, RZ, RZ ;  /* 0x000000ffff067224 */ /* 0x000fc800078e00ff */
[----:B------:R-:W-:Y:S01]  /*10f0*/  IMAD R4, R2, R3, RZ ;  /* 0x0000000302047224 */ /* 0x000fe200078e02ff */
[----:B------:R-:W-:-:S03]  /*1100*/  IABS R2, R14 ;  /* 0x0000000e00027213 */ /* 0x000fc60000000000 */
[----:B------:R-:W-:Y:S01]  /*1110*/  IMAD.HI.U32 R7, R7, R4, R6 ;  /* 0x0000000407077227 */ /* 0x000fe200078e0006 */
[----:B------:R-:W-:-:S05]  /*1120*/  MOV R4, R2 ;  /* 0x0000000200047202 */ /* 0x000fca0000000f00 */
[----:B------:R-:W-:Y:S02]  /*1130*/  IMAD.HI.U32 R18, R7, R4, RZ ;  /* 0x0000000407127227 */ /* 0x000fe400078e00ff */
[----:B------:R-:W2:Y:S02]  /*1140*/  LDC.64 R6, c[0x0][0x248] ;  /* 0x00009200ff067b82 */ /* 0x000ea40000000a00 */
[----:B------:R-:W-:-:S04]  /*1150*/  IMAD.MOV R2, RZ, RZ, -R18 ;  /* 0x000000ffff027224 */ /* 0x000fc800078e0a12 */
[----:B------:R-:W-:Y:S01]  /*1160*/  IMAD R2, R3, R2, R4 ;  /* 0x0000000203027224 */ /* 0x000fe200078e0204 */
[----:B------:R-:W-:-:S04]  /*1170*/  SHF.R.S32.HI R4, RZ, 0x1f, R23 ;  /* 0x0000001fff047819 */ /* 0x000fc80000011417 */
[----:B------:R-:W-:Y:S01]  /*1180*/  ISETP.GT.U32.AND P0, PT, R3, R2, PT ;  /* 0x000000020300720c */ /* 0x000fe20003f04070 */
[----:B------:R-:W-:Y:S01]  /*1190*/  IMAD.X R19, R4, 0x1, R15, P1 ;  /* 0x0000000104137824 */ /* 0x000fe200008e060f */
[----:B------:R-:W-:Y:S01]  /*11a0*/  ISETP.GE.AND P1, PT, R8, RZ, PT ;  /* 0x000000ff0800720c */ /* 0x000fe20003f26270 */
[-C--:B---3--:R-:W-:Y:S01]  /*11b0*/  IMAD R4, R4, R10.reuse, RZ ;  /* 0x0000000a04047224 */ /* 0x088fe200078e02ff */
[----:B------:R-:W3:Y:S03]  /*11c0*/  LDC.64 R8, c[0x0][0x260] ;  /* 0x00009800ff087b82 */ /* 0x000ee60000000a00 */
[C---:B------:R-:W-:Y:S02]  /*11d0*/  IMAD R4, R23.reuse, R11, R4 ;  /* 0x0000000b17047224 */ /* 0x040fe400078e0204 */
[----:B------:R-:W-:-:S04]  /*11e0*/  IMAD.WIDE.U32 R22, R23, R10, RZ ;  /* 0x0000000a17167225 */ /* 0x000fc800078e00ff */
[-C--:B------:R-:W-:Y:S01]  /*11f0*/  @!P0 IADD3 R2, R2, -R3.reuse, RZ ;  /* 0x8000000302028210 */ /* 0x080fe20007ffe0ff */
[-C--:B--2---:R-:W-:Y:S01]  /*1200*/  IMAD R12, R19, R6.reuse, RZ ;  /* 0x00000006130c7224 */ /* 0x084fe200078e02ff */
[----:B------:R-:W-:Y:S02]  /*1210*/  @!P0 IADD3 R18, R18, 0x1, RZ ;  /* 0x0000000112128810 */ /* 0x000fe40007ffe0ff */
[----:B------:R-:W-:Y:S01]  /*1220*/  ISETP.GE.U32.AND P2, PT, R2, R3, PT ;  /* 0x000000030200720c */ /* 0x000fe20003f46070 */
[C---:B------:R-:W-:Y:S01]  /*1230*/  IMAD R12, R24.reuse, R7, R12 ;  /* 0x00000007180c7224 */ /* 0x040fe200078e020c */
[----:B------:R-:W2:Y:S01]  /*1240*/  LDC.64 R2, c[0x0][0x238] ;  /* 0x00008e00ff027b82 */ /* 0x000ea20000000a00 */
[----:B------:R-:W-:Y:S01]  /*1250*/  ISETP.NE.AND P0, PT, R17, RZ, PT ;  /* 0x000000ff1100720c */ /* 0x000fe20003f05270 */
[----:B------:R-:W-:Y:S01]  /*1260*/  IMAD.WIDE.U32 R24, R24, R6, RZ ;  /* 0x0000000618187225 */ /* 0x000fe200078e00ff */
[----:B-----5:R-:W-:Y:S02]  /*1270*/  SHF.R.S32.HI R19, RZ, 0x1f, R0 ;  /* 0x0000001fff137819 */ /* 0x020fe40000011400 */
[----:B------:R-:W-:Y:S01]  /*1280*/  IADD3 R23, R23, R4, RZ ;  /* 0x0000000417177210 */ /* 0x000fe20007ffe0ff */
[----:B------:R-:W-:-:S02]  /*1290*/  IMAD.IADD R25, R25, 0x1, R12 ;  /* 0x0000000119197824 */ /* 0x000fc400078e020c */
        /* <DEDUP_REMOVED lines=8> */
[----:B---3--:R-:W-:-:S04]  /*1320*/  IMAD.WIDE.U32 R24, R18, R8, R24 ;  /* 0x0000000812187225 */ /* 0x008fc800078e0018 */
[----:B--2---:R-:W-:Y:S02]  /*1330*/  IMAD R19, R19, R2, RZ ;  /* 0x0000000213137224 */ /* 0x004fe400078e02ff */
[----:B------:R-:W-:Y:S02]  /*1340*/  IMAD R4, R11, R8, RZ ;  /* 0x000000080b047224 */ /* 0x000fe400078e02ff */
[C---:B------:R-:W-:Y:S02]  /*1350*/  IMAD R3, R0.reuse, R3, R19 ;  /* 0x0000000300037224 */ /* 0x040fe400078e0213 */
[----:B------:R-:W-:-:S04]  /*1360*/  IMAD.WIDE.U32 R22, R0, R2, R22 ;  /* 0x0000000200167225 */ /* 0x000fc800078e0016 */
[----:B------:R-:W-:Y:S01]  /*1370*/  IMAD R4, R18, R9, R4 ;  /* 0x0000000912047224 */ /* 0x000fe200078e0204 */
[----:B------:R-:W-:-:S04]  /*1380*/  IADD3 R3, R23, R3, RZ ;  /* 0x0000000317037210 */ /* 0x000fc80007ffe0ff */
[----:B------:R-:W-:-:S07]  /*1390*/  IADD3 R0, R25, R4, RZ ;  /* 0x0000000419007210 */ /* 0x000fce0007ffe0ff */
.L_x_5130:
[----:B-1----:R-:W-:Y:S01]  /*13a0*/  SHF.R.S32.HI R94, RZ, 0x1f, R5 ;  /* 0x0000001fff5e7819 */ /* 0x002fe20000011405 */
[----:B------:R-:W-:Y:S01]  /*13b0*/  ULDC.64 UR8, c[0x0][0x268] ;  /* 0x00009a0000087ab9 */ /* 0x000fe20000000a00 */
[----:B------:R-:W-:Y:S01]  /*13c0*/  ULDC.64 UR4, c[0x0][0x228] ;  /* 0x00008a0000047ab9 */ /* 0x000fe20000000a00 */
[----:B------:R-:W-:Y:S01]  /*13d0*/  IMAD R11, R11, UR8, RZ ;  /* 0x000000080b0b7c24 */ /* 0x000fe2000f8e02ff */
[CC--:B------:R-:W-:Y:S01]  /*13e0*/  LEA.HI R26, R94.reuse, R5.reuse, RZ, 0x4 ;  /* 0x000000055e1a7211 */ /* 0x0c0fe200078f20ff */
[----:B------:R-:W1:Y:S01]  /*13f0*/  S2UR UR16, SR_CgaCtaId ;  /* 0x00000000001079c3 */ /* 0x000e620000008800 */
[-C--:B------:R-:W-:Y:S01]  /*1400*/  LEA.HI R9, R94, R5.reuse, RZ, 0x2 ;  /* 0x000000055e097211 */ /* 0x080fe200078f10ff */
[----:B------:R-:W-:Y:S01]  /*1410*/  IMAD R11, R18, UR9, R11 ;  /* 0x00000009120b7c24 */ /* 0x000fe2000f8e020b */
[----:B------:R-:W-:Y:S01]  /*1420*/  SHF.R.S32.HI R19, RZ, 0x4, R26 ;  /* 0x00000004ff137819 */ /* 0x000fe2000001141a */
[----:B------:R-:W-:Y:S01]  /*1430*/  ULDC.64 UR10, c[0x0][0x210] ;  /* 0x00008400000a7ab9 */ /* 0x000fe20000000a00 */
[----:B------:R-:W-:-:S02]  /*1440*/  LEA.HI R25, R94, R5, RZ, 0x3 ;  /* 0x000000055e197211 */ /* 0x000fc400078f18ff */
[----:B------:R-:W-:Y:S02]  /*1450*/  LEA.HI R4, R26, R19, RZ, 0x1 ;  /* 0x000000131a047211 */ /* 0x000fe400078f08ff */
[----:B------:R-:W-:Y:S02]  /*1460*/  LOP3.LUT R8, R9, 0xfffffffc, RZ, 0xc0, !PT ;  /* 0xfffffffc09087812 */ /* 0x000fe400078ec0ff */
[----:B------:R-:W-:Y:S02]  /*1470*/  LOP3.LUT R4, R4, 0xfffffffe, RZ, 0xc0, !PT ;  /* 0xfffffffe04047812 */ /* 0x000fe400078ec0ff */
[----:B------:R-:W-:Y:S01]  /*1480*/  SHF.R.S32.HI R118, RZ, 0x3, R25 ;  /* 0x00000003ff767819 */ /* 0x000fe20000011419 */
[----:B------:R-:W-:Y:S01]  /*1490*/  IMAD.IADD R8, R5, 0x1, -R8 ;  /* 0x0000000105087824 */ /* 0x000fe200078e0a08 */
[----:B------:R-:W-:Y:S01]  /*14a0*/  SHF.R.S32.HI R16, RZ, 0x2, R9 ;  /* 0x00000002ff107819 */ /* 0x000fe20000011409 */
[----:B------:R-:W-:Y:S01]  /*14b0*/  IMAD.IADD R4, R19, 0x1, -R4 ;  /* 0x0000000113047824 */ /* 0x000fe200078e0a04 */
[----:B------:R-:W-:Y:S01]  /*14c0*/  LOP3.LUT R26, R26, 0xfffffff0, RZ, 0xc0, !PT ;  /* 0xfffffff01a1a7812 */ /* 0x000fe200078ec0ff */
[----:B------:R-:W-:Y:S01]  /*14d0*/  IMAD.SHL.U32 R19, R118, 0x40, RZ ;  /* 0x0000004076137824 */ /* 0x000fe200078e00ff */
[----:B------:R-:W-:Y:S01]  /*14e0*/  LEA.HI R23, R25, R118, RZ, 0x1 ;  /* 0x0000007619177211 */ /* 0x000fe200078f08ff */
[----:B------:R-:W-:Y:S01]  /*14f0*/  IMAD.SHL.U32 R8, R8, 0x8, RZ ;  /* 0x0000000808087824 */ /* 0x000fe200078e00ff */
[----:B------:R-:W-:Y:S01]  /*1500*/  LEA.HI R9, R9, R16, RZ, 0x1 ;  /* 0x0000001009097211 */ /* 0x000fe200078f08ff */
[----:B------:R-:W-:Y:S01]  /*1510*/  IMAD.IADD R26, R5, 0x1, -R26 ;  /* 0x00000001051a7824 */ /* 0x000fe200078e0a1a */
[----:B------:R-:W-:-:S02]  /*1520*/  LOP3.LUT R19, R19, 0xc0, RZ, 0xc0, !PT ;  /* 0x000000c013137812 */ /* 0x000fc400078ec0ff */
[----:B------:R-:W-:Y:S02]  /*1530*/  LOP3.LUT R23, R23, 0xfffffffe, RZ, 0xc0, !PT ;  /* 0xfffffffe17177812 */ /* 0x000fe400078ec0ff */
[----:B------:R-:W-:Y:S02]  /*1540*/  LOP3.LUT R9, R9, 0x7fffffe, RZ, 0xc0, !PT ;  /* 0x07fffffe09097812 */ /* 0x000fe400078ec0ff */
[----:B------:R-:W-:Y:S01]  /*1550*/  LEA.HI R94, R94, R5, RZ, 0x5 ;  /* 0x000000055e5e7211 */ /* 0x000fe200078f28ff */
[----:B------:R-:W-:Y:S01]  /*1560*/  IMAD.IADD R118, R118, 0x1, -R23 ;  /* 0x0000000176767824 */ /* 0x000fe200078e0a17 */
[----:B------:R-:W-:Y:S01]  /*1570*/  LEA.HI R2, R26, R26, RZ, 0x1 ;  /* 0x0000001a1a027211 */ /* 0x000fe200078f08ff */
[----:B------:R-:W-:Y:S01]  /*1580*/  IMAD.IADD R116, R16, 0x1, -R9 ;  /* 0x0000000110747824 */ /* 0x000fe200078e0a09 */
[----:B------:R-:W-:Y:S02]  /*1590*/  LOP3.LUT R10, R19, 0x18, R8, 0xf8, !PT ;  /* 0x00000018130a7812 */ /* 0x000fe400078ef808 */
[----:B------:R-:W-:-:S02]  /*15a0*/  SHF.R.U32.HI R19, RZ, 0x3, R19 ;  /* 0x00000003ff137819 */ /* 0x000fc40000011613 */
[----:B------:R-:W-:Y:S02]  /*15b0*/  SHF.R.S32.HI R93, RZ, 0x5, R94 ;  /* 0x00000005ff5d7819 */ /* 0x000fe4000001145e */
[----:B------:R-:W-:Y:S02]  /*15c0*/  SHF.R.S32.HI R23, RZ, 0x1f, R26 ;  /* 0x0000001fff177819 */ /* 0x000fe4000001141a */
[----:B------:R-:W-:Y:S01]  /*15d0*/  LOP3.LUT R91, R2, 0x7fffffe, RZ, 0xc0, !PT ;  /* 0x07fffffe025b7812 */ /* 0x000fe200078ec0ff */
[----:B------:R-:W-:Y:S01]  /*15e0*/  IMAD R116, R93, 0x8, R116 ;  /* 0x000000085d747824 */ /* 0x000fe200078e0274 */
[----:B------:R-:W-:Y:S02]  /*15f0*/  IADD3 R22, P0, R8, R22, RZ ;  /* 0x0000001608167210 */ /* 0x000fe40007f1e0ff */
[----:B------:R-:W-:Y:S01]  /*1600*/  SHF.R.S32.HI R9, RZ, 0x1f, R8 ;  /* 0x0000001fff097819 */ /* 0x000fe20000011408 */
[----:B------:R-:W-:Y:S01]  /*1610*/  IMAD.IADD R91, R26, 0x1, -R91 ;  /* 0x000000011a5b7824 */ /* 0x000fe200078e0a5b */
[----:B------:R-:W-:-:S02]  /*1620*/  LOP3.LUT R19, R10, R19, RZ, 0x3c, !PT ;  /* 0x000000130a137212 */ /* 0x000fc400078e3cff */
[----:B------:R-:W-:Y:S01]  /*1630*/  LEA.HI R10, R23, R26, RZ, 0x3 ;  /* 0x0000001a170a7211 */ /* 0x000fe200078f18ff */
[----:B------:R-:W-:Y:S01]  /*1640*/  IMAD.X R23, R9, 0x1, R3, P0 ;  /* 0x0000000109177824 */ /* 0x000fe200000e0603 */
[----:B------:R-:W-:Y:S01]  /*1650*/  IADD3 R24, P1, R8, R24, RZ ;  /* 0x0000001808187210 */ /* 0x000fe20007f3e0ff */
[----:B------:R-:W-:Y:S01]  /*1660*/  IMAD.U32 R116, R116, 0x20, R19 ;  /* 0x0000002074747824 */ /* 0x000fe200078e0013 */
[----:B------:R-:W-:Y:S01]  /*1670*/  SHF.R.S32.HI R26, RZ, 0x1f, R121 ;  /* 0x0000001fff1a7819 */ /* 0x000fe20000011479 */
[----:B------:R-:W-:Y:S01]  /*1680*/  IMAD.WIDE.U32 R18, R18, UR8, R22 ;  /* 0x0000000812127c25 */ /* 0x000fe2000f8e0016 */
[----:B------:R-:W-:Y:S01]  /*1690*/  LOP3.LUT R12, R25, 0xfffffff8, RZ, 0xc0, !PT ;  /* 0xfffffff8190c7812 */ /* 0x000fe200078ec0ff */
[----:B------:R-:W-:Y:S01]  /*16a0*/  ULDC.64 UR8, c[0x0][0x250] ;  /* 0x0000940000087ab9 */ /* 0x000fe20000000a00 */
[----:B------:R-:W-:Y:S01]  /*16b0*/  SHF.R.S32.HI R3, RZ, 0x1f, R14 ;  /* 0x0000001fff037819 */ /* 0x000fe2000001140e */
[----:B------:R-:W-:Y:S01]  /*16c0*/  IMAD.X R25, R9, 0x1, R0, P1 ;  /* 0x0000000109197824 */ /* 0x000fe200008e0600 */
[----:B------:R-:W-:Y:S01]  /*16d0*/  SHF.R.S32.HI R17, RZ, 0x1f, R16 ;  /* 0x0000001fff117819 */ /* 0x000fe20000011410 */
[----:B------:R-:W-:Y:S01]  /*16e0*/  IMAD.WIDE.U32 R22, R121, UR4, R8 ;  /* 0x0000000479167c25 */ /* 0x000fe2000f8e0008 */
[----:B------:R-:W-:Y:S01]  /*16f0*/  IADD3 R13, P0, R16, R13, RZ ;  /* 0x0000000d100d7210 */ /* 0x000fe20007f1e0ff */
[----:B------:R-:W2:Y:S01]  /*1700*/  LDC.64 R8, c[0x0][0x240] ;  /* 0x00009000ff087b82 */ /* 0x000ea20000000a00 */
[----:B------:R-:W-:Y:S01]  /*1710*/  SHF.L.U64.HI R115, R6, 0x6, R7 ;  /* 0x0000000606737819 */ /* 0x000fe20000010207 */
[----:B------:R-:W-:-:S02]  /*1720*/  IMAD R26, R26, UR4, RZ ;  /* 0x000000041a1a7c24 */ /* 0x000fc4000f8e02ff */
[----:B------:R-:W-:Y:S02]  /*1730*/  IMAD.IADD R12, R5, 0x1, -R12 ;  /* 0x00000001050c7824 */ /* 0x000fe400078e0a0c */
[----:B------:R-:W-:Y:S01]  /*1740*/  IMAD R26, R121, UR5, R26 ;  /* 0x00000005791a7c24 */ /* 0x000fe2000f8e021a */
[----:B------:R-:W-:Y:S01]  /*1750*/  ULDC.64 UR4, c[0x0][0x258] ;  /* 0x0000960000047ab9 */ /* 0x000fe20000000a00 */
[----:B------:R-:W-:Y:S01]  /*1760*/  IMAD R0, R17, R6, RZ ;  /* 0x0000000611007224 */ /* 0x000fe200078e02ff */
[----:B------:R-:W-:Y:S01]  /*1770*/  LEA.HI R119, R12, R12, RZ, 0x1 ;  /* 0x0000000c0c777211 */ /* 0x000fe200078f08ff */
[----:B------:R-:W-:Y:S01]  /*1780*/  IMAD.IADD R27, R23, 0x1, R26 ;  /* 0x00000001171b7824 */ /* 0x000fe200078e021a */
[--C-:B------:R-:W-:Y:S01]  /*1790*/  SHF.R.S32.HI R23, RZ, 0x1, R2.reuse ;  /* 0x00000001ff177819 */ /* 0x100fe20000011402 */
[----:B------:R-:W-:Y:S01]  /*17a0*/  IMAD R3, R3, UR4, RZ ;  /* 0x0000000403037c24 */ /* 0x000fe2000f8e02ff */
[----:B------:R-:W-:Y:S01]  /*17b0*/  SHF.R.S32.HI R2, RZ, 0x1f, R2 ;  /* 0x0000001fff027819 */ /* 0x000fe20000011402 */
[----:B------:R-:W-:Y:S01]  /*17c0*/  IMAD.MOV.U32 R26, RZ, RZ, R22 ;  /* 0x000000ffff1a7224 */ /* 0x000fe200078e0016 */
[----:B------:R-:W-:Y:S01]  /*17d0*/  LOP3.LUT R117, R119, 0xfffffffe, RZ, 0xc0, !PT ;  /* 0xfffffffe77757812 */ /* 0x000fe200078ec0ff */
[----:B------:R-:W-:Y:S01]  /*17e0*/  IMAD R3, R14, UR5, R3 ;  /* 0x000000050e037c24 */ /* 0x000fe2000f8e0203 */
[----:B------:R-:W-:Y:S01]  /*17f0*/  LEA.HI R2, R2, R23, RZ, 0x2 ;  /* 0x0000001702027211 */ /* 0x000fe200078f10ff */
[----:B------:R-:W-:Y:S01]  /*1800*/  IMAD.WIDE R20, R21, 0x40, R16 ;  /* 0x0000004015147825 */ /* 0x000fe200078e0210 */
[----:B------:R-:W-:-:S02]  /*1810*/  SHF.R.S32.HI R119, RZ, 0x1, R119 ;  /* 0x00000001ff777819 */ /* 0x000fc40000011477 */
[----:B------:R-:W-:Y:S01]  /*1820*/  LOP3.LUT R2, R2, 0xfffffffc, RZ, 0xc0, !PT ;  /* 0xfffffffc02027812 */ /* 0x000fe200078ec0ff */
[----:B------:R-:W-:Y:S02]  /*1830*/  IMAD.IADD R117, R12, 0x1, -R117 ;  /* 0x000000010c757824 */ /* 0x000fe400078e0a75 */
[----:B------:R-:W-:Y:S02]  /*1840*/  IMAD.X R12, R17, 0x1, R15, P0 ;  /* 0x00000001110c7824 */ /* 0x000fe400000e060f */
        /* <DEDUP_REMOVED lines=25> */
[C---:B------:R-:W-:Y:S01]  /*19e0*/  IMAD R11, R13.reuse, UR9, R12 ;  /* 0x000000090d0b7c24 */ /* 0x040fe2000f8e020c */
[----:B------:R-:W-:Y:S01]  /*19f0*/  LEA.HI.X R15, R20, UR11, R2, 0x1, P0 ;  /* 0x0000000b140f7c11 */ /* 0x000fe200080f0c02 */
[----:B------:R-:W-:Y:S01]  /*1a00*/  IMAD.SHL.U32 R2, R6, 0x40, RZ ;  /* 0x0000004006027824 */ /* 0x000fe200078e00ff */
[----:B------:R-:W-:Y:S01]  /*1a10*/  LEA R16, P0, R8, R14, 0x6 ;  /* 0x0000000e08107211 */ /* 0x000fe200078030ff */
[----:B------:R-:W-:Y:S01]  /*1a20*/  IMAD.WIDE.U32 R12, R13, UR8, R18 ;  /* 0x000000080d0c7c25 */ /* 0x000fe2000f8e0012 */
[----:B------:R-:W-:Y:S01]  /*1a30*/  LEA R116, R116, UR5, 0x1 ;  /* 0x0000000574747c11 */ /* 0x000fe2000f8e08ff */
[----:B------:R-:W-:Y:S01]  /*1a40*/  ULDC.64 UR10, c[0x0][0x220] ;  /* 0x00008800000a7ab9 */ /* 0x000fe20000000a00 */
[----:B------:R-:W-:Y:S01]  /*1a50*/  LOP3.LUT R0, R17, R0, RZ, 0x3c, !PT ;  /* 0x0000000011007212 */ /* 0x000fe200078e3cff */
[----:B------:R-:W-:Y:S01]  /*1a60*/  IMAD.SHL.U32 R88, R3, 0x40, RZ ;  /* 0x0000004003587824 */ /* 0x000fe200078e00ff */
        /* <DEDUP_REMOVED lines=11> */
[----:B------:R1:W-:Y:S01]  /*1b20*/  LDGSTS.E.BYPASS.LTC128B.128 [R116+0x2000], desc[UR14][R14.64+0x80] ;  /* 0x020000800e747fae */ /* 0x0003e2000b901d4e */
[----:B------:R-:W-:Y:S01]  /*1b30*/  LOP3.LUT R90, R10, 0xffffff00, RZ, 0xc0, !PT ;  /* 0xffffff000a5a7812 */ /* 0x000fe200078ec0ff */
[----:B------:R-:W-:Y:S01]  /*1b40*/  IMAD.IADD R11, R13, 0x1, R11 ;  /* 0x000000010d0b7824 */ /* 0x000fe200078e020b */
[----:B------:R-:W-:Y:S01]  /*1b50*/  LOP3.LUT R9, R88, 0x8, R9, 0xf8, !PT ;  /* 0x0000000858097812 */ /* 0x000fe200078ef809 */
[----:B------:R-:W-:Y:S01]  /*1b60*/  LDGSTS.E.BYPASS.LTC128B.128 [R116+0x800], desc[UR14][R16.64] ;  /* 0x0080000010747fae */ /* 0x000fe2000b901d4e */
[----:B------:R-:W-:Y:S01]  /*1b70*/  SHF.R.U32.HI R88, RZ, 0x3, R88 ;  /* 0x00000003ff587819 */ /* 0x000fe20000011658 */
[----:B------:R-:W-:Y:S01]  /*1b80*/  IMAD R8, R93, 0x200, R90 ;  /* 0x000002005d087824 */ /* 0x000fe200078e025a */
[----:B------:R-:W-:Y:S01]  /*1b90*/  LEA R126, P0, R12, UR10, 0x1 ;  /* 0x0000000a0c7e7c11 */ /* 0x000fe2000f8008ff */
[----:B------:R-:W-:Y:S01]  /*1ba0*/  LDGSTS.E.BYPASS.LTC128B.128 [R116+0x1800], desc[UR14][R16.64+0x40] ;  /* 0x0180004010747fae */ /* 0x000fe2000b901d4e */
[----:B------:R-:W-:Y:S01]  /*1bb0*/  USHF.L.U32 UR10, UR8, 0x6, URZ ;  /* 0x00000006080a7899 */ /* 0x000fe2000800063f */
[----:B------:R-:W-:Y:S01]  /*1bc0*/  LOP3.LUT R88, R9, R88, RZ, 0x3c, !PT ;  /* 0x0000005809587212 */ /* 0x000fe200078e3cff */
[----:B------:R-:W-:Y:S01]  /*1bd0*/  USHF.L.U64.HI UR8, UR8, 0x6, UR9 ;  /* 0x0000000608087899 */ /* 0x000fe20008010209 */
[----:B------:R-:W-:Y:S01]  /*1be0*/  LDGSTS.E.BYPASS.LTC128B.128 [R116+0x2800], desc[UR14][R16.64+0x80] ;  /* 0x0280008010747fae */ /* 0x000fe2000b901d4e */
[----:B------:R-:W-:Y:S01]  /*1bf0*/  IMAD R9, R4, 0x8, R117 ;  /* 0x0000000804097824 */ /* 0x000fe200078e0275 */
[----:B------:R-:W-:Y:S01]  /*1c00*/  LEA.HI.X R127, R12, UR11, R11, 0x1, P0 ;  /* 0x0000000b0c7f7c11 */ /* 0x000fe200080f0c0b */
[----:B------:R-:W-:Y:S01]  /*1c10*/  IMAD R113, R91, 0x20, R8 ;  /* 0x000000205b717824 */ /* 0x000fe200078e0208 */
[----:B------:R-:W-:Y:S01]  /*1c20*/  LDGSTS.E.BYPASS.LTC128B.128 [R116+0x3000], desc[UR14][R124.64] ;  /* 0x030000007c747fae */ /* 0x000fe2000b901d4e */
[----:B------:R-:W-:Y:S01]  /*1c30*/  IADD3 R8, P0, R126, UR10, RZ ;  /* 0x0000000a7e087c10 */ /* 0x000fe2000ff1e0ff */
[----:B------:R-:W-:-:S02]  /*1c40*/  IMAD.U32 R0, R9, 0x20, R0 ;  /* 0x0000002009007824 */ /* 0x000fc400078e0000 */
        /* <DEDUP_REMOVED lines=9> */
[----:B------:R-:W-:Y:S01]  /*1ce0*/  LOP3.LUT P0, RZ, R119, 0x2, RZ, 0xc0, !PT ;  /* 0x0000000277ff7812 */ /* 0x000fe2000780c0ff */
[----:B------:R-:W-:Y:S01]  /*1cf0*/  IMAD.IADD R109, R88, 0x1, R109 ;  /* 0x00000001586d7824 */ /* 0x000fe200078e026d */
[----:B------:R-:W-:Y:S01]  /*1d00*/  LEA R112, R0, UR4, 0x1 ;  /* 0x0000000400707c11 */ /* 0x000fe2000f8e08ff */
[----:B------:R-:W-:Y:S01]  /*1d10*/  LDGSTS.E.BYPASS.LTC128B.128 [R116+0x4800], desc[UR14][R18.64+0x40] ;  /* 0x0480004012747fae */ /* 0x000fe2000b901d4e */
[C---:B------:R-:W-:Y:S01]  /*1d20*/  SEL R3, R4.reuse, 0xffffffe0, !P0 ;  /* 0xffffffe004037807 */ /* 0x040fe20004000000 */
[----:B------:R-:W-:Y:S01]  /*1d30*/  ULDC UR4, c[0x0][0x39c] ;  /* 0x0000e70000047ab9 */ /* 0x000fe20000000800 */
[----:B------:R-:W-:Y:S01]  /*1d40*/  SEL R4, R4, 0xffffffe0, !P1 ;  /* 0xffffffe004047807 */ /* 0x000fe20004800000 */
[----:B------:R-:W-:Y:S01]  /*1d50*/  LDGSTS.E.BYPASS.LTC128B.128 [R116+0x5800], desc[UR14][R18.64+0x80] ;  /* 0x0580008012747fae */ /* 0x000fe2000b901d4e */
[----:B------:R-:W-:-:S02]  /*1d60*/  IMAD.MOV.U32 R120, RZ, RZ, R127 ;  /* 0x000000ffff787224 */ /* 0x000fc400078e007f */
[----:B------:R-:W-:Y:S01]  /*1d70*/  IMAD.IADD R110, R112, 0x1, R3 ;  /* 0x00000001706e7824 */ /* 0x000fe200078e0203 */
[----:B------:R-:W0:Y:S01]  /*1d80*/  LDGDEPBAR ;  /* 0x00000000000079af */ /* 0x000e220000000000 */
        /* <DEDUP_REMOVED lines=14> */
[----:B------:R-:W-:Y:S04]  /*1e70*/  LDSM.16.M88.4 R68, [R111] ;  /* 0x000000006f44783b */ /* 0x000fe80000000200 */
[----:B-1----:R-:W-:Y:S04]  /*1e80*/  LDSM.16.M88.4 R12, [R110] ;  /* 0x000000006e0c783b */ /* 0x002fe80000000200 */
[----:B------:R-:W1:Y:S04]  /*1e90*/  LDSM.16.M88.4 R48, [R95+0x3400] ;  /* 0x003400005f30783b */ /* 0x000e680000000200 */
[----:B------:R-:W-:Y:S04]  /*1ea0*/  LDSM.16.M88.4 R56, [R113+0x1000] ;  /* 0x001000007138783b */ /* 0x000fe80000000200 */
[----:B------:R-:W-:Y:S04]  /*1eb0*/  LDSM.16.M88.4 R28, [R95+0x4000] ;  /* 0x004000005f1c783b */ /* 0x000fe80000000200 */
[----:B------:R-:W4:Y:S04]  /*1ec0*/  LDSM.16.M88.4 R84, [R95+0x3800] ;  /* 0x003800005f54783b */ /* 0x000f280000000200 */
[----:B--2---:R-:W2:Y:S04]  /*1ed0*/  LDSM.16.M88.4 R8, [R110+0x400] ;  /* 0x000400006e08783b */ /* 0x004ea80000000200 */
[----:B------:R-:W-:Y:S04]  /*1ee0*/  LDSM.16.M88.4 R16, [R111+0x1000] ;  /* 0x001000006f10783b */ /* 0x000fe80000000200 */
[----:B------:R-:W-:Y:S01]  /*1ef0*/  LDSM.16.M88.4 R36, [R110+0x1000] ;  /* 0x001000006e24783b */ /* 0x000fe20000000200 */
[C---:B---3--:R-:W-:Y:S03]  /*1f00*/  HMMA.16816.F32.BF16 R24, R20.reuse, R32, RZ ;  /* 0x000000201418723c */ /* 0x048fe600000418ff */
[----:B------:R-:W3:Y:S04]  /*1f10*/  LDSM.16.M88.4 R64, [R110+0x800] ;  /* 0x000800006e40783b */ /* 0x000ee80000000200 */
[----:B------:R-:W5:Y:S01]  /*1f20*/  LDSM.16.M88.4 R80, [R95+0x4400] ;  /* 0x004400005f50783b */ /* 0x000f620000000200 */
[C---:B------:R-:W-:Y:S03]  /*1f30*/  HMMA.16816.F32.BF16 R32, R20.reuse, R34, RZ ;  /* 0x000000221420723c */ /* 0x040fe600000418ff */
        /* <DEDUP_REMOVED lines=9> */
[----:B------:R-:W1:Y:S05]  /*1fd0*/  LDSM.16.M88.4 R12, [R113+0x2000] ;  /* 0x00200000710c783b */ /* 0x000e6a0000000200 */
[----:B----4-:R-:W-:Y:S06]  /*1fe0*/  HMMA.16816.F32.BF16 R60, R20, R84, RZ ;  /* 0x00000054143c723c */ /* 0x010fec00000418ff */
[----:B--2---:R-:W-:Y:S06]  /*1ff0*/  HMMA.16816.F32.BF16 R40, R68, R8, R40 ;  /* 0x000000084428723c */ /* 0x004fec0000041828 */
[C---:B------:R-:W-:Y:S06]  /*2000*/  HMMA.16816.F32.BF16 R24, R56.reuse, R28, R24 ;  /* 0x0000001c3818723c */ /* 0x040fec0000041818 */
[----:B------:R-:W-:Y:S01]  /*2010*/  HMMA.16816.F32.BF16 R32, R56, R30, R32 ;  /* 0x0000001e3820723c */ /* 0x000fe20000041820 */
[----:B------:R-:W-:Y:S05]  /*2020*/  LDSM.16.M88.4 R28, [R110+0x2000] ;  /* 0x002000006e1c783b */ /* 0x000fea0000000200 */
[C---:B------:R-:W-:Y:S01]  /*2030*/  HMMA.16816.F32.BF16 R48, R68.reuse, R10, R48 ;  /* 0x0000000a4430723c */ /* 0x040fe20000041830 */
[----:B------:R-:W2:Y:S05]  /*2040*/  LDSM.16.M88.4 R8, [R111+0x2000] ;  /* 0x002000006f08783b */ /* 0x000eaa0000000200 */
[----:B---3--:R-:W-:Y:S06]  /*2050*/  HMMA.16816.F32.BF16 R60, R68, R64, R60 ;  /* 0x00000040443c723c */ /* 0x008fec000004183c */
[C---:B------:R-:W-:Y:S06]  /*2060*/  HMMA.16816.F32.BF16 R24, R16.reuse, R36, R24 ;  /* 0x000000241018723c */ /* 0x040fec0000041818 */
[----:B------:R-:W-:Y:S01]  /*2070*/  HMMA.16816.F32.BF16 R32, R16, R38, R32 ;  /* 0x000000261020723c */ /* 0x000fe20000041820 */
[----:B------:R-:W-:Y:S05]  /*2080*/  LDSM.16.M88.4 R36, [R95+0x5400] ;  /* 0x005400005f24783b */ /* 0x000fea0000000200 */
[C---:B-----5:R-:W-:Y:S06]  /*2090*/  HMMA.16816.F32.BF16 R40, R56.reuse, R80, R40 ;  /* 0x000000503828723c */ /* 0x060fec0000041828 */
[----:B------:R-:W-:Y:S06]  /*20a0*/  HMMA.16816.F32.BF16 R48, R56, R82, R48 ;  /* 0x000000523830723c */ /* 0x000fec0000041830 */
[C---:B-1----:R-:W-:Y:S06]  /*20b0*/  HMMA.16816.F32.BF16 R24, R12.reuse, R76, R24 ;  /* 0x0000004c0c18723c */ /* 0x042fec0000041818 */
[----:B------:R-:W-:Y:S01]  /*20c0*/  HMMA.16816.F32.BF16 R32, R12, R78, R32 ;  /* 0x0000004e0c20723c */ /* 0x000fe20000041820 */
[----:B------:R-:W1:Y:S05]  /*20d0*/  LDSM.16.M88.4 R76, [R110+0x1800] ;  /* 0x001800006e4c783b */ /* 0x000e6a0000000200 */
[----:B------:R-:W-:Y:S06]  /*20e0*/  HMMA.16816.F32.BF16 R84, R20, R86, RZ ;  /* 0x000000561454723c */ /* 0x000fec00000418ff */
[----:B------:R-:W-:Y:S06]  /*20f0*/  HMMA.16816.F32.BF16 R60, R56, R52, R60 ;  /* 0x00000034383c723c */ /* 0x000fec000004183c */
[----:B------:R-:W-:Y:S06]  /*2100*/  HMMA.16816.F32.BF16 R40, R16, R44, R40 ;  /* 0x0000002c1028723c */ /* 0x000fec0000041828 */
[----:B--2---:R-:W-:Y:S06]  /*2110*/  HMMA.16816.F32.BF16 R24, R8, R28, R24 ;  /* 0x0000001c0818723c */ /* 0x004fec0000041818 */
[----:B------:R-:W-:Y:S01]  /*2120*/  HMMA.16816.F32.BF16 R48, R16, R46, R48 ;  /* 0x0000002e1030723c */ /* 0x000fe20000041830 */
[----:B------:R-:W2:Y:S05]  /*2130*/  LDSM.16.M88.4 R44, [R110+0xc00] ;  /* 0x000c00006e2c783b */ /* 0x000eaa0000000200 */
[----:B------:R-:W-:Y:S01]  /*2140*/  HMMA.16816.F32.BF16 R32, R8, R30, R32 ;  /* 0x0000001e0820723c */ /* 0x000fe20000041820 */
[----:B------:R-:W3:Y:S05]  /*2150*/  LDSM.16.M88.4 R28, [R95+0x5800] ;  /* 0x005800005f1c783b */ /* 0x000eea0000000200 */
[C---:B------:R-:W-:Y:S06]  /*2160*/  HMMA.16816.F32.BF16 R80, R20.reuse, R72, RZ ;  /* 0x000000481450723c */ /* 0x040fec00000418ff */
[----:B------:R-:W-:Y:S01]  /*2170*/  HMMA.16816.F32.BF16 R72, R20, R74, RZ ;  /* 0x0000004a1448723c */ /* 0x000fe200000418ff */
[----:B------:R-:W-:Y:S01]  /*2180*/  FMUL.FTZ R0, R24, UR4 ;  /* 0x0000000418007c20 */ /* 0x000fe20008410000 */
[----:B------:R-:W-:Y:S01]  /*2190*/  FMUL.FTZ R52, R25, UR4 ;  /* 0x0000000419347c20 */ /* 0x000fe20008410000 */
[----:B------:R-:W-:Y:S01]  /*21a0*/  FMUL.FTZ R3, R26, UR4 ;  /* 0x000000041a037c20 */ /* 0x000fe20008410000 */
[----:B------:R-:W-:Y:S01]  /*21b0*/  FMUL.FTZ R53, R27, UR4 ;  /* 0x000000041b357c20 */ /* 0x000fe20008410000 */
[----:B------:R-:W-:Y:S01]  /*21c0*/  LDSM.16.M88.4 R20, [R110+0x2400] ;  /* 0x002400006e14783b */ /* 0x000fe20000000200 */
[----:B------:R-:W-:Y:S01]  /*21d0*/  HMMA.16816.F32.BF16 R84, R68, R66, R84 ;  /* 0x000000424454723c */ /* 0x000fe20000041854 */
[----:B------:R-:W-:Y:S02]  /*21e0*/  MUFU.TANH R0, R0 ;  /* 0x0000000000007308 */ /* 0x000fe40000002400 */
[----:B------:R-:W4:Y:S03]  /*21f0*/  LDSM.16.M88.4 R24, [R95+0x4c00] ;  /* 0x004c00005f18783b */ /* 0x000f260000000200 */
[----:B-1----:R-:W-:Y:S01]  /*2200*/  HMMA.16816.F32.BF16 R60, R16, R76, R60 ;  /* 0x0000004c103c723c */ /* 0x002fe2000004183c */
[----:B------:R-:W-:-:S02]  /*2210*/  FMUL.FTZ R64, R32, UR4 ;  /* 0x0000000420407c20 */ /* 0x000fc40008410000 */
[----:B------:R-:W1:Y:S03]  /*2220*/  MUFU.TANH R52, R52 ;  /* 0x0000003400347308 */ /* 0x000e660000002400 */
[----:B------:R-:W-:Y:S05]  /*2230*/  HMMA.16816.F32.BF16 R40, R12, R36, R40 ;  /* 0x000000240c28723c */ /* 0x000fea0000041828 */
[----:B------:R-:W5:Y:S01]  /*2240*/  MUFU.TANH R53, R53 ;  /* 0x0000003500357308 */ /* 0x000f620000002400 */
[C---:B--2---:R-:W-:Y:S06]  /*2250*/  HMMA.16816.F32.BF16 R80, R68.reuse, R44, R80 ;  /* 0x0000002c4450723c */ /* 0x044fec0000041850 */
[----:B------:R-:W-:Y:S01]  /*2260*/  HMMA.16816.F32.BF16 R72, R68, R46, R72 ;  /* 0x0000002e4448723c */ /* 0x000fe20000041848 */
[----:B------:R-:W-:Y:S01]  /*2270*/  FMUL.FTZ R44, R34, UR4 ;  /* 0x00000004222c7c20 */ /* 0x000fe20008410000 */
[----:B------:R-:W2:Y:S04]  /*2280*/  MUFU.TANH R64, R64 ;  /* 0x0000004000407308 */ /* 0x000ea80000002400 */
[----:B------:R-:W-:Y:S04]  /*2290*/  HMMA.16816.F32.BF16 R84, R56, R54, R84 ;  /* 0x000000363854723c */ /* 0x000fe80000041854 */
[----:B------:R-:W2:Y:S02]  /*22a0*/  MUFU.TANH R44, R44 ;  /* 0x0000002c002c7308 */ /* 0x000ea40000002400 */
[----:B---3--:R-:W-:Y:S01]  /*22b0*/  HMMA.16816.F32.BF16 R60, R12, R28, R60 ;  /* 0x0000001c0c3c723c */ /* 0x008fe2000004183c */
[----:B------:R-:W-:-:S05]  /*22c0*/  FMUL.FTZ R54, R33, UR4 ;  /* 0x0000000421367c20 */ /* 0x000fca0008410000 */
[----:B------:R-:W-:Y:S01]  /*22d0*/  HMMA.16816.F32.BF16 R48, R12, R38, R48 ;  /* 0x000000260c30723c */ /* 0x000fe20000041830 */
[----:B------:R-:W-:Y:S01]  /*22e0*/  FMUL.FTZ R28, R35, UR4 ;  /* 0x00000004231c7c20 */ /* 0x000fe20008410000 */
[----:B------:R-:W3:Y:S01]  /*22f0*/  LDSM.16.M88.4 R36, [R110+0x2800] ;  /* 0x002800006e24783b */ /* 0x000ee20000000200 */
[----:B------:R-:W2:Y:S03]  /*2300*/  MUFU.TANH R54, R54 ;  /* 0x0000003600367308 */ /* 0x000ea60000002400 */
[----:B------:R-:W1:Y:S01]  /*2310*/  LDSM.16.M88.4 R32, [R110+0x1c00] ;  /* 0x001c00006e20783b */ /* 0x000e620000000200 */
[C---:B----4-:R-:W-:Y:S04]  /*2320*/  HMMA.16816.F32.BF16 R80, R56.reuse, R24, R80 ;  /* 0x000000183850723c */ /* 0x050fe80000041850 */
[----:B------:R-:W4:Y:S02]  /*2330*/  MUFU.TANH R28, R28 ;  /* 0x0000001c001c7308 */ /* 0x000f240000002400 */
[----:B------:R-:W-:Y:S01]  /*2340*/  HMMA.16816.F32.BF16 R72, R56, R26, R72 ;  /* 0x0000001a3848723c */ /* 0x000fe20000041848 */
[----:B------:R-:W-:-:S02]  /*2350*/  LOP3.LUT R24, R94, 0xffffffe0, RZ, 0xc0, !PT ;  /* 0xffffffe05e187812 */ /* 0x000fc400078ec0ff */
[----:B------:R-:W-:-:S03]  /*2360*/  SHF.R.S32.HI R94, RZ, 0x1f, R94 ;  /* 0x0000001fff5e7819 */ /* 0x000fc6000001145e */
[C---:B------:R-:W-:Y:S01]  /*2370*/  HMMA.16816.F32.BF16 R40, R8.reuse, R20, R40 ;  /* 0x000000140828723c */ /* 0x040fe20000041828 */
[----:B------:R-:W-:Y:S05]  /*2380*/  MUFU.TANH R3, R3 ;  /* 0x0000000300037308 */ /* 0x000fea0000002400 */
[----:B------:R-:W-:Y:S01]  /*2390*/  HMMA.16816.F32.BF16 R48, R8, R22, R48 ;  /* 0x000000160830723c */ /* 0x000fe20000041830 */
[----:B------:R-:W5:Y:S05]  /*23a0*/  LDSM.16.M88.4 R20, [R95+0x5c00] ;  /* 0x005c00005f14783b */ /* 0x000f6a0000000200 */
[----:B------:R-:W-:Y:S06]  /*23b0*/  HMMA.16816.F32.BF16 R84, R16, R78, R84 ;  /* 0x0000004e1054723c */ /* 0x000fec0000041854 */
[----:B---3--:R-:W-:Y:S06]  /*23c0*/  HMMA.16816.F32.BF16 R60, R8, R36, R60 ;  /* 0x00000024083c723c */ /* 0x008fec000004183c */
[----:B------:R-:W-:Y:S01]  /*23d0*/  FMUL.FTZ R29, R40, UR4 ;  /* 0x00000004281d7c20 */ /* 0x000fe20008410000 */
[----:B------:R-:W-:Y:S01]  /*23e0*/  FMUL.FTZ R40, R41, UR4 ;  /* 0x0000000429287c20 */ /* 0x000fe20008410000 */
[----:B------:R-:W-:Y:S01]  /*23f0*/  FMUL.FTZ R41, R42, UR4 ;  /* 0x000000042a297c20 */ /* 0x000fe20008410000 */
[----:B------:R-:W-:Y:S01]  /*2400*/  FMUL.FTZ R42, R43, UR4 ;  /* 0x000000042b2a7c20 */ /* 0x000fe20008410000 */
[----:B-1----:R-:W-:Y:S02]  /*2410*/  HMMA.16816.F32.BF16 R80, R16, R32, R80 ;  /* 0x000000201050723c */ /* 0x002fe40000041850 */
[----:B------:R-:W-:Y:S01]  /*2420*/  FMUL.FTZ R36, R48, UR4 ;  /* 0x0000000430247c20 */ /* 0x000fe20008410000 */
[----:B------:R-:W1:Y:S01]  /*2430*/  MUFU.TANH R29, R29 ;  /* 0x0000001d001d7308 */ /* 0x000e620000002400 */
[----:B------:R-:W-:-:S02]  /*2440*/  LEA.HI R37, R94, R93, RZ, 0x2 ;  /* 0x0000005d5e257211 */ /* 0x000fc400078f10ff */
[----:B------:R-:W-:Y:S01]  /*2450*/  HMMA.16816.F32.BF16 R72, R16, R34, R72 ;  /* 0x000000221048723c */ /* 0x000fe20000041848 */
[----:B------:R-:W-:Y:S02]  /*2460*/  IMAD.IADD R33, R5, 0x1, -R24 ;  /* 0x0000000105217824 */ /* 0x000fe400078e0a18 */
[----:B------:R-:W-:Y:S01]  /*2470*/  FMUL.FTZ R32, R51, UR4 ;  /* 0x0000000433207c20 */ /* 0x000fe20008410000 */
[----:B------:R-:W3:Y:S01]  /*2480*/  LDSM.16.M88.4 R24, [R110+0x2c00] ;  /* 0x002c00006e18783b */ /* 0x000ee20000000200 */
[----:B------:R-:W1:Y:S01]  /*2490*/  MUFU.TANH R41, R41 ;  /* 0x0000002900297308 */ /* 0x000e620000002400 */
[----:B------:R-:W-:-:S04]  /*24a0*/  DEPBAR.LE SB0, 0x0 ;  /* 0x000080000000791a */ /* 0x000fc80000000000 */
[C---:B------:R-:W-:Y:S01]  /*24b0*/  HMMA.16816.F32.BF16 R84, R12.reuse, R30, R84 ;  /* 0x0000001e0c54723c */ /* 0x040fe20000041854 */
[----:B------:R-:W-:Y:S02]  /*24c0*/  SHF.R.S32.HI R46, RZ, 0x1f, R33 ;  /* 0x0000001fff2e7819 */ /* 0x000fe40000011421 */
[----:B------:R-:W1:Y:S01]  /*24d0*/  MUFU.TANH R42, R42 ;  /* 0x0000002a002a7308 */ /* 0x000e620000002400 */
[----:B------:R-:W-:Y:S01]  /*24e0*/  FMUL.FTZ R61, R61, UR4 ;  /* 0x000000043d3d7c20 */ /* 0x000fe20008410000 */
[----:B------:R-:W-:Y:S01]  /*24f0*/  LEA.HI R46, R46, R33, RZ, 0x2 ;  /* 0x000000212e2e7211 */ /* 0x000fe200078f10ff */
[----:B------:R-:W-:Y:S02]  /*2500*/  IMAD R33, R93, 0x10, R96 ;  /* 0x000000105d217824 */ /* 0x000fe400078e0260 */
[----:B------:R-:W-:Y:S01]  /*2510*/  FMUL.FTZ R30, R49, UR4 ;  /* 0x00000004311e7c20 */ /* 0x000fe20008410000 */
[----:B------:R-:W-:Y:S01]  /*2520*/  FMUL.FTZ R31, R50, UR4 ;  /* 0x00000004321f7c20 */ /* 0x000fe20008410000 */
[C---:B-----5:R-:W-:Y:S01]  /*2530*/  HMMA.16816.F32.BF16 R80, R12.reuse, R20, R80 ;  /* 0x000000140c50723c */ /* 0x060fe20000041850 */
[----:B------:R-:W-:Y:S01]  /*2540*/  SHF.R.S32.HI R128, RZ, 0x2, R46 ;  /* 0x00000002ff807819 */ /* 0x000fe2000001142e */
[----:B------:R-:W5:Y:S01]  /*2550*/  MUFU.TANH R36, R36 ;  /* 0x0000002400247308 */ /* 0x000f620000002400 */
[----:B------:R-:W-:Y:S01]  /*2560*/  FMUL.FTZ R62, R62, UR4 ;  /* 0x000000043e3e7c20 */ /* 0x000fe20008410000 */
[----:B------:R-:W-:Y:S01]  /*2570*/  FMUL.FTZ R60, R60, UR4 ;  /* 0x000000043c3c7c20 */ /* 0x000fe20008410000 */
[----:B------:R-:W-:Y:S01]  /*2580*/  IADD3 R33, R33, 0x1, R128 ;  /* 0x0000000121217810 */ /* 0x000fe20007ffe080 */
[----:B------:R-:W-:Y:S01]  /*2590*/  HMMA.16816.F32.BF16 R72, R12, R22, R72 ;  /* 0x000000160c48723c */ /* 0x000fe20000041848 */
[----:B------:R-:W-:-:S02]  /*25a0*/  VIADD R21, R89, 0xffffffff ;  /* 0xffffffff59157836 */ /* 0x000fc40000000000 */
[----:B------:R-:W-:Y:S01]  /*25b0*/  FMUL.FTZ R63, R63, UR4 ;  /* 0x000000043f3f7c20 */ /* 0x000fe20008410000 */
[----:B------:R-:W-:Y:S01]  /*25c0*/  IMAD.SHL.U32 R20, R5, 0x2, RZ ;  /* 0x0000000205147824 */ /* 0x000fe200078e00ff */
[----:B------:R-:W5:Y:S01]  /*25d0*/  MUFU.TANH R40, R40 ;  /* 0x0000002800287308 */ /* 0x000f620000002400 */
[C---:B------:R-:W-:Y:S01]  /*25e0*/  IMAD.SHL.U32 R5, R21.reuse, 0x40, RZ ;  /* 0x0000004015057824 */ /* 0x040fe200078e00ff */
[----:B------:R-:W-:Y:S02]  /*25f0*/  ISETP.GT.AND P0, PT, R21, R114, PT ;  /* 0x000000721500720c */ /* 0x000fe40003f04270 */
[----:B------:R-:W-:Y:S01]  /*2600*/  IADD3 R21, R92, -UR13, R33 ;  /* 0x8000000d5c157c10 */ /* 0x000fe2000fffe021 */
[----:B------:R-:W-:Y:S01]  /*2610*/  HMMA.16816.F32.BF16 R84, R8, R38, R84 ;  /* 0x000000260854723c */ /* 0x000fe20000041854 */
[----:B------:R-:W-:Y:S02]  /*2620*/  LOP3.LUT R16, R5, 0x6, R20, 0xf8, !PT ;  /* 0x0000000605107812 */ /* 0x000fe400078ef814 */
[----:B------:R-:W-:Y:S01]  /*2630*/  MUFU.TANH R30, R30 ;  /* 0x0000001e001e7308 */ /* 0x000fe20000002400 */
[----:B------:R-:W-:Y:S01]  /*2640*/  VIADD R21, R21, UR12 ;  /* 0x0000000c15157c36 */ /* 0x000fe20008000000 */
[----:B------:R-:W-:-:S02]  /*2650*/  LOP3.LUT R18, R16, 0x1, RZ, 0xfc, !PT ;  /* 0x0000000110127812 */ /* 0x000fc400078efcff */
[----:B------:R-:W-:Y:S02]  /*2660*/  LOP3.LUT R20, R16, 0x8, RZ, 0xfc, !PT ;  /* 0x0000000810147812 */ /* 0x000fe400078efcff */
[C---:B------:R-:W-:Y:S01]  /*2670*/  VIMNMX R19, R21.reuse, R92, PT ;  /* 0x0000005c15137248 */ /* 0x040fe20003fe0100 */
[C---:B---3--:R-:W-:Y:S01]  /*2680*/  HMMA.16816.F32.BF16 R80, R8.reuse, R24, R80 ;  /* 0x000000180850723c */ /* 0x048fe20000041850 */
[----:B------:R-:W-:Y:S01]  /*2690*/  VIADDMNMX R17, R21, 0x8, R92, PT ;  /* 0x0000000815117846 */ /* 0x000fe2000380015c */
[----:B------:R-:W3:Y:S01]  /*26a0*/  MUFU.TANH R31, R31 ;  /* 0x0000001f001f7308 */ /* 0x000ee20000002400 */
[C---:B------:R-:W-:Y:S02]  /*26b0*/  ISETP.GE.AND P3, PT, R18.reuse, R19, PT ;  /* 0x000000131200720c */ /* 0x040fe40003f66270 */
[----:B------:R-:W-:Y:S01]  /*26c0*/  ISETP.GE.AND P1, PT, R18, R17, PT ;  /* 0x000000111200720c */ /* 0x000fe20003f26270 */
[----:B------:R-:W-:Y:S01]  /*26d0*/  HMMA.16816.F32.BF16 R72, R8, R26, R72 ;  /* 0x0000001a0848723c */ /* 0x000fe20000041848 */
[----:B------:R-:W-:-:S02]  /*26e0*/  LOP3.LUT R18, R16, 0x9, RZ, 0xfc, !PT ;  /* 0x0000000910127812 */ /* 0x000fc400078efcff */
[----:B------:R-:W-:Y:S01]  /*26f0*/  FSEL R52, R52, -INF , !P3 ;  /* 0xff80000034347808 */ /* 0x000fe20005800000 */
[----:B------:R-:W3:Y:S01]  /*2700*/  MUFU.TANH R32, R32 ;  /* 0x0000002000207308 */ /* 0x000ee20000002400 */
[-C--:B------:R-:W-:Y:S02]  /*2710*/  ISETP.GE.AND P2, PT, R20, R19.reuse, PT ;  /* 0x000000131400720c */ /* 0x080fe40003f46270 */
[----:B------:R-:W-:Y:S01]  /*2720*/  ISETP.GE.AND P4, PT, R18, R19, PT ;  /* 0x000000131200720c */ /* 0x000fe20003f86270 */
[----:B------:R-:W-:Y:S01]  /*2730*/  FMUL.FTZ R84, R84, UR4 ;  /* 0x0000000454547c20 */ /* 0x000fe20008410000 */
[-C--:B------:R-:W-:Y:S01]  /*2740*/  ISETP.GE.AND P3, PT, R18, R17.reuse, PT ;  /* 0x000000111200720c */ /* 0x080fe20003f66270 */
[----:B------:R-:W-:Y:S01]  /*2750*/  FMUL.FTZ R85, R85, UR4 ;  /* 0x0000000455557c20 */ /* 0x000fe20008410000 */
[----:B------:R-:W-:Y:S01]  /*2760*/  LOP3.LUT R18, R16, 0x10, RZ, 0xfc, !PT ;  /* 0x0000001010127812 */ /* 0x000fe200078efcff */
[----:B------:R-:W-:Y:S01]  /*2770*/  MUFU.TANH R106, R61 ;  /* 0x0000003d006a7308 */ /* 0x000fe20000002400 */
[----:B------:R-:W-:Y:S01]  /*2780*/  FSEL R53, R53, -INF , !P1 ;  /* 0xff80000035357808 */ /* 0x000fe20004800000 */
[----:B------:R-:W-:Y:S01]  /*2790*/  FMUL.FTZ R86, R86, UR4 ;  /* 0x0000000456567c20 */ /* 0x000fe20008410000 */
[----:B--2---:R-:W-:Y:S01]  /*27a0*/  FSEL R64, R64, -INF , !P2 ;  /* 0xff80000040407808 */ /* 0x004fe20005000000 */
[----:B------:R-:W-:Y:S01]  /*27b0*/  FMUL.FTZ R87, R87, UR4 ;  /* 0x0000000457577c20 */ /* 0x000fe20008410000 */
[----:B------:R-:W-:Y:S01]  /*27c0*/  ISETP.GE.AND P5, PT, R20, R17, PT ;  /* 0x000000111400720c */ /* 0x000fe20003fa6270 */
[----:B------:R-:W-:Y:S01]  /*27d0*/  FMUL.FTZ R80, R80, UR4 ;  /* 0x0000000450507c20 */ /* 0x000fe20008410000 */
[C---:B------:R-:W-:Y:S01]  /*27e0*/  ISETP.GE.AND P1, PT, R18.reuse, R19, PT ;  /* 0x000000131200720c */ /* 0x040fe20003f26270 */
[----:B------:R-:W2:Y:S01]  /*27f0*/  MUFU.TANH R131, R62 ;  /* 0x0000003e00837308 */ /* 0x000ea20000002400 */
[----:B------:R-:W-:Y:S01]  /*2800*/  ISETP.GE.AND P2, PT, R18, R17, PT ;  /* 0x000000111200720c */ /* 0x000fe20003f46270 */
[----:B------:R-:W-:Y:S01]  /*2810*/  FMUL.FTZ R81, R81, UR4 ;  /* 0x0000000451517c20 */ /* 0x000fe20008410000 */
[----:B------:R-:W-:Y:S01]  /*2820*/  LOP3.LUT R12, R16, 0x11, RZ, 0xfc, !PT ;  /* 0x00000011100c7812 */ /* 0x000fe200078efcff */
[----:B------:R-:W-:Y:S01]  /*2830*/  FMUL.FTZ R82, R82, UR4 ;  /* 0x0000000452527c20 */ /* 0x000fe20008410000 */
[C---:B------:R-:W-:Y:S01]  /*2840*/  LOP3.LUT R18, R16.reuse, 0x18, RZ, 0xfc, !PT ;  /* 0x0000001810127812 */ /* 0x040fe200078efcff */
[----:B------:R-:W-:Y:S01]  /*2850*/  FMUL.FTZ R83, R83, UR4 ;  /* 0x0000000453537c20 */ /* 0x000fe20008410000 */
[----:B------:R-:W-:Y:S01]  /*2860*/  LOP3.LUT R14, R16, 0x19, RZ, 0xfc, !PT ;  /* 0x00000019100e7812 */ /* 0x000fe200078efcff */
[----:B------:R-:W2:Y:S01]  /*2870*/  MUFU.TANH R130, R60 ;  /* 0x0000003c00827308 */ /* 0x000ea20000002400 */
[----:B------:R-:W-:Y:S01]  /*2880*/  FSEL R15, R44, -INF , !P5 ;  /* 0xff8000002c0f7808 */ /* 0x000fe20006800000 */
[----:B------:R-:W-:Y:S01]  /*2890*/  FMUL.FTZ R72, R72, UR4 ;  /* 0x0000000448487c20 */ /* 0x000fe20008410000 */
[----:B------:R-:W-:Y:S01]  /*28a0*/  FSEL R54, R54, -INF , !P4 ;  /* 0xff80000036367808 */ /* 0x000fe20006000000 */
[----:B------:R-:W-:Y:S01]  /*28b0*/  FMUL.FTZ R73, R73, UR4 ;  /* 0x0000000449497c20 */ /* 0x000fe20008410000 */
[----:B----4-:R-:W-:Y:S01]  /*28c0*/  FSEL R13, R28, -INF , !P3 ;  /* 0xff8000001c0d7808 */ /* 0x010fe20005800000 */
[----:B------:R-:W-:Y:S01]  /*28d0*/  FMUL.FTZ R74, R74, UR4 ;  /* 0x000000044a4a7c20 */ /* 0x000fe20008410000 */
[C---:B------:R-:W-:Y:S01]  /*28e0*/  ISETP.GE.AND P5, PT, R12.reuse, R19, PT ;  /* 0x000000130c00720c */ /* 0x040fe20003fa6270 */
[----:B------:R-:W4:Y:S01]  /*28f0*/  MUFU.TANH R107, R63 ;  /* 0x0000003f006b7308 */ /* 0x000f220000002400 */
[----:B------:R-:W-:Y:S01]  /*2900*/  ISETP.GE.AND P4, PT, R12, R17, PT ;  /* 0x000000110c00720c */ /* 0x000fe20003f86270 */
[----:B------:R-:W-:Y:S01]  /*2910*/  FMUL.FTZ R75, R75, UR4 ;  /* 0x000000044b4b7c20 */ /* 0x000fe20008410000 */
[----:B------:R-:W-:-:S02]  /*2920*/  ISETP.GE.AND P3, PT, R18, R19, PT ;  /* 0x000000131200720c */ /* 0x000fc40003f66270 */
[----:B-1----:R-:W-:Y:S02]  /*2930*/  FSEL R12, R29, -INF , !P1 ;  /* 0xff8000001d0c7808 */ /* 0x002fe40004800000 */
[----:B------:R-:W-:Y:S01]  /*2940*/  FSEL R41, R41, -INF , !P2 ;  /* 0xff80000029297808 */ /* 0x000fe20005000000 */
[----:B------:R-:W1:Y:S01]  /*2950*/  MUFU.TANH R104, R84 ;  /* 0x0000005400687308 */ /* 0x000e620000002400 */
[----:B------:R-:W-:Y:S02]  /*2960*/  LOP3.LUT R8, R16, 0x20, RZ, 0xfc, !PT ;  /* 0x0000002010087812 */ /* 0x000fe400078efcff */
[----:B------:R-:W-:Y:S02]  /*2970*/  ISETP.GE.AND P1, PT, R18, R17, PT ;  /* 0x000000111200720c */ /* 0x000fe40003f26270 */
[----:B------:R-:W-:Y:S02]  /*2980*/  ISETP.GE.AND P2, PT, R14, R19, PT ;  /* 0x000000130e00720c */ /* 0x000fe40003f46270 */
[----:B------:R-:W-:Y:S01]  /*2990*/  LOP3.LUT R10, R16, 0x21, RZ, 0xfc, !PT ;  /* 0x00000021100a7812 */ /* 0x000fe200078efcff */
[----:B------:R-:W-:Y:S01]  /*29a0*/  MUFU.TANH R102, R85 ;  /* 0x0000005500667308 */ /* 0x000fe20000002400 */
[----:B------:R-:W-:-:S02]  /*29b0*/  FSEL R21, R42, -INF , !P4 ;  /* 0xff8000002a157808 */ /* 0x000fc40006000000 */
[----:B-----5:R-:W-:Y:S02]  /*29c0*/  FSEL R36, R36, -INF , !P3 ;  /* 0xff80000024247808 */ /* 0x020fe40005800000 */
[C---:B------:R-:W-:Y:S02]  /*29d0*/  ISETP.GE.AND P4, PT, R8.reuse, R19, PT ;  /* 0x000000130800720c */ /* 0x040fe40003f86270 */
[----:B------:R-:W-:Y:S01]  /*29e0*/  ISETP.GE.AND P3, PT, R8, R17, PT ;  /* 0x000000110800720c */ /* 0x000fe20003f66270 */
[----:B------:R-:W5:Y:S01]  /*29f0*/  MUFU.TANH R105, R86 ;  /* 0x0000005600697308 */ /* 0x000f620000002400 */
[----:B------:R-:W-:Y:S02]  /*2a00*/  FSEL R40, R40, -INF , !P5 ;  /* 0xff80000028287808 */ /* 0x000fe40006800000 */
[----:B---3--:R-:W-:Y:S02]  /*2a10*/  FSEL R11, R31, -INF , !P1 ;  /* 0xff8000001f0b7808 */ /* 0x008fe40004800000 */
[----:B------:R-:W-:-:S02]  /*2a20*/  FSEL R8, R30, -INF , !P2 ;  /* 0xff8000001e087808 */ /* 0x000fc40005000000 */
[----:B------:R-:W-:Y:S01]  /*2a30*/  ISETP.GE.AND P5, PT, R14, R17, PT ;  /* 0x000000110e00720c */ /* 0x000fe20003fa6270 */
[----:B------:R-:W3:Y:S01]  /*2a40*/  MUFU.TANH R103, R87 ;  /* 0x0000005700677308 */ /* 0x000ee20000002400 */
[C---:B------:R-:W-:Y:S02]  /*2a50*/  ISETP.GE.AND P1, PT, R10.reuse, R19, PT ;  /* 0x000000130a00720c */ /* 0x040fe40003f26270 */
[----:B------:R-:W-:Y:S02]  /*2a60*/  ISETP.GE.AND P2, PT, R10, R17, PT ;  /* 0x000000110a00720c */ /* 0x000fe40003f46270 */
[----:B------:R-:W-:Y:S02]  /*2a70*/  LOP3.LUT R38, R37, 0xfffffffc, RZ, 0xc0, !PT ;  /* 0xfffffffc25267812 */ /* 0x000fe400078ec0ff */
[C---:B------:R-:W-:Y:S01]  /*2a80*/  LOP3.LUT R14, R16.reuse, 0x28, RZ, 0xfc, !PT ;  /* 0x00000028100e7812 */ /* 0x040fe200078efcff */
[----:B------:R-:W3:Y:S01]  /*2a90*/  MUFU.TANH R99, R80 ;  /* 0x0000005000637308 */ /* 0x000ee20000002400 */
[----:B------:R-:W-:Y:S01]  /*2aa0*/  LOP3.LUT R10, R16, 0x29, RZ, 0xfc, !PT ;  /* 0x00000029100a7812 */ /* 0x000fe200078efcff */
[----:B------:R-:W-:Y:S01]  /*2ab0*/  IMAD.IADD R129, R93, 0x1, -R38 ;  /* 0x000000015d817824 */ /* 0x000fe200078e0a26 */
[----:B------:R-:W-:-:S02]  /*2ac0*/  FSEL R9, R32, -INF , !P5 ;  /* 0xff80000020097808 */ /* 0x000fc40006800000 */
[----:B--2---:R-:W-:Y:S02]  /*2ad0*/  FSEL R131, R131, -INF , !P3 ;  /* 0xff80000083837808 */ /* 0x004fe40005800000 */
[----:B------:R-:W-:Y:S01]  /*2ae0*/  FSEL R106, R106, -INF , !P1 ;  /* 0xff8000006a6a7808 */ /* 0x000fe20004800000 */
[----:B------:R-:W-:Y:S01]  /*2af0*/  MUFU.TANH R98, R81 ;  /* 0x0000005100627308 */ /* 0x000fe20000002400 */
[-C--:B------:R-:W-:Y:S02]  /*2b00*/  ISETP.GE.AND P5, PT, R14, R19.reuse, PT ;  /* 0x000000130e00720c */ /* 0x080fe40003fa6270 */
[C---:B------:R-:W-:Y:S02]  /*2b10*/  ISETP.GE.AND P3, PT, R10.reuse, R19, PT ;  /* 0x000000130a00720c */ /* 0x040fe40003f66270 */
[----:B------:R-:W-:Y:S02]  /*2b20*/  ISETP.GE.AND P1, PT, R10, R17, PT ;  /* 0x000000110a00720c */ /* 0x000fe40003f26270 */
[----:B------:R-:W-:Y:S01]  /*2b30*/  LOP3.LUT R10, R16, 0x30, RZ, 0xfc, !PT ;  /* 0x00000030100a7812 */ /* 0x000fe200078efcff */
[----:B------:R-:W2:Y:S01]  /*2b40*/  MUFU.TANH R97, R82 ;  /* 0x0000005200617308 */ /* 0x000ea20000002400 */
[----:B------:R-:W-:-:S02]  /*2b50*/  FSEL R130, R130, -INF , !P4 ;  /* 0xff80000082827808 */ /* 0x000fc40006000000 */
[----:B----4-:R-:W-:Y:S02]  /*2b60*/  FSEL R107, R107, -INF , !P2 ;  /* 0xff8000006b6b7808 */ /* 0x010fe40005000000 */
[----:B-1----:R-:W-:Y:S02]  /*2b70*/  FSEL R104, R104, -INF , !P5 ;  /* 0xff80000068687808 */ /* 0x002fe40006800000 */
[----:B------:R-:W-:Y:S01]  /*2b80*/  ISETP.GE.AND P4, PT, R14, R17, PT ;  /* 0x000000110e00720c */ /* 0x000fe20003f86270 */
[----:B------:R-:W1:Y:S01]  /*2b90*/  MUFU.TANH R95, R83 ;  /* 0x00000053005f7308 */ /* 0x000e620000002400 */
[C---:B------:R-:W-:Y:S02]  /*2ba0*/  ISETP.GE.AND P2, PT, R10.reuse, R19, PT ;  /* 0x000000130a00720c */ /* 0x040fe40003f46270 */
[----:B------:R-:W-:Y:S02]  /*2bb0*/  ISETP.GE.AND P5, PT, R10, R17, PT ;  /* 0x000000110a00720c */ /* 0x000fe40003fa6270 */
[----:B------:R-:W-:-:S02]  /*2bc0*/  LOP3.LUT R14, R16, 0x31, RZ, 0xfc, !PT ;  /* 0x00000031100e7812 */ /* 0x000fc400078efcff */
[----:B------:R-:W-:Y:S01]  /*2bd0*/  LOP3.LUT R10, R16, 0x38, RZ, 0xfc, !PT ;  /* 0x00000038100a7812 */ /* 0x000fe200078efcff */
[----:B------:R-:W4:Y:S01]  /*2be0*/  MUFU.TANH R96, R72 ;  /* 0x0000004800607308 */ /* 0x000f220000002400 */
[----:B-----5:R-:W-:Y:S02]  /*2bf0*/  FSEL R105, R105, -INF , !P4 ;  /* 0xff80000069697808 */ /* 0x020fe40006000000 */
[----:B------:R-:W-:Y:S02]  /*2c00*/  FSEL R102, R102, -INF , !P3 ;  /* 0xff80000066667808 */ /* 0x000fe40005800000 */
[----:B---3--:R-:W-:Y:S02]  /*2c10*/  FSEL R103, R103, -INF , !P1 ;  /* 0xff80000067677808 */ /* 0x008fe40004800000 */
[----:B------:R-:W-:Y:S01]  /*2c20*/  FSEL R99, R99, -INF , !P2 ;  /* 0xff80000063637808 */ /* 0x000fe20005000000 */
[----:B------:R-:W-:Y:S01]  /*2c30*/  MUFU.TANH R100, R73 ;  /* 0x0000004900647308 */ /* 0x000fe20000002400 */
[----:B------:R-:W-:Y:S01]  /*2c40*/  BAR.SYNC.DEFER_BLOCKING 0x0 ;  /* 0x0000000000007b1d */ /* 0x000fe20000010000 */
[----:B------:R-:W-:-:S02]  /*2c50*/  ISETP.GE.AND P4, PT, R14, R19, PT ;  /* 0x000000130e00720c */ /* 0x000fc40003f86270 */
[----:B------:R-:W-:Y:S02]  /*2c60*/  ISETP.GE.AND P3, PT, R14, R17, PT ;  /* 0x000000110e00720c */ /* 0x000fe40003f66270 */
[C---:B------:R-:W-:Y:S02]  /*2c70*/  ISETP.GE.AND P1, PT, R10.reuse, R19, PT ;  /* 0x000000130a00720c */ /* 0x040fe40003f26270 */
[----:B------:R-:W3:Y:S01]  /*2c80*/  MUFU.TANH R93, R74 ;  /* 0x0000004a005d7308 */ /* 0x000ee20000002400 */
[----:B------:R-:W-:Y:S02]  /*2c90*/  ISETP.GE.AND P2, PT, R10, R17, PT ;  /* 0x000000110a00720c */ /* 0x000fe40003f46270 */
[----:B------:R-:W-:Y:S02]  /*2ca0*/  LOP3.LUT R10, R16, 0x39, RZ, 0xfc, !PT ;  /* 0x00000039100a7812 */ /* 0x000fe400078efcff */
[----:B--2---:R-:W-:Y:S02]  /*2cb0*/  FSEL R97, R97, -INF , !P5 ;  /* 0xff80000061617808 */ /* 0x004fe40006800000 */
[----:B------:R-:W-:Y:S01]  /*2cc0*/  FSEL R98, R98, -INF , !P4 ;  /* 0xff80000062627808 */ /* 0x000fe20006000000 */
[----:B------:R-:W2:Y:S01]  /*2cd0*/  MUFU.TANH R92, R75 ;  /* 0x0000004b005c7308 */ /* 0x000ea20000002400 */
[----:B-1----:R-:W-:-:S02]  /*2ce0*/  FSEL R95, R95, -INF , !P3 ;  /* 0xff8000005f5f7808 */ /* 0x002fc40005800000 */
[----:B----4-:R-:W-:Y:S02]  /*2cf0*/  FSEL R96, R96, -INF , !P1 ;  /* 0xff80000060607808 */ /* 0x010fe40004800000 */
[-C--:B------:R-:W-:Y:S02]  /*2d00*/  ISETP.GE.AND P5, PT, R16, R19.reuse, PT ;  /* 0x000000131000720c */ /* 0x080fe40003fa6270 */
[----:B------:R-:W-:Y:S02]  /*2d10*/  ISETP.GE.AND P4, PT, R10, R19, PT ;  /* 0x000000130a00720c */ /* 0x000fe40003f86270 */
[-C--:B------:R-:W-:Y:S02]  /*2d20*/  ISETP.GE.AND P3, PT, R16, R17.reuse, PT ;  /* 0x000000111000720c */ /* 0x080fe40003f66270 */
[----:B------:R-:W-:Y:S02]  /*2d30*/  ISETP.GE.AND P1, PT, R10, R17, PT ;  /* 0x000000110a00720c */ /* 0x000fe40003f26270 */
[----:B---3--:R-:W-:-:S02]  /*2d40*/  FSEL R93, R93, -INF , !P2 ;  /* 0xff8000005d5d7808 */ /* 0x008fc40005000000 */
[----:B------:R-:W-:Y:S02]  /*2d50*/  FSEL R0, R0, -INF , !P5 ;  /* 0xff80000000007808 */ /* 0x000fe40006800000 */
[----:B------:R-:W-:Y:S02]  /*2d60*/  FSEL R100, R100, -INF , !P4 ;  /* 0xff80000064647808 */ /* 0x000fe40006000000 */
[----:B------:R-:W-:Y:S02]  /*2d70*/  FSEL R3, R3, -INF , !P3 ;  /* 0xff80000003037808 */ /* 0x000fe40005800000 */
[----:B--2---:R-:W-:Y:S01]  /*2d80*/  FSEL R92, R92, -INF , !P1 ;  /* 0xff8000005c5c7808 */ /* 0x004fe20004800000 */
        /* <DEDUP_REMOVED lines=62> */
.L_x_5132:
[----:B------:R-:W-:-:S04]  /*3170*/  IADD3 R2, -R2, RZ, RZ ;  /* 0x000000ff02027210 */ /* 0x000fc80007ffe1ff */
[----:B------:R-:W-:-:S07]  /*3180*/  SHF.R.S32.HI R7, RZ, 0x1f, R2 ;  /* 0x0000001fff077819 */ /* 0x000fce0000011402 */
.L_x_5133:
        /* <DEDUP_REMOVED lines=14> */
.L_x_5131:
        /* <DEDUP_REMOVED lines=28> */
[----:B------:R-:W-:Y:S02]  /*3430*/  LEA R109, R109, UR5, 0x1 ;  /* 0x000000056d6d7c11 */ /* 0x000fe4000f8e08ff */
[----:B------:R-:W-:Y:S02]  /*3440*/  FMNMX.FTZ R10, R100, R5, !PT ;  /* 0x00000005640a7209 */ /* 0x000fe40007810000 */
[----:B------:R-:W-:Y:S01]  /*3450*/  FMNMX.FTZ R5, R93, R6, !PT ;  /* 0x000000065d057209 */ /* 0x000fe20007810000 */
[----:B------:R-:W-:Y:S01]  /*3460*/  LDSM.16.MT88.4 R76, [R109+0x6000] ;  /* 0x006000006d4c783b */ /* 0x000fe20000004200 */
[----:B------:R-:W-:-:S02]  /*3470*/  IADD3 R108, R4, R109, RZ ;  /* 0x0000006d046c7210 */ /* 0x000fc40007ffe0ff */
[----:B------:R-:W-:Y:S01]  /*3480*/  FMNMX.FTZ R6, R92, R5, !PT ;  /* 0x000000055c067209 */ /* 0x000fe20007810000 */
[----:B------:R-:W1:Y:S04]  /*3490*/  SHFL.BFLY PT, R7, R10, 0x2, 0x1f ;  /* 0x0c401f000a077f89 */ /* 0x000e6800000e0000 */
[----:B------:R-:W2:Y:S04]  /*34a0*/  SHFL.BFLY PT, R5, R6, 0x2, 0x1f ;  /* 0x0c401f0006057f89 */ /* 0x000ea800000e0000 */
[----:B------:R-:W-:Y:S04]  /*34b0*/  LDSM.16.MT88.4 R68, [R108+0x6000] ;  /* 0x006000006c44783b */ /* 0x000fe80000004200 */
[----:B------:R-:W-:Y:S04]  /*34c0*/  LDSM.16.MT88.4 R60, [R109+0x7000] ;  /* 0x007000006d3c783b */ /* 0x000fe80000004200 */
[----:B------:R-:W-:Y:S04]  /*34d0*/  LDSM.16.MT88.4 R16, [R108+0x8000] ;  /* 0x008000006c10783b */ /* 0x000fe80000004200 */
[----:B------:R-:W-:Y:S01]  /*34e0*/  LDSM.16.MT88.4 R24, [R109+0x6400] ;  /* 0x006400006d18783b */ /* 0x000fe20000004200 */
[----:B-1----:R-:W-:-:S02]  /*34f0*/  FMNMX.FTZ R7, R10, R7, !PT ;  /* 0x000000070a077209 */ /* 0x002fc40007810000 */
[----:B--2---:R-:W-:-:S03]  /*3500*/  FMNMX.FTZ R5, R6, R5, !PT ;  /* 0x0000000506057209 */ /* 0x004fc60007810000 */
[----:B------:R-:W1:Y:S02]  /*3510*/  SHFL.BFLY PT, R2, R7, 0x1, 0x1f ;  /* 0x0c201f0007027f89 */ /* 0x000e6400000e0000 */
[----:B-1----:R-:W-:-:S04]  /*3520*/  FMNMX.FTZ R2, R7, R2, !PT ;  /* 0x0000000207027209 */ /* 0x002fc80007810000 */
        /* <DEDUP_REMOVED lines=17> */
[----:B------:R-:W2:Y:S08]  /*3640*/  MUFU.EX2 R87, R87 ;  /* 0x0000005700577308 */ /* 0x000eb00000000800 */
[----:B------:R-:W-:Y:S01]  /*3650*/  MUFU.EX2 R84, R84 ;  /* 0x0000005400547308 */ /* 0x000fe20000000800 */
[----:B-1----:R-:W-:-:S04]  /*3660*/  FMNMX.FTZ R0, R5, R0, !PT ;  /* 0x0000000005007209 */ /* 0x002fc80007810000 */
[C---:B------:R-:W-:Y:S01]  /*3670*/  FSETP.NEU.FTZ.AND P1, PT, R0.reuse, -INF , PT ;  /* 0xff8000000000780b */ /* 0x040fe20003f3d000 */
[----:B------:R-:W-:Y:S02]  /*3680*/  FMUL.FTZ R94, R0, UR4 ;  /* 0x00000004005e7c20 */ /* 0x000fe40008410000 */
[----:B------:R-:W1:Y:S01]  /*3690*/  MUFU.EX2 R35, R35 ;  /* 0x0000002300237308 */ /* 0x000e620000000800 */
[----:B--2---:R-:W-:Y:S01]  /*36a0*/  F2FP.BF16.F32.PACK_AB R48, R87, R88 ;  /* 0x000000585730723e */ /* 0x004fe200000010ff */
[----:B------:R-:W-:Y:S01]  /*36b0*/  FADD.FTZ R87, R88, R87 ;  /* 0x0000005758577221 */ /* 0x000fe20000010000 */
[----:B------:R-:W-:-:S05]  /*36c0*/  FSEL R94, R94, RZ, P1 ;  /* 0x000000ff5e5e7208 */ /* 0x000fca0000800000 */
        /* <DEDUP_REMOVED lines=9> */
[----:B------:R-:W-:Y:S01]  /*3760*/  LDSM.16.MT88.4 R8, [R108+0x7400] ;  /* 0x007400006c08783b */ /* 0x000fe20000004200 */
[----:B-1----:R-:W-:Y:S01]  /*3770*/  F2FP.BF16.F32.PACK_AB R50, R35, R84 ;  /* 0x000000542332723e */ /* 0x002fe200000010ff */
[--C-:B------:R-:W-:Y:S01]  /*3780*/  FFMA.FTZ R34, R41, UR4, -R94.reuse ;  /* 0x0000000429227c23 */ /* 0x100fe2000801085e */
[--C-:B------:R-:W-:Y:S01]  /*3790*/  FFMA.FTZ R31, R21, UR4, -R94.reuse ;  /* 0x00000004151f7c23 */ /* 0x100fe2000801085e */
[----:B------:R-:W1:Y:S01]  /*37a0*/  LDSM.16.MT88.4 R40, [R109+0x8000] ;  /* 0x008000006d28783b */ /* 0x000e620000004200 */
[--C-:B------:R-:W-:Y:S01]  /*37b0*/  FFMA.FTZ R97, R97, UR4, -R94.reuse ;  /* 0x0000000461617c23 */ /* 0x100fe2000801085e */
[--C-:B------:R-:W-:Y:S01]  /*37c0*/  FFMA.FTZ R100, R95, UR4, -R94.reuse ;  /* 0x000000045f647c23 */ /* 0x100fe2000801085e */
[----:B------:R-:W3:Y:S01]  /*37d0*/  MUFU.EX2 R90, R90 ;  /* 0x0000005a005a7308 */ /* 0x000ee20000000800 */
[----:B------:R-:W4:Y:S01]  /*37e0*/  LDSM.16.MT88.4 R12, [R108+0x6400] ;  /* 0x006400006c0c783b */ /* 0x000f220000004200 */
[--C-:B------:R-:W-:Y:S01]  /*37f0*/  FFMA.FTZ R93, R93, UR4, -R94.reuse ;  /* 0x000000045d5d7c23 */ /* 0x100fe2000801085e */
[----:B------:R-:W-:-:S02]  /*3800*/  FFMA.FTZ R132, R92, UR4, -R94 ;  /* 0x000000045c847c23 */ /* 0x000fc4000801085e */
[----:B------:R-:W-:Y:S03]  /*3810*/  LDSM.16.MT88.4 R20, [R109+0x7400] ;  /* 0x007400006d14783b */ /* 0x000fe60000004200 */
        /* <DEDUP_REMOVED lines=18> */
[----:B------:R-:W-:Y:S01]  /*3940*/  MUFU.EX2 R32, R32 ;  /* 0x0000002000207308 */ /* 0x000fe20000000800 */
[C---:B------:R-:W-:Y:S06]  /*3950*/  HMMA.16816.F32.BF16 R80, R48.reuse, R76, RZ ;  /* 0x0000004c3050723c */ /* 0x040fec00000418ff */
[----:B------:R-:W-:Y:S01]  /*3960*/  HMMA.16816.F32.BF16 R64, R48, R60, RZ ;  /* 0x0000003c3040723c */ /* 0x000fe200000418ff */
[----:B------:R-:W2:Y:S01]  /*3970*/  MUFU.EX2 R3, R3 ;  /* 0x0000000300037308 */ /* 0x000ea20000000800 */
[----:B---3--:R-:W-:Y:S01]  /*3980*/  F2FP.BF16.F32.PACK_AB R5, R31, R34 ;  /* 0x000000221f05723e */ /* 0x008fe200000010ff */
[----:B------:R-:W-:-:S03]  /*3990*/  FADD.FTZ R34, R34, R85 ;  /* 0x0000005522227221 */ /* 0x000fc60000010000 */
[C---:B-1----:R-:W-:Y:S01]  /*39a0*/  HMMA.16816.F32.BF16 R36, R48.reuse, R40, RZ ;  /* 0x000000283024723c */ /* 0x042fe200000418ff */
[----:B------:R-:W-:Y:S02]  /*39b0*/  FADD.FTZ R31, R31, R34 ;  /* 0x000000221f1f7221 */ /* 0x000fe40000010000 */
[----:B------:R-:W-:Y:S03]  /*39c0*/  MUFU.EX2 R99, R99 ;  /* 0x0000006300637308 */ /* 0x000fe60000000800 */
[C---:B------:R-:W-:Y:S05]  /*39d0*/  HMMA.16816.F32.BF16 R76, R48.reuse, R78, RZ ;  /* 0x0000004e304c723c */ /* 0x040fea00000418ff */
[----:B------:R-:W-:Y:S01]  /*39e0*/  MUFU.EX2 R98, R98 ;  /* 0x0000006200627308 */ /* 0x000fe20000000800 */
[----:B--2---:R-:W-:Y:S01]  /*39f0*/  F2FP.BF16.F32.PACK_AB R7, R3, R32 ;  /* 0x000000200307723e */ /* 0x004fe200000010ff */
[----:B------:R-:W-:Y:S01]  /*3a00*/  HMMA.16816.F32.BF16 R60, R48, R62, RZ ;  /* 0x0000003e303c723c */ /* 0x000fe200000418ff */
[----:B------:R-:W-:-:S04]  /*3a10*/  FADD.FTZ R32, R32, R31 ;  /* 0x0000001f20207221 */ /* 0x000fc80000010000 */
[----:B------:R-:W-:Y:S01]  /*3a20*/  FADD.FTZ R3, R3, R32 ;  /* 0x0000002003037221 */ /* 0x000fe20000010000 */
[C---:B------:R-:W-:Y:S01]  /*3a30*/  HMMA.16816.F32.BF16 R56, R4.reuse, R8, R56 ;  /* 0x000000080438723c */ /* 0x040fe20000041838 */
[----:B------:R-:W-:Y:S05]  /*3a40*/  MUFU.EX2 R96, R96 ;  /* 0x0000006000607308 */ /* 0x000fea0000000800 */
[----:B------:R-:W-:Y:S01]  /*3a50*/  HMMA.16816.F32.BF16 R52, R4, R10, R52 ;  /* 0x0000000a0434723c */ /* 0x000fe20000041834 */
[----:B------:R-:W1:Y:S02]  /*3a60*/  LDSM.16.MT88.4 R8, [R108+0x8400] ;  /* 0x008400006c08783b */ /* 0x000e640000004200 */
[----:B------:R-:W-:Y:S03]  /*3a70*/  MUFU.EX2 R135, R135 ;  /* 0x0000008700877308 */ /* 0x000fe60000000800 */
[C---:B------:R-:W-:Y:S05]  /*3a80*/  HMMA.16816.F32.BF16 R40, R48.reuse, R42, RZ ;  /* 0x0000002a3028723c */ /* 0x040fea00000418ff */
[----:B------:R-:W-:Y:S01]  /*3a90*/  MUFU.EX2 R97, R97 ;  /* 0x0000006100617308 */ /* 0x000fe20000000800 */
[C---:B------:R-:W-:Y:S06]  /*3aa0*/  HMMA.16816.F32.BF16 R44, R48.reuse, R16, RZ ;  /* 0x00000010302c723c */ /* 0x040fec00000418ff */
[----:B------:R-:W-:Y:S01]  /*3ab0*/  HMMA.16816.F32.BF16 R48, R48, R18, RZ ;  /* 0x000000123030723c */ /* 0x000fe200000418ff */
[----:B------:R-:W-:Y:S01]  /*3ac0*/  LDSM.16.MT88.4 R16, [R109+0x7800] ;  /* 0x007800006d10783b */ /* 0x000fe20000004200 */
[----:B------:R-:W-:Y:S04]  /*3ad0*/  MUFU.EX2 R100, R100 ;  /* 0x0000006400647308 */ /* 0x000fe80000000800 */
[C---:B----4-:R-:W-:Y:S04]  /*3ae0*/  HMMA.16816.F32.BF16 R72, R4.reuse, R12, R72 ;  /* 0x0000000c0448723c */ /* 0x050fe80000041848 */
[----:B------:R-:W-:Y:S02]  /*3af0*/  MUFU.EX2 R93, R93 ;  /* 0x0000005d005d7308 */ /* 0x000fe40000000800 */
[C---:B------:R-:W-:Y:S01]  /*3b00*/  HMMA.16816.F32.BF16 R68, R4.reuse, R14, R68 ;  /* 0x0000000e0444723c */ /* 0x040fe20000041844 */
[----:B------:R-:W2:Y:S05]  /*3b10*/  LDSM.16.MT88.4 R12, [R109+0x8400] ;  /* 0x008400006d0c783b */ /* 0x000eaa0000004200 */
[C---:B------:R-:W-:Y:S01]  /*3b20*/  HMMA.16816.F32.BF16 R80, R4.reuse, R24, R80 ;  /* 0x000000180450723c */ /* 0x040fe20000041850 */
[----:B------:R-:W-:Y:S05]  /*3b30*/  MUFU.EX2 R132, R132 ;  /* 0x0000008400847308 */ /* 0x000fea0000000800 */
[----:B-1----:R-:W-:Y:S01]  /*3b40*/  HMMA.16816.F32.BF16 R44, R4, R8, R44 ;  /* 0x00000008042c723c */ /* 0x002fe2000004182c */
[--C-:B------:R-:W-:Y:S01]  /*3b50*/  FFMA.FTZ R24, R131, UR4, -R94.reuse ;  /* 0x0000000483187c23 */ /* 0x100fe2000801085e */
[----:B------:R-:W-:-:S04]  /*3b60*/  FFMA.FTZ R25, R103, UR4, -R94 ;  /* 0x0000000467197c23 */ /* 0x000fc8000801085e */
[C---:B------:R-:W-:Y:S01]  /*3b70*/  HMMA.16816.F32.BF16 R48, R4.reuse, R10, R48 ;  /* 0x0000000a0430723c */ /* 0x040fe20000041830 */
[----:B------:R-:W1:Y:S01]  /*3b80*/  LDSM.16.MT88.4 R8, [R108+0x6800] ;  /* 0x006800006c08783b */ /* 0x000e620000004200 */
[----:B------:R-:W-:Y:S04]  /*3b90*/  MUFU.EX2 R24, R24 ;  /* 0x0000001800187308 */ /* 0x000fe80000000800 */
[C---:B------:R-:W-:Y:S04]  /*3ba0*/  HMMA.16816.F32.BF16 R76, R4.reuse, R26, R76 ;  /* 0x0000001a044c723c */ /* 0x040fe8000004184c */
[----:B------:R-:W-:Y:S02]  /*3bb0*/  MUFU.EX2 R25, R25 ;  /* 0x0000001900197308 */ /* 0x000fe40000000800 */
[----:B------:R-:W-:Y:S01]  /*3bc0*/  HMMA.16816.F32.BF16 R64, R4, R20, R64 ;  /* 0x000000140440723c */ /* 0x000fe20000041840 */
[--C-:B------:R-:W-:Y:S01]  /*3bd0*/  FFMA.FTZ R27, R107, UR4, -R94.reuse ;  /* 0x000000046b1b7c23 */ /* 0x100fe2000801085e */
[----:B------:R-:W-:-:S04]  /*3be0*/  FFMA.FTZ R26, R105, UR4, -R94 ;  /* 0x00000004691a7c23 */ /* 0x000fc8000801085e */
[C---:B------:R-:W-:Y:S01]  /*3bf0*/  HMMA.16816.F32.BF16 R60, R4.reuse, R22, R60 ;  /* 0x00000016043c723c */ /* 0x040fe2000004183c */
[--C-:B------:R-:W-:Y:S01]  /*3c00*/  FFMA.FTZ R21, R104, UR4, -R101.reuse ;  /* 0x0000000468157c23 */ /* 0x100fe20008010865 */
[--C-:B------:R-:W-:Y:S01]  /*3c10*/  FFMA.FTZ R20, R102, UR4, -R101.reuse ;  /* 0x0000000466147c23 */ /* 0x100fe20008010865 */
[----:B------:R-:W3:Y:S03]  /*3c20*/  MUFU.EX2 R27, R27 ;  /* 0x0000001b001b7308 */ /* 0x000ee60000000800 */
[----:B--2---:R-:W-:Y:S01]  /*3c30*/  HMMA.16816.F32.BF16 R36, R4, R12, R36 ;  /* 0x0000000c0424723c */ /* 0x004fe20000041824 */
[--C-:B------:R-:W-:Y:S01]  /*3c40*/  FFMA.FTZ R23, R130, UR4, -R101.reuse ;  /* 0x0000000482177c23 */ /* 0x100fe20008010865 */
[----:B------:R-:W-:-:S03]  /*3c50*/  FFMA.FTZ R22, R106, UR4, -R101 ;  /* 0x000000046a167c23 */ /* 0x000fc60008010865 */
[----:B------:R-:W-:Y:S01]  /*3c60*/  MUFU.EX2 R21, R21 ;  /* 0x0000001500157308 */ /* 0x000fe20000000800 */
[----:B------:R-:W-:Y:S01]  /*3c70*/  HMMA.16816.F32.BF16 R40, R4, R14, R40 ;  /* 0x0000000e0428723c */ /* 0x000fe20000041828 */
[----:B------:R-:W2:Y:S06]  /*3c80*/  LDSM.16.MT88.4 R12, [R109+0x6800] ;  /* 0x006800006d0c783b */ /* 0x000eac0000004200 */
[----:B------:R-:W-:Y:S01]  /*3c90*/  MUFU.EX2 R23, R23 ;  /* 0x0000001700177308 */ /* 0x000fe20000000800 */
[----:B---3--:R-:W-:Y:S01]  /*3ca0*/  F2FP.BF16.F32.PACK_AB R5, R27, R24 ;  /* 0x000000181b05723e */ /* 0x008fe200000010ff */
[----:B------:R-:W-:-:S04]  /*3cb0*/  FADD.FTZ R24, R24, R3 ;  /* 0x0000000318187221 */ /* 0x000fc80000010000 */
[----:B------:R-:W-:Y:S02]  /*3cc0*/  FADD.FTZ R27, R27, R24 ;  /* 0x000000181b1b7221 */ /* 0x000fe40000010000 */
[----:B------:R-:W3:Y:S08]  /*3cd0*/  MUFU.EX2 R22, R22 ;  /* 0x0000001600167308 */ /* 0x000ef00000000800 */
[----:B------:R-:W4:Y:S08]  /*3ce0*/  MUFU.EX2 R20, R20 ;  /* 0x0000001400147308 */ /* 0x000f300000000800 */
[----:B------:R-:W5:Y:S01]  /*3cf0*/  MUFU.EX2 R26, R26 ;  /* 0x0000001a001a7308 */ /* 0x000f620000000800 */
[----:B---3--:R-:W-:-:S02]  /*3d00*/  F2FP.BF16.F32.PACK_AB R4, R22, R23 ;  /* 0x000000171604723e */ /* 0x008fc400000010ff */
[----:B----4-:R-:W-:Y:S02]  /*3d10*/  F2FP.BF16.F32.PACK_AB R6, R20, R21 ;  /* 0x000000151406723e */ /* 0x010fe400000010ff */
[----:B-----5:R-:W-:Y:S01]  /*3d20*/  F2FP.BF16.F32.PACK_AB R7, R25, R26 ;  /* 0x0000001a1907723e */ /* 0x020fe200000010ff */
[----:B------:R-:W-:-:S04]  /*3d30*/  FADD.FTZ R26, R26, R27 ;  /* 0x0000001b1a1a7221 */ /* 0x000fc80000010000 */
        /* <DEDUP_REMOVED lines=19> */
[----:B------:R-:W-:-:S02]  /*3e70*/  F2FP.BF16.F32.PACK_AB R4, R98, R99 ;  /* 0x000000636204723e */ /* 0x000fc400000010ff */
        /* <DEDUP_REMOVED lines=29> */
[----:B------:R-:W-:-:S04]  /*4050*/  FADD.FTZ R22, R22, R23 ;  /* 0x0000001716167221 */ /* 0x000fc80000010000 */
[----:B------:R-:W-:-:S04]  /*4060*/  FADD.FTZ R21, R21, R22 ;  /* 0x0000001615157221 */ /* 0x000fc80000010000 */
[----:B------:R-:W-:-:S04]  /*4070*/  FADD.FTZ R20, R20, R21 ;  /* 0x0000001514147221 */ /* 0x000fc80000010000 */
[----:B------:R-:W-:-:S04]  /*4080*/  FADD.FTZ R99, R99, R20 ;  /* 0x0000001463637221 */ /* 0x000fc80000010000 */
[----:B------:R-:W-:-:S04]  /*4090*/  FADD.FTZ R99, R98, R99 ;  /* 0x0000006362637221 */ /* 0x000fc80000010000 */
[----:B------:R-:W-:-:S04]  /*40a0*/  FADD.FTZ R96, R96, R99 ;  /* 0x0000006360607221 */ /* 0x000fc80000010000 */
[----:B------:R-:W-:Y:S01]  /*40b0*/  FADD.FTZ R135, R135, R96 ;  /* 0x0000006087877221 */ /* 0x000fe20000010000 */
[----:B------:R-:W-:Y:S06]  /*40c0*/  @!P0 BRA `(.L_x_5134) ;  /* 0x0000002400888947 */ /* 0x000fec0003800000 */
        /* <DEDUP_REMOVED lines=13> */
.L_x_5138:
        /* <DEDUP_REMOVED lines=66> */
.L_x_5135:
[C---:B------:R-:W-:Y:S04]  /*45c0*/  LEA R126, P0, R10.reuse, R126, 0x1 ;  /* 0x0000007e0a7e7211 */ /* 0x040fe800078008ff */
[----:B------:R-:W-:Y:S02]  /*45d0*/  LEA.HI.X R120, R10, R120, R3, 0x1, P0 ;  /* 0x000000780a787211 */ /* 0x000fe400000f0c03 */
[----:B------:R-:W-:Y:S02]  /*45e0*/  IADD3 R2, P0, R126, UR10, RZ ;  /* 0x0000000a7e027c10 */ /* 0x000fe4000ff1e0ff */
[----:B------:R-:W-:Y:S02]  /*45f0*/  MOV R127, R120 ;  /* 0x00000078007f7202 */ /* 0x000fe40000000f00 */
[----:B------:R-:W-:Y:S02]  /*4600*/  IADD3.X R3, R120, UR8, RZ, P0, !PT ;  /* 0x0000000878037c10 */ /* 0x000fe400087fe4ff */
[----:B------:R-:W-:Y:S01]  /*4610*/  ISETP.GT.AND P0, PT, R133, R114, PT ;  /* 0x000000728500720c */ /* 0x000fe20003f04270 */
[----:B------:R-:W-:Y:S01]  /*4620*/  @!PT LDS RZ, [RZ] ;  /* 0x00000000fffff984 */ /* 0x000fe20000000800 */
[----:B------:R-:W-:Y:S01]  /*4630*/  @!PT LDS RZ, [RZ] ;  /* 0x00000000fffff984 */ /* 0x000fe20000000800 */
[----:B------:R-:W-:Y:S01]  /*4640*/  @!PT LDS RZ, [RZ] ;  /* 0x00000000fffff984 */ /* 0x000fe20000000800 */
        /* <DEDUP_REMOVED lines=11> */
[----:B------:R-:W0:Y:S01]  /*4700*/  LDGDEPBAR ;  /* 0x00000000000079af */ /* 0x000e220000000000 */
[C---:B---3--:R-:W-:Y:S06]  /*4710*/  HMMA.16816.F32.BF16 R4, R88.reuse, R92, RZ ;  /* 0x0000005c5804723c */ /* 0x048fec00000418ff */
[C---:B------:R-:W-:Y:S01]  /*4720*/  HMMA.16816.F32.BF16 R8, R88.reuse, R94, RZ ;  /* 0x0000005e5808723c */ /* 0x040fe200000418ff */
[----:B------:R-:W-:Y:S05]  /*4730*/  LDSM.16.M88.4 R92, [R111] ;  /* 0x000000006f5c783b */ /* 0x000fea0000000200 */
[C---:B----4-:R-:W-:Y:S06]  /*4740*/  HMMA.16816.F32.BF16 R12, R88.reuse, R96, RZ ;  /* 0x00000060580c723c */ /* 0x050fec00000418ff */
[C---:B------:R-:W-:Y:S01]  /*4750*/  HMMA.16816.F32.BF16 R16, R88.reuse, R98, RZ ;  /* 0x000000625810723c */ /* 0x040fe200000418ff */
[----:B------:R-:W3:Y:S05]  /*4760*/  LDSM.16.M88.4 R96, [R110] ;  /* 0x000000006e60783b */ /* 0x000eea0000000200 */
[C---:B-----5:R-:W-:Y:S06]  /*4770*/  HMMA.16816.F32.BF16 R20, R88.reuse, R100, RZ ;  /* 0x000000645814723c */ /* 0x060fec00000418ff */
[C---:B------:R-:W-:Y:S06]  /*4780*/  HMMA.16816.F32.BF16 R24, R88.reuse, R102, RZ ;  /* 0x000000665818723c */ /* 0x040fec00000418ff */
[C---:B-1----:R-:W-:Y:S06]  /*4790*/  HMMA.16816.F32.BF16 R28, R88.reuse, R104, RZ ;  /* 0x00000068581c723c */ /* 0x042fec00000418ff */
[----:B------:R-:W-:Y:S01]  /*47a0*/  HMMA.16816.F32.BF16 R32, R88, R106, RZ ;  /* 0x0000006a5820723c */ /* 0x000fe200000418ff */
[----:B------:R-:W1:Y:S05]  /*47b0*/  LDSM.16.M88.4 R88, [R110+0x400] ;  /* 0x000400006e58783b */ /* 0x000e6a0000000200 */
[C---:B---3--:R-:W-:Y:S06]  /*47c0*/  HMMA.16816.F32.BF16 R4, R92.reuse, R96, R4 ;  /* 0x000000605c04723c */ /* 0x048fec0000041804 */
[C---:B------:R-:W-:Y:S01]  /*47d0*/  HMMA.16816.F32.BF16 R8, R92.reuse, R98, R8 ;  /* 0x000000625c08723c */ /* 0x040fe20000041808 */
[----:B------:R-:W3:Y:S05]  /*47e0*/  LDSM.16.M88.4 R96, [R110+0x800] ;  /* 0x000800006e60783b */ /* 0x000eea0000000200 */
        /* <DEDUP_REMOVED lines=8> */
[----:B------:R-:W1:Y:S06]  /*4870*/  LDSM.16.M88.4 R88, [R112+0x1000] ;  /* 0x001000007058783b */ /* 0x000e6c0000000200 */
[----:B------:R-:W3:Y:S01]  /*4880*/  LDSM.16.M88.4 R92, [R112+0x1400] ;  /* 0x00140000705c783b */ /* 0x000ee20000000200 */
[C---:B-1----:R-:W-:Y:S06]  /*4890*/  HMMA.16816.F32.BF16 R4, R96.reuse, R88, R4 ;  /* 0x000000586004723c */ /* 0x042fec0000041804 */
[C---:B------:R-:W-:Y:S01]  /*48a0*/  HMMA.16816.F32.BF16 R8, R96.reuse, R90, R8 ;  /* 0x0000005a6008723c */ /* 0x040fe20000041808 */
[----:B------:R-:W1:Y:S05]  /*48b0*/  LDSM.16.M88.4 R88, [R112+0x1800] ;  /* 0x001800007058783b */ /* 0x000e6a0000000200 */
[C---:B---3--:R-:W-:Y:S06]  /*48c0*/  HMMA.16816.F32.BF16 R12, R96.reuse, R92, R12 ;  /* 0x0000005c600c723c */ /* 0x048fec000004180c */
[C---:B------:R-:W-:Y:S01]  /*48d0*/  HMMA.16816.F32.BF16 R16, R96.reuse, R94, R16 ;  /* 0x0000005e6010723c */ /* 0x040fe20000041810 */
[----:B------:R-:W3:Y:S05]  /*48e0*/  LDSM.16.M88.4 R92, [R112+0x1c00] ;  /* 0x001c0000705c783b */ /* 0x000eea0000000200 */
[C---:B-1----:R-:W-:Y:S06]  /*48f0*/  HMMA.16816.F32.BF16 R20, R96.reuse, R88, R20 ;  /* 0x000000586014723c */ /* 0x042fec0000041814 */
[C---:B------:R-:W-:Y:S01]  /*4900*/  HMMA.16816.F32.BF16 R24, R96.reuse, R90, R24 ;  /* 0x0000005a6018723c */ /* 0x040fe20000041818 */
[----:B------:R-:W-:Y:S05]  /*4910*/  LDSM.16.M88.4 R88, [R111+0x1000] ;  /* 0x001000006f58783b */ /* 0x000fea0000000200 */
[C---:B---3--:R-:W-:Y:S06]  /*4920*/  HMMA.16816.F32.BF16 R28, R96.reuse, R92, R28 ;  /* 0x0000005c601c723c */ /* 0x048fec000004181c */
        /* <DEDUP_REMOVED lines=34> */
[----:B------:R-:W3:Y:S01]  /*4b50*/  LDSM.16.M88.4 R96, [R110+0x2c00] ;  /* 0x002c00006e60783b */ /* 0x000ee20000000200 */
[----:B------:R-:W-:Y:S04]  /*4b60*/  DEPBAR.LE SB0, 0x0 ;  /* 0x000080000000791a */ /* 0x000fe80000000000 */
[----:B------:R-:W-:Y:S01]  /*4b70*/  FMUL.FTZ R159, R4, UR11 ;  /* 0x0000000b049f7c20 */ /* 0x000fe20008410000 */
[----:B------:R-:W-:Y:S01]  /*4b80*/  FMUL.FTZ R157, R5, UR11 ;  /* 0x0000000b059d7c20 */ /* 0x000fe20008410000 */
[----:B------:R-:W-:Y:S03]  /*4b90*/  FMUL.FTZ R156, R6, UR11 ;  /* 0x0000000b069c7c20 */ /* 0x000fe60008410000 */
[----:B------:R-:W-:Y:S01]  /*4ba0*/  FMUL.FTZ R160, R7, UR11 ;  /* 0x0000000b07a07c20 */ /* 0x000fe20008410000 */
[----:B------:R-:W4:Y:S01]  /*4bb0*/  MUFU.TANH R159, R159 ;  /* 0x0000009f009f7308 */ /* 0x000f220000002400 */
[----:B------:R-:W-:Y:S01]  /*4bc0*/  BAR.SYNC.DEFER_BLOCKING 0x0 ;  /* 0x0000000000007b1d */ /* 0x000fe20000010000 */
        /* <DEDUP_REMOVED lines=12> */
[----:B------:R-:W-:Y:S04]  /*4c90*/  FMUL.FTZ R148, R19, UR11 ;  /* 0x0000000b13947c20 */ /* 0x000fe80008410000 */
[----:B------:R-:W2:Y:S01]  /*4ca0*/  MUFU.TANH R156, R156 ;  /* 0x0000009c009c7308 */ /* 0x000ea20000002400 */
[C---:B-1----:R-:W-:Y:S06]  /*4cb0*/  HMMA.16816.F32.BF16 R20, R88.reuse, R92, R20 ;  /* 0x0000005c5814723c */ /* 0x042fec0000041814 */
[C---:B------:R-:W-:Y:S03]  /*4cc0*/  HMMA.16816.F32.BF16 R24, R88.reuse, R94, R24 ;  /* 0x0000005e5818723c */ /* 0x040fe60000041818 */
[----:B------:R-:W1:Y:S03]  /*4cd0*/  MUFU.TANH R160, R160 ;  /* 0x000000a000a07308 */ /* 0x000e660000002400 */
[C---:B---3--:R-:W-:Y:S07]  /*4ce0*/  HMMA.16816.F32.BF16 R28, R88.reuse, R96, R28 ;  /* 0x00000060581c723c */ /* 0x048fee000004181c */
[----:B------:R-:W3:Y:S01]  /*4cf0*/  MUFU.TANH R163, R163 ;  /* 0x000000a300a37308 */ /* 0x000ee20000002400 */
[----:B------:R-:W-:Y:S09]  /*4d00*/  HMMA.16816.F32.BF16 R32, R88, R98, R32 ;  /* 0x000000625820723c */ /* 0x000ff20000041820 */
        /* <DEDUP_REMOVED lines=18> */
[----:B--2---:R-:W-:Y:S05]  /*4e30*/  FMUL.FTZ R3, R35, UR11 ;  /* 0x0000000b23037c20 */ /* 0x004fea0008410000 */
        /* <DEDUP_REMOVED lines=25> */
[----:B------:R-:W-:Y:S02]  /*4fd0*/  MOV R10, UR6 ;  /* 0x00000006000a7c02 */ /* 0x000fe40008000f00 */
        /* <DEDUP_REMOVED lines=63> */
.L_x_5137:
        /* <DEDUP_REMOVED lines=14> */
.L_x_5136:
[----:B------:R-:W-:Y:S01]  /*54b0*/  FMNMX.FTZ R0, R159, R87, !PT ;  /* 0x000000579f007209 */ /* 0x000fe20007810000 */
        /* <DEDUP_REMOVED lines=125> */
[----:B------:R-:W3:Y:S01]  /*5c90*/  MUFU.EX2 R89, R89 ;  /* 0x0000005900597308 */ /* 0x000ee20000000800 */
[--C-:B------:R-:W-:Y:S01]  /*5ca0*/  FFMA.FTZ R138, R140, UR4, -R93.reuse ;  /* 0x000000048c8a7c23 */ /* 0x100fe2000801085d */
[--C-:B------:R-:W-:Y:S01]  /*5cb0*/  FFMA.FTZ R127, R127, UR4, -R93.reuse ;  /* 0x000000047f7f7c23 */ /* 0x100fe2000801085d */
[--C-:B------:R-:W-:Y:S01]  /*5cc0*/  FFMA.FTZ R134, R134, UR4, -R93.reuse ;  /* 0x0000000486867c23 */ /* 0x100fe2000801085d */
[--C-:B------:R-:W-:Y:S01]  /*5cd0*/  FFMA.FTZ R84, R84, UR4, -R93.reuse ;  /* 0x0000000454547c23 */ /* 0x100fe2000801085d */
[--C-:B------:R-:W-:Y:S01]  /*5ce0*/  FFMA.FTZ R140, R146, UR4, -R106.reuse ;  /* 0x00000004928c7c23 */ /* 0x100fe2000801086a */
[----:B------:R-:W-:Y:S01]  /*5cf0*/  LDSM.16.MT88.4 R68, [R108+0x6c00] ;  /* 0x006c00006c44783b */ /* 0x000fe20000004200 */
[----:B------:R-:W-:Y:S03]  /*5d00*/  FFMA.FTZ R93, R3, UR4, -R93 ;  /* 0x00000004035d7c23 */ /* 0x000fe6000801085d */
[----:B------:R-:W5:Y:S01]  /*5d10*/  MUFU.EX2 R92, R92 ;  /* 0x0000005c005c7308 */ /* 0x000f620000000800 */
[----:B----4-:R-:W-:Y:S01]  /*5d20*/  F2FP.BF16.F32.PACK_AB R82, R88, R91 ;  /* 0x0000005b5852723e */ /* 0x010fe200000010ff */
[--C-:B------:R-:W-:Y:S01]  /*5d30*/  FFMA.FTZ R143, R143, UR4, -R106.reuse ;  /* 0x000000048f8f7c23 */ /* 0x100fe2000801086a */
[--C-:B------:R-:W-:Y:S01]  /*5d40*/  FFMA.FTZ R145, R145, UR4, -R106.reuse ;  /* 0x0000000491917c23 */ /* 0x100fe2000801086a */
[----:B------:R-:W-:Y:S01]  /*5d50*/  FFMA.FTZ R106, R147, UR4, -R106 ;  /* 0x00000004936a7c23 */ /* 0x000fe2000801086a */
[----:B------:R-:W-:Y:S01]  /*5d60*/  FFMA.FTZ R103, R86, R135, R103 ;  /* 0x0000008756677223 */ /* 0x000fe20000010067 */
[----:B------:R-:W-:Y:S01]  /*5d70*/  FFMA.FTZ R96, R85, R132, R96 ;  /* 0x0000008455607223 */ /* 0x000fe20000010060 */
[----:B------:R-:W-:Y:S03]  /*5d80*/  ISETP.GT.AND P0, PT, R133, R114, PT ;  /* 0x000000728500720c */ /* 0x000fe60003f04270 */
[----:B------:R-:W-:Y:S01]  /*5d90*/  MUFU.EX2 R98, R98 ;  /* 0x0000006200627308 */ /* 0x000fe20000000800 */
[----:B------:R-:W-:Y:S01]  /*5da0*/  FADD.FTZ R94, R94, R103 ;  /* 0x000000675e5e7221 */ /* 0x000fe20000010000 */
[----:B------:R-:W-:Y:S03]  /*5db0*/  FADD.FTZ R96, R90, R96 ;  /* 0x000000605a607221 */ /* 0x000fe60000010000 */
[----:B------:R-:W-:Y:S01]  /*5dc0*/  FADD.FTZ R103, R91, R94 ;  /* 0x0000005e5b677221 */ /* 0x000fe20000010000 */
[----:B---3--:R-:W-:Y:S04]  /*5dd0*/  FADD.FTZ R3, R89, R96 ;  /* 0x0000006059037221 */ /* 0x008fe80000010000 */
[----:B------:R-:W3:Y:S01]  /*5de0*/  MUFU.EX2 R95, R95 ;  /* 0x0000005f005f7308 */ /* 0x000ee20000000800 */
[----:B-----5:R-:W-:Y:S01]  /*5df0*/  F2FP.BF16.F32.PACK_AB R83, R92, R89 ;  /* 0x000000595c53723e */ /* 0x020fe200000010ff */
[----:B------:R-:W-:Y:S01]  /*5e00*/  FADD.FTZ R103, R88, R103 ;  /* 0x0000006758677221 */ /* 0x000fe20000010000 */
[----:B------:R-:W-:Y:S01]  /*5e10*/  FADD.FTZ R92, R92, R3 ;  /* 0x000000035c5c7221 */ /* 0x000fe20000010000 */
[----:B------:R-:W-:Y:S04]  /*5e20*/  IADD3 R3, R133, -0x1, RZ ;  /* 0xffffffff85037810 */ /* 0x000fe80007ffe0ff */
[C---:B------:R-:W-:Y:S02]  /*5e30*/  HMMA.16816.F32.BF16 R4, R80.reuse, R12, R4 ;  /* 0x0000000c5004723c */ /* 0x040fe40000041804 */
[----:B------:R-:W-:Y:S03]  /*5e40*/  MUFU.EX2 R107, R107 ;  /* 0x0000006b006b7308 */ /* 0x000fe60000000800 */
[----:B------:R-:W-:Y:S01]  /*5e50*/  MOV R133, R3 ;  /* 0x0000000300857202 */ /* 0x000fe20000000f00 */
        /* <DEDUP_REMOVED lines=11> */
[C---:B------:R-:W-:Y:S03]  /*5f10*/  FMUL.FTZ R21, R86.reuse, R65 ;  /* 0x0000004156157220 */ /* 0x040fe60000410000 */
[C---:B------:R-:W-:Y:S01]  /*5f20*/  FMUL.FTZ R22, R85.reuse, R66 ;  /* 0x0000004255167220 */ /* 0x040fe20000410000 */
[C---:B------:R-:W-:Y:S01]  /*5f30*/  FMUL.FTZ R23, R85.reuse, R67 ;  /* 0x0000004355177220 */ /* 0x040fe20000410000 */
[----:B------:R-:W-:Y:S06]  /*5f40*/  MUFU.EX2 R105, R105 ;  /* 0x0000006900697308 */ /* 0x000fec0000000800 */
[C---:B------:R-:W-:Y:S04]  /*5f50*/  HMMA.16816.F32.BF16 R20, R80.reuse, R28, R20 ;  /* 0x0000001c5014723c */ /* 0x040fe80000041814 */
[----:B------:R-:W-:Y:S02]  /*5f60*/  MUFU.EX2 R137, R137 ;  /* 0x0000008900897308 */ /* 0x000fe40000000800 */
[C---:B------:R-:W-:Y:S08]  /*5f70*/  HMMA.16816.F32.BF16 R24, R80.reuse, R30, R24 ;  /* 0x0000001e5018723c */ /* 0x040ff00000041818 */
[----:B------:R-:W4:Y:S03]  /*5f80*/  MUFU.EX2 R100, R100 ;  /* 0x0000006400647308 */ /* 0x000f260000000800 */
        /* <DEDUP_REMOVED lines=9> */
[----:B------:R-:W-:Y:S05]  /*6020*/  LDSM.16.MT88.4 R60, [R108+0x6800] ;  /* 0x006800006c3c783b */ /* 0x000fea0000004200 */
[C---:B-1----:R-:W-:Y:S03]  /*6030*/  HMMA.16816.F32.BF16 R36, R80.reuse, R52, R36 ;  /* 0x000000345024723c */ /* 0x042fe60000041824 */
[----:B------:R-:W-:Y:S03]  /*6040*/  MUFU.EX2 R138, R138 ;  /* 0x0000008a008a7308 */ /* 0x000fe60000000800 */
[C---:B------:R-:W-:Y:S01]  /*6050*/  HMMA.16816.F32.BF16 R40, R80.reuse, R54, R40 ;  /* 0x000000365028723c */ /* 0x040fe20000041828 */
[----:B------:R-:W1:Y:S06]  /*6060*/  LDSM.16.MT88.4 R52, [R108+0x8000] ;  /* 0x008000006c34783b */ /* 0x000e6c0000004200 */
[----:B------:R-:W-:Y:S10]  /*6070*/  MUFU.EX2 R99, R99 ;  /* 0x0000006300637308 */ /* 0x000ff40000000800 */
[----:B------:R-:W2:Y:S10]  /*6080*/  MUFU.EX2 R104, R104 ;  /* 0x0000006800687308 */ /* 0x000eb40000000800 */
[----:B------:R-:W-:Y:S10]  /*6090*/  MUFU.EX2 R102, R102 ;  /* 0x0000006600667308 */ /* 0x000ff40000000800 */
[----:B------:R-:W5:Y:S10]  /*60a0*/  MUFU.EX2 R101, R101 ;  /* 0x0000006500657308 */ /* 0x000f740000000800 */
[----:B------:R-:W-:Y:S01]  /*60b0*/  MUFU.EX2 R86, R143 ;  /* 0x0000008f00567308 */ /* 0x000fe20000000800 */
[C---:B-1----:R-:W-:Y:S09]  /*60c0*/  HMMA.16816.F32.BF16 R44, R80.reuse, R52, R44 ;  /* 0x00000034502c723c */ /* 0x042ff2000004182c */
[----:B------:R-:W1:Y:S01]  /*60d0*/  MUFU.EX2 R135, R145 ;  /* 0x0000009100877308 */ /* 0x000e620000000800 */
[----:B------:R-:W-:Y:S09]  /*60e0*/  HMMA.16816.F32.BF16 R48, R80, R54, R48 ;  /* 0x000000365030723c */ /* 0x000ff20000041830 */
[----:B------:R-:W-:Y:S02]  /*60f0*/  MUFU.EX2 R127, R127 ;  /* 0x0000007f007f7308 */ /* 0x000fe40000000800 */
[----:B---3--:R-:W-:Y:S01]  /*6100*/  F2FP.BF16.F32.PACK_AB R52, R95, R98 ;  /* 0x000000625f34723e */ /* 0x008fe200000010ff */
[----:B------:R-:W-:Y:S01]  /*6110*/  FADD.FTZ R98, R98, R103 ;  /* 0x0000006762627221 */ /* 0x000fe20000010000 */
[----:B----4-:R-:W-:Y:S01]  /*6120*/  F2FP.BF16.F32.PACK_AB R53, R100, R97 ;  /* 0x000000616435723e */ /* 0x010fe200000010ff */
[----:B------:R-:W-:Y:S01]  /*6130*/  FADD.FTZ R97, R97, R92 ;  /* 0x0000005c61617221 */ /* 0x000fe20000010000 */
[----:B--2---:R-:W-:Y:S04]  /*6140*/  F2FP.BF16.F32.PACK_AB R54, R104, R99 ;  /* 0x000000636836723e */ /* 0x004fe800000010ff */
[----:B------:R-:W2:Y:S01]  /*6150*/  MUFU.EX2 R134, R134 ;  /* 0x0000008600867308 */ /* 0x000ea20000000800 */
[----:B-----5:R-:W-:Y:S01]  /*6160*/  F2FP.BF16.F32.PACK_AB R55, R101, R102 ;  /* 0x000000666537723e */ /* 0x020fe200000010ff */
        /* <DEDUP_REMOVED lines=11> */
[----:B------:R-:W-:Y:S03]  /*6220*/  FADD.FTZ R104, R104, R99 ;  /* 0x0000006368687221 */ /* 0x000fe60000010000 */
[----:B------:R-:W-:Y:S05]  /*6230*/  FADD.FTZ R101, R101, R102 ;  /* 0x0000006665657221 */ /* 0x000fea0000010000 */
        /* <DEDUP_REMOVED lines=21> */
[C---:B------:R-:W-:Y:S01]  /*6390*/  F2FP.BF16.F32.PACK_AB R53, R105.reuse, R142 ;  /* 0x0000008e6935723e */ /* 0x040fe200000010ff */
[----:B------:R-:W-:Y:S01]  /*63a0*/  FADD.FTZ R142, R142, R101 ;  /* 0x000000658e8e7221 */ /* 0x000fe20000010000 */
[----:B------:R-:W-:Y:S01]  /*63b0*/  F2FP.BF16.F32.PACK_AB R54, R136, R137 ;  /* 0x000000898836723e */ /* 0x000fe200000010ff */
[----:B------:R-:W-:Y:S01]  /*63c0*/  FADD.FTZ R148, R148, R107 ;  /* 0x0000006b94947221 */ /* 0x000fe20000010000 */
[----:B------:R-:W-:Y:S01]  /*63d0*/  F2FP.BF16.F32.PACK_AB R55, R138, R139 ;  /* 0x0000008b8a37723e */ /* 0x000fe200000010ff */
        /* <DEDUP_REMOVED lines=12> */
[----:B------:R-:W-:Y:S01]  /*64a0*/  MOV R85, R0 ;  /* 0x0000000000557202 */ /* 0x000fe20000000f00 */
[----:B------:R-:W-:Y:S01]  /*64b0*/  FADD.FTZ R132, R93, R84 ;  /* 0x000000545d847221 */ /* 0x000fe20000010000 */
        /* <DEDUP_REMOVED lines=29> */
[C---:B------:R-:W-:Y:S06]  /*6690*/  HMMA.16816.F32.BF16 R40, R88.reuse, R6, R40 ;  /* 0x000000065828723c */ /* 0x040fec0000041828 */
[C---:B----4-:R-:W-:Y:S06]  /*66a0*/  HMMA.16816.F32.BF16 R44, R88.reuse, R8, R44 ;  /* 0x00000008582c723c */ /* 0x050fec000004182c */
[----:B------:R-:W-:Y:S01]  /*66b0*/  HMMA.16816.F32.BF16 R48, R88, R10, R48 ;  /* 0x0000000a5830723c */ /* 0x000fe20000041830 */
[----:B------:R-:W-:Y:S11]  /*66c0*/  @!UPT UIADD3 URZ, URZ, URZ, URZ ;  /* 0x0000003f3f3ff290 */ /* 0x000ff6000fffe03f */
[----:B------:R-:W-:Y:S01]  /*66d0*/  @!UPT UIADD3 URZ, URZ, URZ, URZ ;  /* 0x0000003f3f3ff290 */ /* 0x000fe2000fffe03f */
[----:B------:R-:W-:Y:S11]  /*66e0*/  @P0 BRA `(.L_x_5138) ;  /* 0xffffffd800ac0947 */ /* 0x000ff6000383ffff */
.L_x_5134:
        /* <DEDUP_REMOVED lines=128> */
[----:B------:R4:W-:Y:S04]  /*6ef0*/  STS.64 [R11+0x2000], R64 ;  /* 0x002000400b007388 */ /* 0x0009e80000000a00 */
[----:B------:R5:W-:Y:S04]  /*6f00*/  STS.64 [R11+0x2400], R66 ;  /* 0x002400420b007388 */ /* 0x000be80000000a00 */
[----:B------:R-:W-:Y:S04]  /*6f10*/  STS.64 [R12+0x2000], R60 ;  /* 0x0020003c0c007388 */ /* 0x000fe80000000a00 */
[----:B------:R-:W-:Y:S04]  /*6f20*/  STS.64 [R12+0x2400], R62 ;  /* 0x0024003e0c007388 */ /* 0x000fe80000000a00 */
[----:B------:R-:W-:Y:S04]  /*6f30*/  STS.64 [R13+0x2000], R56 ;  /* 0x002000380d007388 */ /* 0x000fe80000000a00 */
[----:B------:R-:W-:Y:S04]  /*6f40*/  STS.64 [R13+0x2400], R58 ;  /* 0x0024003a0d007388 */ /* 0x000fe80000000a00 */
[----:B------:R-:W-:Y:S01]  /*6f50*/  STS.64 [R14+0x2000], R52 ;  /* 0x002000340e007388 */ /* 0x000fe20000000a00 */
[----:B----4-:R-:W4:Y:S03]  /*6f60*/  @P3 LDC R65, c[0x0][0x2e8] ;  /* 0x0000ba00ff413b82 */ /* 0x010f260000000800 */
[----:B------:R-:W-:Y:S01]  /*6f70*/  STS.64 [R14+0x2400], R54 ;  /* 0x002400360e007388 */ /* 0x000fe20000000a00 */
[----:B-----5:R-:W-:-:S03]  /*6f80*/  IADD3 R66, -R121, RZ, RZ ;  /* 0x000000ff79427210 */ /* 0x020fc60007ffe1ff */
[----:B------:R-:W-:Y:S04]  /*6f90*/  STS.64 [R11+0x4000], R36 ;  /* 0x004000240b007388 */ /* 0x000fe80000000a00 */
[----:B------:R5:W-:Y:S04]  /*6fa0*/  STS.64 [R11+0x4400], R38 ;  /* 0x004400260b007388 */ /* 0x000be80000000a00 */
[----:B------:R-:W-:Y:S04]  /*6fb0*/  STS.64 [R12+0x4000], R40 ;  /* 0x004000280c007388 */ /* 0x000fe80000000a00 */
[----:B------:R-:W-:Y:S04]  /*6fc0*/  STS.64 [R12+0x4400], R42 ;  /* 0x0044002a0c007388 */ /* 0x000fe80000000a00 */
[----:B------:R-:W-:Y:S04]  /*6fd0*/  STS.64 [R13+0x4000], R44 ;  /* 0x0040002c0d007388 */ /* 0x000fe80000000a00 */
[----:B------:R-:W-:Y:S04]  /*6fe0*/  STS.64 [R13+0x4400], R46 ;  /* 0x0044002e0d007388 */ /* 0x000fe80000000a00 */
[----:B------:R1:W-:Y:S04]  /*6ff0*/  STS.64 [R14+0x4000], R48 ;  /* 0x004000300e007388 */ /* 0x0003e80000000a00 */
[----:B------:R3:W-:Y:S01]  /*7000*/  STS.64 [R14+0x4400], R50 ;  /* 0x004400320e007388 */ /* 0x0007e20000000a00 */
[----:B-----5:R-:W5:Y:S08]  /*7010*/  LDC R11, c[0x0][0x270] ;  /* 0x00009c00ff0b7b82 */ /* 0x020f700000000800 */
[----:B------:R-:W-:Y:S06]  /*7020*/  BAR.SYNC.DEFER_BLOCKING 0x0 ;  /* 0x0000000000007b1d */ /* 0x000fec0000010000 */
[----:B------:R-:W2:Y:S01]  /*7030*/  S2R R10, SR_CTAID.Y ;  /* 0x00000000000a7919 */ /* 0x000ea20000002600 */
[----:B------:R-:W2:Y:S01]  /*7040*/  S2R R64, SR_CTAID.X ;  /* 0x0000000000407919 */ /* 0x000ea20000002500 */
[----:B-1----:R-:W1:Y:S01]  /*7050*/  @P2 LDC R49, c[0x0][0x2e8] ;  /* 0x0000ba00ff312b82 */ /* 0x002e620000000800 */
[----:B------:R-:W-:-:S02]  /*7060*/  LOP3.LUT R48, R3, 0xffffffe0, RZ, 0xc0, !PT ;  /* 0xffffffe003307812 */ /* 0x000fc400078ec0ff */
[----:B------:R-:W-:Y:S01]  /*7070*/  MOV R3, 0xff800000 ;  /* 0xff80000000037802 */ /* 0x000fe20000000f00 */
[----:B-----5:R-:W-:Y:S01]  /*7080*/  IMAD R66, R11, R66, UR4 ;  /* 0x000000040b427e24 */ /* 0x020fe2000f8e0242 */
[----:B------:R1:W1:Y:S01]  /*7090*/  LDS.128 R60, [R117] ;  /* 0x00000000753c7984 */ /* 0x0002620000000c00 */
[----:B------:R-:W-:Y:S01]  /*70a0*/  IADD3 R48, -R48, R5, RZ ;  /* 0x0000000530307210 */ /* 0x000fe20007ffe1ff */
[----:B---3--:R-:W-:Y:S01]  /*70b0*/  @P3 FMUL.FTZ R51, R7, 0.69314718246459960938 ;  /* 0x3f31721807333820 */ /* 0x008fe20000410000 */
[----:B------:R-:W-:Y:S01]  /*70c0*/  LOP3.LUT R50, R4, 0xfffffff8, RZ, 0xc0, !PT ;  /* 0xfffffff804327812 */ /* 0x000fe200078ec0ff */
[----:B------:R3:W3:Y:S01]  /*70d0*/  LDS.128 R56, [R117+0x800] ;  /* 0x0008000075387984 */ /* 0x0006e20000000c00 */
[----:B------:R-:W-:Y:S01]  /*70e0*/  LOP3.LUT P0, RZ, R48, 0x3, RZ, 0xc0, !PT ;  /* 0x0000000330ff7812 */ /* 0x000fe2000780c0ff */
[----:B----4-:R-:W-:Y:S01]  /*70f0*/  @P3 FFMA.FTZ R3, R2, R65, R51 ;  /* 0x0000004102033223 */ /* 0x010fe20000010033 */
[----:B------:R-:W-:Y:S01]  /*7100*/  IADD3 R50, -R50, R5, RZ ;  /* 0x0000000532327210 */ /* 0x000fe20007ffe1ff */
[----:B------:R4:W3:Y:S01]  /*7110*/  LDS.128 R52, [R117+0x1000] ;  /* 0x0010000075347984 */ /* 0x0008e20000000c00 */
[----:B------:R-:W-:Y:S01]  /*7120*/  @P2 FMUL.FTZ R5, R6, 0.69314718246459960938 ;  /* 0x3f31721806052820 */ /* 0x000fe20000410000 */
[----:B------:R-:W-:-:S02]  /*7130*/  MOV R2, 0xff800000 ;  /* 0xff80000000027802 */ /* 0x000fc40000000f00 */
[----:B------:R4:W3:Y:S01]  /*7140*/  LDS.128 R44, [R117+0x1800] ;  /* 0x00180000752c7984 */ /* 0x0008e20000000c00 */
[----:B------:R-:W-:Y:S02]  /*7150*/  SHF.L.U32 R50, R50, 0x2, RZ ;  /* 0x0000000232327819 */ /* 0x000fe400000006ff */
[----:B------:R-:W-:Y:S01]  /*7160*/  SHF.R.S32.HI R4, RZ, 0x3, R4 ;  /* 0x00000003ff047819 */ /* 0x000fe20000011404 */
[----:B------:R4:W3:Y:S01]  /*7170*/  LDS.128 R40, [R117+0x2000] ;  /* 0x0020000075287984 */ /* 0x0008e20000000c00 */
[----:B--2---:R-:W-:Y:S01]  /*7180*/  IMAD R8, R10, R8, R121 ;  /* 0x000000080a087224 */ /* 0x004fe200078e0279 */
[----:B------:R-:W-:Y:S01]  /*7190*/  SHF.R.S32.HI R51, RZ, 0x1f, R50 ;  /* 0x0000001fff337819 */ /* 0x000fe20000011432 */
[----:B-1----:R-:W-:Y:S01]  /*71a0*/  @P2 FFMA.FTZ R2, R0, R49, R5 ;  /* 0x0000003100022223 */ /* 0x002fe20000010005 */
[----:B------:R4:W1:Y:S01]  /*71b0*/  LDS.128 R36, [R117+0x2800] ;  /* 0x0028000075247984 */ /* 0x0008620000000c00 */
[----:B------:R-:W-:Y:S01]  /*71c0*/  SHF.L.U32 R6, R64, 0x6, RZ ;  /* 0x0000000640067819 */ /* 0x000fe200000006ff */
[----:B------:R-:W-:-:S02]  /*71d0*/  IMAD R8, R8, R11, R66 ;  /* 0x0000000b08087224 */ /* 0x000fc400078e0242 */
[----:B------:R4:W2:Y:S02]  /*71e0*/  LDS.128 R32, [R117+0x3000] ;  /* 0x0030000075207984 */ /* 0x0008a40000000c00 */
[----:B------:R-:W-:Y:S02]  /*71f0*/  IMAD R6, R8, R9, R6 ;  /* 0x0000000908067224 */ /* 0x000fe400078e0206 */
[----:B------:R4:W1:Y:S04]  /*7200*/  LDS.128 R28, [R117+0x3800] ;  /* 0x00380000751c7984 */ /* 0x0008680000000c00 */
[----:B------:R4:W1:Y:S04]  /*7210*/  LDS.128 R24, [R117+0x4000] ;  /* 0x0040000075187984 */ /* 0x0008680000000c00 */
[----:B------:R4:W1:Y:S04]  /*7220*/  LDS.128 R20, [R117+0x4800] ;  /* 0x0048000075147984 */ /* 0x0008680000000c00 */
[----:B------:R4:W1:Y:S04]  /*7230*/  LDS.128 R16, [R117+0x5000] ;  /* 0x0050000075107984 */ /* 0x0008680000000c00 */
[----:B------:R4:W1:Y:S01]  /*7240*/  LDS.128 R12, [R117+0x5800] ;  /* 0x00580000750c7984 */ /* 0x0008620000000c00 */
[----:B------:R-:W-:Y:S05]  /*7250*/  @P0 BRA `(.L_x_5140) ;  /* 0x0000000000300947 */ /* 0x000fea0003800000 */
        /* <DEDUP_REMOVED lines=12> */
.L_x_5140:
[----:B------:R-:W-:Y:S05]  /*7320*/  BSYNC B0 ;  /* 0x0000000000007941 */ /* 0x000fea0003800000 */
.L_x_5139:
[----:B------:R-:W-:Y:S01]  /*7330*/  ULDC UR4, c[0x0][0x2dc] ;  /* 0x0000b70000047ab9 */ /* 0x000fe20000000800 */
[----:B------:R-:W-:-:S04]  /*7340*/  IMAD.WIDE R4, R4, 0x60, R50 ;  /* 0x0000006004047825 */ /* 0x000fc800078e0232 */
[----:B------:R-:W-:Y:S01]  /*7350*/  IMAD R6, R6, UR4, RZ ;  /* 0x0000000406067c24 */ /* 0x000fe2000f8e02ff */
[----:B------:R-:W-:-:S04]  /*7360*/  ULDC.64 UR4, c[0x0][0x288] ;  /* 0x0000a20000047ab9 */ /* 0x000fc80000000a00 */
[----:B------:R-:W-:-:S04]  /*7370*/  IADD3 R0, P0, R6, R4, RZ ;  /* 0x0000000406007210 */ /* 0x000fc80007f1e0ff */
[----:B-1----:R-:W-:Y:S02]  /*7380*/  LEA.HI.X.SX32 R3, R6, R5, 0x1, P0 ;  /* 0x0000000506037211 */ /* 0x002fe400000f0eff */
[----:B------:R-:W-:-:S04]  /*7390*/  LEA R2, P0, R0, UR4, 0x2 ;  /* 0x0000000400027c11 */ /* 0x000fc8000f8010ff */
[----:B------:R-:W-:-:S05]  /*73a0*/  LEA.HI.X R3, R0, UR5, R3, 0x2, P0 ;  /* 0x0000000500037c11 */ /* 0x000fca00080f1403 */
[----:B------:R-:W-:Y:S04]  /*73b0*/  STG.E.128 desc[UR14][R2.64], R60 ;  /* 0x0000003c02007986 */ /* 0x000fe8000c101d0e */
[----:B---3--:R-:W-:Y:S04]  /*73c0*/  STG.E.128 desc[UR14][R2.64+0x1800], R56 ;  /* 0x0018003802007986 */ /* 0x008fe8000c101d0e */
[----:B------:R-:W-:Y:S04]  /*73d0*/  STG.E.128 desc[UR14][R2.64+0x3000], R52 ;  /* 0x0030003402007986 */ /* 0x000fe8000c101d0e */
[----:B------:R-:W-:Y:S04]  /*73e0*/  STG.E.128 desc[UR14][R2.64+0x4800], R44 ;  /* 0x0048002c02007986 */ /* 0x000fe8000c101d0e */
[----:B------:R-:W-:Y:S04]  /*73f0*/  STG.E.128 desc[UR14][R2.64+0x80], R40 ;  /* 0x0000802802007986 */ /* 0x000fe8000c101d0e */
[----:B------:R-:W-:Y:S04]  /*7400*/  STG.E.128 desc[UR14][R2.64+0x1880], R36 ;  /* 0x0018802402007986 */ /* 0x000fe8000c101d0e */
[----:B--2---:R-:W-:Y:S04]  /*7410*/  STG.E.128 desc[UR14][R2.64+0x3080], R32 ;  /* 0x0030802002007986 */ /* 0x004fe8000c101d0e */
[----:B------:R-:W-:Y:S04]  /*7420*/  STG.E.128 desc[UR14][R2.64+0x4880], R28 ;  /* 0x0048801c02007986 */ /* 0x000fe8000c101d0e */
[----:B------:R-:W-:Y:S04]  /*7430*/  STG.E.128 desc[UR14][R2.64+0x100], R24 ;  /* 0x0001001802007986 */ /* 0x000fe8000c101d0e */
[----:B------:R-:W-:Y:S04]  /*7440*/  STG.E.128 desc[UR14][R2.64+0x1900], R20 ;  /* 0x0019001402007986 */ /* 0x000fe8000c101d0e */
[----:B------:R-:W-:Y:S04]  /*7450*/  STG.E.128 desc[UR14][R2.64+0x3100], R16 ;  /* 0x0031001002007986 */ /* 0x000fe8000c101d0e */
[----:B------:R-:W-:Y:S01]  /*7460*/  STG.E.128 desc[UR14][R2.64+0x4900], R12 ;  /* 0x0049000c02007986 */ /* 0x000fe2000c101d0e */
[----:B------:R-:W-:Y:S05]  /*7470*/  EXIT ;  /* 0x000000000000794d */ /* 0x000fea0003800000 */
.L_x_5141:
        /* <DEDUP_REMOVED lines=16> */
.L_x_6497:


//--------------------- .text._ZN5flash24flash_fwd_splitkv_kernelI23Flash_fwd_kernel_traitsILi96ELi64ELi64ELi4ELb0ELb0EN7cutlass10bfloat16_tE19Flash_kernel_traitsILi96ELi64ELi64ELi4ES3_EELb1ELb0ELb0ELb0ELb1ELb0ELb0ELb0EEEvNS_16Flash_fwd_paramsE --------------------------
	.section	.text._ZN5flash24flash_fwd_splitkv_kernelI23Flash_fwd_kernel_traitsILi96ELi64ELi64ELi4ELb0ELb0EN7cutlass10bfloat16_tE19Flash_kernel_traitsILi96ELi64ELi64ELi4ES3_EELb1ELb0ELb0ELb0ELb1ELb0ELb0ELb0EEEvNS_16Flash_fwd_paramsE,"ax",@progbits
	.align	128
        .global         _ZN5flash24flash_fwd_splitkv_kernelI23Flash_fwd_kernel_traitsILi96ELi64ELi64ELi4ELb0ELb0EN7cutlass10bfloat16_tE19Flash_kernel_traitsILi96ELi64ELi64ELi4ES3_EELb1ELb0ELb0ELb0ELb1ELb0ELb0ELb0EEEvNS_16Flash_fwd_paramsE
        .type           _ZN5flash24flash_fwd_splitkv_kernelI23Flash_fwd_kernel_traitsILi96ELi64ELi64ELi4ELb0ELb0EN7cutlass10bfloat16_tE19Flash_kernel_traitsILi96ELi64ELi64ELi4ES3_EELb1ELb0ELb0ELb0ELb1ELb0ELb0ELb0EEEvNS_16Flash_fwd_paramsE,@function
        .size           _ZN5flash24flash_fwd_splitkv_kernelI23Flash_fwd_kernel_traitsILi96ELi64ELi64ELi4ELb0ELb0EN7cutlass10bfloat16_tE19Flash_kernel_traitsILi96ELi64ELi64ELi4ES3_EELb1ELb0ELb0ELb0ELb1ELb0ELb0ELb0EEEvNS_16Flash_fwd_paramsE,(.L_x_6498 - _ZN5flash24flash_fwd_splitkv_kernelI23Flash_fwd_kernel_traitsILi96ELi64ELi64ELi4ELb0ELb0EN7cutlass10bfloat16_tE19Flash_kernel_traitsILi96ELi64ELi64ELi4ES3_EELb1ELb0ELb0ELb0ELb1ELb0ELb0ELb0EEEvNS_16Flash_fwd_paramsE)
        .other          _ZN5flash24flash_fwd_splitkv_kernelI23Flash_fwd_kernel_traitsILi96ELi64ELi64ELi4ELb0ELb0EN7cutlass10bfloat16_tE19Flash_kernel_traitsILi96ELi64ELi64ELi4ES3_EELb1ELb0ELb0ELb0ELb1ELb0ELb0ELb0EEEvNS_16Flash_fwd_paramsE,@"STO_CUDA_ENTRY STV_DEFAULT"
_ZN5flash24flash_fwd_splitkv_kernelI23Flash_fwd_kernel_traitsILi96ELi64ELi64ELi4ELb0ELb0EN7cutlass10bfloat16_tE19Flash_kernel_traitsILi96ELi64ELi64ELi4ES3_EELb1ELb0ELb0ELb0ELb1ELb0ELb0ELb0EEEvNS_16Flash_fwd_paramsE:
.text._ZN5flash24flash_fwd_splitkv_kernelI23Flash_fwd_kernel_traitsILi96ELi64ELi64ELi4ELb0ELb0EN7cutlass10bfloat16_tE19Flash_kernel_traitsILi96ELi64ELi64ELi4ES3_EELb1ELb0ELb0ELb0ELb1ELb0ELb0ELb0EEEvNS_16Flash_fwd_paramsE:
        /* <DEDUP_REMOVED lines=27> */
[----:B------:R-:W4:Y:S01]  /*01b0*/  S2R R32, SR_CTAID.Z ;  /* 0x0000000000207919 */ /* 0x000f220000002700 */
[----:B------:R-:W1:Y:S07]  /*01c0*/  S2R R85, SR_TID.X ;  /* 0x0000000000557919 */ /* 0x000e6e0000002100 */
        /* <DEDUP_REMOVED lines=10> */
.L_x_5142:
[----:B------:R-:W1:Y:S02]  /*0270*/  LDC R5, c[0x0][0x2c8] ;  /* 0x0000b200ff057b82 */ /* 0x000e640000000800 */
.L_x_5143:
        /* <DEDUP_REMOVED lines=14> */
[----:B------:R-:W-:Y:S02]  /*0360*/  ULDC UR5, c[0x0][0x2c8] ;  /* 0x0000b20000057ab9 */ /* 0x000fe40000000800 */
        /* <DEDUP_REMOVED lines=26> */
[----:B------:R-:W-:Y:S01]  /*0510*/  ULDC UR6, c[0x0][0x2c4] ;  /* 0x0000b10000067ab9 */ /* 0x000fe20000000800 */
[----:B------:R-:W-:Y:S01]  /*0520*/  LOP3.LUT P4, RZ, R85, 0x3, RZ, 0xc0, !PT ;  /* 0x0000000355ff7812 */ /* 0x000fe2000788c0ff */
[----:B------:R-:W-:Y:S01]  /*0530*/  BSSY B0, `(.L_x_5145) ;  /* 0x000002e000007945 */ /* 0x000fe20003800000 */
[----:B------:R-:W-:-:S02]  /*0540*/  LOP3.LUT R6, R7, 0x1ffffffc, RZ, 0xc0, !PT ;  /* 0x1ffffffc07067812 */ /* 0x000fc400078ec0ff */
[----:B------:R-:W-:Y:S01]  /*0550*/  SHF.R.S32.HI R7, RZ, 0x2, R7 ;  /* 0x00000002ff077819 */ /* 0x000fe20000011407 */
[----:B------:R-:W2:Y:S01]  /*0560*/  @!P0 LDC.64 R2, c[0x0][0x290] ;  /* 0x0000a400ff028b82 */ /* 0x000ea20000000a00 */
[----:B------:R-:W-:Y:S01]  /*0570*/  @!P0 SHF.R.S32.HI R9, RZ, 0x1f, R21 ;  /* 0x0000001fff098819 */ /* 0x000fe20000011415 */
[----:B------:R-:W-:Y:S01]  /*0580*/  IMAD.IADD R6, R85, 0x1, -R6 ;  /* 0x0000000155067824 */ /* 0x000fe200078e0a06 */
[CC--:B------:R-:W-:Y:S02]  /*0590*/  ISETP.GE.AND P1, PT, R7.reuse, R122.reuse, PT ;  /* 0x0000007a0700720c */ /* 0x0c0fe40003f26270 */
[----:B------:R-:W-:Y:S01]  /*05a0*/  ISETP.GE.OR P3, PT, R7, R122, P4 ;  /* 0x0000007a0700720c */ /* 0x000fe20002766670 */
[----:B------:R-:W-:Y:S02]  /*05b0*/  IMAD.SHL.U32 R10, R6, 0x8, RZ ;  /* 0x00000008060a7824 */ /* 0x000fe400078e00ff */
[----:B------:R-:W-:-:S03]  /*05c0*/  IMAD R6, R21, UR7, R32 ;  /* 0x0000000715067c24 */ /* 0x000fc6000f8e0220 */
[--C-:B------:R-:W-:Y:S01]  /*05d0*/  SHF.R.S32.HI R11, RZ, 0x1f, R10.reuse ;  /* 0x0000001fff0b7819 */ /* 0x100fe2000001140a */
[----:B------:R-:W-:Y:S02]  /*05e0*/  IMAD R6, R6, UR6, R95 ;  /* 0x0000000606067c24 */ /* 0x000fe4000f8e025f */
[----:B-1----:R-:W-:-:S04]  /*05f0*/  IMAD.WIDE.U32 R10, R95, R4, R10 ;  /* 0x000000045f0a7225 */ /* 0x002fc800078e000a */
[----:B--2---:R-:W-:Y:S02]  /*0600*/  @!P0 IMAD R0, R9, R2, RZ ;  /* 0x0000000209008224 */ /* 0x004fe400078e02ff */
[----:B------:R-:W-:-:S04]  /*0610*/  @P0 IMAD.WIDE.U32 R8, R119, R4, RZ ;  /* 0x0000000477080225 */ /* 0x000fc800078e00ff */
[C---:B------:R-:W-:Y:S02]  /*0620*/  @!P0 IMAD R0, R21.reuse, R3, R0 ;  /* 0x0000000315008224 */ /* 0x040fe400078e0200 */
[----:B------:R-:W-:-:S04]  /*0630*/  @!P0 IMAD.WIDE.U32 R2, R21, R2, RZ ;  /* 0x0000000215028225 */ /* 0x000fc800078e00ff */
[----:B------:R-:W-:Y:S01]  /*0640*/  @P0 IMAD R119, R119, R5, R9 ;  /* 0x0000000577770224 */ /* 0x000fe200078e0209 */
[----:B------:R-:W-:Y:S01]  /*0650*/  @!P0 MOV R8, R2 ;  /* 0x0000000200088202 */ /* 0x000fe20000000f00 */
[----:B------:R-:W-:Y:S01]  /*0660*/  @!P0 IMAD.IADD R119, R3, 0x1, R0 ;  /* 0x0000000103778824 */ /* 0x000fe200078e0200 */
[----:B------:R-:W-:Y:S02]  /*0670*/  SHF.R.S32.HI R3, RZ, 0x1f, R95 ;  /* 0x0000001fff037819 */ /* 0x000fe4000001145f */
[----:B------:R-:W-:Y:S02]  /*0680*/  SHF.R.S32.HI R0, RZ, 0x1f, R32 ;  /* 0x0000001fff007819 */ /* 0x000fe40000011420 */
[----:B------:R-:W-:Y:S01]  /*0690*/  IADD3 R8, P0, R8, R10, RZ ;  /* 0x0000000a08087210 */ /* 0x000fe20007f1e0ff */
[----:B------:R-:W-:Y:S02]  /*06a0*/  IMAD R2, R3, R4, RZ ;  /* 0x0000000403027224 */ /* 0x000fe400078e02ff */
[----:B------:R-:W-:-:S02]  /*06b0*/  IMAD R3, R0, UR4, RZ ;  /* 0x0000000400037c24 */ /* 0x000fc4000f8e02ff */
[----:B------:R-:W-:-:S05]  /*06c0*/  IMAD R2, R95, R5, R2 ;  /* 0x000000055f027224 */ /* 0x000fca00078e0202 */
        /* <DEDUP_REMOVED lines=20> */
.L_x_5146:
[----:B------:R-:W-:Y:S05]  /*0810*/  BSYNC B0 ;  /* 0x0000000000007941 */ /* 0x000fea0003800000 */
.L_x_5145:
        /* <DEDUP_REMOVED lines=15> */
.L_x_5148:
[----:B------:R-:W-:Y:S05]  /*0910*/  BSYNC B0 ;  /* 0x0000000000007941 */ /* 0x000fea0003800000 */
.L_x_5147:
        /* <DEDUP_REMOVED lines=11> */
.L_x_5144:
        /* <DEDUP_REMOVED lines=24> */
.L_x_5149:
        /* <DEDUP_REMOVED lines=33> */
[----:B------:R-:W-:Y:S02]  /*0d60*/  IADD3 R8, -R11, RZ, RZ ;  /* 0x000000ff0b087210 */ /* 0x000fe40007ffe1ff */
        /* <DEDUP_REMOVED lines=46> */
.L_x_5150:
        /* <DEDUP_REMOVED lines=49> */
.L_x_5152:
[----:B------:R-:W-:Y:S01]  /*1360*/  @!P0 LOP3.LUT R22, RZ, R11, RZ, 0x33, !PT ;  /* 0x0000000bff168212 */ /* 0x000fe200078e33ff */
[----:B------:R-:W-:Y:S01]  /*1370*/  IMAD R4, R17, R90, RZ ;  /* 0x0000005a11047224 */ /* 0x000fe200078e02ff */
[----:B------:R-:W-:Y:S02]  /*1380*/  MOV R11, R5 ;  /* 0x00000005000b7202 */ /* 0x000fe40000000f00 */
[----:B------:R-:W-:Y:S01]  /*1390*/  SHF.R.S32.HI R23, RZ, 0x1f, R22 ;  /* 0x0000001fff177819 */ /* 0x000fe20000011416 */
[----:B------:R-:W-:Y:S01]  /*13a0*/  IMAD R5, R91, R19, R4 ;  /* 0x000000135b057224 */ /* 0x000fe200078e0204 */
[----:B------:R-:W-:Y:S01]  /*13b0*/  @P3 IADD3 R9, R8, R9, RZ ;  /* 0x0000000908093210 */ /* 0x000fe20007ffe0ff */
[----:B------:R-:W-:-:S04]  /*13c0*/  IMAD.WIDE.U32 R10, R90, R19, R10 ;  /* 0x000000135a0a7225 */ /* 0x000fc800078e000a */
        /* <DEDUP_REMOVED lines=9> */
[----:B------:R-:W-:Y:S02]  /*1460*/  SHF.R.S32.HI R9, RZ, 0x1f, R8 ;  /* 0x0000001fff097819 */ /* 0x000fe40000011408 */
[----:B-----5:R-:W-:-:S05]  /*1470*/  SHF.R.S32.HI R7, RZ, 0x1f, R0 ;  /* 0x0000001fff077819 */ /* 0x020fca0000011400 */
[----:B------:R-:W2:Y:S01]  /*1480*/  LDC.64 R2, c[0x0][0x238] ;  /* 0x00008e00ff027b82 */ /* 0x000ea20000000a00 */
[----:B-1----:R-:W-:-:S04]  /*1490*/  IMAD R9, R9, R4, RZ ;  /* 0x0000000409097224 */ /* 0x002fc800078e02ff */
[C---:B------:R-:W-:Y:S02]  /*14a0*/  IMAD R5, R8.reuse, R5, R9 ;  /* 0x0000000508057224 */ /* 0x040fe400078e0209 */
[----:B------:R-:W-:-:S04]  /*14b0*/  IMAD.WIDE.U32 R8, R8, R4, RZ ;  /* 0x0000000408087225 */ /* 0x000fc800078e00ff */
[----:B--2---:R-:W-:Y:S01]  /*14c0*/  IMAD R7, R7, R2, RZ ;  /* 0x0000000207077224 */ /* 0x004fe200078e02ff */
[----:B------:R-:W-:-:S03]  /*14d0*/  IADD3 R9, R9, R5, RZ ;  /* 0x0000000509097210 */ /* 0x000fc60007ffe0ff */
[C---:B------:R-:W-:Y:S02]  /*14e0*/  IMAD R7, R0.reuse, R3, R7 ;  /* 0x0000000300077224 */ /* 0x040fe400078e0207 */
[----:B------:R-:W-:-:S05]  /*14f0*/  IMAD.WIDE.U32 R34, R0, R2, R8 ;  /* 0x0000000200227225 */ /* 0x000fca00078e0008 */
[----:B------:R-:W-:-:S07]  /*1500*/  IADD3 R7, R35, R7, RZ ;  /* 0x0000000723077210 */ /* 0x000fce0007ffe0ff */
.L_x_5151:
[----:B------:R-:W-:Y:S01]  /*1510*/  ISETP.NE.AND P0, PT, R119, -0x1, PT ;  /* 0xffffffff7700780c */ /* 0x000fe20003f05270 */
[----:B------:R-:W-:Y:S01]  /*1520*/  VIADD R120, R98, 0xffffffff ;  /* 0xffffffff62787836 */ /* 0x000fe20000000000 */
[----:B------:R-:W-:Y:S01]  /*1530*/  SHF.R.S32.HI R92, RZ, 0x1f, R85 ;  /* 0x0000001fff5c7819 */ /* 0x000fe20000011455 */
[----:B------:R-:W-:Y:S01]  /*1540*/  IMAD.IADD R118, R122, 0x1, -R95 ;  /* 0x000000017a767824 */ /* 0x000fe200078e0a5f */
[----:B------:R-:W-:Y:S01]  /*1550*/  ULDC.64 UR4, c[0x0][0x258] ;  /* 0x0000960000047ab9 */ /* 0x000fe20000000a00 */
[----:B-----5:R-:W-:Y:S01]  /*1560*/  IMAD.SHL.U32 R0, R120, 0x40, RZ ;  /* 0x0000004078007824 */ /* 0x020fe200078e00ff */
[CC--:B------:R-:W-:Y:S01]  /*1570*/  LEA.HI R9, R92.reuse, R85.reuse, RZ, 0x2 ;  /* 0x000000555c097211 */ /* 0x0c0fe200078f10ff */
[----:B------:R-:W1:Y:S01]  /*1580*/  S2UR UR6, SR_CgaCtaId ;  /* 0x00000000000679c3 */ /* 0x000e620000008800 */
[-C--:B------:R-:W-:Y:S01]  /*1590*/  LEA.HI R8, R92, R85.reuse, RZ, 0x3 ;  /* 0x000000555c087211 */ /* 0x080fe200078f18ff */
[----:B------:R-:W-:Y:S01]  /*15a0*/  IMAD.IADD R10, R81, 0x1, -R0 ;  /* 0x00000001510a7824 */ /* 0x000fe200078e0a00 */
[----:B------:R-:W-:Y:S01]  /*15b0*/  LOP3.LUT R124, R9, 0xfffffffc, RZ, 0xc0, !PT ;  /* 0xfffffffc097c7812 */ /* 0x000fe200078ec0ff */
[----:B------:R-:W-:Y:S01]  /*15c0*/  IMAD.SHL.U32 R76, R90, 0x20, RZ ;  /* 0x000000205a4c7824 */ /* 0x000fe200078e00ff */
[----:B------:R-:W-:Y:S01]  /*15d0*/  SHF.R.S32.HI R15, RZ, 0x3, R8 ;  /* 0x00000003ff0f7819 */ /* 0x000fe20000011408 */
[----:B------:R-:W-:Y:S01]  /*15e0*/  ULDC.64 UR8, c[0x0][0x220] ;  /* 0x0000880000087ab9 */ /* 0x000fe20000000a00 */
[----:B------:R-:W-:Y:S01]  /*15f0*/  LEA.HI R11, R92, R85, RZ, 0x4 ;  /* 0x000000555c0b7211 */ /* 0x000fe200078f20ff */
[----:B------:R-:W2:Y:S01]  /*1600*/  @!P0 LDC.64 R2, c[0x0][0x228] ;  /* 0x00008a00ff028b82 */ /* 0x000ea20000000a00 */
[----:B------:R-:W-:Y:S01]  /*1610*/  IMAD.IADD R124, R85, 0x1, -R124 ;  /* 0x00000001557c7824 */ /* 0x000fe200078e0a7c */
[----:B------:R-:W-:Y:S01]  /*1620*/  SHF.R.S32.HI R12, RZ, 0x2, R9 ;  /* 0x00000002ff0c7819 */ /* 0x000fe20000011409 */
[----:B------:R-:W-:Y:S01]  /*1630*/  IMAD.SHL.U32 R121, R15, 0x40, RZ ;  /* 0x000000400f797824 */ /* 0x000fe200078e00ff */
[----:B------:R-:W-:Y:S01]  /*1640*/  SHF.R.S32.HI R14, RZ, 0x4, R11 ;  /* 0x00000004ff0e7819 */ /* 0x000fe2000001140b */
[----:B------:R-:W-:Y:S01]  /*1650*/  IMAD.SHL.U32 R124, R124, 0x8, RZ ;  /* 0x000000087c7c7824 */ /* 0x000fe200078e00ff */
[C---:B------:R-:W-:Y:S01]  /*1660*/  ISETP.GE.AND P4, PT, R12.reuse, R10, PT ;  /* 0x0000000a0c00720c */ /* 0x040fe20003f86270 */
[----:B------:R-:W-:Y:S01]  /*1670*/  VIADD R25, R12, 0x20 ;  /* 0x000000200c197836 */ /* 0x000fe20000000000 */
[----:B------:R-:W3:Y:S01]  /*1680*/  @P0 LDC.64 R4, c[0x0][0x240] ;  /* 0x00009000ff040b82 */ /* 0x000ee20000000a00 */
[----:B------:R-:W-:Y:S01]  /*1690*/  LOP3.LUT R121, R121, 0xc0, RZ, 0xc0, !PT ;  /* 0x000000c079797812 */ /* 0x000fe200078ec0ff */
[----:B------:R-:W-:Y:S01]  /*16a0*/  IMAD.SHL.U32 R15, R15, 0x8, RZ ;  /* 0x000000080f0f7824 */ /* 0x000fe200078e00ff */
[----:B------:R-:W-:-:S02]  /*16b0*/  LEA.HI R16, R11, R14, RZ, 0x1 ;  /* 0x0000000e0b107211 */ /* 0x000fc400078f08ff */
[----:B------:R-:W-:Y:S02]  /*16c0*/  LOP3.LUT R24, R121, 0x18, R124, 0xf8, !PT ;  /* 0x0000001879187812 */ /* 0x000fe400078ef87c */
[----:B------:R-:W-:Y:S01]  /*16d0*/  LOP3.LUT R16, R16, 0xfffffffe, RZ, 0xc0, !PT ;  /* 0xfffffffe10107812 */ /* 0x000fe200078ec0ff */
[----:B------:R-:W4:Y:S01]  /*16e0*/  LDC.64 R88, c[0x0][0x250] ;  /* 0x00009400ff587b82 */ /* 0x000f220000000a00 */
[----:B------:R-:W-:Y:S02]  /*16f0*/  SHF.R.U32.HI R121, RZ, 0x3, R121 ;  /* 0x00000003ff797819 */ /* 0x000fe40000011679 */
[----:B------:R-:W-:Y:S01]  /*1700*/  @!P0 SHF.R.S32.HI R27, RZ, 0x1f, R21 ;  /* 0x0000001fff1b8819 */ /* 0x000fe20000011415 */
[----:B------:R-:W-:Y:S01]  /*1710*/  IMAD.IADD R16, R14, 0x1, -R16 ;  /* 0x000000010e107824 */ /* 0x000fe200078e0a10 */
[----:B------:R-:W-:Y:S01]  /*1720*/  LOP3.LUT R8, R8, 0xfffffff8, RZ, 0xc0, !PT ;  /* 0xfffffff808087812 */ /* 0x000fe200078ec0ff */
[----:B------:R-:W1:Y:S01]  /*1730*/  @!P4 S2R R18, SR_CgaCtaId ;  /* 0x000000000012c919 */ /* 0x000e620000008800 */
[----:B------:R-:W-:Y:S01]  /*1740*/  ISETP.GE.AND P3, PT, R25, R10, PT ;  /* 0x0000000a1900720c */ /* 0x000fe20003f66270 */
[-C--:B--2---:R-:W-:Y:S01]  /*1750*/  @!P0 IMAD R14, R27, R2.reuse, RZ ;  /* 0x000000021b0e8224 */ /* 0x084fe200078e02ff */
[----:B------:R-:W-:Y:S01]  /*1760*/  LOP3.LUT R121, R24, R121, RZ, 0x3c, !PT ;  /* 0x0000007918797212 */ /* 0x000fe200078e3cff */
[----:B------:R-:W-:Y:S01]  /*1770*/  @!P0 IMAD.WIDE.U32 R36, R21, R2, RZ ;  /* 0x0000000215248225 */ /* 0x000fe200078e00ff */
[----:B------:R-:W-:-:S02]  /*1780*/  LOP3.LUT R24, R11, 0xfffffff0, RZ, 0xc0, !PT ;  /* 0xfffffff00b187812 */ /* 0x000fc400078ec0ff */
[-C--:B------:R-:W-:Y:S01]  /*1790*/  ISETP.GE.AND P5, PT, R25, R118.reuse, PT ;  /* 0x000000761900720c */ /* 0x080fe20003fa6270 */
[----:B------:R-:W-:Y:S01]  /*17a0*/  IMAD.IADD R11, R85, 0x1, -R8 ;  /* 0x00000001550b7824 */ /* 0x000fe200078e0a08 */
[----:B------:R-:W-:Y:S01]  /*17b0*/  ISETP.GE.AND P1, PT, R12, R118, PT ;  /* 0x000000760c00720c */ /* 0x000fe20003f26270 */
[----:B------:R-:W-:Y:S01]  /*17c0*/  @!P0 IMAD R3, R21, R3, R14 ;  /* 0x0000000315038224 */ /* 0x000fe200078e020e */
[----:B------:R-:W-:Y:S01]  /*17d0*/  LEA.HI R92, R92, R85, RZ, 0x5 ;  /* 0x000000555c5c7211 */ /* 0x000fe200078f28ff */
[----:B---3--:R-:W-:Y:S01]  /*17e0*/  @P0 IMAD.WIDE.U32 R26, R119, R4, RZ ;  /* 0x00000004771a0225 */ /* 0x008fe200078e00ff */
[----:B------:R-:W-:Y:S02]  /*17f0*/  LEA.HI R21, R11, R11, RZ, 0x1 ;  /* 0x0000000b0b157211 */ /* 0x000fe400078f08ff */
[----:B------:R-:W-:Y:S01]  /*1800*/  SHF.R.S32.HI R93, RZ, 0x5, R92 ;  /* 0x00000005ff5d7819 */ /* 0x000fe2000001145c */
[----:B------:R-:W-:Y:S01]  /*1810*/  IMAD.IADD R83, R85, 0x1, -R24 ;  /* 0x0000000155537824 */ /* 0x000fe200078e0a18 */
[----:B------:R-:W-:Y:S01]  /*1820*/  LOP3.LUT R2, R21, 0x3fffffe, RZ, 0xc0, !PT ;  /* 0x03fffffe15027812 */ /* 0x000fe200078ec0ff */
[----:B------:R-:W2:Y:S01]  /*1830*/  @!P3 S2R R24, SR_CgaCtaId ;  /* 0x000000000018b919 */ /* 0x000ea20000008800 */
[----:B------:R-:W-:Y:S01]  /*1840*/  @P0 IMAD R5, R119, R5, R27 ;  /* 0x0000000577050224 */ /* 0x000fe200078e021b */
[----:B------:R-:W-:Y:S01]  /*1850*/  @!P4 MOV R31, 0x400 ;  /* 0x00000400001fc802 */ /* 0x000fe20000000f00 */
[----:B------:R-:W-:Y:S01]  /*1860*/  @!P0 IMAD.IADD R5, R37, 0x1, R3 ;  /* 0x0000000125058824 */ /* 0x000fe200078e0203 */
[----:B------:R-:W-:Y:S01]  /*1870*/  LEA.HI R30, R83, R83, RZ, 0x1 ;  /* 0x00000053531e7211 */ /* 0x000fe200078f08ff */
[----:B------:R-:W-:Y:S01]  /*1880*/  IMAD.IADD R11, R11, 0x1, -R2 ;  /* 0x000000010b0b7824 */ /* 0x000fe200078e0a02 */
[----:B------:R-:W-:Y:S01]  /*1890*/  LEA.HI R3, R9, R12, RZ, 0x1 ;  /* 0x0000000c09037211 */ /* 0x000fe200078f08ff */
[----:B------:R-:W-:Y:S01]  /*18a0*/  @!P0 IMAD.MOV.U32 R26, RZ, RZ, R36 ;  /* 0x000000ffff1a8224 */ /* 0x000fe200078e0024 */
[----:B------:R-:W3:Y:S01]  /*18b0*/  @!P5 S2R R20, SR_CgaCtaId ;  /* 0x000000000014d919 */ /* 0x000ee20000008800 */
[----:B------:R-:W-:Y:S01]  /*18c0*/  IADD3 R34, P0, R124, R34, RZ ;  /* 0x000000227c227210 */ /* 0x000fe20007f1e0ff */
[----:B------:R-:W4:Y:S01]  /*18d0*/  @!P1 LDC.64 R8, c[0x0][0x240] ;  /* 0x00009000ff089b82 */ /* 0x000f220000000a00 */
[----:B------:R-:W-:Y:S01]  /*18e0*/  SHF.R.S32.HI R2, RZ, 0x1f, R124 ;  /* 0x0000001fff027819 */ /* 0x000fe2000001147c */
[----:B------:R-:W-:Y:S01]  /*18f0*/  IMAD R11, R16, 0x8, R11 ;  /* 0x00000008100b7824 */ /* 0x000fe200078e020b */
[----:B------:R-:W-:-:S02]  /*1900*/  SHF.R.S32.HI R14, RZ, 0x1f, R83 ;  /* 0x0000001fff0e7819 */ /* 0x000fc40000011453 */
[----:B------:R-:W-:Y:S01]  /*1910*/  LOP3.LUT R4, R30, 0x7fffffe, RZ, 0xc0, !PT ;  /* 0x07fffffe1e047812 */ /* 0x000fe200078ec0ff */
[----:B------:R-:W-:Y:S01]  /*1920*/  IMAD.X R35, R2, 0x1, R7, P0 ;  /* 0x0000000102237824 */ /* 0x000fe200000e0607 */
[----:B------:R-:W-:Y:S02]  /*1930*/  LOP3.LUT R3, R3, 0x7fffffe, RZ, 0xc0, !PT ;  /* 0x07fffffe03037812 */ /* 0x000fe400078ec0ff */
[----:B------:R-:W-:Y:S01]  /*1940*/  LEA.HI R14, R14, R83, RZ, 0x3 ;  /* 0x000000530e0e7211 */ /* 0x000fe200078f18ff */
[----:B------:R-:W-:Y:S01]  /*1950*/  IMAD.IADD R83, R83, 0x1, -R4 ;  /* 0x0000000153537824 */ /* 0x000fe200078e0a04 */
[----:B------:R-:W-:Y:S01]  /*1960*/  IADD3 R78, P0, R124, R78, RZ ;  /* 0x0000004e7c4e7210 */ /* 0x000fe20007f1e0ff */
[----:B------:R-:W-:Y:S01]  /*1970*/  IMAD.IADD R4, R12, 0x1, -R3 ;  /* 0x000000010c047824 */ /* 0x000fe200078e0a03 */
[----:B-1----:R-:W-:Y:S01]  /*1980*/  @!P4 LEA R18, R18, R31, 0x18 ;  /* 0x0000001f1212c211 */ /* 0x002fe200078ec0ff */
[----:B------:R-:W-:Y:S01]  /*1990*/  IMAD.SHL.U32 R14, R14, 0x20, RZ ;  /* 0x000000200e0e7824 */ /* 0x000fe200078e00ff */
[----:B------:R-:W-:Y:S01]  /*19a0*/  SHF.R.S32.HI R31, RZ, 0x1f, R32 ;  /* 0x0000001fff1f7819 */ /* 0x000fe20000011420 */
[----:B------:R-:W-:Y:S01]  /*19b0*/  IMAD.X R79, R2, 0x1, R6, P0 ;  /* 0x00000001024f7824 */ /* 0x000fe200000e0606 */
[----:B------:R-:W-:Y:S01]  /*19c0*/  IADD3 R26, P0, R124, R26, RZ ;  /* 0x0000001a7c1a7210 */ /* 0x000fe20007f1e0ff */
[----:B------:R-:W-:Y:S01]  /*19d0*/  IMAD R4, R93, 0x8, R4 ;  /* 0x000000085d047824 */ /* 0x000fe200078e0204 */
[----:B------:R-:W1:Y:S01]  /*19e0*/  @!P1 LDC.64 R6, c[0x0][0x210] ;  /* 0x00008400ff069b82 */ /* 0x000e620000000a00 */
[----:B------:R-:W-:Y:S01]  /*19f0*/  @!P3 MOV R3, 0x400 ;  /* 0x000004000003b802 */ /* 0x000fe20000000f00 */
[----:B------:R-:W-:Y:S01]  /*1a00*/  IMAD R31, R31, UR4, RZ ;  /* 0x000000041f1f7c24 */ /* 0x000fe2000f8e02ff */
[--C-:B------:R-:W-:Y:S01]  /*1a10*/  SHF.R.S32.HI R13, RZ, 0x1f, R12.reuse ;  /* 0x0000001fff0d7819 */ /* 0x100fe2000001140c */
[----:B------:R-:W-:Y:S01]  /*1a20*/  IMAD.X R27, R2, 0x1, R5, P0 ;  /* 0x00000001021b7824 */ /* 0x000fe200000e0605 */
[----:B------:R-:W-:Y:S01]  /*1a30*/  ISETP.GE.AND P2, PT, R25, R10, PT ;  /* 0x0000000a1900720c */ /* 0x000fe20003f46270 */
[----:B------:R-:W-:Y:S01]  /*1a40*/  IMAD.U32 R121, R4, 0x20, R121 ;  /* 0x0000002004797824 */ /* 0x000fe200078e0079 */
[----:B--2---:R-:W-:Y:S01]  /*1a50*/  @!P3 LEA R24, R24, R3, 0x18 ;  /* 0x000000031818b211 */ /* 0x004fe200078ec0ff */
[----:B------:R-:W2:Y:S01]  /*1a60*/  @!P5 LDC.64 R4, c[0x0][0x240] ;  /* 0x00009000ff04db82 */ /* 0x000ea20000000a00 */
[----:B------:R-:W-:Y:S01]  /*1a70*/  IMAD.WIDE R28, R29, 0x40, R12 ;  /* 0x000000401d1c7825 */ /* 0x000fe200078e020c */
[----:B------:R-:W-:-:S02]  /*1a80*/  @!P5 MOV R25, 0x400 ;  /* 0x000004000019d802 */ /* 0x000fc40000000f00 */
[----:B------:R-:W-:Y:S01]  /*1a90*/  LOP3.LUT R80, R14, 0xffffff00, RZ, 0xc0, !PT ;  /* 0xffffff000e507812 */ /* 0x000fe200078ec0ff */
[----:B------:R-:W-:Y:S01]  /*1aa0*/  IMAD R31, R32, UR5, R31 ;  /* 0x00000005201f7c24 */ /* 0x000fe2000f8e021f */
[----:B---3--:R-:W-:Y:S01]  /*1ab0*/  @!P5 LEA R20, R20, R25, 0x18 ;  /* 0x000000191414d211 */ /* 0x008fe200078ec0ff */
[----:B------:R-:W-:Y:S01]  /*1ac0*/  IMAD.WIDE.U32 R32, R32, UR4, R26 ;  /* 0x0000000420207c25 */ /* 0x000fe2000f8e001a */
[----:B------:R-:W3:Y:S01]  /*1ad0*/  @!P5 LDC.64 R2, c[0x0][0x210] ;  /* 0x00008400ff02db82 */ /* 0x000ee20000000a00 */
[----:B------:R-:W-:Y:S01]  /*1ae0*/  @!P5 IADD3 R25, P0, R28, 0x20, RZ ;  /* 0x000000201c19d810 */ /* 0x000fe20007f1e0ff */
[----:B------:R-:W-:Y:S01]  /*1af0*/  ULDC.64 UR4, c[0x0][0x268] ;  /* 0x00009a0000047ab9 */ /* 0x000fe20000000a00 */
[--C-:B------:R-:W-:Y:S01]  /*1b00*/  SHF.R.S32.HI R27, RZ, 0x1, R30.reuse ;  /* 0x00000001ff1b7819 */ /* 0x100fe2000001141e */
[----:B----4-:R-:W-:Y:S01]  /*1b10*/  @!P1 IMAD R26, R29, R8, RZ ;  /* 0x000000081d1a9224 */ /* 0x010fe200078e02ff */
[----:B------:R-:W-:Y:S01]  /*1b20*/  SHF.R.S32.HI R30, RZ, 0x1f, R30 ;  /* 0x0000001fff1e7819 */ /* 0x000fe2000001141e */
[----:B------:R-:W-:-:S02]  /*1b30*/  IMAD.IADD R33, R33, 0x1, R31 ;  /* 0x0000000121217824 */ /* 0x000fc400078e021f */
[----:B------:R-:W-:Y:S01]  /*1b40*/  @!P5 IMAD.X R29, RZ, RZ, R29, P0 ;  /* 0x000000ffff1dd224 */ /* 0x000fe200000e061d */
[----:B------:R-:W-:Y:S01]  /*1b50*/  LEA.HI R30, R30, R27, RZ, 0x2 ;  /* 0x0000001b1e1e7211 */ /* 0x000fe200078f10ff */
[C---:B------:R-:W-:Y:S02]  /*1b60*/  @!P1 IMAD R26, R28.reuse, R9, R26 ;  /* 0x000000091c1a9224 */ /* 0x040fe400078e021a */
[----:B------:R-:W-:Y:S01]  /*1b70*/  @!P1 IMAD.WIDE.U32 R36, R28, R8, R32 ;  /* 0x000000081c249225 */ /* 0x000fe200078e0020 */
[----:B------:R-:W-:-:S03]  /*1b80*/  LOP3.LUT R8, R30, 0xfffffffc, RZ, 0xc0, !PT ;  /* 0xfffffffc1e087812 */ /* 0x000fc600078ec0ff */
[----:B--2---:R-:W-:Y:S01]  /*1b90*/  @!P5 IMAD R28, R29, R4, RZ ;  /* 0x000000041d1cd224 */ /* 0x004fe200078e02ff */
[C---:B-1----:R-:W-:Y:S01]  /*1ba0*/  @!P1 LEA R30, P0, R36.reuse, R6, 0x1 ;  /* 0x00000006241e9211 */ /* 0x042fe200078008ff */
[----:B------:R-:W-:Y:S02]  /*1bb0*/  @!P1 IMAD.IADD R26, R37, 0x1, R26 ;  /* 0x00000001251a9824 */ /* 0x000fe400078e021a */
[C---:B------:R-:W-:Y:S02]  /*1bc0*/  @!P5 IMAD R5, R25.reuse, R5, R28 ;  /* 0x000000051905d224 */ /* 0x040fe400078e021c */
[----:B------:R-:W-:Y:S01]  /*1bd0*/  @!P5 IMAD.WIDE.U32 R28, R25, R4, R32 ;  /* 0x00000004191cd225 */ /* 0x000fe200078e0020 */
[----:B------:R-:W-:Y:S02]  /*1be0*/  @!P1 LEA.HI.X R31, R36, R7, R26, 0x1, P0 ;  /* 0x00000007241f9211 */ /* 0x000fe400000f0c1a */
[----:B------:R-:W1:Y:S01]  /*1bf0*/  @!P4 LDC.64 R6, c[0x0][0x218] ;  /* 0x00008600ff06cb82 */ /* 0x000e620000000a00 */
[----:B------:R-:W-:Y:S01]  /*1c00*/  @!P5 IMAD.IADD R4, R29, 0x1, R5 ;  /* 0x000000011d04d824 */ /* 0x000fe200078e0205 */
[----:B---3--:R-:W-:Y:S01]  /*1c10*/  @!P5 LEA R26, P0, R28, R2, 0x1 ;  /* 0x000000021c1ad211 */ /* 0x008fe200078008ff */
[----:B------:R-:W-:Y:S01]  /*1c20*/  IMAD R9, R23, UR4, RZ ;  /* 0x0000000417097c24 */ /* 0x000fe2000f8e02ff */
[----:B------:R-:W-:Y:S01]  /*1c30*/  SHF.L.U64.HI R2, R90, 0x5, R91 ;  /* 0x000000055a027819 */ /* 0x000fe2000001025b */
[----:B------:R-:W-:Y:S01]  /*1c40*/  IMAD.IADD R8, R27, 0x1, -R8 ;  /* 0x000000011b087824 */ /* 0x000fe200078e0a08 */
[----:B------:R-:W-:Y:S01]  /*1c50*/  @!P5 LEA.HI.X R27, R28, R3, R4, 0x1, P0 ;  /* 0x000000031c1bd211 */ /* 0x000fe200000f0c04 */
[C---:B------:R-:W-:Y:S01]  /*1c60*/  IMAD R9, R22.reuse, UR5, R9 ;  /* 0x0000000516097c24 */ /* 0x040fe2000f8e0209 */
[----:B------:R-:W2:Y:S01]  /*1c70*/  @!P3 LDC.64 R4, c[0x0][0x218] ;  /* 0x00008600ff04bb82 */ /* 0x000ea20000000a00 */
[----:B------:R-:W-:Y:S01]  /*1c80*/  IMAD.WIDE.U32 R22, R22, UR4, R34 ;  /* 0x0000000416167c25 */ /* 0x000fe2000f8e0022 */
[----:B------:R-:W-:Y:S01]  /*1c90*/  UMOV UR4, 0x400 ;  /* 0x0000040000047882 */ /* 0x000fe20000000000 */
[----:B------:R-:W-:Y:S01]  /*1ca0*/  SHF.R.S32.HI R3, RZ, 0x1, R21 ;  /* 0x00000001ff037819 */ /* 0x000fe20000011415 */
[----:B------:R-:W-:Y:S01]  /*1cb0*/  ULEA UR4, UR6, UR4, 0x18 ;  /* 0x0000000406047291 */ /* 0x000fe2000f8ec03f */
[----:B------:R-:W-:Y:S01]  /*1cc0*/  IADD3 R19, P0, R12, R19, RZ ;  /* 0x000000130c137210 */ /* 0x000fe20007f1e0ff */
[----:B------:R-:W-:-:S02]  /*1cd0*/  @!P5 IMAD R20, R121, 0x2, R20 ;  /* 0x000000027914d824 */ /* 0x000fc400078e0214 */
[----:B------:R-:W-:Y:S02]  /*1ce0*/  IMAD.SHL.U32 R28, R3, 0x40, RZ ;  /* 0x00000040031c7824 */ /* 0x000fe400078e00ff */
[C---:B------:R-:W-:Y:S02]  /*1cf0*/  @!P4 IMAD R18, R121.reuse, 0x2, R18 ;  /* 0x000000027912c824 */ /* 0x040fe400078e0212 */
[C---:B------:R-:W-:Y:S01]  /*1d00*/  @!P3 IMAD R24, R121.reuse, 0x2, R24 ;  /* 0x000000027918b824 */ /* 0x040fe200078e0218 */
[----:B------:R-:W-:Y:S01]  /*1d10*/  LEA R121, R121, UR4, 0x1 ;  /* 0x0000000479797c11 */ /* 0x000fe2000f8e08ff */
[C---:B------:R-:W-:Y:S01]  /*1d20*/  IMAD.X R17, R13.reuse, 0x1, R17, P0 ;  /* 0x000000010d117824 */ /* 0x040fe200000e0611 */
[----:B------:R-:W-:Y:S01]  /*1d30*/  LOP3.LUT R28, R28, 0xc0, RZ, 0xc0, !PT ;  /* 0x000000c01c1c7812 */ /* 0x000fe200078ec0ff */
[-C--:B------:R-:W-:Y:S02]  /*1d40*/  IMAD R13, R13, R90.reuse, RZ ;  /* 0x0000005a0d0d7224 */ /* 0x080fe400078e02ff */
[----:B------:R-:W-:Y:S01]  /*1d50*/  IMAD.WIDE.U32 R78, R12, R90, R78 ;  /* 0x0000005a0c4e7225 */ /* 0x000fe200078e004e */
[----:B------:R-:W-:Y:S01]  /*1d60*/  @!PT LDS RZ, [RZ] ;  /* 0x00000000fffff984 */ /* 0x000fe20000000800 */
[----:B------:R-:W-:Y:S01]  /*1d70*/  @!PT LDS RZ, [RZ] ;  /* 0x00000000fffff984 */ /* 0x000fe20000000800 */
[----:B------:R-:W-:Y:S01]  /*1d80*/  @!PT LDS RZ, [RZ] ;  /* 0x00000000fffff984 */ /* 0x000fe20000000800 */
[----:B------:R-:W-:Y:S01]  /*1d90*/  @!P1 LDGSTS.E.BYPASS.LTC128B.128 [R121], desc[UR10][R30.64] ;  /* 0x000000001e799fae */ /* 0x000fe2000b901d4a */
[----:B------:R-:W-:-:S02]  /*1da0*/  LOP3.LUT R15, R28, 0x8, R15, 0xf8, !PT ;  /* 0x000000081c0f7812 */ /* 0x000fc400078ef80f */
[----:B------:R-:W-:Y:S01]  /*1db0*/  IMAD R13, R12, R91, R13 ;  /* 0x0000005b0c0d7224 */ /* 0x000fe200078e020d */
[----:B------:R-:W-:Y:S01]  /*1dc0*/  @!P1 LDGSTS.E.BYPASS.LTC128B.128 [R121+0x1000], desc[UR10][R30.64+0x40] ;  /* 0x010000401e799fae */ /* 0x000fe2000b901d4a */
[----:B------:R-:W-:Y:S01]  /*1dd0*/  SHF.R.U32.HI R116, RZ, 0x3, R28 ;  /* 0x00000003ff747819 */ /* 0x000fe2000001161c */
[----:B------:R-:W-:Y:S02]  /*1de0*/  IMAD.SHL.U32 R77, R8, 0x40, RZ ;  /* 0x00000040084d7824 */ /* 0x000fe400078e00ff */
[----:B------:R2:W-:Y:S01]  /*1df0*/  @!P1 LDGSTS.E.BYPASS.LTC128B.128 [R121+0x2000], desc[UR10][R30.64+0x80] ;  /* 0x020000801e799fae */ /* 0x0005e2000b901d4a */
[----:B------:R-:W-:Y:S01]  /*1e00*/  IMAD.IADD R102, R79, 0x1, R13 ;  /* 0x000000014f667824 */ /* 0x000fe200078e020d */
[----:B-1----:R-:W-:Y:S01]  /*1e10*/  @!P4 LEA R28, P1, R78, R6, 0x1 ;  /* 0x000000064e1cc211 */ /* 0x002fe200078208ff */
[----:B------:R-:W-:Y:S01]  /*1e20*/  IMAD.IADD R23, R23, 0x1, R9 ;  /* 0x0000000117177824 */ /* 0x000fe200078e0209 */
[----:B------:R-:W-:Y:S01]  /*1e30*/  @!P3 IADD3 R6, P0, R76, R78, RZ ;  /* 0x0000004e4c06b210 */ /* 0x000fe20007f1e0ff */
[----:B------:R-:W-:Y:S01]  /*1e40*/  @!P5 LDGSTS.E.BYPASS.LTC128B.128 [R20+0x800], desc[UR10][R26.64] ;  /* 0x008000001a14dfae */ /* 0x000fe2000b901d4a */
[----:B------:R-:W-:Y:S01]  /*1e50*/  @!P4 LEA.HI.X R29, R78, R7, R102, 0x1, P1 ;  /* 0x000000074e1dc211 */ /* 0x000fe200008f0c66 */
[----:B------:R-:W-:Y:S01]  /*1e60*/  IMAD.WIDE.U32 R86, R19, R88, R22 ;  /* 0x0000005813567225 */ /* 0x000fe200078e0016 */
[----:B------:R-:W-:Y:S01]  /*1e70*/  LOP3.LUT R77, R77, 0xc0, RZ, 0xc0, !PT ;  /* 0x000000c04d4d7812 */ /* 0x000fe200078ec0ff */
[----:B------:R-:W-:Y:S01]  /*1e80*/  @!P5 LDGSTS.E.BYPASS.LTC128B.128 [R20+0x1800], desc[UR10][R26.64+0x40] ;  /* 0x018000401a14dfae */ /* 0x000fe2000b901d4a */
[----:B------:R-:W-:Y:S01]  /*1e90*/  ISETP.GE.AND P1, PT, R12, R10, PT ;  /* 0x0000000a0c00720c */ /* 0x000fe20003f26270 */
[----:B------:R-:W-:Y:S01]  /*1ea0*/  @!P3 IMAD.X R7, R2, 0x1, R102, P0 ;  /* 0x000000010207b824 */ /* 0x000fe200000e0666 */
[----:B------:R-:W-:Y:S01]  /*1eb0*/  LOP3.LUT R116, R15, R116, RZ, 0x3c, !PT ;  /* 0x000000740f747212 */ /* 0x000fe200078e3cff */
[----:B------:R-:W-:Y:S04]  /*1ec0*/  @!P5 LDGSTS.E.BYPASS.LTC128B.128 [R20+0x2800], desc[UR10][R26.64+0x80] ;  /* 0x028000801a14dfae */ /* 0x000fe8000b901d4a */
[----:B------:R-:W-:Y:S01]  /*1ed0*/  @!P4 LDGSTS.E.BYPASS.LTC128B.128 [R18+0x3000], desc[UR10][R28.64] ;  /* 0x030000001c12cfae */ /* 0x000fe2000b901d4a */
[----:B------:R-:W-:-:S03]  /*1ee0*/  IMAD.U32 R116, R11, 0x20, R116 ;  /* 0x000000200b747824 */ /* 0x000fc600078e0074 */
[----:B------:R-:W-:Y:S02]  /*1ef0*/  @!P4 LDGSTS.E.BYPASS.LTC128B.128 [R18+0x4000], desc[UR10][R28.64+0x40] ;  /* 0x040000401c12cfae */ /* 0x000fe4000b901d4a */
[----:B------:R-:W-:Y:S02]  /*1f00*/  LEA R116, R116, UR4, 0x1 ;  /* 0x0000000474747c11 */ /* 0x000fe4000f8e08ff */
[----:B------:R-:W-:Y:S01]  /*1f10*/  @!P4 LDGSTS.E.BYPASS.LTC128B.128 [R18+0x5000], desc[UR10][R28.64+0x80] ;  /* 0x050000801c12cfae */ /* 0x000fe2000b901d4a */
[----:B--2---:R-:W-:Y:S01]  /*1f20*/  @!P3 LEA R30, P0, R6, R4, 0x1 ;  /* 0x00000004061eb211 */ /* 0x004fe200078008ff */
[----:B------:R-:W-:-:S03]  /*1f30*/  IMAD R4, R17, R88, RZ ;  /* 0x0000005811047224 */ /* 0x000fc600078e02ff */
[----:B------:R-:W-:Y:S01]  /*1f40*/  @!P3 LEA.HI.X R31, R6, R5, R7, 0x1, P0 ;  /* 0x00000005061fb211 */ /* 0x000fe200000f0c07 */
[----:B------:R-:W-:Y:S01]  /*1f50*/  IMAD R5, R19, R89, R4 ;  /* 0x0000005913057224 */ /* 0x000fe200078e0204 */
[----:B------:R-:W-:Y:S01]  /*1f60*/  LEA R128, P0, R86, UR8, 0x1 ;  /* 0x0000000856807c11 */ /* 0x000fe2000f8008ff */
[----:B------:R-:W-:Y:S02]  /*1f70*/  IMAD.SHL.U32 R4, R16, 0x8, RZ ;  /* 0x0000000810047824 */ /* 0x000fe400078e00ff */
[----:B------:R-:W-:Y:S01]  /*1f80*/  @!P3 LDGSTS.E.BYPASS.LTC128B.128 [R24+0x3800], desc[UR10][R30.64] ;  /* 0x038000001e18bfae */ /* 0x000fe2000b901d4a */
[----:B------:R-:W-:Y:S02]  /*1f90*/  IMAD.IADD R84, R87, 0x1, R5 ;  /* 0x0000000157547824 */ /* 0x000fe400078e0205 */
[----:B------:R-:W-:Y:S01]  /*1fa0*/  LOP3.LUT R4, R77, 0x8, R4, 0xf8, !PT ;  /* 0x000000084d047812 */ /* 0x000fe200078ef804 */
[----:B------:R-:W-:Y:S01]  /*1fb0*/  @!P3 LDGSTS.E.BYPASS.LTC128B.128 [R24+0x4800], desc[UR10][R30.64+0x40] ;  /* 0x048000401e18bfae */ /* 0x000fe2000b901d4a */
[----:B------:R-:W-:Y:S01]  /*1fc0*/  SHF.R.U32.HI R77, RZ, 0x3, R77 ;  /* 0x00000003ff4d7819 */ /* 0x000fe2000001164d */
[----:B------:R-:W-:Y:S01]  /*1fd0*/  IMAD.WIDE.U32 R6, R88, 0x40, RZ ;  /* 0x0000004058067825 */ /* 0x000fe200078e00ff */
[----:B------:R-:W-:Y:S01]  /*1fe0*/  LEA.HI.X R129, R86, UR9, R84, 0x1, P0 ;  /* 0x0000000956817c11 */ /* 0x000fe200080f0c54 */
[----:B------:R1:W-:Y:S01]  /*1ff0*/  @!P3 LDGSTS.E.BYPASS.LTC128B.128 [R24+0x5800], desc[UR10][R30.64+0x80] ;  /* 0x058000801e18bfae */ /* 0x0003e2000b901d4a */
[----:B------:R-:W-:Y:S01]  /*2000*/  LOP3.LUT R77, R4, R77, RZ, 0x3c, !PT ;  /* 0x0000004d044d7212 */ /* 0x000fe200078e3cff */
[----:B------:R-:W-:Y:S01]  /*2010*/  IMAD R4, R93, 0x200, R80 ;  /* 0x000002005d047824 */ /* 0x000fe200078e0250 */
[----:B------:R-:W-:Y:S01]  /*2020*/  @!P2 IADD3 R6, P0, R128, R6, RZ ;  /* 0x000000068006a210 */ /* 0x000fe20007f1e0ff */
[----:B------:R-:W0:Y:S01]  /*2030*/  LDGDEPBAR ;  /* 0x00000000000079af */ /* 0x000e220000000000 */
[----:B------:R-:W-:-:S02]  /*2040*/  IMAD.SHL.U32 R5, R89, 0x40, RZ ;  /* 0x0000004059057824 */ /* 0x000fc400078e00ff */
[C---:B------:R-:W-:Y:S02]  /*2050*/  IMAD R4, R83.reuse, 0x20, R4 ;  /* 0x0000002053047824 */ /* 0x040fe400078e0204 */
[----:B------:R-:W-:Y:S01]  /*2060*/  IMAD R80, R83, 0x20, R80 ;  /* 0x0000002053507824 */ /* 0x000fe200078e0250 */
[----:B------:R-:W-:Y:S01]  /*2070*/  @!P2 IADD3.X R7, R129, R7, R5, P0, !PT ;  /* 0x000000078107a210 */ /* 0x000fe200007fe405 */
[----:B------:R-:W-:Y:S01]  /*2080*/  IMAD.IADD R117, R77, 0x1, R4 ;  /* 0x000000014d757824 */ /* 0x000fe200078e0204 */
[----:B------:R-:W-:Y:S01]  /*2090*/  LOP3.LUT P0, RZ, R3, 0x2, RZ, 0xc0, !PT ;  /* 0x0000000203ff7812 */ /* 0x000fe2000780c0ff */
[----:B------:R-:W-:Y:S02]  /*20a0*/  IMAD.MOV.U32 R3, RZ, RZ, 0x10 ;  /* 0x00000010ff037424 */ /* 0x000fe400078e00ff */
[----:B------:R-:W-:Y:S01]  /*20b0*/  IMAD.MOV.U32 R5, RZ, RZ, 0x20 ;  /* 0x00000020ff057424 */ /* 0x000fe200078e00ff */
[----:B------:R-:W-:-:S04]  /*20c0*/  LEA R117, R117, UR4, 0x1 ;  /* 0x0000000475757c11 */ /* 0x000fc8000f8e08ff */
[----:B------:R-:W-:-:S05]  /*20d0*/  SEL R5, R5, 0xffffffe0, !P0 ;  /* 0xffffffe005057807 */ /* 0x000fca0004000000 */
[----:B------:R-:W-:Y:S01]  /*20e0*/  IMAD.IADD R113, R116, 0x1, R5 ;  /* 0x0000000174717824 */ /* 0x000fe200078e0205 */
[----:B------:R-:W-:-:S04]  /*20f0*/  DEPBAR.LE SB0, 0x0 ;  /* 0x000080000000791a */ /* 0x000fc80000000000 */
[----:B------:R-:W-:Y:S06]  /*2100*/  BAR.SYNC.DEFER_BLOCKING 0x0 ;  /* 0x0000000000007b1d */ /* 0x000fec0000010000 */
        /* <DEDUP_REMOVED lines=10> */
[----:B------:R-:W-:Y:S01]  /*21b0*/  @!P1 LDGSTS.E.BYPASS.LTC128B.128 [R121+0x8000], desc[UR10][R128.64+0x80] ;  /* 0x0800008080799fae */ /* 0x000fe2000b901d4a */
[----:B------:R-:W-:-:S03]  /*21c0*/  LOP3.LUT P1, RZ, R8, 0x2, RZ, 0xc0, !PT ;  /* 0x0000000208ff7812 */ /* 0x000fc6000782c0ff */
[----:B------:R-:W-:Y:S01]  /*21d0*/  @P2 STS.128 [R121+0x6800], RZ ;  /* 0x006800ff79002388 */ /* 0x000fe20000000c00 */
[----:B------:R-:W-:-:S03]  /*21e0*/  SEL R3, R3, 0xfffffff0, !P1 ;  /* 0xfffffff003037807 */ /* 0x000fc60004800000 */
[----:B------:R-:W-:Y:S02]  /*21f0*/  @P2 STS.128 [R121+0x7800], RZ ;  /* 0x007800ff79002388 */ /* 0x000fe40000000c00 */
[----:B------:R-:W-:Y:S02]  /*2200*/  IMAD R115, R3, 0x2, R117 ;  /* 0x0000000203737824 */ /* 0x000fe400078e0275 */
        /* <DEDUP_REMOVED lines=8> */
[----:B------:R-:W3:Y:S04]  /*2290*/  LDSM.16.M88.4 R40, [R116+0x3000] ;  /* 0x003000007428783b */ /* 0x000ee80000000200 */
[----:B------:R-:W4:Y:S04]  /*22a0*/  LDSM.16.M88.4 R32, [R116+0x3400] ;  /* 0x003400007420783b */ /* 0x000f280000000200 */
[----:B-1----:R-:W1:Y:S04]  /*22b0*/  LDSM.16.M88.4 R24, [R116+0x3800] ;  /* 0x003800007418783b */ /* 0x002e680000000200 */
[----:B------:R-:W-:Y:S04]  /*22c0*/  LDSM.16.M88.4 R20, [R115] ;  /* 0x000000007314783b */ /* 0x000fe80000000200 */
[----:B------:R-:W1:Y:S04]  /*22d0*/  LDSM.16.M88.4 R16, [R113+0x3000] ;  /* 0x003000007110783b */ /* 0x000e680000000200 */
[----:B------:R-:W1:Y:S04]  /*22e0*/  LDSM.16.M88.4 R56, [R116+0x3c00] ;  /* 0x003c00007438783b */ /* 0x000e680000000200 */
[----:B------:R-:W1:Y:S04]  /*22f0*/  LDSM.16.M88.4 R8, [R113+0x3400] ;  /* 0x003400007108783b */ /* 0x000e680000000200 */
[----:B------:R-:W1:Y:S04]  /*2300*/  LDSM.16.M88.4 R52, [R113+0x3800] ;  /* 0x003800007134783b */ /* 0x000e680000000200 */
[----:B------:R-:W-:Y:S04]  /*2310*/  LDSM.16.M88.4 R72, [R117+0x1000] ;  /* 0x001000007548783b */ /* 0x000fe80000000200 */
[----:B------:R-:W1:Y:S01]  /*2320*/  LDSM.16.M88.4 R12, [R116+0x4000] ;  /* 0x00400000740c783b */ /* 0x000e620000000200 */
[C---:B---3--:R-:W-:Y:S03]  /*2330*/  HMMA.16816.F32.BF16 R44, R60.reuse, R40, RZ ;  /* 0x000000283c2c723c */ /* 0x048fe600000418ff */
[----:B------:R-:W3:Y:S04]  /*2340*/  LDSM.16.M88.4 R48, [R113+0x3c00] ;  /* 0x003c00007130783b */ /* 0x000ee80000000200 */
[----:B--2---:R-:W2:Y:S01]  /*2350*/  LDSM.16.M88.4 R4, [R116+0x4400] ;  /* 0x004400007404783b */ /* 0x004ea20000000200 */
[C---:B------:R-:W-:Y:S03]  /*2360*/  HMMA.16816.F32.BF16 R40, R60.reuse, R42, RZ ;  /* 0x0000002a3c28723c */ /* 0x040fe600000418ff */
[----:B------:R-:W-:Y:S03]  /*2370*/  LDSM.16.M88.4 R68, [R116+0x4c00] ;  /* 0x004c00007444783b */ /* 0x000fe60000000200 */
[C---:B----4-:R-:W-:Y:S01]  /*2380*/  HMMA.16816.F32.BF16 R36, R60.reuse, R32, RZ ;  /* 0x000000203c24723c */ /* 0x050fe200000418ff */
[----:B------:R-:W0:Y:S05]  /*2390*/  LDGDEPBAR ;  /* 0x00000000000079af */ /* 0x000e2a0000000000 */
[C---:B------:R-:W-:Y:S06]  /*23a0*/  HMMA.16816.F32.BF16 R32, R60.reuse, R34, RZ ;  /* 0x000000223c20723c */ /* 0x040fec00000418ff */
[C---:B-1----:R-:W-:Y:S06]  /*23b0*/  HMMA.16816.F32.BF16 R28, R60.reuse, R24, RZ ;  /* 0x000000183c1c723c */ /* 0x042fec00000418ff */
[----:B------:R-:W-:Y:S06]  /*23c0*/  HMMA.16816.F32.BF16 R24, R60, R26, RZ ;  /* 0x0000001a3c18723c */ /* 0x000fec00000418ff */
[----:B------:R-:W-:Y:S06]  /*23d0*/  HMMA.16816.F32.BF16 R44, R20, R16, R44 ;  /* 0x00000010142c723c */ /* 0x000fec000004182c */
[----:B------:R-:W-:Y:S06]  /*23e0*/  HMMA.16816.F32.BF16 R64, R60, R56, RZ ;  /* 0x000000383c40723c */ /* 0x000fec00000418ff */
[----:B------:R-:W-:Y:S01]  /*23f0*/  HMMA.16816.F32.BF16 R40, R20, R18, R40 ;  /* 0x000000121428723c */ /* 0x000fe20000041828 */
[----:B------:R-:W-:Y:S05]  /*2400*/  LDSM.16.M88.4 R16, [R116+0x4800] ;  /* 0x004800007410783b */ /* 0x000fea0000000200 */
[----:B------:R-:W-:Y:S01]  /*2410*/  HMMA.16816.F32.BF16 R60, R60, R58, RZ ;  /* 0x0000003a3c3c723c */ /* 0x000fe200000418ff */
[----:B------:R-:W-:Y:S05]  /*2420*/  LDSM.16.M88.4 R56, [R113+0x4000] ;  /* 0x004000007138783b */ /* 0x000fea0000000200 */
[C---:B------:R-:W-:Y:S06]  /*2430*/  HMMA.16816.F32.BF16 R36, R20.reuse, R8, R36 ;  /* 0x000000081424723c */ /* 0x040fec0000041824 */
[C---:B------:R-:W-:Y:S01]  /*2440*/  HMMA.16816.F32.BF16 R32, R20.reuse, R10, R32 ;  /* 0x0000000a1420723c */ /* 0x040fe20000041820 */
[----:B------:R-:W1:Y:S05]  /*2450*/  LDSM.16.M88.4 R8, [R115+0x1000] ;  /* 0x001000007308783b */ /* 0x000e6a0000000200 */
[C---:B------:R-:W-:Y:S06]  /*2460*/  HMMA.16816.F32.BF16 R28, R20.reuse, R52, R28 ;  /* 0x00000034141c723c */ /* 0x040fec000004181c */
[----:B------:R-:W-:Y:S01]  /*2470*/  HMMA.16816.F32.BF16 R24, R20, R54, R24 ;  /* 0x000000361418723c */ /* 0x000fe20000041818 */
[----:B------:R-:W4:Y:S05]  /*2480*/  LDSM.16.M88.4 R52, [R113+0x4400] ;  /* 0x004400007134783b */ /* 0x000f2a0000000200 */
[----:B------:R-:W-:Y:S06]  /*2490*/  HMMA.16816.F32.BF16 R44, R72, R12, R44 ;  /* 0x0000000c482c723c */ /* 0x000fec000004182c */
[----:B---3--:R-:W-:Y:S06]  /*24a0*/  HMMA.16816.F32.BF16 R64, R20, R48, R64 ;  /* 0x000000301440723c */ /* 0x008fec0000041840 */
[----:B------:R-:W-:Y:S01]  /*24b0*/  HMMA.16816.F32.BF16 R40, R72, R14, R40 ;  /* 0x0000000e4828723c */ /* 0x000fe20000041828 */
[----:B------:R-:W-:Y:S05]  /*24c0*/  LDSM.16.M88.4 R12, [R113+0x4c00] ;  /* 0x004c0000710c783b */ /* 0x000fea0000000200 */
[----:B------:R-:W-:Y:S01]  /*24d0*/  HMMA.16816.F32.BF16 R60, R20, R50, R60 ;  /* 0x00000032143c723c */ /* 0x000fe2000004183c */
[----:B------:R-:W-:Y:S04]  /*24e0*/  LDSM.16.M88.4 R20, [R116+0x5000] ;  /* 0x005000007414783b */ /* 0x000fe80000000200 */
[----:B------:R-:W-:Y:S01]  /*24f0*/  LDSM.16.M88.4 R48, [R113+0x4800] ;  /* 0x004800007130783b */ /* 0x000fe20000000200 */
[C---:B--2---:R-:W-:Y:S06]  /*2500*/  HMMA.16816.F32.BF16 R36, R72.reuse, R4, R36 ;  /* 0x000000044824723c */ /* 0x044fec0000041824 */
[----:B------:R-:W-:Y:S01]  /*2510*/  HMMA.16816.F32.BF16 R32, R72, R6, R32 ;  /* 0x000000064820723c */ /* 0x000fe20000041820 */
[----:B------:R-:W2:Y:S05]  /*2520*/  LDSM.16.M88.4 R4, [R117+0x2000] ;  /* 0x002000007504783b */ /* 0x000eaa0000000200 */
[----:B-1----:R-:W-:Y:S06]  /*2530*/  HMMA.16816.F32.BF16 R44, R8, R56, R44 ;  /* 0x00000038082c723c */ /* 0x002fec000004182c */
[----:B------:R-:W-:Y:S06]  /*2540*/  HMMA.16816.F32.BF16 R64, R72, R68, R64 ;  /* 0x000000444840723c */ /* 0x000fec0000041840 */
[----:B------:R-:W-:Y:S01]  /*2550*/  HMMA.16816.F32.BF16 R56, R8, R58, R40 ;  /* 0x0000003a0838723c */ /* 0x000fe20000041828 */
[----:B------:R-:W-:Y:S05]  /*2560*/  LDSM.16.M88.4 R40, [R116+0x5800] ;  /* 0x005800007428783b */ /* 0x000fea0000000200 */
[C---:B------:R-:W-:Y:S06]  /*2570*/  HMMA.16816.F32.BF16 R28, R72.reuse, R16, R28 ;  /* 0x00000010481c723c */ /* 0x040fec000004181c */
[C---:B------:R-:W-:Y:S01]  /*2580*/  HMMA.16816.F32.BF16 R24, R72.reuse, R18, R24 ;  /* 0x000000124818723c */ /* 0x040fe20000041818 */
[----:B------:R-:W1:Y:S05]  /*2590*/  LDSM.16.M88.4 R16, [R116+0x5400] ;  /* 0x005400007410783b */ /* 0x000e6a0000000200 */
[----:B------:R-:W-:Y:S01]  /*25a0*/  HMMA.16816.F32.BF16 R60, R72, R70, R60 ;  /* 0x00000046483c723c */ /* 0x000fe2000004183c */
[----:B------:R-:W-:Y:S05]  /*25b0*/  LDSM.16.M88.4 R68, [R113+0x5000] ;  /* 0x005000007144783b */ /* 0x000fea0000000200 */
[----:B----4-:R-:W-:Y:S01]  /*25c0*/  HMMA.16816.F32.BF16 R72, R8, R52, R36 ;  /* 0x000000340848723c */ /* 0x010fe20000041824 */
[----:B------:R-:W3:Y:S05]  /*25d0*/  LDSM.16.M88.4 R36, [R115+0x2000] ;  /* 0x002000007324783b */ /* 0x000eea0000000200 */
[----:B--2---:R-:W-:Y:S06]  /*25e0*/  HMMA.16816.F32.BF16 R44, R4, R20, R44 ;  /* 0x00000014042c723c */ /* 0x004fec000004182c */
[C---:B------:R-:W-:Y:S06]  /*25f0*/  HMMA.16816.F32.BF16 R32, R8.reuse, R54, R32 ;  /* 0x000000360820723c */ /* 0x040fec0000041820 */
[----:B------:R-:W-:Y:S06]  /*2600*/  HMMA.16816.F32.BF16 R64, R8, R12, R64 ;  /* 0x0000000c0840723c */ /* 0x000fec0000041840 */
[----:B------:R-:W-:Y:S01]  /*2610*/  HMMA.16816.F32.BF16 R56, R4, R22, R56 ;  /* 0x000000160438723c */ /* 0x000fe20000041838 */
[----:B------:R-:W-:Y:S01]  /*2620*/  LOP3.LUT R12, R92, 0xffffffe0, RZ, 0xc0, !PT ;  /* 0xffffffe05c0c7812 */ /* 0x000fe200078ec0ff */
[----:B------:R-:W2:Y:S04]  /*2630*/  LDSM.16.M88.4 R20, [R113+0x5400] ;  /* 0x005400007114783b */ /* 0x000ea80000000200 */
[C---:B------:R-:W-:Y:S01]  /*2640*/  IMAD.IADD R12, R85.reuse, 0x1, -R12 ;  /* 0x00000001550c7824 */ /* 0x040fe200078e0a0c */
[----:B------:R-:W-:Y:S01]  /*2650*/  HMMA.16816.F32.BF16 R28, R8, R48, R28 ;  /* 0x00000030081c723c */ /* 0x000fe2000004181c */
[----:B------:R-:W-:-:S03]  /*2660*/  IMAD.SHL.U32 R85, R85, 0x2, RZ ;  /* 0x0000000255557824 */ /* 0x000fc600078e00ff */
[----:B------:R-:W-:Y:S02]  /*2670*/  SHF.R.S32.HI R123, RZ, 0x1f, R12 ;  /* 0x0000001fff7b7819 */ /* 0x000fe4000001140c */
[----:B-1----:R-:W-:Y:S01]  /*2680*/  HMMA.16816.F32.BF16 R72, R4, R16, R72 ;  /* 0x000000100448723c */ /* 0x002fe20000041848 */
[----:B------:R-:W-:Y:S02]  /*2690*/  LOP3.LUT R85, R85, 0x6, RZ, 0xc0, !PT ;  /* 0x0000000655557812 */ /* 0x000fe400078ec0ff */
[----:B------:R-:W-:Y:S01]  /*26a0*/  LEA.HI R123, R123, R12, RZ, 0x2 ;  /* 0x0000000c7b7b7211 */ /* 0x000fe200078f10ff */
[----:B------:R-:W-:Y:S02]  /*26b0*/  IMAD R12, R93, 0x10, R95 ;  /* 0x000000105d0c7824 */ /* 0x000fe400078e025f */
[----:B---3--:R-:W-:Y:S01]  /*26c0*/  HMMA.16816.F32.BF16 R44, R36, R68, R44 ;  /* 0x00000044242c723c */ /* 0x008fe2000004182c */
[----:B------:R-:W-:-:S04]  /*26d0*/  SHF.R.S32.HI R123, RZ, 0x2, R123 ;  /* 0x00000002ff7b7819 */ /* 0x000fc8000001147b */
[----:B------:R-:W-:Y:S01]  /*26e0*/  IADD3 R12, R12, 0x1, R123 ;  /* 0x000000010c0c7810 */ /* 0x000fe20007ffe07b */
[----:B------:R-:W-:Y:S01]  /*26f0*/  HMMA.16816.F32.BF16 R32, R4, R18, R32 ;  /* 0x000000120420723c */ /* 0x000fe20000041820 */
[----:B------:R-:W-:Y:S02]  /*2700*/  LDSM.16.M88.4 R16, [R113+0x5800] ;  /* 0x005800007110783b */ /* 0x000fe40000000200 */
[----:B------:R-:W-:Y:S01]  /*2710*/  IADD3 R13, R81, R12, -R122 ;  /* 0x0000000c510d7210 */ /* 0x000fe20007ffe87a */
[----:B------:R-:W-:Y:S02]  /*2720*/  IMAD.IADD R12, R0, 0x1, R85 ;  /* 0x00000001000c7824 */ /* 0x000fe400078e0255 */
[----:B------:R-:W-:Y:S02]  /*2730*/  HMMA.16816.F32.BF16 R56, R36, R70, R56 ;  /* 0x000000462438723c */ /* 0x000fe40000041838 */
[----:B------:R-:W-:Y:S02]  /*2740*/  IMAD.IADD R82, R13, 0x1, R82 ;  /* 0x000000010d527824 */ /* 0x000fe400078e0252 */
[----:B------:R-:W-:-:S02]  /*2750*/  VIADD R13, R12, 0x1 ;  /* 0x000000010c0d7836 */ /* 0x000fc40000000000 */
[----:B------:R-:W-:Y:S01]  /*2760*/  HMMA.16816.F32.BF16 R24, R8, R50, R24 ;  /* 0x000000320818723c */ /* 0x000fe20000041818 */
[----:B------:R-:W1:Y:S01]  /*2770*/  LDSM.16.M88.4 R48, [R116+0x5c00] ;  /* 0x005c00007430783b */ /* 0x000e620000000200 */
[C---:B------:R-:W-:Y:S02]  /*2780*/  VIMNMX R100, R82.reuse, R81, PT ;  /* 0x0000005152647248 */ /* 0x040fe40003fe0100 */
[----:B------:R-:W-:Y:S02]  /*2790*/  VIADDMNMX R99, R82, 0x8, R81, PT ;  /* 0x0000000852637846 */ /* 0x000fe40003800151 */
[----:B------:R-:W-:Y:S01]  /*27a0*/  HMMA.16816.F32.BF16 R28, R4, R40, R28 ;  /* 0x00000028041c723c */ /* 0x000fe2000004181c */
[-C--:B------:R-:W-:Y:S02]  /*27b0*/  ISETP.GE.AND P3, PT, R13, R100.reuse, PT ;  /* 0x000000640d00720c */ /* 0x080fe40003f66270 */
[C---:B------:R-:W-:Y:S02]  /*27c0*/  ISETP.GE.AND P0, PT, R12.reuse, R100, PT ;  /* 0x000000640c00720c */ /* 0x040fe40003f06270 */
[----:B------:R-:W-:Y:S01]  /*27d0*/  FSEL R45, R45, -INF , !P3 ;  /* 0xff8000002d2d7808 */ /* 0x000fe20005800000 */
[----:B--2---:R-:W-:Y:S01]  /*27e0*/  HMMA.16816.F32.BF16 R72, R36, R20, R72 ;  /* 0x000000142448723c */ /* 0x004fe20000041848 */
[C---:B------:R-:W-:Y:S01]  /*27f0*/  VIADD R41, R12.reuse, 0x8 ;  /* 0x000000080c297836 */ /* 0x040fe20000000000 */
[CC--:B------:R-:W-:Y:S01]  /*2800*/  ISETP.GE.AND P3, PT, R12.reuse, R99.reuse, PT ;  /* 0x000000630c00720c */ /* 0x0c0fe20003f66270 */
[----:B------:R-:W-:Y:S01]  /*2810*/  VIADD R40, R12, 0x9 ;  /* 0x000000090c287836 */ /* 0x000fe20000000000 */
[----:B------:R-:W-:-:S02]  /*2820*/  ISETP.GE.AND P1, PT, R13, R99, PT ;  /* 0x000000630d00720c */ /* 0x000fc40003f26270 */
[CC--:B------:R-:W-:Y:S01]  /*2830*/  ISETP.GE.AND P5, PT, R41.reuse, R100.reuse, PT ;  /* 0x000000642900720c */ /* 0x0c0fe20003fa6270 */
[----:B------:R-:W-:Y:S01]  /*2840*/  VIADD R20, R12, 0x10 ;  /* 0x000000100c147836 */ /* 0x000fe20000000000 */
[----:B------:R-:W-:Y:S01]  /*2850*/  HMMA.16816.F32.BF16 R32, R36, R22, R32 ;  /* 0x000000162420723c */ /* 0x000fe20000041820 */
[-C--:B------:R-:W-:Y:S02]  /*2860*/  ISETP.GE.AND P2, PT, R41, R99.reuse, PT ;  /* 0x000000632900720c */ /* 0x080fe40003f46270 */
[----:B------:R-:W-:Y:S02]  /*2870*/  FSEL R41, R56, -INF , !P5 ;  /* 0xff80000038297808 */ /* 0x000fe40006800000 */
[----:B------:R-:W-:Y:S01]  /*2880*/  FSEL R46, R46, -INF , !P3 ;  /* 0xff8000002e2e7808 */ /* 0x000fe20005800000 */
[----:B------:R-:W-:Y:S01]  /*2890*/  HMMA.16816.F32.BF16 R60, R8, R14, R60 ;  /* 0x0000000e083c723c */ /* 0x000fe2000004183c */
[C---:B------:R-:W-:Y:S02]  /*28a0*/  ISETP.GE.AND P5, PT, R20.reuse, R100, PT ;  /* 0x000000641400720c */ /* 0x040fe40003fa6270 */
[----:B------:R-:W-:-:S02]  /*28b0*/  ISETP.GE.AND P3, PT, R20, R99, PT ;  /* 0x000000631400720c */ /* 0x000fc40003f66270 */
[----:B------:R-:W2:Y:S01]  /*28c0*/  LDSM.16.M88.4 R20, [R113+0x5c00] ;  /* 0x005c00007114783b */ /* 0x000ea20000000200 */
[C---:B------:R-:W-:Y:S01]  /*28d0*/  HMMA.16816.F32.BF16 R24, R4.reuse, R42, R24 ;  /* 0x0000002a0418723c */ /* 0x040fe20000041818 */
[----:B------:R-:W-:Y:S01]  /*28e0*/  FSEL R13, R44, -INF , !P0 ;  /* 0xff8000002c0d7808 */ /* 0x000fe20004000000 */
[----:B------:R-:W-:Y:S01]  /*28f0*/  VIADD R9, R12, 0x18 ;  /* 0x000000180c097836 */ /* 0x000fe20000000000 */
[-C--:B------:R-:W-:Y:S01]  /*2900*/  ISETP.GE.AND P4, PT, R40, R100.reuse, PT ;  /* 0x000000642800720c */ /* 0x080fe20003f86270 */
[----:B------:R-:W-:Y:S01]  /*2910*/  VIADD R11, R12, 0x19 ;  /* 0x000000190c0b7836 */ /* 0x000fe20000000000 */
[----:B------:R-:W-:Y:S01]  /*2920*/  ISETP.GE.AND P0, PT, R40, R99, PT ;  /* 0x000000632800720c */ /* 0x000fe20003f06270 */
[C---:B------:R-:W-:Y:S01]  /*2930*/  VIADD R40, R12.reuse, 0x11 ;  /* 0x000000110c287836 */ /* 0x040fe20000000000 */
[----:B------:R-:W-:Y:S01]  /*2940*/  FSEL R57, R57, -INF , !P4 ;  /* 0xff80000039397808 */ /* 0x000fe20006000000 */
[----:B------:R-:W-:Y:S01]  /*2950*/  VIADD R14, R12, 0x20 ;  /* 0x000000200c0e7836 */ /* 0x000fe20000000000 */
[----:B------:R-:W-:Y:S01]  /*2960*/  FSEL R58, R58, -INF , !P2 ;  /* 0xff8000003a3a7808 */ /* 0x000fe20005000000 */
[----:B-1----:R-:W-:Y:S01]  /*2970*/  HMMA.16816.F32.BF16 R64, R4, R48, R64 ;  /* 0x000000300440723c */ /* 0x002fe20000041840 */
[----:B------:R-:W-:Y:S01]  /*2980*/  ISETP.GE.AND P4, PT, R40, R100, PT ;  /* 0x000000642800720c */ /* 0x000fe20003f86270 */
[----:B------:R-:W-:-:S04]  /*2990*/  DEPBAR.LE SB0, 0x0 ;  /* 0x000080000000791a */ /* 0x000fc80000000000 */
[----:B------:R-:W-:Y:S01]  /*29a0*/  FSEL R10, R59, -INF , !P0 ;  /* 0xff8000003b0a7808 */ /* 0x000fe20004000000 */
[----:B------:R-:W-:Y:S01]  /*29b0*/  HMMA.16816.F32.BF16 R28, R36, R16, R28 ;  /* 0x00000010241c723c */ /* 0x000fe2000004181c */
[CC--:B------:R-:W-:Y:S01]  /*29c0*/  ISETP.GE.AND P2, PT, R9.reuse, R100.reuse, PT ;  /* 0x000000640900720c */ /* 0x0c0fe20003f46270 */
[----:B------:R-:W-:Y:S01]  /*29d0*/  BAR.SYNC.DEFER_BLOCKING 0x0 ;  /* 0x0000000000007b1d */ /* 0x000fe20000010000 */
[----:B------:R-:W-:Y:S02]  /*29e0*/  ISETP.GE.AND P0, PT, R9, R99, PT ;  /* 0x000000630900720c */ /* 0x000fe40003f06270 */
[----:B------:R-:W-:Y:S01]  /*29f0*/  FSEL R9, R72, -INF , !P5 ;  /* 0xff80000048097808 */ /* 0x000fe20006800000 */
[----:B------:R-:W-:Y:S01]  /*2a00*/  HMMA.16816.F32.BF16 R60, R4, R50, R60 ;  /* 0x00000032043c723c */ /* 0x000fe2000004183c */
[----:B------:R-:W-:Y:S02]  /*2a10*/  FSEL R73, R73, -INF , !P4 ;  /* 0xff80000049497808 */ /* 0x000fe40006000000 */
[----:B------:R-:W-:-:S02]  /*2a20*/  ISETP.GE.AND P5, PT, R11, R100, PT ;  /* 0x000000640b00720c */ /* 0x000fc40003fa6270 */
[-C--:B------:R-:W-:Y:S01]  /*2a30*/  ISETP.GE.AND P4, PT, R11, R99.reuse, PT ;  /* 0x000000630b00720c */ /* 0x080fe20003f86270 */
[C---:B------:R-:W-:Y:S01]  /*2a40*/  HMMA.16816.F32.BF16 R24, R36.reuse, R18, R24 ;  /* 0x000000122418723c */ /* 0x040fe20000041818 */
[----:B------:R-:W-:Y:S01]  /*2a50*/  FSEL R11, R32, -INF , !P2 ;  /* 0xff800000200b7808 */ /* 0x000fe20005000000 */
[----:B------:R-:W-:Y:S01]  /*2a60*/  VIADD R4, R12, 0x28 ;  /* 0x000000280c047836 */ /* 0x000fe20000000000 */
[----:B------:R-:W-:Y:S01]  /*2a70*/  FSEL R74, R74, -INF , !P3 ;  /* 0xff8000004a4a7808 */ /* 0x000fe20005800000 */
[----:B------:R-:W-:Y:S01]  /*2a80*/  VIADD R7, R12, 0x30 ;  /* 0x000000300c077836 */ /* 0x000fe20000000000 */
[----:B------:R-:W-:Y:S02]  /*2a90*/  FSEL R8, R47, -INF , !P1 ;  /* 0xff8000002f087808 */ /* 0x000fe40004800000 */
[C---:B------:R-:W-:Y:S02]  /*2aa0*/  ISETP.GE.AND P2, PT, R14.reuse, R100, PT ;  /* 0x000000640e00720c */ /* 0x040fe40003f46270 */
[-C--:B------:R-:W-:Y:S01]  /*2ab0*/  ISETP.GE.AND P3, PT, R14, R99.reuse, PT ;  /* 0x000000630e00720c */ /* 0x080fe20003f66270 */
[----:B------:R-:W-:Y:S01]  /*2ac0*/  VIADD R14, R12, 0x21 ;  /* 0x000000210c0e7836 */ /* 0x000fe20000000000 */
[----:B------:R-:W-:Y:S01]  /*2ad0*/  ISETP.GE.AND P1, PT, R40, R99, PT ;  /* 0x000000632800720c */ /* 0x000fe20003f26270 */
[----:B--2---:R-:W-:Y:S01]  /*2ae0*/  HMMA.16816.F32.BF16 R64, R36, R20, R64 ;  /* 0x000000142440723c */ /* 0x004fe20000041840 */
[----:B------:R-:W-:-:S02]  /*2af0*/  FSEL R5, R33, -INF , !P5 ;  /* 0xff80000021057808 */ /* 0x000fc40006800000 */
[----:B------:R-:W-:Y:S02]  /*2b00*/  FSEL R16, R75, -INF , !P1 ;  /* 0xff8000004b107808 */ /* 0x000fe40004800000 */
[C---:B------:R-:W-:Y:S01]  /*2b10*/  ISETP.GE.AND P1, PT, R14.reuse, R100, PT ;  /* 0x000000640e00720c */ /* 0x040fe20003f26270 */
[----:B------:R-:W-:Y:S01]  /*2b20*/  HMMA.16816.F32.BF16 R60, R36, R22, R60 ;  /* 0x00000016243c723c */ /* 0x000fe2000004183c */
[----:B------:R-:W-:Y:S02]  /*2b30*/  ISETP.GE.AND P5, PT, R14, R99, PT ;  /* 0x000000630e00720c */ /* 0x000fe40003fa6270 */
[----:B------:R-:W-:Y:S02]  /*2b40*/  FSEL R14, R34, -INF , !P0 ;  /* 0xff800000220e7808 */ /* 0x000fe40004000000 */
[----:B------:R-:W-:Y:S02]  /*2b50*/  ISETP.GT.AND P0, PT, R98, 0x1, PT ;  /* 0x000000016200780c */ /* 0x000fe40003f04270 */
[----:B------:R-:W-:-:S02]  /*2b60*/  FSEL R6, R35, -INF , !P4 ;  /* 0xff80000023067808 */ /* 0x000fc40006000000 */
[----:B------:R-:W-:Y:S02]  /*2b70*/  FSEL R33, R28, -INF , !P2 ;  /* 0xff8000001c217808 */ /* 0x000fe40005000000 */
[CC--:B------:R-:W-:Y:S02]  /*2b80*/  ISETP.GE.AND P4, PT, R4.reuse, R100.reuse, PT ;  /* 0x000000640400720c */ /* 0x0c0fe40003f86270 */
[-C--:B------:R-:W-:Y:S01]  /*2b90*/  ISETP.GE.AND P2, PT, R4, R99.reuse, PT ;  /* 0x000000630400720c */ /* 0x080fe20003f46270 */
[----:B------:R-:W-:Y:S01]  /*2ba0*/  VIADD R4, R12, 0x29 ;  /* 0x000000290c047836 */ /* 0x000fe20000000000 */
[----:B------:R-:W-:Y:S02]  /*2bb0*/  FSEL R85, R29, -INF , !P1 ;  /* 0xff8000001d557808 */ /* 0x000fe40004800000 */
[----:B------:R-:W-:Y:S01]  /*2bc0*/  FSEL R35, R24, -INF , !P4 ;  /* 0xff80000018237808 */ /* 0x000fe20006000000 */
[----:B------:R-:W1:Y:S01]  /*2bd0*/  @!P0 LDC.64 R96, c[0x0][0x218] ;  /* 0x00008600ff608b82 */ /* 0x000e620000000a00 */
[C---:B------:R-:W-:Y:S01]  /*2be0*/  ISETP.GE.AND P1, PT, R4.reuse, R100, PT ;  /* 0x000000640400720c */ /* 0x040fe20003f26270 */
[----:B------:R-:W-:Y:S01]  /*2bf0*/  @!P0 IMAD.MOV.U32 R101, RZ, RZ, R78 ;  /* 0x000000ffff658224 */ /* 0x000fe200078e004e */
[----:B------:R-:W-:Y:S01]  /*2c00*/  ISETP.GE.AND P4, PT, R4, R99, PT ;  /* 0x000000630400720c */ /* 0x000fe20003f86270 */
[----:B------:R-:W-:Y:S01]  /*2c10*/  VIADD R4, R12, 0x31 ;  /* 0x000000310c047836 */ /* 0x000fe20000000000 */
[----:B------:R-:W-:-:S02]  /*2c20*/  FSEL R34, R25, -INF , !P1 ;  /* 0xff80000019227808 */ /* 0x000fc40004800000 */
[----:B------:R-:W-:Y:S02]  /*2c30*/  FSEL R92, R30, -INF , !P3 ;  /* 0xff8000001e5c7808 */ /* 0x000fe40005800000 */
[CC--:B------:R-:W-:Y:S02]  /*2c40*/  ISETP.GE.AND P1, PT, R7.reuse, R100.reuse, PT ;  /* 0x000000640700720c */ /* 0x0c0fe40003f26270 */
[----:B------:R-:W-:Y:S01]  /*2c50*/  ISETP.GE.AND P3, PT, R7, R99, PT ;  /* 0x000000630700720c */ /* 0x000fe20003f66270 */
[C---:B------:R-:W-:Y:S01]  /*2c60*/  VIADD R7, R12.reuse, 0x38 ;  /* 0x000000380c077836 */ /* 0x040fe20000000000 */
[----:B------:R-:W-:Y:S01]  /*2c70*/  FSEL R108, R31, -INF , !P5 ;  /* 0xff8000001f6c7808 */ /* 0x000fe20006800000 */
[----:B------:R-:W-:Y:S01]  /*2c80*/  VIADD R12, R12, 0x39 ;  /* 0x000000390c0c7836 */ /* 0x000fe20000000000 */
[----:B------:R-:W-:Y:S02]  /*2c90*/  FSEL R110, R26, -INF , !P2 ;  /* 0xff8000001a6e7808 */ /* 0x000fe40005000000 */
[----:B------:R-:W-:-:S02]  /*2ca0*/  ISETP.GE.AND P5, PT, R4, R100, PT ;  /* 0x000000640400720c */ /* 0x000fc40003fa6270 */
[----:B------:R-:W-:Y:S01]  /*2cb0*/  ISETP.GE.AND P2, PT, R4, R99, PT ;  /* 0x000000630400720c */ /* 0x000fe20003f46270 */
[----:B------:R-:W-:Y:S01]  /*2cc0*/  IMAD.IADD R4, R77, 0x1, R80 ;  /* 0x000000014d047824 */ /* 0x000fe200078e0250 */
[----:B------:R-:W-:Y:S02]  /*2cd0*/  FSEL R106, R27, -INF , !P4 ;  /* 0xff8000001b6a7808 */ /* 0x000fe40006000000 */
[----:B------:R-:W-:Y:S02]  /*2ce0*/  FSEL R95, R64, -INF , !P1 ;  /* 0xff800000405f7808 */ /* 0x000fe40004800000 */
[----:B------:R-:W-:Y:S02]  /*2cf0*/  FSEL R103, R65, -INF , !P5 ;  /* 0xff80000041677808 */ /* 0x000fe40006800000 */
[----:B------:R-:W-:Y:S02]  /*2d00*/  FSEL R26, R66, -INF , !P3 ;  /* 0xff800000421a7808 */ /* 0x000fe40005800000 */
[----:B------:R-:W-:-:S02]  /*2d10*/  FSEL R25, R67, -INF , !P2 ;  /* 0xff80000043197808 */ /* 0x000fc40005000000 */
[C---:B------:R-:W-:Y:S02]  /*2d20*/  ISETP.GE.AND P4, PT, R7.reuse, R100, PT ;  /* 0x000000640700720c */ /* 0x040fe40003f86270 */
[-C--:B------:R-:W-:Y:S02]  /*2d30*/  ISETP.GE.AND P1, PT, R7, R99.reuse, PT ;  /* 0x000000630700720c */ /* 0x080fe40003f26270 */
[----:B-1----:R-:W-:Y:S02]  /*2d40*/  @!P0 LEA R136, P2, R78, R96, 0x1 ;  /* 0x000000604e888211 */ /* 0x002fe400078408ff */
        /* <DEDUP_REMOVED lines=68> */
.L_x_5154:
[----:B------:R-:W-:-:S04]  /*3190*/  LEA R101, -R90, RZ, 0x6 ;  /* 0x000000ff5a657211 */ /* 0x000fc800078e31ff */
[----:B------:R-:W-:-:S07]  /*31a0*/  SHF.R.S32.HI R7, RZ, 0x1f, R101 ;  /* 0x0000001fff077819 */ /* 0x000fce0000011465 */
.L_x_5155:
[----:B------:R-:W1:Y:S01]  /*31b0*/  LDC.64 R96, c[0x0][0x218] ;  /* 0x00008600ff607b82 */ /* 0x000e620000000a00 */
[----:B------:R-:W-:Y:S02]  /*31c0*/  IADD3 R76, P1, P0, R78, R101, R76 ;  /* 0x000000654e4c7210 */ /* 0x000fe4000783e04c */
[----:B------:R-:W-:Y:S02]  /*31d0*/  IADD3 R101, P2, R101, R78, RZ ;  /* 0x0000004e65657210 */ /* 0x000fe40007f5e0ff */
[----:B------:R-:W-:-:S03]  /*31e0*/  IADD3.X R2, R102, R7, R2, P1, P0 ;  /* 0x0000000766027210 */ /* 0x000fc60000fe0402 */
[----:B------:R-:W-:Y:S01]  /*31f0*/  IMAD.X R102, R7, 0x1, R102, P2 ;  /* 0x0000000107667824 */ /* 0x000fe200010e0666 */
[CC--:B-1----:R-:W-:Y:S02]  /*3200*/  LEA R136, P1, R101.reuse, R96.reuse, 0x1 ;  /* 0x0000006065887211 */ /* 0x0c2fe400078208ff */
[C---:B------:R-:W-:Y:S02]  /*3210*/  LEA R18, P0, R76.reuse, R96, 0x1 ;  /* 0x000000604c127211 */ /* 0x040fe400078008ff */
[-C--:B------:R-:W-:Y:S02]  /*3220*/  LEA.HI.X R137, R101, R97.reuse, R102, 0x1, P1 ;  /* 0x0000006165897211 */ /* 0x080fe400008f0c66 */
[----:B------:R-:W-:-:S03]  /*3230*/  LEA.HI.X R19, R76, R97, R2, 0x1, P0 ;  /* 0x000000614c137211 */ /* 0x000fc600000f0c02 */
[----:B------:R-:W-:Y:S01]  /*3240*/  @!PT LDS RZ, [RZ] ;  /* 0x00000000fffff984 */ /* 0x000fe20000000800 */
[----:B------:R-:W-:Y:S01]  /*3250*/  @!PT LDS RZ, [RZ] ;  /* 0x00000000fffff984 */ /* 0x000fe20000000800 */
[----:B------:R-:W-:Y:S01]  /*3260*/  @!PT LDS RZ, [RZ] ;  /* 0x00000000fffff984 */ /* 0x000fe20000000800 */
[----:B------:R1:W-:Y:S04]  /*3270*/  LDGSTS.E.BYPASS.LTC128B.128 [R121+0x3000], desc[UR10][R136.64] ;  /* 0x0300000088797fae */ /* 0x0003e8000b901d4a */
[----:B------:R1:W-:Y:S04]  /*3280*/  LDGSTS.E.BYPASS.LTC128B.128 [R121+0x4000], desc[UR10][R136.64+0x40] ;  /* 0x0400004088797fae */ /* 0x0003e8000b901d4a */
[----:B------:R1:W-:Y:S04]  /*3290*/  LDGSTS.E.BYPASS.LTC128B.128 [R121+0x5000], desc[UR10][R136.64+0x80] ;  /* 0x0500008088797fae */ /* 0x0003e8000b901d4a */
[----:B------:R1:W-:Y:S04]  /*32a0*/  LDGSTS.E.BYPASS.LTC128B.128 [R121+0x3800], desc[UR10][R18.64] ;  /* 0x0380000012797fae */ /* 0x0003e8000b901d4a */
[----:B------:R1:W-:Y:S04]  /*32b0*/  LDGSTS.E.BYPASS.LTC128B.128 [R121+0x4800], desc[UR10][R18.64+0x40] ;  /* 0x0480004012797fae */ /* 0x0003e8000b901d4a */
[----:B------:R1:W-:Y:S04]  /*32c0*/  LDGSTS.E.BYPASS.LTC128B.128 [R121+0x5800], desc[UR10][R18.64+0x80] ;  /* 0x0580008012797fae */ /* 0x0003e8000b901d4a */
[----:B------:R-:W0:Y:S02]  /*32d0*/  LDGDEPBAR ;  /* 0x00000000000079af */ /* 0x000e240000000000 */
.L_x_5153:
        /* <DEDUP_REMOVED lines=36> */
[----:B------:R-:W-:Y:S01]  /*3520*/  LDSM.16.MT88.4 R48, [R112+0x6000] ;  /* 0x006000007030783b */ /* 0x000fe20000004200 */
[----:B-1----:R-:W-:-:S02]  /*3530*/  FMNMX.FTZ R15, R18, R15, !PT ;  /* 0x0000000f120f7209 */ /* 0x002fc40007810000 */
        /* <DEDUP_REMOVED lines=28> */
[----:B------:R-:W2:Y:S01]  /*3700*/  MUFU.EX2 R94, R94 ;  /* 0x0000005e005e7308 */ /* 0x000ea20000000800 */
[--C-:B------:R-:W-:Y:S01]  /*3710*/  FFMA.FTZ R24, R14, UR5, -R29.reuse ;  /* 0x000000050e187c23 */ /* 0x100fe2000801081d */
[--C-:B------:R-:W-:Y:S01]  /*3720*/  FFMA.FTZ R3, R6, UR5, -R29.reuse ;  /* 0x0000000506037c23 */ /* 0x100fe2000801081d */
[----:B------:R-:W3:Y:S01]  /*3730*/  LDSM.16.MT88.4 R72, [R114+0x8000] ;  /* 0x008000007248783b */ /* 0x000ee20000004200 */
[--C-:B------:R-:W-:Y:S01]  /*3740*/  FFMA.FTZ R93, R85, UR5, -R132.reuse ;  /* 0x00000005555d7c23 */ /* 0x100fe20008010884 */
[--C-:B------:R-:W-:Y:S01]  /*3750*/  FFMA.FTZ R104, R33, UR5, -R132.reuse ;  /* 0x0000000521687c23 */ /* 0x100fe20008010884 */
[--C-:B------:R-:W-:Y:S01]  /*3760*/  FFMA.FTZ R85, R35, UR5, -R132.reuse ;  /* 0x0000000523557c23 */ /* 0x100fe20008010884 */
[----:B------:R-:W4:Y:S01]  /*3770*/  LDSM.16.MT88.4 R56, [R114+0x7000] ;  /* 0x007000007238783b */ /* 0x000f220000004200 */
[----:B------:R-:W-:Y:S01]  /*3780*/  MUFU.EX2 R130, R130 ;  /* 0x0000008200827308 */ /* 0x000fe20000000800 */
[--C-:B------:R-:W-:Y:S01]  /*3790*/  FFMA.FTZ R34, R34, UR5, -R132.reuse ;  /* 0x0000000522227c23 */ /* 0x100fe20008010884 */
[--C-:B------:R-:W-:Y:S01]  /*37a0*/  FFMA.FTZ R35, R108, UR5, -R29.reuse ;  /* 0x000000056c237c23 */ /* 0x100fe2000801081d */
[----:B------:R-:W5:Y:S01]  /*37b0*/  LDSM.16.MT88.4 R16, [R112+0x6400] ;  /* 0x006400007010783b */ /* 0x000f620000004200 */
[--C-:B------:R-:W-:Y:S01]  /*37c0*/  FFMA.FTZ R33, R106, UR5, -R29.reuse ;  /* 0x000000056a217c23 */ /* 0x100fe2000801081d */
[--C-:B------:R-:W-:Y:S01]  /*37d0*/  FFMA.FTZ R95, R95, UR5, -R132.reuse ;  /* 0x000000055f5f7c23 */ /* 0x100fe20008010884 */
[----:B------:R-:W-:Y:S01]  /*37e0*/  FFMA.FTZ R105, R105, UR5, -R132 ;  /* 0x0000000569697c23 */ /* 0x000fe20008010884 */
[----:B------:R-:W5:Y:S01]  /*37f0*/  LDSM.16.MT88.4 R12, [R114+0x7400] ;  /* 0x00740000720c783b */ /* 0x000f620000004200 */
[----:B------:R-:W1:Y:S01]  /*3800*/  MUFU.EX2 R109, R109 ;  /* 0x0000006d006d7308 */ /* 0x000e620000000800 */
[----:B--2---:R-:W-:Y:S01]  /*3810*/  F2FP.BF16.F32.PACK_AB R80, R94, R133 ;  /* 0x000000855e50723e */ /* 0x004fe200000010ff */
[----:B------:R-:W-:Y:S01]  /*3820*/  FADD.FTZ R133, R133, R94 ;  /* 0x0000005e85857221 */ /* 0x000fe20000010000 */
[--C-:B------:R-:W-:Y:S01]  /*3830*/  FFMA.FTZ R26, R26, UR5, -R29.reuse ;  /* 0x000000051a1a7c23 */ /* 0x100fe2000801081d */
[--C-:B------:R-:W-:Y:S01]  /*3840*/  FFMA.FTZ R25, R25, UR5, -R29.reuse ;  /* 0x0000000519197c23 */ /* 0x100fe2000801081d */
[--C-:B------:R-:W-:Y:S01]  /*3850*/  FFMA.FTZ R28, R28, UR5, -R29.reuse ;  /* 0x000000051c1c7c23 */ /* 0x100fe2000801081d */
[----:B------:R-:W-:Y:S01]  /*3860*/  FFMA.FTZ R27, R27, UR5, -R29 ;  /* 0x000000051b1b7c23 */ /* 0x000fe2000801081d */
[--C-:B------:R-:W-:Y:S01]  /*3870*/  FFMA.FTZ R103, R103, UR5, -R132.reuse ;  /* 0x0000000567677c23 */ /* 0x100fe20008010884 */
[----:B------:R-:W-:Y:S01]  /*3880*/  MUFU.EX2 R131, R131 ;  /* 0x0000008300837308 */ /* 0x000fe20000000800 */
[----:B------:R-:W-:Y:S01]  /*3890*/  FFMA.FTZ R107, R107, UR5, -R132 ;  /* 0x000000056b6b7c23 */ /* 0x000fe20008010884 */
[----:B------:R-:W-:-:S06]  /*38a0*/  ISETP.GE.AND P0, PT, R98, 0x2, PT ;  /* 0x000000026200780c */ /* 0x000fcc0003f06270 */
[----:B------:R-:W2:Y:S01]  /*38b0*/  MUFU.EX2 R134, R134 ;  /* 0x0000008600867308 */ /* 0x000ea20000000800 */
[----:B-1----:R-:W-:-:S07]  /*38c0*/  F2FP.BF16.F32.PACK_AB R82, R109, R130 ;  /* 0x000000826d52723e */ /* 0x002fce00000010ff */
[----:B------:R-:W-:Y:S08]  /*38d0*/  MUFU.EX2 R111, R111 ;  /* 0x0000006f006f7308 */ /* 0x000ff00000000800 */
[----:B------:R-:W1:Y:S01]  /*38e0*/  MUFU.EX2 R32, R32 ;  /* 0x0000002000207308 */ /* 0x000e620000000800 */
[----:B--2---:R-:W-:Y:S01]  /*38f0*/  F2FP.BF16.F32.PACK_AB R81, R134, R131 ;  /* 0x000000838651723e */ /* 0x004fe200000010ff */
[----:B------:R-:W-:-:S06]  /*3900*/  FADD.FTZ R134, R131, R134 ;  /* 0x0000008683867221 */ /* 0x000fcc0000010000 */
[----:B------:R-:W-:Y:S08]  /*3910*/  MUFU.EX2 R31, R31 ;  /* 0x0000001f001f7308 */ /* 0x000ff00000000800 */
[----:B------:R-:W2:Y:S01]  /*3920*/  MUFU.EX2 R22, R22 ;  /* 0x0000001600167308 */ /* 0x000ea20000000800 */
[----:B-1----:R-:W-:Y:S01]  /*3930*/  F2FP.BF16.F32.PACK_AB R83, R32, R111 ;  /* 0x0000006f2053723e */ /* 0x002fe200000010ff */
[----:B------:R-:W-:-:S04]  /*3940*/  FADD.FTZ R111, R111, R134 ;  /* 0x000000866f6f7221 */ /* 0x000fc80000010000 */
[----:B------:R-:W-:Y:S02]  /*3950*/  FADD.FTZ R111, R32, R111 ;  /* 0x0000006f206f7221 */ /* 0x000fe40000010000 */
[C---:B------:R-:W-:Y:S01]  /*3960*/  HMMA.16816.F32.BF16 R36, R80.reuse, R40, RZ ;  /* 0x000000285024723c */ /* 0x040fe200000418ff */
[----:B------:R-:W-:Y:S05]  /*3970*/  MUFU.EX2 R21, R21 ;  /* 0x0000001500157308 */ /* 0x000fea0000000800 */
[----:B------:R-:W-:Y:S03]  /*3980*/  HMMA.16816.F32.BF16 R40, R80, R42, RZ ;  /* 0x0000002a5028723c */ /* 0x000fe600000418ff */
[----:B------:R-:W1:Y:S01]  /*3990*/  MUFU.EX2 R20, R20 ;  /* 0x0000001400147308 */ /* 0x000e620000000800 */
[----:B--2---:R-:W-:-:S02]  /*39a0*/  F2FP.BF16.F32.PACK_AB R4, R22, R31 ;  /* 0x0000001f1604723e */ /* 0x004fc400000010ff */
[C---:B------:R-:W-:Y:S05]  /*39b0*/  HMMA.16816.F32.BF16 R60, R80.reuse, R64, RZ ;  /* 0x00000040503c723c */ /* 0x040fea00000418ff */
[----:B------:R-:W-:Y:S01]  /*39c0*/  MUFU.EX2 R30, R30 ;  /* 0x0000001e001e7308 */ /* 0x000fe20000000800 */
[C---:B------:R-:W-:Y:S06]  /*39d0*/  HMMA.16816.F32.BF16 R64, R80.reuse, R66, RZ ;  /* 0x000000425040723c */ /* 0x040fec00000418ff */
[----:B---3--:R-:W-:Y:S01]  /*39e0*/  HMMA.16816.F32.BF16 R68, R80, R72, RZ ;  /* 0x000000485044723c */ /* 0x008fe200000418ff */
[----:B------:R-:W2:Y:S01]  /*39f0*/  MUFU.EX2 R23, R23 ;  /* 0x0000001700177308 */ /* 0x000ea20000000800 */
[----:B-1----:R-:W-:-:S04]  /*3a00*/  F2FP.BF16.F32.PACK_AB R6, R20, R21 ;  /* 0x000000151406723e */ /* 0x002fc800000010ff */
[C---:B------:R-:W-:Y:S03]  /*3a10*/  HMMA.16816.F32.BF16 R72, R80.reuse, R74, RZ ;  /* 0x0000004a5048723c */ /* 0x040fe600000418ff */
[----:B------:R-:W-:Y:S03]  /*3a20*/  MUFU.EX2 R24, R24 ;  /* 0x0000001800187308 */ /* 0x000fe60000000800 */
[C---:B------:R-:W-:Y:S05]  /*3a30*/  HMMA.16816.F32.BF16 R44, R80.reuse, R48, RZ ;  /* 0x00000030502c723c */ /* 0x040fea00000418ff */
[----:B------:R-:W1:Y:S01]  /*3a40*/  MUFU.EX2 R3, R3 ;  /* 0x0000000300037308 */ /* 0x000e620000000800 */
[----:B--2---:R-:W-:Y:S01]  /*3a50*/  F2FP.BF16.F32.PACK_AB R5, R23, R30 ;  /* 0x0000001e1705723e */ /* 0x004fe200000010ff */
[----:B----4-:R-:W-:Y:S01]  /*3a60*/  HMMA.16816.F32.BF16 R52, R80, R56, RZ ;  /* 0x000000385034723c */ /* 0x010fe200000418ff */
[----:B------:R-:W-:-:S04]  /*3a70*/  FADD.FTZ R30, R30, R111 ;  /* 0x0000006f1e1e7221 */ /* 0x000fc80000010000 */
[----:B------:R-:W-:Y:S01]  /*3a80*/  FADD.FTZ R23, R23, R30 ;  /* 0x0000001e17177221 */ /* 0x000fe20000010000 */
[C---:B------:R-:W-:Y:S01]  /*3a90*/  HMMA.16816.F32.BF16 R48, R80.reuse, R50, RZ ;  /* 0x000000325030723c */ /* 0x040fe200000418ff */
[----:B------:R-:W-:Y:S05]  /*3aa0*/  MUFU.EX2 R104, R104 ;  /* 0x0000006800687308 */ /* 0x000fea0000000800 */
[----:B------:R-:W-:Y:S01]  /*3ab0*/  HMMA.16816.F32.BF16 R56, R80, R58, RZ ;  /* 0x0000003a5038723c */ /* 0x000fe200000418ff */
[----:B-1----:R-:W-:Y:S02]  /*3ac0*/  F2FP.BF16.F32.PACK_AB R7, R3, R24 ;  /* 0x000000180307723e */ /* 0x002fe400000010ff */
[----:B------:R-:W-:Y:S01]  /*3ad0*/  MUFU.EX2 R93, R93 ;  /* 0x0000005d005d7308 */ /* 0x000fe20000000800 */
[----:B------:R-:W-:-:S04]  /*3ae0*/  FADD.FTZ R24, R24, R23 ;  /* 0x0000001718187221 */ /* 0x000fc80000010000 */
[----:B------:R-:W-:Y:S01]  /*3af0*/  FADD.FTZ R3, R3, R24 ;  /* 0x0000001803037221 */ /* 0x000fe20000010000 */
[C---:B------:R-:W-:Y:S02]  /*3b00*/  HMMA.16816.F32.BF16 R36, R4.reuse, R8, R36 ;  /* 0x000000080424723c */ /* 0x040fe40000041824 */
[----:B------:R-:W-:Y:S04]  /*3b10*/  MUFU.EX2 R85, R85 ;  /* 0x0000005500557308 */ /* 0x000fe80000000800 */
[C---:B------:R-:W-:Y:S01]  /*3b20*/  HMMA.16816.F32.BF16 R40, R4.reuse, R10, R40 ;  /* 0x0000000a0428723c */ /* 0x040fe20000041828 */
[----:B------:R-:W1:Y:S03]  /*3b30*/  LDSM.16.MT88.4 R8, [R112+0x7400] ;  /* 0x007400007008783b */ /* 0x000e660000004200 */
[----:B------:R-:W2:Y:S02]  /*3b40*/  MUFU.EX2 R34, R34 ;  /* 0x0000002200227308 */ /* 0x000ea40000000800 */
[C---:B-----5:R-:W-:Y:S06]  /*3b50*/  HMMA.16816.F32.BF16 R44, R4.reuse, R16, R44 ;  /* 0x00000010042c723c */ /* 0x060fec000004182c */
[C---:B------:R-:W-:Y:S01]  /*3b60*/  HMMA.16816.F32.BF16 R48, R4.reuse, R18, R48 ;  /* 0x000000120430723c */ /* 0x040fe20000041830 */
[----:B------:R-:W-:Y:S01]  /*3b70*/  MUFU.EX2 R35, R35 ;  /* 0x0000002300237308 */ /* 0x000fe20000000800 */
[----:B------:R-:W-:Y:S04]  /*3b80*/  LDSM.16.MT88.4 R16, [R114+0x6c00] ;  /* 0x006c00007210783b */ /* 0x000fe80000004200 */
[C---:B------:R-:W-:Y:S03]  /*3b90*/  HMMA.16816.F32.BF16 R52, R4.reuse, R12, R52 ;  /* 0x0000000c0434723c */ /* 0x040fe60000041834 */
[----:B------:R-:W-:Y:S03]  /*3ba0*/  MUFU.EX2 R33, R33 ;  /* 0x0000002100217308 */ /* 0x000fe60000000800 */
[----:B------:R-:W-:Y:S01]  /*3bb0*/  HMMA.16816.F32.BF16 R56, R4, R14, R56 ;  /* 0x0000000e0438723c */ /* 0x000fe20000041838 */
[----:B------:R-:W-:-:S04]  /*3bc0*/  FADD.FTZ R12, R130, R133 ;  /* 0x00000085820c7221 */ /* 0x000fc80000010000 */
[----:B------:R-:W-:Y:S01]  /*3bd0*/  FADD.FTZ R12, R109, R12 ;  /* 0x0000000c6d0c7221 */ /* 0x000fe20000010000 */
[----:B------:R-:W-:Y:S03]  /*3be0*/  MUFU.EX2 R95, R95 ;  /* 0x0000005f005f7308 */ /* 0x000fe60000000800 */
[----:B------:R-:W-:Y:S02]  /*3bf0*/  FADD.FTZ R31, R31, R12 ;  /* 0x0000000c1f1f7221 */ /* 0x000fe40000010000 */
[----:B------:R-:W-:Y:S02]  /*3c00*/  LDSM.16.MT88.4 R12, [R112+0x6c00] ;  /* 0x006c0000700c783b */ /* 0x000fe40000004200 */
[----:B------:R-:W-:Y:S01]  /*3c10*/  FADD.FTZ R22, R22, R31 ;  /* 0x0000001f16167221 */ /* 0x000fe20000010000 */
[----:B------:R-:W-:Y:S01]  /*3c20*/  MUFU.EX2 R106, R103 ;  /* 0x00000067006a7308 */ /* 0x000fe20000000800 */
[----:B-1----:R-:W-:Y:S02]  /*3c30*/  HMMA.16816.F32.BF16 R60, R4, R8, R60 ;  /* 0x00000008043c723c */ /* 0x002fe4000004183c */
[----:B------:R-:W-:-:S05]  /*3c40*/  FADD.FTZ R21, R21, R22 ;  /* 0x0000001615157221 */ /* 0x000fca0000010000 */
[----:B------:R-:W-:Y:S01]  /*3c50*/  MUFU.EX2 R105, R105 ;  /* 0x0000006900697308 */ /* 0x000fe20000000800 */
[----:B------:R-:W-:Y:S01]  /*3c60*/  HMMA.16816.F32.BF16 R64, R4, R10, R64 ;  /* 0x0000000a0440723c */ /* 0x000fe20000041840 */
[----:B------:R-:W1:Y:S01]  /*3c70*/  LDSM.16.MT88.4 R8, [R114+0x8400] ;  /* 0x008400007208783b */ /* 0x000e620000004200 */
[----:B------:R-:W-:-:S05]  /*3c80*/  FADD.FTZ R21, R20, R21 ;  /* 0x0000001514157221 */ /* 0x000fca0000010000 */
[----:B------:R-:W-:Y:S08]  /*3c90*/  MUFU.EX2 R108, R107 ;  /* 0x0000006b006c7308 */ /* 0x000ff00000000800 */
[----:B------:R-:W-:Y:S08]  /*3ca0*/  MUFU.EX2 R26, R26 ;  /* 0x0000001a001a7308 */ /* 0x000ff00000000800 */
[----:B------:R-:W-:Y:S08]  /*3cb0*/  MUFU.EX2 R25, R25 ;  /* 0x0000001900197308 */ /* 0x000ff00000000800 */
[----:B------:R-:W-:Y:S08]  /*3cc0*/  MUFU.EX2 R28, R28 ;  /* 0x0000001c001c7308 */ /* 0x000ff00000000800 */
[----:B------:R-:W-:Y:S01]  /*3cd0*/  MUFU.EX2 R27, R27 ;  /* 0x0000001b001b7308 */ /* 0x000fe20000000800 */
[C---:B-1----:R-:W-:Y:S06]  /*3ce0*/  HMMA.16816.F32.BF16 R68, R4.reuse, R8, R68 ;  /* 0x000000080444723c */ /* 0x042fec0000041844 */
[----:B------:R-:W-:Y:S01]  /*3cf0*/  HMMA.16816.F32.BF16 R72, R4, R10, R72 ;  /* 0x0000000a0448723c */ /* 0x000fe20000041848 */
[----:B------:R-:W1:Y:S05]  /*3d00*/  LDSM.16.MT88.4 R8, [R112+0x8000] ;  /* 0x008000007008783b */ /* 0x000e6a0000004200 */
[C---:B-1----:R-:W-:Y:S06]  /*3d10*/  HMMA.16816.F32.BF16 R76, R80.reuse, R8, RZ ;  /* 0x00000008504c723c */ /* 0x042fec00000418ff */
[----:B------:R-:W-:Y:S01]  /*3d20*/  HMMA.16816.F32.BF16 R80, R80, R10, RZ ;  /* 0x0000000a5050723c */ /* 0x000fe200000418ff */
[----:B------:R-:W1:-:S15]  /*3d30*/  LDSM.16.MT88.4 R8, [R112+0x8400] ;  /* 0x008400007008783b */ /* 0x000e5e0000004200 */
[----:B------:R-:W-:-:S02]  /*3d40*/  NOP ;  /* 0x0000000000007918 */ /* 0x000fc40000000000 */
[C---:B-1----:R-:W-:Y:S06]  /*3d50*/  HMMA.16816.F32.BF16 R76, R4.reuse, R8, R76 ;  /* 0x00000008044c723c */ /* 0x042fec000004184c */
[----:B------:R-:W-:Y:S01]  /*3d60*/  HMMA.16816.F32.BF16 R80, R4, R10, R80 ;  /* 0x0000000a0450723c */ /* 0x000fe20000041850 */
[----:B------:R-:W1:Y:S06]  /*3d70*/  LDSM.16.MT88.4 R8, [R114+0x6800] ;  /* 0x006800007208783b */ /* 0x000e6c0000004200 */
[--C-:B------:R-:W-:Y:S01]  /*3d80*/  FFMA.FTZ R4, R92, UR5, -R29.reuse ;  /* 0x000000055c047c23 */ /* 0x100fe2000801081d */
[----:B------:R-:W-:Y:S01]  /*3d90*/  FFMA.FTZ R92, R110, UR5, -R29 ;  /* 0x000000056e5c7c23 */ /* 0x000fe2000801081d */
[----:B--2---:R-:W-:-:S02]  /*3da0*/  F2FP.BF16.F32.PACK_AB R6, R34, R85 ;  /* 0x000000552206723e */ /* 0x004fc400000010ff */
[----:B------:R2:W3:Y:S08]  /*3db0*/  MUFU.EX2 R94, R4 ;  /* 0x00000004005e7308 */ /* 0x0004f00000000800 */
[----:B------:R-:W4:Y:S01]  /*3dc0*/  MUFU.EX2 R92, R92 ;  /* 0x0000005c005c7308 */ /* 0x000f220000000800 */
[----:B--2---:R-:W-:Y:S01]  /*3dd0*/  F2FP.BF16.F32.PACK_AB R4, R93, R104 ;  /* 0x000000685d04723e */ /* 0x004fe200000010ff */
[----:B------:R-:W-:Y:S01]  /*3de0*/  FADD.FTZ R104, R104, R21 ;  /* 0x0000001568687221 */ /* 0x000fe20000010000 */
[----:B---3--:R-:W-:Y:S01]  /*3df0*/  F2FP.BF16.F32.PACK_AB R5, R35, R94 ;  /* 0x0000005e2305723e */ /* 0x008fe200000010ff */
[----:B------:R-:W-:-:S02]  /*3e00*/  FADD.FTZ R94, R94, R3 ;  /* 0x000000035e5e7221 */ /* 0x000fc40000010000 */
[----:B------:R-:W-:Y:S02]  /*3e10*/  FADD.FTZ R104, R93, R104 ;  /* 0x000000685d687221 */ /* 0x000fe40000010000 */
[----:B------:R-:W-:Y:S01]  /*3e20*/  FADD.FTZ R35, R35, R94 ;  /* 0x0000005e23237221 */ /* 0x000fe20000010000 */
[----:B----4-:R-:W-:Y:S01]  /*3e30*/  F2FP.BF16.F32.PACK_AB R7, R33, R92 ;  /* 0x0000005c2107723e */ /* 0x010fe200000010ff */
[----:B------:R-:W-:Y:S02]  /*3e40*/  FADD.FTZ R85, R85, R104 ;  /* 0x0000006855557221 */ /* 0x000fe40000010000 */
[----:B------:R-:W-:Y:S02]  /*3e50*/  FADD.FTZ R92, R92, R35 ;  /* 0x000000235c5c7221 */ /* 0x000fe40000010000 */
[----:B------:R-:W-:Y:S02]  /*3e60*/  FADD.FTZ R34, R34, R85 ;  /* 0x0000005522227221 */ /* 0x000fe40000010000 */
[----:B-1----:R-:W-:Y:S01]  /*3e70*/  HMMA.16816.F32.BF16 R36, R4, R8, R36 ;  /* 0x000000080424723c */ /* 0x002fe20000041824 */
[----:B------:R-:W-:-:S05]  /*3e80*/  FADD.FTZ R33, R33, R92 ;  /* 0x0000005c21217221 */ /* 0x000fca0000010000 */
        /* <DEDUP_REMOVED lines=110> */
.L_x_5157:
[----:B------:R-:W-:-:S04]  /*4570*/  LEA R3, -R88, RZ, 0x6 ;  /* 0x000000ff58037211 */ /* 0x000fc800078e31ff */
[----:B------:R-:W-:-:S07]  /*4580*/  SHF.R.S32.HI R5, RZ, 0x1f, R3 ;  /* 0x0000001fff057819 */ /* 0x000fce0000011403 */
.L_x_5158:
[C---:B------:R-:W-:Y:S02]  /*4590*/  LEA R7, P1, R88.reuse, R3, 0x5 ;  /* 0x0000000358077211 */ /* 0x040fe400078228ff */
[C---:B------:R-:W-:Y:S02]  /*45a0*/  LEA R128, P3, R3.reuse, R128, 0x1 ;  /* 0x0000008003807211 */ /* 0x040fe400078608ff */
[-C--:B------:R-:W-:Y:S02]  /*45b0*/  IADD3 R4, P2, R3, R86.reuse, RZ ;  /* 0x0000005603047210 */ /* 0x080fe40007f5e0ff */
[----:B------:R-:W-:Y:S02]  /*45c0*/  IADD3 R86, P0, R7, R86, RZ ;  /* 0x0000005607567210 */ /* 0x000fe40007f1e0ff */
[----:B------:R-:W-:Y:S02]  /*45d0*/  LEA.HI.X R7, R88, R5, R89, 0x5, P1 ;  /* 0x0000000558077211 */ /* 0x000fe400008f2c59 */
[----:B------:R-:W-:Y:S01]  /*45e0*/  LEA.HI.X R129, R3, R129, R5, 0x1, P3 ;  /* 0x0000008103817211 */ /* 0x000fe200018f0c05 */
[--C-:B------:R-:W-:Y:S01]  /*45f0*/  IMAD.X R5, R5, 0x1, R84.reuse, P2 ;  /* 0x0000000105057824 */ /* 0x100fe200010e0654 */
[----:B------:R-:W-:Y:S01]  /*4600*/  LEA R12, P1, R4, UR8, 0x1 ;  /* 0x00000008040c7c11 */ /* 0x000fe2000f8208ff */
[----:B------:R-:W-:Y:S01]  /*4610*/  IMAD.X R7, R7, 0x1, R84, P0 ;  /* 0x0000000107077824 */ /* 0x000fe200000e0654 */
[----:B------:R-:W-:Y:S01]  /*4620*/  LEA R14, P2, R88, R128, 0x6 ;  /* 0x00000080580e7211 */ /* 0x000fe200078430ff */
[----:B------:R-:W-:Y:S01]  /*4630*/  @!PT LDS RZ, [RZ] ;  /* 0x00000000fffff984 */ /* 0x000fe20000000800 */
[----:B------:R-:W-:Y:S01]  /*4640*/  @!PT LDS RZ, [RZ] ;  /* 0x00000000fffff984 */ /* 0x000fe20000000800 */
[----:B------:R-:W-:Y:S01]  /*4650*/  @!PT LDS RZ, [RZ] ;  /* 0x00000000fffff984 */ /* 0x000fe20000000800 */
[----:B------:R-:W-:Y:S01]  /*4660*/  LDGSTS.E.BYPASS.LTC128B.128 [R121+0x6000], desc[UR10][R128.64] ;  /* 0x0600000080797fae */ /* 0x000fe2000b901d4a */
[----:B------:R-:W-:-:S02]  /*4670*/  LEA R24, P0, R86, UR8, 0x1 ;  /* 0x0000000856187c11 */ /* 0x000fc4000f8008ff */
[----:B------:R-:W-:Y:S01]  /*4680*/  LEA.HI.X R13, R4, UR9, R5, 0x1, P1 ;  /* 0x00000009040d7c11 */ /* 0x000fe200088f0c05 */
[----:B------:R-:W1:Y:S01]  /*4690*/  S2R R3, SR_TID.X ;  /* 0x0000000000037919 */ /* 0x000e620000002100 */
[----:B------:R-:W-:Y:S02]  /*46a0*/  LEA.HI.X R15, R88, R129, R89, 0x6, P2 ;  /* 0x00000081580f7211 */ /* 0x000fe400010f3459 */
[----:B------:R-:W-:Y:S01]  /*46b0*/  LEA.HI.X R25, R86, UR9, R7, 0x1, P0 ;  /* 0x0000000956197c11 */ /* 0x000fe200080f0c07 */
[----:B------:R-:W-:Y:S01]  /*46c0*/  LDGSTS.E.BYPASS.LTC128B.128 [R121+0x7000], desc[UR10][R12.64+0x40] ;  /* 0x070000400c797fae */ /* 0x000fe2000b901d4a */
[----:B------:R-:W-:-:S03]  /*46d0*/  ISETP.GE.AND P0, PT, R98, 0x3, PT ;  /* 0x000000036200780c */ /* 0x000fc60003f06270 */
[----:B------:R-:W-:Y:S04]  /*46e0*/  LDGSTS.E.BYPASS.LTC128B.128 [R121+0x8000], desc[UR10][R12.64+0x80] ;  /* 0x080000800c797fae */ /* 0x000fe8000b901d4a */
[----:B------:R2:W-:Y:S04]  /*46f0*/  LDGSTS.E.BYPASS.LTC128B.128 [R121+0x6800], desc[UR10][R14.64] ;  /* 0x068000000e797fae */ /* 0x0005e8000b901d4a */
[----:B------:R-:W-:Y:S04]  /*4700*/  LDGSTS.E.BYPASS.LTC128B.128 [R121+0x7800], desc[UR10][R24.64+0x40] ;  /* 0x0780004018797fae */ /* 0x000fe8000b901d4a */
[----:B------:R3:W-:Y:S04]  /*4710*/  LDGSTS.E.BYPASS.LTC128B.128 [R121+0x8800], desc[UR10][R24.64+0x80] ;  /* 0x0880008018797fae */ /* 0x0007e8000b901d4a */
[----:B------:R-:W-:Y:S04]  /*4720*/  LDSM.16.M88.4 R4, [R117] ;  /* 0x000000007504783b */ /* 0x000fe80000000200 */
[----:B------:R-:W3:Y:S04]  /*4730*/  LDSM.16.M88.4 R20, [R116+0x3400] ;  /* 0x003400007414783b */ /* 0x000ee80000000200 */
[----:B------:R-:W4:Y:S01]  /*4740*/  LDSM.16.M88.4 R28, [R116+0x3000] ;  /* 0x00300000741c783b */ /* 0x000f220000000200 */
[----:B-1----:R-:W-:-:S03]  /*4750*/  IMAD.SHL.U32 R3, R3, 0x2, RZ ;  /* 0x0000000203037824 */ /* 0x002fc600078e00ff */
[----:B------:R-:W-:Y:S02]  /*4760*/  LDSM.16.M88.4 R84, [R115] ;  /* 0x000000007354783b */ /* 0x000fe40000000200 */
[----:B------:R-:W-:Y:S02]  /*4770*/  LOP3.LUT R3, R3, 0x6, RZ, 0xc0, !PT ;  /* 0x0000000603037812 */ /* 0x000fe400078ec0ff */
[----:B------:R-:W1:Y:S03]  /*4780*/  LDSM.16.M88.4 R92, [R113+0x3400] ;  /* 0x00340000715c783b */ /* 0x000e660000000200 */
[----:B------:R-:W-:Y:S01]  /*4790*/  IMAD R3, R120, 0x40, R3 ;  /* 0x0000004078037824 */ /* 0x000fe200078e0203 */
[----:B------:R-:W5:Y:S04]  /*47a0*/  LDSM.16.M88.4 R16, [R113+0x3000] ;  /* 0x003000007110783b */ /* 0x000f680000000200 */
[----:B------:R-:W5:Y:S04]  /*47b0*/  LDSM.16.M88.4 R8, [R116+0x3800] ;  /* 0x003800007408783b */ /* 0x000f680000000200 */
[----:B--2---:R-:W2:Y:S04]  /*47c0*/  LDSM.16.M88.4 R12, [R113+0x3800] ;  /* 0x00380000710c783b */ /* 0x004ea80000000200 */
[----:B------:R-:W0:Y:S01]  /*47d0*/  LDGDEPBAR ;  /* 0x00000000000079af */ /* 0x000e220000000000 */
[C---:B---3--:R-:W-:Y:S06]  /*47e0*/  HMMA.16816.F32.BF16 R24, R4.reuse, R20, RZ ;  /* 0x000000140418723c */ /* 0x048fec00000418ff */
[C---:B------:R-:W-:Y:S06]  /*47f0*/  HMMA.16816.F32.BF16 R20, R4.reuse, R22, RZ ;  /* 0x000000160414723c */ /* 0x040fec00000418ff */
[C---:B----4-:R-:W-:Y:S06]  /*4800*/  HMMA.16816.F32.BF16 R32, R4.reuse, R28, RZ ;  /* 0x0000001c0420723c */ /* 0x050fec00000418ff */
[----:B------:R-:W-:Y:S06]  /*4810*/  HMMA.16816.F32.BF16 R28, R4, R30, RZ ;  /* 0x0000001e041c723c */ /* 0x000fec00000418ff */
[C---:B-1----:R-:W-:Y:S06]  /*4820*/  HMMA.16816.F32.BF16 R24, R84.reuse, R92, R24 ;  /* 0x0000005c5418723c */ /* 0x042fec0000041818 */
[C---:B------:R-:W-:Y:S01]  /*4830*/  HMMA.16816.F32.BF16 R20, R84.reuse, R94, R20 ;  /* 0x0000005e5414723c */ /* 0x040fe20000041814 */
[----:B------:R-:W1:Y:S05]  /*4840*/  LDSM.16.M88.4 R92, [R116+0x3c00] ;  /* 0x003c0000745c783b */ /* 0x000e6a0000000200 */
[C---:B-----5:R-:W-:Y:S06]  /*4850*/  HMMA.16816.F32.BF16 R32, R84.reuse, R16, R32 ;  /* 0x000000105420723c */ /* 0x060fec0000041820 */
[----:B------:R-:W-:Y:S06]  /*4860*/  HMMA.16816.F32.BF16 R28, R84, R18, R28 ;  /* 0x00000012541c723c */ /* 0x000fec000004181c */
[C---:B------:R-:W-:Y:S06]  /*4870*/  HMMA.16816.F32.BF16 R16, R4.reuse, R8, RZ ;  /* 0x000000080410723c */ /* 0x040fec00000418ff */
[----:B------:R-:W-:-:S15]  /*4880*/  HMMA.16816.F32.BF16 R8, R4, R10, RZ ;  /* 0x0000000a0408723c */ /* 0x000fde00000418ff */
[----:B------:R-:W-:-:S03]  /*4890*/  NOP ;  /* 0x0000000000007918 */ /* 0x000fc60000000000 */
[C---:B--2---:R-:W-:Y:S06]  /*48a0*/  HMMA.16816.F32.BF16 R16, R84.reuse, R12, R16 ;  /* 0x0000000c5410723c */ /* 0x044fec0000041810 */
[----:B------:R-:W-:Y:S06]  /*48b0*/  HMMA.16816.F32.BF16 R12, R84, R14, R8 ;  /* 0x0000000e540c723c */ /* 0x000fec0000041808 */
[C---:B-1----:R-:W-:Y:S06]  /*48c0*/  HMMA.16816.F32.BF16 R8, R4.reuse, R92, RZ ;  /* 0x0000005c0408723c */ /* 0x042fec00000418ff */
[----:B------:R-:W-:Y:S01]  /*48d0*/  HMMA.16816.F32.BF16 R4, R4, R94, RZ ;  /* 0x0000005e0404723c */ /* 0x000fe200000418ff */
[----:B------:R-:W1:-:S15]  /*48e0*/  LDSM.16.M88.4 R92, [R113+0x3c00] ;  /* 0x003c0000715c783b */ /* 0x000e5e0000000200 */
[----:B------:R-:W-:-:S02]  /*48f0*/  NOP ;  /* 0x0000000000007918 */ /* 0x000fc40000000000 */
        /* <DEDUP_REMOVED lines=55> */
[C---:B------:R-:W-:Y:S02]  /*4c70*/  VIADD R84, R3.reuse, 0x1 ;  /* 0x0000000103547836 */ /* 0x040fe40000000000 */
[----:B------:R-:W-:Y:S01]  /*4c80*/  VIADD R85, R3, 0x9 ;  /* 0x0000000903557836 */ /* 0x000fe20000000000 */
[----:B------:R-:W-:Y:S02]  /*4c90*/  BAR.SYNC.DEFER_BLOCKING 0x0 ;  /* 0x0000000000007b1d */ /* 0x000fe40000010000 */
[----:B------:R-:W-:-:S02]  /*4ca0*/  ISETP.GE.AND P4, PT, R84, R100, PT ;  /* 0x000000645400720c */ /* 0x000fc40003f86270 */
[-C--:B------:R-:W-:Y:S01]  /*4cb0*/  ISETP.GE.AND P5, PT, R84, R99.reuse, PT ;  /* 0x000000635400720c */ /* 0x080fe20003fa6270 */
[----:B------:R-:W-:Y:S01]  /*4cc0*/  VIADD R84, R3, 0x8 ;  /* 0x0000000803547836 */ /* 0x000fe20000000000 */
[-C--:B------:R-:W-:Y:S02]  /*4cd0*/  ISETP.GE.AND P3, PT, R85, R100.reuse, PT ;  /* 0x000000645500720c */ /* 0x080fe40003f66270 */
[----:B------:R-:W-:Y:S02]  /*4ce0*/  FSEL R35, R35, -INF , !P5 ;  /* 0xff80000023237808 */ /* 0x000fe40006800000 */
[C---:B------:R-:W-:Y:S02]  /*4cf0*/  ISETP.GE.AND P2, PT, R84.reuse, R100, PT ;  /* 0x000000645400720c */ /* 0x040fe40003f46270 */
[-C--:B------:R-:W-:Y:S02]  /*4d00*/  ISETP.GE.AND P1, PT, R84, R99.reuse, PT ;  /* 0x000000635400720c */ /* 0x080fe40003f26270 */
[----:B------:R-:W-:Y:S01]  /*4d10*/  FSEL R84, R33, -INF , !P4 ;  /* 0xff80000021547808 */ /* 0x000fe20006000000 */
[----:B------:R-:W-:Y:S01]  /*4d20*/  VIADD R33, R3, 0x10 ;  /* 0x0000001003217836 */ /* 0x000fe20000000000 */
[----:B------:R-:W-:Y:S01]  /*4d30*/  ISETP.GE.AND P4, PT, R85, R99, PT ;  /* 0x000000635500720c */ /* 0x000fe20003f86270 */
[----:B------:R-:W-:Y:S01]  /*4d40*/  VIADD R85, R3, 0x11 ;  /* 0x0000001103557836 */ /* 0x000fe20000000000 */
[----:B------:R-:W-:-:S02]  /*4d50*/  FSEL R28, R28, -INF , !P2 ;  /* 0xff8000001c1c7808 */ /* 0x000fc40005000000 */
        /* <DEDUP_REMOVED lines=8> */
[----:B------:R-:W-:Y:S02]  /*4de0*/  FSEL R31, R31, -INF , !P4 ;  /* 0xff8000001f1f7808 */ /* 0x000fe40006000000 */
[----:B------:R-:W-:Y:S02]  /*4df0*/  FSEL R143, R26, -INF , !P2 ;  /* 0xff8000001a8f7808 */ /* 0x000fe40005000000 */
[----:B------:R-:W-:Y:S02]  /*4e00*/  FSEL R140, R25, -INF , !P1 ;  /* 0xff800000198c7808 */ /* 0x000fe40004800000 */
[-C--:B------:R-:W-:Y:S02]  /*4e10*/  ISETP.GE.AND P4, PT, R29, R100.reuse, PT ;  /* 0x000000641d00720c */ /* 0x080fe40003f86270 */
[C---:B------:R-:W-:Y:S02]  /*4e20*/  ISETP.GE.AND P2, PT, R24.reuse, R100, PT ;  /* 0x000000641800720c */ /* 0x040fe40003f46270 */
[-C--:B------:R-:W-:Y:S01]  /*4e30*/  ISETP.GE.AND P1, PT, R24, R99.reuse, PT ;  /* 0x000000631800720c */ /* 0x080fe20003f26270 */
[----:B------:R-:W-:Y:S01]  /*4e40*/  VIADD R24, R3, 0x20 ;  /* 0x0000002003187836 */ /* 0x000fe20000000000 */
[----:B------:R-:W-:-:S02]  /*4e50*/  ISETP.GE.AND P3, PT, R85, R99, PT ;  /* 0x000000635500720c */ /* 0x000fc40003f66270 */
[----:B------:R-:W-:Y:S01]  /*4e60*/  FSEL R144, R20, -INF , !P4 ;  /* 0xff80000014907808 */ /* 0x000fe20006000000 */
[----:B------:R-:W-:Y:S01]  /*4e70*/  VIADD R20, R3, 0x21 ;  /* 0x0000002103147836 */ /* 0x000fe20000000000 */
[----:B------:R-:W-:Y:S02]  /*4e80*/  ISETP.GE.AND P5, PT, R29, R99, PT ;  /* 0x000000631d00720c */ /* 0x000fe40003fa6270 */
[----:B------:R-:W-:Y:S02]  /*4e90*/  FSEL R149, R27, -INF , !P3 ;  /* 0xff8000001b957808 */ /* 0x000fe40005800000 */
[----:B------:R-:W-:Y:S02]  /*4ea0*/  ISETP.GE.AND P3, PT, R24, R100, PT ;  /* 0x000000641800720c */ /* 0x000fe40003f66270 */
[----:B------:R-:W-:Y:S02]  /*4eb0*/  FSEL R151, R22, -INF , !P5 ;  /* 0xff80000016977808 */ /* 0x000fe40006800000 */
[----:B------:R-:W-:-:S02]  /*4ec0*/  FSEL R148, R21, -INF , !P2 ;  /* 0xff80000015947808 */ /* 0x000fc40005000000 */
[C---:B------:R-:W-:Y:S02]  /*4ed0*/  ISETP.GE.AND P5, PT, R20.reuse, R100, PT ;  /* 0x000000641400720c */ /* 0x040fe40003fa6270 */
[-C--:B------:R-:W-:Y:S01]  /*4ee0*/  ISETP.GE.AND P2, PT, R20, R99.reuse, PT ;  /* 0x000000631400720c */ /* 0x080fe20003f46270 */
[C---:B------:R-:W-:Y:S01]  /*4ef0*/  VIADD R20, R3.reuse, 0x28 ;  /* 0x0000002803147836 */ /* 0x040fe20000000000 */
[----:B------:R-:W-:Y:S01]  /*4f00*/  FSEL R106, R16, -INF , !P3 ;  /* 0xff800000106a7808 */ /* 0x000fe20005800000 */
[----:B------:R-:W-:Y:S01]  /*4f10*/  VIADD R16, R3, 0x29 ;  /* 0x0000002903107836 */ /* 0x000fe20000000000 */
[----:B------:R-:W-:Y:S02]  /*4f20*/  ISETP.GE.AND P4, PT, R24, R99, PT ;  /* 0x000000631800720c */ /* 0x000fe40003f86270 */
[----:B------:R-:W-:Y:S02]  /*4f30*/  FSEL R135, R23, -INF , !P1 ;  /* 0xff80000017877808 */ /* 0x000fe40004800000 */
[----:B------:R-:W-:-:S02]  /*4f40*/  FSEL R111, R18, -INF , !P4 ;  /* 0xff800000126f7808 */ /* 0x000fc40006000000 */
[----:B------:R-:W-:Y:S02]  /*4f50*/  FSEL R110, R17, -INF , !P5 ;  /* 0xff800000116e7808 */ /* 0x000fe40006800000 */
[-C--:B------:R-:W-:Y:S02]  /*4f60*/  ISETP.GE.AND P1, PT, R20, R100.reuse, PT ;  /* 0x000000641400720c */ /* 0x080fe40003f26270 */
[C---:B------:R-:W-:Y:S02]  /*4f70*/  ISETP.GE.AND P4, PT, R16.reuse, R100, PT ;  /* 0x000000641000720c */ /* 0x040fe40003f86270 */
[-C--:B------:R-:W-:Y:S01]  /*4f80*/  ISETP.GE.AND P5, PT, R16, R99.reuse, PT ;  /* 0x000000631000720c */ /* 0x080fe20003fa6270 */
        /* <DEDUP_REMOVED lines=8> */
[----:B------:R-:W-:Y:S02]  /*5010*/  FSEL R134, R13, -INF , !P4 ;  /* 0xff8000000d867808 */ /* 0x000fe40006000000 */
[----:B------:R-:W-:-:S02]  /*5020*/  ISETP.GE.AND P3, PT, R12, R100, PT ;  /* 0x000000640c00720c */ /* 0x000fc40003f66270 */
[----:B------:R-:W-:Y:S01]  /*5030*/  ISETP.GE.AND P4, PT, R12, R99, PT ;  /* 0x000000630c00720c */ /* 0x000fe20003f86270 */
[C---:B------:R-:W-:Y:S01]  /*5040*/  VIADD R12, R3.reuse, 0x38 ;  /* 0x00000038030c7836 */ /* 0x040fe20000000000 */
[----:B------:R-:W-:Y:S01]  /*5050*/  FSEL R130, R8, -INF , !P2 ;  /* 0xff80000008827808 */ /* 0x000fe20005000000 */
[C---:B------:R-:W-:Y:S01]  /*5060*/  VIADD R8, R3.reuse, 0x39 ;  /* 0x0000003903087836 */ /* 0x040fe20000000000 */
[----:B------:R-:W-:Y:S02]  /*5070*/  FSEL R95, R10, -INF , !P1 ;  /* 0xff8000000a5f7808 */ /* 0x000fe40004800000 */
[----:B------:R-:W-:Y:S02]  /*5080*/  ISETP.GE.AND P1, PT, R3, R100, PT ;  /* 0x000000640300720c */ /* 0x000fe40003f26270 */
[----:B------:R-:W-:Y:S02]  /*5090*/  FSEL R131, R15, -INF , !P5 ;  /* 0xff8000000f837808 */ /* 0x000fe40006800000 */
[----:B------:R-:W-:-:S02]  /*50a0*/  FSEL R133, R9, -INF , !P3 ;  /* 0xff80000009857808 */ /* 0x000fc40005800000 */
[----:B------:R-:W-:Y:S02]  /*50b0*/  FSEL R98, R11, -INF , !P4 ;  /* 0xff8000000b627808 */ /* 0x000fe40006000000 */
[----:B------:R-:W-:Y:S02]  /*50c0*/  FSEL R32, R32, -INF , !P1 ;  /* 0xff80000020207808 */ /* 0x000fe40004800000 */
[CC--:B------:R-:W-:Y:S02]  /*50d0*/  ISETP.GE.AND P5, PT, R12.reuse, R100.reuse, PT ;  /* 0x000000640c00720c */ /* 0x0c0fe40003fa6270 */
[-C--:B------:R-:W-:Y:S02]  /*50e0*/  ISETP.GE.AND P2, PT, R12, R99.reuse, PT ;  /* 0x000000630c00720c */ /* 0x080fe40003f46270 */
        /* <DEDUP_REMOVED lines=12> */
[----:B------:R-:W-:-:S04]  /*51b0*/  MOV R10, RZ ;  /* 0x000000ff000a7202 */ /* 0x000fc80000000f00 */
        /* <DEDUP_REMOVED lines=10> */
[----:B------:R-:W1:Y:S02]  /*5260*/  F2I.FTZ.U32.TRUNC.NTZ R11, R11 ;  /* 0x0000000b000b7305 */ /* 0x000e64000021f000 */
[----:B-1----:R-:W-:-:S04]  /*5270*/  IMAD.MOV R5, RZ, RZ, -R11 ;  /* 0x000000ffff057224 */ /* 0x002fc800078e0a0b */
        /* <DEDUP_REMOVED lines=27> */
[----:B------:R1:W2:Y:S04]  /*5430*/  LDG.E R7, desc[UR10][R10.64] ;  /* 0x0000000a0a077981 */ /* 0x0002a8000c1e1900 */
[----:B------:R-:W2:Y:S01]  /*5440*/  LDG.E R6, desc[UR10][R12.64] ;  /* 0x0000000a0c067981 */ /* 0x000ea2000c1e1900 */
[----:B------:R-:W-:Y:S02]  /*5450*/  IMAD.IADD R8, R5, 0x1, -R8 ;  /* 0x0000000105087824 */ /* 0x000fe400078e0a08 */
[----:B------:R-:W3:Y:S02]  /*5460*/  LDC.64 R4, c[0x0][0x230] ;  /* 0x00008c00ff047b82 */ /* 0x000ee40000000a00 */
[----:B------:R-:W-:-:S05]  /*5470*/  IMAD R8, R8, R3, -0x40 ;  /* 0xffffffc008087424 */ /* 0x000fca00078e0203 */
[----:B------:R-:W-:-:S05]  /*5480*/  SHF.R.S32.HI R3, RZ, 0x1f, R8 ;  /* 0x0000001fff037819 */ /* 0x000fca0000011408 */
[----:B------:R-:W-:-:S04]  /*5490*/  IMAD R3, R3, R90, RZ ;  /* 0x0000005a03037224 */ /* 0x000fc800078e02ff */
[C---:B------:R-:W-:Y:S02]  /*54a0*/  IMAD R3, R8.reuse, R91, R3 ;  /* 0x0000005b08037224 */ /* 0x040fe400078e0203 */
[----:B-1----:R-:W-:-:S04]  /*54b0*/  IMAD.WIDE.U32 R10, R8, R90, RZ ;  /* 0x0000005a080a7225 */ /* 0x002fc800078e00ff */
[----:B------:R-:W-:Y:S01]  /*54c0*/  IMAD.IADD R11, R11, 0x1, R3 ;  /* 0x000000010b0b7824 */ /* 0x000fe200078e0203 */
[----:B--2---:R-:W-:-:S04]  /*54d0*/  IADD3 R6, -R7, R6, RZ ;  /* 0x0000000607067210 */ /* 0x004fc80007ffe1ff */
[----:B------:R-:W-:-:S05]  /*54e0*/  SHF.R.S32.HI R7, RZ, 0x1f, R6 ;  /* 0x0000001fff077819 */ /* 0x000fca0000011406 */
[----:B---3--:R-:W-:-:S04]  /*54f0*/  IMAD R7, R7, R4, RZ ;  /* 0x0000000407077224 */ /* 0x008fc800078e02ff */
[C---:B------:R-:W-:Y:S02]  /*5500*/  IMAD R5, R6.reuse, R5, R7 ;  /* 0x0000000506057224 */ /* 0x040fe400078e0207 */
[----:B------:R-:W-:-:S04]  /*5510*/  IMAD.WIDE.U32 R6, R6, R4, R10 ;  /* 0x0000000406067225 */ /* 0x000fc800078e000a */
[----:B------:R-:W-:Y:S01]  /*5520*/  IMAD.MOV.U32 R4, RZ, RZ, R6 ;  /* 0x000000ffff047224 */ /* 0x000fe200078e0006 */
[----:B------:R-:W-:Y:S01]  /*5530*/  IADD3 R5, R7, R5, RZ ;  /* 0x0000000507057210 */ /* 0x000fe20007ffe0ff */
[----:B------:R-:W-:Y:S06]  /*5540*/  BRA `(.L_x_5161) ;  /* 0x0000000000087947 */ /* 0x000fec0003800000 */
.L_x_5160:
[----:B------:R-:W-:-:S04]  /*5550*/  LEA R4, -R90, RZ, 0x6 ;  /* 0x000000ff5a047211 */ /* 0x000fc800078e31ff */
[----:B------:R-:W-:-:S07]  /*5560*/  SHF.R.S32.HI R5, RZ, 0x1f, R4 ;  /* 0x0000001fff057819 */ /* 0x000fce0000011404 */
.L_x_5161:
[CC--:B------:R-:W-:Y:S02]  /*5570*/  LEA R6, P1, R90.reuse, R4.reuse, 0x5 ;  /* 0x000000045a067211 */ /* 0x0c0fe400078228ff */
[C---:B------:R-:W-:Y:S02]  /*5580*/  IADD3 R4, P2, R101.reuse, R4, RZ ;  /* 0x0000000465047210 */ /* 0x040fe40007f5e0ff */
[----:B------:R-:W-:Y:S02]  /*5590*/  IADD3 R6, P0, R101, R6, RZ ;  /* 0x0000000665067210 */ /* 0x000fe40007f1e0ff */
[----:B------:R-:W-:Y:S01]  /*55a0*/  LEA.HI.X R91, R90, R5, R91, 0x5, P1 ;  /* 0x000000055a5b7211 */ /* 0x000fe200008f2c5b */
[----:B------:R-:W-:Y:S01]  /*55b0*/  IMAD.X R5, R102, 0x1, R5, P2 ;  /* 0x0000000166057824 */ /* 0x000fe200010e0605 */
[----:B------:R-:W-:-:S03]  /*55c0*/  LEA R136, P1, R4, R96, 0x1 ;  /* 0x0000006004887211 */ /* 0x000fc600078208ff */
[----:B------:R-:W-:Y:S01]  /*55d0*/  IMAD.X R91, R102, 0x1, R91, P0 ;  /* 0x00000001665b7824 */ /* 0x000fe200000e065b */
[----:B------:R-:W-:Y:S02]  /*55e0*/  LEA R96, P0, R6, R96, 0x1 ;  /* 0x0000006006607211 */ /* 0x000fe400078008ff */
        /* <DEDUP_REMOVED lines=12> */
.L_x_5159:
        /* <DEDUP_REMOVED lines=34> */
[----:B------:R-:W2:Y:S04]  /*58d0*/  SHFL.BFLY PT, R3, R6, 0x2, 0x1f ;  /* 0x0c401f0006037f89 */ /* 0x000ea800000e0000 */
[----:B------:R-:W3:Y:S01]  /*58e0*/  SHFL.BFLY PT, R4, R5, 0x2, 0x1f ;  /* 0x0c401f0005047f89 */ /* 0x000ee200000e0000 */
[----:B--2---:R-:W-:Y:S02]  /*58f0*/  FMNMX.FTZ R3, R6, R3, !PT ;  /* 0x0000000306037209 */ /* 0x004fe40007810000 */
[----:B---3--:R-:W-:-:S03]  /*5900*/  FMNMX.FTZ R4, R5, R4, !PT ;  /* 0x0000000405047209 */ /* 0x008fc60007810000 */
[----:B------:R-:W2:Y:S04]  /*5910*/  SHFL.BFLY PT, R92, R3, 0x1, 0x1f ;  /* 0x0c201f00035c7f89 */ /* 0x000ea800000e0000 */
[----:B------:R-:W3:Y:S01]  /*5920*/  SHFL.BFLY PT, R91, R4, 0x1, 0x1f ;  /* 0x0c201f00045b7f89 */ /* 0x000ee200000e0000 */
[----:B--2---:R-:W-:Y:S02]  /*5930*/  FMNMX.FTZ R92, R3, R92, !PT ;  /* 0x0000005c035c7209 */ /* 0x004fe40007810000 */
[----:B---3--:R-:W-:-:S03]  /*5940*/  FMNMX.FTZ R91, R4, R91, !PT ;  /* 0x0000005b045b7209 */ /* 0x008fc60007810000 */
        /* <DEDUP_REMOVED lines=11> */
[--C-:B-1----:R-:W-:Y:S01]  /*5a00*/  FFMA.FTZ R96, R84, UR5, -R147.reuse ;  /* 0x0000000554607c23 */ /* 0x102fe20008010893 */
        /* <DEDUP_REMOVED lines=34> */
[----:B------:R-:W-:Y:S01]  /*5c30*/  FFMA.FTZ R134, R142, UR5, -R147 ;  /* 0x000000058e867c23 */ /* 0x000fe20008010893 */
[--C-:B------:R-:W-:Y:S01]  /*5c40*/  FFMA.FTZ R95, R95, UR5, -R102.reuse ;  /* 0x000000055f5f7c23 */ /* 0x100fe20008010866 */
[----:B------:R-:W-:-:S04]  /*5c50*/  FFMA.FTZ R99, R99, UR5, -R102 ;  /* 0x0000000563637c23 */ /* 0x000fc80008010866 */
[----:B------:R-:W-:Y:S08]  /*5c60*/  MUFU.EX2 R97, R97 ;  /* 0x0000006100617308 */ /* 0x000ff00000000800 */
[----:B------:R-:W2:Y:S01]  /*5c70*/  MUFU.EX2 R2, R2 ;  /* 0x0000000200027308 */ /* 0x000ea20000000800 */
[----:B----4-:R-:W-:-:S07]  /*5c80*/  F2FP.BF16.F32.PACK_AB R86, R3, R94 ;  /* 0x0000005e0356723e */ /* 0x010fce00000010ff */
[----:B------:R-:W4:Y:S08]  /*5c90*/  MUFU.EX2 R103, R103 ;  /* 0x0000006700677308 */ /* 0x000f300000000800 */
[----:B------:R-:W5:Y:S01]  /*5ca0*/  MUFU.EX2 R101, R101 ;  /* 0x0000006500657308 */ /* 0x000f620000000800 */
[----:B--2---:R-:W-:-:S07]  /*5cb0*/  F2FP.BF16.F32.PACK_AB R85, R2, R97 ;  /* 0x000000610255723e */ /* 0x004fce00000010ff */
[----:B------:R-:W-:Y:S01]  /*5cc0*/  MUFU.EX2 R93, R93 ;  /* 0x0000005d005d7308 */ /* 0x000fe20000000800 */
[-C--:B----4-:R-:W-:Y:S01]  /*5cd0*/  FMUL.FTZ R20, R52, R103.reuse ;  /* 0x0000006734147220 */ /* 0x090fe20000410000 */
[-C--:B------:R-:W-:Y:S01]  /*5ce0*/  FMUL.FTZ R21, R53, R103.reuse ;  /* 0x0000006735157220 */ /* 0x080fe20000410000 */
[-C--:B------:R-:W-:Y:S01]  /*5cf0*/  FMUL.FTZ R56, R56, R103.reuse ;  /* 0x0000006738387220 */ /* 0x080fe20000410000 */
[-C--:B------:R-:W-:Y:S01]  /*5d00*/  FMUL.FTZ R57, R57, R103.reuse ;  /* 0x0000006739397220 */ /* 0x080fe20000410000 */
[-C--:B------:R-:W-:Y:S01]  /*5d10*/  FMUL.FTZ R12, R44, R103.reuse ;  /* 0x000000672c0c7220 */ /* 0x080fe20000410000 */
[-C--:B------:R-:W-:Y:S01]  /*5d20*/  FMUL.FTZ R13, R45, R103.reuse ;  /* 0x000000672d0d7220 */ /* 0x080fe20000410000 */
[----:B------:R-:W-:Y:S01]  /*5d30*/  FMUL.FTZ R48, R48, R103 ;  /* 0x0000006730307220 */ /* 0x000fe20000410000 */
[----:B------:R-:W2:Y:S01]  /*5d40*/  MUFU.EX2 R0, R0 ;  /* 0x0000000000007308 */ /* 0x000ea20000000800 */
[-C--:B-----5:R-:W-:Y:S01]  /*5d50*/  FMUL.FTZ R22, R54, R101.reuse ;  /* 0x0000006536167220 */ /* 0x0a0fe20000410000 */
        /* <DEDUP_REMOVED lines=14> */
[----:B------:R-:W-:Y:S01]  /*5e40*/  LDSM.16.MT88.4 R60, [R114+0x6400] ;  /* 0x00640000723c783b */ /* 0x000fe20000004200 */
[----:B--2---:R-:W-:Y:S01]  /*5e50*/  F2FP.BF16.F32.PACK_AB R87, R0, R93 ;  /* 0x0000005d0057723e */ /* 0x004fe200000010ff */
[----:B------:R-:W2:Y:S01]  /*5e60*/  MUFU.EX2 R145, R145 ;  /* 0x0000009100917308 */ /* 0x000ea20000000800 */
[----:B------:R-:W-:Y:S01]  /*5e70*/  FMUL.FTZ R5, R37, R103 ;  /* 0x0000006725057220 */ /* 0x000fe20000410000 */
[-C--:B------:R-:W-:Y:S01]  /*5e80*/  FMUL.FTZ R6, R38, R101.reuse ;  /* 0x0000006526067220 */ /* 0x080fe20000410000 */
[----:B------:R-:W-:Y:S01]  /*5e90*/  FMUL.FTZ R7, R39, R101 ;  /* 0x0000006527077220 */ /* 0x000fe20000410000 */
[-C--:B------:R-:W-:Y:S01]  /*5ea0*/  FMUL.FTZ R40, R40, R103.reuse ;  /* 0x0000006728287220 */ /* 0x080fe20000410000 */
[----:B------:R-:W-:Y:S01]  /*5eb0*/  FMUL.FTZ R41, R41, R103 ;  /* 0x0000006729297220 */ /* 0x000fe20000410000 */
[C---:B------:R-:W-:Y:S01]  /*5ec0*/  HMMA.16816.F32.BF16 R20, R84.reuse, R24, R20 ;  /* 0x000000185414723c */ /* 0x040fe20000041814 */
[-C--:B------:R-:W-:Y:S01]  /*5ed0*/  FMUL.FTZ R42, R42, R101.reuse ;  /* 0x000000652a2a7220 */ /* 0x080fe20000410000 */
[----:B------:R-:W-:Y:S01]  /*5ee0*/  MUFU.EX2 R140, R140 ;  /* 0x0000008c008c7308 */ /* 0x000fe20000000800 */
[----:B------:R-:W-:Y:S01]  /*5ef0*/  FMUL.FTZ R43, R43, R101 ;  /* 0x000000652b2b7220 */ /* 0x000fe20000410000 */
[-C--:B------:R-:W-:Y:S01]  /*5f00*/  FMUL.FTZ R64, R64, R103.reuse ;  /* 0x0000006740407220 */ /* 0x080fe20000410000 */
[----:B------:R-:W-:Y:S01]  /*5f10*/  FMUL.FTZ R65, R65, R103 ;  /* 0x0000006741417220 */ /* 0x000fe20000410000 */
[C---:B------:R-:W-:Y:S01]  /*5f20*/  HMMA.16816.F32.BF16 R24, R84.reuse, R26, R56 ;  /* 0x0000001a5418723c */ /* 0x040fe20000041838 */
[----:B------:R-:W-:Y:S01]  /*5f30*/  LDSM.16.MT88.4 R56, [R112+0x6400] ;  /* 0x006400007038783b */ /* 0x000fe20000004200 */
[-C--:B------:R-:W-:Y:S01]  /*5f40*/  FMUL.FTZ R66, R66, R101.reuse ;  /* 0x0000006542427220 */ /* 0x080fe20000410000 */
[----:B------:R-:W-:Y:S01]  /*5f50*/  FMUL.FTZ R67, R67, R101 ;  /* 0x0000006543437220 */ /* 0x000fe20000410000 */
[----:B------:R-:W4:Y:S01]  /*5f60*/  MUFU.EX2 R139, R139 ;  /* 0x0000008b008b7308 */ /* 0x000f220000000800 */
[----:B--2---:R-:W-:Y:S01]  /*5f70*/  F2FP.BF16.F32.PACK_AB R52, R145, R146 ;  /* 0x000000929134723e */ /* 0x004fe200000010ff */
        /* <DEDUP_REMOVED lines=8> */
[----:B------:R-:W2:Y:S01]  /*6000*/  LDSM.16.MT88.4 R48, [R112+0x8000] ;  /* 0x008000007030783b */ /* 0x000ea20000004200 */
[----:B------:R-:W-:Y:S01]  /*6010*/  FMUL.FTZ R81, R81, R103 ;  /* 0x0000006751517220 */ /* 0x000fe20000410000 */
[-C--:B------:R-:W-:Y:S01]  /*6020*/  FMUL.FTZ R82, R82, R101.reuse ;  /* 0x0000006552527220 */ /* 0x080fe20000410000 */
[----:B------:R-:W-:Y:S01]  /*6030*/  FMUL.FTZ R83, R83, R101 ;  /* 0x0000006553537220 */ /* 0x000fe20000410000 */
[C---:B-1----:R-:W-:Y:S01]  /*6040*/  HMMA.16816.F32.BF16 R4, R84.reuse, R8, R4 ;  /* 0x000000085404723c */ /* 0x042fe20000041804 */
[-C--:B------:R-:W-:Y:S01]  /*6050*/  FMUL.FTZ R36, R68, R103.reuse ;  /* 0x0000006744247220 */ /* 0x080fe20000410000 */
[----:B------:R-:W-:Y:S01]  /*6060*/  FMUL.FTZ R37, R69, R103 ;  /* 0x0000006745257220 */ /* 0x000fe20000410000 */
[----:B------:R-:W1:Y:S01]  /*6070*/  MUFU.EX2 R143, R143 ;  /* 0x0000008f008f7308 */ /* 0x000e620000000800 */
[----:B----4-:R-:W-:Y:S01]  /*6080*/  F2FP.BF16.F32.PACK_AB R54, R139, R140 ;  /* 0x0000008c8b36723e */ /* 0x010fe200000010ff */
[-C--:B------:R-:W-:Y:S01]  /*6090*/  FMUL.FTZ R38, R70, R101.reuse ;  /* 0x0000006546267220 */ /* 0x080fe20000410000 */
[C---:B------:R-:W-:Y:S01]  /*60a0*/  HMMA.16816.F32.BF16 R8, R84.reuse, R10, R40 ;  /* 0x0000000a5408723c */ /* 0x040fe20000041828 */
[----:B------:R-:W4:Y:S01]  /*60b0*/  LDSM.16.MT88.4 R40, [R114+0x8000] ;  /* 0x008000007228783b */ /* 0x000f220000004200 */
[----:B------:R-:W-:Y:S01]  /*60c0*/  FMUL.FTZ R39, R71, R101 ;  /* 0x0000006547277220 */ /* 0x000fe20000410000 */
[-C--:B------:R-:W-:Y:S01]  /*60d0*/  FMUL.FTZ R72, R72, R103.reuse ;  /* 0x0000006748487220 */ /* 0x080fe20000410000 */
[----:B------:R-:W-:Y:S01]  /*60e0*/  FMUL.FTZ R73, R73, R103 ;  /* 0x0000006749497220 */ /* 0x000fe20000410000 */
[----:B------:R-:W-:Y:S01]  /*60f0*/  MUFU.EX2 R138, R138 ;  /* 0x0000008a008a7308 */ /* 0x000fe20000000800 */
[----:B---3--:R-:W-:Y:S01]  /*6100*/  HMMA.16816.F32.BF16 R28, R84, R32, R28 ;  /* 0x00000020541c723c */ /* 0x008fe2000004181c */
[-C--:B------:R-:W-:Y:S01]  /*6110*/  FMUL.FTZ R74, R74, R101.reuse ;  /* 0x000000654a4a7220 */ /* 0x080fe20000410000 */
[----:B------:R-:W-:Y:S01]  /*6120*/  FMUL.FTZ R75, R75, R101 ;  /* 0x000000654b4b7220 */ /* 0x000fe20000410000 */
[----:B------:R-:W-:Y:S01]  /*6130*/  FFMA.FTZ R103, R109, R103, R104 ;  /* 0x000000676d677223 */ /* 0x000fe20000010068 */
[----:B------:R-:W-:-:S02]  /*6140*/  FFMA.FTZ R97, R108, R101, R97 ;  /* 0x000000656c617223 */ /* 0x000fc40000010061 */
[----:B------:R-:W-:Y:S01]  /*6150*/  HMMA.16816.F32.BF16 R32, R84, R34, R64 ;  /* 0x000000225420723c */ /* 0x000fe20000041840 */
[----:B------:R-:W3:Y:S01]  /*6160*/  MUFU.EX2 R135, R135 ;  /* 0x0000008700877308 */ /* 0x000ee20000000800 */
[----:B-1----:R-:W-:Y:S01]  /*6170*/  F2FP.BF16.F32.PACK_AB R53, R143, R144 ;  /* 0x000000908f35723e */ /* 0x002fe200000010ff */
[----:B------:R-:W-:Y:S01]  /*6180*/  LDSM.16.MT88.4 R64, [R112+0x7c00] ;  /* 0x007c00007040783b */ /* 0x000fe20000004200 */
[----:B------:R-:W-:Y:S01]  /*6190*/  FADD.FTZ R103, R96, R103 ;  /* 0x0000006760677221 */ /* 0x000fe20000010000 */
[----:B------:R-:W-:-:S03]  /*61a0*/  FADD.FTZ R2, R2, R97 ;  /* 0x0000006102027221 */ /* 0x000fc60000010000 */
[----:B------:R-:W-:Y:S01]  /*61b0*/  FADD.FTZ R94, R94, R103 ;  /* 0x000000675e5e7221 */ /* 0x000fe20000010000 */
[----:B------:R-:W-:Y:S03]  /*61c0*/  MUFU.EX2 R148, R148 ;  /* 0x0000009400947308 */ /* 0x000fe60000000800 */
[----:B------:R-:W-:-:S04]  /*61d0*/  FADD.FTZ R3, R3, R94 ;  /* 0x0000005e03037221 */ /* 0x000fc80000010000 */
[----:B------:R-:W-:Y:S01]  /*61e0*/  FADD.FTZ R146, R146, R3 ;  /* 0x0000000392927221 */ /* 0x000fe20000010000 */
[----:B------:R-:W-:Y:S01]  /*61f0*/  MUFU.EX2 R151, R151 ;  /* 0x0000009700977308 */ /* 0x000fe20000000800 */
[----:B---3--:R-:W-:Y:S01]  /*6200*/  F2FP.BF16.F32.PACK_AB R55, R135, R138 ;  /* 0x0000008a8737723e */ /* 0x008fe200000010ff */
[----:B--2---:R-:W-:Y:S01]  /*6210*/  HMMA.16816.F32.BF16 R44, R84, R48, R44 ;  /* 0x00000030542c723c */ /* 0x004fe2000004182c */
[----:B------:R-:W-:-:S04]  /*6220*/  FADD.FTZ R145, R145, R146 ;  /* 0x0000009291917221 */ /* 0x000fc80000010000 */
[----:B------:R-:W-:Y:S01]  /*6230*/  FADD.FTZ R140, R140, R145 ;  /* 0x000000918c8c7221 */ /* 0x000fe20000010000 */
[----:B------:R-:W-:Y:S01]  /*6240*/  HMMA.16816.F32.BF16 R12, R52, R56, R12 ;  /* 0x00000038340c723c */ /* 0x000fe2000004180c */
[----:B------:R-:W-:Y:S02]  /*6250*/  MUFU.EX2 R106, R106 ;  /* 0x0000006a006a7308 */ /* 0x000fe40000000800 */
[----:B------:R-:W-:-:S03]  /*6260*/  FADD.FTZ R139, R139, R140 ;  /* 0x0000008c8b8b7221 */ /* 0x000fc60000010000 */
[C---:B------:R-:W-:Y:S01]  /*6270*/  HMMA.16816.F32.BF16 R16, R52.reuse, R58, R16 ;  /* 0x0000003a3410723c */ /* 0x040fe20000041810 */
[----:B------:R-:W1:Y:S02]  /*6280*/  LDSM.16.MT88.4 R56, [R112+0x7400] ;  /* 0x007400007038783b */ /* 0x000e640000004200 */
[----:B------:R-:W-:Y:S03]  /*6290*/  MUFU.EX2 R149, R149 ;  /* 0x0000009500957308 */ /* 0x000fe60000000800 */
[C---:B------:R-:W-:Y:S05]  /*62a0*/  HMMA.16816.F32.BF16 R4, R52.reuse, R60, R4 ;  /* 0x0000003c3404723c */ /* 0x040fea0000041804 */
[----:B------:R-:W-:Y:S01]  /*62b0*/  MUFU.EX2 R111, R111 ;  /* 0x0000006f006f7308 */ /* 0x000fe20000000800 */
[----:B------:R-:W-:Y:S01]  /*62c0*/  HMMA.16816.F32.BF16 R8, R52, R62, R8 ;  /* 0x0000003e3408723c */ /* 0x000fe20000041808 */
[----:B------:R-:W2:Y:S05]  /*62d0*/  LDSM.16.MT88.4 R60, [R114+0x7400] ;  /* 0x00740000723c783b */ /* 0x000eaa0000004200 */
[C---:B------:R-:W-:Y:S01]  /*62e0*/  HMMA.16816.F32.BF16 R48, R84.reuse, R50, R80 ;  /* 0x000000325430723c */ /* 0x040fe20000041850 */
[----:B------:R-:W-:Y:S01]  /*62f0*/  MUFU.EX2 R132, R132 ;  /* 0x0000008400847308 */ /* 0x000fe20000000800 */
[----:B------:R-:W-:Y:S04]  /*6300*/  LDSM.16.MT88.4 R80, [R112+0x8800] ;  /* 0x008800007050783b */ /* 0x000fe80000004200 */
[C---:B----4-:R-:W-:Y:S03]  /*6310*/  HMMA.16816.F32.BF16 R36, R84.reuse, R40, R36 ;  /* 0x000000285424723c */ /* 0x050fe60000041824 */
[----:B------:R-:W-:Y:S03]  /*6320*/  MUFU.EX2 R105, R105 ;  /* 0x0000006900697308 */ /* 0x000fe60000000800 */
[----:B------:R-:W-:Y:S01]  /*6330*/  HMMA.16816.F32.BF16 R40, R84, R42, R72 ;  /* 0x0000002a5428723c */ /* 0x000fe20000041848 */
[----:B------:R-:W-:Y:S04]  /*6340*/  LDSM.16.MT88.4 R72, [R114+0x8800] ;  /* 0x008800007248783b */ /* 0x000fe80000004200 */
[----:B------:R-:W-:Y:S01]  /*6350*/  MUFU.EX2 R110, R110 ;  /* 0x0000006e006e7308 */ /* 0x000fe20000000800 */
[C---:B-1----:R-:W-:Y:S07]  /*6360*/  HMMA.16816.F32.BF16 R28, R52.reuse, R56, R28 ;  /* 0x00000038341c723c */ /* 0x042fee000004181c */
[----:B------:R-:W-:Y:S01]  /*6370*/  MUFU.EX2 R130, R130 ;  /* 0x0000008200827308 */ /* 0x000fe20000000800 */
[C---:B------:R-:W-:Y:S01]  /*6380*/  HMMA.16816.F32.BF16 R32, R52.reuse, R58, R32 ;  /* 0x0000003a3420723c */ /* 0x040fe20000041820 */
[----:B------:R-:W1:Y:S06]  /*6390*/  LDSM.16.MT88.4 R56, [R112+0x8400] ;  /* 0x008400007038783b */ /* 0x000e6c0000004200 */
[----:B------:R-:W3:Y:S01]  /*63a0*/  MUFU.EX2 R107, R107 ;  /* 0x0000006b006b7308 */ /* 0x000ee20000000800 */
[C---:B--2---:R-:W-:Y:S06]  /*63b0*/  HMMA.16816.F32.BF16 R20, R52.reuse, R60, R20 ;  /* 0x0000003c3414723c */ /* 0x044fec0000041814 */
[----:B------:R-:W-:Y:S01]  /*63c0*/  HMMA.16816.F32.BF16 R24, R52, R62, R24 ;  /* 0x0000003e3418723c */ /* 0x000fe20000041818 */
[----:B------:R-:W2:Y:S01]  /*63d0*/  LDSM.16.MT88.4 R60, [R114+0x8400] ;  /* 0x00840000723c783b */ /* 0x000ea20000004200 */
[----:B------:R-:W-:Y:S01]  /*63e0*/  MUFU.EX2 R131, R131 ;  /* 0x0000008300837308 */ /* 0x000fe20000000800 */
[----:B---3--:R-:W-:-:S07]  /*63f0*/  F2FP.BF16.F32.PACK_AB R84, R107, R130 ;  /* 0x000000826b54723e */ /* 0x008fce00000010ff */
[----:B------:R-:W3:Y:S08]  /*6400*/  MUFU.EX2 R134, R134 ;  /* 0x0000008600867308 */ /* 0x000ef00000000800 */
[----:B------:R-:W-:Y:S08]  /*6410*/  MUFU.EX2 R95, R95 ;  /* 0x0000005f005f7308 */ /* 0x000ff00000000800 */
[----:B------:R-:W-:Y:S01]  /*6420*/  MUFU.EX2 R99, R99 ;  /* 0x0000006300637308 */ /* 0x000fe20000000800 */
[----:B---3--:R-:W-:Y:S01]  /*6430*/  F2FP.BF16.F32.PACK_AB R86, R134, R131 ;  /* 0x000000838656723e */ /* 0x008fe200000010ff */
        /* <DEDUP_REMOVED lines=11> */
[----:B------:R-:W-:-:S03]  /*64f0*/  F2FP.BF16.F32.PACK_AB R55, R110, R105 ;  /* 0x000000696e37723e */ /* 0x000fc600000010ff */
[----:B------:R-:W-:-:S04]  /*6500*/  FADD.FTZ R106, R106, R151 ;  /* 0x000000976a6a7221 */ /* 0x000fc80000010000 */
[----:B------:R-:W-:Y:S01]  /*6510*/  HMMA.16816.F32.BF16 R68, R52, R72, R36 ;  /* 0x000000483444723c */ /* 0x000fe20000041824 */
[----:B------:R-:W-:-:S04]  /*6520*/  FADD.FTZ R149, R149, R106 ;  /* 0x0000006a95957221 */ /* 0x000fc80000010000 */
[----:B------:R-:W-:Y:S01]  /*6530*/  FADD.FTZ R130, R130, R149 ;  /* 0x0000009582827221 */ /* 0x000fe20000010000 */
[C---:B------:R-:W-:Y:S01]  /*6540*/  HMMA.16816.F32.BF16 R72, R52.reuse, R74, R40 ;  /* 0x0000004a3448723c */ /* 0x040fe20000041828 */
[----:B------:R-:W3:Y:S01]  /*6550*/  LDSM.16.MT88.4 R40, [R114+0x6c00] ;  /* 0x006c00007228783b */ /* 0x000ee20000004200 */
[--C-:B------:R-:W-:Y:S01]  /*6560*/  FFMA.FTZ R36, R98, UR5, -R102.reuse ;  /* 0x0000000562247c23 */ /* 0x100fe20008010866 */
[----:B------:R-:W-:Y:S01]  /*6570*/  FFMA.FTZ R98, R100, UR5, -R102 ;  /* 0x0000000564627c23 */ /* 0x000fe20008010866 */
[----:B------:R-:W-:Y:S02]  /*6580*/  FADD.FTZ R130, R107, R130 ;  /* 0x000000826b827221 */ /* 0x000fe40000010000 */
[----:B-1----:R-:W-:Y:S01]  /*6590*/  HMMA.16816.F32.BF16 R4, R52, R56, R4 ;  /* 0x000000383404723c */ /* 0x002fe20000041804 */
[----:B------:R-:W1:Y:S01]  /*65a0*/  MUFU.EX2 R100, R36 ;  /* 0x0000002400647308 */ /* 0x000e620000000800 */
[----:B------:R-:W-:-:S04]  /*65b0*/  FADD.FTZ R109, R131, R130 ;  /* 0x00000082836d7221 */ /* 0x000fc80000010000 */
[C---:B------:R-:W-:Y:S01]  /*65c0*/  HMMA.16816.F32.BF16 R8, R52.reuse, R58, R8 ;  /* 0x0000003a3408723c */ /* 0x040fe20000041808 */
[----:B------:R-:W4:Y:S01]  /*65d0*/  LDSM.16.MT88.4 R56, [R114+0x7800] ;  /* 0x007800007238783b */ /* 0x000f220000004200 */
[----:B------:R-:W-:Y:S01]  /*65e0*/  FADD.FTZ R109, R134, R109 ;  /* 0x0000006d866d7221 */ /* 0x000fe20000010000 */
[----:B------:R-:W5:Y:S03]  /*65f0*/  MUFU.EX2 R98, R98 ;  /* 0x0000006200627308 */ /* 0x000f660000000800 */
[C---:B------:R-:W-:Y:S06]  /*6600*/  HMMA.16816.F32.BF16 R76, R52.reuse, R80, R44 ;  /* 0x00000050344c723c */ /* 0x040fec000004182c */
[----:B------:R-:W-:Y:S01]  /*6610*/  HMMA.16816.F32.BF16 R80, R52, R82, R48 ;  /* 0x000000523450723c */ /* 0x000fe20000041830 */
[----:B------:R-:W4:Y:S01]  /*6620*/  LDSM.16.MT88.4 R48, [R112+0x6c00] ;  /* 0x006c00007030783b */ /* 0x000f220000004200 */
[----:B-1----:R-:W-:-:S04]  /*6630*/  F2FP.BF16.F32.PACK_AB R85, R100, R95 ;  /* 0x0000005f6455723e */ /* 0x002fc800000010ff */
[----:B--2---:R-:W-:Y:S01]  /*6640*/  HMMA.16816.F32.BF16 R12, R52, R60, R12 ;  /* 0x0000003c340c723c */ /* 0x004fe2000004180c */
[----:B-----5:R-:W-:-:S05]  /*6650*/  F2FP.BF16.F32.PACK_AB R87, R99, R98 ;  /* 0x000000626357723e */ /* 0x020fca00000010ff */
[----:B------:R-:W-:Y:S06]  /*6660*/  HMMA.16816.F32.BF16 R16, R52, R62, R16 ;  /* 0x0000003e3410723c */ /* 0x000fec0000041810 */
[C---:B---3--:R-:W-:Y:S01]  /*6670*/  HMMA.16816.F32.BF16 R36, R84.reuse, R40, R4 ;  /* 0x000000285424723c */ /* 0x048fe20000041804 */
[----:B------:R-:W1:Y:S05]  /*6680*/  LDSM.16.MT88.4 R4, [R112+0x8c00] ;  /* 0x008c00007004783b */ /* 0x000e6a0000004200 */
[----:B------:R-:W-:Y:S01]  /*6690*/  HMMA.16816.F32.BF16 R40, R84, R42, R8 ;  /* 0x0000002a5428723c */ /* 0x000fe20000041808 */
[----:B------:R-:W2:Y:S05]  /*66a0*/  LDSM.16.MT88.4 R8, [R114+0x8c00] ;  /* 0x008c00007208783b */ /* 0x000eaa0000004200 */
[C---:B----4-:R-:W-:Y:S06]  /*66b0*/  HMMA.16816.F32.BF16 R20, R52.reuse, R56, R20 ;  /* 0x000000383414723c */ /* 0x050fec0000041814 */
[----:B------:R-:W-:Y:S01]  /*66c0*/  HMMA.16816.F32.BF16 R24, R52, R58, R24 ;  /* 0x0000003a3418723c */ /* 0x000fe20000041818 */
[----:B------:R-:W3:Y:S05]  /*66d0*/  LDSM.16.MT88.4 R56, [R112+0x7800] ;  /* 0x007800007038783b */ /* 0x000eea0000004200 */
[C---:B------:R-:W-:Y:S06]  /*66e0*/  HMMA.16816.F32.BF16 R44, R84.reuse, R48, R12 ;  /* 0x00000030542c723c */ /* 0x040fec000004180c */
[----:B------:R-:W-:Y:S01]  /*66f0*/  HMMA.16816.F32.BF16 R48, R84, R50, R16 ;  /* 0x000000325430723c */ /* 0x000fe20000041810 */
[----:B------:R-:W-:Y:S01]  /*6700*/  FADD.FTZ R13, R93, R2 ;  /* 0x000000025d0d7221 */ /* 0x000fe20000010000 */
[----:B------:R-:W-:-:S03]  /*6710*/  MOV R2, R92 ;  /* 0x0000005c00027202 */ /* 0x000fc60000000f00 */
[----:B------:R-:W-:-:S04]  /*6720*/  FADD.FTZ R13, R0, R13 ;  /* 0x0000000d000d7221 */ /* 0x000fc80000010000 */
[----:B------:R-:W-:Y:S01]  /*6730*/  FADD.FTZ R144, R144, R13 ;  /* 0x0000000d90907221 */ /* 0x000fe20000010000 */
[----:B-1----:R-:W-:Y:S03]  /*6740*/  HMMA.16816.F32.BF16 R76, R84, R4, R76 ;  /* 0x00000004544c723c */ /* 0x002fe6000004184c */
        /* <DEDUP_REMOVED lines=8> */
[----:B---3--:R-:W-:Y:S03]  /*67d0*/  HMMA.16816.F32.BF16 R28, R52, R56, R28 ;  /* 0x00000038341c723c */ /* 0x008fe6000004181c */
[----:B------:R-:W-:-:S03]  /*67e0*/  FADD.FTZ R105, R105, R132 ;  /* 0x0000008469697221 */ /* 0x000fc60000010000 */
[----:B------:R-:W-:Y:S01]  /*67f0*/  HMMA.16816.F32.BF16 R32, R52, R58, R32 ;  /* 0x0000003a3420723c */ /* 0x000fe20000041820 */
[----:B------:R-:W1:Y:S01]  /*6800*/  LDSM.16.MT88.4 R56, [R114+0x7c00] ;  /* 0x007c00007238783b */ /* 0x000e620000004200 */
[----:B------:R-:W-:-:S04]  /*6810*/  FADD.FTZ R110, R110, R105 ;  /* 0x000000696e6e7221 */ /* 0x000fc80000010000 */
[----:B------:R-:W-:Y:S01]  /*6820*/  HMMA.16816.F32.BF16 R80, R84, R6, R80 ;  /* 0x000000065450723c */ /* 0x000fe20000041850 */
[----:B------:R-:W-:-:S04]  /*6830*/  FADD.FTZ R95, R95, R110 ;  /* 0x0000006e5f5f7221 */ /* 0x000fc80000010000 */
[----:B------:R-:W-:-:S04]  /*6840*/  FADD.FTZ R95, R100, R95 ;  /* 0x0000005f645f7221 */ /* 0x000fc80000010000 */
[----:B------:R-:W-:-:S03]  /*6850*/  FADD.FTZ R98, R98, R95 ;  /* 0x0000005f62627221 */ /* 0x000fc60000010000 */
[----:B------:R-:W-:Y:S01]  /*6860*/  HMMA.16816.F32.BF16 R60, R84, R64, R28 ;  /* 0x00000040543c723c */ /* 0x000fe2000004181c */
[----:B------:R-:W-:-:S05]  /*6870*/  FADD.FTZ R108, R99, R98 ;  /* 0x00000062636c7221 */ /* 0x000fca0000010000 */
[C---:B------:R-:W-:Y:S06]  /*6880*/  HMMA.16816.F32.BF16 R64, R84.reuse, R66, R32 ;  /* 0x000000425440723c */ /* 0x040fec0000041820 */
[C---:B-1----:R-:W-:Y:S06]  /*6890*/  HMMA.16816.F32.BF16 R52, R84.reuse, R56, R20 ;  /* 0x000000385434723c */ /* 0x042fec0000041814 */
[----:B------:R-:W-:-:S15]  /*68a0*/  HMMA.16816.F32.BF16 R56, R84, R58, R24 ;  /* 0x0000003a5438723c */ /* 0x000fde0000041818 */
[----:B------:R-:W-:-:S09]  /*68b0*/  NOP ;  /* 0x0000000000007918 */ /* 0x000fd20000000000 */
.L_x_5156:
[----:B------:R-:W-:-:S13]  /*68c0*/  ISETP.GE.AND P0, PT, R120, 0x1, PT ;  /* 0x000000017800780c */ /* 0x000fda0003f06270 */
[----:B------:R-:W-:Y:S05]  /*68d0*/  @!P0 BRA `(.L_x_5162) ;  /* 0x0000002000848947 */ /* 0x000fea0003800000 */
[C---:B------:R-:W-:Y:S01]  /*68e0*/  IMAD.SHL.U32 R135, R88.reuse, 0x20, RZ ;  /* 0x0000002058877824 */ /* 0x040fe200078e00ff */
[----:B------:R-:W-:Y:S01]  /*68f0*/  SHF.L.U64.HI R134, R88, 0x5, R89 ;  /* 0x0000000558867819 */ /* 0x000fe20000010259 */
[----:B------:R-:W-:Y:S01]  /*6900*/  IMAD.U32 R131, R90, -0x40, RZ ;  /* 0xffffffc05a837824 */ /* 0x000fe200078e00ff */
[----:B------:R-:W-:Y:S01]  /*6910*/  MOV R3, R0 ;  /* 0x0000000000037202 */ /* 0x000fe20000000f00 */
[----:B------:R-:W-:Y:S01]  /*6920*/  IMAD.U32 R133, R88, -0x40, RZ ;  /* 0xffffffc058857824 */ /* 0x000fe200078e00ff */
[C---:B------:R-:W-:Y:S01]  /*6930*/  SHF.L.U64.HI R134, R135.reuse, 0x1, R134 ;  /* 0x0000000187867819 */ /* 0x040fe20000010286 */
[----:B------:R-:W-:Y:S01]  /*6940*/  IMAD.MOV.U32 R85, RZ, RZ, R2 ;  /* 0x000000ffff557224 */ /* 0x000fe200078e0002 */
[----:B------:R-:W-:Y:S01]  /*6950*/  SHF.L.U32 R135, R135, 0x1, RZ ;  /* 0x0000000187877819 */ /* 0x000fe200000006ff */
[----:B------:R-:W-:Y:S01]  /*6960*/  ULDC UR4, c[0x0][0x2ec] ;  /* 0x0000bb0000047ab9 */ /* 0x000fe20000000800 */
[----:B------:R-:W-:Y:S02]  /*6970*/  SHF.R.S32.HI R132, RZ, 0x1f, R133 ;  /* 0x0000001fff847819 */ /* 0x000fe40000011485 */
[----:B------:R-:W-:-:S07]  /*6980*/  SHF.R.S32.HI R130, RZ, 0x1f, R131 ;  /* 0x0000001fff827819 */ /* 0x000fce0000011483 */
.L_x_5166:
        /* <DEDUP_REMOVED lines=66> */
.L_x_5163:
[C---:B------:R-:W-:Y:S04]  /*6db0*/  LEA R128, P0, R8.reuse, R128, 0x1 ;  /* 0x0000008008807211 */ /* 0x040fe800078008ff */
[----:B------:R-:W-:Y:S02]  /*6dc0*/  LEA.HI.X R129, R8, R129, R87, 0x1, P0 ;  /* 0x0000008108817211 */ /* 0x000fe400000f0c57 */
[----:B------:R-:W-:Y:S03]  /*6dd0*/  IADD3 R86, P0, R135, R128, RZ ;  /* 0x0000008087567210 */ /* 0x000fe60007f1e0ff */
[----:B------:R-:W-:Y:S01]  /*6de0*/  @!PT LDS RZ, [RZ] ;  /* 0x00000000fffff984 */ /* 0x000fe20000000800 */
[----:B------:R-:W-:Y:S01]  /*6df0*/  @!PT LDS RZ, [RZ] ;  /* 0x00000000fffff984 */ /* 0x000fe20000000800 */
[----:B------:R-:W-:Y:S01]  /*6e00*/  @!PT LDS RZ, [RZ] ;  /* 0x00000000fffff984 */ /* 0x000fe20000000800 */
[----:B------:R1:W-:Y:S02]  /*6e10*/  LDGSTS.E.BYPASS.LTC128B.128 [R121+0x6000], desc[UR10][R128.64] ;  /* 0x0600000080797fae */ /* 0x0003e4000b901d4a */
[----:B------:R-:W-:Y:S01]  /*6e20*/  IMAD.X R87, R134, 0x1, R129, P0 ;  /* 0x0000000186577824 */ /* 0x000fe200000e0681 */
[----:B------:R-:W-:Y:S01]  /*6e30*/  ISETP.GE.AND P0, PT, R120, 0x2, PT ;  /* 0x000000027800780c */ /* 0x000fe20003f06270 */
        /* <DEDUP_REMOVED lines=16> */
[----:B------:R-:W2:Y:S05]  /*6f40*/  LDSM.16.M88.4 R96, [R113+0x3000] ;  /* 0x003000007160783b */ /* 0x000eaa0000000200 */
        /* <DEDUP_REMOVED lines=72> */
[----:B------:R-:W-:Y:S02]  /*73d0*/  MOV R90, R131 ;  /* 0x00000083005a7202 */ /* 0x000fe40000000f00 */
[----:B------:R-:W-:Y:S01]  /*73e0*/  MOV R89, R130 ;  /* 0x0000008200597202 */ /* 0x000fe20000000f00 */
        /* <DEDUP_REMOVED lines=35> */
[----:B------:R-:W-:Y:S09]  /*7620*/  ISETP.GE.U32.AND P5, PT, R86, R2, PT ;  /* 0x000000025600720c */ /* 0x000ff20003fa6070 */
[----:B------:R-:W-:Y:S04]  /*7630*/  @P4 VIADD R88, R88, 0x1 ;  /* 0x0000000158584836 */ /* 0x000fe80000000000 */
[----:B------:R-:W-:Y:S01]  /*7640*/  @P5 VIADD R90, R90, 0x1 ;  /* 0x000000015a5a5836 */ /* 0x000fe20000000000 */
[----:B------:R-:W-:Y:S03]  /*7650*/  @!P0 IADD3 R88, -R88, RZ, RZ ;  /* 0x000000ff58588210 */ /* 0x000fe60007ffe1ff */
[----:B------:R-:W-:Y:S01]  /*7660*/  @!P2 IMAD.MOV R90, RZ, RZ, -R90 ;  /* 0x000000ffff5aa224 */ /* 0x000fe200078e0a5a */
[C---:B------:R-:W-:Y:S02]  /*7670*/  SEL R87, R93.reuse, R88, !P1 ;  /* 0x000000585d577207 */ /* 0x040fe40004800000 */
[----:B------:R-:W1:Y:S02]  /*7680*/  LDC.64 R88, c[0x0][0x248] ;  /* 0x00009200ff587b82 */ /* 0x000e640000000a00 */
        /* <DEDUP_REMOVED lines=21> */
.L_x_5165:
[----:B------:R-:W1:Y:S01]  /*77e0*/  LDC.64 R86, c[0x0][0x248] ;  /* 0x00009200ff567b82 */ /* 0x000e620000000a00 */
[C---:B------:R-:W-:Y:S04]  /*77f0*/  LEA R136, P0, R90.reuse, R136, 0x1 ;  /* 0x000000885a887211 */ /* 0x040fe800078008ff */
[----:B------:R-:W-:Y:S05]  /*7800*/  LEA.HI.X R137, R90, R137, R89, 0x1, P0 ;  /* 0x000000895a897211 */ /* 0x000fea00000f0c59 */
[----:B------:R-:W-:Y:S01]  /*7810*/  @!PT LDS RZ, [RZ] ;  /* 0x00000000fffff984 */ /* 0x000fe20000000800 */
[----:B------:R-:W-:Y:S01]  /*7820*/  @!PT LDS RZ, [RZ] ;  /* 0x00000000fffff984 */ /* 0x000fe20000000800 */
[----:B------:R-:W-:Y:S01]  /*7830*/  @!PT LDS RZ, [RZ] ;  /* 0x00000000fffff984 */ /* 0x000fe20000000800 */
[----:B------:R2:W-:Y:S04]  /*7840*/  LDGSTS.E.BYPASS.LTC128B.128 [R121+0x3000], desc[UR10][R136.64] ;  /* 0x0300000088797fae */ /* 0x0005e8000b901d4a */
[----:B------:R2:W-:Y:S04]  /*7850*/  LDGSTS.E.BYPASS.LTC128B.128 [R121+0x4000], desc[UR10][R136.64+0x40] ;  /* 0x0400004088797fae */ /* 0x0005e8000b901d4a */
[----:B------:R2:W-:Y:S01]  /*7860*/  LDGSTS.E.BYPASS.LTC128B.128 [R121+0x5000], desc[UR10][R136.64+0x80] ;  /* 0x0500008088797fae */ /* 0x0005e2000b901d4a */
[C---:B-1----:R-:W-:Y:S04]  /*7870*/  LEA R88, P0, R86.reuse, R136, 0x6 ;  /* 0x0000008856587211 */ /* 0x042fe800078030ff */
[----:B------:R-:W-:Y:S05]  /*7880*/  LEA.HI.X R89, R86, R137, R87, 0x6, P0 ;  /* 0x0000008956597211 */ /* 0x000fea00000f3457 */
[----:B------:R2:W-:Y:S04]  /*7890*/  LDGSTS.E.BYPASS.LTC128B.128 [R121+0x3800], desc[UR10][R88.64] ;  /* 0x0380000058797fae */ /* 0x0005e8000b901d4a */
[----:B------:R2:W-:Y:S04]  /*78a0*/  LDGSTS.E.BYPASS.LTC128B.128 [R121+0x4800], desc[UR10][R88.64+0x40] ;  /* 0x0480004058797fae */ /* 0x0005e8000b901d4a */
[----:B------:R2:W-:Y:S04]  /*78b0*/  LDGSTS.E.BYPASS.LTC128B.128 [R121+0x5800], desc[UR10][R88.64+0x80] ;  /* 0x0580008058797fae */ /* 0x0005e8000b901d4a */
[----:B------:R-:W0:Y:S02]  /*78c0*/  LDGDEPBAR ;  /* 0x00000000000079af */ /* 0x000e240000000000 */
.L_x_5164:
[----:B--2---:R-:W-:Y:S01]  /*78d0*/  FMNMX.FTZ R88, R4, R85, !PT ;  /* 0x0000005504587209 */ /* 0x004fe20007810000 */
        /* <DEDUP_REMOVED lines=129> */
[----:B------:R-:W-:Y:S01]  /*80f0*/  FMUL.FTZ R81, R84, R81 ;  /* 0x0000005154517220 */ /* 0x000fe20000410000 */
        /* <DEDUP_REMOVED lines=13> */
[--C-:B------:R-:W-:Y:S01]  /*81d0*/  FFMA.FTZ R157, R30, UR4, -R105.reuse ;  /* 0x000000041e9d7c23 */ /* 0x100fe20008010869 */
[--C-:B------:R-:W-:Y:S01]  /*81e0*/  FFMA.FTZ R156, R31, UR4, -R105.reuse ;  /* 0x000000041f9c7c23 */ /* 0x100fe20008010869 */
[--C-:B------:R-:W-:Y:S01]  /*81f0*/  FFMA.FTZ R160, R34, UR4, -R105.reuse ;  /* 0x0000000422a07c23 */ /* 0x100fe20008010869 */
[----:B------:R-:W-:Y:S01]  /*8200*/  FFMA.FTZ R163, R35, UR4, -R105 ;  /* 0x0000000423a37c23 */ /* 0x000fe20008010869 */
[----:B------:R-:W-:Y:S01]  /*8210*/  FFMA.FTZ R109, R84, R109, R107 ;  /* 0x0000006d546d7223 */ /* 0x000fe2000001006b */
[C---:B------:R-:W-:Y:S02]  /*8220*/  HMMA.16816.F32.BF16 R36, R92.reuse, R96, R36 ;  /* 0x000000605c24723c */ /* 0x040fe40000041824 */
[----:B------:R-:W-:Y:S03]  /*8230*/  MUFU.EX2 R142, R142 ;  /* 0x0000008e008e7308 */ /* 0x000fe60000000800 */
[----:B------:R-:W-:Y:S01]  /*8240*/  FFMA.FTZ R165, R3, R108, R104 ;  /* 0x0000006c03a57223 */ /* 0x000fe20000010068 */
[C---:B------:R-:W-:Y:S01]  /*8250*/  HMMA.16816.F32.BF16 R40, R92.reuse, R98, R40 ;  /* 0x000000625c28723c */ /* 0x040fe20000041828 */
[----:B------:R-:W2:Y:S05]  /*8260*/  LDSM.16.MT88.4 R96, [R112+0x6000] ;  /* 0x006000007060783b */ /* 0x000eaa0000004200 */
[----:B------:R-:W3:Y:S01]  /*8270*/  MUFU.EX2 R143, R143 ;  /* 0x0000008f008f7308 */ /* 0x000ee20000000800 */
[----:B------:R-:W-:Y:S01]  /*8280*/  ISETP.GT.AND P0, PT, R120, 0x1, PT ;  /* 0x000000017800780c */ /* 0x000fe20003f04270 */
[----:B------:R-:W-:Y:S03]  /*8290*/  FADD.FTZ R110, R110, R109 ;  /* 0x0000006d6e6e7221 */ /* 0x000fe60000010000 */
[----:B------:R-:W-:Y:S01]  /*82a0*/  FADD.FTZ R138, R138, R165 ;  /* 0x000000a58a8a7221 */ /* 0x000fe20000010000 */
[----:B------:R-:W-:Y:S01]  /*82b0*/  MOV R3, R0 ;  /* 0x0000000000037202 */ /* 0x000fe20000000f00 */
[----:B------:R-:W-:Y:S01]  /*82c0*/  LDSM.16.MT88.4 R104, [R114+0x6c00] ;  /* 0x006c00007268783b */ /* 0x000fe20000004200 */
[----:B------:R-:W-:Y:S02]  /*82d0*/  FADD.FTZ R139, R139, R110 ;  /* 0x0000006e8b8b7221 */ /* 0x000fe40000010000 */
[----:B------:R-:W-:Y:S01]  /*82e0*/  MUFU.EX2 R144, R144 ;  /* 0x0000009000907308 */ /* 0x000fe20000000800 */
[----:B------:R-:W-:Y:S01]  /*82f0*/  MOV R85, R2 ;  /* 0x0000000200557202 */ /* 0x000fe20000000f00 */
[----:B------:R-:W-:Y:S08]  /*8300*/  FADD.FTZ R88, R88, R139 ;  /* 0x0000008b58587221 */ /* 0x000ff00000010000 */
[----:B------:R-:W4:Y:S10]  /*8310*/  MUFU.EX2 R145, R145 ;  /* 0x0000009100917308 */ /* 0x000f340000000800 */
[----:B------:R-:W-:Y:S10]  /*8320*/  MUFU.EX2 R146, R146 ;  /* 0x0000009200927308 */ /* 0x000ff40000000800 */
[----:B------:R-:W5:Y:S01]  /*8330*/  MUFU.EX2 R147, R147 ;  /* 0x0000009300937308 */ /* 0x000f620000000800 */
[C---:B--2---:R-:W-:Y:S09]  /*8340*/  HMMA.16816.F32.BF16 R44, R92.reuse, R96, R44 ;  /* 0x000000605c2c723c */ /* 0x044ff2000004182c */
[----:B------:R-:W-:Y:S01]  /*8350*/  MUFU.EX2 R149, R149 ;  /* 0x0000009500957308 */ /* 0x000fe20000000800 */
[C---:B------:R-:W-:Y:S01]  /*8360*/  HMMA.16816.F32.BF16 R48, R92.reuse, R98, R48 ;  /* 0x000000625c30723c */ /* 0x040fe20000041830 */
[----:B------:R-:W2:Y:S08]  /*8370*/  LDSM.16.MT88.4 R96, [R114+0x7000] ;  /* 0x007000007260783b */ /* 0x000eb00000004200 */
[----:B------:R-:W5:Y:S10]  /*8380*/  MUFU.EX2 R150, R150 ;  /* 0x0000009600967308 */ /* 0x000f740000000800 */
[----:B------:R-:W-:Y:S10]  /*8390*/  MUFU.EX2 R151, R151 ;  /* 0x0000009700977308 */ /* 0x000ff40000000800 */
[----:B------:R-:W5:Y:S10]  /*83a0*/  MUFU.EX2 R148, R148 ;  /* 0x0000009400947308 */ /* 0x000f740000000800 */
        /* <DEDUP_REMOVED lines=17> */
[----:B------:R-:W5:Y:S01]  /*84c0*/  MUFU.EX2 R163, R163 ;  /* 0x000000a300a37308 */ /* 0x000f620000000800 */
[C---:B--2---:R-:W-:Y:S06]  /*84d0*/  HMMA.16816.F32.BF16 R68, R92.reuse, R96, R68 ;  /* 0x000000605c44723c */ /* 0x044fec0000041844 */
[C---:B------:R-:W-:Y:S01]  /*84e0*/  HMMA.16816.F32.BF16 R72, R92.reuse, R98, R72 ;  /* 0x000000625c48723c */ /* 0x040fe20000041848 */
[----:B------:R-:W2:Y:S05]  /*84f0*/  LDSM.16.MT88.4 R96, [R112+0x8000] ;  /* 0x008000007060783b */ /* 0x000eaa0000004200 */
[C---:B--2---:R-:W-:Y:S06]  /*8500*/  HMMA.16816.F32.BF16 R76, R92.reuse, R96, R76 ;  /* 0x000000605c4c723c */ /* 0x044fec000004184c */
[----:B------:R-:W-:Y:S01]  /*8510*/  HMMA.16816.F32.BF16 R80, R92, R98, R80 ;  /* 0x000000625c50723c */ /* 0x000fe20000041850 */
[----:B------:R-:W2:Y:S06]  /*8520*/  LDSM.16.MT88.4 R96, [R114+0x6400] ;  /* 0x006400007260783b */ /* 0x000eac0000004200 */
[C---:B-1----:R-:W-:Y:S01]  /*8530*/  F2FP.BF16.F32.PACK_AB R92, R140.reuse, R141 ;  /* 0x0000008d8c5c723e */ /* 0x042fe200000010ff */
[----:B------:R-:W-:Y:S03]  /*8540*/  FADD.FTZ R141, R141, R88 ;  /* 0x000000588d8d7221 */ /* 0x000fe60000010000 */
[----:B---3--:R-:W-:Y:S01]  /*8550*/  F2FP.BF16.F32.PACK_AB R93, R143, R142 ;  /* 0x0000008e8f5d723e */ /* 0x008fe200000010ff */
[----:B------:R-:W-:Y:S01]  /*8560*/  FADD.FTZ R141, R140, R141 ;  /* 0x0000008d8c8d7221 */ /* 0x000fe20000010000 */
[----:B----4-:R-:W-:Y:S02]  /*8570*/  F2FP.BF16.F32.PACK_AB R94, R145, R144 ;  /* 0x00000090915e723e */ /* 0x010fe400000010ff */
[----:B-----5:R-:W-:Y:S01]  /*8580*/  F2FP.BF16.F32.PACK_AB R95, R147, R146 ;  /* 0x00000092935f723e */ /* 0x020fe200000010ff */
[----:B------:R-:W-:Y:S04]  /*8590*/  FADD.FTZ R144, R144, R141 ;  /* 0x0000008d90907221 */ /* 0x000fe80000010000 */
[----:B------:R-:W-:Y:S02]  /*85a0*/  FADD.FTZ R144, R145, R144 ;  /* 0x0000009091907221 */ /* 0x000fe40000010000 */
        /* <DEDUP_REMOVED lines=38> */
[----:B------:R-:W-:Y:S05]  /*8810*/  HMMA.16816.F32.BF16 R80, R92, R102, R80 ;  /* 0x000000665c50723c */ /* 0x000fea0000041850 */
[----:B------:R-:W-:Y:S02]  /*8820*/  FADD.FTZ R101, R111, R138 ;  /* 0x0000008a6f657221 */ /* 0x000fe40000010000 */
[----:B------:R-:W2:Y:S01]  /*8830*/  LDSM.16.MT88.4 R108, [R114+0x7c00] ;  /* 0x007c0000726c783b */ /* 0x000ea20000004200 */
[----:B------:R-:W-:Y:S03]  /*8840*/  F2FP.BF16.F32.PACK_AB R92, R158, R159 ;  /* 0x0000009f9e5c723e */ /* 0x000fe600000010ff */
[----:B------:R-:W-:Y:S01]  /*8850*/  F2FP.BF16.F32.PACK_AB R93, R156, R157 ;  /* 0x0000009d9c5d723e */ /* 0x000fe200000010ff */
[----:B------:R-:W-:Y:S01]  /*8860*/  FADD.FTZ R139, R90, R101 ;  /* 0x000000655a8b7221 */ /* 0x000fe20000010000 */
[----:B------:R-:W-:Y:S02]  /*8870*/  F2FP.BF16.F32.PACK_AB R94, R161, R162 ;  /* 0x000000a2a15e723e */ /* 0x000fe400000010ff */
[----:B------:R-:W-:Y:S01]  /*8880*/  F2FP.BF16.F32.PACK_AB R95, R163, R160 ;  /* 0x000000a0a35f723e */ /* 0x000fe200000010ff */
[----:B------:R-:W3:Y:S01]  /*8890*/  LDSM.16.MT88.4 R100, [R112+0x7c00] ;  /* 0x007c00007064783b */ /* 0x000ee20000004200 */
[----:B------:R-:W-:Y:S04]  /*88a0*/  FADD.FTZ R142, R142, R139 ;  /* 0x0000008b8e8e7221 */ /* 0x000fe80000010000 */
[----:B------:R-:W-:Y:S01]  /*88b0*/  FADD.FTZ R143, R143, R142 ;  /* 0x0000008e8f8f7221 */ /* 0x000fe20000010000 */
[C---:B------:R-:W-:Y:S03]  /*88c0*/  HMMA.16816.F32.BF16 R36, R92.reuse, R104, R36 ;  /* 0x000000685c24723c */ /* 0x040fe60000041824 */
[----:B------:R-:W-:Y:S03]  /*88d0*/  FADD.FTZ R88, R146, R143 ;  /* 0x0000008f92587221 */ /* 0x000fe60000010000 */
[C---:B------:R-:W-:Y:S01]  /*88e0*/  HMMA.16816.F32.BF16 R40, R92.reuse, R106, R40 ;  /* 0x0000006a5c28723c */ /* 0x040fe20000041828 */
[----:B------:R-:W4:Y:S04]  /*88f0*/  LDSM.16.MT88.4 R104, [R114+0x8c00] ;  /* 0x008c00007268783b */ /* 0x000f280000004200 */
[----:B------:R-:W-:Y:S01]  /*8900*/  FADD.FTZ R88, R147, R88 ;  /* 0x0000005893587221 */ /* 0x000fe20000010000 */
[C---:B-1----:R-:W-:Y:S05]  /*8910*/  HMMA.16816.F32.BF16 R44, R92.reuse, R96, R44 ;  /* 0x000000605c2c723c */ /* 0x042fea000004182c */
[----:B------:R-:W-:Y:S01]  /*8920*/  FADD.FTZ R151, R151, R88 ;  /* 0x0000005897977221 */ /* 0x000fe20000010000 */
[C---:B------:R-:W-:Y:S01]  /*8930*/  HMMA.16816.F32.BF16 R48, R92.reuse, R98, R48 ;  /* 0x000000625c30723c */ /* 0x040fe20000041830 */
[----:B------:R-:W1:Y:S04]  /*8940*/  LDSM.16.MT88.4 R96, [R112+0x8c00] ;  /* 0x008c00007060783b */ /* 0x000e680000004200 */
[----:B------:R-:W-:Y:S01]  /*8950*/  IADD3 R88, R120, -0x1, RZ ;  /* 0xffffffff78587810 */ /* 0x000fe20007ffe0ff */
[----:B------:R-:W-:Y:S01]  /*8960*/  FADD.FTZ R148, R148, R151 ;  /* 0x0000009794947221 */ /* 0x000fe20000010000 */
[C---:B--2---:R-:W-:Y:S04]  /*8970*/  HMMA.16816.F32.BF16 R52, R92.reuse, R108, R52 ;  /* 0x0000006c5c34723c */ /* 0x044fe80000041834 */
[----:B------:R-:W-:Y:S01]  /*8980*/  FADD.FTZ R155, R155, R148 ;  /* 0x000000949b9b7221 */ /* 0x000fe20000010000 */
[----:B------:R-:W-:Y:S01]  /*8990*/  MOV R120, R88 ;  /* 0x0000005800787202 */ /* 0x000fe20000000f00 */
        /* <DEDUP_REMOVED lines=20> */
[----:B------:R-:W-:Y:S06]  /*8ae0*/  @P0 BRA `(.L_x_5166) ;  /* 0xffffffdc00a80947 */ /* 0x000fec000383ffff */
.L_x_5162:
        /* <DEDUP_REMOVED lines=173> */
.L_x_5167:
        /* <DEDUP_REMOVED lines=10> */
.L_x_5168:
[----:B------:R-:W1:Y:S01]  /*9660*/  S2R R0, SR_CTAID.Z ;  /* 0x0000000000007919 */ /* 0x000e620000002700 */
[----:B------:R-:W1:Y:S01]  /*9670*/  LDC R5, c[0x0][0x270] ;  /* 0x00009c00ff057b82 */ /* 0x000e620000000800 */
[----:B------:R-:W1:Y:S07]  /*9680*/  S2R R2, SR_CTAID.Y ;  /* 0x0000000000027919 */ /* 0x000e6e0000002600 */
[----:B------:R-:W2:Y:S01]  /*9690*/  LDC R119, c[0x0][0x2c4] ;  /* 0x0000b100ff777b82 */ /* 0x000ea20000000800 */
[----:B-1----:R-:W-:-:S04]  /*96a0*/  IMAD R2, R2, R5, R0 ;  /* 0x0000000502027224 */ /* 0x002fc800078e0200 */
[----:B--2---:R-:W-:-:S07]  /*96b0*/  IMAD R119, R2, R119, RZ ;  /* 0x0000007702777224 */ /* 0x004fce00078e02ff */
.L_x_5169:
        /* <DEDUP_REMOVED lines=35> */
.L_x_5171:
[----:B------:R-:W-:Y:S05]  /*98f0*/  BSYNC B0 ;  /* 0x0000000000007941 */ /* 0x000fea0003800000 */
.L_x_5170:
[----:B-1----:R-:W-:Y:S01]  /*9900*/  SHF.R.S32.HI R2, RZ, 0x1f, R0 ;  /* 0x0000001fff027819 */ /* 0x002fe20000011400 */
[----:B------:R-:W-:Y:S01]  /*9910*/  ULDC.64 UR4, c[0x0][0x2a0] ;  /* 0x0000a80000047ab9 */ /* 0x000fe20000000a00 */
[----:B------:R-:W-:Y:S01]  /*9920*/  LEA.HI.SX32 R8, R8, 0x20, 0x1e ;  /* 0x0000002008087811 */ /* 0x000fe200078ff2ff */
[----:B------:R-:W-:Y:S01]  /*9930*/  BSSY B0, `(.L_x_5172) ;  /* 0x0000019000007945 */ /* 0x000fe20003800000 */
[----:B------:R-:W-:Y:S01]  /*9940*/  IADD3.X R21, R16, R17, R125, P0, !PT ;  /* 0x0000001110157210 */ /* 0x000fe200007fe47d */
[----:B------:R-:W-:Y:S01]  /*9950*/  IMAD R9, R2, UR4, RZ ;  /* 0x0000000402097c24 */ /* 0x000fe2000f8e02ff */
[----:B------:R-:W-:Y:S02]  /*9960*/  ISETP.GE.AND P1, PT, R8, R5, PT ;  /* 0x000000050800720c */ /* 0x000fe40003f26270 */
[----:B------:R-:W-:Y:S01]  /*9970*/  SHF.R.S32.HI R3, RZ, 0x2, R19 ;  /* 0x00000002ff037819 */ /* 0x000fe20000011413 */
[C---:B------:R-:W-:Y:S01]  /*9980*/  IMAD.WIDE.U32 R4, R0.reuse, UR4, R20 ;  /* 0x0000000400047c25 */ /* 0x040fe2000f8e0014 */
[----:B------:R1:W2:Y:S02]  /*9990*/  LDS.128 R16, [R121+0x1000] ;  /* 0x0010000079107984 */ /* 0x0002a40000000c00 */
[----:B------:R-:W-:Y:S01]  /*99a0*/  ISETP.GE.AND P0, PT, R3, R118, PT ;  /* 0x000000760300720c */ /* 0x000fe20003f06270 */
[----:B------:R-:W-:Y:S01]  /*99b0*/  IMAD R0, R0, UR5, R9 ;  /* 0x0000000500007c24 */ /* 0x000fe2000f8e0209 */
[----:B------:R1:W3:Y:S01]  /*99c0*/  LDS.128 R20, [R121] ;  /* 0x0000000079147984 */ /* 0x0002e20000000c00 */
[----:B------:R-:W-:-:S02]  /*99d0*/  SHF.R.S32.HI R3, RZ, 0x1f, R3 ;  /* 0x0000001fff037819 */ /* 0x000fc40000011403 */
[----:B------:R-:W-:Y:S01]  /*99e0*/  IMAD.IADD R25, R0, 0x1, R5 ;  /* 0x0000000100197824 */ /* 0x000fe200078e0205 */
[----:B------:R1:W4:Y:S07]  /*99f0*/  LDS.128 R8, [R121+0x2000] ;  /* 0x0020000079087984 */ /* 0x00032e0000000c00 */
[----:B------:R-:W-:Y:S05]  /*9a00*/  @P0 BRA `(.L_x_5173) ;  /* 0x00000000002c0947 */ /* 0x000fea0003800000 */
        /* <DEDUP_REMOVED lines=8> */
[----:B---3--:R3:W-:Y:S04]  /*9a90*/  STG.E.128 desc[UR10][R28.64], R20 ;  /* 0x000000141c007986 */ /* 0x0087e8000c101d0a */
[----:B--2---:R3:W-:Y:S04]  /*9aa0*/  STG.E.128 desc[UR10][R28.64+0x40], R16 ;  /* 0x000040101c007986 */ /* 0x0047e8000c101d0a */
[----:B----4-:R3:W-:Y:S02]  /*9ab0*/  STG.E.128 desc[UR10][R28.64+0x80], R8 ;  /* 0x000080081c007986 */ /* 0x0107e4000c101d0a */
.L_x_5173:
[----:B------:R-:W-:Y:S05]  /*9ac0*/  BSYNC B0 ;  /* 0x0000000000007941 */ /* 0x000fea0003800000 */
.L_x_5172:
[----:B---34-:R3:W4:Y:S04]  /*9ad0*/  LDS.128 R8, [R121+0x1800] ;  /* 0x0018000079087984 */ /* 0x0187280000000c00 */
[----:B--2---:R3:W2:Y:S01]  /*9ae0*/  LDS.128 R16, [R121+0x2800] ;  /* 0x0028000079107984 */ /* 0x0046a20000000c00 */
        /* <DEDUP_REMOVED lines=14> */
[----:B--2---:R-:W-:Y:S01]  /*9bd0*/  STG.E.128 desc[UR10][R4.64+0x80], R16 ;  /* 0x0000801004007986 */ /* 0x004fe2000c101d0a */
[----:B------:R-:W-:Y:S05]  /*9be0*/  EXIT ;  /* 0x000000000000794d */ /* 0x000fea0003800000 */
.L_x_5174:
        /* <DEDUP_REMOVED lines=9> */
.L_x_6498:


//--------------------- .text._ZN5flash24flash_fwd_splitkv_kernelI23Flash_fwd_kernel_traitsILi96ELi64ELi64ELi4ELb0ELb0EN7cutlass10bfloat16_tE19Flash_kernel_traitsILi96ELi64ELi64ELi4ES3_EELb1ELb0ELb0ELb0ELb1ELb1ELb0ELb0EEEvNS_16Flash_fwd_paramsE --------------------------
	.section	.text._ZN5flash24flash_fwd_splitkv_kernelI23Flash_fwd_kernel_traitsILi96ELi64ELi64ELi4ELb0ELb0EN7cutlass10bfloat16_tE19Flash_kernel_traitsILi96ELi64ELi64ELi4ES3_EELb1ELb0ELb0ELb0ELb1ELb1ELb0ELb0EEEvNS_16Flash_fwd_paramsE,"ax",@progbits
	.align	128
        .global         _ZN5flash24flash_fwd_splitkv_kernelI23Flash_fwd_kernel_traitsILi96ELi64ELi64ELi4ELb0ELb0EN7cutlass10bfloat16_tE19Flash_kernel_traitsILi96ELi64ELi64ELi4ES3_EELb1ELb0ELb0ELb0ELb1ELb1ELb0ELb0EEEvNS_16Flash_fwd_paramsE
        .type           _ZN5flash24flash_fwd_splitkv_kernelI23Flash_fwd_kernel_traitsILi96ELi64ELi64ELi4ELb0ELb0EN7cutlass10bfloat16_tE19Flash_kernel_traitsILi96ELi64ELi64ELi4ES3_EELb1ELb0ELb0ELb0ELb1ELb1ELb0ELb0EEEvNS_16Flash_fwd_paramsE,@function
        .size           _ZN5flash24flash_fwd_splitkv_kernelI23Flash_fwd_kernel_traitsILi96ELi64ELi64ELi4ELb0ELb0EN7cutlass10bfloat16_tE19Flash_kernel_traitsILi96ELi64ELi64ELi4ES3_EELb1ELb0ELb0ELb0ELb1ELb1ELb0ELb0EEEvNS_16Flash_fwd_paramsE,(.L_x_6499 - _ZN5flash24flash_fwd_splitkv_kernelI23Flash_fwd_kernel_traitsILi96ELi64ELi64ELi4ELb0ELb0EN7cutlass10bfloat16_tE19Flash_kernel_traitsILi96ELi64ELi64ELi4ES3_EELb1ELb0ELb0ELb0ELb1ELb1ELb0ELb0EEEvNS_16Flash_fwd_paramsE)
        .other          _ZN5flash24flash_fwd_splitkv_kernelI23Flash_fwd_kernel_traitsILi96ELi64ELi64ELi4ELb0ELb0EN7cutlass10bfloat16_tE19Flash_kernel_traitsILi96ELi64ELi64ELi4ES3_EELb1ELb0ELb0ELb0ELb1ELb1ELb0ELb0EEEvNS_16Flash_fwd_paramsE,@"STO_CUDA_ENTRY STV_DEFAULT"
_ZN5flash24flash_fwd_splitkv_kernelI23Flash_fwd_kernel_traitsILi96ELi64ELi64ELi4ELb0ELb0EN7cutlass10bfloat16_tE19Flash_kernel_traitsILi96ELi64ELi64ELi4ES3_EELb1ELb0ELb0ELb0ELb1ELb1ELb0ELb0EEEvNS_16Flash_fwd_paramsE:
.text._ZN5flash24flash_fwd_splitkv_kernelI23Flash_fwd_kernel_traitsILi96ELi64ELi64ELi4ELb0ELb0EN7cutlass10bfloat16_tE19Flash_kernel_traitsILi96ELi64ELi64ELi4ES3_EELb1ELb0ELb0ELb0ELb1ELb1ELb0ELb0EEEvNS_16Flash_fwd_paramsE:
        /* <DEDUP_REMOVED lines=39> */
.L_x_5175:
[----:B------:R-:W1:Y:S02]  /*0270*/  LDC R5, c[0x0][0x2c8] ;  /* 0x0000b200ff057b82 */ /* 0x000e640000000800 */
.L_x_5176:
        /* <DEDUP_REMOVED lines=44> */
[----:B------:R-:W-:-:S03]  /*0540*/  LOP3.LUT R6, R7, 0x1ffffffc, RZ, 0xc0, !PT ;  /* 0x1ffffffc07067812 */ /* 0x000fc600078ec0ff */
[----:B------:R-:W2:Y:S01]  /*0550*/  @!P0 LDC.64 R2, c[0x0][0x290] ;  /* 0x0000a400ff028b82 */ /* 0x000ea20000000a00 */
[----:B------:R-:W-:Y:S01]  /*0560*/  @!P0 SHF.R.S32.HI R9, RZ, 0x1f, R27 ;  /* 0x0000001fff098819 */ /* 0x000fe2000001141b */
[----:B------:R-:W-:-:S04]  /*0570*/  IMAD.IADD R6, R87, 0x1, -R6 ;  /* 0x0000000157067824 */ /* 0x000fc800078e0a06 */
[----:B------:R-:W-:-:S05]  /*0580*/  IMAD.SHL.U32 R10, R6, 0x8, RZ ;  /* 0x00000008060a7824 */ /* 0x000fca00078e00ff */
[----:B------:R-:W-:-:S03]  /*0590*/  SHF.R.S32.HI R11, RZ, 0x1f, R10 ;  /* 0x0000001fff0b7819 */ /* 0x000fc6000001140a */
        /* <DEDUP_REMOVED lines=8> */
[--C-:B------:R-:W-:Y:S01]  /*0620*/  SHF.R.S32.HI R0, RZ, 0x1f, R32.reuse ;  /* 0x0000001fff007819 */ /* 0x100fe20000011420 */
[----:B------:R-:W-:Y:S01]  /*0630*/  IMAD R27, R27, UR7, R32 ;  /* 0x000000071b1b7c24 */ /* 0x000fe2000f8e0220 */
[----:B------:R-:W-:Y:S02]  /*0640*/  SHF.R.S32.HI R3, RZ, 0x1f, R104 ;  /* 0x0000001fff037819 */ /* 0x000fe40000011468 */
[----:B------:R-:W-:Y:S01]  /*0650*/  IADD3 R2, P0, R8, R10, RZ ;  /* 0x0000000a08027210 */ /* 0x000fe20007f1e0ff */
[----:B------:R-:W-:Y:S01]  /*0660*/  IMAD R9, R0, UR4, RZ ;  /* 0x0000000400097c24 */ /* 0x000fe2000f8e02ff */
[----:B------:R-:W-:Y:S01]  /*0670*/  SHF.R.S32.HI R0, RZ, 0x2, R7 ;  /* 0x00000002ff007819 */ /* 0x000fe20000011407 */
[----:B------:R-:W-:-:S02]  /*0680*/  IMAD R3, R3, R4, RZ ;  /* 0x0000000403037224 */ /* 0x000fc400078e02ff */
[----:B------:R-:W-:Y:S01]  /*0690*/  IMAD R9, R32, UR5, R9 ;  /* 0x0000000520097c24 */ /* 0x000fe2000f8e0209 */
[----:B------:R-:W-:Y:S01]  /*06a0*/  ISETP.GE.AND P1, PT, R0, R117, PT ;  /* 0x000000750000720c */ /* 0x000fe20003f26270 */
[----:B------:R-:W-:Y:S01]  /*06b0*/  IMAD R3, R104, R5, R3 ;  /* 0x0000000568037224 */ /* 0x000fe200078e0203 */
[C---:B------:R-:W-:Y:S01]  /*06c0*/  ISETP.GE.OR P3, PT, R0.reuse, R117, P4 ;  /* 0x000000750000720c */ /* 0x040fe20002766670 */
[----:B------:R-:W-:Y:S02]  /*06d0*/  IMAD R27, R27, UR6, R104 ;  /* 0x000000061b1b7c24 */ /* 0x000fe4000f8e0268 */
[----:B------:R-:W-:Y:S01]  /*06e0*/  VIADD R8, R0, 0x20 ;  /* 0x0000002000087836 */ /* 0x000fe20000000000 */
[----:B------:R-:W-:Y:S02]  /*06f0*/  IADD3.X R3, R114, R11, R3, P0, !PT ;  /* 0x0000000b72037210 */ /* 0x000fe400007fe403 */
[----:B------:R-:W-:Y:S02]  /*0700*/  IADD3 R6, P0, R27, R0, RZ ;  /* 0x000000001b067210 */ /* 0x000fe40007f1e0ff */
[----:B------:R-:W-:Y:S01]  /*0710*/  ISETP.GE.AND P2, PT, R8, R117, PT ;  /* 0x000000750800720c */ /* 0x000fe20003f46270 */
[----:B------:R-:W-:Y:S01]  /*0720*/  IMAD.WIDE.U32 R32, R32, UR4, R2 ;  /* 0x0000000420207c25 */ /* 0x000fe2000f8e0002 */
[----:B------:R-:W-:-:S04]  /*0730*/  SHF.R.S32.HI R3, RZ, 0x1f, R0 ;  /* 0x0000001fff037819 */ /* 0x000fc80000011400 */
[----:B------:R-:W-:Y:S01]  /*0740*/  IADD3 R11, R33, R9, RZ ;  /* 0x00000009210b7210 */ /* 0x000fe20007ffe0ff */
[----:B------:R-:W-:Y:S06]  /*0750*/  @P1 BRA `(.L_x_5179) ;  /* 0x00000000002c1947 */ /* 0x000fec0003800000 */
        /* <DEDUP_REMOVED lines=11> */
.L_x_5179:
[----:B------:R-:W-:Y:S05]  /*0810*/  BSYNC B0 ;  /* 0x0000000000007941 */ /* 0x000fea0003800000 */
.L_x_5178:
        /* <DEDUP_REMOVED lines=15> */
.L_x_5181:
[----:B------:R-:W-:Y:S05]  /*0910*/  BSYNC B0 ;  /* 0x0000000000007941 */ /* 0x000fea0003800000 */
.L_x_5180:
        /* <DEDUP_REMOVED lines=11> */
.L_x_5177:
[----:B------:R-:W1:Y:S08]  /*09d0*/  LDC.64 R2, c[0x0][0x368] ;  /* 0x0000da00ff027b82 */ /* 0x000e700000000a00 */
[----:B------:R-:W2:Y:S01]  /*09e0*/  LDC.64 R6, c[0x0][0x370] ;  /* 0x0000dc00ff067b82 */ /* 0x000ea20000000a00 */
[----:B-1----:R-:W-:Y:S01]  /*09f0*/  ISETP.NE.U32.AND P0, PT, R2, RZ, PT ;  /* 0x000000ff0200720c */ /* 0x002fe20003f05070 */
[----:B------:R-:W-:-:S03]  /*0a00*/  IMAD.MOV.U32 R2, RZ, RZ, R27 ;  /* 0x000000ffff027224 */ /* 0x000fc600078e001b */
        /* <DEDUP_REMOVED lines=20> */
.L_x_5182:
        /* <DEDUP_REMOVED lines=14> */
[----:B-----5:R-:W-:-:S04]  /*0c30*/  IMAD R2, R5, R4, RZ ;  /* 0x0000000405027224 */ /* 0x020fc800078e02ff */
        /* <DEDUP_REMOVED lines=16> */
[----:B--2---:R-:W-:-:S04]  /*0d40*/  IABS R2, R11 ;  /* 0x0000000b00027213 */ /* 0x004fc80000000000 */
[----:B------:R-:W1:Y:S08]  /*0d50*/  I2F.RP R8, R2 ;  /* 0x0000000200087306 */ /* 0x000e700000209400 */
[----:B-1----:R-:W1:Y:S02]  /*0d60*/  MUFU.RCP R6, R8 ;  /* 0x0000000800067308 */ /* 0x002e640000001000 */
[----:B-1----:R-:W-:-:S02]  /*0d70*/  IADD3 R6, R6, 0xffffffe, RZ ;  /* 0x0ffffffe06067810 */ /* 0x002fc40007ffe0ff */
[----:B------:R-:W-:-:S04]  /*0d80*/  IADD3 R8, -R13, RZ, RZ ;  /* 0x000000ff0d087210 */ /* 0x000fc80007ffe1ff */
[----:B------:R-:W1:Y:S01]  /*0d90*/  F2I.FTZ.U32.TRUNC.NTZ R7, R6 ;  /* 0x0000000600077305 */ /* 0x000e62000021f000 */
[----:B------:R-:W-:-:S05]  /*0da0*/  IMAD R3, R10, R8, R3 ;  /* 0x000000080a037224 */ /* 0x000fca00078e0203 */
[----:B------:R-:W-:Y:S01]  /*0db0*/  SHF.R.S32.HI R19, RZ, 0x1f, R3 ;  /* 0x0000001fff137819 */ /* 0x000fe20000011403 */
[----:B-1----:R-:W-:Y:S01]  /*0dc0*/  IMAD.MOV R4, RZ, RZ, -R7 ;  /* 0x000000ffff047224 */ /* 0x002fe200078e0a07 */
[----:B------:R-:W-:-:S03]  /*0dd0*/  MOV R6, RZ ;  /* 0x000000ff00067202 */ /* 0x000fc60000000f00 */
[----:B------:R-:W-:Y:S01]  /*0de0*/  IMAD R5, R4, R2, RZ ;  /* 0x0000000204057224 */ /* 0x000fe200078e02ff */
[----:B------:R-:W-:-:S03]  /*0df0*/  IABS R4, R32 ;  /* 0x0000002000047213 */ /* 0x000fc60000000000 */
[----:B------:R-:W-:Y:S02]  /*0e00*/  IMAD.HI.U32 R5, R7, R5, R6 ;  /* 0x0000000507057227 */ /* 0x000fe400078e0006 */
[----:B------:R-:W1:Y:S04]  /*0e10*/  LDC.64 R6, c[0x0][0x230] ;  /* 0x00008c00ff067b82 */ /* 0x000e680000000a00 */
[----:B------:R-:W-:-:S04]  /*0e20*/  IMAD.HI.U32 R22, R5, R4, RZ ;  /* 0x0000000405167227 */ /* 0x000fc800078e00ff */
[----:B------:R-:W-:-:S04]  /*0e30*/  IMAD.MOV R5, RZ, RZ, -R22 ;  /* 0x000000ffff057224 */ /* 0x000fc800078e0a16 */
[----:B------:R-:W-:-:S05]  /*0e40*/  IMAD R5, R2, R5, R4 ;  /* 0x0000000502057224 */ /* 0x000fca00078e0204 */
[----:B------:R-:W-:-:S13]  /*0e50*/  ISETP.GT.U32.AND P1, PT, R2, R5, PT ;  /* 0x000000050200720c */ /* 0x000fda0003f24070 */
[-C--:B------:R-:W-:Y:S01]  /*0e60*/  @!P1 IADD3 R5, R5, -R2.reuse, RZ ;  /* 0x8000000205059210 */ /* 0x080fe20007ffe0ff */
[----:B------:R-:W-:Y:S01]  /*0e70*/  @!P1 VIADD R22, R22, 0x1 ;  /* 0x0000000116169836 */ /* 0x000fe20000000000 */
[----:B------:R-:W-:Y:S02]  /*0e80*/  ISETP.NE.AND P1, PT, R11, RZ, PT ;  /* 0x000000ff0b00720c */ /* 0x000fe40003f25270 */
[----:B------:R-:W-:Y:S02]  /*0e90*/  ISETP.GE.U32.AND P2, PT, R5, R2, PT ;  /* 0x000000020500720c */ /* 0x000fe40003f46070 */
[----:B------:R-:W-:Y:S01]  /*0ea0*/  LOP3.LUT R2, R32, R11, RZ, 0x3c, !PT ;  /* 0x0000000b20027212 */ /* 0x000fe200078e3cff */
[----:B------:R-:W2:Y:S03]  /*0eb0*/  LDC.64 R4, c[0x0][0x238] ;  /* 0x00008e00ff047b82 */ /* 0x000ea60000000a00 */
[----:B------:R-:W-:-:S07]  /*0ec0*/  ISETP.GE.AND P0, PT, R2, RZ, PT ;  /* 0x000000ff0200720c */ /* 0x000fce0003f06270 */
[----:B------:R-:W-:-:S06]  /*0ed0*/  @P2 VIADD R22, R22, 0x1 ;  /* 0x0000000116162836 */ /* 0x000fcc0000000000 */
[----:B------:R-:W-:Y:S02]  /*0ee0*/  @!P0 IADD3 R22, -R22, RZ, RZ ;  /* 0x000000ff16168210 */ /* 0x000fe40007ffe1ff */
[----:B------:R-:W-:-:S04]  /*0ef0*/  @!P1 LOP3.LUT R22, RZ, R11, RZ, 0x33, !PT ;  /* 0x0000000bff169212 */ /* 0x000fc800078e33ff */
[----:B------:R-:W-:Y:S02]  /*0f00*/  SHF.R.S32.HI R23, RZ, 0x1f, R22 ;  /* 0x0000001fff177819 */ /* 0x000fe40000011416 */
[----:B----4-:R-:W-:Y:S01]  /*0f10*/  SHF.R.S32.HI R9, RZ, 0x1f, R0 ;  /* 0x0000001fff097819 */ /* 0x010fe20000011400 */
[----:B--2---:R-:W-:-:S04]  /*0f20*/  IMAD.WIDE.U32 R34, R0, R4, RZ ;  /* 0x0000000400227225 */ /* 0x004fc800078e00ff */
[C---:B-1----:R-:W-:Y:S02]  /*0f30*/  IMAD R2, R9.reuse, R6, RZ ;  /* 0x0000000609027224 */ /* 0x042fe400078e02ff */
[----:B------:R-:W-:Y:S02]  /*0f40*/  IMAD R9, R9, R4, RZ ;  /* 0x0000000409097224 */ /* 0x000fe400078e02ff */
[C---:B------:R-:W-:Y:S02]  /*0f50*/  IMAD R2, R0.reuse, R7, R2 ;  /* 0x0000000700027224 */ /* 0x040fe400078e0202 */
[----:B------:R-:W-:-:S04]  /*0f60*/  IMAD.WIDE.U32 R6, R0, R6, RZ ;  /* 0x0000000600067225 */ /* 0x000fc800078e00ff */
[----:B------:R-:W-:Y:S02]  /*0f70*/  IMAD.IADD R7, R7, 0x1, R2 ;  /* 0x0000000107077824 */ /* 0x000fe400078e0202 */
[-C--:B---3--:R-:W-:Y:S02]  /*0f80*/  IMAD R2, R19, R96.reuse, RZ ;  /* 0x0000006013027224 */ /* 0x088fe400078e02ff */
[----:B------:R-:W-:-:S04]  /*0f90*/  IMAD.WIDE.U32 R6, R3, R96, R6 ;  /* 0x0000006003067225 */ /* 0x000fc800078e0006 */
[----:B------:R-:W-:Y:S02]  /*0fa0*/  IMAD R2, R3, R97, R2 ;  /* 0x0000006103027224 */ /* 0x000fe400078e0202 */
[----:B------:R-:W-:Y:S02]  /*0fb0*/  IMAD.MOV.U32 R10, RZ, RZ, R6 ;  /* 0x000000ffff0a7224 */ /* 0x000fe400078e0006 */
[----:B------:R-:W-:Y:S01]  /*0fc0*/  IMAD R9, R0, R5, R9 ;  /* 0x0000000500097224 */ /* 0x000fe200078e0209 */
[----:B------:R-:W-:Y:S01]  /*0fd0*/  IADD3 R11, R7, R2, RZ ;  /* 0x00000002070b7210 */ /* 0x000fe20007ffe0ff */
[----:B------:R-:W-:-:S03]  /*0fe0*/  IMAD R7, R23, UR4, RZ ;  /* 0x0000000417077c24 */ /* 0x000fc6000f8e02ff */
[----:B------:R-:W-:Y:S01]  /*0ff0*/  IADD3 R9, R35, R9, RZ ;  /* 0x0000000923097210 */ /* 0x000fe20007ffe0ff */
[C---:B------:R-:W-:Y:S02]  /*1000*/  IMAD R7, R22.reuse, UR5, R7 ;  /* 0x0000000516077c24 */ /* 0x040fe4000f8e0207 */
[----:B------:R-:W-:-:S05]  /*1010*/  IMAD.WIDE.U32 R92, R22, UR4, R10 ;  /* 0x00000004165c7c25 */ /* 0x000fca000f8e000a */
[----:B------:R-:W-:Y:S01]  /*1020*/  IADD3 R0, R93, R7, RZ ;  /* 0x000000075d007210 */ /* 0x000fe20007ffe0ff */
[----:B------:R-:W-:Y:S06]  /*1030*/  BRA `(.L_x_5184) ;  /* 0x0000000400287947 */ /* 0x000fec0003800000 */
.L_x_5183:
[----:B------:R-:W2:Y:S01]  /*1040*/  LDC R13, c[0x0][0x278] ;  /* 0x00009e00ff0d7b82 */ /* 0x000ea20000000800 */
[----:B------:R-:W-:-:S13]  /*1050*/  ISETP.NE.AND P3, PT, R11, -0x1, PT ;  /* 0xffffffff0b00780c */ /* 0x000fda0003f65270 */
[----:B------:R-:W3:Y:S01]  /*1060*/  @P3 LDC.64 R96, c[0x0][0x248] ;  /* 0x00009200ff603b82 */ /* 0x000ee20000000a00 */
[----:B------:R-:W-:-:S07]  /*1070*/  @P3 IMAD.IADD R14, R10, 0x1, R11 ;  /* 0x000000010a0e3824 */ /* 0x000fce00078e020b */
[----:B------:R-:W4:Y:S01]  /*1080*/  @P3 LDC.64 R8, c[0x0][0x250] ;  /* 0x00009400ff083b82 */ /* 0x000f220000000a00 */
[----:B--2---:R-:W-:-:S04]  /*1090*/  IABS R3, R13 ;  /* 0x0000000d00037213 */ /* 0x004fc80000000000 */
[----:B-1----:R-:W1:Y:S08]  /*10a0*/  I2F.RP R5, R3 ;  /* 0x0000000300057306 */ /* 0x002e700000209400 */
        /* <DEDUP_REMOVED lines=11> */
[C---:B---3--:R-:W-:Y:S02]  /*1160*/  @P3 IMAD R7, R14.reuse, R97, RZ ;  /* 0x000000610e073224 */ /* 0x048fe400078e02ff */
[C---:B------:R-:W-:Y:S02]  /*1170*/  IMAD R0, R3.reuse, R0, R4 ;  /* 0x0000000003007224 */ /* 0x040fe400078e0204 */
[----:B------:R-:W1:Y:S01]  /*1180*/  LDC.64 R4, c[0x0][0x260] ;  /* 0x00009800ff047b82 */ /* 0x000e620000000a00 */
[----:B------:R-:W-:Y:S02]  /*1190*/  @P3 IMAD.WIDE.U32 R14, R14, R96, RZ ;  /* 0x000000600e0e3225 */ /* 0x000fe400078e00ff */
[----:B------:R-:W-:-:S03]  /*11a0*/  ISETP.GT.U32.AND P0, PT, R3, R0, PT ;  /* 0x000000000300720c */ /* 0x000fc60003f04070 */
[----:B------:R-:W-:Y:S02]  /*11b0*/  @P3 IADD3 R7, R15, R7, RZ ;  /* 0x000000070f073210 */ /* 0x000fe40007ffe0ff */
[----:B------:R-:W-:-:S08]  /*11c0*/  @P3 MOV R6, R14 ;  /* 0x0000000e00063202 */ /* 0x000fd00000000f00 */
[-C--:B------:R-:W-:Y:S02]  /*11d0*/  @!P0 IADD3 R0, R0, -R3.reuse, RZ ;  /* 0x8000000300008210 */ /* 0x080fe40007ffe0ff */
[----:B------:R-:W-:Y:S02]  /*11e0*/  @!P0 IADD3 R22, R22, 0x1, RZ ;  /* 0x0000000116168810 */ /* 0x000fe40007ffe0ff */
[----:B------:R-:W-:Y:S02]  /*11f0*/  ISETP.GE.U32.AND P2, PT, R0, R3, PT ;  /* 0x000000030000720c */ /* 0x000fe40003f46070 */
[----:B------:R-:W-:Y:S02]  /*1200*/  LOP3.LUT R0, R32, R13, RZ, 0x3c, !PT ;  /* 0x0000000d20007212 */ /* 0x000fe400078e3cff */
[----:B------:R-:W-:Y:S02]  /*1210*/  LEA R3, R86, 0xffffffc0, 0x6 ;  /* 0xffffffc056037811 */ /* 0x000fe400078e30ff */
[----:B------:R-:W-:-:S02]  /*1220*/  ISETP.GE.AND P1, PT, R0, RZ, PT ;  /* 0x000000ff0000720c */ /* 0x000fc40003f26270 */
[----:B------:R-:W-:Y:S02]  /*1230*/  ISETP.NE.AND P0, PT, R13, RZ, PT ;  /* 0x000000ff0d00720c */ /* 0x000fe40003f05270 */
[----:B------:R-:W-:-:S03]  /*1240*/  SHF.R.S32.HI R19, RZ, 0x1f, R3 ;  /* 0x0000001fff137819 */ /* 0x000fc60000011403 */
[----:B------:R-:W-:-:S06]  /*1250*/  @P2 VIADD R22, R22, 0x1 ;  /* 0x0000000116162836 */ /* 0x000fcc0000000000 */
[----:B------:R-:W-:Y:S01]  /*1260*/  @!P1 IMAD.MOV R22, RZ, RZ, -R22 ;  /* 0x000000ffff169224 */ /* 0x000fe200078e0a16 */
[----:B----4-:R-:W-:Y:S06]  /*1270*/  @P3 BRA `(.L_x_5185) ;  /* 0x0000000000303947 */ /* 0x010fec0003800000 */
        /* <DEDUP_REMOVED lines=12> */
.L_x_5185:
        /* <DEDUP_REMOVED lines=8> */
[-C--:B-1----:R-:W-:Y:S02]  /*13c0*/  IMAD R0, R23, R4.reuse, RZ ;  /* 0x0000000417007224 */ /* 0x082fe400078e02ff */
        /* <DEDUP_REMOVED lines=17> */
.L_x_5184:
[----:B------:R-:W-:Y:S01]  /*14e0*/  SHF.R.S32.HI R8, RZ, 0x1f, R87 ;  /* 0x0000001fff087819 */ /* 0x000fe20000011457 */
[----:B------:R-:W-:Y:S01]  /*14f0*/  IMAD.IADD R113, R117, 0x1, -R104 ;  /* 0x0000000175717824 */ /* 0x000fe200078e0a68 */
[----:B------:R-:W-:Y:S01]  /*1500*/  ISETP.NE.AND P0, PT, R114, -0x1, PT ;  /* 0xffffffff7200780c */ /* 0x000fe20003f05270 */
[----:B------:R-:W-:Y:S01]  /*1510*/  VIADD R115, R86, 0xffffffff ;  /* 0xffffffff56737836 */ /* 0x000fe20000000000 */
[CC--:B------:R-:W-:Y:S01]  /*1520*/  LEA.HI R11, R8.reuse, R87.reuse, RZ, 0x2 ;  /* 0x00000057080b7211 */ /* 0x0c0fe200078f10ff */
[----:B------:R-:W-:Y:S01]  /*1530*/  ULDC.64 UR4, c[0x0][0x258] ;  /* 0x0000960000047ab9 */ /* 0x000fe20000000a00 */
[-C--:B------:R-:W-:Y:S01]  /*1540*/  LEA.HI R10, R8, R87.reuse, RZ, 0x3 ;  /* 0x00000057080a7211 */ /* 0x080fe200078f18ff */
[----:B-----5:R-:W-:Y:S01]  /*1550*/  IMAD.SHL.U32 R2, R115, 0x40, RZ ;  /* 0x0000004073027824 */ /* 0x020fe200078e00ff */
[----:B------:R-:W-:Y:S01]  /*1560*/  SHF.R.S32.HI R14, RZ, 0x2, R11 ;  /* 0x00000002ff0e7819 */ /* 0x000fe2000001140b */
[----:B------:R-:W1:Y:S01]  /*1570*/  S2UR UR6, SR_CgaCtaId ;  /* 0x00000000000679c3 */ /* 0x000e620000008800 */
[----:B------:R-:W-:Y:S01]  /*1580*/  LOP3.LUT R118, R11, 0xfffffffc, RZ, 0xc0, !PT ;  /* 0xfffffffc0b767812 */ /* 0x000fe200078ec0ff */
[----:B------:R-:W-:Y:S01]  /*1590*/  IMAD.IADD R12, R83, 0x1, -R2 ;  /* 0x00000001530c7824 */ /* 0x000fe200078e0a02 */
[----:B------:R-:W-:Y:S01]  /*15a0*/  SHF.R.S32.HI R17, RZ, 0x3, R10 ;  /* 0x00000003ff117819 */ /* 0x000fe2000001140a */
[----:B------:R-:W-:Y:S01]  /*15b0*/  VIADD R25, R14, 0x20 ;  /* 0x000000200e197836 */ /* 0x000fe20000000000 */
[----:B------:R-:W-:Y:S01]  /*15c0*/  LEA.HI R13, R8, R87, RZ, 0x4 ;  /* 0x00000057080d7211 */ /* 0x000fe200078f20ff */
[----:B------:R-:W-:Y:S01]  /*15d0*/  IMAD.IADD R118, R87, 0x1, -R118 ;  /* 0x0000000157767824 */ /* 0x000fe200078e0a76 */
[-C--:B------:R-:W-:Y:S01]  /*15e0*/  ISETP.GE.AND P4, PT, R14, R12.reuse, PT ;  /* 0x0000000c0e00720c */ /* 0x080fe20003f86270 */
[----:B------:R-:W2:Y:S01]  /*15f0*/  @!P0 LDC.64 R4, c[0x0][0x228] ;  /* 0x00008a00ff048b82 */ /* 0x000ea20000000a00 */
[----:B------:R-:W-:Y:S01]  /*1600*/  ISETP.GE.AND P5, PT, R25, R113, PT ;  /* 0x000000711900720c */ /* 0x000fe20003fa6270 */
[----:B------:R-:W-:Y:S01]  /*1610*/  IMAD.SHL.U32 R35, R17, 0x40, RZ ;  /* 0x0000004011237824 */ /* 0x000fe200078e00ff */
[-C--:B------:R-:W-:Y:S01]  /*1620*/  ISETP.GE.AND P3, PT, R25, R12.reuse, PT ;  /* 0x0000000c1900720c */ /* 0x080fe20003f66270 */
[----:B------:R-:W-:Y:S01]  /*1630*/  IMAD.SHL.U32 R118, R118, 0x8, RZ ;  /* 0x0000000876767824 */ /* 0x000fe200078e00ff */
[----:B------:R-:W-:Y:S01]  /*1640*/  SHF.R.S32.HI R16, RZ, 0x4, R13 ;  /* 0x00000004ff107819 */ /* 0x000fe2000001140d */
[----:B------:R-:W-:Y:S01]  /*1650*/  IMAD.SHL.U32 R81, R96, 0x20, RZ ;  /* 0x0000002060517824 */ /* 0x000fe200078e00ff */
[----:B------:R-:W-:Y:S01]  /*1660*/  LOP3.LUT R35, R35, 0xc0, RZ, 0xc0, !PT ;  /* 0x000000c023237812 */ /* 0x000fe200078ec0ff */
[----:B------:R-:W3:Y:S01]  /*1670*/  @P0 LDC.64 R6, c[0x0][0x240] ;  /* 0x00009000ff060b82 */ /* 0x000ee20000000a00 */
[----:B------:R-:W-:Y:S01]  /*1680*/  ISETP.GE.AND P2, PT, R25, R12, PT ;  /* 0x0000000c1900720c */ /* 0x000fe20003f46270 */
[----:B------:R-:W-:Y:S01]  /*1690*/  IMAD.SHL.U32 R17, R17, 0x8, RZ ;  /* 0x0000000811117824 */ /* 0x000fe200078e00ff */
[----:B------:R-:W-:Y:S01]  /*16a0*/  LOP3.LUT R25, R35, 0x18, R118, 0xf8, !PT ;  /* 0x0000001823197812 */ /* 0x000fe200078ef876 */
[----:B------:R-:W4:Y:S01]  /*16b0*/  @!P4 S2R R20, SR_CgaCtaId ;  /* 0x000000000014c919 */ /* 0x000f220000008800 */
[----:B------:R-:W-:Y:S01]  /*16c0*/  SHF.R.U32.HI R116, RZ, 0x3, R35 ;  /* 0x00000003ff747819 */ /* 0x000fe20000011623 */
[----:B------:R-:W-:Y:S01]  /*16d0*/  ULDC.64 UR8, c[0x0][0x220] ;  /* 0x0000880000087ab9 */ /* 0x000fe20000000a00 */
[----:B------:R-:W-:Y:S01]  /*16e0*/  LOP3.LUT R10, R10, 0xfffffff8, RZ, 0xc0, !PT ;  /* 0xfffffff80a0a7812 */ /* 0x000fe200078ec0ff */
[----:B------:R-:W1:Y:S01]  /*16f0*/  @!P5 S2R R21, SR_CgaCtaId ;  /* 0x000000000015d919 */ /* 0x000e620000008800 */
[----:B------:R-:W-:Y:S01]  /*1700*/  LEA.HI R18, R13, R16, RZ, 0x1 ;  /* 0x000000100d127211 */ /* 0x000fe200078f08ff */
[----:B------:R-:W4:Y:S01]  /*1710*/  LDC.64 R84, c[0x0][0x250] ;  /* 0x00009400ff547b82 */ /* 0x000f220000000a00 */
[----:B------:R-:W-:-:S02]  /*1720*/  LOP3.LUT R116, R25, R116, RZ, 0x3c, !PT ;  /* 0x0000007419747212 */ /* 0x000fc400078e3cff */
[----:B------:R-:W-:Y:S01]  /*1730*/  LOP3.LUT R98, R13, 0xfffffff0, RZ, 0xc0, !PT ;  /* 0xfffffff00d627812 */ /* 0x000fe200078ec0ff */
[----:B------:R-:W4:Y:S01]  /*1740*/  @!P3 S2R R25, SR_CgaCtaId ;  /* 0x000000000019b919 */ /* 0x000f220000008800 */
[----:B------:R-:W-:Y:S01]  /*1750*/  LOP3.LUT R18, R18, 0xfffffffe, RZ, 0xc0, !PT ;  /* 0xfffffffe12127812 */ /* 0x000fe200078ec0ff */
[----:B------:R-:W-:Y:S01]  /*1760*/  IMAD.IADD R13, R87, 0x1, -R10 ;  /* 0x00000001570d7824 */ /* 0x000fe200078e0a0a */
[----:B------:R-:W-:Y:S01]  /*1770*/  @!P5 MOV R24, 0x400 ;  /* 0x000004000018d802 */ /* 0x000fe20000000f00 */
[-C--:B--2---:R-:W-:Y:S01]  /*1780*/  @!P0 IMAD.WIDE.U32 R38, R27, R4.reuse, RZ ;  /* 0x000000041b268225 */ /* 0x084fe200078e00ff */
[----:B------:R-:W-:Y:S02]  /*1790*/  @!P0 SHF.R.S32.HI R31, RZ, 0x1f, R27 ;  /* 0x0000001fff1f8819 */ /* 0x000fe4000001141b */
[----:B------:R-:W-:Y:S01]  /*17a0*/  ISETP.GE.AND P1, PT, R14, R113, PT ;  /* 0x000000710e00720c */ /* 0x000fe20003f26270 */
[----:B------:R-:W-:Y:S01]  /*17b0*/  IMAD.IADD R18, R16, 0x1, -R18 ;  /* 0x0000000110127824 */ /* 0x000fe200078e0a12 */
[----:B------:R-:W-:Y:S01]  /*17c0*/  @!P4 MOV R33, 0x400 ;  /* 0x000004000021c802 */ /* 0x000fe20000000f00 */
[----:B------:R-:W-:Y:S01]  /*17d0*/  @!P0 IMAD R16, R31, R4, RZ ;  /* 0x000000041f108224 */ /* 0x000fe200078e02ff */
[----:B------:R-:W-:Y:S01]  /*17e0*/  LEA.HI R95, R8, R87, RZ, 0x5 ;  /* 0x00000057085f7211 */ /* 0x000fe200078f28ff */
[----:B---3--:R-:W-:Y:S01]  /*17f0*/  @P0 IMAD.WIDE.U32 R36, R114, R6, RZ ;  /* 0x0000000672240225 */ /* 0x008fe200078e00ff */
[----:B------:R-:W-:-:S02]  /*1800*/  @!P3 MOV R6, 0x400 ;  /* 0x000004000006b802 */ /* 0x000fc40000000f00 */
[----:B------:R-:W-:Y:S01]  /*1810*/  SHF.R.S32.HI R100, RZ, 0x5, R95 ;  /* 0x00000005ff647819 */ /* 0x000fe2000001145f */
[----:B------:R-:W-:Y:S01]  /*1820*/  @!P0 IMAD R5, R27, R5, R16 ;  /* 0x000000051b058224 */ /* 0x000fe200078e0210 */
[----:B------:R-:W-:Y:S01]  /*1830*/  SHF.R.S32.HI R15, RZ, 0x1f, R14 ;  /* 0x0000001fff0f7819 */ /* 0x000fe2000001140e */
[----:B------:R-:W-:Y:S01]  /*1840*/  @P0 IMAD R7, R114, R7, R37 ;  /* 0x0000000772070224 */ /* 0x000fe200078e0225 */
[----:B------:R-:W-:Y:S01]  /*1850*/  SHF.L.U64.HI R80, R96, 0x5, R97 ;  /* 0x0000000560507819 */ /* 0x000fe20000010261 */
[----:B------:R-:W-:Y:S01]  /*1860*/  @!P0 IMAD.IADD R7, R39, 0x1, R5 ;  /* 0x0000000127078824 */ /* 0x000fe200078e0205 */
[----:B------:R-:W-:Y:S01]  /*1870*/  LEA.HI R5, R11, R14, RZ, 0x1 ;  /* 0x0000000e0b057211 */ /* 0x000fe200078f08ff */
[----:B------:R-:W-:Y:S01]  /*1880*/  @!P0 IMAD.MOV.U32 R36, RZ, RZ, R38 ;  /* 0x000000ffff248224 */ /* 0x000fe200078e0026 */
[----:B------:R-:W-:Y:S01]  /*1890*/  IADD3 R34, P0, R118, R34, RZ ;  /* 0x0000002276227210 */ /* 0x000fe20007f1e0ff */
[----:B------:R-:W-:Y:S01]  /*18a0*/  IMAD.IADD R98, R87, 0x1, -R98 ;  /* 0x0000000157627824 */ /* 0x000fe200078e0a62 */
[----:B------:R-:W2:Y:S01]  /*18b0*/  @!P1 LDC.64 R10, c[0x0][0x240] ;  /* 0x00009000ff0a9b82 */ /* 0x000ea20000000a00 */
[----:B-1----:R-:W-:Y:S01]  /*18c0*/  @!P5 LEA R21, R21, R24, 0x18 ;  /* 0x000000181515d211 */ /* 0x002fe200078ec0ff */
[----:B------:R-:W-:Y:S01]  /*18d0*/  IMAD.WIDE R28, R29, 0x40, R14 ;  /* 0x000000401d1c7825 */ /* 0x000fe200078e020e */
[----:B------:R-:W-:-:S02]  /*18e0*/  LEA.HI R24, R13, R13, RZ, 0x1 ;  /* 0x0000000d0d187211 */ /* 0x000fc400078f08ff */
[----:B------:R-:W-:Y:S02]  /*18f0*/  LOP3.LUT R5, R5, 0x7fffffe, RZ, 0xc0, !PT ;  /* 0x07fffffe05057812 */ /* 0x000fe400078ec0ff */
[----:B------:R-:W-:Y:S02]  /*1900*/  LOP3.LUT R4, R24, 0x3fffffe, RZ, 0xc0, !PT ;  /* 0x03fffffe18047812 */ /* 0x000fe400078ec0ff */
[----:B------:R-:W-:Y:S01]  /*1910*/  LEA.HI R27, R98, R98, RZ, 0x1 ;  /* 0x00000062621b7211 */ /* 0x000fe200078f08ff */
[----:B------:R-:W-:Y:S01]  /*1920*/  IMAD.IADD R5, R14, 0x1, -R5 ;  /* 0x000000010e057824 */ /* 0x000fe200078e0a05 */
[----:B----4-:R-:W-:Y:S01]  /*1930*/  @!P4 LEA R20, R20, R33, 0x18 ;  /* 0x000000211414c211 */ /* 0x010fe200078ec0ff */
[----:B------:R-:W-:Y:S01]  /*1940*/  IMAD.IADD R13, R13, 0x1, -R4 ;  /* 0x000000010d0d7824 */ /* 0x000fe200078e0a04 */
[----:B------:R-:W-:Y:S01]  /*1950*/  SHF.R.S32.HI R4, RZ, 0x1f, R118 ;  /* 0x0000001fff047819 */ /* 0x000fe20000011476 */
[----:B------:R-:W-:Y:S01]  /*1960*/  IMAD R5, R100, 0x8, R5 ;  /* 0x0000000864057824 */ /* 0x000fe200078e0205 */
[----:B------:R-:W-:-:S02]  /*1970*/  SHF.R.S32.HI R33, RZ, 0x1f, R98 ;  /* 0x0000001fff217819 */ /* 0x000fc40000011462 */
[----:B------:R-:W-:Y:S01]  /*1980*/  LOP3.LUT R31, R27, 0x7fffffe, RZ, 0xc0, !PT ;  /* 0x07fffffe1b1f7812 */ /* 0x000fe200078ec0ff */
[----:B------:R-:W-:Y:S01]  /*1990*/  IMAD.X R35, R4, 0x1, R9, P0 ;  /* 0x0000000104237824 */ /* 0x000fe200000e0609 */
[----:B------:R-:W-:Y:S01]  /*19a0*/  IADD3 R92, P0, R118, R92, RZ ;  /* 0x0000005c765c7210 */ /* 0x000fe20007f1e0ff */
[----:B------:R-:W1:Y:S01]  /*19b0*/  @!P1 LDC.64 R8, c[0x0][0x210] ;  /* 0x00008400ff089b82 */ /* 0x000e620000000a00 */
[----:B------:R-:W-:Y:S01]  /*19c0*/  @!P3 LEA R25, R25, R6, 0x18 ;  /* 0x000000061919b211 */ /* 0x000fe200078ec0ff */
[----:B------:R-:W-:Y:S01]  /*19d0*/  IMAD.U32 R116, R5, 0x20, R116 ;  /* 0x0000002005747824 */ /* 0x000fe200078e0074 */
[----:B------:R-:W-:Y:S01]  /*19e0*/  LEA.HI R16, R33, R98, RZ, 0x3 ;  /* 0x0000006221107211 */ /* 0x000fe200078f18ff */
[----:B------:R-:W-:Y:S01]  /*19f0*/  IMAD.X R93, R4, 0x1, R0, P0 ;  /* 0x00000001045d7824 */ /* 0x000fe200000e0600 */
[----:B------:R-:W-:Y:S01]  /*1a00*/  IADD3 R36, P0, R118, R36, RZ ;  /* 0x0000002476247210 */ /* 0x000fe20007f1e0ff */
[----:B------:R-:W-:Y:S01]  /*1a10*/  IMAD.IADD R98, R98, 0x1, -R31 ;  /* 0x0000000162627824 */ /* 0x000fe200078e0a1f */
[----:B------:R-:W-:Y:S01]  /*1a20*/  SHF.R.S32.HI R31, RZ, 0x1f, R32 ;  /* 0x0000001fff1f7819 */ /* 0x000fe20000011420 */
[----:B--2---:R-:W-:Y:S01]  /*1a30*/  @!P1 IMAD R30, R29, R10, RZ ;  /* 0x0000000a1d1e9224 */ /* 0x004fe200078e02ff */
[----:B------:R-:W-:Y:S01]  /*1a40*/  SHF.R.S32.HI R0, RZ, 0x1, R27 ;  /* 0x00000001ff007819 */ /* 0x000fe2000001141b */
[----:B------:R-:W-:Y:S01]  /*1a50*/  IMAD.X R37, R4, 0x1, R7, P0 ;  /* 0x0000000104257824 */ /* 0x000fe200000e0607 */
[----:B------:R-:W-:Y:S01]  /*1a60*/  SHF.R.S32.HI R27, RZ, 0x1f, R27 ;  /* 0x0000001fff1b7819 */ /* 0x000fe2000001141b */
[----:B------:R-:W2:Y:S01]  /*1a70*/  @!P5 LDC.64 R6, c[0x0][0x240] ;  /* 0x00009000ff06db82 */ /* 0x000ea20000000a00 */
[----:B------:R-:W-:Y:S01]  /*1a80*/  IMAD R31, R31, UR4, RZ ;  /* 0x000000041f1f7c24 */ /* 0x000fe2000f8e02ff */
[C---:B------:R-:W-:Y:S01]  /*1a90*/  @!P5 IADD3 R26, P0, R28.reuse, 0x20, RZ ;  /* 0x000000201c1ad810 */ /* 0x040fe20007f1e0ff */
[----:B------:R-:W-:Y:S01]  /*1aa0*/  @!P1 IMAD R11, R28, R11, R30 ;  /* 0x0000000b1c0b9224 */ /* 0x000fe200078e021e */
[----:B------:R-:W-:Y:S01]  /*1ab0*/  LEA.HI R30, R27, R0, RZ, 0x2 ;  /* 0x000000001b1e7211 */ /* 0x000fe200078f10ff */
[----:B------:R-:W-:-:S02]  /*1ac0*/  IMAD R31, R32, UR5, R31 ;  /* 0x00000005201f7c24 */ /* 0x000fc4000f8e021f */
[----:B------:R-:W-:Y:S01]  /*1ad0*/  IMAD.WIDE.U32 R32, R32, UR4, R36 ;  /* 0x0000000420207c25 */ /* 0x000fe2000f8e0024 */
[----:B------:R-:W3:Y:S01]  /*1ae0*/  @!P5 LDC.64 R4, c[0x0][0x210] ;  /* 0x00008400ff04db82 */ /* 0x000ee20000000a00 */
[----:B------:R-:W-:Y:S02]  /*1af0*/  ULDC.64 UR4, c[0x0][0x268] ;  /* 0x00009a0000047ab9 */ /* 0x000fe40000000a00 */
[----:B------:R-:W-:Y:S02]  /*1b00*/  IMAD.IADD R33, R33, 0x1, R31 ;  /* 0x0000000121217824 */ /* 0x000fe400078e021f */
[----:B------:R-:W-:Y:S01]  /*1b10*/  @!P5 IMAD.X R27, RZ, RZ, R29, P0 ;  /* 0x000000ffff1bd224 */ /* 0x000fe200000e061d */
[----:B------:R-:W-:Y:S01]  /*1b20*/  LOP3.LUT R29, R30, 0xfffffffc, RZ, 0xc0, !PT ;  /* 0xfffffffc1e1d7812 */ /* 0x000fe200078ec0ff */
[----:B------:R-:W-:-:S04]  /*1b30*/  @!P1 IMAD.WIDE.U32 R36, R28, R10, R32 ;  /* 0x0000000a1c249225 */ /* 0x000fc800078e0020 */
[----:B------:R-:W-:Y:S01]  /*1b40*/  @!P5 IMAD.MOV.U32 R30, RZ, RZ, R32 ;  /* 0x000000ffff1ed224 */ /* 0x000fe200078e0020 */
[----:B-1----:R-:W-:Y:S01]  /*1b50*/  @!P1 LEA R28, P0, R36, R8, 0x1 ;  /* 0x00000008241c9211 */ /* 0x002fe200078008ff */
[----:B------:R-:W-:Y:S02]  /*1b60*/  @!P5 IMAD.MOV.U32 R31, RZ, RZ, R33 ;  /* 0x000000ffff1fd224 */ /* 0x000fe400078e0021 */
[----:B------:R-:W-:Y:S02]  /*1b70*/  @!P1 IMAD.IADD R11, R37, 0x1, R11 ;  /* 0x00000001250b9824 */ /* 0x000fe400078e020b */
[-C--:B--2---:R-:W-:Y:S02]  /*1b80*/  @!P5 IMAD R27, R27, R6.reuse, RZ ;  /* 0x000000061b1bd224 */ /* 0x084fe400078e02ff */
[----:B------:R-:W-:-:S04]  /*1b90*/  @!P5 IMAD.WIDE.U32 R30, R26, R6, R30 ;  /* 0x000000061a1ed225 */ /* 0x000fc800078e001e */
[----:B------:R-:W-:Y:S02]  /*1ba0*/  @!P5 IMAD R27, R26, R7, R27 ;  /* 0x000000071a1bd224 */ /* 0x000fe400078e021b */
[----:B------:R-:W-:Y:S01]  /*1bb0*/  IMAD.IADD R0, R0, 0x1, -R29 ;  /* 0x0000000100007824 */ /* 0x000fe200078e0a1d */
[----:B------:R-:W1:Y:S01]  /*1bc0*/  @!P4 LDC.64 R6, c[0x0][0x218] ;  /* 0x00008600ff06cb82 */ /* 0x000e620000000a00 */
[----:B------:R-:W-:Y:S01]  /*1bd0*/  @!P1 LEA.HI.X R29, R36, R9, R11, 0x1, P0 ;  /* 0x00000009241d9211 */ /* 0x000fe200000f0c0b */
[----:B------:R-:W-:Y:S01]  /*1be0*/  @!P5 IMAD.IADD R26, R31, 0x1, R27 ;  /* 0x000000011f1ad824 */ /* 0x000fe200078e021b */
[----:B---3--:R-:W-:Y:S01]  /*1bf0*/  @!P5 LEA R8, P0, R30, R4, 0x1 ;  /* 0x000000041e08d211 */ /* 0x008fe200078008ff */
[----:B------:R-:W-:Y:S02]  /*1c00*/  IMAD R23, R23, UR4, RZ ;  /* 0x0000000417177c24 */ /* 0x000fe4000f8e02ff */
[----:B------:R-:W-:Y:S01]  /*1c10*/  @!P5 IMAD R21, R116, 0x2, R21 ;  /* 0x000000027415d824 */ /* 0x000fe200078e0215 */
[----:B------:R-:W-:Y:S01]  /*1c20*/  @!P5 LEA.HI.X R9, R30, R5, R26, 0x1, P0 ;  /* 0x000000051e09d211 */ /* 0x000fe200000f0c1a */
[C---:B------:R-:W-:Y:S01]  /*1c30*/  IMAD R10, R22.reuse, UR5, R23 ;  /* 0x00000005160a7c24 */ /* 0x040fe2000f8e0217 */
[----:B------:R-:W2:Y:S01]  /*1c40*/  @!P3 LDC.64 R4, c[0x0][0x218] ;  /* 0x00008600ff04bb82 */ /* 0x000ea20000000a00 */
[----:B------:R-:W-:Y:S01]  /*1c50*/  IMAD.WIDE.U32 R22, R22, UR4, R34 ;  /* 0x0000000416167c25 */ /* 0x000fe2000f8e0022 */
[----:B------:R-:W-:Y:S01]  /*1c60*/  UMOV UR4, 0x400 ;  /* 0x0000040000047882 */ /* 0x000fe20000000000 */
[----:B------:R-:W-:Y:S01]  /*1c70*/  IADD3 R90, P0, R14, R3, RZ ;  /* 0x000000030e5a7210 */ /* 0x000fe20007f1e0ff */
[----:B------:R-:W-:Y:S01]  /*1c80*/  ULEA UR4, UR6, UR4, 0x18 ;  /* 0x0000000406047291 */ /* 0x000fe2000f8ec03f */
[C---:B------:R-:W-:Y:S01]  /*1c90*/  @!P4 IMAD R20, R116.reuse, 0x2, R20 ;  /* 0x000000027414c824 */ /* 0x040fe200078e0214 */
[----:B------:R-:W-:Y:S01]  /*1ca0*/  SHF.R.S32.HI R3, RZ, 0x1, R24 ;  /* 0x00000001ff037819 */ /* 0x000fe20000011418 */
[C---:B------:R-:W-:Y:S01]  /*1cb0*/  @!P3 IMAD R25, R116.reuse, 0x2, R25 ;  /* 0x000000027419b824 */ /* 0x040fe200078e0219 */
[----:B------:R-:W-:Y:S01]  /*1cc0*/  ULDC UR5, c[0x0][0x39c] ;  /* 0x0000e70000057ab9 */ /* 0x000fe20000000800 */
[-C--:B------:R-:W-:Y:S01]  /*1cd0*/  IMAD R11, R15, R96.reuse, RZ ;  /* 0x000000600f0b7224 */ /* 0x080fe200078e02ff */
[----:B------:R-:W-:Y:S01]  /*1ce0*/  LEA R116, R116, UR4, 0x1 ;  /* 0x0000000474747c11 */ /* 0x000fe2000f8e08ff */
[----:B------:R-:W-:-:S04]  /*1cf0*/  IMAD.WIDE.U32 R92, R14, R96, R92 ;  /* 0x000000600e5c7225 */ /* 0x000fc800078e005c */
[----:B------:R-:W-:Y:S01]  /*1d00*/  IMAD R11, R14, R97, R11 ;  /* 0x000000610e0b7224 */ /* 0x000fe200078e020b */
[----:B------:R-:W-:Y:S01]  /*1d10*/  @!PT LDS RZ, [RZ] ;  /* 0x00000000fffff984 */ /* 0x000fe20000000800 */
[----:B------:R-:W-:Y:S01]  /*1d20*/  @!PT LDS RZ, [RZ] ;  /* 0x00000000fffff984 */ /* 0x000fe20000000800 */
[----:B------:R-:W-:Y:S01]  /*1d30*/  @!PT LDS RZ, [RZ] ;  /* 0x00000000fffff984 */ /* 0x000fe20000000800 */
[----:B------:R-:W-:Y:S01]  /*1d40*/  @!P1 LDGSTS.E.BYPASS.LTC128B.128 [R116], desc[UR10][R28.64] ;  /* 0x000000001c749fae */ /* 0x000fe2000b901d4a */
[----:B------:R-:W-:Y:S02]  /*1d50*/  IMAD.IADD R23, R23, 0x1, R10 ;  /* 0x0000000117177824 */ /* 0x000fe400078e020a */
[----:B------:R-:W-:Y:S01]  /*1d60*/  IMAD.X R19, R15, 0x1, R19, P0 ;  /* 0x000000010f137824 */ /* 0x000fe200000e0613 */
[----:B------:R-:W-:Y:S01]  /*1d70*/  @!P1 LDGSTS.E.BYPASS.LTC128B.128 [R116+0x1000], desc[UR10][R28.64+0x40] ;  /* 0x010000401c749fae */ /* 0x000fe2000b901d4a */
[----:B------:R-:W-:Y:S02]  /*1d80*/  IMAD.IADD R102, R93, 0x1, R11 ;  /* 0x000000015d667824 */ /* 0x000fe400078e020b */
[----:B------:R-:W-:Y:S01]  /*1d90*/  IMAD.SHL.U32 R24, R3, 0x40, RZ ;  /* 0x0000004003187824 */ /* 0x000fe200078e00ff */
[----:B------:R-:W-:Y:S01]  /*1da0*/  @!P1 LDGSTS.E.BYPASS.LTC128B.128 [R116+0x2000], desc[UR10][R28.64+0x80] ;  /* 0x020000801c749fae */ /* 0x000fe2000b901d4a */
[----:B-1----:R-:W-:Y:S01]  /*1db0*/  @!P4 LEA R10, P1, R92, R6, 0x1 ;  /* 0x000000065c0ac211 */ /* 0x002fe200078208ff */
[----:B------:R-:W-:Y:S01]  /*1dc0*/  IMAD.SHL.U32 R82, R0, 0x40, RZ ;  /* 0x0000004000527824 */ /* 0x000fe200078e00ff */
[----:B------:R-:W-:Y:S01]  /*1dd0*/  @!P3 IADD3 R6, P0, R81, R92, RZ ;  /* 0x0000005c5106b210 */ /* 0x000fe20007f1e0ff */
[----:B------:R-:W-:Y:S01]  /*1de0*/  @!P5 LDGSTS.E.BYPASS.LTC128B.128 [R21+0x800], desc[UR10][R8.64] ;  /* 0x008000000815dfae */ /* 0x000fe2000b901d4a */
[--C-:B------:R-:W-:Y:S01]  /*1df0*/  @!P4 LEA.HI.X R11, R92, R7, R102.reuse, 0x1, P1 ;  /* 0x000000075c0bc211 */ /* 0x100fe200008f0c66 */
[----:B------:R-:W-:Y:S01]  /*1e00*/  IMAD.SHL.U32 R16, R16, 0x20, RZ ;  /* 0x0000002010107824 */ /* 0x000fe200078e00ff */
[----:B------:R-:W-:Y:S01]  /*1e10*/  LOP3.LUT R24, R24, 0xc0, RZ, 0xc0, !PT ;  /* 0x000000c018187812 */ /* 0x000fe200078ec0ff */
[----:B------:R-:W-:Y:S01]  /*1e20*/  @!P3 IMAD.X R7, R80, 0x1, R102, P0 ;  /* 0x000000015007b824 */ /* 0x000fe200000e0666 */
[----:B--2---:R-:W-:Y:S01]  /*1e30*/  @!P3 LEA R26, P0, R6, R4, 0x1 ;  /* 0x00000004061ab211 */ /* 0x004fe200078008ff */
[----:B------:R-:W-:Y:S01]  /*1e40*/  @!P5 LDGSTS.E.BYPASS.LTC128B.128 [R21+0x1800], desc[UR10][R8.64+0x40] ;  /* 0x018000400815dfae */ /* 0x000fe2000b901d4a */
[----:B------:R-:W-:Y:S01]  /*1e50*/  LOP3.LUT R82, R82, 0xc0, RZ, 0xc0, !PT ;  /* 0x000000c052527812 */ /* 0x000fe200078ec0ff */
[----:B------:R-:W-:Y:S01]  /*1e60*/  IMAD R4, R18, 0x8, R13 ;  /* 0x0000000812047824 */ /* 0x000fe200078e020d */
[----:B------:R-:W-:Y:S01]  /*1e70*/  @!P3 LEA.HI.X R27, R6, R5, R7, 0x1, P0 ;  /* 0x00000005061bb211 */ /* 0x000fe200000f0c07 */
[----:B------:R1:W-:Y:S01]  /*1e80*/  @!P5 LDGSTS.E.BYPASS.LTC128B.128 [R21+0x2800], desc[UR10][R8.64+0x80] ;  /* 0x028000800815dfae */ /* 0x0003e2000b901d4a */
[----:B------:R-:W-:Y:S01]  /*1e90*/  IMAD R5, R19, R84, RZ ;  /* 0x0000005413057224 */ /* 0x000fe200078e02ff */
[----:B------:R-:W-:Y:S01]  /*1ea0*/  LOP3.LUT R89, R16, 0xffffff00, RZ, 0xc0, !PT ;  /* 0xffffff0010597812 */ /* 0x000fe200078ec0ff */
[----:B------:R-:W-:Y:S01]  /*1eb0*/  IMAD.SHL.U32 R7, R18, 0x8, RZ ;  /* 0x0000000812077824 */ /* 0x000fe200078e00ff */
[----:B------:R-:W-:Y:S01]  /*1ec0*/  @!P4 LDGSTS.E.BYPASS.LTC128B.128 [R20+0x3000], desc[UR10][R10.64] ;  /* 0x030000000a14cfae */ /* 0x000fe2000b901d4a */
[----:B------:R-:W-:Y:S01]  /*1ed0*/  IMAD R5, R90, R85, R5 ;  /* 0x000000555a057224 */ /* 0x000fe200078e0205 */
[----:B------:R-:W-:Y:S01]  /*1ee0*/  ISETP.GE.AND P1, PT, R14, R12, PT ;  /* 0x0000000c0e00720c */ /* 0x000fe20003f26270 */
[----:B------:R-:W-:Y:S01]  /*1ef0*/  IMAD.WIDE.U32 R90, R90, R84, R22 ;  /* 0x000000545a5a7225 */ /* 0x000fe200078e0016 */
[----:B------:R-:W-:Y:S01]  /*1f00*/  @!P4 LDGSTS.E.BYPASS.LTC128B.128 [R20+0x4000], desc[UR10][R10.64+0x40] ;  /* 0x040000400a14cfae */ /* 0x000fe2000b901d4a */
[----:B------:R-:W-:-:S02]  /*1f10*/  LOP3.LUT R17, R24, 0x8, R17, 0xf8, !PT ;  /* 0x0000000818117812 */ /* 0x000fc400078ef811 */
[----:B------:R-:W-:Y:S01]  /*1f20*/  IMAD.IADD R88, R91, 0x1, R5 ;  /* 0x000000015b587824 */ /* 0x000fe200078e0205 */
[----:B------:R-:W-:Y:S01]  /*1f30*/  @!P4 LDGSTS.E.BYPASS.LTC128B.128 [R20+0x5000], desc[UR10][R10.64+0x80] ;  /* 0x050000800a14cfae */ /* 0x000fe2000b901d4a */
[----:B------:R-:W-:Y:S01]  /*1f40*/  LOP3.LUT R5, R82, 0x8, R7, 0xf8, !PT ;  /* 0x0000000852057812 */ /* 0x000fe200078ef807 */
[----:B------:R-:W-:Y:S01]  /*1f50*/  IMAD R7, R100, 0x200, R89 ;  /* 0x0000020064077824 */ /* 0x000fe200078e0259 */
[----:B------:R-:W-:Y:S01]  /*1f60*/  SHF.R.U32.HI R24, RZ, 0x3, R24 ;  /* 0x00000003ff187819 */ /* 0x000fe20000011618 */
[----:B------:R-:W-:Y:S01]  /*1f70*/  @!P3 LDGSTS.E.BYPASS.LTC128B.128 [R25+0x3800], desc[UR10][R26.64] ;  /* 0x038000001a19bfae */ /* 0x000fe2000b901d4a */
[----:B------:R-:W-:Y:S01]  /*1f80*/  SHF.R.U32.HI R82, RZ, 0x3, R82 ;  /* 0x00000003ff527819 */ /* 0x000fe20000011652 */
[----:B------:R-:W-:Y:S01]  /*1f90*/  IMAD R7, R98, 0x20, R7 ;  /* 0x0000002062077824 */ /* 0x000fe200078e0207 */
[----:B------:R-:W-:Y:S01]  /*1fa0*/  LEA R122, P0, R90, UR8, 0x1 ;  /* 0x000000085a7a7c11 */ /* 0x000fe2000f8008ff */
[----:B------:R-:W-:Y:S01]  /*1fb0*/  @!P3 LDGSTS.E.BYPASS.LTC128B.128 [R25+0x4800], desc[UR10][R26.64+0x40] ;  /* 0x048000401a19bfae */ /* 0x000fe2000b901d4a */
[----:B------:R-:W-:Y:S01]  /*1fc0*/  LOP3.LUT R111, R17, R24, RZ, 0x3c, !PT ;  /* 0x00000018116f7212 */ /* 0x000fe200078e3cff */
[----:B------:R-:W-:Y:S01]  /*1fd0*/  IMAD R109, R98, 0x20, R89 ;  /* 0x00000020626d7824 */ /* 0x000fe200078e0259 */
[----:B------:R-:W-:Y:S01]  /*1fe0*/  LOP3.LUT R82, R5, R82, RZ, 0x3c, !PT ;  /* 0x0000005205527212 */ /* 0x000fe200078e3cff */
[----:B------:R2:W-:Y:S01]  /*1ff0*/  @!P3 LDGSTS.E.BYPASS.LTC128B.128 [R25+0x5800], desc[UR10][R26.64+0x80] ;  /* 0x058000801a19bfae */ /* 0x0005e2000b901d4a */
[----:B------:R-:W-:Y:S01]  /*2000*/  LEA.HI.X R123, R90, UR9, R88, 0x1, P0 ;  /* 0x000000095a7b7c11 */ /* 0x000fe200080f0c58 */
[----:B------:R-:W-:-:S02]  /*2010*/  IMAD.SHL.U32 R5, R85, 0x40, RZ ;  /* 0x0000004055057824 */ /* 0x000fc400078e00ff */
[----:B------:R-:W0:Y:S01]  /*2020*/  LDGDEPBAR ;  /* 0x00000000000079af */ /* 0x000e220000000000 */
[----:B-1----:R-:W-:-:S04]  /*2030*/  IMAD.WIDE.U32 R8, R84, 0x40, RZ ;  /* 0x0000004054087825 */ /* 0x002fc800078e00ff */
[----:B------:R-:W-:Y:S01]  /*2040*/  IMAD.U32 R111, R4, 0x20, R111 ;  /* 0x00000020046f7824 */ /* 0x000fe200078e006f */
[----:B------:R-:W-:Y:S01]  /*2050*/  @!P2 IADD3 R8, P0, R122, R8, RZ ;  /* 0x000000087a08a210 */ /* 0x000fe20007f1e0ff */
[C---:B------:R-:W-:Y:S02]  /*2060*/  IMAD.IADD R112, R82.reuse, 0x1, R7 ;  /* 0x0000000152707824 */ /* 0x040fe400078e0207 */
[----:B------:R-:W-:Y:S01]  /*2070*/  IMAD.IADD R109, R82, 0x1, R109 ;  /* 0x00000001526d7824 */ /* 0x000fe200078e026d */
[----:B------:R-:W-:Y:S02]  /*2080*/  @!P2 IADD3.X R9, R123, R9, R5, P0, !PT ;  /* 0x000000097b09a210 */ /* 0x000fe400007fe405 */
[----:B------:R-:W-:Y:S02]  /*2090*/  LEA R111, R111, UR4, 0x1 ;  /* 0x000000046f6f7c11 */ /* 0x000fe4000f8e08ff */
[----:B------:R-:W-:Y:S02]  /*20a0*/  LEA R112, R112, UR4, 0x1 ;  /* 0x0000000470707c11 */ /* 0x000fe4000f8e08ff */
[----:B------:R-:W-:Y:S01]  /*20b0*/  LOP3.LUT P0, RZ, R3, 0x2, RZ, 0xc0, !PT ;  /* 0x0000000203ff7812 */ /* 0x000fe2000780c0ff */
[----:B------:R-:W-:Y:S01]  /*20c0*/  IMAD.MOV.U32 R3, RZ, RZ, 0x10 ;  /* 0x00000010ff037424 */ /* 0x000fe200078e00ff */
        /* <DEDUP_REMOVED lines=13> */
[----:B------:R-:W-:Y:S01]  /*21a0*/  LOP3.LUT P1, RZ, R0, 0x2, RZ, 0xc0, !PT ;  /* 0x0000000200ff7812 */ /* 0x000fe2000782c0ff */
[----:B------:R-:W-:-:S02]  /*21b0*/  IMAD.MOV.U32 R0, RZ, RZ, 0x20 ;  /* 0x00000020ff007424 */ /* 0x000fc400078e00ff */
[----:B------:R-:W-:Y:S01]  /*21c0*/  @P2 STS.128 [R116+0x6800], RZ ;  /* 0x006800ff74002388 */ /* 0x000fe20000000c00 */
[----:B------:R-:W-:Y:S02]  /*21d0*/  SEL R3, R3, 0xfffffff0, !P1 ;  /* 0xfffffff003037807 */ /* 0x000fe40004800000 */
[----:B------:R-:W-:Y:S01]  /*21e0*/  SEL R0, R0, 0xffffffe0, !P0 ;  /* 0xffffffe000007807 */ /* 0x000fe20004000000 */
[----:B------:R-:W-:Y:S02]  /*21f0*/  @P2 STS.128 [R116+0x7800], RZ ;  /* 0x007800ff74002388 */ /* 0x000fe40000000c00 */
[----:B------:R-:W-:Y:S02]  /*2200*/  IMAD R110, R3, 0x2, R112 ;  /* 0x00000002036e7824 */ /* 0x000fe400078e0270 */
[----:B------:R-:W-:Y:S01]  /*2210*/  @P2 STS.128 [R116+0x8800], RZ ;  /* 0x008800ff74002388 */ /* 0x000fe20000000c00 */
[----:B------:R-:W-:-:S03]  /*2220*/  IMAD.IADD R108, R111, 0x1, R0 ;  /* 0x000000016f6c7824 */ /* 0x000fc600078e0200 */
        /* <DEDUP_REMOVED lines=8> */
[----:B------:R-:W-:Y:S04]  /*22b0*/  LDSM.16.M88.4 R72, [R110] ;  /* 0x000000006e48783b */ /* 0x000fe80000000200 */
[----:B--2---:R-:W2:Y:S04]  /*22c0*/  LDSM.16.M88.4 R24, [R111+0x3400] ;  /* 0x003400006f18783b */ /* 0x004ea80000000200 */
[----:B------:R-:W-:Y:S04]  /*22d0*/  LDSM.16.M88.4 R56, [R112+0x1000] ;  /* 0x001000007038783b */ /* 0x000fe80000000200 */
[----:B------:R-:W-:Y:S04]  /*22e0*/  LDSM.16.M88.4 R20, [R111+0x4000] ;  /* 0x004000006f14783b */ /* 0x000fe80000000200 */
[----:B-1----:R-:W1:Y:S04]  /*22f0*/  LDSM.16.M88.4 R8, [R108+0x3000] ;  /* 0x003000006c08783b */ /* 0x002e680000000200 */
[----:B------:R-:W4:Y:S04]  /*2300*/  LDSM.16.M88.4 R4, [R108+0x3400] ;  /* 0x003400006c04783b */ /* 0x000f280000000200 */
[----:B------:R-:W-:Y:S04]  /*2310*/  LDSM.16.M88.4 R40, [R110+0x1000] ;  /* 0x001000006e28783b */ /* 0x000fe80000000200 */
[----:B------:R-:W-:Y:S04]  /*2320*/  LDSM.16.M88.4 R48, [R108+0x4000] ;  /* 0x004000006c30783b */ /* 0x000fe80000000200 */
[----:B------:R-:W-:Y:S01]  /*2330*/  LDSM.16.M88.4 R44, [R111+0x3800] ;  /* 0x003800006f2c783b */ /* 0x000fe20000000200 */
[C---:B---3--:R-:W-:Y:S03]  /*2340*/  HMMA.16816.F32.BF16 R12, R60.reuse, R16, RZ ;  /* 0x000000103c0c723c */ /* 0x048fe600000418ff */
[----:B------:R-:W3:Y:S04]  /*2350*/  LDSM.16.M88.4 R32, [R111+0x4400] ;  /* 0x004400006f20783b */ /* 0x000ee80000000200 */
[----:B------:R-:W3:Y:S01]  /*2360*/  LDSM.16.M88.4 R52, [R111+0x3c00] ;  /* 0x003c00006f34783b */ /* 0x000ee20000000200 */
[C---:B------:R-:W-:Y:S03]  /*2370*/  HMMA.16816.F32.BF16 R16, R60.reuse, R18, RZ ;  /* 0x000000123c10723c */ /* 0x040fe600000418ff */
[----:B------:R-:W-:Y:S03]  /*2380*/  LDSM.16.M88.4 R68, [R111+0x5000] ;  /* 0x005000006f44783b */ /* 0x000fe60000000200 */
[C---:B--2---:R-:W-:Y:S01]  /*2390*/  HMMA.16816.F32.BF16 R28, R60.reuse, R24, RZ ;  /* 0x000000183c1c723c */ /* 0x044fe200000418ff */
[----:B------:R-:W-:Y:S04]  /*23a0*/  LDSM.16.M88.4 R36, [R108+0x3800] ;  /* 0x003800006c24783b */ /* 0x000fe80000000200 */
[----:B------:R-:W-:Y:S01]  /*23b0*/  LDSM.16.M88.4 R76, [R108+0x5000] ;  /* 0x005000006c4c783b */ /* 0x000fe20000000200 */
[----:B------:R-:W-:Y:S03]  /*23c0*/  HMMA.16816.F32.BF16 R24, R60, R26, RZ ;  /* 0x0000001a3c18723c */ /* 0x000fe600000418ff */
[----:B------:R-:W0:Y:S03]  /*23d0*/  LDGDEPBAR ;  /* 0x00000000000079af */ /* 0x000e260000000000 */
[C---:B-1----:R-:W-:Y:S06]  /*23e0*/  HMMA.16816.F32.BF16 R12, R72.reuse, R8, R12 ;  /* 0x00000008480c723c */ /* 0x042fec000004180c */
[C---:B------:R-:W-:Y:S01]  /*23f0*/  HMMA.16816.F32.BF16 R16, R72.reuse, R10, R16 ;  /* 0x0000000a4810723c */ /* 0x040fe20000041810 */
[----:B------:R-:W1:Y:S05]  /*2400*/  LDSM.16.M88.4 R8, [R112+0x2000] ;  /* 0x002000007008783b */ /* 0x000e6a0000000200 */
[C---:B----4-:R-:W-:Y:S06]  /*2410*/  HMMA.16816.F32.BF16 R28, R72.reuse, R4, R28 ;  /* 0x00000004481c723c */ /* 0x050fec000004181c */
[----:B------:R-:W-:Y:S01]  /*2420*/  HMMA.16816.F32.BF16 R24, R72, R6, R24 ;  /* 0x000000064818723c */ /* 0x000fe20000041818 */
[----:B------:R-:W-:Y:S05]  /*2430*/  LDSM.16.M88.4 R4, [R110+0x2000] ;  /* 0x002000006e04783b */ /* 0x000fea0000000200 */
[C---:B------:R-:W-:Y:S06]  /*2440*/  HMMA.16816.F32.BF16 R12, R56.reuse, R20, R12 ;  /* 0x00000014380c723c */ /* 0x040fec000004180c */
[C---:B------:R-:W-:Y:S01]  /*2450*/  HMMA.16816.F32.BF16 R16, R56.reuse, R22, R16 ;  /* 0x000000163810723c */ /* 0x040fe20000041810 */
[----:B------:R-:W2:Y:S05]  /*2460*/  LDSM.16.M88.4 R20, [R108+0x4400] ;  /* 0x004400006c14783b */ /* 0x000eaa0000000200 */
[C---:B---3--:R-:W-:Y:S06]  /*2470*/  HMMA.16816.F32.BF16 R28, R56.reuse, R32, R28 ;  /* 0x00000020381c723c */ /* 0x048fec000004181c */
[----:B------:R-:W-:Y:S01]  /*2480*/  HMMA.16816.F32.BF16 R24, R56, R34, R24 ;  /* 0x000000223818723c */ /* 0x000fe20000041818 */
[----:B------:R-:W-:Y:S05]  /*2490*/  LDSM.16.M88.4 R32, [R111+0x5400] ;  /* 0x005400006f20783b */ /* 0x000fea0000000200 */
[C---:B------:R-:W-:Y:S06]  /*24a0*/  HMMA.16816.F32.BF16 R12, R40.reuse, R48, R12 ;  /* 0x00000030280c723c */ /* 0x040fec000004180c */
[----:B------:R-:W-:Y:S06]  /*24b0*/  HMMA.16816.F32.BF16 R16, R40, R50, R16 ;  /* 0x000000322810723c */ /* 0x000fec0000041810 */
[C---:B------:R-:W-:Y:S06]  /*24c0*/  HMMA.16816.F32.BF16 R48, R60.reuse, R44, RZ ;  /* 0x0000002c3c30723c */ /* 0x040fec00000418ff */
[C---:B------:R-:W-:Y:S06]  /*24d0*/  HMMA.16816.F32.BF16 R44, R60.reuse, R46, RZ ;  /* 0x0000002e3c2c723c */ /* 0x040fec00000418ff */
[C---:B------:R-:W-:Y:S06]  /*24e0*/  HMMA.16816.F32.BF16 R64, R60.reuse, R52, RZ ;  /* 0x000000343c40723c */ /* 0x040fec00000418ff */
[----:B------:R-:W-:Y:S01]  /*24f0*/  HMMA.16816.F32.BF16 R60, R60, R54, RZ ;  /* 0x000000363c3c723c */ /* 0x000fe200000418ff */
[----:B------:R-:W3:Y:S05]  /*2500*/  LDSM.16.M88.4 R52, [R111+0x4800] ;  /* 0x004800006f34783b */ /* 0x000eea0000000200 */
[----:B-1----:R-:W-:Y:S06]  /*2510*/  HMMA.16816.F32.BF16 R16, R8, R70, R16 ;  /* 0x000000460810723c */ /* 0x002fec0000041810 */
[C---:B------:R-:W-:Y:S06]  /*2520*/  HMMA.16816.F32.BF16 R48, R72.reuse, R36, R48 ;  /* 0x000000244830723c */ /* 0x040fec0000041830 */
[----:B------:R-:W-:Y:S01]  /*2530*/  HMMA.16816.F32.BF16 R44, R72, R38, R44 ;  /* 0x00000026482c723c */ /* 0x000fe2000004182c */
[----:B------:R-:W-:Y:S05]  /*2540*/  LDSM.16.M88.4 R36, [R108+0x4800] ;  /* 0x004800006c24783b */ /* 0x000fea0000000200 */
[----:B------:R-:W-:Y:S01]  /*2550*/  HMMA.16816.F32.BF16 R12, R8, R68, R12 ;  /* 0x00000044080c723c */ /* 0x000fe2000004180c */
[----:B------:R-:W1:Y:S05]  /*2560*/  LDSM.16.M88.4 R68, [R108+0x3c00] ;  /* 0x003c00006c44783b */ /* 0x000e6a0000000200 */
[C---:B--2---:R-:W-:Y:S06]  /*2570*/  HMMA.16816.F32.BF16 R28, R40.reuse, R20, R28 ;  /* 0x00000014281c723c */ /* 0x044fec000004181c */
[----:B------:R-:W-:Y:S01]  /*2580*/  HMMA.16816.F32.BF16 R24, R40, R22, R24 ;  /* 0x000000162818723c */ /* 0x000fe20000041818 */
[----:B------:R-:W2:Y:S05]  /*2590*/  LDSM.16.M88.4 R20, [R108+0x5400] ;  /* 0x005400006c14783b */ /* 0x000eaa0000000200 */
[----:B------:R-:W-:Y:S06]  /*25a0*/  HMMA.16816.F32.BF16 R16, R4, R78, R16 ;  /* 0x0000004e0410723c */ /* 0x000fec0000041810 */
[C---:B---3--:R-:W-:Y:S06]  /*25b0*/  HMMA.16816.F32.BF16 R48, R56.reuse, R52, R48 ;  /* 0x000000343830723c */ /* 0x048fec0000041830 */
[----:B------:R-:W-:Y:S01]  /*25c0*/  HMMA.16816.F32.BF16 R44, R56, R54, R44 ;  /* 0x00000036382c723c */ /* 0x000fe2000004182c */
[----:B------:R-:W-:Y:S05]  /*25d0*/  LDSM.16.M88.4 R52, [R111+0x5800] ;  /* 0x005800006f34783b */ /* 0x000fea0000000200 */
[C---:B------:R-:W-:Y:S06]  /*25e0*/  HMMA.16816.F32.BF16 R28, R8.reuse, R32, R28 ;  /* 0x00000020081c723c */ /* 0x040fec000004181c */
[----:B------:R-:W-:Y:S01]  /*25f0*/  HMMA.16816.F32.BF16 R24, R8, R34, R24 ;  /* 0x000000220818723c */ /* 0x000fe20000041818 */
[----:B------:R-:W3:Y:S01]  /*2600*/  LDSM.16.M88.4 R32, [R111+0x4c00] ;  /* 0x004c00006f20783b */ /* 0x000ee20000000200 */
[----:B------:R-:W-:-:S04]  /*2610*/  FMUL.FTZ R16, R16, UR5 ;  /* 0x0000000510107c20 */ /* 0x000fc80008410000 */
[----:B------:R-:W-:Y:S06]  /*2620*/  HMMA.16816.F32.BF16 R12, R4, R76, R12 ;  /* 0x0000004c040c723c */ /* 0x000fec000004180c */
[C---:B-1----:R-:W-:Y:S06]  /*2630*/  HMMA.16816.F32.BF16 R64, R72.reuse, R68, R64 ;  /* 0x000000444840723c */ /* 0x042fec0000041840 */
[----:B------:R-:W-:Y:S06]  /*2640*/  HMMA.16816.F32.BF16 R60, R72, R70, R60 ;  /* 0x00000046483c723c */ /* 0x000fec000004183c */
[----:B------:R-:W-:Y:S01]  /*2650*/  HMMA.16816.F32.BF16 R48, R40, R36, R48 ;  /* 0x000000242830723c */ /* 0x000fe20000041830 */
[----:B------:R1:W-:Y:S01]  /*2660*/  MUFU.TANH R36, R16 ;  /* 0x0000001000247308 */ /* 0x0003e20000002400 */
[----:B------:R-:W-:-:S04]  /*2670*/  FMUL.FTZ R70, R19, UR5 ;  /* 0x0000000513467c20 */ /* 0x000fc80008410000 */
[----:B------:R-:W-:Y:S01]  /*2680*/  HMMA.16816.F32.BF16 R44, R40, R38, R44 ;  /* 0x00000026282c723c */ /* 0x000fe2000004182c */
[----:B------:R-:W-:Y:S01]  /*2690*/  FMUL.FTZ R37, R17, UR5 ;  /* 0x0000000511257c20 */ /* 0x000fe20008410000 */
[----:B------:R-:W-:Y:S01]  /*26a0*/  FMUL.FTZ R13, R13, UR5 ;  /* 0x000000050d0d7c20 */ /* 0x000fe20008410000 */
[----:B------:R-:W-:Y:S01]  /*26b0*/  FMUL.FTZ R14, R14, UR5 ;  /* 0x000000050e0e7c20 */ /* 0x000fe20008410000 */
[----:B------:R-:W-:Y:S01]  /*26c0*/  FMUL.FTZ R0, R12, UR5 ;  /* 0x000000050c007c20 */ /* 0x000fe20008410000 */
[----:B------:R-:W-:Y:S01]  /*26d0*/  MUFU.TANH R70, R70 ;  /* 0x0000004600467308 */ /* 0x000fe20000002400 */
[----:B--2---:R-:W-:Y:S01]  /*26e0*/  HMMA.16816.F32.BF16 R24, R4, R22, R24 ;  /* 0x000000160418723c */ /* 0x004fe20000041818 */
[----:B------:R-:W-:Y:S01]  /*26f0*/  FMUL.FTZ R39, R18, UR5 ;  /* 0x0000000512277c20 */ /* 0x000fe20008410000 */
[----:B------:R-:W-:Y:S01]  /*2700*/  FMUL.FTZ R38, R15, UR5 ;  /* 0x000000050f267c20 */ /* 0x000fe20008410000 */
[----:B-1----:R-:W1:Y:S04]  /*2710*/  LDSM.16.M88.4 R16, [R108+0x4c00] ;  /* 0x004c00006c10783b */ /* 0x002e680000000200 */
[----:B------:R-:W2:Y:S01]  /*2720*/  MUFU.TANH R68, R13 ;  /* 0x0000000d00447308 */ /* 0x000ea20000002400 */
[C---:B---3--:R-:W-:Y:S06]  /*2730*/  HMMA.16816.F32.BF16 R64, R56.reuse, R32, R64 ;  /* 0x000000203840723c */ /* 0x048fec0000041840 */
[----:B------:R-:W-:Y:S01]  /*2740*/  HMMA.16816.F32.BF16 R60, R56, R34, R60 ;  /* 0x00000022383c723c */ /* 0x000fe2000004183c */
[----:B------:R3:W-:Y:S05]  /*2750*/  MUFU.TANH R69, R14 ;  /* 0x0000000e00457308 */ /* 0x0007ea0000002400 */
[----:B------:R-:W-:Y:S01]  /*2760*/  HMMA.16816.F32.BF16 R28, R4, R20, R28 ;  /* 0x00000014041c723c */ /* 0x000fe2000004181c */
[----:B------:R-:W4:Y:S02]  /*2770*/  LDSM.16.M88.4 R20, [R111+0x5c00] ;  /* 0x005c00006f14783b */ /* 0x000f240000000200 */
[----:B------:R-:W-:Y:S01]  /*2780*/  MUFU.TANH R0, R0 ;  /* 0x0000000000007308 */ /* 0x000fe20000002400 */
[----:B------:R-:W-:Y:S01]  /*2790*/  FMUL.FTZ R24, R24, UR5 ;  /* 0x0000000518187c20 */ /* 0x000fe20008410000 */
[----:B------:R-:W-:Y:S01]  /*27a0*/  FMUL.FTZ R25, R25, UR5 ;  /* 0x0000000519197c20 */ /* 0x000fe20008410000 */
[C---:B------:R-:W-:Y:S05]  /*27b0*/  HMMA.16816.F32.BF16 R48, R8.reuse, R52, R48 ;  /* 0x000000340830723c */ /* 0x040fea0000041830 */
[----:B------:R-:W-:Y:S01]  /*27c0*/  MUFU.TANH R39, R39 ;  /* 0x0000002700277308 */ /* 0x000fe20000002400 */
[----:B---3--:R-:W3:Y:S01]  /*27d0*/  LDSM.16.M88.4 R12, [R108+0x5800] ;  /* 0x005800006c0c783b */ /* 0x008ee20000000200 */
[----:B------:R-:W-:Y:S06]  /*27e0*/  HMMA.16816.F32.BF16 R44, R8, R54, R44 ;  /* 0x00000036082c723c */ /* 0x000fec000004182c */
[----:B------:R-:W2:Y:S05]  /*27f0*/  MUFU.TANH R37, R37 ;  /* 0x0000002500257308 */ /* 0x000eaa0000002400 */
[----:B------:R-:W-:Y:S01]  /*2800*/  FMUL.FTZ R28, R28, UR5 ;  /* 0x000000051c1c7c20 */ /* 0x000fe20008410000 */
[----:B------:R-:W-:Y:S01]  /*2810*/  FMUL.FTZ R29, R29, UR5 ;  /* 0x000000051d1d7c20 */ /* 0x000fe20008410000 */
[----:B-1----:R-:W-:Y:S01]  /*2820*/  HMMA.16816.F32.BF16 R64, R40, R16, R64 ;  /* 0x000000102840723c */ /* 0x002fe20000041840 */
[----:B------:R-:W-:Y:S01]  /*2830*/  MUFU.TANH R24, R24 ;  /* 0x0000001800187308 */ /* 0x000fe20000002400 */
[----:B------:R-:W-:Y:S01]  /*2840*/  FMUL.FTZ R30, R30, UR5 ;  /* 0x000000051e1e7c20 */ /* 0x000fe20008410000 */
[----:B------:R-:W-:-:S03]  /*2850*/  FMUL.FTZ R31, R31, UR5 ;  /* 0x000000051f1f7c20 */ /* 0x000fc60008410000 */
[----:B------:R-:W-:Y:S01]  /*2860*/  HMMA.16816.F32.BF16 R60, R40, R18, R60 ;  /* 0x00000012283c723c */ /* 0x000fe2000004183c */
[----:B------:R-:W-:Y:S01]  /*2870*/  FMUL.FTZ R16, R26, UR5 ;  /* 0x000000051a107c20 */ /* 0x000fe20008410000 */
[----:B------:R-:W-:Y:S01]  /*2880*/  LOP3.LUT R26, R95, 0xffffffe0, RZ, 0xc0, !PT ;  /* 0xffffffe05f1a7812 */ /* 0x000fe200078ec0ff */
[----:B------:R-:W-:Y:S01]  /*2890*/  FMUL.FTZ R17, R27, UR5 ;  /* 0x000000051b117c20 */ /* 0x000fe20008410000 */
[----:B------:R-:W-:Y:S01]  /*28a0*/  IMAD R27, R100, 0x10, R104 ;  /* 0x00000010641b7824 */ /* 0x000fe200078e0268 */
[----:B------:R-:W1:Y:S02]  /*28b0*/  MUFU.TANH R38, R38 ;  /* 0x0000002600267308 */ /* 0x000e640000002400 */
[C---:B------:R-:W-:Y:S02]  /*28c0*/  IMAD.IADD R26, R87.reuse, 0x1, -R26 ;  /* 0x00000001571a7824 */ /* 0x040fe400078e0a1a */
[----:B------:R-:W-:-:S03]  /*28d0*/  IMAD.SHL.U32 R87, R87, 0x2, RZ ;  /* 0x0000000257577824 */ /* 0x000fc600078e00ff */
[----:B------:R-:W-:Y:S01]  /*28e0*/  SHF.R.S32.HI R19, RZ, 0x1f, R26 ;  /* 0x0000001fff137819 */ /* 0x000fe2000001141a */
[----:B------:R-:W-:Y:S03]  /*28f0*/  MUFU.TANH R28, R28 ;  /* 0x0000001c001c7308 */ /* 0x000fe60000002400 */
[----:B------:R-:W-:Y:S02]  /*2900*/  LEA.HI R124, R19, R26, RZ, 0x2 ;  /* 0x0000001a137c7211 */ /* 0x000fe400078f10ff */
[----:B----4-:R-:W-:Y:S02]  /*2910*/  HMMA.16816.F32.BF16 R64, R8, R20, R64 ;  /* 0x000000140840723c */ /* 0x010fe40000041840 */
[----:B------:R-:W-:Y:S01]  /*2920*/  SHF.R.S32.HI R124, RZ, 0x2, R124 ;  /* 0x00000002ff7c7819 */ /* 0x000fe2000001147c */
[----:B------:R-:W-:Y:S03]  /*2930*/  MUFU.TANH R29, R29 ;  /* 0x0000001d001d7308 */ /* 0x000fe60000002400 */
[----:B---3--:R-:W-:Y:S01]  /*2940*/  HMMA.16816.F32.BF16 R48, R4, R12, R48 ;  /* 0x0000000c0430723c */ /* 0x008fe20000041830 */
[----:B------:R-:W-:-:S02]  /*2950*/  IADD3 R18, R27, 0x1, R124 ;  /* 0x000000011b127810 */ /* 0x000fc40007ffe07c */
[----:B------:R-:W-:Y:S02]  /*2960*/  LOP3.LUT R27, R87, 0x6, RZ, 0xc0, !PT ;  /* 0x00000006571b7812 */ /* 0x000fe400078ec0ff */
[----:B------:R-:W-:Y:S01]  /*2970*/  IADD3 R21, R83, R18, -R117 ;  /* 0x0000001253157210 */ /* 0x000fe20007ffe875 */
[----:B------:R-:W-:Y:S01]  /*2980*/  HMMA.16816.F32.BF16 R44, R4, R14, R44 ;  /* 0x0000000e042c723c */ /* 0x000fe2000004182c */
[----:B------:R-:W3:Y:S01]  /*2990*/  LDSM.16.M88.4 R12, [R108+0x5c00] ;  /* 0x005c00006c0c783b */ /* 0x000ee20000000200 */
[----:B------:R-:W-:Y:S01]  /*29a0*/  IMAD.IADD R18, R2, 0x1, R27 ;  /* 0x0000000102127824 */ /* 0x000fe200078e021b */
[----:B------:R-:W-:Y:S01]  /*29b0*/  MUFU.TANH R25, R25 ;  /* 0x0000001900197308 */ /* 0x000fe20000002400 */
[----:B------:R-:W-:Y:S01]  /*29c0*/  IMAD.IADD R94, R21, 0x1, R94 ;  /* 0x00000001155e7824 */ /* 0x000fe200078e025e */
[----:B------:R-:W-:-:S04]  /*29d0*/  DEPBAR.LE SB0, 0x0 ;  /* 0x000080000000791a */ /* 0x000fc80000000000 */
[----:B------:R-:W-:Y:S01]  /*29e0*/  HMMA.16816.F32.BF16 R60, R8, R22, R60 ;  /* 0x00000016083c723c */ /* 0x000fe2000004183c */
[C---:B------:R-:W-:Y:S01]  /*29f0*/  VIMNMX R101, R94.reuse, R83, PT ;  /* 0x000000535e657248 */ /* 0x040fe20003fe0100 */
[----:B------:R-:W-:Y:S01]  /*2a00*/  MUFU.TANH R30, R30 ;  /* 0x0000001e001e7308 */ /* 0x000fe20000002400 */
[----:B------:R-:W-:Y:S02]  /*2a10*/  VIADDMNMX R100, R94, 0x8, R83, PT ;  /* 0x000000085e647846 */ /* 0x000fe40003800153 */
[C---:B------:R-:W-:Y:S02]  /*2a20*/  ISETP.GE.AND P2, PT, R18.reuse, R101, PT ;  /* 0x000000651200720c */ /* 0x040fe40003f46270 */
[----:B------:R-:W-:Y:S02]  /*2a30*/  VIADD R9, R18, 0x8 ;  /* 0x0000000812097836 */ /* 0x000fe40000000000 */
[----:B------:R-:W-:Y:S01]  /*2a40*/  FMUL.FTZ R48, R48, UR5 ;  /* 0x0000000530307c20 */ /* 0x000fe20008410000 */
[----:B------:R-:W-:-:S02]  /*2a50*/  VIADD R8, R18, 0x1 ;  /* 0x0000000112087836 */ /* 0x000fc40000000000 */
[----:B------:R-:W-:Y:S01]  /*2a60*/  FMUL.FTZ R19, R49, UR5 ;  /* 0x0000000531137c20 */ /* 0x000fe20008410000 */
[CC--:B------:R-:W-:Y:S01]  /*2a70*/  ISETP.GE.AND P0, PT, R9.reuse, R101.reuse, PT ;  /* 0x000000650900720c */ /* 0x0c0fe20003f06270 */
[----:B------:R-:W4:Y:S01]  /*2a80*/  MUFU.TANH R129, R48 ;  /* 0x0000003000817308 */ /* 0x000f220000002400 */
[-C--:B------:R-:W-:Y:S01]  /*2a90*/  ISETP.GE.AND P1, PT, R9, R100.reuse, PT ;  /* 0x000000640900720c */ /* 0x080fe20003f26270 */
[----:B------:R-:W-:Y:S01]  /*2aa0*/  VIADD R9, R18, 0x9 ;  /* 0x0000000912097836 */ /* 0x000fe20000000000 */
[CC--:B------:R-:W-:Y:S01]  /*2ab0*/  ISETP.GE.AND P5, PT, R8.reuse, R101.reuse, PT ;  /* 0x000000650800720c */ /* 0x0c0fe20003fa6270 */
[----:B------:R-:W-:Y:S01]  /*2ac0*/  FMUL.FTZ R33, R45, UR5 ;  /* 0x000000052d217c20 */ /* 0x000fe20008410000 */
[-C--:B------:R-:W-:Y:S01]  /*2ad0*/  ISETP.GE.AND P3, PT, R8, R100.reuse, PT ;  /* 0x000000640800720c */ /* 0x080fe20003f66270 */
[----:B------:R-:W-:Y:S01]  /*2ae0*/  VIADD R8, R18, 0x10 ;  /* 0x0000001012087836 */ /* 0x000fe20000000000 */
[-C--:B------:R-:W-:Y:S01]  /*2af0*/  ISETP.GE.AND P4, PT, R9, R101.reuse, PT ;  /* 0x000000650900720c */ /* 0x080fe20003f86270 */
[----:B------:R-:W4:Y:S01]  /*2b00*/  MUFU.TANH R31, R31 ;  /* 0x0000001f001f7308 */ /* 0x000f220000002400 */
[----:B--2---:R-:W-:Y:S01]  /*2b10*/  FSEL R11, R68, -INF , !P5 ;  /* 0xff800000440b7808 */ /* 0x004fe20006800000 */
[----:B------:R-:W-:Y:S01]  /*2b20*/  FMUL.FTZ R50, R50, UR5 ;  /* 0x0000000532327c20 */ /* 0x000fe20008410000 */
[----:B------:R-:W-:Y:S01]  /*2b30*/  FSEL R37, R37, -INF , !P4 ;  /* 0xff80000025257808 */ /* 0x000fe20006000000 */
[----:B------:R-:W-:Y:S01]  /*2b40*/  FMUL.FTZ R35, R44, UR5 ;  /* 0x000000052c237c20 */ /* 0x000fe20008410000 */
[----:B------:R-:W-:Y:S01]  /*2b50*/  ISETP.GE.AND P4, PT, R18, R100, PT ;  /* 0x000000641200720c */ /* 0x000fe20003f86270 */
[----:B------:R-:W-:Y:S01]  /*2b60*/  FMUL.FTZ R51, R51, UR5 ;  /* 0x0000000533337c20 */ /* 0x000fe20008410000 */
[----:B------:R-:W-:Y:S01]  /*2b70*/  ISETP.GE.AND P5, PT, R8, R101, PT ;  /* 0x000000650800720c */ /* 0x000fe20003fa6270 */
[----:B------:R-:W2:Y:S01]  /*2b80*/  MUFU.TANH R16, R16 ;  /* 0x0000001000107308 */ /* 0x000ea20000002400 */
[----:B-1----:R-:W-:Y:S01]  /*2b90*/  FSEL R38, R38, -INF , !P3 ;  /* 0xff80000026267808 */ /* 0x002fe20005800000 */
[----:B------:R-:W-:Y:S01]  /*2ba0*/  FMUL.FTZ R46, R46, UR5 ;  /* 0x000000052e2e7c20 */ /* 0x000fe20008410000 */
[----:B---3--:R-:W-:Y:S01]  /*2bb0*/  HMMA.16816.F32.BF16 R64, R4, R12, R64 ;  /* 0x0000000c0440723c */ /* 0x008fe20000041840 */
[----:B------:R-:W-:-:S04]  /*2bc0*/  FMUL.FTZ R47, R47, UR5 ;  /* 0x000000052f2f7c20 */ /* 0x000fc80008410000 */
[----:B------:R-:W1:Y:S01]  /*2bd0*/  MUFU.TANH R17, R17 ;  /* 0x0000001100117308 */ /* 0x000e620000002400 */
[----:B------:R-:W-:Y:S01]  /*2be0*/  HMMA.16816.F32.BF16 R60, R4, R14, R60 ;  /* 0x0000000e043c723c */ /* 0x000fe2000004183c */
[----:B------:R-:W-:Y:S01]  /*2bf0*/  FSEL R13, R0, -INF , !P2 ;  /* 0xff800000000d7808 */ /* 0x000fe20005000000 */
[C---:B------:R-:W-:Y:S01]  /*2c00*/  VIADD R0, R18.reuse, 0x18 ;  /* 0x0000001812007836 */ /* 0x040fe20000000000 */
[----:B------:R-:W-:Y:S01]  /*2c10*/  ISETP.GE.AND P2, PT, R9, R100, PT ;  /* 0x000000640900720c */ /* 0x000fe20003f46270 */
[----:B------:R-:W-:Y:S01]  /*2c20*/  VIADD R12, R18, 0x29 ;  /* 0x00000029120c7836 */ /* 0x000fe20000000000 */
[----:B------:R-:W-:Y:S02]  /*2c30*/  FSEL R9, R36, -INF , !P0 ;  /* 0xff80000024097808 */ /* 0x000fe40004000000 */
[----:B------:R-:W-:Y:S01]  /*2c40*/  FSEL R6, R39, -INF , !P1 ;  /* 0xff80000027067808 */ /* 0x000fe20004800000 */
[----:B------:R-:W-:Y:S01]  /*2c50*/  VIADD R4, R18, 0x11 ;  /* 0x0000001112047836 */ /* 0x000fe20000000000 */
[----:B------:R-:W-:Y:S01]  /*2c60*/  FSEL R70, R70, -INF , !P2 ;  /* 0xff80000046467808 */ /* 0x000fe20005000000 */
[----:B------:R-:W3:Y:S01]  /*2c70*/  MUFU.TANH R19, R19 ;  /* 0x0000001300137308 */ /* 0x000ee20000002400 */
[----:B------:R-:W-:-:S02]  /*2c80*/  ISETP.GE.AND P1, PT, R0, R101, PT ;  /* 0x000000650000720c */ /* 0x000fc40003f26270 */
[-C--:B------:R-:W-:Y:S01]  /*2c90*/  ISETP.GE.AND P2, PT, R0, R100.reuse, PT ;  /* 0x000000640000720c */ /* 0x080fe20003f46270 */
[----:B------:R-:W-:Y:S01]  /*2ca0*/  VIADD R0, R18, 0x20 ;  /* 0x0000002012007836 */ /* 0x000fe20000000000 */
[-C--:B------:R-:W-:Y:S02]  /*2cb0*/  ISETP.GE.AND P0, PT, R8, R100.reuse, PT ;  /* 0x000000640800720c */ /* 0x080fe40003f06270 */
[----:B------:R-:W-:Y:S01]  /*2cc0*/  FSEL R7, R24, -INF , !P1 ;  /* 0xff80000018077808 */ /* 0x000fe20004800000 */
[----:B------:R-:W-:Y:S01]  /*2cd0*/  MUFU.TANH R33, R33 ;  /* 0x0000002100217308 */ /* 0x000fe20000002400 */
[----:B------:R-:W-:Y:S01]  /*2ce0*/  FSEL R8, R69, -INF , !P4 ;  /* 0xff80000045087808 */ /* 0x000fe20006000000 */
[----:B------:R-:W-:Y:S01]  /*2cf0*/  FMUL.FTZ R64, R64, UR5 ;  /* 0x0000000540407c20 */ /* 0x000fe20008410000 */
[-C--:B------:R-:W-:Y:S01]  /*2d00*/  ISETP.GE.AND P1, PT, R0, R101.reuse, PT ;  /* 0x000000650000720c */ /* 0x080fe20003f26270 */
[----:B------:R-:W-:Y:S01]  /*2d10*/  FMUL.FTZ R65, R65, UR5 ;  /* 0x0000000541417c20 */ /* 0x000fe20008410000 */
[-C--:B------:R-:W-:Y:S01]  /*2d20*/  ISETP.GE.AND P4, PT, R4, R101.reuse, PT ;  /* 0x000000650400720c */ /* 0x080fe20003f86270 */
[----:B------:R-:W-:Y:S01]  /*2d30*/  FMUL.FTZ R60, R60, UR5 ;  /* 0x000000053c3c7c20 */ /* 0x000fe20008410000 */
[-C--:B------:R-:W-:Y:S01]  /*2d40*/  ISETP.GE.AND P3, PT, R4, R100.reuse, PT ;  /* 0x000000640400720c */ /* 0x080fe20003f66270 */
[----:B------:R-:W-:Y:S01]  /*2d50*/  VIADD R4, R18, 0x19 ;  /* 0x0000001912047836 */ /* 0x000fe20000000000 */
[----:B----4-:R-:W-:Y:S01]  /*2d60*/  FSEL R129, R129, -INF , !P1 ;  /* 0xff80000081817808 */ /* 0x010fe20004800000 */
[----:B------:R-:W4:Y:S01]  /*2d70*/  MUFU.TANH R94, R50 ;  /* 0x00000032005e7308 */ /* 0x000f220000002400 */
[----:B------:R-:W-:Y:S01]  /*2d80*/  ISETP.GT.AND P1, PT, R86, 0x1, PT ;  /* 0x000000015600780c */ /* 0x000fe20003f24270 */
[----:B------:R-:W-:Y:S01]  /*2d90*/  FMUL.FTZ R61, R61, UR5 ;  /* 0x000000053d3d7c20 */ /* 0x000fe20008410000 */
[----:B------:R-:W-:Y:S01]  /*2da0*/  FSEL R15, R28, -INF , !P5 ;  /* 0xff8000001c0f7808 */ /* 0x000fe20006800000 */
[----:B------:R-:W-:Y:S01]  /*2db0*/  FMUL.FTZ R28, R66, UR5 ;  /* 0x00000005421c7c20 */ /* 0x000fe20008410000 */
[CC--:B------:R-:W-:Y:S01]  /*2dc0*/  ISETP.GE.AND P5, PT, R4.reuse, R101.reuse, PT ;  /* 0x000000650400720c */ /* 0x0c0fe20003fa6270 */
[----:B------:R-:W-:Y:S01]  /*2dd0*/  FMUL.FTZ R27, R67, UR5 ;  /* 0x00000005431b7c20 */ /* 0x000fe20008410000 */
[----:B------:R-:W-:Y:S01]  /*2de0*/  FSEL R29, R29, -INF , !P4 ;  /* 0xff8000001d1d7808 */ /* 0x000fe20006000000 */
[----:B------:R-:W4:Y:S01]  /*2df0*/  MUFU.TANH R130, R51 ;  /* 0x0000003300827308 */ /* 0x000f220000002400 */
[-C--:B------:R-:W-:Y:S01]  /*2e00*/  ISETP.GE.AND P4, PT, R4, R100.reuse, PT ;  /* 0x000000640400720c */ /* 0x080fe20003f86270 */
[----:B------:R-:W-:Y:S01]  /*2e10*/  VIADD R4, R18, 0x21 ;  /* 0x0000002112047836 */ /* 0x000fe20000000000 */
[----:B------:R-:W-:Y:S01]  /*2e20*/  FSEL R5, R25, -INF , !P5 ;  /* 0xff80000019057808 */ /* 0x000fe20006800000 */
[----:B------:R-:W-:Y:S01]  /*2e30*/  FMUL.FTZ R26, R62, UR5 ;  /* 0x000000053e1a7c20 */ /* 0x000fe20008410000 */
[-C--:B------:R-:W-:Y:S01]  /*2e40*/  ISETP.GE.AND P5, PT, R0, R100.reuse, PT ;  /* 0x000000640000720c */ /* 0x080fe20003fa6270 */
[----:B------:R-:W-:Y:S01]  /*2e50*/  VIADD R0, R18, 0x28 ;  /* 0x0000002812007836 */ /* 0x000fe20000000000 */
[----:B------:R-:W-:Y:S01]  /*2e60*/  FSEL R30, R30, -INF , !P0 ;  /* 0xff8000001e1e7808 */ /* 0x000fe20004000000 */
[----:B------:R-:W4:Y:S01]  /*2e70*/  MUFU.TANH R128, R46 ;  /* 0x0000002e00807308 */ /* 0x000f220000002400 */
[C---:B------:R-:W-:Y:S01]  /*2e80*/  ISETP.GE.AND P0, PT, R4.reuse, R101, PT ;  /* 0x000000650400720c */ /* 0x040fe20003f06270 */
[----:B------:R-:W4:Y:S01]  /*2e90*/  @!P1 LDC.64 R98, c[0x0][0x218] ;  /* 0x00008600ff629b82 */ /* 0x000f220000000a00 */
[----:B------:R-:W-:Y:S01]  /*2ea0*/  FSEL R10, R31, -INF , !P3 ;  /* 0xff8000001f0a7808 */ /* 0x000fe20005800000 */
[----:B------:R-:W-:Y:S01]  /*2eb0*/  FMUL.FTZ R25, R63, UR5 ;  /* 0x000000053f197c20 */ /* 0x000fe20008410000 */
[----:B------:R-:W-:Y:S01]  /*2ec0*/  ISETP.GE.AND P3, PT, R4, R100, PT ;  /* 0x000000640400720c */ /* 0x000fe20003f66270 */
[----:B------:R-:W-:Y:S01]  /*2ed0*/  @!P1 IMAD.MOV.U32 R103, RZ, RZ, R92 ;  /* 0x000000ffff679224 */ /* 0x000fe200078e005c */
[----:B--2---:R-:W-:Y:S01]  /*2ee0*/  FSEL R16, R16, -INF , !P2 ;  /* 0xff80000010107808 */ /* 0x004fe20005000000 */
[----:B------:R-:W2:Y:S01]  /*2ef0*/  MUFU.TANH R35, R35 ;  /* 0x0000002300237308 */ /* 0x000ea20000002400 */
[----:B-1----:R-:W-:-:S02]  /*2f00*/  FSEL R4, R17, -INF , !P4 ;  /* 0xff80000011047808 */ /* 0x002fc40006000000 */
[CC--:B------:R-:W-:Y:S02]  /*2f10*/  ISETP.GE.AND P2, PT, R0.reuse, R101.reuse, PT ;  /* 0x000000650000720c */ /* 0x0c0fe40003f46270 */
[----:B------:R-:W-:Y:S01]  /*2f20*/  ISETP.GE.AND P4, PT, R0, R100, PT ;  /* 0x000000640000720c */ /* 0x000fe20003f86270 */
[----:B------:R-:W-:Y:S01]  /*2f30*/  VIADD R0, R18, 0x30 ;  /* 0x0000003012007836 */ /* 0x000fe20000000000 */
[----:B---3--:R-:W-:Y:S01]  /*2f40*/  FSEL R89, R19, -INF , !P0 ;  /* 0xff80000013597808 */ /* 0x008fe20004000000 */
[----:B------:R-:W1:Y:S01]  /*2f50*/  MUFU.TANH R126, R47 ;  /* 0x0000002f007e7308 */ /* 0x000e620000002400 */
[----:B------:R-:W-:Y:S02]  /*2f60*/  ISETP.GE.AND P0, PT, R12, R101, PT ;  /* 0x000000650c00720c */ /* 0x000fe40003f06270 */
[----:B----4-:R-:W-:Y:S02]  /*2f70*/  FSEL R94, R94, -INF , !P5 ;  /* 0xff8000005e5e7808 */ /* 0x010fe40006800000 */
[----:B------:R-:W-:-:S02]  /*2f80*/  FSEL R33, R33, -INF , !P0 ;  /* 0xff80000021217808 */ /* 0x000fc40004000000 */
[CC--:B------:R-:W-:Y:S01]  /*2f90*/  ISETP.GE.AND P0, PT, R0.reuse, R101.reuse, PT ;  /* 0x000000650000720c */ /* 0x0c0fe20003f06270 */
[----:B------:R-:W3:Y:S01]  /*2fa0*/  MUFU.TANH R107, R64 ;  /* 0x00000040006b7308 */ /* 0x000ee20000002400 */
[-C--:B------:R-:W-:Y:S01]  /*2fb0*/  ISETP.GE.AND P5, PT, R0, R100.reuse, PT ;  /* 0x000000640000720c */ /* 0x080fe20003fa6270 */
[----:B------:R-:W-:Y:S01]  /*2fc0*/  VIADD R0, R18, 0x31 ;  /* 0x0000003112007836 */ /* 0x000fe20000000000 */
[----:B------:R-:W-:Y:S02]  /*2fd0*/  FSEL R130, R130, -INF , !P3 ;  /* 0xff80000082827808 */ /* 0x000fe40005800000 */
[----:B------:R-:W-:Y:S02]  /*2fe0*/  FSEL R128, R128, -INF , !P4 ;  /* 0xff80000080807808 */ /* 0x000fe40006000000 */
[C---:B------:R-:W-:Y:S01]  /*2ff0*/  ISETP.GE.AND P3, PT, R0.reuse, R101, PT ;  /* 0x000000650000720c */ /* 0x040fe20003f66270 */
[----:B------:R-:W4:Y:S01]  /*3000*/  MUFU.TANH R106, R65 ;  /* 0x00000041006a7308 */ /* 0x000f220000002400 */
[-C--:B------:R-:W-:Y:S01]  /*3010*/  ISETP.GE.AND P4, PT, R0, R100.reuse, PT ;  /* 0x000000640000720c */ /* 0x080fe20003f86270 */
[C---:B------:R-:W-:Y:S01]  /*3020*/  VIADD R0, R18.reuse, 0x38 ;  /* 0x0000003812007836 */ /* 0x040fe20000000000 */
[----:B--2---:R-:W-:Y:S01]  /*3030*/  FSEL R35, R35, -INF , !P2 ;  /* 0xff80000023237808 */ /* 0x004fe20005000000 */
[----:B------:R-:W-:Y:S01]  /*3040*/  VIADD R18, R18, 0x39 ;  /* 0x0000003912127836 */ /* 0x000fe20000000000 */
[----:B------:R-:W-:-:S03]  /*3050*/  ISETP.GE.AND P2, PT, R12, R100, PT ;  /* 0x000000640c00720c */ /* 0x000fc60003f46270 */
[----:B------:R-:W2:Y:S01]  /*3060*/  MUFU.TANH R105, R60 ;  /* 0x0000003c00697308 */ /* 0x000ea20000002400 */
[----:B-1----:R-:W-:Y:S02]  /*3070*/  FSEL R126, R126, -INF , !P2 ;  /* 0xff8000007e7e7808 */ /* 0x002fe40005000000 */
[----:B---3--:R-:W-:Y:S02]  /*3080*/  FSEL R107, R107, -INF , !P0 ;  /* 0xff8000006b6b7808 */ /* 0x008fe40004000000 */
[-C--:B------:R-:W-:Y:S02]  /*3090*/  ISETP.GE.AND P2, PT, R0, R101.reuse, PT ;  /* 0x000000650000720c */ /* 0x080fe40003f46270 */
[----:B------:R-:W-:Y:S01]  /*30a0*/  ISETP.GE.AND P0, PT, R18, R101, PT ;  /* 0x000000651200720c */ /* 0x000fe20003f06270 */
[----:B------:R-:W1:Y:S01]  /*30b0*/  MUFU.TANH R95, R61 ;  /* 0x0000003d005f7308 */ /* 0x000e620000002400 */
[----:B----4-:R-:W-:Y:S01]  /*30c0*/  FSEL R106, R106, -INF , !P3 ;  /* 0xff8000006a6a7808 */ /* 0x010fe20005800000 */
[----:B------:R-:W-:Y:S01]  /*30d0*/  BAR.SYNC.DEFER_BLOCKING 0x0 ;  /* 0x0000000000007b1d */ /* 0x000fe20000010000 */
[----:B------:R-:W-:-:S05]  /*30e0*/  ISETP.GE.AND P3, PT, R0, R100, PT ;  /* 0x000000640000720c */ /* 0x000fca0003f66270 */
[----:B------:R-:W3:Y:S01]  /*30f0*/  MUFU.TANH R28, R28 ;  /* 0x0000001c001c7308 */ /* 0x000ee20000002400 */
[----:B--2---:R-:W-:Y:S02]  /*3100*/  FSEL R105, R105, -INF , !P2 ;  /* 0xff80000069697808 */ /* 0x004fe40005000000 */
[----:B------:R-:W-:-:S05]  /*3110*/  ISETP.GE.AND P2, PT, R18, R100, PT ;  /* 0x000000641200720c */ /* 0x000fca0003f46270 */
[----:B------:R-:W2:Y:S01]  /*3120*/  MUFU.TANH R27, R27 ;  /* 0x0000001b001b7308 */ /* 0x000ea20000002400 */
[----:B-1----:R-:W-:Y:S02]  /*3130*/  FSEL R95, R95, -INF , !P0 ;  /* 0xff8000005f5f7808 */ /* 0x002fe40004000000 */
[----:B------:R-:W-:-:S04]  /*3140*/  @!P1 LEA R132, P0, R92, R98, 0x1 ;  /* 0x000000625c849211 */ /* 0x000fc800078008ff */
[----:B------:R-:W-:Y:S01]  /*3150*/  @!P1 LEA.HI.X R133, R92, R99, R102, 0x1, P0 ;  /* 0x000000635c859211 */ /* 0x000fe200000f0c66 */
[----:B------:R-:W1:Y:S01]  /*3160*/  MUFU.TANH R26, R26 ;  /* 0x0000001a001a7308 */ /* 0x000e620000002400 */
[----:B---3--:R-:W-:-:S07]  /*3170*/  FSEL R28, R28, -INF , !P5 ;  /* 0xff8000001c1c7808 */ /* 0x008fce0006800000 */
[----:B------:R-:W3:Y:S01]  /*3180*/  MUFU.TANH R25, R25 ;  /* 0x0000001900197308 */ /* 0x000ee20000002400 */
[----:B--2---:R-:W-:Y:S02]  /*3190*/  FSEL R27, R27, -INF , !P4 ;  /* 0xff8000001b1b7808 */ /* 0x004fe40006000000 */
[----:B-1----:R-:W-:Y:S02]  /*31a0*/  FSEL R26, R26, -INF , !P3 ;  /* 0xff8000001a1a7808 */ /* 0x002fe40005800000 */
        /* <DEDUP_REMOVED lines=62> */
.L_x_5187:
[----:B------:R-:W-:-:S04]  /*3590*/  LEA R103, -R96, RZ, 0x6 ;  /* 0x000000ff60677211 */ /* 0x000fc800078e31ff */
[----:B------:R-:W-:-:S07]  /*35a0*/  SHF.R.S32.HI R17, RZ, 0x1f, R103 ;  /* 0x0000001fff117819 */ /* 0x000fce0000011467 */
.L_x_5188:
[----:B------:R-:W1:Y:S01]  /*35b0*/  LDC.64 R98, c[0x0][0x218] ;  /* 0x00008600ff627b82 */ /* 0x000e620000000a00 */
[----:B------:R-:W-:Y:S02]  /*35c0*/  IADD3 R81, P1, P0, R92, R103, R81 ;  /* 0x000000675c517210 */ /* 0x000fe4000783e051 */
[----:B------:R-:W-:Y:S02]  /*35d0*/  IADD3 R103, P2, R103, R92, RZ ;  /* 0x0000005c67677210 */ /* 0x000fe40007f5e0ff */
[----:B------:R-:W-:-:S03]  /*35e0*/  IADD3.X R80, R102, R17, R80, P1, P0 ;  /* 0x0000001166507210 */ /* 0x000fc60000fe0450 */
[----:B------:R-:W-:Y:S01]  /*35f0*/  IMAD.X R102, R17, 0x1, R102, P2 ;  /* 0x0000000111667824 */ /* 0x000fe200010e0666 */
[-C--:B-1----:R-:W-:Y:S02]  /*3600*/  LEA R132, P1, R103, R98.reuse, 0x1 ;  /* 0x0000006267847211 */ /* 0x082fe400078208ff */
        /* <DEDUP_REMOVED lines=13> */
.L_x_5186:
        /* <DEDUP_REMOVED lines=42> */
[----:B--2---:R-:W-:-:S04]  /*3980*/  FMNMX.FTZ R2, R19, R2, !PT ;  /* 0x0000000213027209 */ /* 0x004fc80007810000 */
        /* <DEDUP_REMOVED lines=24> */
[----:B------:R-:W-:Y:S02]  /*3b10*/  LDSM.16.MT88.4 R12, [R109+0x7400] ;  /* 0x007400006d0c783b */ /* 0x000fe40000004200 */
[C---:B------:R-:W-:Y:S01]  /*3b20*/  FSETP.NEU.FTZ.AND P0, PT, R0.reuse, -INF , PT ;  /* 0xff8000000000780b */ /* 0x040fe20003f1d000 */
[----:B------:R-:W-:Y:S02]  /*3b30*/  FMUL.FTZ R29, R0, UR6 ;  /* 0x00000006001d7c20 */ /* 0x000fe40008410000 */
[----:B------:R-:W1:Y:S01]  /*3b40*/  MUFU.EX2 R125, R125 ;  /* 0x0000007d007d7308 */ /* 0x000e620000000800 */
[----:B--2---:R-:W-:Y:S01]  /*3b50*/  F2FP.BF16.F32.PACK_AB R48, R135, R138 ;  /* 0x0000008a8730723e */ /* 0x004fe200000010ff */
[----:B------:R-:W-:Y:S01]  /*3b60*/  FADD.FTZ R135, R138, R135 ;  /* 0x000000878a877221 */ /* 0x000fe20000010000 */
[----:B------:R-:W-:-:S02]  /*3b70*/  FSEL R29, R29, RZ, P0 ;  /* 0x000000ff1d1d7208 */ /* 0x000fc40000000000 */
[----:B------:R-:W-:-:S03]  /*3b80*/  ISETP.GE.AND P0, PT, R86, 0x2, PT ;  /* 0x000000025600780c */ /* 0x000fc60003f06270 */
[----:B------:R-:W-:Y:S01]  /*3b90*/  MUFU.EX2 R31, R31 ;  /* 0x0000001f001f7308 */ /* 0x000fe20000000800 */
[--C-:B------:R-:W-:Y:S01]  /*3ba0*/  FFMA.FTZ R92, R8, UR6, -R29.reuse ;  /* 0x00000006085c7c23 */ /* 0x100fe2000801081d */
[--C-:B------:R-:W-:Y:S01]  /*3bb0*/  FFMA.FTZ R131, R38, UR6, -R29.reuse ;  /* 0x0000000626837c23 */ /* 0x100fe2000801081d */
[--C-:B------:R-:W-:Y:S01]  /*3bc0*/  FFMA.FTZ R127, R6, UR6, -R29.reuse ;  /* 0x00000006067f7c23 */ /* 0x100fe2000801081d */
[--C-:B------:R-:W-:Y:S01]  /*3bd0*/  FFMA.FTZ R32, R70, UR6, -R29.reuse ;  /* 0x0000000646207c23 */ /* 0x100fe2000801081d */
[--C-:B------:R-:W-:Y:S01]  /*3be0*/  FFMA.FTZ R23, R10, UR6, -R29.reuse ;  /* 0x000000060a177c23 */ /* 0x100fe2000801081d */
[--C-:B------:R-:W-:Y:S01]  /*3bf0*/  FFMA.FTZ R30, R30, UR6, -R29.reuse ;  /* 0x000000061e1e7c23 */ /* 0x100fe2000801081d */
[----:B------:R-:W-:Y:S01]  /*3c00*/  LDSM.16.MT88.4 R8, [R109+0x6400] ;  /* 0x006400006d08783b */ /* 0x000fe20000004200 */
[----:B------:R-:W-:Y:S01]  /*3c10*/  MUFU.EX2 R92, R92 ;  /* 0x0000005c005c7308 */ /* 0x000fe20000000800 */
[----:B-1----:R-:W-:Y:S01]  /*3c20*/  F2FP.BF16.F32.PACK_AB R50, R125, R134 ;  /* 0x000000867d32723e */ /* 0x002fe200000010ff */
[--C-:B------:R-:W-:Y:S01]  /*3c30*/  FFMA.FTZ R24, R16, UR6, -R29.reuse ;  /* 0x0000000610187c23 */ /* 0x100fe2000801081d */
[--C-:B------:R-:W-:Y:S01]  /*3c40*/  FFMA.FTZ R3, R4, UR6, -R29.reuse ;  /* 0x0000000604037c23 */ /* 0x100fe2000801081d */
[----:B------:R-:W1:Y:S01]  /*3c50*/  LDSM.16.MT88.4 R68, [R87+0x6000] ;  /* 0x006000005744783b */ /* 0x000e620000004200 */
[--C-:B------:R-:W-:Y:S01]  /*3c60*/  FFMA.FTZ R94, R94, UR6, -R29.reuse ;  /* 0x000000065e5e7c23 */ /* 0x100fe2000801081d */
[--C-:B------:R-:W-:Y:S01]  /*3c70*/  FFMA.FTZ R35, R130, UR6, -R29.reuse ;  /* 0x0000000682237c23 */ /* 0x100fe2000801081d */
[--C-:B------:R-:W-:Y:S01]  /*3c80*/  FFMA.FTZ R33, R126, UR6, -R29.reuse ;  /* 0x000000067e217c23 */ /* 0x100fe2000801081d */
[----:B------:R-:W2:Y:S01]  /*3c90*/  MUFU.EX2 R131, R131 ;  /* 0x0000008300837308 */ /* 0x000ea20000000800 */
[----:B------:R-:W3:Y:S01]  /*3ca0*/  LDSM.16.MT88.4 R16, [R87+0x6400] ;  /* 0x006400005710783b */ /* 0x000ee20000004200 */
[--C-:B------:R-:W-:Y:S01]  /*3cb0*/  FFMA.FTZ R28, R28, UR6, -R29.reuse ;  /* 0x000000061c1c7c23 */ /* 0x100fe2000801081d */
[--C-:B------:R-:W-:Y:S01]  /*3cc0*/  FFMA.FTZ R27, R27, UR6, -R29.reuse ;  /* 0x000000061b1b7c23 */ /* 0x100fe2000801081d */
[----:B------:R-:W-:-:S04]  /*3cd0*/  FFMA.FTZ R26, R26, UR6, -R29 ;  /* 0x000000061a1a7c23 */ /* 0x000fc8000801081d */
[----:B------:R-:W-:Y:S08]  /*3ce0*/  MUFU.EX2 R127, R127 ;  /* 0x0000007f007f7308 */ /* 0x000ff00000000800 */
[----:B------:R-:W4:Y:S01]  /*3cf0*/  MUFU.EX2 R32, R32 ;  /* 0x0000002000207308 */ /* 0x000f220000000800 */
[----:B--2---:R-:W-:-:S07]  /*3d00*/  F2FP.BF16.F32.PACK_AB R49, R131, R92 ;  /* 0x0000005c8331723e */ /* 0x004fce00000010ff */
[----:B------:R-:W2:Y:S08]  /*3d10*/  MUFU.EX2 R22, R22 ;  /* 0x0000001600167308 */ /* 0x000eb00000000800 */
[----:B------:R-:W-:Y:S01]  /*3d20*/  MUFU.EX2 R21, R21 ;  /* 0x0000001500157308 */ /* 0x000fe20000000800 */
[----:B----4-:R-:W-:-:S07]  /*3d30*/  F2FP.BF16.F32.PACK_AB R51, R32, R127 ;  /* 0x0000007f2033723e */ /* 0x010fce00000010ff */
        /* <DEDUP_REMOVED lines=9> */
[----:B------:R-:W-:Y:S01]  /*3dd0*/  MUFU.EX2 R24, R24 ;  /* 0x0000001800187308 */ /* 0x000fe20000000800 */
[C---:B------:R-:W-:Y:S06]  /*3de0*/  HMMA.16816.F32.BF16 R36, R48.reuse, R40, RZ ;  /* 0x000000283024723c */ /* 0x040fec00000418ff */
[----:B------:R-:W-:Y:S01]  /*3df0*/  HMMA.16816.F32.BF16 R40, R48, R42, RZ ;  /* 0x0000002a3028723c */ /* 0x000fe200000418ff */
[----:B------:R-:W4:Y:S01]  /*3e00*/  MUFU.EX2 R3, R3 ;  /* 0x0000000300037308 */ /* 0x000f220000000800 */
[----:B--2---:R-:W-:-:S04]  /*3e10*/  F2FP.BF16.F32.PACK_AB R5, R23, R30 ;  /* 0x0000001e1705723e */ /* 0x004fc800000010ff */
[C---:B-1----:R-:W-:Y:S03]  /*3e20*/  HMMA.16816.F32.BF16 R72, R48.reuse, R68, RZ ;  /* 0x000000443048723c */ /* 0x042fe600000418ff */
[----:B------:R-:W-:Y:S03]  /*3e30*/  MUFU.EX2 R104, R104 ;  /* 0x0000006800687308 */ /* 0x000fe60000000800 */
[C---:B------:R-:W-:Y:S05]  /*3e40*/  HMMA.16816.F32.BF16 R64, R48.reuse, R60, RZ ;  /* 0x0000003c3040723c */ /* 0x040fea00000418ff */
[----:B------:R-:W-:Y:S01]  /*3e50*/  MUFU.EX2 R93, R93 ;  /* 0x0000005d005d7308 */ /* 0x000fe20000000800 */
[----:B----4-:R-:W-:Y:S01]  /*3e60*/  F2FP.BF16.F32.PACK_AB R7, R3, R24 ;  /* 0x000000180307723e */ /* 0x010fe200000010ff */
[----:B------:R-:W-:Y:S06]  /*3e70*/  HMMA.16816.F32.BF16 R68, R48, R70, RZ ;  /* 0x000000463044723c */ /* 0x000fec00000418ff */
[C---:B------:R-:W-:Y:S01]  /*3e80*/  HMMA.16816.F32.BF16 R80, R4.reuse, R8, R80 ;  /* 0x000000080450723c */ /* 0x040fe20000041850 */
[----:B------:R-:W-:Y:S05]  /*3e90*/  MUFU.EX2 R89, R89 ;  /* 0x0000005900597308 */ /* 0x000fea0000000800 */
[----:B------:R-:W-:Y:S01]  /*3ea0*/  HMMA.16816.F32.BF16 R76, R4, R10, R76 ;  /* 0x0000000a044c723c */ /* 0x000fe2000004184c */
[----:B------:R-:W1:Y:S02]  /*3eb0*/  LDSM.16.MT88.4 R8, [R87+0x7400] ;  /* 0x007400005708783b */ /* 0x000e640000004200 */
[----:B------:R-:W-:Y:S03]  /*3ec0*/  MUFU.EX2 R34, R34 ;  /* 0x0000002200227308 */ /* 0x000fe60000000800 */
[----:B------:R-:W-:Y:S05]  /*3ed0*/  HMMA.16816.F32.BF16 R60, R48, R62, RZ ;  /* 0x0000003e303c723c */ /* 0x000fea00000418ff */
[----:B------:R-:W-:Y:S01]  /*3ee0*/  MUFU.EX2 R94, R94 ;  /* 0x0000005e005e7308 */ /* 0x000fe20000000800 */
[C---:B---3--:R-:W-:Y:S06]  /*3ef0*/  HMMA.16816.F32.BF16 R72, R4.reuse, R16, R72 ;  /* 0x000000100448723c */ /* 0x048fec0000041848 */
[C---:B------:R-:W-:Y:S01]  /*3f00*/  HMMA.16816.F32.BF16 R68, R4.reuse, R18, R68 ;  /* 0x000000120444723c */ /* 0x040fe20000041844 */
[----:B------:R-:W2:Y:S01]  /*3f10*/  MUFU.EX2 R35, R35 ;  /* 0x0000002300237308 */ /* 0x000ea20000000800 */
[----:B------:R-:W-:Y:S04]  /*3f20*/  LDSM.16.MT88.4 R16, [R109+0x6c00] ;  /* 0x006c00006d10783b */ /* 0x000fe80000004200 */
[C---:B------:R-:W-:Y:S03]  /*3f30*/  HMMA.16816.F32.BF16 R64, R4.reuse, R12, R64 ;  /* 0x0000000c0440723c */ /* 0x040fe60000041840 */
[----:B------:R-:W-:Y:S03]  /*3f40*/  MUFU.EX2 R33, R33 ;  /* 0x0000002100217308 */ /* 0x000fe60000000800 */
[----:B------:R-:W-:Y:S01]  /*3f50*/  HMMA.16816.F32.BF16 R60, R4, R14, R60 ;  /* 0x0000000e043c723c */ /* 0x000fe2000004183c */
[----:B------:R-:W-:Y:S01]  /*3f60*/  FADD.FTZ R12, R134, R135 ;  /* 0x00000087860c7221 */ /* 0x000fe20000010000 */
[----:B------:R-:W-:-:S03]  /*3f70*/  FFMA.FTZ R134, R25, UR6, -R29 ;  /* 0x0000000619867c23 */ /* 0x000fc6000801081d */
[----:B------:R-:W-:Y:S01]  /*3f80*/  FADD.FTZ R12, R125, R12 ;  /* 0x0000000c7d0c7221 */ /* 0x000fe20000010000 */
[----:B------:R-:W-:Y:S03]  /*3f90*/  MUFU.EX2 R107, R107 ;  /* 0x0000006b006b7308 */ /* 0x000fe60000000800 */
[----:B------:R-:W-:Y:S01]  /*3fa0*/  FADD.FTZ R31, R31, R12 ;  /* 0x0000000c1f1f7221 */ /* 0x000fe20000010000 */
[C---:B-1----:R-:W-:Y:S01]  /*3fb0*/  HMMA.16816.F32.BF16 R56, R4.reuse, R8, R56 ;  /* 0x000000080438723c */ /* 0x042fe20000041838 */
[----:B------:R-:W-:Y:S02]  /*3fc0*/  LDSM.16.MT88.4 R12, [R87+0x6c00] ;  /* 0x006c0000570c783b */ /* 0x000fe40000004200 */
[----:B------:R-:W-:Y:S01]  /*3fd0*/  FADD.FTZ R22, R22, R31 ;  /* 0x0000001f16167221 */ /* 0x000fe20000010000 */
[----:B------:R-:W-:Y:S02]  /*3fe0*/  MUFU.EX2 R106, R106 ;  /* 0x0000006a006a7308 */ /* 0x000fe40000000800 */
[----:B------:R-:W-:Y:S01]  /*3ff0*/  HMMA.16816.F32.BF16 R52, R4, R10, R52 ;  /* 0x0000000a0434723c */ /* 0x000fe20000041834 */
[----:B------:R-:W1:Y:S01]  /*4000*/  LDSM.16.MT88.4 R8, [R109+0x8400] ;  /* 0x008400006d08783b */ /* 0x000e620000004200 */
[----:B------:R-:W-:-:S04]  /*4010*/  FADD.FTZ R21, R21, R22 ;  /* 0x0000001615157221 */ /* 0x000fc80000010000 */
[----:B------:R-:W-:Y:S01]  /*4020*/  MUFU.EX2 R105, R105 ;  /* 0x0000006900697308 */ /* 0x000fe20000000800 */
[----:B------:R-:W-:-:S07]  /*4030*/  FADD.FTZ R21, R20, R21 ;  /* 0x0000001514157221 */ /* 0x000fce0000010000 */
[----:B------:R-:W-:Y:S08]  /*4040*/  MUFU.EX2 R136, R95 ;  /* 0x0000005f00887308 */ /* 0x000ff00000000800 */
[----:B------:R-:W-:Y:S08]  /*4050*/  MUFU.EX2 R28, R28 ;  /* 0x0000001c001c7308 */ /* 0x000ff00000000800 */
[----:B------:R-:W-:Y:S08]  /*4060*/  MUFU.EX2 R27, R27 ;  /* 0x0000001b001b7308 */ /* 0x000ff00000000800 */
[----:B------:R-:W-:Y:S01]  /*4070*/  MUFU.EX2 R25, R26 ;  /* 0x0000001a00197308 */ /* 0x000fe20000000800 */
[C---:B-1----:R-:W-:Y:S07]  /*4080*/  HMMA.16816.F32.BF16 R36, R4.reuse, R8, R36 ;  /* 0x000000080424723c */ /* 0x042fee0000041824 */
[----:B------:R-:W-:Y:S01]  /*4090*/  MUFU.EX2 R134, R134 ;  /* 0x0000008600867308 */ /* 0x000fe20000000800 */
        /* <DEDUP_REMOVED lines=9> */
[----:B------:R-:W-:Y:S01]  /*4130*/  FADD.FTZ R4, R92, R131 ;  /* 0x000000835c047221 */ /* 0x000fe20000010000 */
[----:B------:R-:W-:Y:S01]  /*4140*/  FFMA.FTZ R92, R128, UR6, -R29 ;  /* 0x00000006805c7c23 */ /* 0x000fe2000801081d */
[----:B--2---:R-:W-:-:S02]  /*4150*/  F2FP.BF16.F32.PACK_AB R5, R35, R94 ;  /* 0x0000005e2305723e */ /* 0x004fc400000010ff */
[----:B------:R-:W-:Y:S01]  /*4160*/  FADD.FTZ R127, R127, R4 ;  /* 0x000000047f7f7221 */ /* 0x000fe20000010000 */
[C---:B------:R-:W-:Y:S01]  /*4170*/  F2FP.BF16.F32.PACK_AB R4, R93.reuse, R104 ;  /* 0x000000685d04723e */ /* 0x040fe200000010ff */
[----:B------:R-:W-:Y:S01]  /*4180*/  FADD.FTZ R104, R104, R21 ;  /* 0x0000001568687221 */ /* 0x000fe20000010000 */
[----:B------:R-:W2:Y:S01]  /*4190*/  MUFU.EX2 R92, R92 ;  /* 0x0000005c005c7308 */ /* 0x000ea20000000800 */
[----:B------:R-:W-:Y:S01]  /*41a0*/  F2FP.BF16.F32.PACK_AB R6, R34, R89 ;  /* 0x000000592206723e */ /* 0x000fe200000010ff */
[----:B------:R-:W-:Y:S01]  /*41b0*/  FADD.FTZ R127, R32, R127 ;  /* 0x0000007f207f7221 */ /* 0x000fe20000010000 */
[----:B------:R-:W-:-:S03]  /*41c0*/  FADD.FTZ R104, R93, R104 ;  /* 0x000000685d687221 */ /* 0x000fc60000010000 */
[----:B------:R-:W-:Y:S01]  /*41d0*/  FADD.FTZ R30, R30, R127 ;  /* 0x0000007f1e1e7221 */ /* 0x000fe20000010000 */
[----:B------:R-:W-:-:S03]  /*41e0*/  FADD.FTZ R89, R89, R104 ;  /* 0x0000006859597221 */ /* 0x000fc60000010000 */
[----:B------:R-:W-:Y:S01]  /*41f0*/  FADD.FTZ R23, R23, R30 ;  /* 0x0000001e17177221 */ /* 0x000fe20000010000 */
[----:B------:R-:W-:-:S03]  /*4200*/  FADD.FTZ R34, R34, R89 ;  /* 0x0000005922227221 */ /* 0x000fc60000010000 */
[----:B------:R-:W-:Y:S01]  /*4210*/  FADD.FTZ R24, R24, R23 ;  /* 0x0000001718187221 */ /* 0x000fe20000010000 */
[----:B--2---:R-:W-:-:S03]  /*4220*/  F2FP.BF16.F32.PACK_AB R7, R33, R92 ;  /* 0x0000005c2107723e */ /* 0x004fc600000010ff */
        /* <DEDUP_REMOVED lines=25> */
[C---:B------:R-:W-:Y:S01]  /*43c0*/  F2FP.BF16.F32.PACK_AB R5, R27.reuse, R28 ;  /* 0x0000001c1b05723e */ /* 0x040fe200000010ff */
        /* <DEDUP_REMOVED lines=90> */
.L_x_5190:
[----:B------:R-:W-:-:S04]  /*4970*/  LEA R3, -R84, RZ, 0x6 ;  /* 0x000000ff54037211 */ /* 0x000fc800078e31ff */
[----:B------:R-:W-:-:S07]  /*4980*/  SHF.R.S32.HI R5, RZ, 0x1f, R3 ;  /* 0x0000001fff057819 */ /* 0x000fce0000011403 */
.L_x_5191:
        /* <DEDUP_REMOVED lines=15> */
[----:B------:R-:W-:Y:S02]  /*4a80*/  LEA.HI.X R13, R4, UR9, R5, 0x1, P1 ;  /* 0x00000009040d7c11 */ /* 0x000fe400088f0c05 */
        /* <DEDUP_REMOVED lines=9> */
[----:B------:R-:W2:Y:S04]  /*4b20*/  LDSM.16.M88.4 R20, [R111+0x3400] ;  /* 0x003400006f14783b */ /* 0x000ea80000000200 */
[----:B------:R-:W3:Y:S04]  /*4b30*/  LDSM.16.M88.4 R28, [R111+0x3000] ;  /* 0x003000006f1c783b */ /* 0x000ee80000000200 */
[----:B------:R-:W-:Y:S04]  /*4b40*/  LDSM.16.M88.4 R88, [R110] ;  /* 0x000000006e58783b */ /* 0x000fe80000000200 */
[----:B------:R-:W4:Y:S04]  /*4b50*/  LDSM.16.M88.4 R92, [R108+0x3400] ;  /* 0x003400006c5c783b */ /* 0x000f280000000200 */
[----:B------:R-:W5:Y:S04]  /*4b60*/  LDSM.16.M88.4 R16, [R108+0x3000] ;  /* 0x003000006c10783b */ /* 0x000f680000000200 */
[----:B------:R-:W5:Y:S04]  /*4b70*/  LDSM.16.M88.4 R8, [R111+0x3800] ;  /* 0x003800006f08783b */ /* 0x000f680000000200 */
[----:B-1----:R-:W1:Y:S04]  /*4b80*/  LDSM.16.M88.4 R12, [R108+0x3800] ;  /* 0x003800006c0c783b */ /* 0x002e680000000200 */
[----:B------:R-:W0:Y:S01]  /*4b90*/  LDGDEPBAR ;  /* 0x00000000000079af */ /* 0x000e220000000000 */
[C---:B--2---:R-:W-:Y:S06]  /*4ba0*/  HMMA.16816.F32.BF16 R24, R4.reuse, R20, RZ ;  /* 0x000000140418723c */ /* 0x044fec00000418ff */
[C---:B------:R-:W-:Y:S06]  /*4bb0*/  HMMA.16816.F32.BF16 R20, R4.reuse, R22, RZ ;  /* 0x000000160414723c */ /* 0x040fec00000418ff */
[C---:B---3--:R-:W-:Y:S06]  /*4bc0*/  HMMA.16816.F32.BF16 R32, R4.reuse, R28, RZ ;  /* 0x0000001c0420723c */ /* 0x048fec00000418ff */
[----:B------:R-:W-:Y:S06]  /*4bd0*/  HMMA.16816.F32.BF16 R28, R4, R30, RZ ;  /* 0x0000001e041c723c */ /* 0x000fec00000418ff */
[C---:B----4-:R-:W-:Y:S06]  /*4be0*/  HMMA.16816.F32.BF16 R24, R88.reuse, R92, R24 ;  /* 0x0000005c5818723c */ /* 0x050fec0000041818 */
[C---:B------:R-:W-:Y:S01]  /*4bf0*/  HMMA.16816.F32.BF16 R20, R88.reuse, R94, R20 ;  /* 0x0000005e5814723c */ /* 0x040fe20000041814 */
[----:B------:R-:W2:Y:S05]  /*4c00*/  LDSM.16.M88.4 R92, [R111+0x3c00] ;  /* 0x003c00006f5c783b */ /* 0x000eaa0000000200 */
[C---:B-----5:R-:W-:Y:S06]  /*4c10*/  HMMA.16816.F32.BF16 R32, R88.reuse, R16, R32 ;  /* 0x000000105820723c */ /* 0x060fec0000041820 */
[----:B------:R-:W-:Y:S06]  /*4c20*/  HMMA.16816.F32.BF16 R28, R88, R18, R28 ;  /* 0x00000012581c723c */ /* 0x000fec000004181c */
[C---:B------:R-:W-:Y:S06]  /*4c30*/  HMMA.16816.F32.BF16 R16, R4.reuse, R8, RZ ;  /* 0x000000080410723c */ /* 0x040fec00000418ff */
[----:B------:R-:W-:-:S15]  /*4c40*/  HMMA.16816.F32.BF16 R8, R4, R10, RZ ;  /* 0x0000000a0408723c */ /* 0x000fde00000418ff */
[----:B------:R-:W-:-:S03]  /*4c50*/  NOP ;  /* 0x0000000000007918 */ /* 0x000fc60000000000 */
[C---:B-1----:R-:W-:Y:S06]  /*4c60*/  HMMA.16816.F32.BF16 R16, R88.reuse, R12, R16 ;  /* 0x0000000c5810723c */ /* 0x042fec0000041810 */
[----:B------:R-:W-:Y:S06]  /*4c70*/  HMMA.16816.F32.BF16 R12, R88, R14, R8 ;  /* 0x0000000e580c723c */ /* 0x000fec0000041808 */
[C---:B--2---:R-:W-:Y:S06]  /*4c80*/  HMMA.16816.F32.BF16 R8, R4.reuse, R92, RZ ;  /* 0x0000005c0408723c */ /* 0x044fec00000418ff */
        /* <DEDUP_REMOVED lines=54> */
[----:B------:R-:W-:Y:S01]  /*4ff0*/  FMUL.FTZ R34, R28, UR5 ;  /* 0x000000051c227c20 */ /* 0x000fe20008410000 */
[----:B------:R-:W-:Y:S01]  /*5000*/  FMUL.FTZ R28, R29, UR5 ;  /* 0x000000051d1c7c20 */ /* 0x000fe20008410000 */
[----:B------:R-:W-:Y:S01]  /*5010*/  FMUL.FTZ R30, R30, UR5 ;  /* 0x000000051e1e7c20 */ /* 0x000fe20008410000 */
[----:B------:R-:W2:Y:S01]  /*5020*/  MUFU.TANH R33, R33 ;  /* 0x0000002100217308 */ /* 0x000ea20000002400 */
[----:B------:R-:W-:-:S07]  /*5030*/  FMUL.FTZ R29, R31, UR5 ;  /* 0x000000051f1d7c20 */ /* 0x000fce0008410000 */
[----:B------:R-:W3:Y:S01]  /*5040*/  MUFU.TANH R35, R35 ;  /* 0x0000002300237308 */ /* 0x000ee20000002400 */
[C---:B-1----:R-:W-:Y:S07]  /*5050*/  HMMA.16816.F32.BF16 R24, R92.reuse, R88, R24 ;  /* 0x000000585c18723c */ /* 0x042fee0000041818 */
[----:B------:R-:W1:Y:S01]  /*5060*/  MUFU.TANH R34, R34 ;  /* 0x0000002200227308 */ /* 0x000e620000002400 */
[----:B------:R-:W-:Y:S01]  /*5070*/  HMMA.16816.F32.BF16 R20, R92, R90, R20 ;  /* 0x0000005a5c14723c */ /* 0x000fe20000041814 */
[----:B------:R-:W4:Y:S06]  /*5080*/  LDSM.16.M88.4 R88, [R108+0x5800] ;  /* 0x005800006c58783b */ /* 0x000f2c0000000200 */
[----:B------:R-:W-:Y:S08]  /*5090*/  MUFU.TANH R28, R28 ;  /* 0x0000001c001c7308 */ /* 0x000ff00000002400 */
[----:B------:R-:W5:Y:S01]  /*50a0*/  MUFU.TANH R30, R30 ;  /* 0x0000001e001e7308 */ /* 0x000f620000002400 */
[----:B------:R-:W-:Y:S01]  /*50b0*/  FMUL.FTZ R140, R24, UR5 ;  /* 0x00000005188c7c20 */ /* 0x000fe20008410000 */
[----:B------:R-:W-:Y:S01]  /*50c0*/  FMUL.FTZ R25, R25, UR5 ;  /* 0x0000000519197c20 */ /* 0x000fe20008410000 */
[----:B------:R-:W2:Y:S01]  /*50d0*/  S2R R24, SR_TID.X ;  /* 0x0000000000187919 */ /* 0x000ea20000002100 */
[----:B------:R-:W-:Y:S01]  /*50e0*/  FMUL.FTZ R26, R26, UR5 ;  /* 0x000000051a1a7c20 */ /* 0x000fe20008410000 */
[----:B------:R-:W-:-:S03]  /*50f0*/  FMUL.FTZ R27, R27, UR5 ;  /* 0x000000051b1b7c20 */ /* 0x000fc60008410000 */
[----:B------:R-:W-:Y:S01]  /*5100*/  MUFU.TANH R144, R25 ;  /* 0x0000001900907308 */ /* 0x000fe20000002400 */
[----:B------:R-:W-:Y:S01]  /*5110*/  FMUL.FTZ R138, R20, UR5 ;  /* 0x00000005148a7c20 */ /* 0x000fe20008410000 */
[----:B------:R-:W-:Y:S01]  /*5120*/  FMUL.FTZ R21, R21, UR5 ;  /* 0x0000000515157c20 */ /* 0x000fe20008410000 */
[----:B------:R-:W-:Y:S01]  /*5130*/  FMUL.FTZ R22, R22, UR5 ;  /* 0x0000000516167c20 */ /* 0x000fe20008410000 */
[----:B------:R-:W-:-:S04]  /*5140*/  FMUL.FTZ R23, R23, UR5 ;  /* 0x0000000517177c20 */ /* 0x000fc80008410000 */
[----:B------:R-:W5:Y:S08]  /*5150*/  MUFU.TANH R140, R140 ;  /* 0x0000008c008c7308 */ /* 0x000f700000002400 */
[----:B------:R-:W5:Y:S01]  /*5160*/  MUFU.TANH R149, R26 ;  /* 0x0000001a00957308 */ /* 0x000f620000002400 */
[C---:B----4-:R-:W-:Y:S06]  /*5170*/  HMMA.16816.F32.BF16 R16, R92.reuse, R88, R16 ;  /* 0x000000585c10723c */ /* 0x050fec0000041810 */
[----:B------:R-:W-:Y:S01]  /*5180*/  HMMA.16816.F32.BF16 R12, R92, R90, R12 ;  /* 0x0000005a5c0c723c */ /* 0x000fe2000004180c */
[----:B------:R-:W4:Y:S01]  /*5190*/  LDSM.16.M88.4 R88, [R108+0x5c00] ;  /* 0x005c00006c58783b */ /* 0x000f220000000200 */
[----:B------:R3:W-:Y:S01]  /*51a0*/  MUFU.TANH R104, R21 ;  /* 0x0000001500687308 */ /* 0x0007e20000002400 */
[----:B------:R-:W-:-:S04]  /*51b0*/  DEPBAR.LE SB0, 0x0 ;  /* 0x000080000000791a */ /* 0x000fc80000000000 */
[----:B--2---:R-:W-:-:S03]  /*51c0*/  IMAD.SHL.U32 R20, R24, 0x2, RZ ;  /* 0x0000000218147824 */ /* 0x004fc600078e00ff */
[----:B------:R-:W2:Y:S02]  /*51d0*/  MUFU.TANH R147, R22 ;  /* 0x0000001600937308 */ /* 0x000ea40000002400 */
[----:B------:R-:W-:-:S05]  /*51e0*/  LOP3.LUT R20, R20, 0x6, RZ, 0xc0, !PT ;  /* 0x0000000614147812 */ /* 0x000fca00078ec0ff */
[----:B------:R-:W-:Y:S02]  /*51f0*/  IMAD R20, R115, 0x40, R20 ;  /* 0x0000004073147824 */ /* 0x000fe400078e0214 */
[----:B------:R-:W-:Y:S01]  /*5200*/  FMUL.FTZ R106, R16, UR5 ;  /* 0x00000005106a7c20 */ /* 0x000fe20008410000 */
[----:B------:R-:W-:Y:S01]  /*5210*/  FMUL.FTZ R128, R17, UR5 ;  /* 0x0000000511807c20 */ /* 0x000fe20008410000 */
[----:B------:R-:W2:Y:S01]  /*5220*/  MUFU.TANH R137, R27 ;  /* 0x0000001b00897308 */ /* 0x000ea20000002400 */
[----:B------:R-:W-:Y:S02]  /*5230*/  VIADD R16, R20, 0x1 ;  /* 0x0000000114107836 */ /* 0x000fe40000000000 */
[----:B------:R-:W-:Y:S01]  /*5240*/  FMUL.FTZ R129, R18, UR5 ;  /* 0x0000000512817c20 */ /* 0x000fe20008410000 */
[C---:B------:R-:W-:Y:S02]  /*5250*/  VIADD R17, R20.reuse, 0x10 ;  /* 0x0000001014117836 */ /* 0x040fe40000000000 */
[----:B------:R-:W-:Y:S01]  /*5260*/  FMUL.FTZ R105, R19, UR5 ;  /* 0x0000000513697c20 */ /* 0x000fe20008410000 */
[----:B---3--:R-:W-:Y:S01]  /*5270*/  VIADD R21, R20, 0x11 ;  /* 0x0000001114157836 */ /* 0x008fe20000000000 */
[-C--:B------:R-:W-:Y:S01]  /*5280*/  ISETP.GE.AND P4, PT, R16, R101.reuse, PT ;  /* 0x000000651000720c */ /* 0x080fe20003f86270 */
[----:B------:R-:W-:Y:S01]  /*5290*/  FMUL.FTZ R131, R12, UR5 ;  /* 0x000000050c837c20 */ /* 0x000fe20008410000 */
[-C--:B------:R-:W-:Y:S01]  /*52a0*/  ISETP.GE.AND P1, PT, R16, R100.reuse, PT ;  /* 0x000000641000720c */ /* 0x080fe20003f26270 */
[----:B------:R-:W-:Y:S01]  /*52b0*/  VIADD R16, R20, 0x8 ;  /* 0x0000000814107836 */ /* 0x000fe20000000000 */
[----:B------:R-:W3:Y:S01]  /*52c0*/  MUFU.TANH R29, R29 ;  /* 0x0000001d001d7308 */ /* 0x000ee20000002400 */
[----:B------:R-:W-:Y:S01]  /*52d0*/  FSEL R18, R33, -INF , !P4 ;  /* 0xff80000021127808 */ /* 0x000fe20006000000 */
[----:B------:R-:W-:Y:S01]  /*52e0*/  FMUL.FTZ R125, R14, UR5 ;  /* 0x000000050e7d7c20 */ /* 0x000fe20008410000 */
[----:B------:R-:W-:Y:S01]  /*52f0*/  FSEL R19, R35, -INF , !P1 ;  /* 0xff80000023137808 */ /* 0x000fe20004800000 */
[----:B------:R-:W-:Y:S01]  /*5300*/  VIADD R14, R20, 0x19 ;  /* 0x00000019140e7836 */ /* 0x000fe20000000000 */
[CC--:B------:R-:W-:Y:S01]  /*5310*/  ISETP.GE.AND P2, PT, R16.reuse, R101.reuse, PT ;  /* 0x000000651000720c */ /* 0x0c0fe20003f46270 */
[----:B------:R-:W-:Y:S01]  /*5320*/  FMUL.FTZ R142, R13, UR5 ;  /* 0x000000050d8e7c20 */ /* 0x000fe20008410000 */
[----:B------:R-:W-:Y:S01]  /*5330*/  ISETP.GE.AND P5, PT, R16, R100, PT ;  /* 0x000000641000720c */ /* 0x000fe20003fa6270 */
[----:B------:R-:W-:Y:S01]  /*5340*/  VIADD R16, R20, 0x9 ;  /* 0x0000000914107836 */ /* 0x000fe20000000000 */
[-C--:B------:R-:W-:Y:S01]  /*5350*/  ISETP.GE.AND P1, PT, R17, R101.reuse, PT ;  /* 0x000000651100720c */ /* 0x080fe20003f26270 */
[----:B------:R-:W3:Y:S01]  /*5360*/  MUFU.TANH R145, R23 ;  /* 0x0000001700917308 */ /* 0x000ee20000002400 */
[----:B----4-:R-:W-:Y:S01]  /*5370*/  HMMA.16816.F32.BF16 R8, R92, R88, R8 ;  /* 0x000000585c08723c */ /* 0x010fe20000041808 */
[----:B------:R-:W-:Y:S01]  /*5380*/  FMUL.FTZ R15, R15, UR5 ;  /* 0x000000050f0f7c20 */ /* 0x000fe20008410000 */
[----:B------:R-:W-:-:S02]  /*5390*/  ISETP.GE.AND P3, PT, R16, R101, PT ;  /* 0x000000651000720c */ /* 0x000fc40003f66270 */
[-C--:B------:R-:W-:Y:S02]  /*53a0*/  ISETP.GE.AND P4, PT, R16, R100.reuse, PT ;  /* 0x000000641000720c */ /* 0x080fe40003f86270 */
[----:B-1----:R-:W-:Y:S01]  /*53b0*/  FSEL R16, R34, -INF , !P2 ;  /* 0xff80000022107808 */ /* 0x002fe20005000000 */
[----:B------:R-:W-:Y:S01]  /*53c0*/  HMMA.16816.F32.BF16 R4, R92, R90, R4 ;  /* 0x0000005a5c04723c */ /* 0x000fe20000041804 */
[----:B------:R-:W-:Y:S01]  /*53d0*/  ISETP.GE.AND P2, PT, R17, R100, PT ;  /* 0x000000641100720c */ /* 0x000fe20003f46270 */
[----:B------:R-:W1:Y:S01]  /*53e0*/  MUFU.TANH R106, R106 ;  /* 0x0000006a006a7308 */ /* 0x000e620000002400 */
[----:B-----5:R-:W-:Y:S02]  /*53f0*/  FSEL R17, R30, -INF , !P5 ;  /* 0xff8000001e117808 */ /* 0x020fe40006800000 */
[----:B------:R-:W-:Y:S02]  /*5400*/  FSEL R12, R28, -INF , !P3 ;  /* 0xff8000001c0c7808 */ /* 0x000fe40005800000 */
[----:B------:R-:W-:-:S02]  /*5410*/  ISETP.GE.AND P5, PT, R21, R101, PT ;  /* 0x000000651500720c */ /* 0x000fc40003fa6270 */
[-C--:B------:R-:W-:Y:S01]  /*5420*/  ISETP.GE.AND P3, PT, R21, R100.reuse, PT ;  /* 0x000000641500720c */ /* 0x080fe20003f66270 */
[----:B------:R-:W4:Y:S01]  /*5430*/  MUFU.TANH R138, R138 ;  /* 0x0000008a008a7308 */ /* 0x000f220000002400 */
[----:B------:R-:W-:Y:S01]  /*5440*/  VIADD R21, R20, 0x18 ;  /* 0x0000001814157836 */ /* 0x000fe20000000000 */
[----:B------:R-:W-:Y:S02]  /*5450*/  FSEL R140, R140, -INF , !P1 ;  /* 0xff8000008c8c7808 */ /* 0x000fe40004800000 */
[----:B------:R-:W-:Y:S02]  /*5460*/  FSEL R149, R149, -INF , !P2 ;  /* 0xff80000095957808 */ /* 0x000fe40005000000 */
[----:B------:R-:W-:Y:S01]  /*5470*/  FSEL R144, R144, -INF , !P5 ;  /* 0xff80000090907808 */ /* 0x000fe20006800000 */
[----:B------:R-:W-:Y:S01]  /*5480*/  FMUL.FTZ R126, R8, UR5 ;  /* 0x00000005087e7c20 */ /* 0x000fe20008410000 */
[----:B------:R-:W5:Y:S01]  /*5490*/  MUFU.TANH R128, R128 ;  /* 0x0000008000807308 */ /* 0x000f620000002400 */
[-C--:B------:R-:W-:Y:S01]  /*54a0*/  ISETP.GE.AND P1, PT, R21, R100.reuse, PT ;  /* 0x000000641500720c */ /* 0x080fe20003f26270 */
[----:B------:R-:W-:Y:S01]  /*54b0*/  VIADD R8, R20, 0x21 ;  /* 0x0000002114087836 */ /* 0x000fe20000000000 */
[CC--:B------:R-:W-:Y:S01]  /*54c0*/  ISETP.GE.AND P2, PT, R14.reuse, R101.reuse, PT ;  /* 0x000000650e00720c */ /* 0x0c0fe20003f46270 */
[----:B------:R-:W-:Y:S01]  /*54d0*/  FMUL.FTZ R9, R9, UR5 ;  /* 0x0000000509097c20 */ /* 0x000fe20008410000 */
[-C--:B------:R-:W-:Y:S01]  /*54e0*/  ISETP.GE.AND P5, PT, R14, R100.reuse, PT ;  /* 0x000000640e00720c */ /* 0x080fe20003fa6270 */
[----:B------:R-:W-:Y:S01]  /*54f0*/  VIADD R14, R20, 0x20 ;  /* 0x00000020140e7836 */ /* 0x000fe20000000000 */
[----:B--2---:R-:W-:Y:S01]  /*5500*/  FSEL R147, R147, -INF , !P1 ;  /* 0xff80000093937808 */ /* 0x004fe20004800000 */
[----:B------:R-:W2:Y:S01]  /*5510*/  MUFU.TANH R129, R129 ;  /* 0x0000008100817308 */ /* 0x000ea20000002400 */
[----:B------:R-:W-:Y:S01]  /*5520*/  FSEL R104, R104, -INF , !P2 ;  /* 0xff80000068687808 */ /* 0x000fe20005000000 */
[----:B------:R-:W-:Y:S01]  /*5530*/  FMUL.FTZ R135, R4, UR5 ;  /* 0x0000000504877c20 */ /* 0x000fe20008410000 */
[----:B------:R-:W-:Y:S01]  /*5540*/  FSEL R137, R137, -INF , !P3 ;  /* 0xff80000089897808 */ /* 0x000fe20005800000 */
[----:B------:R-:W-:Y:S01]  /*5550*/  VIADD R4, R20, 0x31 ;  /* 0x0000003114047836 */ /* 0x000fe20000000000 */
[-C--:B------:R-:W-:Y:S01]  /*5560*/  ISETP.GE.AND P1, PT, R8, R101.reuse, PT ;  /* 0x000000650800720c */ /* 0x080fe20003f26270 */
[----:B------:R-:W-:Y:S01]  /*5570*/  FMUL.FTZ R10, R10, UR5 ;  /* 0x000000050a0a7c20 */ /* 0x000fe20008410000 */
[----:B------:R-:W-:Y:S01]  /*5580*/  ISETP.GE.AND P2, PT, R8, R100, PT ;  /* 0x000000640800720c */ /* 0x000fe20003f46270 */
[----:B------:R-:W-:Y:S01]  /*5590*/  MUFU.TANH R142, R142 ;  /* 0x0000008e008e7308 */ /* 0x000fe20000002400 */
[----:B---3--:R-:W-:Y:S01]  /*55a0*/  FSEL R13, R29, -INF , !P4 ;  /* 0xff8000001d0d7808 */ /* 0x008fe20006000000 */
[----:B------:R-:W-:Y:S01]  /*55b0*/  VIADD R8, R20, 0x28 ;  /* 0x0000002814087836 */ /* 0x000fe20000000000 */
[-C--:B------:R-:W-:Y:S01]  /*55c0*/  ISETP.GE.AND P3, PT, R14, R101.reuse, PT ;  /* 0x000000650e00720c */ /* 0x080fe20003f66270 */
[----:B------:R-:W-:Y:S01]  /*55d0*/  FMUL.FTZ R11, R11, UR5 ;  /* 0x000000050b0b7c20 */ /* 0x000fe20008410000 */
[-C--:B------:R-:W-:Y:S01]  /*55e0*/  ISETP.GE.AND P4, PT, R21, R101.reuse, PT ;  /* 0x000000651500720c */ /* 0x080fe20003f86270 */
[----:B------:R-:W-:Y:S01]  /*55f0*/  FMUL.FTZ R5, R5, UR5 ;  /* 0x0000000505057c20 */ /* 0x000fe20008410000 */
[----:B------:R-:W-:Y:S01]  /*5600*/  FSEL R145, R145, -INF , !P5 ;  /* 0xff80000091917808 */ /* 0x000fe20006800000 */
[----:B------:R-:W3:Y:S01]  /*5610*/  MUFU.TANH R125, R125 ;  /* 0x0000007d007d7308 */ /* 0x000ee20000002400 */
[----:B-1----:R-:W-:Y:S01]  /*5620*/  FSEL R106, R106, -INF , !P3 ;  /* 0xff8000006a6a7808 */ /* 0x002fe20005800000 */
[----:B------:R-:W-:Y:S01]  /*5630*/  FMUL.FTZ R6, R6, UR5 ;  /* 0x0000000506067c20 */ /* 0x000fe20008410000 */
[----:B----4-:R-:W-:Y:S01]  /*5640*/  FSEL R138, R138, -INF , !P4 ;  /* 0xff8000008a8a7808 */ /* 0x010fe20006000000 */
[----:B------:R-:W-:Y:S01]  /*5650*/  FMUL.FTZ R7, R7, UR5 ;  /* 0x0000000507077c20 */ /* 0x000fe20008410000 */
[----:B------:R-:W-:-:S02]  /*5660*/  ISETP.GE.AND P5, PT, R8, R101, PT ;  /* 0x000000650800720c */ /* 0x000fc40003fa6270 */
[-C--:B------:R-:W-:Y:S01]  /*5670*/  ISETP.GE.AND P3, PT, R8, R100.reuse, PT ;  /* 0x000000640800720c */ /* 0x080fe20003f66270 */
[----:B------:R-:W1:Y:S01]  /*5680*/  MUFU.TANH R105, R105 ;  /* 0x0000006900697308 */ /* 0x000e620000002400 */
[-C--:B------:R-:W-:Y:S01]  /*5690*/  ISETP.GE.AND P4, PT, R14, R100.reuse, PT ;  /* 0x000000640e00720c */ /* 0x080fe20003f86270 */
[----:B------:R-:W-:Y:S01]  /*56a0*/  VIADD R8, R20, 0x29 ;  /* 0x0000002914087836 */ /* 0x000fe20000000000 */
[----:B-----5:R-:W-:Y:S02]  /*56b0*/  FSEL R128, R128, -INF , !P1 ;  /* 0xff80000080807808 */ /* 0x020fe40004800000 */
[----:B--2---:R-:W-:Y:S02]  /*56c0*/  FSEL R129, R129, -INF , !P4 ;  /* 0xff80000081817808 */ /* 0x004fe40006000000 */
[C---:B------:R-:W-:Y:S01]  /*56d0*/  ISETP.GE.AND P4, PT, R8.reuse, R101, PT ;  /* 0x000000650800720c */ /* 0x040fe20003f86270 */
[----:B------:R-:W2:Y:S01]  /*56e0*/  MUFU.TANH R127, R15 ;  /* 0x0000000f007f7308 */ /* 0x000ea20000002400 */
[----:B------:R-:W-:Y:S01]  /*56f0*/  ISETP.GE.AND P1, PT, R8, R100, PT ;  /* 0x000000640800720c */ /* 0x000fe20003f26270 */
[----:B------:R-:W-:Y:S01]  /*5700*/  VIADD R8, R20, 0x30 ;  /* 0x0000003014087836 */ /* 0x000fe20000000000 */
[----:B---3--:R-:W-:-:S02]  /*5710*/  FSEL R125, R125, -INF , !P3 ;  /* 0xff8000007d7d7808 */ /* 0x008fc40005800000 */
[----:B------:R-:W-:Y:S02]  /*5720*/  FSEL R142, R142, -INF , !P4 ;  /* 0xff8000008e8e7808 */ /* 0x000fe40006000000 */
[CC--:B------:R-:W-:Y:S01]  /*5730*/  ISETP.GE.AND P3, PT, R4.reuse, R101.reuse, PT ;  /* 0x000000650400720c */ /* 0x0c0fe20003f66270 */
[----:B------:R-:W3:Y:S01]  /*5740*/  MUFU.TANH R126, R126 ;  /* 0x0000007e007e7308 */ /* 0x000ee20000002400 */
[----:B-1----:R-:W-:Y:S02]  /*5750*/  FSEL R105, R105, -INF , !P2 ;  /* 0xff80000069697808 */ /* 0x002fe40005000000 */
[----:B------:R-:W-:Y:S01]  /*5760*/  ISETP.GE.AND P4, PT, R4, R100, PT ;  /* 0x000000640400720c */ /* 0x000fe20003f86270 */
[----:B------:R-:W-:Y:S01]  /*5770*/  VIADD R4, R20, 0x38 ;  /* 0x0000003814047836 */ /* 0x000fe20000000000 */
[----:B------:R-:W-:-:S03]  /*5780*/  ISETP.GE.AND P2, PT, R8, R101, PT ;  /* 0x000000650800720c */ /* 0x000fc60003f46270 */
        /* <DEDUP_REMOVED lines=15> */
[----:B------:R-:W-:Y:S01]  /*5880*/  MUFU.TANH R3, R3 ;  /* 0x0000000300037308 */ /* 0x000fe20000002400 */
[----:B-1----:R-:W-:-:S07]  /*5890*/  FSEL R94, R94, -INF , !P4 ;  /* 0xff8000005e5e7808 */ /* 0x002fce0006000000 */
[----:B------:R-:W-:Y:S01]  /*58a0*/  MUFU.TANH R32, R32 ;  /* 0x0000002000207308 */ /* 0x000fe20000002400 */
[----:B--2---:R-:W-:-:S07]  /*58b0*/  FSEL R135, R135, -INF , !P1 ;  /* 0xff80000087877808 */ /* 0x004fce0004800000 */
[----:B------:R1:W-:Y:S08]  /*58c0*/  MUFU.TANH R141, R5 ;  /* 0x00000005008d7308 */ /* 0x0003f00000002400 */
[----:B------:R-:W2:Y:S08]  /*58d0*/  MUFU.TANH R4, R6 ;  /* 0x0000000600047308 */ /* 0x000eb00000002400 */
[----:B------:R3:W4:Y:S01]  /*58e0*/  MUFU.TANH R89, R7 ;  /* 0x0000000700597308 */ /* 0x0007220000002400 */
[----:B-1----:R-:W-:Y:S01]  /*58f0*/  VIADD R5, R20, 0x39 ;  /* 0x0000003914057836 */ /* 0x002fe20000000000 */
[----:B------:R-:W-:Y:S04]  /*5900*/  BAR.SYNC.DEFER_BLOCKING 0x0 ;  /* 0x0000000000007b1d */ /* 0x000fe80000010000 */
[----:B------:R-:W-:-:S02]  /*5910*/  ISETP.GE.AND P4, PT, R5, R101, PT ;  /* 0x000000650500720c */ /* 0x000fc40003f86270 */
[----:B------:R-:W-:Y:S02]  /*5920*/  ISETP.GE.AND P1, PT, R5, R100, PT ;  /* 0x000000640500720c */ /* 0x000fe40003f26270 */
[----:B--2---:R-:W-:Y:S02]  /*5930*/  FSEL R100, R4, -INF , !P2 ;  /* 0xff80000004647808 */ /* 0x004fe40005000000 */
[----:B------:R-:W-:Y:S02]  /*5940*/  FSEL R6, R3, -INF , !P5 ;  /* 0xff80000003067808 */ /* 0x000fe40006800000 */
[----:B------:R-:W-:Y:S02]  /*5950*/  FSEL R141, R141, -INF , !P4 ;  /* 0xff8000008d8d7808 */ /* 0x000fe40006000000 */
[----:B---3--:R-:W-:Y:S02]  /*5960*/  FSEL R7, R32, -INF , !P3 ;  /* 0xff80000020077808 */ /* 0x008fe40005800000 */
[----:B----4-:R-:W-:Y:S01]  /*5970*/  FSEL R89, R89, -INF , !P1 ;  /* 0xff80000059597808 */ /* 0x010fe20004800000 */
        /* <DEDUP_REMOVED lines=62> */
.L_x_5193:
[----:B------:R-:W-:-:S04]  /*5d60*/  LEA R4, -R96, RZ, 0x6 ;  /* 0x000000ff60047211 */ /* 0x000fc800078e31ff */
[----:B------:R-:W-:-:S07]  /*5d70*/  SHF.R.S32.HI R5, RZ, 0x1f, R4 ;  /* 0x0000001fff057819 */ /* 0x000fce0000011404 */
.L_x_5194:
        /* <DEDUP_REMOVED lines=20> */
.L_x_5192:
        /* <DEDUP_REMOVED lines=32> */
[----:B------:R-:W-:-:S03]  /*60c0*/  FMNMX.FTZ R4, R100, R3, !PT ;  /* 0x0000000364047209 */ /* 0x000fc60007810000 */
[----:B------:R-:W2:Y:S01]  /*60d0*/  SHFL.BFLY PT, R5, R8, 0x2, 0x1f ;  /* 0x0c401f0008057f89 */ /* 0x000ea200000e0000 */
[----:B------:R-:W-:-:S05]  /*60e0*/  FMNMX.FTZ R4, R89, R4, !PT ;  /* 0x0000000459047209 */ /* 0x000fca0007810000 */
[----:B------:R-:W3:Y:S01]  /*60f0*/  SHFL.BFLY PT, R3, R4, 0x2, 0x1f ;  /* 0x0c401f0004037f89 */ /* 0x000ee200000e0000 */
[----:B--2---:R-:W-:-:S03]  /*6100*/  FMNMX.FTZ R5, R8, R5, !PT ;  /* 0x0000000508057209 */ /* 0x004fc60007810000 */
[----:B------:R-:W-:Y:S01]  /*6110*/  LDSM.16.MT88.4 R8, [R109+0x6000] ;  /* 0x006000006d08783b */ /* 0x000fe20000004200 */
[----:B---3--:R-:W-:-:S03]  /*6120*/  FMNMX.FTZ R3, R4, R3, !PT ;  /* 0x0000000304037209 */ /* 0x008fc60007810000 */
[----:B------:R-:W2:Y:S04]  /*6130*/  SHFL.BFLY PT, R92, R5, 0x1, 0x1f ;  /* 0x0c201f00055c7f89 */ /* 0x000ea800000e0000 */
[----:B------:R-:W3:Y:S01]  /*6140*/  SHFL.BFLY PT, R86, R3, 0x1, 0x1f ;  /* 0x0c201f0003567f89 */ /* 0x000ee200000e0000 */
[----:B--2---:R-:W-:Y:S02]  /*6150*/  FMNMX.FTZ R92, R5, R92, !PT ;  /* 0x0000005c055c7209 */ /* 0x004fe40007810000 */
[----:B---3--:R-:W-:-:S03]  /*6160*/  FMNMX.FTZ R86, R3, R86, !PT ;  /* 0x0000005603567209 */ /* 0x008fc60007810000 */
[C---:B------:R-:W-:Y:S01]  /*6170*/  FMUL.FTZ R143, R92.reuse, UR6 ;  /* 0x000000065c8f7c20 */ /* 0x040fe20008410000 */
[----:B------:R-:W-:Y:S02]  /*6180*/  FSETP.NEU.FTZ.AND P1, PT, R92, -INF , PT ;  /* 0xff8000005c00780b */ /* 0x000fe40003f3d000 */
[C---:B------:R-:W-:Y:S01]  /*6190*/  FSETP.NEU.FTZ.AND P0, PT, R86.reuse, -INF , PT ;  /* 0xff8000005600780b */ /* 0x040fe20003f1d000 */
[----:B-1----:R-:W-:Y:S01]  /*61a0*/  FMUL.FTZ R98, R86, UR6 ;  /* 0x0000000656627c20 */ /* 0x002fe20008410000 */
[----:B------:R-:W-:Y:S02]  /*61b0*/  FSEL R5, R92, RZ, P1 ;  /* 0x000000ff5c057208 */ /* 0x000fe40000800000 */
[----:B------:R-:W-:Y:S02]  /*61c0*/  FSEL R143, R143, RZ, P1 ;  /* 0x000000ff8f8f7208 */ /* 0x000fe40000800000 */
[----:B------:R-:W-:Y:S01]  /*61d0*/  FSEL R98, R98, RZ, P0 ;  /* 0x000000ff62627208 */ /* 0x000fe20000000000 */
[----:B------:R-:W-:-:S02]  /*61e0*/  FADD.FTZ R5, R2, -R5 ;  /* 0x8000000502057221 */ /* 0x000fc40000010000 */
[--C-:B------:R-:W-:Y:S01]  /*61f0*/  FFMA.FTZ R99, R6, UR6, -R143.reuse ;  /* 0x0000000606637c23 */ /* 0x100fe2000801088f */
[--C-:B------:R-:W-:Y:S01]  /*6200*/  FFMA.FTZ R90, R18, UR6, -R143.reuse ;  /* 0x00000006125a7c23 */ /* 0x100fe2000801088f */
[--C-:B------:R-:W-:Y:S01]  /*6210*/  FFMA.FTZ R91, R7, UR6, -R98.reuse ;  /* 0x00000006075b7c23 */ /* 0x100fe20008010862 */
[----:B------:R-:W-:Y:S01]  /*6220*/  FSEL R7, R86, RZ, P0 ;  /* 0x000000ff56077208 */ /* 0x000fe20000000000 */
[----:B------:R-:W-:Y:S01]  /*6230*/  FMUL.FTZ R101, R5, UR6 ;  /* 0x0000000605657c20 */ /* 0x000fe20008410000 */
[--C-:B------:R-:W-:Y:S01]  /*6240*/  FFMA.FTZ R88, R16, UR6, -R143.reuse ;  /* 0x0000000610587c23 */ /* 0x100fe2000801088f */
[----:B------:R-:W-:Y:S01]  /*6250*/  FFMA.FTZ R3, R12, UR6, -R143 ;  /* 0x000000060c037c23 */ /* 0x000fe2000801088f */
[--C-:B------:R-:W-:Y:S01]  /*6260*/  FFMA.FTZ R2, R19, UR6, -R98.reuse ;  /* 0x0000000613027c23 */ /* 0x100fe20008010862 */
[----:B------:R-:W-:Y:S01]  /*6270*/  FADD.FTZ R7, R0, -R7 ;  /* 0x8000000700077221 */ /* 0x000fe20000010000 */
[--C-:B------:R-:W-:Y:S01]  /*6280*/  FFMA.FTZ R93, R17, UR6, -R98.reuse ;  /* 0x00000006115d7c23 */ /* 0x100fe20008010862 */
[----:B------:R-:W1:Y:S01]  /*6290*/  MUFU.EX2 R101, R101 ;  /* 0x0000006500657308 */ /* 0x000e620000000800 */
[--C-:B------:R-:W-:Y:S01]  /*62a0*/  FFMA.FTZ R0, R13, UR6, -R98.reuse ;  /* 0x000000060d007c23 */ /* 0x100fe20008010862 */
[----:B------:R-:W-:Y:S01]  /*62b0*/  FMUL.FTZ R97, R7, UR6 ;  /* 0x0000000607617c20 */ /* 0x000fe20008410000 */
[----:B------:R-:W-:Y:S01]  /*62c0*/  LDSM.16.MT88.4 R16, [R87+0x6000] ;  /* 0x006000005710783b */ /* 0x000fe20000004200 */
        /* <DEDUP_REMOVED lines=19> */
[----:B------:R-:W-:Y:S01]  /*6400*/  FMUL.FTZ R36, R36, R101 ;  /* 0x0000006524247220 */ /* 0x000fe20000410000 */
[----:B------:R-:W1:Y:S01]  /*6410*/  MUFU.EX2 R90, R90 ;  /* 0x0000005a005a7308 */ /* 0x000e620000000800 */
[-C--:B--2---:R-:W-:Y:S01]  /*6420*/  FMUL.FTZ R30, R58, R97.reuse ;  /* 0x000000613a1e7220 */ /* 0x084fe20000410000 */
[-C--:B------:R-:W-:Y:S01]  /*6430*/  FMUL.FTZ R31, R59, R97.reuse ;  /* 0x000000613b1f7220 */ /* 0x080fe20000410000 */
[-C--:B------:R-:W-:Y:S01]  /*6440*/  FMUL.FTZ R6, R82, R97.reuse ;  /* 0x0000006152067220 */ /* 0x080fe20000410000 */
[----:B------:R-:W2:Y:S01]  /*6450*/  LDSM.16.MT88.4 R56, [R109+0x8000] ;  /* 0x008000006d38783b */ /* 0x000ea20000004200 */
        /* <DEDUP_REMOVED lines=12> */
[----:B-1----:R-:W-:Y:S01]  /*6520*/  F2FP.BF16.F32.PACK_AB R80, R90, R99 ;  /* 0x000000635a50723e */ /* 0x002fe200000010ff */
        /* <DEDUP_REMOVED lines=15> */
[----:B---3--:R-:W-:Y:S01]  /*6620*/  F2FP.BF16.F32.PACK_AB R82, R3, R88 ;  /* 0x000000580352723e */ /* 0x008fe200000010ff */
        /* <DEDUP_REMOVED lines=28> */
[----:B------:R-:W-:Y:S01]  /*67f0*/  FFMA.FTZ R95, R95, UR6, -R98 ;  /* 0x000000065f5f7c23 */ /* 0x000fe20008010862 */
[----:B------:R-:W-:Y:S01]  /*6800*/  FFMA.FTZ R101, R136, R101, R99 ;  /* 0x0000006588657223 */ /* 0x000fe20000010063 */
[----:B------:R-:W1:Y:S01]  /*6810*/  MUFU.EX2 R139, R139 ;  /* 0x0000008b008b7308 */ /* 0x000e620000000800 */
[----:B---3--:R-:W-:Y:S01]  /*6820*/  F2FP.BF16.F32.PACK_AB R83, R0, R93 ;  /* 0x0000005d0053723e */ /* 0x008fe200000010ff */
[----:B------:R-:W-:Y:S01]  /*6830*/  FFMA.FTZ R91, R134, R97, R91 ;  /* 0x00000061865b7223 */ /* 0x000fe2000001005b */
[----:B------:R-:W-:-:S03]  /*6840*/  FADD.FTZ R101, R90, R101 ;  /* 0x000000655a657221 */ /* 0x000fc60000010000 */
[----:B------:R-:W-:Y:S02]  /*6850*/  FADD.FTZ R2, R2, R91 ;  /* 0x0000005b02027221 */ /* 0x000fe40000010000 */
[C---:B------:R-:W-:Y:S01]  /*6860*/  HMMA.16816.F32.BF16 R28, R80.reuse, R32, R28 ;  /* 0x00000020501c723c */ /* 0x040fe2000004181c */
[----:B------:R-:W-:Y:S05]  /*6870*/  MUFU.EX2 R107, R107 ;  /* 0x0000006b006b7308 */ /* 0x000fea0000000800 */
[C---:B------:R-:W-:Y:S01]  /*6880*/  HMMA.16816.F32.BF16 R32, R80.reuse, R34, R52 ;  /* 0x000000225020723c */ /* 0x040fe20000041834 */
[----:B------:R-:W3:Y:S02]  /*6890*/  LDSM.16.MT88.4 R52, [R87+0x8000] ;  /* 0x008000005734783b */ /* 0x000ee40000004200 */
        /* <DEDUP_REMOVED lines=16> */
[----:B------:R-:W-:Y:S01]  /*69a0*/  HMMA.16816.F32.BF16 R48, R80, R54, R48 ;  /* 0x000000365030723c */ /* 0x000fe20000041830 */
[----:B-1----:R-:W-:-:S02]  /*69b0*/  F2FP.BF16.F32.PACK_AB R52, R139, R140 ;  /* 0x0000008c8b34723e */ /* 0x002fc400000010ff */
[----:B----4-:R-:W-:Y:S01]  /*69c0*/  F2FP.BF16.F32.PACK_AB R53, R137, R138 ;  /* 0x0000008a8935723e */ /* 0x010fe200000010ff */
[----:B------:R-:W-:Y:S02]  /*69d0*/  MUFU.EX2 R145, R145 ;  /* 0x0000009100917308 */ /* 0x000fe40000000800 */
[----:B------:R-:W-:Y:S01]  /*69e0*/  HMMA.16816.F32.BF16 R4, R80, R8, R4 ;  /* 0x000000085004723c */ /* 0x000fe20000041804 */
[----:B------:R-:W-:Y:S02]  /*69f0*/  F2FP.BF16.F32.PACK_AB R54, R104, R107 ;  /* 0x0000006b6836723e */ /* 0x000fe400000010ff */
[----:B-----5:R-:W-:-:S03]  /*6a00*/  F2FP.BF16.F32.PACK_AB R55, R102, R103 ;  /* 0x000000676637723e */ /* 0x020fc600000010ff */
[----:B------:R-:W-:Y:S01]  /*6a10*/  HMMA.16816.F32.BF16 R8, R80, R10, R76 ;  /* 0x0000000a5008723c */ /* 0x000fe2000004184c */
[----:B------:R-:W-:Y:S01]  /*6a20*/  MUFU.EX2 R106, R106 ;  /* 0x0000006a006a7308 */ /* 0x000fe20000000800 */
[----:B------:R-:W-:Y:S04]  /*6a30*/  LDSM.16.MT88.4 R76, [R109+0x6c00] ;  /* 0x006c00006d4c783b */ /* 0x000fe80000004200 */
[C---:B--2---:R-:W-:Y:S03]  /*6a40*/  HMMA.16816.F32.BF16 R12, R52.reuse, R56, R12 ;  /* 0x00000038340c723c */ /* 0x044fe6000004180c */
        /* <DEDUP_REMOVED lines=16> */
[----:B------:R-:W-:Y:S05]  /*6b50*/  MUFU.EX2 R127, R127 ;  /* 0x0000007f007f7308 */ /* 0x000fea0000000800 */
[C---:B------:R-:W-:Y:S01]  /*6b60*/  HMMA.16816.F32.BF16 R24, R52.reuse, R62, R24 ;  /* 0x0000003e3418723c */ /* 0x040fe20000041818 */
[----:B------:R-:W2:Y:S02]  /*6b70*/  LDSM.16.MT88.4 R60, [R109+0x8400] ;  /* 0x008400006d3c783b */ /* 0x000ea40000004200 */
[----:B------:R-:W3:Y:S08]  /*6b80*/  MUFU.EX2 R130, R130 ;  /* 0x0000008200827308 */ /* 0x000ef00000000800 */
        /* <DEDUP_REMOVED lines=23> */
[--C-:B------:R-:W-:Y:S01]  /*6d00*/  FFMA.FTZ R61, R94, UR6, -R98.reuse ;  /* 0x000000065e3d7c23 */ /* 0x100fe20008010862 */
[--C-:B------:R-:W-:Y:S01]  /*6d10*/  FFMA.FTZ R94, R100, UR6, -R98.reuse ;  /* 0x00000006645e7c23 */ /* 0x100fe20008010862 */
[----:B------:R-:W-:Y:S01]  /*6d20*/  FFMA.FTZ R60, R89, UR6, -R98 ;  /* 0x00000006593c7c23 */ /* 0x000fe20008010862 */
[----:B------:R-:W-:Y:S01]  /*6d30*/  FADD.FTZ R98, R88, R101 ;  /* 0x0000006558627221 */ /* 0x000fe20000010000 */
[----:B------:R-:W2:Y:S01]  /*6d40*/  MUFU.EX2 R100, R61 ;  /* 0x0000003d00647308 */ /* 0x000ea20000000800 */
[----:B------:R-:W-:-:S02]  /*6d50*/  F2FP.BF16.F32.PACK_AB R88, R125, R126 ;  /* 0x0000007e7d58723e */ /* 0x000fc400000010ff */
[----:B------:R-:W-:-:S05]  /*6d60*/  FADD.FTZ R3, R3, R98 ;  /* 0x0000006203037221 */ /* 0x000fca0000010000 */
[----:B------:R-:W-:Y:S08]  /*6d70*/  MUFU.EX2 R94, R94 ;  /* 0x0000005e005e7308 */ /* 0x000ff00000000800 */
[----:B------:R-:W3:Y:S01]  /*6d80*/  MUFU.EX2 R99, R60 ;  /* 0x0000003c00637308 */ /* 0x000ee20000000800 */
[----:B--2---:R-:W-:Y:S01]  /*6d90*/  F2FP.BF16.F32.PACK_AB R89, R100, R95 ;  /* 0x0000005f6459723e */ /* 0x004fe200000010ff */
[C---:B-1----:R-:W-:Y:S06]  /*6da0*/  HMMA.16816.F32.BF16 R28, R52.reuse, R56, R28 ;  /* 0x00000038341c723c */ /* 0x042fec000004181c */
[----:B------:R-:W-:Y:S01]  /*6db0*/  HMMA.16816.F32.BF16 R32, R52, R58, R32 ;  /* 0x0000003a3420723c */ /* 0x000fe20000041820 */
[----:B------:R-:W1:Y:S01]  /*6dc0*/  LDSM.16.MT88.4 R56, [R87+0x8800] ;  /* 0x008800005738783b */ /* 0x000e620000004200 */
[----:B---3--:R-:W-:-:S03]  /*6dd0*/  F2FP.BF16.F32.PACK_AB R91, R99, R94 ;  /* 0x0000005e635b723e */ /* 0x008fc600000010ff */
[----:B------:R-:W2:Y:S04]  /*6de0*/  LDSM.16.MT88.4 R60, [R109+0x7c00] ;  /* 0x007c00006d3c783b */ /* 0x000ea80000004200 */
[C---:B------:R-:W-:Y:S01]  /*6df0*/  HMMA.16816.F32.BF16 R80, R88.reuse, R76, R4 ;  /* 0x0000004c5850723c */ /* 0x040fe20000041804 */
[----:B------:R-:W-:Y:S05]  /*6e00*/  LDSM.16.MT88.4 R4, [R87+0x8c00] ;  /* 0x008c00005704783b */ /* 0x000fea0000004200 */
[C---:B------:R-:W-:Y:S01]  /*6e10*/  HMMA.16816.F32.BF16 R76, R88.reuse, R78, R8 ;  /* 0x0000004e584c723c */ /* 0x040fe20000041808 */
[----:B------:R-:W3:Y:S05]  /*6e20*/  LDSM.16.MT88.4 R8, [R109+0x8c00] ;  /* 0x008c00006d08783b */ /* 0x000eea0000004200 */
[C---:B------:R-:W-:Y:S06]  /*6e30*/  HMMA.16816.F32.BF16 R72, R88.reuse, R68, R12 ;  /* 0x000000445848723c */ /* 0x040fec000004180c */
[----:B------:R-:W-:Y:S01]  /*6e40*/  HMMA.16816.F32.BF16 R68, R88, R70, R16 ;  /* 0x000000465844723c */ /* 0x000fe20000041810 */
[----:B------:R-:W-:-:S04]  /*6e50*/  FADD.FTZ R13, R93, R2 ;  /* 0x000000025d0d7221 */ /* 0x000fc80000010000 */
        /* <DEDUP_REMOVED lines=8> */
[----:B------:R-:W-:Y:S01]  /*6ee0*/  FADD.FTZ R103, R103, R2 ;  /* 0x0000000267677221 */ /* 0x000fe20000010000 */
[----:B------:R-:W-:Y:S01]  /*6ef0*/  HMMA.16816.F32.BF16 R48, R52, R58, R48 ;  /* 0x0000003a3430723c */ /* 0x000fe20000041830 */
[----:B------:R-:W1:Y:S01]  /*6f00*/  LDSM.16.MT88.4 R52, [R87+0x7c00] ;  /* 0x007c00005734783b */ /* 0x000e620000004200 */
[----:B------:R-:W-:Y:S01]  /*6f10*/  FADD.FTZ R3, R104, R3 ;  /* 0x0000000368037221 */ /* 0x000fe20000010000 */
[----:B------:R-:W-:Y:S01]  /*6f20*/  FADD.FTZ R102, R102, R103 ;  /* 0x0000006766667221 */ /* 0x000fe20000010000 */
[----:B------:R-:W-:-:S02]  /*6f30*/  MOV R2, R92 ;  /* 0x0000005c00027202 */ /* 0x000fc40000000f00 */
        /* <DEDUP_REMOVED lines=10> */
[----:B---3--:R-:W-:Y:S01]  /*6fe0*/  HMMA.16816.F32.BF16 R36, R88, R8, R36 ;  /* 0x000000085824723c */ /* 0x008fe20000041824 */
        /* <DEDUP_REMOVED lines=9> */
[----:B------:R-:W-:-:S03]  /*7080*/  FADD.FTZ R134, R99, R94 ;  /* 0x0000005e63867221 */ /* 0x000fc60000010000 */
[C---:B------:R-:W-:Y:S06]  /*7090*/  HMMA.16816.F32.BF16 R48, R88.reuse, R6, R48 ;  /* 0x000000065830723c */ /* 0x040fec0000041830 */
[C---:B-1----:R-:W-:Y:S06]  /*70a0*/  HMMA.16816.F32.BF16 R56, R88.reuse, R52, R28 ;  /* 0x000000345838723c */ /* 0x042fec000004181c */
[----:B------:R-:W-:-:S15]  /*70b0*/  HMMA.16816.F32.BF16 R52, R88, R54, R32 ;  /* 0x000000365834723c */ /* 0x000fde0000041820 */
[----:B------:R-:W-:-:S09]  /*70c0*/  NOP ;  /* 0x0000000000007918 */ /* 0x000fd20000000000 */
.L_x_5189:
        /* <DEDUP_REMOVED lines=11> */
[----:B------:R-:W-:Y:S01]  /*7180*/  SHF.R.S32.HI R127, RZ, 0x1f, R128 ;  /* 0x0000001fff7f7819 */ /* 0x000fe20000011480 */
[----:B------:R-:W-:Y:S01]  /*7190*/  ULDC UR4, c[0x0][0x2ec] ;  /* 0x0000bb0000047ab9 */ /* 0x000fe20000000800 */
[----:B------:R-:W-:-:S07]  /*71a0*/  SHF.R.S32.HI R125, RZ, 0x1f, R126 ;  /* 0x0000001fff7d7819 */ /* 0x000fce000001147e */
.L_x_5199:
        /* <DEDUP_REMOVED lines=66> */
.L_x_5196:
[C---:B------:R-:W-:Y:S04]  /*75d0*/  LEA R122, P0, R8.reuse, R122, 0x1 ;  /* 0x0000007a087a7211 */ /* 0x040fe800078008ff */
[----:B------:R-:W-:Y:S02]  /*75e0*/  LEA.HI.X R123, R8, R123, R131, 0x1, P0 ;  /* 0x0000007b087b7211 */ /* 0x000fe400000f0c83 */
[----:B------:R-:W-:Y:S03]  /*75f0*/  IADD3 R138, P0, R129, R122, RZ ;  /* 0x0000007a818a7210 */ /* 0x000fe60007f1e0ff */
[----:B------:R-:W-:Y:S01]  /*7600*/  @!PT LDS RZ, [RZ] ;  /* 0x00000000fffff984 */ /* 0x000fe20000000800 */
[----:B------:R-:W-:Y:S01]  /*7610*/  @!PT LDS RZ, [RZ] ;  /* 0x00000000fffff984 */ /* 0x000fe20000000800 */
[----:B------:R-:W-:Y:S01]  /*7620*/  @!PT LDS RZ, [RZ] ;  /* 0x00000000fffff984 */ /* 0x000fe20000000800 */
[----:B------:R-:W-:Y:S01]  /*7630*/  LDGSTS.E.BYPASS.LTC128B.128 [R116+0x6000], desc[UR10][R122.64] ;  /* 0x060000007a747fae */ /* 0x000fe2000b901d4a */
[----:B------:R-:W-:Y:S02]  /*7640*/  IADD3.X R139, R130, R123, RZ, P0, !PT ;  /* 0x0000007b828b7210 */ /* 0x000fe400007fe4ff */
[----:B------:R-:W-:Y:S03]  /*7650*/  ISETP.GE.AND P0, PT, R115, 0x2, PT ;  /* 0x000000027300780c */ /* 0x000fe60003f06270 */
[----:B------:R-:W-:Y:S06]  /*7660*/  LDGSTS.E.BYPASS.LTC128B.128 [R116+0x7000], desc[UR10][R122.64+0x40] ;  /* 0x070000407a747fae */ /* 0x000fec000b901d4a */
[----:B------:R-:W-:Y:S06]  /*7670*/  LDGSTS.E.BYPASS.LTC128B.128 [R116+0x8000], desc[UR10][R122.64+0x80] ;  /* 0x080000807a747fae */ /* 0x000fec000b901d4a */
[----:B------:R-:W-:Y:S06]  /*7680*/  LDGSTS.E.BYPASS.LTC128B.128 [R116+0x6800], desc[UR10][R138.64] ;  /* 0x068000008a747fae */ /* 0x000fec000b901d4a */
[----:B------:R-:W-:Y:S06]  /*7690*/  LDGSTS.E.BYPASS.LTC128B.128 [R116+0x7800], desc[UR10][R138.64+0x40] ;  /* 0x078000408a747fae */ /* 0x000fec000b901d4a */
[----:B------:R1:W-:Y:S06]  /*76a0*/  LDGSTS.E.BYPASS.LTC128B.128 [R116+0x8800], desc[UR10][R138.64+0x80] ;  /* 0x088000808a747fae */ /* 0x0003ec000b901d4a */
[----:B------:R-:W-:Y:S06]  /*76b0*/  LDSM.16.M88.4 R88, [R112] ;  /* 0x000000007058783b */ /* 0x000fec0000000200 */
[----:B------:R-:W2:Y:S06]  /*76c0*/  LDSM.16.M88.4 R92, [R111+0x3000] ;  /* 0x003000006f5c783b */ /* 0x000eac0000000200 */
[----:B------:R-:W3:Y:S06]  /*76d0*/  LDSM.16.M88.4 R96, [R111+0x3400] ;  /* 0x003400006f60783b */ /* 0x000eec0000000200 */
[----:B------:R-:W4:Y:S06]  /*76e0*/  LDSM.16.M88.4 R100, [R111+0x3800] ;  /* 0x003800006f64783b */ /* 0x000f2c0000000200 */
[----:B------:R-:W5:Y:S06]  /*76f0*/  LDSM.16.M88.4 R104, [R111+0x3c00] ;  /* 0x003c00006f68783b */ /* 0x000f6c0000000200 */
        /* <DEDUP_REMOVED lines=23> */
[----:B------:R-:W2:Y:S06]  /*7870*/  LDSM.16.M88.4 R88, [R111+0x4000] ;  /* 0x004000006f58783b */ /* 0x000eac0000000200 */
        /* <DEDUP_REMOVED lines=67> */
[C---:B--2---:R-:W-:Y:S06]  /*7cb0*/  HMMA.16816.F32.BF16 R20, R88.reuse, R92, R20 ;  /* 0x0000005c5814723c */ /* 0x044fec0000041814 */
[C---:B------:R-:W-:Y:S03]  /*7cc0*/  HMMA.16816.F32.BF16 R24, R88.reuse, R94, R24 ;  /* 0x0000005e5818723c */ /* 0x040fe60000041818 */
[----:B------:R-:W2:Y:S03]  /*7cd0*/  MUFU.TANH R162, R162 ;  /* 0x000000a200a27308 */ /* 0x000ea60000002400 */
[C---:B---3--:R-:W-:Y:S07]  /*7ce0*/  HMMA.16816.F32.BF16 R28, R88.reuse, R96, R28 ;  /* 0x00000060581c723c */ /* 0x048fee000004181c */
[----:B------:R-:W3:Y:S01]  /*7cf0*/  MUFU.TANH R163, R163 ;  /* 0x000000a300a37308 */ /* 0x000ee20000002400 */
[----:B------:R-:W-:Y:S09]  /*7d00*/  HMMA.16816.F32.BF16 R32, R88, R98, R32 ;  /* 0x000000625820723c */ /* 0x000ff20000041820 */
[----:B------:R-:W2:Y:S02]  /*7d10*/  MUFU.TANH R161, R161 ;  /* 0x000000a100a17308 */ /* 0x000ea40000002400 */
[----:B------:R-:W-:Y:S01]  /*7d20*/  FMUL.FTZ R137, R20, UR5 ;  /* 0x0000000514897c20 */ /* 0x000fe20008410000 */
[----:B-1----:R-:W-:Y:S01]  /*7d30*/  FMUL.FTZ R139, R21, UR5 ;  /* 0x00000005158b7c20 */ /* 0x002fe20008410000 */
        /* <DEDUP_REMOVED lines=40> */
[----:B--234-:R-:W-:Y:S05]  /*7fc0*/  @!P0 BRA `(.L_x_5197) ;  /* 0x0000000400408947 */ /* 0x01cfea0003800000 */
[----:B------:R-:W-:Y:S02]  /*7fd0*/  MOV R8, R126 ;  /* 0x0000007e00087202 */ /* 0x000fe40000000f00 */
[----:B------:R-:W-:Y:S01]  /*7fe0*/  MOV R7, R125 ;  /* 0x0000007d00077202 */ /* 0x000fe20000000f00 */
        /* <DEDUP_REMOVED lines=9> */
[----:B------:R-:W-:Y:S02]  /*8080*/  ISETP.GE.AND P2, PT, R11, RZ, PT ;  /* 0x000000ff0b00720c */ /* 0x000fe40003f46270 */
[-C--:B------:R-:W-:Y:S06]  /*8090*/  LOP3.LUT R11, RZ, R0.reuse, RZ, 0x33, !PT ;  /* 0x00000000ff0b7212 */ /* 0x080fec00078e33ff */
        /* <DEDUP_REMOVED lines=25> */
[----:B------:R-:W2:Y:S07]  /*8230*/  LDC.64 R6, c[0x0][0x248] ;  /* 0x00009200ff067b82 */ /* 0x000eae0000000a00 */
        /* <DEDUP_REMOVED lines=14> */
[----:B------:R-:W3:Y:S03]  /*8320*/  LDG.E R9, desc[UR10][R14.64] ;  /* 0x0000000a0e097981 */ /* 0x000ee6000c1e1900 */
        /* <DEDUP_REMOVED lines=11> */
.L_x_5198:
[----:B------:R-:W2:Y:S01]  /*83e0*/  LDC.64 R4, c[0x0][0x248] ;  /* 0x00009200ff047b82 */ /* 0x000ea20000000a00 */
        /* <DEDUP_REMOVED lines=8> */
[C---:B--2---:R-:W-:Y:S04]  /*8470*/  LEA R6, P0, R4.reuse, R132, 0x6 ;  /* 0x0000008404067211 */ /* 0x044fe800078030ff */
[----:B------:R-:W-:Y:S05]  /*8480*/  LEA.HI.X R7, R4, R133, R5, 0x6, P0 ;  /* 0x0000008504077211 */ /* 0x000fea00000f3405 */
[----:B------:R3:W-:Y:S04]  /*8490*/  LDGSTS.E.BYPASS.LTC128B.128 [R116+0x3800], desc[UR10][R6.64] ;  /* 0x0380000006747fae */ /* 0x0007e8000b901d4a */
[----:B------:R3:W-:Y:S04]  /*84a0*/  LDGSTS.E.BYPASS.LTC128B.128 [R116+0x4800], desc[UR10][R6.64+0x40] ;  /* 0x0480004006747fae */ /* 0x0007e8000b901d4a */
[----:B------:R3:W-:Y:S04]  /*84b0*/  LDGSTS.E.BYPASS.LTC128B.128 [R116+0x5800], desc[UR10][R6.64+0x80] ;  /* 0x0580008006747fae */ /* 0x0007e8000b901d4a */
[----:B------:R-:W0:Y:S02]  /*84c0*/  LDGDEPBAR ;  /* 0x00000000000079af */ /* 0x000e240000000000 */
.L_x_5197:
[----:B------:R-:W-:Y:S01]  /*84d0*/  FMNMX.FTZ R0, R159, R85, !PT ;  /* 0x000000559f007209 */ /* 0x000fe20007810000 */
[----:B------:R-:W-:Y:S01]  /*84e0*/  LDSM.16.MT88.4 R20, [R87+0x6000] ;  /* 0x006000005714783b */ /* 0x000fe20000004200 */
[----:B---3--:R-:W-:Y:S02]  /*84f0*/  FMNMX.FTZ R7, R158, R3, !PT ;  /* 0x000000039e077209 */ /* 0x008fe40007810000 */
[----:B------:R-:W-:Y:S02]  /*8500*/  FMNMX.FTZ R0, R157, R0, !PT ;  /* 0x000000009d007209 */ /* 0x000fe40007810000 */
[----:B------:R-:W-:Y:S02]  /*8510*/  FMNMX.FTZ R7, R162, R7, !PT ;  /* 0x00000007a2077209 */ /* 0x000fe40007810000 */
[----:B------:R-:W-:Y:S01]  /*8520*/  FMNMX.FTZ R0, R163, R0, !PT ;  /* 0x00000000a3007209 */ /* 0x000fe20007810000 */
[----:B------:R-:W-:Y:S01]  /*8530*/  LDSM.16.MT88.4 R28, [R109+0x7000] ;  /* 0x007000006d1c783b */ /* 0x000fe20000004200 */
        /* <DEDUP_REMOVED lines=39> */
[----:B------:R-:W-:Y:S02]  /*87b0*/  FMUL.FTZ R103, R0, UR4 ;  /* 0x0000000400677c20 */ /* 0x000fe40008410000 */
        /* <DEDUP_REMOVED lines=49> */
[----:B------:R-:W2:Y:S01]  /*8ad0*/  LDSM.16.MT88.4 R60, [R87+0x7000] ;  /* 0x00700000573c783b */ /* 0x000ea20000004200 */
[C---:B------:R-:W-:Y:S01]  /*8ae0*/  FMUL.FTZ R32, R85.reuse, R52 ;  /* 0x0000003455207220 */ /* 0x040fe20000410000 */
[----:B------:R-:W-:Y:S01]  /*8af0*/  FMUL.FTZ R33, R85, R53 ;  /* 0x0000003555217220 */ /* 0x000fe20000410000 */
[C---:B------:R-:W-:Y:S01]  /*8b00*/  FMUL.FTZ R34, R3.reuse, R54 ;  /* 0x0000003603227220 */ /* 0x040fe20000410000 */
[----:B------:R-:W-:Y:S03]  /*8b10*/  FMUL.FTZ R35, R3, R55 ;  /* 0x0000003703237220 */ /* 0x000fe60000410000 */
[----:B------:R-:W3:Y:S01]  /*8b20*/  MUFU.EX2 R92, R92 ;  /* 0x0000005c005c7308 */ /* 0x000ee20000000800 */
[----:B-1----:R-:W-:Y:S01]  /*8b30*/  F2FP.BF16.F32.PACK_AB R80, R93, R104 ;  /* 0x000000685d50723e */ /* 0x002fe200000010ff */
[C---:B------:R-:W-:Y:S01]  /*8b40*/  FMUL.FTZ R36, R85.reuse, R36 ;  /* 0x0000002455247220 */ /* 0x040fe20000410000 */
[----:B------:R-:W1:Y:S01]  /*8b50*/  LDSM.16.MT88.4 R52, [R109+0x8000] ;  /* 0x008000006d34783b */ /* 0x000e620000004200 */
[----:B------:R-:W-:Y:S01]  /*8b60*/  FMUL.FTZ R37, R85, R37 ;  /* 0x0000002555257220 */ /* 0x000fe20000410000 */
        /* <DEDUP_REMOVED lines=24> */
[----:B------:R-:W-:Y:S01]  /*8cf0*/  FFMA.FTZ R106, R148, UR4, -R106 ;  /* 0x00000004946a7c23 */ /* 0x000fe2000801086a */
[----:B------:R-:W-:Y:S01]  /*8d00*/  LDSM.16.MT88.4 R68, [R87+0x6c00] ;  /* 0x006c00005744783b */ /* 0x000fe20000004200 */
[--C-:B------:R-:W-:Y:S03]  /*8d10*/  FFMA.FTZ R135, R143, UR4, -R103.reuse ;  /* 0x000000048f877c23 */ /* 0x100fe60008010867 */
[----:B------:R-:W5:Y:S01]  /*8d20*/  MUFU.EX2 R88, R88 ;  /* 0x0000005800587308 */ /* 0x000f620000000800 */
[----:B----4-:R-:W-:Y:S01]  /*8d30*/  F2FP.BF16.F32.PACK_AB R82, R89, R90 ;  /* 0x0000005a5952723e */ /* 0x010fe200000010ff */
[----:B------:R-:W-:Y:S01]  /*8d40*/  FFMA.FTZ R144, R144, UR4, -R103 ;  /* 0x0000000490907c23 */ /* 0x000fe20008010867 */
[----:B------:R-:W-:Y:S01]  /*8d50*/  FFMA.FTZ R94, R3, R134, R94 ;  /* 0x00000086035e7223 */ /* 0x000fe2000001005e */
[----:B------:R-:W-:Y:S01]  /*8d60*/  FFMA.FTZ R104, R85, R136, R104 ;  /* 0x0000008855687223 */ /* 0x000fe20000010068 */
[----:B------:R-:W-:Y:S02]  /*8d70*/  ISETP.GT.AND P0, PT, R115, 0x1, PT ;  /* 0x000000017300780c */ /* 0x000fe40003f04270 */
[----:B------:R-:W-:Y:S03]  /*8d80*/  FADD.FTZ R94, R92, R94 ;  /* 0x0000005e5c5e7221 */ /* 0x000fe60000010000 */
[----:B------:R-:W-:Y:S01]  /*8d90*/  MUFU.EX2 R98, R98 ;  /* 0x0000006200627308 */ /* 0x000fe20000000800 */
[----:B------:R-:W-:Y:S01]  /*8da0*/  FADD.FTZ R93, R93, R104 ;  /* 0x000000685d5d7221 */ /* 0x000fe20000010000 */
[----:B---3--:R-:W-:Y:S03]  /*8db0*/  FADD.FTZ R143, R91, R94 ;  /* 0x0000005e5b8f7221 */ /* 0x008fe60000010000 */
[----:B------:R-:W-:Y:S05]  /*8dc0*/  FADD.FTZ R90, R90, R93 ;  /* 0x0000005d5a5a7221 */ /* 0x000fea0000010000 */
[----:B------:R-:W3:Y:S01]  /*8dd0*/  MUFU.EX2 R95, R95 ;  /* 0x0000005f005f7308 */ /* 0x000ee20000000800 */
[C---:B-----5:R-:W-:Y:S01]  /*8de0*/  F2FP.BF16.F32.PACK_AB R83, R88.reuse, R91 ;  /* 0x0000005b5853723e */ /* 0x060fe200000010ff */
[----:B------:R-:W-:Y:S01]  /*8df0*/  FADD.FTZ R93, R89, R90 ;  /* 0x0000005a595d7221 */ /* 0x000fe20000010000 */
[----:B------:R-:W-:Y:S05]  /*8e00*/  FADD.FTZ R143, R88, R143 ;  /* 0x0000008f588f7221 */ /* 0x000fea0000010000 */
        /* <DEDUP_REMOVED lines=18> */
[----:B------:R-:W-:Y:S03]  /*8f30*/  FFMA.FTZ R103, R84, UR4, -R103 ;  /* 0x0000000454677c23 */ /* 0x000fe60008010867 */
        /* <DEDUP_REMOVED lines=8> */
[----:B------:R-:W-:Y:S01]  /*8fc0*/  LDSM.16.MT88.4 R56, [R109+0x6400] ;  /* 0x006400006d38783b */ /* 0x000fe20000004200 */
[----:B------:R-:W-:Y:S01]  /*8fd0*/  MOV R85, R2 ;  /* 0x0000000200557202 */ /* 0x000fe20000000f00 */
        /* <DEDUP_REMOVED lines=20> */
[C---:B----4-:R-:W-:Y:S01]  /*9120*/  F2FP.BF16.F32.PACK_AB R53, R97.reuse, R96 ;  /* 0x000000606135723e */ /* 0x050fe200000010ff */
[----:B------:R-:W-:Y:S01]  /*9130*/  FADD.FTZ R96, R96, R143 ;  /* 0x0000008f60607221 */ /* 0x000fe20000010000 */
[----:B--2---:R-:W-:Y:S04]  /*9140*/  F2FP.BF16.F32.PACK_AB R54, R102, R99 ;  /* 0x000000636636723e */ /* 0x004fe800000010ff */
[----:B------:R-:W2:Y:S01]  /*9150*/  MUFU.EX2 R84, R144 ;  /* 0x0000009000547308 */ /* 0x000ea20000000800 */
[----:B-----5:R-:W-:Y:S01]  /*9160*/  F2FP.BF16.F32.PACK_AB R55, R100, R101 ;  /* 0x000000656437723e */ /* 0x020fe200000010ff */
[----:B------:R-:W-:Y:S01]  /*9170*/  FADD.FTZ R96, R97, R96 ;  /* 0x0000006061607221 */ /* 0x000fe20000010000 */
[----:B-1----:R-:W-:Y:S01]  /*9180*/  F2FP.BF16.F32.PACK_AB R88, R86, R139 ;  /* 0x0000008b5658723e */ /* 0x002fe200000010ff */
[----:B------:R-:W-:Y:S04]  /*9190*/  FADD.FTZ R98, R95, R98 ;  /* 0x000000625f627221 */ /* 0x000fe80000010000 */
        /* <DEDUP_REMOVED lines=31> */
[C---:B------:R-:W-:Y:S02]  /*9390*/  F2FP.BF16.F32.PACK_AB R54, R142.reuse, R137 ;  /* 0x000000898e36723e */ /* 0x040fe400000010ff */
[----:B------:R-:W-:Y:S01]  /*93a0*/  F2FP.BF16.F32.PACK_AB R55, R131, R152 ;  /* 0x000000988337723e */ /* 0x000fe200000010ff */
[----:B------:R-:W-:Y:S04]  /*93b0*/  FADD.FTZ R137, R137, R150 ;  /* 0x0000009689897221 */ /* 0x000fe80000010000 */
[----:B------:R-:W-:Y:S04]  /*93c0*/  FADD.FTZ R142, R142, R137 ;  /* 0x000000898e8e7221 */ /* 0x000fe80000010000 */
[----:B------:R-:W-:Y:S04]  /*93d0*/  FADD.FTZ R139, R139, R142 ;  /* 0x0000008e8b8b7221 */ /* 0x000fe80000010000 */
[----:B------:R-:W-:Y:S04]  /*93e0*/  FADD.FTZ R86, R86, R139 ;  /* 0x0000008b56567221 */ /* 0x000fe80000010000 */
[----:B------:R-:W-:Y:S04]  /*93f0*/  FADD.FTZ R141, R141, R86 ;  /* 0x000000568d8d7221 */ /* 0x000fe80000010000 */
        /* <DEDUP_REMOVED lines=42> */
[----:B------:R-:W-:Y:S05]  /*96a0*/  IADD3 R3, R115, -0x1, RZ ;  /* 0xffffffff73037810 */ /* 0x000fea0007ffe0ff */
[----:B------:R-:W-:Y:S01]  /*96b0*/  MOV R115, R3 ;  /* 0x0000000300737202 */ /* 0x000fe20000000f00 */
[----:B------:R-:W-:Y:S01]  /*96c0*/  FADD.FTZ R134, R134, R5 ;  /* 0x0000000586867221 */ /* 0x000fe20000010000 */
[----:B------:R-:W-:Y:S01]  /*96d0*/  MOV R3, R0 ;  /* 0x0000000000037202 */ /* 0x000fe20000000f00 */
[----:B------:R-:W-:Y:S10]  /*96e0*/  @P0 BRA `(.L_x_5199) ;  /* 0xffffffd800b00947 */ /* 0x000ff4000383ffff */
.L_x_5195:
[----:B------:R-:W1:Y:S01]  /*96f0*/  SHFL.BFLY PT, R3, R136, 0x2, 0x1f ;  /* 0x0c401f0088037f89 */ /* 0x000e6200000e0000 */
[----:B------:R-:W-:Y:S01]  /*9700*/  MOV R6, 0x3f800000 ;  /* 0x3f80000000067802 */ /* 0x000fe20000000f00 */
[----:B------:R-:W2:Y:S01]  /*9710*/  S2UR UR4, SR_CgaCtaId ;  /* 0x00000000000479c3 */ /* 0x000ea20000008800 */
[----:B------:R-:W-:Y:S01]  /*9720*/  MOV R7, 0x3f800000 ;  /* 0x3f80000000077802 */ /* 0x000fe20000000f00 */
[----:B------:R-:W3:Y:S01]  /*9730*/  SHFL.BFLY PT, R9, R134, 0x2, 0x1f ;  /* 0x0c401f0086097f89 */ /* 0x000ee200000e0000 */
[----:B------:R-:W-:Y:S01]  /*9740*/  UMOV UR5, 0x400 ;  /* 0x0000040000057882 */ /* 0x000fe20000000000 */
        /* <DEDUP_REMOVED lines=12> */
[----:B------:R-:W4:Y:S08]  /*9810*/  @P2 MUFU.RCP R7, R4 ;  /* 0x0000000400072308 */ /* 0x000f300000001000 */
[----:B------:R-:W-:Y:S01]  /*9820*/  @P2 MUFU.LG2 R4, R4 ;  /* 0x0000000400042308 */ /* 0x000fe20000000c00 */
        /* <DEDUP_REMOVED lines=92> */
[----:B------:R-:W2:Y:S01]  /*9df0*/  @P0 LDC.64 R12, c[0x0][0x298] ;  /* 0x0000a600ff0c0b82 */ /* 0x000ea20000000a00 */
        /* <DEDUP_REMOVED lines=18> */
[----:B--2---:R-:W-:Y:S01]  /*9f20*/  @P0 IMAD.WIDE.U32 R22, R114, R12, RZ ;  /* 0x0000000c72160225 */ /* 0x004fe200078e00ff */
        /* <DEDUP_REMOVED lines=29> */
[----:B--2---:R-:W-:Y:S01]  /*a100*/  @P2 FMUL.FTZ R17, R4, 0.69314718246459960938 ;  /* 0x3f31721804112820 */ /* 0x004fe20000410000 */
[----:B------:R-:W-:Y:S01]  /*a110*/  @P0 MOV R4, R22 ;  /* 0x0000001600040202 */ /* 0x000fe20000000f00 */
[----:B----4-:R-:W-:Y:S01]  /*a120*/  IMAD.MOV.U32 R9, RZ, RZ, 0x7f800000 ;  /* 0x7f800000ff097424 */ /* 0x010fe200078e00ff */
[----:B---3--:R-:W-:Y:S06]  /*a130*/  @P0 BRA `(.L_x_5200) ;  /* 0x0000000000200947 */ /* 0x008fec0003800000 */
        /* <DEDUP_REMOVED lines=8> */
.L_x_5200:
        /* <DEDUP_REMOVED lines=10> */
.L_x_5201:
[----:B------:R-:W1:Y:S01]  /*a260*/  S2R R5, SR_CTAID.Z ;  /* 0x0000000000057919 */ /* 0x000e620000002700 */
[----:B------:R-:W1:Y:S01]  /*a270*/  LDC R0, c[0x0][0x270] ;  /* 0x00009c00ff007b82 */ /* 0x000e620000000800 */
[----:B------:R-:W1:Y:S07]  /*a280*/  S2R R2, SR_CTAID.Y ;  /* 0x0000000000027919 */ /* 0x000e6e0000002600 */
[----:B------:R-:W2:Y:S01]  /*a290*/  LDC R114, c[0x0][0x2c4] ;  /* 0x0000b100ff727b82 */ /* 0x000ea20000000800 */
[----:B-1----:R-:W-:-:S04]  /*a2a0*/  IMAD R13, R2, R0, R5 ;  /* 0x00000000020d7224 */ /* 0x002fc800078e0205 */
[----:B--2---:R-:W-:-:S07]  /*a2b0*/  IMAD R114, R13, R114, RZ ;  /* 0x000000720d727224 */ /* 0x004fce00078e02ff */
.L_x_5202:
        /* <DEDUP_REMOVED lines=35> */
.L_x_5204:
[----:B------:R-:W-:Y:S05]  /*a4f0*/  BSYNC B0 ;  /* 0x0000000000007941 */ /* 0x000fea0003800000 */
.L_x_5203:
[----:B-1----:R-:W-:Y:S01]  /*a500*/  LEA.HI.SX32 R9, R8, 0x20, 0x1e ;  /* 0x0000002008097811 */ /* 0x002fe200078ff2ff */
[----:B------:R-:W-:Y:S01]  /*a510*/  ULDC.64 UR4, c[0x0][0x2a0] ;  /* 0x0000a80000047ab9 */ /* 0x000fe20000000a00 */
[----:B------:R-:W-:Y:S01]  /*a520*/  IADD3.X R21, R16, R17, R119, P0, !PT ;  /* 0x0000001110157210 */ /* 0x000fe200007fe477 */
[----:B------:R-:W-:Y:S01]  /*a530*/  BSSY B0, `(.L_x_5205) ;  /* 0x0000019000007945 */ /* 0x000fe20003800000 */
[----:B------:R-:W-:Y:S02]  /*a540*/  SHF.R.S32.HI R0, RZ, 0x2, R19 ;  /* 0x00000002ff007819 */ /* 0x000fe40000011413 */
[----:B------:R-:W-:Y:S01]  /*a550*/  ISETP.GE.AND P1, PT, R9, R2, PT ;  /* 0x000000020900720c */ /* 0x000fe20003f26270 */
[----:B------:R-:W-:Y:S01]  /*a560*/  IMAD.WIDE.U32 R24, R5, UR4, R20 ;  /* 0x0000000405187c25 */ /* 0x000fe2000f8e0014 */
[----:B------:R1:W2:Y:S01]  /*a570*/  LDS.128 R16, [R116+0x1000] ;  /* 0x0010000074107984 */ /* 0x0002a20000000c00 */
[----:B------:R-:W-:Y:S02]  /*a580*/  ISETP.GE.AND P0, PT, R0, R113, PT ;  /* 0x000000710000720c */ /* 0x000fe40003f06270 */
[----:B------:R-:W-:Y:S01]  /*a590*/  SHF.R.S32.HI R3, RZ, 0x1f, R5 ;  /* 0x0000001fff037819 */ /* 0x000fe20000011405 */
[----:B------:R1:W3:Y:S01]  /*a5a0*/  LDS.128 R20, [R116] ;  /* 0x0000000074147984 */ /* 0x0002e20000000c00 */
[----:B------:R-:W-:-:S03]  /*a5b0*/  SHF.R.S32.HI R0, RZ, 0x1f, R0 ;  /* 0x0000001fff007819 */ /* 0x000fc60000011400 */
        /* <DEDUP_REMOVED lines=16> */
.L_x_5206:
[----:B------:R-:W-:Y:S05]  /*a6c0*/  BSYNC B0 ;  /* 0x0000000000007941 */ /* 0x000fea0003800000 */
.L_x_5205:
[----:B---34-:R3:W4:Y:S04]  /*a6d0*/  LDS.128 R8, [R116+0x1800] ;  /* 0x0018000074087984 */ /* 0x0187280000000c00 */
[----:B--2---:R3:W2:Y:S01]  /*a6e0*/  LDS.128 R16, [R116+0x2800] ;  /* 0x0028000074107984 */ /* 0x0046a20000000c00 */
[----:B------:R-:W-:Y:S05]  /*a6f0*/  @P1 EXIT ;  /* 0x000000000000194d */ /* 0x000fea0003800000 */
[----:B------:R-:W-:Y:S01]  /*a700*/  IADD3 R7, P0, R7, 0x20, RZ ;  /* 0x0000002007077810 */ /* 0x000fe20007f1e0ff */
[----:B------:R-:W-:Y:S01]  /*a710*/  IMAD.MOV.U32 R2, RZ, RZ, R24 ;  /* 0x000000ffff027224 */ /* 0x000fe200078e0018 */
[----:B------:R-:W-:Y:S01]  /*a720*/  MOV R3, R5 ;  /* 0x0000000500037202 */ /* 0x000fe20000000f00 */
[----:B------:R-:W-:Y:S02]  /*a730*/  ULDC.64 UR4, c[0x0][0x280] ;  /* 0x0000a00000047ab9 */ /* 0x000fe40000000a00 */
[----:B------:R-:W-:Y:S02]  /*a740*/  IMAD.X R0, RZ, RZ, R0, P0 ;  /* 0x000000ffff007224 */ /* 0x000fe400000e0600 */
[----:B------:R-:W-:-:S04]  /*a750*/  IMAD.WIDE.U32 R2, R7, UR6, R2 ;  /* 0x0000000607027c25 */ /* 0x000fc8000f8e0002 */
[----:B------:R-:W-:Y:S01]  /*a760*/  IMAD R0, R0, UR6, RZ ;  /* 0x0000000600007c24 */ /* 0x000fe2000f8e02ff */
[----:B------:R-:W-:-:S03]  /*a770*/  LEA R4, P0, R2, UR4, 0x1 ;  /* 0x0000000402047c11 */ /* 0x000fc6000f8008ff */
[----:B------:R-:W-:-:S05]  /*a780*/  IMAD R0, R7, UR7, R0 ;  /* 0x0000000707007c24 */ /* 0x000fca000f8e0200 */
[----:B------:R-:W-:-:S04]  /*a790*/  IADD3 R0, R0, R3, RZ ;  /* 0x0000000300007210 */ /* 0x000fc80007ffe0ff */
[----:B------:R-:W-:-:S05]  /*a7a0*/  LEA.HI.X R5, R2, UR5, R0, 0x1, P0 ;  /* 0x0000000502057c11 */ /* 0x000fca00080f0c00 */
[----:B------:R-:W-:Y:S04]  /*a7b0*/  STG.E.128 desc[UR10][R4.64], R12 ;  /* 0x0000000c04007986 */ /* 0x000fe8000c101d0a */
[----:B----4-:R-:W-:Y:S04]  /*a7c0*/  STG.E.128 desc[UR10][R4.64+0x40], R8 ;  /* 0x0000400804007986 */ /* 0x010fe8000c101d0a */
[----:B--2---:R-:W-:Y:S01]  /*a7d0*/  STG.E.128 desc[UR10][R4.64+0x80], R16 ;  /* 0x0000801004007986 */ /* 0x004fe2000c101d0a */
[----:B------:R-:W-:Y:S05]  /*a7e0*/  EXIT ;  /* 0x000000000000794d */ /* 0x000fea0003800000 */
.L_x_5207:
        /* <DEDUP_REMOVED lines=9> */
.L_x_6499:


//--------------------- .text._ZN5flash24flash_fwd_splitkv_kernelI23Flash_fwd_kernel_traitsILi96ELi64ELi64ELi4ELb0ELb0EN7cutlass10bfloat16_tE19Flash_kernel_traitsILi96ELi64ELi64ELi4ES3_EELb1ELb0ELb1ELb0ELb0ELb0ELb0ELb0EEEvNS_16Flash_fwd_paramsE --------------------------
	.section	.text._ZN5flash24flash_fwd_splitkv_kernelI23Flash_fwd_kernel_traitsILi96ELi64ELi64ELi4ELb0ELb0EN7cutlass10bfloat16_tE19Flash_kernel_traitsILi96ELi64ELi64ELi4ES3_EELb1ELb0ELb1ELb0ELb0ELb0ELb0ELb0EEEvNS_16Flash_fwd_paramsE,"ax",@progbits
	.align	128
        .global         _ZN5flash24flash_fwd_splitkv_kernelI23Flash_fwd_kernel_traitsILi96ELi64ELi64ELi4ELb0ELb0EN7cutlass10bfloat16_tE19Flash_kernel_traitsILi96ELi64ELi64ELi4ES3_EELb1ELb0ELb1ELb0ELb0ELb0ELb0ELb0EEEvNS_16Flash_fwd_paramsE
        .type           _ZN5flash24flash_fwd_splitkv_kernelI23Flash_fwd_kernel_traitsILi96ELi64ELi64ELi4ELb0ELb0EN7cutlass10bfloat16_tE19Flash_kernel_traitsILi96ELi64ELi64ELi4ES3_EELb1ELb0ELb1ELb0ELb0ELb0ELb0ELb0EEEvNS_16Flash_fwd_paramsE,@function
        .size           _ZN5flash24flash_fwd_splitkv_kernelI23Flash_fwd_kernel_traitsILi96ELi64ELi64ELi4ELb0ELb0EN7cutlass10bfloat16_tE19Flash_kernel_traitsILi96ELi64ELi64ELi4ES3_EELb1ELb0ELb1ELb0ELb0ELb0ELb0ELb0EEEvNS_16Flash_fwd_paramsE,(.L_x_6500 - _ZN5flash24flash_fwd_splitkv_kernelI23Flash_fwd_kernel_traitsILi96ELi64ELi64ELi4ELb0ELb0EN7cutlass10bfloat16_tE19Flash_kernel_traitsILi96ELi64ELi64ELi4ES3_EELb1ELb0ELb1ELb0ELb0ELb0ELb0ELb0EEEvNS_16Flash_fwd_paramsE)
        .other          _ZN5flash24flash_fwd_splitkv_kernelI23Flash_fwd_kernel_traitsILi96ELi64ELi64ELi4ELb0ELb0EN7cutlass10bfloat16_tE19Flash_kernel_traitsILi96ELi64ELi64ELi4ES3_EELb1ELb0ELb1ELb0ELb0ELb0ELb0ELb0EEEvNS_16Flash_fwd_paramsE,@"STO_CUDA_ENTRY STV_DEFAULT"
_ZN5flash24flash_fwd_splitkv_kernelI23Flash_fwd_kernel_traitsILi96ELi64ELi64ELi4ELb0ELb0EN7cutlass10bfloat16_tE19Flash_kernel_traitsILi96ELi64ELi64ELi4ES3_EELb1ELb0ELb1ELb0ELb0ELb0ELb0ELb0EEEvNS_16Flash_fwd_paramsE:
.text._ZN5flash24flash_fwd_splitkv_kernelI23Flash_fwd_kernel_traitsILi96ELi64ELi64ELi4ELb0ELb0EN7cutlass10bfloat16_tE19Flash_kernel_traitsILi96ELi64ELi64ELi4ES3_EELb1ELb0ELb1ELb0ELb0ELb0ELb0ELb0EEEvNS_16Flash_fwd_paramsE:
        /* <DEDUP_REMOVED lines=38> */
.L_x_5208:
[----:B------:R-:W1:Y:S02]  /*0260*/  LDC R4, c[0x0][0x2c8] ;  /* 0x0000b200ff047b82 */ /* 0x000e640000000800 */
.L_x_5209:
[----:B------:R-:W4:Y:S02]  /*0270*/  LDC.64 R2, c[0x0][0x308] ;  /* 0x0000c200ff027b82 */ /* 0x000f240000000a00 */
[----:B----4-:R-:W-:-:S04]  /*0280*/  ISETP.NE.U32.AND P1, PT, R2, RZ, PT ;  /* 0x000000ff0200720c */ /* 0x010fc80003f25070 */
[----:B------:R-:W-:-:S13]  /*0290*/  ISETP.NE.AND.EX P1, PT, R3, RZ, PT, P1 ;  /* 0x000000ff0300720c */ /* 0x000fda0003f25310 */
[----:B------:R-:W4:Y:S01]  /*02a0*/  @P1 LDC.64 R2, c[0x0][0x308] ;  /* 0x0000c200ff021b82 */ /* 0x000f220000000a00 */
[----:B------:R-:W-:-:S07]  /*02b0*/  IMAD.SHL.U32 R83, R27, 0x40, RZ ;  /* 0x000000401b537824 */ /* 0x000fce00078e00ff */
[----:B------:R-:W1:Y:S01]  /*02c0*/  @!P1 LDC R5, c[0x0][0x2cc] ;  /* 0x0000b300ff059b82 */ /* 0x000e620000000800 */
[----:B----4-:R-:W-:-:S07]  /*02d0*/  @P1 IMAD.WIDE R8, R16, 0x4, R2 ;  /* 0x0000000410081825 */ /* 0x010fce00078e0202 */
[----:B------:R-:W4:Y:S01]  /*02e0*/  @!P1 LDC.64 R2, c[0x0][0x318] ;  /* 0x0000c600ff029b82 */ /* 0x000f220000000a00 */
[----:B------:R1:W5:Y:S01]  /*02f0*/  @P1 LDG.E R8, desc[UR10][R8.64] ;  /* 0x0000000a08081981 */ /* 0x000362000c1e1900 */
[----:B--2---:R-:W-:-:S13]  /*0300*/  ISETP.GT.AND P0, PT, R122, R83, PT ;  /* 0x000000537a00720c */ /* 0x004fda0003f04270 */
[----:B------:R-:W-:Y:S05]  /*0310*/  @!P0 EXIT ;  /* 0x000000000000894d */ /* 0x000fea0003800000 */
[----:B---3--:R-:W2:Y:S01]  /*0320*/  LDC R6, c[0x0][0x398] ;  /* 0x0000e600ff067b82 */ /* 0x008ea20000000800 */
[----:B----4-:R-:W-:Y:S01]  /*0330*/  @!P1 ISETP.NE.U32.AND P0, PT, R2, RZ, PT ;  /* 0x000000ff0200920c */ /* 0x010fe20003f05070 */
[----:B-----5:R-:W-:Y:S01]  /*0340*/  @P1 IMAD.IADD R77, R8, 0x1, -R11 ;  /* 0x00000001084d1824 */ /* 0x020fe200078e0a0b */
[----:B------:R-:W-:Y:S01]  /*0350*/  ULDC UR5, c[0x0][0x2c8] ;  /* 0x0000b20000057ab9 */ /* 0x000fe20000000800 */
[----:B------:R-:W3:Y:S01]  /*0360*/  S2R R78, SR_TID.X ;  /* 0x00000000004e7919 */ /* 0x000ee20000002100 */
[----:B------:R-:W-:Y:S01]  /*0370*/  @!P1 ISETP.NE.AND.EX P0, PT, R3, RZ, PT, P0 ;  /* 0x000000ff0300920c */ /* 0x000fe20003f05300 */
[----:B------:R-:W-:Y:S01]  /*0380*/  UIADD3 UR5, UR5, 0x3f, URZ ;  /* 0x0000003f05057890 */ /* 0x000fe2000fffe03f */
[----:B------:R-:W-:Y:S02]  /*0390*/  IADD3 R3, -R122, 0x7f, R83 ;  /* 0x0000007f7a037810 */ /* 0x000fe40007ffe153 */
[----:B-1----:R-:W-:Y:S01]  /*03a0*/  @!P1 SEL R5, R5, RZ, P0 ;  /* 0x000000ff05059207 */ /* 0x002fe20000000000 */
        /* <DEDUP_REMOVED lines=41> */
[----:B------:R-:W-:Y:S01]  /*0640*/  ULDC UR4, c[0x0][0x2c4] ;  /* 0x0000b10000047ab9 */ /* 0x000fe20000000800 */
[----:B------:R-:W-:Y:S01]  /*0650*/  ISETP.GE.AND P1, PT, R3, R122, PT ;  /* 0x0000007a0300720c */ /* 0x000fe20003f26270 */
[----:B------:R-:W-:Y:S01]  /*0660*/  IMAD.WIDE.U32 R14, R83, R4, R8 ;  /* 0x00000004530e7225 */ /* 0x000fe200078e0008 */
[----:B------:R-:W-:-:S03]  /*0670*/  SHF.R.S32.HI R7, RZ, 0x1f, R18 ;  /* 0x0000001fff077819 */ /* 0x000fc60000011412 */
[----:B------:R-:W-:Y:S01]  /*0680*/  IMAD R2, R83, R5, R2 ;  /* 0x0000000553027224 */ /* 0x000fe200078e0202 */
[----:B------:R-:W-:Y:S01]  /*0690*/  IADD3 R10, P0, R6, R14, RZ ;  /* 0x0000000e060a7210 */ /* 0x000fe20007f1e0ff */
[----:B------:R-:W-:Y:S01]  /*06a0*/  IMAD R16, R16, UR4, R83 ;  /* 0x0000000410107c24 */ /* 0x000fe2000f8e0253 */
[----:B------:R-:W-:Y:S01]  /*06b0*/  ULDC.64 UR4, c[0x0][0x2a0] ;  /* 0x0000a80000047ab9 */ /* 0x000fe20000000a00 */
[----:B------:R-:W-:Y:S01]  /*06c0*/  IADD3 R6, R8, 0x40, RZ ;  /* 0x0000004008067810 */ /* 0x000fe20007ffe0ff */
[----:B------:R-:W-:Y:S01]  /*06d0*/  IMAD R13, R7, UR4, RZ ;  /* 0x00000004070d7c24 */ /* 0x000fe2000f8e02ff */
[----:B------:R-:W-:Y:S02]  /*06e0*/  IADD3.X R11, R123, R15, R2, P0, !PT ;  /* 0x0000000f7b0b7210 */ /* 0x000fe400007fe402 */
[----:B------:R-:W-:Y:S01]  /*06f0*/  IADD3 R7, R3, 0x20, RZ ;  /* 0x0000002003077810 */ /* 0x000fe20007ffe0ff */
[----:B------:R-:W-:Y:S01]  /*0700*/  IMAD R13, R18, UR5, R13 ;  /* 0x00000005120d7c24 */ /* 0x000fe2000f8e020d */
[----:B------:R-:W-:Y:S01]  /*0710*/  IADD3 R0, P3, R16, R3, RZ ;  /* 0x0000000310007210 */ /* 0x000fe20007f7e0ff */
[----:B------:R-:W-:Y:S01]  /*0720*/  IMAD.WIDE.U32 R18, R18, UR4, R10 ;  /* 0x0000000412127c25 */ /* 0x000fe2000f8e000a */
[----:B------:R-:W-:-:S02]  /*0730*/  ISETP.GE.AND P0, PT, R7, R122, PT ;  /* 0x0000007a0700720c */ /* 0x000fc40003f06270 */
[----:B------:R-:W-:Y:S01]  /*0740*/  SHF.R.S32.HI R11, RZ, 0x1f, R3 ;  /* 0x0000001fff0b7819 */ /* 0x000fe20000011403 */
        /* <DEDUP_REMOVED lines=18> */
.L_x_5212:
[----:B------:R-:W-:Y:S05]  /*0870*/  BSYNC B0 ;  /* 0x0000000000007941 */ /* 0x000fea0003800000 */
.L_x_5211:
        /* <DEDUP_REMOVED lines=20> */
.L_x_5214:
[----:B------:R-:W-:Y:S05]  /*09c0*/  BSYNC B0 ;  /* 0x0000000000007941 */ /* 0x000fea0003800000 */
.L_x_5213:
        /* <DEDUP_REMOVED lines=11> */
.L_x_5210:
        /* <DEDUP_REMOVED lines=24> */
.L_x_5215:
[----:B------:R-:W-:Y:S05]  /*0c00*/  @!P6 BRA `(.L_x_5216) ;  /* 0x00000004003ce947 */ /* 0x000fea0003800000 */
[----:B------:R-:W1:Y:S01]  /*0c10*/  LDC R8, c[0x0][0x380] ;  /* 0x0000e000ff087b82 */ /* 0x000e620000000800 */
[----:B------:R-:W-:Y:S01]  /*0c20*/  LEA R25, R96, 0xffffffc0, 0x6 ;  /* 0xffffffc060197811 */ /* 0x000fe200078e30ff */
[----:B------:R-:W-:-:S06]  /*0c30*/  ULDC.64 UR4, c[0x0][0x230] ;  /* 0x00008c0000047ab9 */ /* 0x000fcc0000000a00 */
        /* <DEDUP_REMOVED lines=27> */
[----:B-1----:R-:W-:-:S04]  /*0df0*/  IABS R2, R7 ;  /* 0x0000000700027213 */ /* 0x002fc80000000000 */
[----:B------:R-:W1:Y:S08]  /*0e00*/  I2F.RP R5, R2 ;  /* 0x0000000200057306 */ /* 0x000e700000209400 */
[----:B-1---5:R-:W1:Y:S02]  /*0e10*/  MUFU.RCP R10, R5 ;  /* 0x00000005000a7308 */ /* 0x022e640000001000 */
        /* <DEDUP_REMOVED lines=8> */
[----:B---3--:R-:W-:-:S05]  /*0ea0*/  IMAD.HI.U32 R12, R11, R4, RZ ;  /* 0x000000040b0c7227 */ /* 0x008fca00078e00ff */
[----:B------:R-:W-:-:S05]  /*0eb0*/  IADD3 R3, -R12, RZ, RZ ;  /* 0x000000ff0c037210 */ /* 0x000fca0007ffe1ff */
[----:B------:R-:W-:Y:S02]  /*0ec0*/  IMAD R3, R2, R3, R4 ;  /* 0x0000000302037224 */ /* 0x000fe400078e0204 */
[----:B------:R-:W-:-:S03]  /*0ed0*/  IMAD.MOV R4, RZ, RZ, -R9 ;  /* 0x000000ffff047224 */ /* 0x000fc600078e0a09 */
[----:B------:R-:W-:Y:S01]  /*0ee0*/  ISETP.GT.U32.AND P1, PT, R2, R3, PT ;  /* 0x000000030200720c */ /* 0x000fe20003f24070 */
[----:B------:R-:W-:-:S05]  /*0ef0*/  IMAD R25, R8, R4, R25 ;  /* 0x0000000408197224 */ /* 0x000fca00078e0219 */
[----:B------:R-:W-:-:S07]  /*0f00*/  SHF.R.S32.HI R15, RZ, 0x1f, R25 ;  /* 0x0000001fff0f7819 */ /* 0x000fce0000011419 */
        /* <DEDUP_REMOVED lines=22> */
[----:B------:R-:W-:Y:S02]  /*1070*/  IMAD R4, R25, R93, R4 ;  /* 0x0000005d19047224 */ /* 0x000fe400078e0204 */
[----:B------:R-:W-:Y:S01]  /*1080*/  IMAD.MOV.U32 R10, RZ, RZ, R8 ;  /* 0x000000ffff0a7224 */ /* 0x000fe200078e0008 */
[----:B------:R-:W-:Y:S02]  /*1090*/  IADD3 R8, R29, R3, RZ ;  /* 0x000000031d087210 */ /* 0x000fe40007ffe0ff */
[----:B------:R-:W-:Y:S01]  /*10a0*/  IADD3 R11, R9, R4, RZ ;  /* 0x00000004090b7210 */ /* 0x000fe20007ffe0ff */
[----:B------:R-:W-:-:S04]  /*10b0*/  IMAD R9, R7, UR4, RZ ;  /* 0x0000000407097c24 */ /* 0x000fc8000f8e02ff */
[C---:B------:R-:W-:Y:S02]  /*10c0*/  IMAD R9, R12.reuse, UR5, R9 ;  /* 0x000000050c097c24 */ /* 0x040fe4000f8e0209 */
[----:B------:R-:W-:-:S05]  /*10d0*/  IMAD.WIDE.U32 R30, R12, UR4, R10 ;  /* 0x000000040c1e7c25 */ /* 0x000fca000f8e000a */
[----:B------:R-:W-:Y:S01]  /*10e0*/  IADD3 R0, R31, R9, RZ ;  /* 0x000000091f007210 */ /* 0x000fe20007ffe0ff */
[----:B------:R-:W-:Y:S06]  /*10f0*/  BRA `(.L_x_5217) ;  /* 0x0000000400347947 */ /* 0x000fec0003800000 */
.L_x_5216:
        /* <DEDUP_REMOVED lines=49> */
.L_x_5218:
        /* <DEDUP_REMOVED lines=28> */
.L_x_5217:
[----:B------:R-:W-:Y:S01]  /*15d0*/  ISETP.NE.AND P0, PT, R123, -0x1, PT ;  /* 0xffffffff7b00780c */ /* 0x000fe20003f05270 */
[----:B------:R-:W1:Y:S01]  /*15e0*/  S2UR UR8, SR_CgaCtaId ;  /* 0x00000000000879c3 */ /* 0x000e620000008800 */
[----:B------:R-:W-:Y:S01]  /*15f0*/  SHF.R.S32.HI R23, RZ, 0x1f, R78 ;  /* 0x0000001fff177819 */ /* 0x000fe2000001144e */
[----:B------:R-:W-:Y:S01]  /*1600*/  IMAD.IADD R14, R122, 0x1, -R83 ;  /* 0x000000017a0e7824 */ /* 0x000fe200078e0a53 */
[----:B------:R-:W-:Y:S01]  /*1610*/  ULDC.64 UR4, c[0x0][0x268] ;  /* 0x00009a0000047ab9 */ /* 0x000fe20000000a00 */
[----:B------:R-:W-:Y:S01]  /*1620*/  SHF.R.S32.HI R19, RZ, 0x1f, R18 ;  /* 0x0000001fff137819 */ /* 0x000fe20000011412 */
[----:B------:R-:W-:Y:S01]  /*1630*/  IMAD R7, R7, UR4, RZ ;  /* 0x0000000407077c24 */ /* 0x000fe2000f8e02ff */
[CC--:B------:R-:W-:Y:S01]  /*1640*/  LEA.HI R9, R23.reuse, R78.reuse, RZ, 0x2 ;  /* 0x0000004e17097211 */ /* 0x0c0fe200078f10ff */
[----:B------:R-:W-:Y:S01]  /*1650*/  ULDC.64 UR6, c[0x0][0x258] ;  /* 0x0000960000067ab9 */ /* 0x000fe20000000a00 */
[----:B------:R-:W-:Y:S01]  /*1660*/  LEA.HI R17, R23, R78, RZ, 0x3 ;  /* 0x0000004e17117211 */ /* 0x000fe200078f18ff */
[----:B------:R-:W-:Y:S01]  /*1670*/  UMOV UR9, 0x400 ;  /* 0x0000040000097882 */ /* 0x000fe20000000000 */
[C---:B------:R-:W-:Y:S01]  /*1680*/  LOP3.LUT R11, R9.reuse, 0xfffffffc, RZ, 0xc0, !PT ;  /* 0xfffffffc090b7812 */ /* 0x040fe200078ec0ff */
[----:B------:R-:W-:Y:S01]  /*1690*/  VIADD R120, R96, 0xffffffff ;  /* 0xffffffff60787836 */ /* 0x000fe20000000000 */
[----:B------:R-:W2:Y:S01]  /*16a0*/  @!P0 LDC.64 R2, c[0x0][0x228] ;  /* 0x00008a00ff028b82 */ /* 0x000ea20000000a00 */
[----:B------:R-:W-:Y:S01]  /*16b0*/  @!P0 SHF.R.S32.HI R13, RZ, 0x1f, R16 ;  /* 0x0000001fff0d8819 */ /* 0x000fe20000011410 */
[----:B------:R-:W-:Y:S01]  /*16c0*/  IMAD R7, R12, UR5, R7 ;  /* 0x000000050c077c24 */ /* 0x000fe2000f8e0207 */
[----:B------:R-:W-:Y:S01]  /*16d0*/  SHF.R.S32.HI R20, RZ, 0x2, R9 ;  /* 0x00000002ff147819 */ /* 0x000fe20000011409 */
[----:B------:R-:W-:Y:S01]  /*16e0*/  IMAD.IADD R124, R78, 0x1, -R11 ;  /* 0x000000014e7c7824 */ /* 0x000fe200078e0a0b */
[----:B-----5:R-:W-:Y:S01]  /*16f0*/  SHF.R.S32.HI R10, RZ, 0x3, R17 ;  /* 0x00000003ff0a7819 */ /* 0x020fe20000011411 */
[----:B------:R-:W-:Y:S01]  /*1700*/  BSSY B0, `(.L_x_5219) ;  /* 0x0000054000007945 */ /* 0x000fe20003800000 */
[----:B------:R-:W-:Y:S01]  /*1710*/  LEA.HI R9, R9, R20, RZ, 0x1 ;  /* 0x0000001409097211 */ /* 0x000fe200078f08ff */
[----:B------:R-:W3:Y:S01]  /*1720*/  @P0 LDC.64 R4, c[0x0][0x240] ;  /* 0x00009000ff040b82 */ /* 0x000ee20000000a00 */
[----:B------:R-:W-:Y:S01]  /*1730*/  SHF.L.U32 R124, R124, 0x3, RZ ;  /* 0x000000037c7c7819 */ /* 0x000fe200000006ff */
[----:B------:R-:W-:Y:S01]  /*1740*/  IMAD.SHL.U32 R121, R10, 0x40, RZ ;  /* 0x000000400a797824 */ /* 0x000fe200078e00ff */
[----:B------:R-:W-:Y:S01]  /*1750*/  LEA.HI R80, R23, R78, RZ, 0x5 ;  /* 0x0000004e17507211 */ /* 0x000fe200078f28ff */
[----:B------:R-:W-:Y:S01]  /*1760*/  VIADD R11, R20, 0x20 ;  /* 0x00000020140b7836 */ /* 0x000fe20000000000 */
[C---:B------:R-:W-:Y:S01]  /*1770*/  IADD3 R28, P1, R124.reuse, R28, RZ ;  /* 0x0000001c7c1c7210 */ /* 0x040fe20007f3e0ff */
[----:B------:R-:W-:Y:S01]  /*1780*/  VIADD R114, R124, 0x40 ;  /* 0x000000407c727836 */ /* 0x000fe20000000000 */
[----:B------:R-:W-:-:S02]  /*1790*/  LOP3.LUT R121, R121, 0xc0, RZ, 0xc0, !PT ;  /* 0x000000c079797812 */ /* 0x000fc400078ec0ff */
[-C--:B------:R-:W-:Y:S02]  /*17a0*/  ISETP.GE.AND P4, PT, R20, R14.reuse, PT ;  /* 0x0000000e1400720c */ /* 0x080fe40003f86270 */
[----:B------:R-:W-:Y:S02]  /*17b0*/  ISETP.GE.AND P2, PT, R11, R14, PT ;  /* 0x0000000e0b00720c */ /* 0x000fe40003f46270 */
[----:B------:R-:W-:Y:S02]  /*17c0*/  LOP3.LUT R14, R121, 0x18, R124, 0xf8, !PT ;  /* 0x00000018790e7812 */ /* 0x000fe400078ef87c */
[----:B------:R-:W-:Y:S01]  /*17d0*/  SHF.R.U32.HI R121, RZ, 0x3, R121 ;  /* 0x00000003ff797819 */ /* 0x000fe20000011679 */
[-C--:B--2---:R-:W-:Y:S01]  /*17e0*/  @!P0 IMAD R13, R13, R2.reuse, RZ ;  /* 0x000000020d0d8224 */ /* 0x084fe200078e02ff */
[----:B------:R-:W-:Y:S01]  /*17f0*/  SHF.R.S32.HI R81, RZ, 0x5, R80 ;  /* 0x00000005ff517819 */ /* 0x000fe20000011450 */
[----:B------:R-:W-:Y:S01]  /*1800*/  @!P0 IMAD.WIDE.U32 R34, R16, R2, RZ ;  /* 0x0000000210228225 */ /* 0x000fe200078e00ff */
[----:B------:R-:W-:-:S02]  /*1810*/  LOP3.LUT R121, R14, R121, RZ, 0x3c, !PT ;  /* 0x000000790e797212 */ /* 0x000fc400078e3cff */
[----:B------:R-:W-:Y:S01]  /*1820*/  IADD3 R30, P3, R124, R30, RZ ;  /* 0x0000001e7c1e7210 */ /* 0x000fe20007f7e0ff */
[----:B------:R-:W-:Y:S01]  /*1830*/  @!P0 IMAD R3, R16, R3, R13 ;  /* 0x0000000310038224 */ /* 0x000fe200078e020d */
[----:B------:R-:W-:Y:S01]  /*1840*/  SHF.R.S32.HI R21, RZ, 0x1f, R20 ;  /* 0x0000001fff157819 */ /* 0x000fe20000011414 */
[----:B---3--:R-:W-:Y:S01]  /*1850*/  @P0 IMAD.WIDE.U32 R32, R123, R4, RZ ;  /* 0x000000047b200225 */ /* 0x008fe200078e00ff */
[----:B------:R-:W-:-:S03]  /*1860*/  IADD3 R115, R124, 0x20, RZ ;  /* 0x000000207c737810 */ /* 0x000fc60007ffe0ff */
[----:B------:R-:W-:Y:S01]  /*1870*/  @P0 IMAD R2, R123, R5, R33 ;  /* 0x000000057b020224 */ /* 0x000fe200078e0221 */
[----:B------:R-:W-:Y:S01]  /*1880*/  LOP3.LUT R5, R9, 0x7fffffe, RZ, 0xc0, !PT ;  /* 0x07fffffe09057812 */ /* 0x000fe200078ec0ff */
[----:B------:R-:W-:Y:S01]  /*1890*/  @!P0 IMAD.IADD R2, R35, 0x1, R3 ;  /* 0x0000000123028824 */ /* 0x000fe200078e0203 */
[----:B------:R-:W-:Y:S01]  /*18a0*/  SHF.R.S32.HI R3, RZ, 0x1f, R124 ;  /* 0x0000001fff037819 */ /* 0x000fe2000001147c */
[----:B------:R-:W-:Y:S02]  /*18b0*/  @!P0 IMAD.MOV.U32 R32, RZ, RZ, R34 ;  /* 0x000000ffff208224 */ /* 0x000fe400078e0022 */
[----:B------:R-:W-:Y:S02]  /*18c0*/  IMAD.IADD R4, R20, 0x1, -R5 ;  /* 0x0000000114047824 */ /* 0x000fe400078e0a05 */
[----:B------:R-:W-:Y:S01]  /*18d0*/  IMAD.X R29, R3, 0x1, R8, P1 ;  /* 0x00000001031d7824 */ /* 0x000fe200008e0608 */
[----:B------:R-:W-:Y:S01]  /*18e0*/  IADD3 R32, P0, R124, R32, RZ ;  /* 0x000000207c207210 */ /* 0x000fe20007f1e0ff */
[----:B------:R-:W2:Y:S01]  /*18f0*/  LDC.64 R8, c[0x0][0x3c8] ;  /* 0x0000f200ff087b82 */ /* 0x000ea20000000a00 */
[----:B------:R-:W-:Y:S01]  /*1900*/  LEA R4, R81, R4, 0x3 ;  /* 0x0000000451047211 */ /* 0x000fe200078e18ff */
[----:B------:R-:W-:Y:S01]  /*1910*/  IMAD R35, R19, UR6, RZ ;  /* 0x0000000613237c24 */ /* 0x000fe2000f8e02ff */
[----:B------:R-:W-:Y:S01]  /*1920*/  IADD3.X R33, R3, R2, RZ, P0, !PT ;  /* 0x0000000203217210 */ /* 0x000fe200007fe4ff */
[----:B------:R-:W-:Y:S01]  /*1930*/  IMAD.WIDE.U32 R12, R12, UR4, R28 ;  /* 0x000000040c0c7c25 */ /* 0x000fe2000f8e001c */
[----:B-1----:R-:W-:-:S03]  /*1940*/  ULEA UR4, UR8, UR9, 0x18 ;  /* 0x0000000908047291 */ /* 0x002fc6000f8ec03f */
[----:B------:R-:W-:Y:S02]  /*1950*/  IMAD.U32 R121, R4, 0x20, R121 ;  /* 0x0000002004797824 */ /* 0x000fe400078e0079 */
[----:B------:R-:W-:Y:S02]  /*1960*/  IMAD.X R31, R3, 0x1, R0, P3 ;  /* 0x00000001031f7824 */ /* 0x000fe400018e0600 */
[----:B------:R-:W-:Y:S01]  /*1970*/  IMAD.SHL.U32 R0, R120, 0x40, RZ ;  /* 0x0000004078007824 */ /* 0x000fe200078e00ff */
[----:B------:R-:W-:Y:S01]  /*1980*/  LEA R121, R121, UR4, 0x1 ;  /* 0x0000000479797c11 */ /* 0x000fe2000f8e08ff */
[C---:B------:R-:W-:Y:S02]  /*1990*/  IMAD R35, R18.reuse, UR7, R35 ;  /* 0x0000000712237c24 */ /* 0x040fe4000f8e0223 */
[----:B------:R-:W-:-:S04]  /*19a0*/  IMAD.WIDE.U32 R32, R18, UR6, R32 ;  /* 0x0000000612207c25 */ /* 0x000fc8000f8e0020 */
        /* <DEDUP_REMOVED lines=17> */
[----:B------:R-:W4:Y:S01]  /*1ac0*/  @!P4 LDC.64 R2, c[0x0][0x210] ;  /* 0x00008400ff02cb82 */ /* 0x000f220000000a00 */
[----:B------:R3:W-:Y:S01]  /*1ad0*/  @P5 STS.64 [R121+0x8], RZ ;  /* 0x000008ff79005388 */ /* 0x0007e20000000a00 */
[----:B-1----:R-:W-:-:S04]  /*1ae0*/  @!P5 LEA R4, P1, R36, R4, 0x1 ;  /* 0x000000042404d211 */ /* 0x002fc800078208ff */
[C---:B------:R-:W-:Y:S02]  /*1af0*/  @!P5 LEA.HI.X R5, R36.reuse, R5, R22, 0x1, P1 ;  /* 0x000000052405d211 */ /* 0x040fe400008f0c16 */
[----:B----4-:R-:W-:-:S03]  /*1b00*/  @!P4 LEA R2, P0, R36, R2, 0x1 ;  /* 0x000000022402c211 */ /* 0x010fc600078008ff */
        /* <DEDUP_REMOVED lines=19> */
.L_x_5220:
[----:B------:R-:W-:Y:S05]  /*1c40*/  BSYNC B0 ;  /* 0x0000000000007941 */ /* 0x000fea0003800000 */
.L_x_5219:
        /* <DEDUP_REMOVED lines=13> */
[----:B---3--:R-:W3:Y:S01]  /*1d20*/  @!P3 LDC.64 R4, c[0x0][0x210] ;  /* 0x00008400ff04bb82 */ /* 0x008ee20000000a00 */
[----:B------:R-:W-:Y:S01]  /*1d30*/  IMAD R27, R22, UR7, R27 ;  /* 0x00000007161b7c24 */ /* 0x000fe2000f8e021b */
[----:B------:R4:W-:Y:S06]  /*1d40*/  @P3 STS.128 [R121+0x800], RZ ;  /* 0x000800ff79003388 */ /* 0x0009ec0000000c00 */
[----:B-1----:R-:W1:Y:S01]  /*1d50*/  @!P2 LDC.64 R2, c[0x0][0x210] ;  /* 0x00008400ff02ab82 */ /* 0x002e620000000a00 */
[----:B---3--:R-:W-:Y:S01]  /*1d60*/  @!P3 LEA R26, P4, R28, R4, 0x1 ;  /* 0x000000041c1ab211 */ /* 0x008fe200078808ff */
        /* <DEDUP_REMOVED lines=22> */
.L_x_5222:
[----:B------:R-:W-:Y:S05]  /*1ed0*/  BSYNC B0 ;  /* 0x0000000000007941 */ /* 0x000fea0003800000 */
.L_x_5221:
[C---:B------:R-:W-:Y:S01]  /*1ee0*/  ISETP.GE.AND P0, PT, R20.reuse, R14, PT ;  /* 0x0000000e1400720c */ /* 0x040fe20003f06270 */
[-C--:B------:R-:W-:Y:S01]  /*1ef0*/  IMAD R98, R21, R92.reuse, RZ ;  /* 0x0000005c15627224 */ /* 0x080fe200078e02ff */
[----:B------:R-:W-:Y:S01]  /*1f00*/  BSSY B0, `(.L_x_5223) ;  /* 0x000002a000007945 */ /* 0x000fe20003800000 */
[C---:B------:R-:W-:Y:S01]  /*1f10*/  IMAD.WIDE.U32 R30, R20.reuse, R92, R30 ;  /* 0x0000005c141e7225 */ /* 0x040fe200078e001e */
[C---:B------:R-:W-:Y:S02]  /*1f20*/  IADD3 R86, P5, R20.reuse, R25, RZ ;  /* 0x0000001914567210 */ /* 0x040fe40007fbe0ff */
        /* <DEDUP_REMOVED lines=12> */
[----:B---3--:R-:W3:Y:S01]  /*1ff0*/  @!P3 LDC.64 R4, c[0x0][0x218] ;  /* 0x00008600ff04bb82 */ /* 0x008ee20000000a00 */
[----:B------:R2:W-:Y:S04]  /*2000*/  @P3 STS [R121+0x3000], RZ ;  /* 0x003000ff79003388 */ /* 0x0005e80000000800 */
[----:B------:R2:W-:Y:S03]  /*2010*/  @P3 STS [R121+0x3004], RZ ;  /* 0x003004ff79003388 */ /* 0x0005e60000000800 */
[----:B-1--4-:R-:W1:Y:S01]  /*2020*/  @!P2 LDC.64 R2, c[0x0][0x218] ;  /* 0x00008600ff02ab82 */ /* 0x012e620000000a00 */
[----:B------:R4:W-:Y:S01]  /*2030*/  @P3 STS.64 [R121+0x3008], RZ ;  /* 0x003008ff79003388 */ /* 0x0009e20000000a00 */
[----:B---3--:R-:W-:-:S04]  /*2040*/  @!P3 LEA R4, P1, R97, R4, 0x1 ;  /* 0x000000046104b211 */ /* 0x008fc800078208ff */
        /* <DEDUP_REMOVED lines=13> */
[----:B--2---:R-:W-:Y:S05]  /*2120*/  @P0 BRA `(.L_x_5224) ;  /* 0x00000000001c0947 */ /* 0x004fea0003800000 */
[----:B------:R-:W-:Y:S02]  /*2130*/  ULDC.64 UR6, c[0x0][0x218] ;  /* 0x0000860000067ab9 */ /* 0x000fe40000000a00 */
[----:B----4-:R-:W-:-:S04]  /*2140*/  LEA R2, P0, R97, UR6, 0x1 ;  /* 0x0000000661027c11 */ /* 0x010fc8000f8008ff */
[----:B------:R-:W-:-:S05]  /*2150*/  LEA.HI.X R3, R97, UR7, R98, 0x1, P0 ;  /* 0x0000000761037c11 */ /* 0x000fca00080f0c62 */
[----:B------:R-:W-:Y:S01]  /*2160*/  @!PT LDS RZ, [RZ] ;  /* 0x00000000fffff984 */ /* 0x000fe20000000800 */
[----:B------:R-:W-:Y:S01]  /*2170*/  @!PT LDS RZ, [RZ] ;  /* 0x00000000fffff984 */ /* 0x000fe20000000800 */
[----:B------:R-:W-:Y:S01]  /*2180*/  @!PT LDS RZ, [RZ] ;  /* 0x00000000fffff984 */ /* 0x000fe20000000800 */
[----:B------:R1:W-:Y:S04]  /*2190*/  LDGSTS.E.BYPASS.LTC128B.128 [R121+0x5000], desc[UR10][R2.64+0x80] ;  /* 0x0500008002797fae */ /* 0x0003e8000b901d4a */
.L_x_5224:
[----:B------:R-:W-:Y:S05]  /*21a0*/  BSYNC B0 ;  /* 0x0000000000007941 */ /* 0x000fea0003800000 */
.L_x_5223:
        /* <DEDUP_REMOVED lines=8> */
[----:B---34-:R-:W3:Y:S01]  /*2230*/  @!P3 LDC.64 R4, c[0x0][0x218] ;  /* 0x00008600ff04bb82 */ /* 0x018ee20000000a00 */
[----:B------:R4:W-:Y:S07]  /*2240*/  @P3 STS.128 [R121+0x3800], RZ ;  /* 0x003800ff79003388 */ /* 0x0009ee0000000c00 */
[----:B-1----:R-:W1:Y:S01]  /*2250*/  @!P2 LDC.64 R2, c[0x0][0x218] ;  /* 0x00008600ff02ab82 */ /* 0x002e620000000a00 */
        /* <DEDUP_REMOVED lines=22> */
.L_x_5226:
[----:B------:R-:W-:Y:S05]  /*23c0*/  BSYNC B0 ;  /* 0x0000000000007941 */ /* 0x000fea0003800000 */
.L_x_5225:
[----:B------:R-:W0:Y:S01]  /*23d0*/  LDGDEPBAR ;  /* 0x00000000000079af */ /* 0x000e220000000000 */
[----:B-1-34-:R-:W-:Y:S01]  /*23e0*/  SHF.R.S32.HI R2, RZ, 0x1f, R16 ;  /* 0x0000001fff027819 */ /* 0x01afe20000011410 */
[----:B------:R-:W-:Y:S01]  /*23f0*/  ULDC.64 UR6, c[0x0][0x3d0] ;  /* 0x0000f40000067ab9 */ /* 0x000fe20000000a00 */
[----:B------:R-:W-:Y:S01]  /*2400*/  SHF.R.S32.HI R4, RZ, 0x4, R23 ;  /* 0x00000004ff047819 */ /* 0x000fe20000011417 */
[----:B------:R-:W-:Y:S01]  /*2410*/  IMAD.WIDE.U32 R18, R16, UR6, R18 ;  /* 0x0000000610127c25 */ /* 0x000fe2000f8e0012 */
[----:B------:R-:W-:Y:S01]  /*2420*/  ISETP.GE.AND P1, PT, R20, R14, PT ;  /* 0x0000000e1400720c */ /* 0x000fe20003f26270 */
[----:B------:R-:W1:Y:S01]  /*2430*/  LDC.64 R94, c[0x0][0x250] ;  /* 0x00009400ff5e7b82 */ /* 0x000e620000000a00 */
[C---:B------:R-:W-:Y:S01]  /*2440*/  LOP3.LUT R79, R23.reuse, 0xfffffff0, RZ, 0xc0, !PT ;  /* 0xfffffff0174f7812 */ /* 0x040fe200078ec0ff */
[----:B------:R-:W-:Y:S01]  /*2450*/  IMAD R3, R2, UR6, RZ ;  /* 0x0000000602037c24 */ /* 0x000fe2000f8e02ff */
[----:B------:R-:W-:Y:S01]  /*2460*/  LEA.HI R5, R23, R4, RZ, 0x1 ;  /* 0x0000000417057211 */ /* 0x000fe200078f08ff */
[----:B------:R-:W-:Y:S01]  /*2470*/  IMAD.X R15, R21, 0x1, R15, P5 ;  /* 0x00000001150f7824 */ /* 0x000fe200028e060f */
[----:B--2---:R-:W-:Y:S01]  /*2480*/  LEA R20, P2, R18, R8, 0x2 ;  /* 0x0000000812147211 */ /* 0x004fe200078410ff */
[----:B------:R-:W-:Y:S01]  /*2490*/  IMAD R16, R16, UR7, R3 ;  /* 0x0000000710107c24 */ /* 0x000fe2000f8e0203 */
[----:B------:R-:W-:Y:S01]  /*24a0*/  LOP3.LUT R3, R17, 0xfffffff8, RZ, 0xc0, !PT ;  /* 0xfffffff811037812 */ /* 0x000fe200078ec0ff */
[C---:B------:R-:W-:Y:S01]  /*24b0*/  IMAD.IADD R79, R78.reuse, 0x1, -R79 ;  /* 0x000000014e4f7824 */ /* 0x040fe200078e0a4f */
[----:B------:R-:W-:Y:S01]  /*24c0*/  LOP3.LUT R5, R5, 0xfffffffe, RZ, 0xc0, !PT ;  /* 0xfffffffe05057812 */ /* 0x000fe200078ec0ff */
[----:B------:R-:W-:Y:S01]  /*24d0*/  IMAD.IADD R16, R19, 0x1, R16 ;  /* 0x0000000113107824 */ /* 0x000fe200078e0210 */
[----:B------:R-:W-:Y:S01]  /*24e0*/  ISETP.GE.AND P0, PT, R11, R14, PT ;  /* 0x0000000e0b00720c */ /* 0x000fe20003f06270 */
[----:B------:R-:W-:Y:S01]  /*24f0*/  IMAD.IADD R3, R78, 0x1, -R3 ;  /* 0x000000014e037824 */ /* 0x000fe200078e0a03 */
[----:B------:R-:W-:Y:S01]  /*2500*/  ULDC.64 UR6, c[0x0][0x220] ;  /* 0x0000880000067ab9 */ /* 0x000fe20000000a00 */
[----:B------:R-:W-:Y:S01]  /*2510*/  IMAD.IADD R5, R4, 0x1, -R5 ;  /* 0x0000000104057824 */ /* 0x000fe200078e0a05 */
[----:B------:R-:W-:Y:S01]  /*2520*/  LEA.HI.X R21, R18, R9, R16, 0x2, P2 ;  /* 0x0000000912157211 */ /* 0x000fe200010f1410 */
[----:B------:R-:W-:Y:S01]  /*2530*/  IMAD.IADD R13, R13, 0x1, R7 ;  /* 0x000000010d0d7824 */ /* 0x000fe200078e0207 */
[----:B------:R-:W-:Y:S01]  /*2540*/  LEA.HI R14, R3, R3, RZ, 0x1 ;  /* 0x00000003030e7211 */ /* 0x000fe200078f08ff */
[----:B------:R-:W-:-:S04]  /*2550*/  DEPBAR.LE SB0, 0x0 ;  /* 0x000080000000791a */ /* 0x000fc80000000000 */
[----:B------:R-:W-:Y:S01]  /*2560*/  LEA.HI R18, R79, R79, RZ, 0x1 ;  /* 0x0000004f4f127211 */ /* 0x000fe200078f08ff */
[----:B------:R2:W5:Y:S01]  /*2570*/  LDG.E R2, desc[UR10][R20.64] ;  /* 0x0000000a14027981 */ /* 0x000562000c1e1900 */
[----:B------:R-:W-:Y:S01]  /*2580*/  SHF.R.S32.HI R4, RZ, 0x1, R14 ;  /* 0x00000001ff047819 */ /* 0x000fe2000001140e */
[----:B------:R-:W-:Y:S01]  /*2590*/  IMAD.SHL.U32 R9, R10, 0x8, RZ ;  /* 0x000000080a097824 */ /* 0x000fe200078e00ff */
[--C-:B------:R-:W-:Y:S01]  /*25a0*/  SHF.R.S32.HI R16, RZ, 0x1, R18.reuse ;  /* 0x00000001ff107819 */ /* 0x100fe20000011412 */
[----:B------:R-:W-:Y:S01]  /*25b0*/  BAR.SYNC.DEFER_BLOCKING 0x0 ;  /* 0x0000000000007b1d */ /* 0x000fe20000010000 */
[----:B------:R-:W-:Y:S01]  /*25c0*/  SHF.R.S32.HI R11, RZ, 0x1f, R18 ;  /* 0x0000001fff0b7819 */ /* 0x000fe20000011412 */
[----:B------:R-:W-:Y:S01]  /*25d0*/  IMAD.SHL.U32 R8, R4, 0x40, RZ ;  /* 0x0000004004087824 */ /* 0x000fe200078e00ff */
[----:B------:R-:W-:Y:S01]  /*25e0*/  LOP3.LUT R14, R14, 0x7fffffe, RZ, 0xc0, !PT ;  /* 0x07fffffe0e0e7812 */ /* 0x000fe200078ec0ff */
[----:B-1----:R-:W-:Y:S01]  /*25f0*/  IMAD R15, R15, R94, RZ ;  /* 0x0000005e0f0f7224 */ /* 0x002fe200078e02ff */
[----:B------:R-:W-:Y:S01]  /*2600*/  LEA.HI R11, R11, R16, RZ, 0x2 ;  /* 0x000000100b0b7211 */ /* 0x000fe200078f10ff */
[----:B------:R-:W-:Y:S01]  /*2610*/  ULDC UR5, c[0x0][0x2e8] ;  /* 0x0000ba0000057ab9 */ /* 0x000fe20000000800 */
[----:B------:R-:W-:Y:S01]  /*2620*/  LOP3.LUT R8, R8, 0xc0, RZ, 0xc0, !PT ;  /* 0x000000c008087812 */ /* 0x000fe200078ec0ff */
[----:B------:R-:W-:Y:S01]  /*2630*/  IMAD.IADD R14, R3, 0x1, -R14 ;  /* 0x00000001030e7824 */ /* 0x000fe200078e0a0e */
[----:B------:R-:W-:Y:S01]  /*2640*/  LOP3.LUT R11, R11, 0xfffffffc, RZ, 0xc0, !PT ;  /* 0xfffffffc0b0b7812 */ /* 0x000fe200078ec0ff */
[----:B------:R-:W-:Y:S01]  /*2650*/  IMAD R15, R86, R95, R15 ;  /* 0x0000005f560f7224 */ /* 0x000fe200078e020f */
[----:B------:R-:W-:Y:S01]  /*2660*/  SHF.R.S32.HI R10, RZ, 0x1f, R79 ;  /* 0x0000001fff0a7819 */ /* 0x000fe2000001144f */
[C---:B------:R-:W-:Y:S01]  /*2670*/  IMAD R7, R5.reuse, 0x8, R14 ;  /* 0x0000000805077824 */ /* 0x040fe200078e020e */
[----:B------:R-:W-:Y:S01]  /*2680*/  LOP3.LUT R9, R8, 0x8, R9, 0xf8, !PT ;  /* 0x0000000808097812 */ /* 0x000fe200078ef809 */
[----:B------:R-:W-:Y:S01]  /*2690*/  IMAD.IADD R3, R16, 0x1, -R11 ;  /* 0x0000000110037824 */ /* 0x000fe200078e0a0b */
[----:B------:R-:W-:Y:S01]  /*26a0*/  SHF.R.U32.HI R8, RZ, 0x3, R8 ;  /* 0x00000003ff087819 */ /* 0x000fe20000011608 */
[----:B------:R-:W-:Y:S01]  /*26b0*/  IMAD.SHL.U32 R5, R5, 0x8, RZ ;  /* 0x0000000805057824 */ /* 0x000fe200078e00ff */
[----:B------:R-:W-:Y:S01]  /*26c0*/  LEA.HI R10, R10, R79, RZ, 0x3 ;  /* 0x0000004f0a0a7211 */ /* 0x000fe200078f18ff */
[----:B------:R-:W-:Y:S01]  /*26d0*/  IMAD.WIDE.U32 R86, R86, R94, R12 ;  /* 0x0000005e56567225 */ /* 0x000fe200078e000c */
[----:B------:R-:W-:Y:S01]  /*26e0*/  LOP3.LUT R8, R9, R8, RZ, 0x3c, !PT ;  /* 0x0000000809087212 */ /* 0x000fe200078e3cff */
[----:B------:R-:W-:Y:S01]  /*26f0*/  BSSY B0, `(.L_x_5227) ;  /* 0x0000038000007945 */ /* 0x000fe20003800000 */
[----:B------:R-:W-:Y:S01]  /*2700*/  LOP3.LUT R18, R18, 0x7fffffe, RZ, 0xc0, !PT ;  /* 0x07fffffe12127812 */ /* 0x000fe200078ec0ff */
[----:B------:R-:W-:Y:S01]  /*2710*/  IMAD.SHL.U32 R9, R3, 0x40, RZ ;  /* 0x0000004003097824 */ /* 0x000fe200078e00ff */
[----:B------:R-:W-:Y:S01]  /*2720*/  LEA R140, P2, R86, UR6, 0x1 ;  /* 0x00000006568c7c11 */ /* 0x000fe2000f8408ff */
[----:B------:R-:W-:Y:S01]  /*2730*/  IMAD.SHL.U32 R10, R10, 0x20, RZ ;  /* 0x000000200a0a7824 */ /* 0x000fe200078e00ff */
[----:B------:R2:W-:Y:S01]  /*2740*/  @P1 STS [R121+0x6000], RZ ;  /* 0x006000ff79001388 */ /* 0x0005e20000000800 */
[----:B------:R-:W-:Y:S01]  /*2750*/  IMAD.IADD R79, R79, 0x1, -R18 ;  /* 0x000000014f4f7824 */ /* 0x000fe200078e0a12 */
[----:B------:R-:W-:Y:S01]  /*2760*/  LOP3.LUT R14, R9, 0xc0, RZ, 0xc0, !PT ;  /* 0x000000c0090e7812 */ /* 0x000fe200078ec0ff */
[----:B------:R-:W-:Y:S01]  /*2770*/  IMAD.U32 R112, R7, 0x20, R8 ;  /* 0x0000002007707824 */ /* 0x000fe200078e0008 */
[----:B------:R2:W-:Y:S01]  /*2780*/  @P1 STS [R121+0x6004], RZ ;  /* 0x006004ff79001388 */ /* 0x0005e20000000800 */
[----:B------:R-:W-:Y:S01]  /*2790*/  LOP3.LUT R76, R10, 0xffffff00, RZ, 0xc0, !PT ;  /* 0xffffff000a4c7812 */ /* 0x000fe200078ec0ff */
[----:B------:R-:W-:Y:S01]  /*27a0*/  IMAD.IADD R84, R87, 0x1, R15 ;  /* 0x0000000157547824 */ /* 0x000fe200078e020f */
[----:B------:R-:W-:Y:S01]  /*27b0*/  LOP3.LUT R5, R14, 0x8, R5, 0xf8, !PT ;  /* 0x000000080e057812 */ /* 0x000fe200078ef805 */
[----:B------:R2:W-:Y:S01]  /*27c0*/  @P1 STS.64 [R121+0x6008], RZ ;  /* 0x006008ff79001388 */ /* 0x0005e20000000a00 */
[----:B------:R-:W-:Y:S01]  /*27d0*/  SHF.R.U32.HI R14, RZ, 0x3, R14 ;  /* 0x00000003ff0e7819 */ /* 0x000fe2000001160e */
[----:B------:R-:W-:Y:S01]  /*27e0*/  IMAD R10, R81, 0x200, R76 ;  /* 0x00000200510a7824 */ /* 0x000fe200078e024c */
[----:B------:R-:W1:Y:S01]  /*27f0*/  MUFU.RCP R7, UR5 ;  /* 0x0000000500077d08 */ /* 0x000e620008001000 */
[----:B------:R2:W-:Y:S01]  /*2800*/  @P1 STS.128 [R121+0x7000], RZ ;  /* 0x007000ff79001388 */ /* 0x0005e20000000c00 */
[----:B------:R-:W-:Y:S01]  /*2810*/  LOP3.LUT R5, R5, R14, RZ, 0x3c, !PT ;  /* 0x0000000e05057212 */ /* 0x000fe200078e3cff */
[----:B------:R-:W-:Y:S01]  /*2820*/  IMAD R8, R79, 0x20, R10 ;  /* 0x000000204f087824 */ /* 0x000fe200078e020a */
[C---:B------:R-:W-:Y:S01]  /*2830*/  SHF.L.U64.HI R118, R94.reuse, 0x5, R95 ;  /* 0x000000055e767819 */ /* 0x040fe2000001025f */
[----:B------:R2:W-:Y:S01]  /*2840*/  @P1 STS.128 [R121+0x8000], RZ ;  /* 0x008000ff79001388 */ /* 0x0005e20000000c00 */
[----:B------:R-:W-:Y:S01]  /*2850*/  IMAD.SHL.U32 R119, R94, 0x20, RZ ;  /* 0x000000205e777824 */ /* 0x000fe200078e00ff */
[----:B------:R-:W-:Y:S01]  /*2860*/  LEA.HI.X R141, R86, UR7, R84, 0x1, P2 ;  /* 0x00000007568d7c11 */ /* 0x000fe200090f0c54 */
[----:B------:R-:W-:Y:S01]  /*2870*/  IMAD.IADD R113, R5, 0x1, R8 ;  /* 0x0000000105717824 */ /* 0x000fe200078e0208 */
[----:B------:R-:W-:-:S04]  /*2880*/  LEA R112, R112, UR4, 0x1 ;  /* 0x0000000470707c11 */ /* 0x000fc8000f8e08ff */
        /* <DEDUP_REMOVED lines=24> */
[----:B---3--:R-:W-:Y:S02]  /*2a10*/  MOV R8, R140 ;  /* 0x0000008c00087202 */ /* 0x008fe40000000f00 */
[----:B------:R-:W-:-:S05]  /*2a20*/  MOV R9, R141 ;  /* 0x0000008d00097202 */ /* 0x000fca0000000f00 */
[----:B------:R-:W-:Y:S01]  /*2a30*/  @!PT LDS RZ, [RZ] ;  /* 0x00000000fffff984 */ /* 0x000fe20000000800 */
[----:B------:R-:W-:Y:S01]  /*2a40*/  @!PT LDS RZ, [RZ] ;  /* 0x00000000fffff984 */ /* 0x000fe20000000800 */
[----:B------:R-:W-:Y:S01]  /*2a50*/  @!PT LDS RZ, [RZ] ;  /* 0x00000000fffff984 */ /* 0x000fe20000000800 */
[----:B------:R4:W-:Y:S02]  /*2a60*/  LDGSTS.E.BYPASS.LTC128B.128 [R121+0x8000], desc[UR10][R8.64+0x80] ;  /* 0x0800008008797fae */ /* 0x0009e4000b901d4a */
.L_x_5228:
[----:B------:R-:W-:Y:S05]  /*2a70*/  BSYNC B0 ;  /* 0x0000000000007941 */ /* 0x000fea0003800000 */
.L_x_5227:
        /* <DEDUP_REMOVED lines=9> */
[CC--:B---3--:R-:W-:Y:S01]  /*2b10*/  @!P3 LEA R10, P4, R119.reuse, R140.reuse, 0x1 ;  /* 0x0000008c770ab211 */ /* 0x0c8fe200078808ff */
[----:B------:R3:W-:Y:S01]  /*2b20*/  @P3 STS.128 [R121+0x6800], RZ ;  /* 0x006800ff79003388 */ /* 0x0007e20000000c00 */
[C---:B----4-:R-:W-:Y:S02]  /*2b30*/  @!P2 LEA R8, P1, R119.reuse, R140, 0x1 ;  /* 0x0000008c7708a211 */ /* 0x050fe400078208ff */
        /* <DEDUP_REMOVED lines=13> */
[----:B---3--:R-:W-:-:S04]  /*2c10*/  LEA R8, P0, R119, R140, 0x1 ;  /* 0x0000008c77087211 */ /* 0x008fc800078008ff */
[----:B------:R-:W-:-:S05]  /*2c20*/  LEA.HI.X R9, R119, R141, R118, 0x1, P0 ;  /* 0x0000008d77097211 */ /* 0x000fca00000f0c76 */
[----:B------:R-:W-:Y:S01]  /*2c30*/  @!PT LDS RZ, [RZ] ;  /* 0x00000000fffff984 */ /* 0x000fe20000000800 */
[----:B------:R-:W-:Y:S01]  /*2c40*/  @!PT LDS RZ, [RZ] ;  /* 0x00000000fffff984 */ /* 0x000fe20000000800 */
[----:B------:R-:W-:Y:S01]  /*2c50*/  @!PT LDS RZ, [RZ] ;  /* 0x00000000fffff984 */ /* 0x000fe20000000800 */
[----:B------:R3:W-:Y:S04]  /*2c60*/  LDGSTS.E.BYPASS.LTC128B.128 [R121+0x8800], desc[UR10][R8.64+0x80] ;  /* 0x0880008008797fae */ /* 0x0007e8000b901d4a */
.L_x_5230:
[----:B------:R-:W-:Y:S05]  /*2c70*/  BSYNC B0 ;  /* 0x0000000000007941 */ /* 0x000fea0003800000 */
.L_x_5229:
[----:B------:R-:W-:Y:S01]  /*2c80*/  LDSM.16.M88.4 R60, [R113] ;  /* 0x00000000713c783b */ /* 0x000fe20000000200 */
[----:B------:R-:W-:Y:S01]  /*2c90*/  LOP3.LUT P0, RZ, R4, 0x2, RZ, 0xc0, !PT ;  /* 0x0000000204ff7812 */ /* 0x000fe2000780c0ff */
[----:B------:R-:W-:Y:S01]  /*2ca0*/  IMAD.MOV.U32 R4, RZ, RZ, 0x10 ;  /* 0x00000010ff047424 */ /* 0x000fe200078e00ff */
[----:B------:R-:W-:Y:S01]  /*2cb0*/  LOP3.LUT P1, RZ, R3, 0x2, RZ, 0xc0, !PT ;  /* 0x0000000203ff7812 */ /* 0x000fe2000782c0ff */
[----:B------:R-:W2:Y:S01]  /*2cc0*/  LDSM.16.M88.4 R32, [R112+0x3000] ;  /* 0x003000007020783b */ /* 0x000ea20000000200 */
[----:B------:R-:W-:Y:S02]  /*2cd0*/  IMAD R81, R81, 0x10, R83 ;  /* 0x0000001051517824 */ /* 0x000fe400078e0253 */
[C---:B------:R-:W-:Y:S01]  /*2ce0*/  SEL R3, R4.reuse, 0xfffffff0, !P0 ;  /* 0xfffffff004037807 */ /* 0x040fe20004000000 */
[----:B------:R-:W1:Y:S01]  /*2cf0*/  LDSM.16.M88.4 R24, [R112+0x3400] ;  /* 0x003400007018783b */ /* 0x000e620000000200 */
[----:B------:R-:W-:Y:S01]  /*2d00*/  SEL R4, R4, 0xfffffff0, !P1 ;  /* 0xfffffff004047807 */ /* 0x000fe20004800000 */
[----:B------:R-:W-:-:S02]  /*2d10*/  IMAD.SHL.U32 R129, R78, 0x2, RZ ;  /* 0x000000024e817824 */ /* 0x000fc400078e00ff */
[----:B------:R-:W1:Y:S01]  /*2d20*/  LDSM.16.M88.4 R16, [R112+0x3800] ;  /* 0x003800007010783b */ /* 0x000e620000000200 */
[----:B------:R-:W-:Y:S01]  /*2d30*/  IMAD R109, R3, 0x2, R112 ;  /* 0x00000002036d7824 */ /* 0x000fe200078e0270 */
[----:B------:R-:W-:Y:S01]  /*2d40*/  LOP3.LUT R3, R80, 0xffffffe0, RZ, 0xc0, !PT ;  /* 0xffffffe050037812 */ /* 0x000fe200078ec0ff */
[----:B------:R-:W-:Y:S01]  /*2d50*/  IMAD R111, R4, 0x2, R113 ;  /* 0x00000002046f7824 */ /* 0x000fe200078e0271 */
[----:B------:R-:W1:Y:S01]  /*2d60*/  LDSM.16.M88.4 R44, [R112+0x3c00] ;  /* 0x003c0000702c783b */ /* 0x000e620000000200 */
[----:B------:R-:W-:Y:S01]  /*2d70*/  LOP3.LUT R129, R129, 0x6, RZ, 0xc0, !PT ;  /* 0x0000000681817812 */ /* 0x000fe200078ec0ff */
[----:B------:R-:W-:Y:S02]  /*2d80*/  IMAD R76, R79, 0x20, R76 ;  /* 0x000000204f4c7824 */ /* 0x000fe400078e024c */
[----:B---34-:R-:W-:Y:S01]  /*2d90*/  LDSM.16.M88.4 R8, [R111] ;  /* 0x000000006f08783b */ /* 0x018fe20000000200 */
[----:B------:R-:W-:Y:S02]  /*2da0*/  IMAD.IADD R3, R78, 0x1, -R3 ;  /* 0x000000014e037824 */ /* 0x000fe400078e0a03 */
[----:B------:R-:W-:Y:S01]  /*2db0*/  IMAD.IADD R5, R5, 0x1, R76 ;  /* 0x0000000105057824 */ /* 0x000fe200078e024c */
[----:B------:R-:W3:Y:S04]  /*2dc0*/  LDSM.16.M88.4 R52, [R109+0x3000] ;  /* 0x003000006d34783b */ /* 0x000ee80000000200 */
[----:B------:R-:W4:Y:S04]  /*2dd0*/  LDSM.16.M88.4 R48, [R109+0x3400] ;  /* 0x003400006d30783b */ /* 0x000f280000000200 */
[----:B------:R-:W4:Y:S04]  /*2de0*/  LDSM.16.M88.4 R40, [R109+0x3800] ;  /* 0x003800006d28783b */ /* 0x000f280000000200 */
[----:B------:R-:W4:Y:S04]  /*2df0*/  LDSM.16.M88.4 R12, [R109+0x3c00] ;  /* 0x003c00006d0c783b */ /* 0x000f280000000200 */
[----:B------:R-:W-:Y:S01]  /*2e00*/  LDSM.16.M88.4 R68, [R112+0x4000] ;  /* 0x004000007044783b */ /* 0x000fe20000000200 */
[C---:B--2---:R-:W-:Y:S03]  /*2e10*/  HMMA.16816.F32.BF16 R36, R60.reuse, R32, RZ ;  /* 0x000000203c24723c */ /* 0x044fe600000418ff */
        /* <DEDUP_REMOVED lines=8> */
[C---:B------:R-:W-:Y:S06]  /*2ea0*/  HMMA.16816.F32.BF16 R64, R60.reuse, R44, RZ ;  /* 0x0000002c3c40723c */ /* 0x040fec00000418ff */
[----:B------:R-:W-:Y:S01]  /*2eb0*/  HMMA.16816.F32.BF16 R60, R60, R46, RZ ;  /* 0x0000002e3c3c723c */ /* 0x000fe200000418ff */
[----:B------:R-:W1:Y:S05]  /*2ec0*/  LDSM.16.M88.4 R44, [R113+0x1000] ;  /* 0x00100000712c783b */ /* 0x000e6a0000000200 */
        /* <DEDUP_REMOVED lines=24> */
[----:B------:R-:W-:Y:S04]  /*3050*/  LDSM.16.M88.4 R48, [R112+0x5400] ;  /* 0x005400007030783b */ /* 0x000fe80000000200 */
[----:B------:R-:W-:Y:S01]  /*3060*/  LDSM.16.M88.4 R44, [R112+0x5800] ;  /* 0x00580000702c783b */ /* 0x000fe20000000200 */
        /* <DEDUP_REMOVED lines=10> */
[----:B------:R-:W-:Y:S01]  /*3110*/  HMMA.16816.F32.BF16 R68, R72, R70, R60 ;  /* 0x000000464844723c */ /* 0x000fe2000004183c */
[----:B------:R-:W1:Y:S05]  /*3120*/  LDSM.16.M88.4 R60, [R109+0x5400] ;  /* 0x005400006d3c783b */ /* 0x000e6a0000000200 */
[C---:B--2---:R-:W-:Y:S06]  /*3130*/  HMMA.16816.F32.BF16 R36, R56.reuse, R52, R36 ;  /* 0x000000343824723c */ /* 0x044fec0000041824 */
[C---:B------:R-:W-:Y:S01]  /*3140*/  HMMA.16816.F32.BF16 R52, R56.reuse, R54, R32 ;  /* 0x000000363834723c */ /* 0x040fe20000041820 */
[----:B------:R-:W-:Y:S05]  /*3150*/  LDSM.16.M88.4 R32, [R109+0x5800] ;  /* 0x005800006d20783b */ /* 0x000fea0000000200 */
[C---:B---3--:R-:W-:Y:S06]  /*3160*/  HMMA.16816.F32.BF16 R64, R56.reuse, R40, R64 ;  /* 0x000000283840723c */ /* 0x048fec0000041840 */
[----:B------:R-:W-:Y:S01]  /*3170*/  HMMA.16816.F32.BF16 R68, R56, R42, R68 ;  /* 0x0000002a3844723c */ /* 0x000fe20000041844 */
[----:B------:R-:W2:Y:S01]  /*3180*/  LDSM.16.M88.4 R40, [R109+0x5c00] ;  /* 0x005c00006d28783b */ /* 0x000ea20000000200 */
[----:B------:R-:W-:-:S04]  /*3190*/  DEPBAR.LE SB0, 0x0 ;  /* 0x000080000000791a */ /* 0x000fc80000000000 */
[----:B----4-:R-:W-:Y:S06]  /*31a0*/  HMMA.16816.F32.BF16 R36, R8, R12, R36 ;  /* 0x0000000c0824723c */ /* 0x010fec0000041824 */
        /* <DEDUP_REMOVED lines=11> */
[----:B------:R-:W-:Y:S01]  /*3260*/  HMMA.16816.F32.BF16 R16, R56, R46, R16 ;  /* 0x0000002e3810723c */ /* 0x000fe20000041810 */
[----:B------:R-:W-:Y:S02]  /*3270*/  IMAD.IADD R6, R0, 0x1, R129 ;  /* 0x0000000100067824 */ /* 0x000fe400078e0281 */
[----:B------:R-:W-:-:S02]  /*3280*/  VIMNMX R100, R12, R77, PT ;  /* 0x0000004d0c647248 */ /* 0x000fc40003fe0100 */
[----:B------:R-:W-:Y:S01]  /*3290*/  VIADDMNMX R99, R12, 0x8, R77, PT ;  /* 0x000000080c637846 */ /* 0x000fe2000380014d */
[C---:B-1----:R-:W-:Y:S01]  /*32a0*/  HMMA.16816.F32.BF16 R28, R8.reuse, R60, R28 ;  /* 0x0000003c081c723c */ /* 0x042fe2000004181c */
[C---:B------:R-:W-:Y:S02]  /*32b0*/  VIADD R12, R6.reuse, 0x1 ;  /* 0x00000001060c7836 */ /* 0x040fe40000000000 */
[C---:B------:R-:W-:Y:S02]  /*32c0*/  VIADD R7, R6.reuse, 0x8 ;  /* 0x0000000806077836 */ /* 0x040fe40000000000 */
[----:B------:R-:W-:Y:S01]  /*32d0*/  VIADD R2, R6, 0x9 ;  /* 0x0000000906027836 */ /* 0x000fe20000000000 */
[CC--:B------:R-:W-:Y:S01]  /*32e0*/  ISETP.GE.AND P3, PT, R12.reuse, R100.reuse, PT ;  /* 0x000000640c00720c */ /* 0x0c0fe20003f66270 */
[----:B--2---:R-:W-:Y:S01]  /*32f0*/  HMMA.16816.F32.BF16 R64, R8, R40, R64 ;  /* 0x000000280840723c */ /* 0x004fe20000041840 */
[----:B------:R-:W-:Y:S02]  /*3300*/  ISETP.GE.AND P0, PT, R12, R99, PT ;  /* 0x000000630c00720c */ /* 0x000fe40003f06270 */
[----:B------:R-:W-:-:S02]  /*3310*/  ISETP.GE.AND P4, PT, R7, R100, PT ;  /* 0x000000640700720c */ /* 0x000fc40003f86270 */
[----:B------:R-:W-:Y:S01]  /*3320*/  ISETP.GE.AND P1, PT, R7, R99, PT ;  /* 0x000000630700720c */ /* 0x000fe20003f26270 */
[C---:B------:R-:W-:Y:S01]  /*3330*/  HMMA.16816.F32.BF16 R24, R8.reuse, R62, R24 ;  /* 0x0000003e0818723c */ /* 0x040fe20000041818 */
[----:B------:R-:W-:Y:S02]  /*3340*/  I2FP.F32.S32 R12, R12 ;  /* 0x0000000c000c7245 */ /* 0x000fe40000201400 */
[----:B------:R-:W-:Y:S02]  /*3350*/  I2FP.F32.S32 R7, R7 ;  /* 0x0000000700077245 */ /* 0x000fe40000201400 */
[----:B------:R-:W-:Y:S01]  /*3360*/  ISETP.GE.AND P5, PT, R2, R100, PT ;  /* 0x000000640200720c */ /* 0x000fe20003fa6270 */
[CC--:B------:R-:W-:Y:S01]  /*3370*/  FFMA.FTZ R37, R3.reuse, R12.reuse, R37 ;  /* 0x0000000c03257223 */ /* 0x0c0fe20000010025 */
[C---:B------:R-:W-:Y:S01]  /*3380*/  FFMA.FTZ R39, R3.reuse, R12, R39 ;  /* 0x0000000c03277223 */ /* 0x040fe20000010027 */
[CC--:B------:R-:W-:Y:S01]  /*3390*/  FFMA.FTZ R40, R3.reuse, R7.reuse, R52 ;  /* 0x0000000703287223 */ /* 0x0c0fe20000010034 */
[----:B------:R-:W-:Y:S01]  /*33a0*/  FFMA.FTZ R47, R3, R7, R54 ;  /* 0x00000007032f7223 */ /* 0x000fe20000010036 */
[----:B------:R-:W-:Y:S01]  /*33b0*/  HMMA.16816.F32.BF16 R20, R8, R32, R20 ;  /* 0x000000200814723c */ /* 0x000fe20000041814 */
[----:B------:R-:W-:Y:S01]  /*33c0*/  VIADD R7, R6, 0x10 ;  /* 0x0000001006077836 */ /* 0x000fe20000000000 */
[----:B------:R-:W-:-:S02]  /*33d0*/  FSEL R41, R39, -INF , !P0 ;  /* 0xff80000027297808 */ /* 0x000fc40004000000 */
[----:B------:R-:W-:Y:S02]  /*33e0*/  FSEL R40, R40, -INF , !P4 ;  /* 0xff80000028287808 */ /* 0x000fe40006000000 */
[C---:B------:R-:W-:Y:S01]  /*33f0*/  HMMA.16816.F32.BF16 R16, R8.reuse, R34, R16 ;  /* 0x000000220810723c */ /* 0x040fe20000041810 */
[----:B------:R-:W-:Y:S01]  /*3400*/  BAR.SYNC.DEFER_BLOCKING 0x0 ;  /* 0x0000000000007b1d */ /* 0x000fe20000010000 */
[-C--:B------:R-:W-:Y:S01]  /*3410*/  ISETP.GE.AND P0, PT, R7, R99.reuse, PT ;  /* 0x000000630700720c */ /* 0x080fe20003f06270 */
[----:B------:R-:W-:Y:S01]  /*3420*/  VIADD R33, R6, 0x20 ;  /* 0x0000002006217836 */ /* 0x000fe20000000000 */
[----:B------:R-:W-:Y:S02]  /*3430*/  FSEL R47, R47, -INF , !P1 ;  /* 0xff8000002f2f7808 */ /* 0x000fe40004800000 */
[----:B------:R-:W-:Y:S01]  /*3440*/  HMMA.16816.F32.BF16 R68, R8, R42, R68 ;  /* 0x0000002a0844723c */ /* 0x000fe20000041844 */
[----:B------:R-:W-:Y:S02]  /*3450*/  ISETP.GE.AND P2, PT, R2, R99, PT ;  /* 0x000000630200720c */ /* 0x000fe40003f46270 */
[----:B------:R-:W-:-:S04]  /*3460*/  I2FP.F32.S32 R2, R2 ;  /* 0x0000000200027245 */ /* 0x000fc80000201400 */
[C---:B------:R-:W-:Y:S01]  /*3470*/  VIADD R10, R6.reuse, 0x11 ;  /* 0x00000011060a7836 */ /* 0x040fe20000000000 */
[----:B------:R-:W-:Y:S01]  /*3480*/  FSEL R42, R37, -INF , !P3 ;  /* 0xff800000252a7808 */ /* 0x000fe20005800000 */
[----:B------:R-:W-:Y:S01]  /*3490*/  FFMA.FTZ R44, R3, R2, R53 ;  /* 0x00000002032c7223 */ /* 0x000fe20000010035 */
[----:B------:R-:W-:Y:S01]  /*34a0*/  ISETP.GE.AND P3, PT, R7, R100, PT ;  /* 0x000000640700720c */ /* 0x000fe20003f66270 */
[C---:B------:R-:W-:Y:S01]  /*34b0*/  FFMA.FTZ R49, R3.reuse, R2, R55 ;  /* 0x0000000203317223 */ /* 0x040fe20000010037 */
[----:B------:R-:W-:Y:S01]  /*34c0*/  I2FP.F32.S32 R7, R7 ;  /* 0x0000000700077245 */ /* 0x000fe20000201400 */
[----:B------:R-:W-:Y:S01]  /*34d0*/  VIADD R9, R6, 0x19 ;  /* 0x0000001906097836 */ /* 0x000fe20000000000 */
[C---:B------:R-:W-:Y:S02]  /*34e0*/  ISETP.GE.AND P4, PT, R10.reuse, R100, PT ;  /* 0x000000640a00720c */ /* 0x040fe40003f86270 */
[----:B------:R-:W-:Y:S01]  /*34f0*/  ISETP.GE.AND P1, PT, R10, R99, PT ;  /* 0x000000630a00720c */ /* 0x000fe20003f26270 */
[CC--:B------:R-:W-:Y:S01]  /*3500*/  FFMA.FTZ R8, R3.reuse, R7.reuse, R28 ;  /* 0x0000000703087223 */ /* 0x0c0fe2000001001c */
[----:B------:R-:W-:Y:S01]  /*3510*/  I2FP.F32.S32 R10, R10 ;  /* 0x0000000a000a7245 */ /* 0x000fe20000201400 */
[----:B------:R-:W-:Y:S01]  /*3520*/  FFMA.FTZ R2, R3, R7, R30 ;  /* 0x0000000703027223 */ /* 0x000fe2000001001e */
[----:B------:R-:W-:Y:S01]  /*3530*/  VIADD R7, R6, 0x18 ;  /* 0x0000001806077836 */ /* 0x000fe20000000000 */
[----:B------:R-:W-:-:S02]  /*3540*/  FSEL R44, R44, -INF , !P5 ;  /* 0xff8000002c2c7808 */ /* 0x000fc40006800000 */
[CC--:B------:R-:W-:Y:S01]  /*3550*/  FFMA.FTZ R28, R3.reuse, R10.reuse, R29 ;  /* 0x0000000a031c7223 */ /* 0x0c0fe2000001001d */
[----:B------:R-:W-:Y:S01]  /*3560*/  FFMA.FTZ R39, R3, R10, R31 ;  /* 0x0000000a03277223 */ /* 0x000fe2000001001f */
[----:B------:R-:W-:Y:S02]  /*3570*/  FSEL R31, R2, -INF , !P0 ;  /* 0xff800000021f7808 */ /* 0x000fe40004000000 */
[----:B------:R-:W-:Y:S02]  /*3580*/  I2FP.F32.S32 R2, R9 ;  /* 0x0000000900027245 */ /* 0x000fe40000201400 */
[----:B------:R-:W-:Y:S02]  /*3590*/  FSEL R28, R28, -INF , !P4 ;  /* 0xff8000001c1c7808 */ /* 0x000fe40006000000 */
[----:B------:R-:W-:Y:S01]  /*35a0*/  FSEL R39, R39, -INF , !P1 ;  /* 0xff80000027277808 */ /* 0x000fe20004800000 */
[----:B------:R-:W-:Y:S01]  /*35b0*/  FFMA.FTZ R25, R3, R2, R25 ;  /* 0x0000000203197223 */ /* 0x000fe20000010019 */
[----:B------:R-:W-:Y:S01]  /*35c0*/  ISETP.GE.AND P4, PT, R33, R100, PT ;  /* 0x000000642100720c */ /* 0x000fe20003f86270 */
[----:B------:R-:W-:Y:S01]  /*35d0*/  FFMA.FTZ R27, R3, R2, R27 ;  /* 0x00000002031b7223 */ /* 0x000fe2000001001b */
[----:B------:R-:W-:Y:S01]  /*35e0*/  ISETP.GE.AND P1, PT, R33, R99, PT ;  /* 0x000000632100720c */ /* 0x000fe20003f26270 */
[----:B------:R-:W-:Y:S01]  /*35f0*/  VIADD R2, R6, 0x29 ;  /* 0x0000002906027836 */ /* 0x000fe20000000000 */
[----:B------:R-:W-:-:S02]  /*3600*/  I2FP.F32.S32 R33, R33 ;  /* 0x0000002100217245 */ /* 0x000fc40000201400 */
[----:B------:R-:W-:Y:S02]  /*3610*/  FSEL R49, R49, -INF , !P2 ;  /* 0xff80000031317808 */ /* 0x000fe40005000000 */
[-C--:B------:R-:W-:Y:S01]  /*3620*/  ISETP.GE.AND P5, PT, R7, R100.reuse, PT ;  /* 0x000000640700720c */ /* 0x080fe20003fa6270 */
[----:B------:R-:W-:Y:S01]  /*3630*/  FFMA.FTZ R32, R3, R33, R20 ;  /* 0x0000002103207223 */ /* 0x000fe20000010014 */
[----:B------:R-:W-:Y:S01]  /*3640*/  ISETP.GE.AND P2, PT, R7, R99, PT ;  /* 0x000000630700720c */ /* 0x000fe20003f46270 */
[----:B------:R-:W-:Y:S01]  /*3650*/  FFMA.FTZ R33, R3, R33, R22 ;  /* 0x0000002103217223 */ /* 0x000fe20000010016 */
[----:B------:R-:W-:Y:S02]  /*3660*/  I2FP.F32.S32 R7, R7 ;  /* 0x0000000700077245 */ /* 0x000fe40000201400 */
[----:B------:R-:W-:Y:S01]  /*3670*/  FSEL R30, R8, -INF , !P3 ;  /* 0xff800000081e7808 */ /* 0x000fe20005800000 */
[C---:B------:R-:W-:Y:S01]  /*3680*/  VIADD R8, R6.reuse, 0x21 ;  /* 0x0000002106087836 */ /* 0x040fe20000000000 */
[----:B------:R-:W-:Y:S01]  /*3690*/  ISETP.GE.AND P3, PT, R9, R100, PT ;  /* 0x000000640900720c */ /* 0x000fe20003f66270 */
[CC--:B------:R-:W-:Y:S01]  /*36a0*/  FFMA.FTZ R24, R3.reuse, R7.reuse, R24 ;  /* 0x0000000703187223 */ /* 0x0c0fe20000010018 */
        /* <DEDUP_REMOVED lines=41> */
[CC--:B------:R-:W-:Y:S01]  /*3940*/  FFMA.FTZ R64, R3.reuse, R7.reuse, R64 ;  /* 0x0000000703407223 */ /* 0x0c0fe20000010040 */
[C---:B------:R-:W-:Y:S01]  /*3950*/  ISETP.GE.AND P4, PT, R2.reuse, R100, PT ;  /* 0x000000640200720c */ /* 0x040fe20003f86270 */
[----:B------:R-:W-:Y:S01]  /*3960*/  FFMA.FTZ R25, R3, R7, R66 ;  /* 0x0000000703197223 */ /* 0x000fe20000010042 */
[----:B------:R-:W-:Y:S01]  /*3970*/  FSEL R91, R19, -INF , !P1 ;  /* 0xff800000135b7808 */ /* 0x000fe20004800000 */
[CC--:B------:R-:W-:Y:S01]  /*3980*/  FFMA.FTZ R65, R3.reuse, R8.reuse, R65 ;  /* 0x0000000803417223 */ /* 0x0c0fe20000010041 */
[----:B------:R-:W-:Y:S01]  /*3990*/  ISETP.GE.AND P1, PT, R2, R99, PT ;  /* 0x000000630200720c */ /* 0x000fe20003f26270 */
[----:B------:R-:W-:Y:S01]  /*39a0*/  FFMA.FTZ R24, R3, R8, R67 ;  /* 0x0000000803187223 */ /* 0x000fe20000010043 */
[----:B------:R-:W-:Y:S01]  /*39b0*/  VIADD R2, R6, 0x39 ;  /* 0x0000003906027836 */ /* 0x000fe20000000000 */
[----:B------:R-:W-:Y:S02]  /*39c0*/  FSEL R104, R68, -INF , !P4 ;  /* 0xff80000044687808 */ /* 0x000fe40006000000 */
[----:B------:R-:W-:-:S02]  /*39d0*/  ISETP.GE.AND P4, PT, R96, 0x2, PT ;  /* 0x000000026000780c */ /* 0x000fc40003f86270 */
        /* <DEDUP_REMOVED lines=80> */
.L_x_5232:
[----:B------:R-:W-:-:S04]  /*3ee0*/  LEA R2, -R92, RZ, 0x6 ;  /* 0x000000ff5c027211 */ /* 0x000fc800078e31ff */
[----:B------:R-:W-:-:S07]  /*3ef0*/  SHF.R.S32.HI R21, RZ, 0x1f, R2 ;  /* 0x0000001fff157819 */ /* 0x000fce0000011402 */
.L_x_5233:
        /* <DEDUP_REMOVED lines=66> */
.L_x_5235:
[----:B------:R-:W-:Y:S05]  /*4320*/  BSYNC B0 ;  /* 0x0000000000007941 */ /* 0x000fea0003800000 */
.L_x_5234:
[----:B------:R-:W0:Y:S01]  /*4330*/  LDGDEPBAR ;  /* 0x00000000000079af */ /* 0x000e220000000000 */
[----:B------:R-:W-:Y:S02]  /*4340*/  MOV R97, R19 ;  /* 0x0000001300617202 */ /* 0x000fe40000000f00 */
[----:B------:R-:W-:-:S07]  /*4350*/  MOV R98, R0 ;  /* 0x0000000000627202 */ /* 0x000fce0000000f00 */
.L_x_5231:
[----:B-12---:R-:W-:Y:S01]  /*4360*/  FMNMX.FTZ R7, R16, R42, !PT ;  /* 0x0000002a10077209 */ /* 0x006fe20007810000 */
        /* <DEDUP_REMOVED lines=32> */
[----:B------:R-:W-:-:S04]  /*4570*/  FMNMX.FTZ R0, R85, R0, !PT ;  /* 0x0000000055007209 */ /* 0x000fc80007810000 */
[----:B------:R-:W-:-:S04]  /*4580*/  FMNMX.FTZ R0, R91, R0, !PT ;  /* 0x000000005b007209 */ /* 0x000fc80007810000 */
[----:B------:R-:W-:Y:S02]  /*4590*/  FMNMX.FTZ R9, R25, R0, !PT ;  /* 0x0000000019097209 */ /* 0x000fe40007810000 */
[----:B-1----:R-:W-:Y:S02]  /*45a0*/  FMNMX.FTZ R7, R6, R7, !PT ;  /* 0x0000000706077209 */ /* 0x002fe40007810000 */
[----:B------:R-:W-:-:S03]  /*45b0*/  FMNMX.FTZ R0, R24, R9, !PT ;  /* 0x0000000918007209 */ /* 0x000fc60007810000 */
[----:B------:R-:W1:Y:S01]  /*45c0*/  SHFL.BFLY PT, R2, R7, 0x1, 0x1f ;  /* 0x0c201f0007027f89 */ /* 0x000e6200000e0000 */
[----:B------:R-:W-:-:S04]  /*45d0*/  FMNMX.FTZ R9, R27, R0, !PT ;  /* 0x000000001b097209 */ /* 0x000fc80007810000 */
[----:B------:R-:W-:-:S05]  /*45e0*/  FMNMX.FTZ R9, R26, R9, !PT ;  /* 0x000000091a097209 */ /* 0x000fca0007810000 */
[----:B------:R-:W2:Y:S01]  /*45f0*/  SHFL.BFLY PT, R6, R9, 0x2, 0x1f ;  /* 0x0c401f0009067f89 */ /* 0x000ea200000e0000 */
[----:B-1----:R-:W-:-:S04]  /*4600*/  FMNMX.FTZ R2, R7, R2, !PT ;  /* 0x0000000207027209 */ /* 0x002fc80007810000 */
[C---:B------:R-:W-:Y:S01]  /*4610*/  FSETP.NEU.FTZ.AND P0, PT, R2.reuse, -INF , PT ;  /* 0xff8000000200780b */ /* 0x040fe20003f1d000 */
[----:B------:R-:W-:Y:S01]  /*4620*/  FMUL.FTZ R131, R2, UR12 ;  /* 0x0000000c02837c20 */ /* 0x000fe20008410000 */
[----:B--2---:R-:W-:-:S04]  /*4630*/  FMNMX.FTZ R6, R9, R6, !PT ;  /* 0x0000000609067209 */ /* 0x004fc80007810000 */
[----:B------:R-:W-:Y:S01]  /*4640*/  FSEL R131, R131, RZ, P0 ;  /* 0x000000ff83837208 */ /* 0x000fe20000000000 */
[----:B------:R-:W-:Y:S04]  /*4650*/  LDSM.16.MT88.4 R8, [R108+0x6400] ;  /* 0x006400006c08783b */ /* 0x000fe80000004200 */
[----:B------:R-:W1:Y:S01]  /*4660*/  SHFL.BFLY PT, R7, R6, 0x1, 0x1f ;  /* 0x0c201f0006077f89 */ /* 0x000e6200000e0000 */
        /* <DEDUP_REMOVED lines=17> */
[----:B------:R-:W-:Y:S01]  /*4780*/  FFMA.FTZ R105, R105, UR12, -R131 ;  /* 0x0000000c69697c23 */ /* 0x000fe20008010883 */
[----:B-1----:R-:W-:-:S05]  /*4790*/  FMNMX.FTZ R0, R6, R7, !PT ;  /* 0x0000000706007209 */ /* 0x002fca0007810000 */
[----:B------:R-:W-:Y:S01]  /*47a0*/  MUFU.EX2 R132, R132 ;  /* 0x0000008400847308 */ /* 0x000fe20000000800 */
[C---:B------:R-:W-:Y:S01]  /*47b0*/  FSETP.NEU.FTZ.AND P0, PT, R0.reuse, -INF , PT ;  /* 0xff8000000000780b */ /* 0x040fe20003f1d000 */
[----:B------:R-:W-:-:S06]  /*47c0*/  FMUL.FTZ R28, R0, UR12 ;  /* 0x0000000c001c7c20 */ /* 0x000fcc0008410000 */
[----:B------:R-:W1:Y:S01]  /*47d0*/  MUFU.EX2 R107, R107 ;  /* 0x0000006b006b7308 */ /* 0x000e620000000800 */
[----:B------:R-:W-:Y:S02]  /*47e0*/  FSEL R28, R28, RZ, P0 ;  /* 0x000000ff1c1c7208 */ /* 0x000fe40000000000 */
[----:B--2---:R-:W-:Y:S01]  /*47f0*/  F2FP.BF16.F32.PACK_AB R80, R134, R137 ;  /* 0x000000898650723e */ /* 0x004fe200000010ff */
[----:B------:R-:W-:Y:S01]  /*4800*/  FADD.FTZ R137, R137, R134 ;  /* 0x0000008689897221 */ /* 0x000fe20000010000 */
[----:B------:R-:W-:Y:S01]  /*4810*/  LEA R134, P0, R97, UR8, 0x1 ;  /* 0x0000000861867c11 */ /* 0x000fe2000f8008ff */
        /* <DEDUP_REMOVED lines=10> */
[----:B------:R-:W3:Y:S01]  /*48c0*/  LDSM.16.MT88.4 R40, [R110+0x6000] ;  /* 0x006000006e28783b */ /* 0x000ee20000004200 */
[----:B-1----:R-:W-:Y:S01]  /*48d0*/  F2FP.BF16.F32.PACK_AB R82, R107, R132 ;  /* 0x000000846b52723e */ /* 0x002fe200000010ff */
        /* <DEDUP_REMOVED lines=9> */
[----:B------:R-:W-:Y:S01]  /*4970*/  FFMA.FTZ R138, R26, UR12, -R28 ;  /* 0x0000000c1a8a7c23 */ /* 0x000fe2000801081c */
[----:B------:R-:W4:Y:S01]  /*4980*/  MUFU.EX2 R135, R135 ;  /* 0x0000008700877308 */ /* 0x000f220000000800 */
[----:B------:R-:W-:-:S04]  /*4990*/  FADD.FTZ R132, R132, R137 ;  /* 0x0000008984847221 */ /* 0x000fc80000010000 */
[----:B------:R-:W-:-:S03]  /*49a0*/  FADD.FTZ R107, R107, R132 ;  /* 0x000000846b6b7221 */ /* 0x000fc60000010000 */
[----:B------:R-:W5:Y:S08]  /*49b0*/  MUFU.EX2 R133, R133 ;  /* 0x0000008500857308 */ /* 0x000f700000000800 */
[----:B------:R-:W-:Y:S01]  /*49c0*/  MUFU.EX2 R106, R106 ;  /* 0x0000006a006a7308 */ /* 0x000fe20000000800 */
[----:B----4-:R-:W-:Y:S01]  /*49d0*/  F2FP.BF16.F32.PACK_AB R81, R135, R130 ;  /* 0x000000828751723e */ /* 0x010fe200000010ff */
[----:B------:R-:W-:-:S06]  /*49e0*/  FADD.FTZ R130, R130, R135 ;  /* 0x0000008782827221 */ /* 0x000fcc0000010000 */
[----:B------:R-:W4:Y:S01]  /*49f0*/  MUFU.EX2 R29, R29 ;  /* 0x0000001d001d7308 */ /* 0x000f220000000800 */
[----:B-----5:R-:W-:Y:S01]  /*4a00*/  F2FP.BF16.F32.PACK_AB R83, R128, R133 ;  /* 0x000000858053723e */ /* 0x020fe200000010ff */
[----:B------:R-:W-:-:S04]  /*4a10*/  FADD.FTZ R133, R133, R130 ;  /* 0x0000008285857221 */ /* 0x000fc80000010000 */
[----:B------:R-:W-:Y:S01]  /*4a20*/  FADD.FTZ R128, R128, R133 ;  /* 0x0000008580807221 */ /* 0x000fe20000010000 */
[----:B------:R-:W-:Y:S01]  /*4a30*/  LEA.HI.X R133, R97, UR9, R98, 0x1, P0 ;  /* 0x0000000961857c11 */ /* 0x000fe200080f0c62 */
[C---:B--2---:R-:W-:Y:S01]  /*4a40*/  HMMA.16816.F32.BF16 R44, R80.reuse, R48, RZ ;  /* 0x00000030502c723c */ /* 0x044fe200000418ff */
        /* <DEDUP_REMOVED lines=16> */
[C---:B---3--:R-:W-:Y:S05]  /*4b50*/  HMMA.16816.F32.BF16 R36, R80.reuse, R40, RZ ;  /* 0x000000285024723c */ /* 0x048fea00000418ff */
[----:B------:R-:W2:Y:S01]  /*4b60*/  MUFU.EX2 R22, R22 ;  /* 0x0000001600167308 */ /* 0x000ea20000000800 */
[----:B----4-:R-:W-:Y:S01]  /*4b70*/  F2FP.BF16.F32.PACK_AB R5, R30, R31 ;  /* 0x0000001f1e05723e */ /* 0x010fe200000010ff */
        /* <DEDUP_REMOVED lines=16> */
[C---:B------:R-:W-:Y:S01]  /*4c80*/  HMMA.16816.F32.BF16 R40, R4.reuse, R18, R40 ;  /* 0x000000120428723c */ /* 0x040fe20000041828 */
[----:B------:R-:W-:Y:S01]  /*4c90*/  MUFU.EX2 R88, R88 ;  /* 0x0000005800587308 */ /* 0x000fe20000000800 */
[----:B------:R-:W-:Y:S04]  /*4ca0*/  LDSM.16.MT88.4 R16, [R110+0x6c00] ;  /* 0x006c00006e10783b */ /* 0x000fe80000004200 */
[C---:B------:R-:W-:Y:S03]  /*4cb0*/  HMMA.16816.F32.BF16 R52, R4.reuse, R12, R52 ;  /* 0x0000000c0434723c */ /* 0x040fe60000041834 */
[----:B------:R-:W1:Y:S03]  /*4cc0*/  MUFU.EX2 R85, R103 ;  /* 0x0000006700557308 */ /* 0x000e660000000800 */
[C---:B------:R-:W-:Y:S01]  /*4cd0*/  HMMA.16816.F32.BF16 R56, R4.reuse, R14, R56 ;  /* 0x0000000e0438723c */ /* 0x040fe20000041838 */
[----:B------:R-:W-:Y:S04]  /*4ce0*/  LDSM.16.MT88.4 R12, [R108+0x6c00] ;  /* 0x006c00006c0c783b */ /* 0x000fe80000004200 */
[----:B------:R-:W-:Y:S08]  /*4cf0*/  MUFU.EX2 R33, R33 ;  /* 0x0000002100217308 */ /* 0x000ff00000000800 */
[----:B------:R-:W4:Y:S01]  /*4d00*/  MUFU.EX2 R32, R32 ;  /* 0x0000002000207308 */ /* 0x000f220000000800 */
[C---:B---3--:R-:W-:Y:S07]  /*4d10*/  HMMA.16816.F32.BF16 R60, R4.reuse, R8, R60 ;  /* 0x00000008043c723c */ /* 0x048fee000004183c */
[----:B------:R-:W-:Y:S01]  /*4d20*/  MUFU.EX2 R102, R102 ;  /* 0x0000006600667308 */ /* 0x000fe20000000800 */
[C---:B------:R-:W-:Y:S01]  /*4d30*/  HMMA.16816.F32.BF16 R64, R4.reuse, R10, R64 ;  /* 0x0000000a0440723c */ /* 0x040fe20000041840 */
[----:B------:R-:W3:Y:S06]  /*4d40*/  LDSM.16.MT88.4 R8, [R110+0x8400] ;  /* 0x008400006e08783b */ /* 0x000eec0000004200 */
        /* <DEDUP_REMOVED lines=17> */
[----:B--2---:R-:W-:-:S02]  /*4e60*/  F2FP.BF16.F32.PACK_AB R4, R89, R90 ;  /* 0x0000005a5904723e */ /* 0x004fc400000010ff */
[----:B-1----:R-:W-:Y:S02]  /*4e70*/  F2FP.BF16.F32.PACK_AB R5, R85, R88 ;  /* 0x000000585505723e */ /* 0x002fe400000010ff */
[----:B------:R-:W-:Y:S02]  /*4e80*/  F2FP.BF16.F32.PACK_AB R6, R34, R35 ;  /* 0x000000232206723e */ /* 0x000fe400000010ff */
[----:B----4-:R-:W-:-:S07]  /*4e90*/  F2FP.BF16.F32.PACK_AB R7, R32, R33 ;  /* 0x000000212007723e */ /* 0x010fce00000010ff */
        /* <DEDUP_REMOVED lines=33> */
[----:B------:R-:W-:-:S04]  /*50b0*/  FADD.FTZ R12, R90, R21 ;  /* 0x000000155a0c7221 */ /* 0x000fc80000010000 */
[----:B------:R-:W-:Y:S01]  /*50c0*/  FADD.FTZ R12, R89, R12 ;  /* 0x0000000c590c7221 */ /* 0x000fe20000010000 */
[----:B---3--:R-:W-:Y:S01]  /*50d0*/  HMMA.16816.F32.BF16 R60, R4, R16, R60 ;  /* 0x00000010043c723c */ /* 0x008fe2000004183c */
[----:B------:R-:W-:-:S04]  /*50e0*/  FADD.FTZ R14, R88, R23 ;  /* 0x00000017580e7221 */ /* 0x000fc80000010000 */
[----:B------:R-:W-:Y:S01]  /*50f0*/  FADD.FTZ R14, R85, R14 ;  /* 0x0000000e550e7221 */ /* 0x000fe20000010000 */
[----:B------:R-:W-:Y:S03]  /*5100*/  HMMA.16816.F32.BF16 R64, R4, R18, R64 ;  /* 0x000000120440723c */ /* 0x000fe60000041840 */
[----:B------:R-:W-:-:S03]  /*5110*/  FADD.FTZ R33, R33, R14 ;  /* 0x0000000e21217221 */ /* 0x000fc60000010000 */
[----:B-1----:R-:W-:Y:S01]  /*5120*/  HMMA.16816.F32.BF16 R76, R4, R8, R76 ;  /* 0x00000008044c723c */ /* 0x002fe2000004184c */
        /* <DEDUP_REMOVED lines=66> */
[----:B------:R-:W-:Y:S02]  /*5550*/  IMAD R5, R6, R95, R5 ;  /* 0x0000005f06057224 */ /* 0x000fe400078e0205 */
        /* <DEDUP_REMOVED lines=9> */
.L_x_5237:
[----:B------:R-:W-:-:S04]  /*55f0*/  LEA R4, -R94, RZ, 0x6 ;  /* 0x000000ff5e047211 */ /* 0x000fc800078e31ff */
[----:B------:R-:W-:-:S07]  /*5600*/  SHF.R.S32.HI R5, RZ, 0x1f, R4 ;  /* 0x0000001fff057819 */ /* 0x000fce0000011404 */
.L_x_5238:
        /* <DEDUP_REMOVED lines=59> */
[----:B------:R-:W3:Y:S04]  /*59c0*/  LDSM.16.M88.4 R20, [R112+0x3400] ;  /* 0x003400007014783b */ /* 0x000ee80000000200 */
[----:B------:R-:W4:Y:S04]  /*59d0*/  LDSM.16.M88.4 R28, [R112+0x3000] ;  /* 0x00300000701c783b */ /* 0x000f280000000200 */
[----:B------:R-:W-:Y:S04]  /*59e0*/  LDSM.16.M88.4 R84, [R111] ;  /* 0x000000006f54783b */ /* 0x000fe80000000200 */
[----:B------:R-:W5:Y:S04]  /*59f0*/  LDSM.16.M88.4 R88, [R109+0x3400] ;  /* 0x003400006d58783b */ /* 0x000f680000000200 */
[----:B------:R-:W5:Y:S04]  /*5a00*/  LDSM.16.M88.4 R16, [R109+0x3000] ;  /* 0x003000006d10783b */ /* 0x000f680000000200 */
[----:B-1----:R-:W1:Y:S04]  /*5a10*/  LDSM.16.M88.4 R8, [R112+0x3800] ;  /* 0x003800007008783b */ /* 0x002e680000000200 */
[----:B--2---:R-:W2:Y:S04]  /*5a20*/  LDSM.16.M88.4 R12, [R109+0x3800] ;  /* 0x003800006d0c783b */ /* 0x004ea80000000200 */
[----:B------:R-:W0:Y:S01]  /*5a30*/  LDGDEPBAR ;  /* 0x00000000000079af */ /* 0x000e220000000000 */
[C---:B---3--:R-:W-:Y:S06]  /*5a40*/  HMMA.16816.F32.BF16 R24, R4.reuse, R20, RZ ;  /* 0x000000140418723c */ /* 0x048fec00000418ff */
[C---:B------:R-:W-:Y:S06]  /*5a50*/  HMMA.16816.F32.BF16 R20, R4.reuse, R22, RZ ;  /* 0x000000160414723c */ /* 0x040fec00000418ff */
[C---:B----4-:R-:W-:Y:S06]  /*5a60*/  HMMA.16816.F32.BF16 R32, R4.reuse, R28, RZ ;  /* 0x0000001c0420723c */ /* 0x050fec00000418ff */
[----:B------:R-:W-:Y:S06]  /*5a70*/  HMMA.16816.F32.BF16 R28, R4, R30, RZ ;  /* 0x0000001e041c723c */ /* 0x000fec00000418ff */
[C---:B-----5:R-:W-:Y:S06]  /*5a80*/  HMMA.16816.F32.BF16 R24, R84.reuse, R88, R24 ;  /* 0x000000585418723c */ /* 0x060fec0000041818 */
[C---:B------:R-:W-:Y:S01]  /*5a90*/  HMMA.16816.F32.BF16 R20, R84.reuse, R90, R20 ;  /* 0x0000005a5414723c */ /* 0x040fe20000041814 */
[----:B------:R-:W3:Y:S05]  /*5aa0*/  LDSM.16.M88.4 R88, [R112+0x3c00] ;  /* 0x003c00007058783b */ /* 0x000eea0000000200 */
[C---:B------:R-:W-:Y:S06]  /*5ab0*/  HMMA.16816.F32.BF16 R32, R84.reuse, R16, R32 ;  /* 0x000000105420723c */ /* 0x040fec0000041820 */
[----:B------:R-:W-:Y:S06]  /*5ac0*/  HMMA.16816.F32.BF16 R28, R84, R18, R28 ;  /* 0x00000012541c723c */ /* 0x000fec000004181c */
[C---:B-1----:R-:W-:Y:S06]  /*5ad0*/  HMMA.16816.F32.BF16 R16, R4.reuse, R8, RZ ;  /* 0x000000080410723c */ /* 0x042fec00000418ff */
[----:B------:R-:W-:-:S15]  /*5ae0*/  HMMA.16816.F32.BF16 R8, R4, R10, RZ ;  /* 0x0000000a0408723c */ /* 0x000fde00000418ff */
[----:B------:R-:W-:-:S03]  /*5af0*/  NOP ;  /* 0x0000000000007918 */ /* 0x000fc60000000000 */
[C---:B--2---:R-:W-:Y:S06]  /*5b00*/  HMMA.16816.F32.BF16 R16, R84.reuse, R12, R16 ;  /* 0x0000000c5410723c */ /* 0x044fec0000041810 */
[----:B------:R-:W-:Y:S06]  /*5b10*/  HMMA.16816.F32.BF16 R12, R84, R14, R8 ;  /* 0x0000000e540c723c */ /* 0x000fec0000041808 */
[C---:B---3--:R-:W-:Y:S06]  /*5b20*/  HMMA.16816.F32.BF16 R8, R4.reuse, R88, RZ ;  /* 0x000000580408723c */ /* 0x048fec00000418ff */
        /* <DEDUP_REMOVED lines=58> */
[----:B------:R-:W-:-:S04]  /*5ed0*/  IMAD R84, R120, 0x40, R129 ;  /* 0x0000004078547824 */ /* 0x000fc800078e0281 */
[----:B------:R-:W-:-:S05]  /*5ee0*/  VIADD R85, R84, 0x1 ;  /* 0x0000000154557836 */ /* 0x000fca0000000000 */
[----:B------:R-:W-:Y:S01]  /*5ef0*/  I2FP.F32.S32 R86, R85 ;  /* 0x0000005500567245 */ /* 0x000fe20000201400 */
[----:B------:R-:W-:Y:S01]  /*5f00*/  BAR.SYNC.DEFER_BLOCKING 0x0 ;  /* 0x0000000000007b1d */ /* 0x000fe20000010000 */
[C---:B------:R-:W-:Y:S02]  /*5f10*/  ISETP.GE.AND P1, PT, R85.reuse, R100, PT ;  /* 0x000000645500720c */ /* 0x040fe40003f26270 */
[----:B------:R-:W-:Y:S01]  /*5f20*/  ISETP.GE.AND P5, PT, R85, R99, PT ;  /* 0x000000635500720c */ /* 0x000fe20003fa6270 */
[CC--:B------:R-:W-:Y:S01]  /*5f30*/  FFMA.FTZ R33, R3.reuse, R86.reuse, R33 ;  /* 0x0000005603217223 */ /* 0x0c0fe20000010021 */
[----:B------:R-:W-:Y:S01]  /*5f40*/  FFMA.FTZ R87, R3, R86, R35 ;  /* 0x0000005603577223 */ /* 0x000fe20000010023 */
[C---:B------:R-:W-:Y:S02]  /*5f50*/  VIADD R86, R84.reuse, 0x8 ;  /* 0x0000000854567836 */ /* 0x040fe40000000000 */
[----:B------:R-:W-:Y:S01]  /*5f60*/  VIADD R85, R84, 0x9 ;  /* 0x0000000954557836 */ /* 0x000fe20000000000 */
[----:B------:R-:W-:-:S02]  /*5f70*/  FSEL R35, R33, -INF , !P1 ;  /* 0xff80000021237808 */ /* 0x000fc40004800000 */
[C---:B------:R-:W-:Y:S02]  /*5f80*/  ISETP.GE.AND P0, PT, R86.reuse, R100, PT ;  /* 0x000000645600720c */ /* 0x040fe40003f06270 */
[----:B------:R-:W-:Y:S02]  /*5f90*/  ISETP.GE.AND P1, PT, R86, R99, PT ;  /* 0x000000635600720c */ /* 0x000fe40003f26270 */
[----:B------:R-:W-:Y:S02]  /*5fa0*/  I2FP.F32.S32 R86, R86 ;  /* 0x0000005600567245 */ /* 0x000fe40000201400 */
[----:B------:R-:W-:-:S03]  /*5fb0*/  I2FP.F32.S32 R88, R85 ;  /* 0x0000005500587245 */ /* 0x000fc60000201400 */
[-C--:B------:R-:W-:Y:S01]  /*5fc0*/  FFMA.FTZ R33, R3, R86.reuse, R28 ;  /* 0x0000005603217223 */ /* 0x080fe2000001001c */
[----:B------:R-:W-:Y:S01]  /*5fd0*/  FSEL R28, R87, -INF , !P5 ;  /* 0xff800000571c7808 */ /* 0x000fe20006800000 */
[----:B------:R-:W-:Y:S01]  /*5fe0*/  FFMA.FTZ R30, R3, R86, R30 ;  /* 0x00000056031e7223 */ /* 0x000fe2000001001e */
[----:B------:R-:W-:Y:S01]  /*5ff0*/  ISETP.GE.AND P5, PT, R85, R100, PT ;  /* 0x000000645500720c */ /* 0x000fe20003fa6270 */
[-C--:B------:R-:W-:Y:S01]  /*6000*/  FFMA.FTZ R29, R3, R88.reuse, R29 ;  /* 0x00000058031d7223 */ /* 0x080fe2000001001d */
[----:B------:R-:W-:Y:S01]  /*6010*/  FSEL R33, R33, -INF , !P0 ;  /* 0xff80000021217808 */ /* 0x000fe20004000000 */
[----:B------:R-:W-:Y:S01]  /*6020*/  FFMA.FTZ R86, R3, R88, R31 ;  /* 0x0000005803567223 */ /* 0x000fe2000001001f */
[----:B------:R-:W-:Y:S01]  /*6030*/  ISETP.GE.AND P0, PT, R85, R99, PT ;  /* 0x000000635500720c */ /* 0x000fe20003f06270 */
[----:B------:R-:W-:Y:S01]  /*6040*/  VIADD R85, R84, 0x10 ;  /* 0x0000001054557836 */ /* 0x000fe20000000000 */
[----:B------:R-:W-:Y:S01]  /*6050*/  FSEL R30, R30, -INF , !P1 ;  /* 0xff8000001e1e7808 */ /* 0x000fe20004800000 */
[----:B------:R-:W-:Y:S01]  /*6060*/  VIADD R31, R84, 0x11 ;  /* 0x00000011541f7836 */ /* 0x000fe20000000000 */
[----:B------:R-:W-:-:S02]  /*6070*/  FSEL R29, R29, -INF , !P5 ;  /* 0xff8000001d1d7808 */ /* 0x000fc40006800000 */
[C---:B------:R-:W-:Y:S02]  /*6080*/  ISETP.GE.AND P1, PT, R85.reuse, R100, PT ;  /* 0x000000645500720c */ /* 0x040fe40003f26270 */
[----:B------:R-:W-:Y:S02]  /*6090*/  ISETP.GE.AND P5, PT, R85, R99, PT ;  /* 0x000000635500720c */ /* 0x000fe40003fa6270 */
[----:B------:R-:W-:-:S05]  /*60a0*/  I2FP.F32.S32 R85, R85 ;  /* 0x0000005500557245 */ /* 0x000fca0000201400 */
[CC--:B------:R-:W-:Y:S01]  /*60b0*/  FFMA.FTZ R147, R3.reuse, R85.reuse, R24 ;  /* 0x0000005503937223 */ /* 0x0c0fe20000010018 */
[----:B------:R-:W-:Y:S01]  /*60c0*/  FSEL R24, R86, -INF , !P0 ;  /* 0xff80000056187808 */ /* 0x000fe20004000000 */
[----:B------:R-:W-:Y:S01]  /*60d0*/  FFMA.FTZ R26, R3, R85, R26 ;  /* 0x00000055031a7223 */ /* 0x000fe2000001001a */
[----:B------:R-:W-:Y:S02]  /*60e0*/  I2FP.F32.S32 R86, R31 ;  /* 0x0000001f00567245 */ /* 0x000fe40000201400 */
[----:B------:R-:W-:Y:S02]  /*60f0*/  FSEL R147, R147, -INF , !P1 ;  /* 0xff80000093937808 */ /* 0x000fe40004800000 */
[----:B------:R-:W-:Y:S01]  /*6100*/  ISETP.GE.AND P0, PT, R31, R100, PT ;  /* 0x000000641f00720c */ /* 0x000fe20003f06270 */
[-C--:B------:R-:W-:Y:S01]  /*6110*/  FFMA.FTZ R25, R3, R86.reuse, R25 ;  /* 0x0000005603197223 */ /* 0x080fe20000010019 */
[----:B------:R-:W-:Y:S01]  /*6120*/  ISETP.GE.AND P1, PT, R31, R99, PT ;  /* 0x000000631f00720c */ /* 0x000fe20003f26270 */
[----:B------:R-:W-:Y:S01]  /*6130*/  VIADD R31, R84, 0x18 ;  /* 0x00000018541f7836 */ /* 0x000fe20000000000 */
[----:B------:R-:W-:Y:S01]  /*6140*/  FSEL R148, R26, -INF , !P5 ;  /* 0xff8000001a947808 */ /* 0x000fe20006800000 */
[----:B------:R-:W-:Y:S01]  /*6150*/  FFMA.FTZ R27, R3, R86, R27 ;  /* 0x00000056031b7223 */ /* 0x000fe2000001001b */
[----:B------:R-:W-:Y:S01]  /*6160*/  FSEL R151, R25, -INF , !P0 ;  /* 0xff80000019977808 */ /* 0x000fe20004000000 */
[----:B------:R-:W-:Y:S01]  /*6170*/  VIADD R25, R84, 0x19 ;  /* 0x0000001954197836 */ /* 0x000fe20000000000 */
[----:B------:R-:W-:-:S02]  /*6180*/  I2FP.F32.S32 R26, R31 ;  /* 0x0000001f001a7245 */ /* 0x000fc40000201400 */
[----:B------:R-:W-:Y:S02]  /*6190*/  FSEL R146, R27, -INF , !P1 ;  /* 0xff8000001b927808 */ /* 0x000fe40004800000 */
[----:B------:R-:W-:Y:S01]  /*61a0*/  ISETP.GE.AND P0, PT, R31, R99, PT ;  /* 0x000000631f00720c */ /* 0x000fe20003f06270 */
[CC--:B------:R-:W-:Y:S01]  /*61b0*/  FFMA.FTZ R149, R3.reuse, R26.reuse, R20 ;  /* 0x0000001a03957223 */ /* 0x0c0fe20000010014 */
[----:B------:R-:W-:Y:S01]  /*61c0*/  I2FP.F32.S32 R20, R25 ;  /* 0x0000001900147245 */ /* 0x000fe20000201400 */
[----:B------:R-:W-:Y:S01]  /*61d0*/  FFMA.FTZ R22, R3, R26, R22 ;  /* 0x0000001a03167223 */ /* 0x000fe20000010016 */
[-C--:B------:R-:W-:Y:S02]  /*61e0*/  ISETP.GE.AND P1, PT, R25, R100.reuse, PT ;  /* 0x000000641900720c */ /* 0x080fe40003f26270 */
[----:B------:R-:W-:Y:S01]  /*61f0*/  ISETP.GE.AND P5, PT, R31, R100, PT ;  /* 0x000000641f00720c */ /* 0x000fe20003fa6270 */
[CC--:B------:R-:W-:Y:S01]  /*6200*/  FFMA.FTZ R21, R3.reuse, R20.reuse, R21 ;  /* 0x0000001403157223 */ /* 0x0c0fe20000010015 */
[----:B------:R-:W-:Y:S01]  /*6210*/  FFMA.FTZ R23, R3, R20, R23 ;  /* 0x0000001403177223 */ /* 0x000fe20000010017 */
[----:B------:R-:W-:Y:S01]  /*6220*/  VIADD R20, R84, 0x20 ;  /* 0x0000002054147836 */ /* 0x000fe20000000000 */
        /* <DEDUP_REMOVED lines=15> */
[----:B------:R-:W-:Y:S01]  /*6320*/  VIADD R16, R84, 0x28 ;  /* 0x0000002854107836 */ /* 0x000fe20000000000 */
        /* <DEDUP_REMOVED lines=30> */
[----:B------:R-:W-:Y:S01]  /*6510*/  VIADD R9, R84, 0x38 ;  /* 0x0000003854097836 */ /* 0x000fe20000000000 */
[----:B------:R-:W-:Y:S01]  /*6520*/  FSEL R104, R10, -INF , !P0 ;  /* 0xff8000000a687808 */ /* 0x000fe20004000000 */
[----:B------:R-:W-:Y:S01]  /*6530*/  FFMA.FTZ R11, R3, R8, R11 ;  /* 0x00000008030b7223 */ /* 0x000fe2000001000b */
[----:B------:R-:W-:Y:S01]  /*6540*/  FSEL R102, R102, -INF , !P5 ;  /* 0xff80000066667808 */ /* 0x000fe20006800000 */
[----:B------:R-:W-:Y:S01]  /*6550*/  VIADD R8, R84, 0x39 ;  /* 0x0000003954087836 */ /* 0x000fe20000000000 */
[----:B------:R-:W-:Y:S02]  /*6560*/  FSEL R105, R105, -INF , !P1 ;  /* 0xff80000069697808 */ /* 0x000fe40004800000 */
[C---:B------:R-:W-:Y:S02]  /*6570*/  ISETP.GE.AND P0, PT, R9.reuse, R100, PT ;  /* 0x000000640900720c */ /* 0x040fe40003f06270 */
[----:B------:R-:W-:-:S02]  /*6580*/  ISETP.GE.AND P1, PT, R9, R99, PT ;  /* 0x000000630900720c */ /* 0x000fc40003f26270 */
[----:B------:R-:W-:Y:S02]  /*6590*/  I2FP.F32.S32 R9, R9 ;  /* 0x0000000900097245 */ /* 0x000fe40000201400 */
[----:B------:R-:W-:-:S03]  /*65a0*/  ISETP.GE.AND P5, PT, R12, R99, PT ;  /* 0x000000630c00720c */ /* 0x000fc60003fa6270 */
[CC--:B------:R-:W-:Y:S01]  /*65b0*/  FFMA.FTZ R136, R3.reuse, R9.reuse, R4 ;  /* 0x0000000903887223 */ /* 0x0c0fe20000010004 */
[----:B------:R-:W-:Y:S01]  /*65c0*/  I2FP.F32.S32 R4, R84 ;  /* 0x0000005400047245 */ /* 0x000fe20000201400 */
[----:B------:R-:W-:Y:S01]  /*65d0*/  FFMA.FTZ R6, R3, R9, R6 ;  /* 0x0000000903067223 */ /* 0x000fe20000010006 */
[----:B------:R-:W-:Y:S02]  /*65e0*/  FSEL R131, R11, -INF , !P5 ;  /* 0xff8000000b837808 */ /* 0x000fe40006800000 */
[----:B------:R-:W-:Y:S01]  /*65f0*/  ISETP.GE.AND P5, PT, R84, R100, PT ;  /* 0x000000645400720c */ /* 0x000fe20003fa6270 */
[CC--:B------:R-:W-:Y:S01]  /*6600*/  FFMA.FTZ R9, R3.reuse, R4.reuse, R32 ;  /* 0x0000000403097223 */ /* 0x0c0fe20000010020 */
[----:B------:R-:W-:Y:S01]  /*6610*/  FSEL R132, R6, -INF , !P1 ;  /* 0xff80000006847808 */ /* 0x000fe20004800000 */
[----:B------:R-:W-:Y:S01]  /*6620*/  FFMA.FTZ R4, R3, R4, R34 ;  /* 0x0000000403047223 */ /* 0x000fe20000010022 */
[----:B------:R-:W-:Y:S02]  /*6630*/  ISETP.GE.AND P1, PT, R8, R100, PT ;  /* 0x000000640800720c */ /* 0x000fe40003f26270 */
[----:B------:R-:W-:-:S02]  /*6640*/  FSEL R9, R9, -INF , !P5 ;  /* 0xff80000009097808 */ /* 0x000fc40006800000 */
[-C--:B------:R-:W-:Y:S02]  /*6650*/  ISETP.GE.AND P5, PT, R8, R99.reuse, PT ;  /* 0x000000630800720c */ /* 0x080fe40003fa6270 */
[----:B------:R-:W-:Y:S02]  /*6660*/  I2FP.F32.S32 R8, R8 ;  /* 0x0000000800087245 */ /* 0x000fe40000201400 */
[----:B------:R-:W-:Y:S02]  /*6670*/  FSEL R136, R136, -INF , !P0 ;  /* 0xff80000088887808 */ /* 0x000fe40004000000 */
[----:B------:R-:W-:Y:S01]  /*6680*/  ISETP.GE.AND P0, PT, R84, R99, PT ;  /* 0x000000635400720c */ /* 0x000fe20003f06270 */
[CC--:B------:R-:W-:Y:S01]  /*6690*/  FFMA.FTZ R5, R3.reuse, R8.reuse, R5 ;  /* 0x0000000803057223 */ /* 0x0c0fe20000010005 */
[----:B------:R-:W-:Y:S02]  /*66a0*/  FFMA.FTZ R7, R3, R8, R7 ;  /* 0x0000000803077223 */ /* 0x000fe40000010007 */
[----:B------:R-:W-:-:S02]  /*66b0*/  FSEL R4, R4, -INF , !P0 ;  /* 0xff80000004047808 */ /* 0x000fc40004000000 */
[----:B------:R-:W-:Y:S02]  /*66c0*/  FSEL R99, R5, -INF , !P1 ;  /* 0xff80000005637808 */ /* 0x000fe40004800000 */
[----:B------:R-:W-:Y:S02]  /*66d0*/  ISETP.GE.AND P1, PT, R96, 0x3, PT ;  /* 0x000000036000780c */ /* 0x000fe40003f26270 */
[----:B------:R-:W-:Y:S02]  /*66e0*/  LEA R134, P0, R97, UR8, 0x1 ;  /* 0x0000000861867c11 */ /* 0x000fe4000f8008ff */
[----:B------:R-:W-:Y:S02]  /*66f0*/  FSEL R100, R7, -INF , !P5 ;  /* 0xff80000007647808 */ /* 0x000fe40006800000 */
[----:B------:R-:W-:-:S07]  /*6700*/  LEA.HI.X R133, R97, UR9, R98, 0x1, P0 ;  /* 0x0000000961857c11 */ /* 0x000fce00080f0c62 */
[----:B------:R-:W-:Y:S05]  /*6710*/  @!P1 BRA `(.L_x_5239) ;  /* 0x0000000400e89947 */ /* 0x000fea0003800000 */
        /* <DEDUP_REMOVED lines=13> */
[----:B------:R-:W-:-:S05]  /*67f0*/  IABS R5, R11 ;  /* 0x0000000b00057213 */ /* 0x000fca0000000000 */
[----:B------:R-:W-:-:S04]  /*6800*/  IMAD.HI.U32 R12, R6, R5, RZ ;  /* 0x00000005060c7227 */ /* 0x000fc800078e00ff */
[----:B------:R-:W-:-:S04]  /*6810*/  IMAD.MOV R10, RZ, RZ, -R12 ;  /* 0x000000ffff0a7224 */ /* 0x000fc800078e0a0c */
[----:B------:R-:W-:Y:S01]  /*6820*/  IMAD R10, R7, R10, R5 ;  /* 0x0000000a070a7224 */ /* 0x000fe200078e0205 */
[C---:B------:R-:W-:Y:S02]  /*6830*/  LOP3.LUT R5, R11.reuse, R8, RZ, 0x3c, !PT ;  /* 0x000000080b057212 */ /* 0x040fe400078e3cff */
[----:B------:R-:W-:Y:S02]  /*6840*/  IADD3 R11, R11, -0x40, RZ ;  /* 0xffffffc00b0b7810 */ /* 0x000fe40007ffe0ff */
[----:B------:R-:W-:Y:S02]  /*6850*/  ISETP.GT.U32.AND P1, PT, R7, R10, PT ;  /* 0x0000000a0700720c */ /* 0x000fe40003f24070 */
[----:B------:R-:W-:Y:S02]  /*6860*/  ISETP.GE.AND P5, PT, R5, RZ, PT ;  /* 0x000000ff0500720c */ /* 0x000fe40003fa6270 */
[----:B------:R-:W-:Y:S02]  /*6870*/  IABS R5, R11 ;  /* 0x0000000b00057213 */ /* 0x000fe40000000000 */
[----:B------:R-:W-:-:S03]  /*6880*/  LOP3.LUT R11, R11, R8, RZ, 0x3c, !PT ;  /* 0x000000080b0b7212 */ /* 0x000fc600078e3cff */
[----:B------:R-:W-:-:S04]  /*6890*/  IMAD.HI.U32 R6, R6, R5, RZ ;  /* 0x0000000506067227 */ /* 0x000fc800078e00ff */
[----:B------:R-:W-:Y:S02]  /*68a0*/  @!P1 IMAD.IADD R10, R10, 0x1, -R7 ;  /* 0x000000010a0a9824 */ /* 0x000fe400078e0a07 */
[----:B------:R-:W-:-:S03]  /*68b0*/  @!P1 VIADD R12, R12, 0x1 ;  /* 0x000000010c0c9836 */ /* 0x000fc60000000000 */
[----:B------:R-:W-:Y:S02]  /*68c0*/  ISETP.GE.U32.AND P0, PT, R10, R7, PT ;  /* 0x000000070a00720c */ /* 0x000fe40003f06070 */
[----:B------:R-:W-:-:S05]  /*68d0*/  IADD3 R10, -R6, RZ, RZ ;  /* 0x000000ff060a7210 */ /* 0x000fca0007ffe1ff */
[----:B------:R-:W-:-:S05]  /*68e0*/  IMAD R10, R7, R10, R5 ;  /* 0x0000000a070a7224 */ /* 0x000fca00078e0205 */
[----:B------:R-:W-:Y:S01]  /*68f0*/  ISETP.GT.U32.AND P1, PT, R7, R10, PT ;  /* 0x0000000a0700720c */ /* 0x000fe20003f24070 */
[----:B------:R-:W-:-:S05]  /*6900*/  @P0 VIADD R12, R12, 0x1 ;  /* 0x000000010c0c0836 */ /* 0x000fca0000000000 */
[----:B------:R-:W-:-:S07]  /*6910*/  @!P5 IADD3 R12, -R12, RZ, RZ ;  /* 0x000000ff0c0cd210 */ /* 0x000fce0007ffe1ff */
[-C--:B------:R-:W-:Y:S02]  /*6920*/  @!P1 IADD3 R10, R10, -R7.reuse, RZ ;  /* 0x800000070a0a9210 */ /* 0x080fe40007ffe0ff */
[----:B------:R-:W-:Y:S02]  /*6930*/  @!P1 IADD3 R6, R6, 0x1, RZ ;  /* 0x0000000106069810 */ /* 0x000fe40007ffe0ff */
[----:B------:R-:W-:Y:S02]  /*6940*/  ISETP.GE.U32.AND P0, PT, R10, R7, PT ;  /* 0x000000070a00720c */ /* 0x000fe40003f06070 */
[----:B------:R-:W-:Y:S02]  /*6950*/  ISETP.GE.AND P1, PT, R11, RZ, PT ;  /* 0x000000ff0b00720c */ /* 0x000fe40003f26270 */
[----:B------:R-:W-:-:S09]  /*6960*/  LOP3.LUT R10, RZ, R8, RZ, 0x33, !PT ;  /* 0x00000008ff0a7212 */ /* 0x000fd200078e33ff */
[----:B------:R-:W-:Y:S01]  /*6970*/  @P0 VIADD R6, R6, 0x1 ;  /* 0x0000000106060836 */ /* 0x000fe20000000000 */
        /* <DEDUP_REMOVED lines=22> */
.L_x_5240:
[----:B------:R-:W-:-:S04]  /*6ae0*/  LEA R6, -R92, RZ, 0x6 ;  /* 0x000000ff5c067211 */ /* 0x000fc800078e31ff */
[----:B------:R-:W-:-:S07]  /*6af0*/  SHF.R.S32.HI R5, RZ, 0x1f, R6 ;  /* 0x0000001fff057819 */ /* 0x000fce0000011406 */
.L_x_5241:
[C---:B------:R-:W-:Y:S01]  /*6b00*/  LEA R134, P0, R6.reuse, R134, 0x1 ;  /* 0x0000008606867211 */ /* 0x040fe200078008ff */
[----:B------:R1:W-:Y:S01]  /*6b10*/  @P4 STS [R121+0x3000], RZ ;  /* 0x003000ff79004388 */ /* 0x0003e20000000800 */
[----:B------:R-:W-:Y:S02]  /*6b20*/  BSSY B0, `(.L_x_5242) ;  /* 0x0000038000007945 */ /* 0x000fe40003800000 */
[----:B------:R-:W-:Y:S01]  /*6b30*/  LEA.HI.X R133, R6, R133, R5, 0x1, P0 ;  /* 0x0000008506857211 */ /* 0x000fe200000f0c05 */
[----:B------:R-:W-:Y:S01]  /*6b40*/  @!P4 IMAD.MOV.U32 R14, RZ, RZ, R134 ;  /* 0x000000ffff0ec224 */ /* 0x000fe200078e0086 */
[CC--:B------:R-:W-:Y:S01]  /*6b50*/  @!P3 IADD3 R8, P0, R97.reuse, R6.reuse, RZ ;  /* 0x000000066108b210 */ /* 0x0c0fe20007f1e0ff */
[----:B------:R1:W-:Y:S02]  /*6b60*/  @P4 STS [R121+0x3004], RZ ;  /* 0x003004ff79004388 */ /* 0x0003e40000000800 */
[----:B------:R-:W-:Y:S02]  /*6b70*/  @!P4 IMAD.MOV.U32 R15, RZ, RZ, R133 ;  /* 0x000000ffff0fc224 */ /* 0x000fe400078e0085 */
[----:B------:R-:W-:Y:S01]  /*6b80*/  @!P3 IMAD.X R7, R98, 0x1, R5, P0 ;  /* 0x000000016207b824 */ /* 0x000fe200000e0605 */
[C---:B------:R-:W-:Y:S01]  /*6b90*/  @!P3 LEA R10, P0, R8.reuse, UR8, 0x1 ;  /* 0x00000008080abc11 */ /* 0x040fe2000f8008ff */
[----:B------:R1:W-:Y:S03]  /*6ba0*/  @P4 STS.64 [R121+0x3008], RZ ;  /* 0x003008ff79004388 */ /* 0x0003e60000000a00 */
        /* <DEDUP_REMOVED lines=24> */
[----:B------:R-:W-:Y:S02]  /*6d30*/  @!P3 LEA R16, P0, R7, UR8, 0x1 ;  /* 0x000000080710bc11 */ /* 0x000fe4000f8008ff */
[----:B--2---:R-:W-:-:S02]  /*6d40*/  @!P4 LEA R14, P1, R92, R134, 0x6 ;  /* 0x000000865c0ec211 */ /* 0x004fc400078230ff */
[----:B------:R-:W-:Y:S02]  /*6d50*/  @!P3 LEA.HI.X R17, R7, UR9, R8, 0x1, P0 ;  /* 0x000000090711bc11 */ /* 0x000fe400080f0c08 */
        /* <DEDUP_REMOVED lines=20> */
.L_x_5243:
[----:B------:R-:W-:Y:S05]  /*6ea0*/  BSYNC B0 ;  /* 0x0000000000007941 */ /* 0x000fea0003800000 */
.L_x_5242:
[----:B------:R-:W0:Y:S02]  /*6eb0*/  LDGDEPBAR ;  /* 0x00000000000079af */ /* 0x000e240000000000 */
.L_x_5239:
[----:B------:R-:W-:Y:S01]  /*6ec0*/  FMNMX.FTZ R6, R2, R9, !PT ;  /* 0x0000000902067209 */ /* 0x000fe20007810000 */
[----:B-1----:R-:W-:Y:S01]  /*6ed0*/  LDSM.16.MT88.4 R16, [R108+0x6000] ;  /* 0x006000006c10783b */ /* 0x002fe20000004200 */
        /* <DEDUP_REMOVED lines=38> */
[C---:B------:R-:W-:Y:S01]  /*7140*/  FSETP.NEU.FTZ.AND P1, PT, R89.reuse, -INF , PT ;  /* 0xff8000005900780b */ /* 0x040fe20003f3d000 */
[----:B------:R-:W-:-:S05]  /*7150*/  FMUL.FTZ R98, R89, UR12 ;  /* 0x0000000c59627c20 */ /* 0x000fca0008410000 */
[----:B------:R-:W-:-:S05]  /*7160*/  FSEL R98, R98, RZ, P1 ;  /* 0x000000ff62627208 */ /* 0x000fca0000800000 */
[--C-:B------:R-:W-:Y:S01]  /*7170*/  FFMA.FTZ R152, R9, UR12, -R98.reuse ;  /* 0x0000000c09987c23 */ /* 0x100fe20008010862 */
[--C-:B------:R-:W-:Y:S01]  /*7180*/  FFMA.FTZ R93, R35, UR12, -R98.reuse ;  /* 0x0000000c235d7c23 */ /* 0x100fe20008010862 */
[----:B--2---:R-:W1:Y:S01]  /*7190*/  LDSM.16.MT88.4 R8, [R110+0x6000] ;  /* 0x006000006e08783b */ /* 0x004e620000004200 */
[----:B---3--:R-:W-:Y:S01]  /*71a0*/  FMNMX.FTZ R88, R5, R88, !PT ;  /* 0x0000005805587209 */ /* 0x008fe20007810000 */
[--C-:B------:R-:W-:Y:S01]  /*71b0*/  FFMA.FTZ R96, R33, UR12, -R98.reuse ;  /* 0x0000000c21607c23 */ /* 0x100fe20008010862 */
[----:B------:R-:W-:Y:S01]  /*71c0*/  FSEL R5, R89, RZ, P1 ;  /* 0x000000ff59057208 */ /* 0x000fe20000800000 */
        /* <DEDUP_REMOVED lines=9> */
[----:B------:R-:W-:-:S02]  /*7260*/  FFMA.FTZ R136, R136, UR12, -R98 ;  /* 0x0000000c88887c23 */ /* 0x000fc40008010862 */
[----:B------:R-:W2:Y:S01]  /*7270*/  MUFU.EX2 R93, R93 ;  /* 0x0000005d005d7308 */ /* 0x000ea20000000800 */
[----:B------:R-:W-:Y:S01]  /*7280*/  FFMA.FTZ R143, R4, UR12, -R145 ;  /* 0x0000000c048f7c23 */ /* 0x000fe20008010891 */
[----:B------:R-:W-:Y:S01]  /*7290*/  FADD.FTZ R4, R2, -R5 ;  /* 0x8000000502047221 */ /* 0x000fe20000010000 */
[----:B------:R-:W-:Y:S01]  /*72a0*/  FSEL R5, R88, RZ, P0 ;  /* 0x000000ff58057208 */ /* 0x000fe20000000000 */
[--C-:B------:R-:W-:Y:S01]  /*72b0*/  FFMA.FTZ R90, R28, UR12, -R145.reuse ;  /* 0x0000000c1c5a7c23 */ /* 0x100fe20008010891 */
[--C-:B------:R-:W-:Y:S01]  /*72c0*/  FFMA.FTZ R2, R30, UR12, -R145.reuse ;  /* 0x0000000c1e027c23 */ /* 0x100fe20008010891 */
[----:B------:R-:W-:Y:S01]  /*72d0*/  FMUL.FTZ R154, R4, UR12 ;  /* 0x0000000c049a7c20 */ /* 0x000fe20008410000 */
[----:B------:R-:W-:Y:S01]  /*72e0*/  FFMA.FTZ R95, R24, UR12, -R145 ;  /* 0x0000000c185f7c23 */ /* 0x000fe20008010891 */
[----:B------:R-:W-:Y:S01]  /*72f0*/  FADD.FTZ R5, R0, -R5 ;  /* 0x8000000500057221 */ /* 0x000fe20000010000 */
[----:B------:R-:W-:Y:S01]  /*7300*/  MUFU.EX2 R96, R96 ;  /* 0x0000006000607308 */ /* 0x000fe20000000800 */
[----:B------:R-:W3:Y:S01]  /*7310*/  LDSM.16.MT88.4 R24, [R110+0x7000] ;  /* 0x007000006e18783b */ /* 0x000ee20000004200 */
[--C-:B------:R-:W-:Y:S01]  /*7320*/  FFMA.FTZ R0, R144, UR12, -R145.reuse ;  /* 0x0000000c90007c23 */ /* 0x100fe20008010891 */
[----:B------:R-:W-:Y:S01]  /*7330*/  FMUL.FTZ R142, R5, UR12 ;  /* 0x0000000c058e7c20 */ /* 0x000fe20008410000 */
[----:B------:R-:W-:Y:S01]  /*7340*/  FFMA.FTZ R144, R107, UR12, -R98 ;  /* 0x0000000c6b907c23 */ /* 0x000fe20008010862 */
[--C-:B------:R-:W-:Y:S01]  /*7350*/  FFMA.FTZ R107, R106, UR12, -R145.reuse ;  /* 0x0000000c6a6b7c23 */ /* 0x100fe20008010891 */
[--C-:B------:R-:W-:Y:S01]  /*7360*/  FFMA.FTZ R128, R128, UR12, -R145.reuse ;  /* 0x0000000c80807c23 */ /* 0x100fe20008010891 */
[--C-:B------:R-:W-:Y:S01]  /*7370*/  FFMA.FTZ R106, R137, UR12, -R145.reuse ;  /* 0x0000000c896a7c23 */ /* 0x100fe20008010891 */
[----:B------:R-:W4:Y:S01]  /*7380*/  MUFU.EX2 R91, R91 ;  /* 0x0000005b005b7308 */ /* 0x000f220000000800 */
[----:B--2---:R-:W-:Y:S01]  /*7390*/  F2FP.BF16.F32.PACK_AB R84, R93, R152 ;  /* 0x000000985d54723e */ /* 0x004fe200000010ff */
[--C-:B------:R-:W-:Y:S01]  /*73a0*/  FFMA.FTZ R101, R101, UR12, -R145.reuse ;  /* 0x0000000c65657c23 */ /* 0x100fe20008010891 */
[--C-:B------:R-:W-:Y:S01]  /*73b0*/  FFMA.FTZ R104, R104, UR12, -R145.reuse ;  /* 0x0000000c68687c23 */ /* 0x100fe20008010891 */
[----:B------:R-:W-:-:S04]  /*73c0*/  FFMA.FTZ R132, R132, UR12, -R145 ;  /* 0x0000000c84847c23 */ /* 0x000fc80008010891 */
        /* <DEDUP_REMOVED lines=44> */
[----:B------:R-:W1:Y:S01]  /*7690*/  LDSM.16.MT88.4 R40, [R110+0x8000] ;  /* 0x008000006e28783b */ /* 0x000e620000004200 */
[-C--:B------:R-:W-:Y:S01]  /*76a0*/  FMUL.FTZ R44, R76, R154.reuse ;  /* 0x0000009a4c2c7220 */ /* 0x080fe20000410000 */
[----:B------:R-:W-:Y:S01]  /*76b0*/  FMUL.FTZ R45, R77, R154 ;  /* 0x0000009a4d2d7220 */ /* 0x000fe20000410000 */
[-C--:B------:R-:W-:Y:S01]  /*76c0*/  FMUL.FTZ R46, R78, R142.reuse ;  /* 0x0000008e4e2e7220 */ /* 0x080fe20000410000 */
[----:B------:R-:W-:Y:S01]  /*76d0*/  FMUL.FTZ R47, R79, R142 ;  /* 0x0000008e4f2f7220 */ /* 0x000fe20000410000 */
[C---:B------:R-:W-:Y:S01]  /*76e0*/  HMMA.16816.F32.BF16 R16, R84.reuse, R18, R48 ;  /* 0x000000125410723c */ /* 0x040fe20000041830 */
[----:B------:R-:W2:Y:S01]  /*76f0*/  LDSM.16.MT88.4 R48, [R108+0x8000] ;  /* 0x008000006c30783b */ /* 0x000ea20000004200 */
[-C--:B------:R-:W-:Y:S01]  /*7700*/  FMUL.FTZ R64, R64, R154.reuse ;  /* 0x0000009a40407220 */ /* 0x080fe20000410000 */
[----:B------:R-:W-:Y:S01]  /*7710*/  FMUL.FTZ R65, R65, R154 ;  /* 0x0000009a41417220 */ /* 0x000fe20000410000 */
[-C--:B------:R-:W-:Y:S01]  /*7720*/  FMUL.FTZ R66, R66, R142.reuse ;  /* 0x0000008e42427220 */ /* 0x080fe20000410000 */
[----:B------:R-:W-:Y:S01]  /*7730*/  FMUL.FTZ R67, R67, R142 ;  /* 0x0000008e43437220 */ /* 0x000fe20000410000 */
[C---:B---3--:R-:W-:Y:S01]  /*7740*/  HMMA.16816.F32.BF16 R20, R84.reuse, R24, R20 ;  /* 0x000000185414723c */ /* 0x048fe20000041814 */
[-C--:B------:R-:W-:Y:S01]  /*7750*/  FMUL.FTZ R72, R72, R154.reuse ;  /* 0x0000009a48487220 */ /* 0x080fe20000410000 */
[----:B------:R-:W-:Y:S01]  /*7760*/  FMUL.FTZ R73, R73, R154 ;  /* 0x0000009a49497220 */ /* 0x000fe20000410000 */
[-C--:B------:R-:W-:Y:S01]  /*7770*/  FMUL.FTZ R74, R74, R142.reuse ;  /* 0x0000008e4a4a7220 */ /* 0x080fe20000410000 */
[----:B------:R-:W-:Y:S01]  /*7780*/  FMUL.FTZ R75, R75, R142 ;  /* 0x0000008e4b4b7220 */ /* 0x000fe20000410000 */
[-C--:B------:R-:W-:Y:S01]  /*7790*/  FMUL.FTZ R80, R80, R154.reuse ;  /* 0x0000009a50507220 */ /* 0x080fe20000410000 */
[C---:B------:R-:W-:Y:S01]  /*77a0*/  HMMA.16816.F32.BF16 R24, R84.reuse, R26, R56 ;  /* 0x0000001a5418723c */ /* 0x040fe20000041838 */
[----:B------:R-:W3:Y:S01]  /*77b0*/  LDSM.16.MT88.4 R56, [R110+0x6400] ;  /* 0x006400006e38783b */ /* 0x000ee20000004200 */
[----:B------:R-:W-:Y:S01]  /*77c0*/  FMUL.FTZ R81, R81, R154 ;  /* 0x0000009a51517220 */ /* 0x000fe20000410000 */
[-C--:B------:R-:W-:Y:S01]  /*77d0*/  FMUL.FTZ R82, R82, R142.reuse ;  /* 0x0000008e52527220 */ /* 0x080fe20000410000 */
[-C--:B------:R-:W-:Y:S01]  /*77e0*/  FMUL.FTZ R83, R83, R142.reuse ;  /* 0x0000008e53537220 */ /* 0x080fe20000410000 */
[----:B------:R-:W-:Y:S01]  /*77f0*/  MUFU.EX2 R97, R97 ;  /* 0x0000006100617308 */ /* 0x000fe20000000800 */
[----:B------:R-:W-:Y:S01]  /*7800*/  HMMA.16816.F32.BF16 R28, R84, R32, R28 ;  /* 0x00000020541c723c */ /* 0x000fe2000004181c */
[----:B------:R-:W-:Y:S01]  /*7810*/  LDSM.16.MT88.4 R60, [R110+0x6800] ;  /* 0x006800006e3c783b */ /* 0x000fe20000004200 */
[----:B------:R-:W-:-:S04]  /*7820*/  FFMA.FTZ R143, R138, R142, R143 ;  /* 0x0000008e8a8f7223 */ /* 0x000fc8000001008f */
[----:B------:R-:W-:Y:S01]  /*7830*/  HMMA.16816.F32.BF16 R32, R84, R34, R64 ;  /* 0x000000225420723c */ /* 0x000fe20000041840 */
[----:B------:R-:W-:Y:S01]  /*7840*/  MUFU.EX2 R0, R0 ;  /* 0x0000000000007308 */ /* 0x000fe20000000800 */
[----:B------:R-:W-:-:S04]  /*7850*/  FADD.FTZ R143, R90, R143 ;  /* 0x0000008f5a8f7221 */ /* 0x000fc80000010000 */
[----:B------:R-:W-:Y:S01]  /*7860*/  FADD.FTZ R2, R2, R143 ;  /* 0x0000008f02027221 */ /* 0x000fe20000010000 */
[----:B------:R-:W-:Y:S01]  /*7870*/  FFMA.FTZ R64, R147, UR12, -R98 ;  /* 0x0000000c93407c23 */ /* 0x000fe20008010862 */
[--C-:B------:R-:W-:Y:S01]  /*7880*/  FFMA.FTZ R65, R148, UR12, -R145.reuse ;  /* 0x0000000c94417c23 */ /* 0x100fe20008010891 */
[----:B------:R-:W-:Y:S01]  /*7890*/  FFMA.FTZ R66, R135, R154, R152 ;  /* 0x0000009a87427223 */ /* 0x000fe20000010098 */
[--C-:B------:R-:W-:Y:S01]  /*78a0*/  FFMA.FTZ R135, R103, UR12, -R98.reuse ;  /* 0x0000000c67877c23 */ /* 0x100fe20008010862 */
[C---:B-1----:R-:W-:Y:S01]  /*78b0*/  HMMA.16816.F32.BF16 R36, R84.reuse, R40, R36 ;  /* 0x000000285424723c */ /* 0x042fe20000041824 */
[--C-:B------:R-:W-:Y:S01]  /*78c0*/  FFMA.FTZ R103, R130, UR12, -R98.reuse ;  /* 0x0000000c82677c23 */ /* 0x100fe20008010862 */
[----:B------:R-:W1:Y:S01]  /*78d0*/  MUFU.EX2 R64, R64 ;  /* 0x0000004000407308 */ /* 0x000e620000000800 */
[--C-:B------:R-:W-:Y:S01]  /*78e0*/  FFMA.FTZ R130, R139, UR12, -R98.reuse ;  /* 0x0000000c8b827c23 */ /* 0x100fe20008010862 */
[----:B------:R-:W-:Y:S01]  /*78f0*/  FFMA.FTZ R67, R102, UR12, -R98 ;  /* 0x0000000c66437c23 */ /* 0x000fe20008010862 */
[----:B------:R-:W-:Y:S01]  /*7900*/  FFMA.FTZ R102, R131, UR12, -R145 ;  /* 0x0000000c83667c23 */ /* 0x000fe20008010891 */
[----:B--2---:R-:W-:Y:S01]  /*7910*/  HMMA.16816.F32.BF16 R44, R84, R48, R44 ;  /* 0x00000030542c723c */ /* 0x004fe2000004182c */
[----:B------:R-:W-:-:S03]  /*7920*/  FADD.FTZ R93, R93, R66 ;  /* 0x000000425d5d7221 */ /* 0x000fc60000010000 */
[----:B------:R-:W-:Y:S01]  /*7930*/  MUFU.EX2 R65, R65 ;  /* 0x0000004100417308 */ /* 0x000fe20000000800 */
[----:B------:R-:W-:Y:S01]  /*7940*/  FADD.FTZ R96, R96, R93 ;  /* 0x0000005d60607221 */ /* 0x000fe20000010000 */
[----:B------:R-:W-:Y:S01]  /*7950*/  HMMA.16816.F32.BF16 R40, R84, R42, R72 ;  /* 0x0000002a5428723c */ /* 0x000fe20000041848 */
[----:B------:R-:W-:Y:S02]  /*7960*/  LDSM.16.MT88.4 R72, [R110+0x8800] ;  /* 0x008800006e48783b */ /* 0x000fe40000004200 */
[----:B------:R-:W-:-:S03]  /*7970*/  FADD.FTZ R91, R91, R96 ;  /* 0x000000605b5b7221 */ /* 0x000fc60000010000 */
[----:B------:R-:W-:Y:S01]  /*7980*/  HMMA.16816.F32.BF16 R48, R84, R50, R80 ;  /* 0x000000325430723c */ /* 0x000fe20000041850 */
[----:B-1----:R-:W-:Y:S01]  /*7990*/  F2FP.BF16.F32.PACK_AB R52, R97, R64 ;  /* 0x000000406134723e */ /* 0x002fe200000010ff */
[----:B------:R-:W1:Y:S01]  /*79a0*/  LDSM.16.MT88.4 R80, [R108+0x8400] ;  /* 0x008400006c50783b */ /* 0x000e620000004200 */
[----:B------:R-:W-:Y:S04]  /*79b0*/  MUFU.EX2 R135, R135 ;  /* 0x0000008700877308 */ /* 0x000fe80000000800 */
[--C-:B------:R-:W-:Y:S01]  /*79c0*/  FFMA.FTZ R87, R149, UR12, -R98.reuse ;  /* 0x0000000c95577c23 */ /* 0x100fe20008010862 */
[----:B------:R-:W-:Y:S01]  /*79d0*/  FFMA.FTZ R84, R153, UR12, -R98 ;  /* 0x0000000c99547c23 */ /* 0x000fe20008010862 */
[--C-:B------:R-:W-:Y:S01]  /*79e0*/  FFMA.FTZ R86, R146, UR12, -R145.reuse ;  /* 0x0000000c92567c23 */ /* 0x100fe20008010891 */
[--C-:B------:R-:W-:Y:S01]  /*79f0*/  FFMA.FTZ R85, R150, UR12, -R145.reuse ;  /* 0x0000000c96557c23 */ /* 0x100fe20008010891 */
[----:B------:R-:W-:Y:S01]  /*7a00*/  MUFU.EX2 R144, R144 ;  /* 0x0000009000907308 */ /* 0x000fe20000000800 */
[----:B------:R-:W-:-:S07]  /*7a10*/  FFMA.FTZ R145, R100, UR12, -R145 ;  /* 0x0000000c64917c23 */ /* 0x000fce0008010891 */
[----:B------:R-:W-:Y:S08]  /*7a20*/  MUFU.EX2 R87, R87 ;  /* 0x0000005700577308 */ /* 0x000ff00000000800 */
[----:B------:R-:W2:Y:S08]  /*7a30*/  MUFU.EX2 R84, R84 ;  /* 0x0000005400547308 */ /* 0x000eb00000000800 */
[----:B------:R-:W4:Y:S08]  /*7a40*/  MUFU.EX2 R86, R86 ;  /* 0x0000005600567308 */ /* 0x000f300000000800 */
[----:B------:R-:W5:Y:S01]  /*7a50*/  MUFU.EX2 R85, R85 ;  /* 0x0000005500557308 */ /* 0x000f620000000800 */
[----:B--2---:R-:W-:-:S07]  /*7a60*/  F2FP.BF16.F32.PACK_AB R54, R84, R87 ;  /* 0x000000575436723e */ /* 0x004fce00000010ff */
[----:B------:R-:W-:Y:S01]  /*7a70*/  MUFU.EX2 R103, R103 ;  /* 0x0000006700677308 */ /* 0x000fe20000000800 */
[----:B----4-:R-:W-:-:S07]  /*7a80*/  F2FP.BF16.F32.PACK_AB R53, R86, R65 ;  /* 0x000000415635723e */ /* 0x010fce00000010ff */
[----:B------:R-:W-:Y:S01]  /*7a90*/  MUFU.EX2 R130, R130 ;  /* 0x0000008200827308 */ /* 0x000fe20000000800 */
[----:B-----5:R-:W-:-:S07]  /*7aa0*/  F2FP.BF16.F32.PACK_AB R55, R0, R85 ;  /* 0x000000550037723e */ /* 0x020fce00000010ff */
[C---:B---3--:R-:W-:Y:S01]  /*7ab0*/  HMMA.16816.F32.BF16 R4, R52.reuse, R56, R4 ;  /* 0x000000383404723c */ /* 0x048fe20000041804 */
[----:B------:R-:W-:Y:S05]  /*7ac0*/  MUFU.EX2 R107, R107 ;  /* 0x0000006b006b7308 */ /* 0x000fea0000000800 */
[C---:B------:R-:W-:Y:S01]  /*7ad0*/  HMMA.16816.F32.BF16 R8, R52.reuse, R58, R8 ;  /* 0x0000003a3408723c */ /* 0x040fe20000041808 */
[----:B------:R-:W2:Y:S02]  /*7ae0*/  LDSM.16.MT88.4 R56, [R108+0x6400] ;  /* 0x006400006c38783b */ /* 0x000ea40000004200 */
[----:B------:R-:W3:Y:S03]  /*7af0*/  MUFU.EX2 R128, R128 ;  /* 0x0000008000807308 */ /* 0x000ee60000000800 */
[C---:B-1----:R-:W-:Y:S05]  /*7b00*/  HMMA.16816.F32.BF16 R44, R52.reuse, R80, R44 ;  /* 0x00000050342c723c */ /* 0x042fea000004182c */
[----:B------:R-:W-:Y:S01]  /*7b10*/  MUFU.EX2 R106, R106 ;  /* 0x0000006a006a7308 */ /* 0x000fe20000000800 */
[C---:B------:R-:W-:Y:S07]  /*7b20*/  HMMA.16816.F32.BF16 R80, R52.reuse, R82, R48 ;  /* 0x000000523450723c */ /* 0x040fee0000041830 */
[----:B------:R-:W1:Y:S08]  /*7b30*/  MUFU.EX2 R101, R101 ;  /* 0x0000006500657308 */ /* 0x000e700000000800 */
[----:B------:R-:W-:Y:S08]  /*7b40*/  MUFU.EX2 R98, R67 ;  /* 0x0000004300627308 */ /* 0x000ff00000000800 */
[----:B------:R-:W-:Y:S01]  /*7b50*/  MUFU.EX2 R105, R105 ;  /* 0x0000006900697308 */ /* 0x000fe20000000800 */
[C---:B--2---:R-:W-:Y:S07]  /*7b60*/  HMMA.16816.F32.BF16 R12, R52.reuse, R56, R12 ;  /* 0x00000038340c723c */ /* 0x044fee000004180c */
[----:B------:R-:W-:Y:S01]  /*7b70*/  MUFU.EX2 R100, R136 ;  /* 0x0000008800647308 */ /* 0x000fe20000000800 */
[C---:B------:R-:W-:Y:S01]  /*7b80*/  HMMA.16816.F32.BF16 R16, R52.reuse, R58, R16 ;  /* 0x0000003a3410723c */ /* 0x040fe20000041810 */
[----:B------:R-:W2:Y:S06]  /*7b90*/  LDSM.16.MT88.4 R56, [R110+0x7400] ;  /* 0x007400006e38783b */ /* 0x000eac0000004200 */
[----:B------:R-:W-:Y:S08]  /*7ba0*/  MUFU.EX2 R99, R99 ;  /* 0x0000006300637308 */ /* 0x000ff00000000800 */
[----:B------:R-:W-:Y:S08]  /*7bb0*/  MUFU.EX2 R131, R104 ;  /* 0x0000006800837308 */ /* 0x000ff00000000800 */
[----:B------:R-:W4:Y:S08]  /*7bc0*/  MUFU.EX2 R102, R102 ;  /* 0x0000006600667308 */ /* 0x000f300000000800 */
[----:B------:R-:W-:Y:S08]  /*7bd0*/  MUFU.EX2 R132, R132 ;  /* 0x0000008400847308 */ /* 0x000ff00000000800 */
[----:B------:R-:W5:Y:S01]  /*7be0*/  MUFU.EX2 R145, R145 ;  /* 0x0000009100917308 */ /* 0x000f620000000800 */
        /* <DEDUP_REMOVED lines=10> */
[----:B---3--:R-:W-:Y:S02]  /*7c90*/  F2FP.BF16.F32.PACK_AB R53, R128, R107 ;  /* 0x0000006b8035723e */ /* 0x008fe400000010ff */
[----:B------:R-:W-:Y:S02]  /*7ca0*/  F2FP.BF16.F32.PACK_AB R54, R130, R103 ;  /* 0x000000678236723e */ /* 0x000fe400000010ff */
[----:B-1----:R-:W-:-:S07]  /*7cb0*/  F2FP.BF16.F32.PACK_AB R55, R101, R106 ;  /* 0x0000006a6537723e */ /* 0x002fce00000010ff */
[C---:B------:R-:W-:Y:S01]  /*7cc0*/  HMMA.16816.F32.BF16 R48, R52.reuse, R60, R4 ;  /* 0x0000003c3430723c */ /* 0x040fe20000041804 */
[----:B------:R-:W1:Y:S05]  /*7cd0*/  LDSM.16.MT88.4 R4, [R108+0x7800] ;  /* 0x007800006c04783b */ /* 0x000e6a0000004200 */
[C---:B------:R-:W-:Y:S06]  /*7ce0*/  HMMA.16816.F32.BF16 R68, R52.reuse, R72, R36 ;  /* 0x000000483444723c */ /* 0x040fec0000041824 */
[C---:B------:R-:W-:Y:S06]  /*7cf0*/  HMMA.16816.F32.BF16 R8, R52.reuse, R62, R8 ;  /* 0x0000003e3408723c */ /* 0x040fec0000041808 */
[C---:B------:R-:W-:Y:S01]  /*7d00*/  HMMA.16816.F32.BF16 R72, R52.reuse, R74, R40 ;  /* 0x0000004a3448723c */ /* 0x040fe20000041828 */
[----:B------:R-:W-:Y:S05]  /*7d10*/  LDSM.16.MT88.4 R40, [R110+0x6c00] ;  /* 0x006c00006e28783b */ /* 0x000fea0000004200 */
        /* <DEDUP_REMOVED lines=10> */
[----:B------:R-:W-:Y:S01]  /*7dc0*/  HMMA.16816.F32.BF16 R80, R52, R6, R80 ;  /* 0x000000063450723c */ /* 0x000fe20000041850 */
[----:B------:R-:W1:Y:S01]  /*7dd0*/  LDSM.16.MT88.4 R52, [R108+0x6c00] ;  /* 0x006c00006c34783b */ /* 0x000e620000004200 */
[----:B------:R-:W-:Y:S01]  /*7de0*/  FADD.FTZ R4, R95, R2 ;  /* 0x000000025f047221 */ /* 0x000fe20000010000 */
[----:B------:R-:W-:Y:S01]  /*7df0*/  FADD.FTZ R2, R64, R91 ;  /* 0x0000005b40027221 */ /* 0x000fe20000010000 */
[----:B----4-:R-:W-:-:S02]  /*7e00*/  F2FP.BF16.F32.PACK_AB R5, R102, R131 ;  /* 0x000000836605723e */ /* 0x010fc400000010ff */
[----:B------:R-:W-:Y:S01]  /*7e10*/  FADD.FTZ R91, R65, R4 ;  /* 0x00000004415b7221 */ /* 0x000fe20000010000 */
[----:B------:R-:W-:Y:S01]  /*7e20*/  F2FP.BF16.F32.PACK_AB R4, R105, R98 ;  /* 0x000000626904723e */ /* 0x000fe200000010ff */
[----:B------:R-:W2:Y:S01]  /*7e30*/  LDSM.16.MT88.4 R64, [R108+0x7c00] ;  /* 0x007c00006c40783b */ /* 0x000ea20000004200 */
[----:B------:R-:W-:Y:S01]  /*7e40*/  F2FP.BF16.F32.PACK_AB R6, R99, R100 ;  /* 0x000000646306723e */ /* 0x000fe200000010ff */
[----:B------:R-:W-:Y:S01]  /*7e50*/  FADD.FTZ R2, R97, R2 ;  /* 0x0000000261027221 */ /* 0x000fe20000010000 */
[----:B-----5:R-:W-:Y:S01]  /*7e60*/  F2FP.BF16.F32.PACK_AB R7, R145, R132 ;  /* 0x000000849107723e */ /* 0x020fe200000010ff */
[----:B------:R-:W-:Y:S02]  /*7e70*/  FADD.FTZ R86, R86, R91 ;  /* 0x0000005b56567221 */ /* 0x000fe40000010000 */
        /* <DEDUP_REMOVED lines=8> */
[----:B------:R-:W3:Y:S02]  /*7f00*/  LDSM.16.MT88.4 R8, [R108+0x8c00] ;  /* 0x008c00006c08783b */ /* 0x000ee40000004200 */
[----:B------:R-:W-:-:S03]  /*7f10*/  FADD.FTZ R144, R144, R135 ;  /* 0x0000008790907221 */ /* 0x000fc60000010000 */
[C---:B-1----:R-:W-:Y:S01]  /*7f20*/  HMMA.16816.F32.BF16 R44, R4.reuse, R52, R12 ;  /* 0x00000034042c723c */ /* 0x042fe2000004180c */
[----:B------:R-:W1:Y:S05]  /*7f30*/  LDSM.16.MT88.4 R12, [R110+0x8c00] ;  /* 0x008c00006e0c783b */ /* 0x000e6a0000004200 */
[C---:B------:R-:W-:Y:S06]  /*7f40*/  HMMA.16816.F32.BF16 R48, R4.reuse, R54, R16 ;  /* 0x000000360430723c */ /* 0x040fec0000041810 */
[C---:B------:R-:W-:Y:S06]  /*7f50*/  HMMA.16816.F32.BF16 R52, R4.reuse, R56, R20 ;  /* 0x000000380434723c */ /* 0x040fec0000041814 */
[C---:B--2---:R-:W-:Y:S06]  /*7f60*/  HMMA.16816.F32.BF16 R60, R4.reuse, R64, R28 ;  /* 0x00000040043c723c */ /* 0x044fec000004181c */
[C---:B---3--:R-:W-:Y:S06]  /*7f70*/  HMMA.16816.F32.BF16 R76, R4.reuse, R8, R76 ;  /* 0x00000008044c723c */ /* 0x048fec000004184c */
[----:B------:R-:W-:Y:S01]  /*7f80*/  HMMA.16816.F32.BF16 R56, R4, R58, R24 ;  /* 0x0000003a0438723c */ /* 0x000fe20000041818 */
[----:B------:R-:W-:-:S04]  /*7f90*/  FADD.FTZ R9, R103, R144 ;  /* 0x0000009067097221 */ /* 0x000fc80000010000 */
[----:B------:R-:W-:Y:S01]  /*7fa0*/  FADD.FTZ R9, R130, R9 ;  /* 0x0000000982097221 */ /* 0x000fe20000010000 */
[----:B------:R-:W-:Y:S03]  /*7fb0*/  HMMA.16816.F32.BF16 R64, R4, R66, R32 ;  /* 0x000000420440723c */ /* 0x000fe60000041820 */
        /* <DEDUP_REMOVED lines=8> */
[----:B------:R-:W-:Y:S03]  /*8040*/  HMMA.16816.F32.BF16 R80, R4, R10, R80 ;  /* 0x0000000a0450723c */ /* 0x000fe60000041850 */
[----:B------:R-:W-:-:S04]  /*8050*/  FADD.FTZ R0, R106, R13 ;  /* 0x0000000d6a007221 */ /* 0x000fc80000010000 */
[----:B------:R-:W-:-:S04]  /*8060*/  FADD.FTZ R0, R101, R0 ;  /* 0x0000000065007221 */ /* 0x000fc80000010000 */
[----:B------:R-:W-:Y:S01]  /*8070*/  FADD.FTZ R131, R131, R0 ;  /* 0x0000000083837221 */ /* 0x000fe20000010000 */
[----:B------:R-:W-:-:S03]  /*8080*/  MOV R0, R88 ;  /* 0x0000005800007202 */ /* 0x000fc60000000f00 */
[----:B------:R-:W-:-:S04]  /*8090*/  FADD.FTZ R131, R102, R131 ;  /* 0x0000008366837221 */ /* 0x000fc80000010000 */
[----:B------:R-:W-:-:S04]  /*80a0*/  FADD.FTZ R132, R132, R131 ;  /* 0x0000008384847221 */ /* 0x000fc80000010000 */
[----:B------:R-:W-:-:S07]  /*80b0*/  FADD.FTZ R138, R145, R132 ;  /* 0x00000084918a7221 */ /* 0x000fce0000010000 */
.L_x_5236:
        /* <DEDUP_REMOVED lines=10> */
.L_x_5248:
        /* <DEDUP_REMOVED lines=70> */
.L_x_5245:
        /* <DEDUP_REMOVED lines=53> */
[C---:B------:R-:W-:Y:S06]  /*8910*/  HMMA.16816.F32.BF16 R16, R88.reuse, R98, RZ ;  /* 0x000000625810723c */ /* 0x040fec00000418ff */
[C---:B----4-:R-:W-:Y:S06]  /*8920*/  HMMA.16816.F32.BF16 R20, R88.reuse, R100, RZ ;  /* 0x000000645814723c */ /* 0x050fec00000418ff */
[C---:B------:R-:W-:Y:S06]  /*8930*/  HMMA.16816.F32.BF16 R24, R88.reuse, R102, RZ ;  /* 0x000000665818723c */ /* 0x040fec00000418ff */
[C---:B-----5:R-:W-:Y:S06]  /*8940*/  HMMA.16816.F32.BF16 R28, R88.reuse, R104, RZ ;  /* 0x00000068581c723c */ /* 0x060fec00000418ff */
[----:B------:R-:W-:Y:S01]  /*8950*/  HMMA.16816.F32.BF16 R32, R88, R106, RZ ;  /* 0x0000006a5820723c */ /* 0x000fe200000418ff */
[----:B------:R-:W2:Y:S05]  /*8960*/  LDSM.16.M88.4 R88, [R109+0x3000] ;  /* 0x003000006d58783b */ /* 0x000eaa0000000200 */
[C---:B--2---:R-:W-:Y:S06]  /*8970*/  HMMA.16816.F32.BF16 R4, R92.reuse, R88, R4 ;  /* 0x000000585c04723c */ /* 0x044fec0000041804 */
[C---:B------:R-:W-:Y:S01]  /*8980*/  HMMA.16816.F32.BF16 R8, R92.reuse, R90, R8 ;  /* 0x0000005a5c08723c */ /* 0x040fe20000041808 */
        /* <DEDUP_REMOVED lines=8> */
[----:B------:R-:W-:Y:S01]  /*8a10*/  HMMA.16816.F32.BF16 R32, R92, R90, R32 ;  /* 0x0000005a5c20723c */ /* 0x000fe20000041820 */
[----:B------:R-:W-:Y:S04]  /*8a20*/  LDSM.16.M88.4 R88, [R113+0x1000] ;  /* 0x001000007158783b */ /* 0x000fe80000000200 */
[----:B------:R-:W2:Y:S02]  /*8a30*/  LDSM.16.M88.4 R92, [R112+0x4000] ;  /* 0x00400000705c783b */ /* 0x000ea40000000200 */
        /* <DEDUP_REMOVED lines=47> */
[----:B------:R-:W2:Y:S01]  /*8d30*/  LDSM.16.M88.4 R92, [R109+0x5c00] ;  /* 0x005c00006d5c783b */ /* 0x000ea20000000200 */
[----:B------:R-:W-:Y:S04]  /*8d40*/  DEPBAR.LE SB0, 0x0 ;  /* 0x000080000000791a */ /* 0x000fe80000000000 */
[----:B------:R-:W-:Y:S01]  /*8d50*/  BAR.SYNC.DEFER_BLOCKING 0x0 ;  /* 0x0000000000007b1d */ /* 0x000fe20000010000 */
[C---:B--2---:R-:W-:Y:S06]  /*8d60*/  HMMA.16816.F32.BF16 R28, R88.reuse, R92, R28 ;  /* 0x0000005c581c723c */ /* 0x044fec000004181c */
        /* <DEDUP_REMOVED lines=21> */
[----:B------:R-:W-:Y:S06]  /*8ec0*/  IMAD.HI.U32 R89, R89, R97, R88 ;  /* 0x0000006159597227 */ /* 0x000fec00078e0058 */
[----:B------:R-:W-:Y:S05]  /*8ed0*/  IMAD.HI.U32 R86, R89, R84, RZ ;  /* 0x0000005459567227 */ /* 0x000fea00078e00ff */
[C---:B------:R-:W-:Y:S05]  /*8ee0*/  IADD3 R2, -R86.reuse, RZ, RZ ;  /* 0x000000ff56027210 */ /* 0x040fea0007ffe1ff */
[----:B------:R-:W-:Y:S01]  /*8ef0*/  IMAD R84, R91, R2, R84 ;  /* 0x000000025b547224 */ /* 0x000fe200078e0254 */
[----:B------:R-:W-:Y:S02]  /*8f00*/  IABS R2, R93 ;  /* 0x0000005d00027213 */ /* 0x000fe40000000000 */
[----:B------:R-:W-:Y:S02]  /*8f10*/  LOP3.LUT R93, R93, R0, RZ, 0x3c, !PT ;  /* 0x000000005d5d7212 */ /* 0x000fe400078e3cff */
[----:B------:R-:W-:Y:S01]  /*8f20*/  ISETP.GT.U32.AND P4, PT, R91, R84, PT ;  /* 0x000000545b00720c */ /* 0x000fe20003f84070 */
[----:B------:R-:W-:Y:S11]  /*8f30*/  IMAD.HI.U32 R89, R89, R2, RZ ;  /* 0x0000000259597227 */ /* 0x000ff600078e00ff */
[----:B------:R-:W-:Y:S01]  /*8f40*/  @!UPT UIADD3 URZ, URZ, URZ, URZ ;  /* 0x0000003f3f3ff290 */ /* 0x000fe2000fffe03f */
[----:B------:R-:W-:Y:S01]  /*8f50*/  @!P4 IADD3 R86, R86, 0x1, RZ ;  /* 0x000000015656c810 */ /* 0x000fe20007ffe0ff */
[--C-:B------:R-:W-:Y:S01]  /*8f60*/  @!P4 IMAD.IADD R84, R84, 0x1, -R91.reuse ;  /* 0x000000015454c824 */ /* 0x100fe200078e0a5b */
[----:B------:R-:W-:Y:S04]  /*8f70*/  ISETP.GE.AND P4, PT, R93, RZ, PT ;  /* 0x000000ff5d00720c */ /* 0x000fe80003f86270 */
[-C--:B------:R-:W-:Y:S02]  /*8f80*/  ISETP.GE.U32.AND P0, PT, R84, R91.reuse, PT ;  /* 0x0000005b5400720c */ /* 0x080fe40003f06070 */
[----:B------:R-:W-:Y:S05]  /*8f90*/  IADD3 R84, -R89, RZ, RZ ;  /* 0x000000ff59547210 */ /* 0x000fea0007ffe1ff */
[C---:B------:R-:W-:Y:S05]  /*8fa0*/  IMAD R2, R91.reuse, R84, R2 ;  /* 0x000000545b027224 */ /* 0x040fea00078e0202 */
[----:B------:R-:W-:Y:S01]  /*8fb0*/  ISETP.GT.U32.AND P5, PT, R91, R2, PT ;  /* 0x000000025b00720c */ /* 0x000fe20003fa4070 */
[----:B------:R-:W-:Y:S01]  /*8fc0*/  @P0 VIADD R86, R86, 0x1 ;  /* 0x0000000156560836 */ /* 0x000fe20000000000 */
[----:B------:R-:W-:Y:S11]  /*8fd0*/  ISETP.NE.AND P0, PT, R0, RZ, PT ;  /* 0x000000ff0000720c */ /* 0x000ff60003f05270 */
[----:B------:R-:W-:Y:S02]  /*8fe0*/  @!P5 IMAD.IADD R2, R2, 0x1, -R91 ;  /* 0x000000010202d824 */ /* 0x000fe400078e0a5b */
[----:B------:R-:W-:Y:S03]  /*8ff0*/  @!P5 VIADD R89, R89, 0x1 ;  /* 0x000000015959d836 */ /* 0x000fe60000000000 */
[----:B------:R-:W-:Y:S02]  /*9000*/  ISETP.GE.U32.AND P5, PT, R2, R91, PT ;  /* 0x0000005b0200720c */ /* 0x000fe40003fa6070 */
[----:B------:R-:W1:Y:S11]  /*9010*/  LDC.64 R90, c[0x0][0x248] ;  /* 0x00009200ff5a7b82 */ /* 0x000e760000000a00 */
[----:B------:R-:W-:Y:S01]  /*9020*/  @P5 VIADD R89, R89, 0x1 ;  /* 0x0000000159595836 */ /* 0x000fe20000000000 */
[----:B------:R-:W-:Y:S02]  /*9030*/  ISETP.GE.AND P5, PT, R95, RZ, PT ;  /* 0x000000ff5f00720c */ /* 0x000fe40003fa6270 */
[----:B------:R-:W-:Y:S02]  /*9040*/  LOP3.LUT R95, RZ, R0, RZ, 0x33, !PT ;  /* 0x00000000ff5f7212 */ /* 0x000fe400078e33ff */
[----:B------:R-:W-:Y:S04]  /*9050*/  @!P4 IADD3 R89, -R89, RZ, RZ ;  /* 0x000000ff5959c210 */ /* 0x000fe80007ffe1ff */
[----:B------:R-:W-:Y:S04]  /*9060*/  SEL R89, R95, R89, !P0 ;  /* 0x000000595f597207 */ /* 0x000fe80004000000 */
[C---:B------:R-:W-:Y:S01]  /*9070*/  LEA R100, P4, R89.reuse, R126, 0x2 ;  /* 0x0000007e59647211 */ /* 0x040fe200078810ff */
[----:B------:R-:W-:Y:S03]  /*9080*/  @!P5 IMAD.MOV R86, RZ, RZ, -R86 ;  /* 0x000000ffff56d224 */ /* 0x000fe600078e0a56 */
        /* <DEDUP_REMOVED lines=20> */
.L_x_5247:
        /* <DEDUP_REMOVED lines=46> */
.L_x_5246:
[----:B------:R-:W-:Y:S04]  /*94b0*/  IADD3 R104, R120, -0x1, RZ ;  /* 0xffffffff78687810 */ /* 0x000fe80007ffe0ff */
[----:B------:R-:W-:Y:S04]  /*94c0*/  LEA R0, R104, R129, 0x6 ;  /* 0x0000008168007211 */ /* 0x000fe800078e30ff */
[----:B------:R-:W-:Y:S02]  /*94d0*/  I2FP.F32.S32 R84, R0 ;  /* 0x0000000000547245 */ /* 0x000fe40000201400 */
[C---:B-1----:R-:W-:Y:S02]  /*94e0*/  IADD3 R91, R0.reuse, 0x8, RZ ;  /* 0x00000008005b7810 */ /* 0x042fe40007ffe0ff */
[C---:B------:R-:W-:Y:S01]  /*94f0*/  IADD3 R89, R0.reuse, 0x10, RZ ;  /* 0x0000001000597810 */ /* 0x040fe20007ffe0ff */
[CC--:B------:R-:W-:Y:S01]  /*9500*/  FFMA.FTZ R4, R3.reuse, R84.reuse, R4 ;  /* 0x0000005403047223 */ /* 0x0c0fe20000010004 */
[C---:B------:R-:W-:Y:S01]  /*9510*/  FFMA.FTZ R6, R3.reuse, R84, R6 ;  /* 0x0000005403067223 */ /* 0x040fe20000010006 */
[C---:B------:R-:W-:Y:S02]  /*9520*/  IADD3 R84, R0.reuse, 0x9, RZ ;  /* 0x0000000900547810 */ /* 0x040fe40007ffe0ff */
[----:B------:R-:W-:Y:S02]  /*9530*/  I2FP.F32.S32 R91, R91 ;  /* 0x0000005b005b7245 */ /* 0x000fe40000201400 */
[----:B------:R-:W-:Y:S02]  /*9540*/  I2FP.F32.S32 R84, R84 ;  /* 0x0000005400547245 */ /* 0x000fe40000201400 */
[C---:B------:R-:W-:Y:S01]  /*9550*/  IADD3 R2, R0.reuse, 0x1, RZ ;  /* 0x0000000100027810 */ /* 0x040fe20007ffe0ff */
[C---:B------:R-:W-:Y:S01]  /*9560*/  FFMA.FTZ R8, R3.reuse, R91, R8 ;  /* 0x0000005b03087223 */ /* 0x040fe20000010008 */
[----:B------:R-:W-:Y:S01]  /*9570*/  I2FP.F32.S32 R89, R89 ;  /* 0x0000005900597245 */ /* 0x000fe20000201400 */
[CC--:B------:R-:W-:Y:S01]  /*9580*/  FFMA.FTZ R9, R3.reuse, R84.reuse, R9 ;  /* 0x0000005403097223 */ /* 0x0c0fe20000010009 */
[C---:B------:R-:W-:Y:S01]  /*9590*/  FFMA.FTZ R11, R3.reuse, R84, R11 ;  /* 0x00000054030b7223 */ /* 0x040fe2000001000b */
        /* <DEDUP_REMOVED lines=16> */
[----:B------:R-:W-:Y:S01]  /*96a0*/  FFMA.FTZ R18, R3, R91, R18 ;  /* 0x0000005b03127223 */ /* 0x000fe20000010012 */
[----:B------:R-:W-:Y:S02]  /*96b0*/  FMNMX.FTZ R84, R4, R85, !PT ;  /* 0x0000005504547209 */ /* 0x000fe40007810000 */
[----:B------:R-:W-:Y:S01]  /*96c0*/  FMNMX.FTZ R91, R7, R86, !PT ;  /* 0x00000056075b7209 */ /* 0x000fe20007810000 */
[CC--:B------:R-:W-:Y:S01]  /*96d0*/  FFMA.FTZ R20, R3.reuse, R89.reuse, R20 ;  /* 0x0000005903147223 */ /* 0x0c0fe20000010014 */
        /* <DEDUP_REMOVED lines=69> */
[----:B------:R-:W1:Y:S01]  /*9b30*/  LDSM.16.MT88.4 R92, [R110+0x6000] ;  /* 0x006000006e5c783b */ /* 0x000e620000004200 */
[----:B--2---:R-:W-:Y:S01]  /*9b40*/  FMNMX.FTZ R0, R89, R0, !PT ;  /* 0x0000000059007209 */ /* 0x004fe20007810000 */
[C---:B------:R-:W-:Y:S01]  /*9b50*/  FMUL.FTZ R96, R2.reuse, UR4 ;  /* 0x0000000402607c20 */ /* 0x040fe20008410000 */
[----:B------:R-:W-:Y:S02]  /*9b60*/  FADD.FTZ R86, -R2, R85 ;  /* 0x0000005502567221 */ /* 0x000fe40000010100 */
[C---:B------:R-:W-:Y:S01]  /*9b70*/  FSETP.NEU.FTZ.AND P0, PT, R0.reuse, -INF , PT ;  /* 0xff8000000000780b */ /* 0x040fe20003f1d000 */
[C---:B------:R-:W-:Y:S01]  /*9b80*/  FMUL.FTZ R98, R0.reuse, UR4 ;  /* 0x0000000400627c20 */ /* 0x040fe20008410000 */
[----:B------:R-:W-:Y:S01]  /*9b90*/  FADD.FTZ R84, -R0, R87 ;  /* 0x0000005700547221 */ /* 0x000fe20000010100 */
[----:B------:R-:W-:Y:S03]  /*9ba0*/  FMUL.FTZ R87, R86, UR4 ;  /* 0x0000000456577c20 */ /* 0x000fe60008410000 */
[----:B------:R-:W-:Y:S01]  /*9bb0*/  FSEL R98, R98, RZ, P0 ;  /* 0x000000ff62627208 */ /* 0x000fe20000000000 */
[----:B------:R-:W-:Y:S01]  /*9bc0*/  FMUL.FTZ R85, R84, UR4 ;  /* 0x0000000454557c20 */ /* 0x000fe20008410000 */
[----:B------:R-:W-:Y:S01]  /*9bd0*/  FSETP.NEU.FTZ.AND P0, PT, R2, -INF , PT ;  /* 0xff8000000200780b */ /* 0x000fe20003f1d000 */
[----:B------:R-:W2:Y:S02]  /*9be0*/  MUFU.EX2 R84, R87 ;  /* 0x0000005700547308 */ /* 0x000ea40000000800 */
        /* <DEDUP_REMOVED lines=15> */
[C---:B--2---:R-:W-:Y:S01]  /*9ce0*/  FMUL.FTZ R36, R84.reuse, R36 ;  /* 0x0000002454247220 */ /* 0x044fe20000410000 */
        /* <DEDUP_REMOVED lines=10> */
[----:B------:R-:W3:Y:S01]  /*9d90*/  MUFU.EX2 R88, R88 ;  /* 0x0000005800587308 */ /* 0x000ee20000000800 */
        /* <DEDUP_REMOVED lines=16> */
[----:B---3--:R-:W-:Y:S01]  /*9ea0*/  F2FP.BF16.F32.PACK_AB R89, R101, R88 ;  /* 0x000000586559723e */ /* 0x008fe200000010ff */
[C---:B------:R-:W-:Y:S01]  /*9eb0*/  FFMA.FTZ R138, R85.reuse, R138, R88 ;  /* 0x0000008a558a7223 */ /* 0x040fe20000010058 */
        /* <DEDUP_REMOVED lines=25> */
[----:B------:R-:W-:Y:S01]  /*a050*/  FMUL.FTZ R83, R85, R83 ;  /* 0x0000005355537220 */ /* 0x000fe20000410000 */
[C---:B------:R-:W-:Y:S01]  /*a060*/  FMUL.FTZ R80, R84.reuse, R80 ;  /* 0x0000005054507220 */ /* 0x040fe20000410000 */
[----:B------:R-:W-:Y:S01]  /*a070*/  FMUL.FTZ R81, R84, R81 ;  /* 0x0000005154517220 */ /* 0x000fe20000410000 */
[--C-:B------:R-:W-:Y:S03]  /*a080*/  FFMA.FTZ R139, R15, UR4, -R98.reuse ;  /* 0x000000040f8b7c23 */ /* 0x100fe60008010862 */
[----:B------:R-:W2:Y:S01]  /*a090*/  MUFU.EX2 R103, R103 ;  /* 0x0000006700677308 */ /* 0x000ea20000000800 */
[--C-:B------:R-:W-:Y:S01]  /*a0a0*/  FFMA.FTZ R140, R18, UR4, -R98.reuse ;  /* 0x00000004128c7c23 */ /* 0x100fe20008010862 */
[----:B------:R-:W-:Y:S01]  /*a0b0*/  FFMA.FTZ R105, R19, UR4, -R98 ;  /* 0x0000000413697c23 */ /* 0x000fe20008010862 */
        /* <DEDUP_REMOVED lines=8> */
[----:B------:R-:W-:Y:S01]  /*a140*/  FFMA.FTZ R153, R29, UR4, -R96 ;  /* 0x000000041d997c23 */ /* 0x000fe20008010860 */
[--C-:B------:R-:W-:Y:S01]  /*a150*/  FFMA.FTZ R148, R22, UR4, -R98.reuse ;  /* 0x0000000416947c23 */ /* 0x100fe20008010862 */
[--C-:B------:R-:W-:Y:S01]  /*a160*/  FFMA.FTZ R145, R23, UR4, -R98.reuse ;  /* 0x0000000417917c23 */ /* 0x100fe20008010862 */
[--C-:B------:R-:W-:Y:S01]  /*a170*/  FFMA.FTZ R143, R26, UR4, -R98.reuse ;  /* 0x000000041a8f7c23 */ /* 0x100fe20008010862 */
[--C-:B------:R-:W-:Y:S03]  /*a180*/  FFMA.FTZ R146, R27, UR4, -R98.reuse ;  /* 0x000000041b927c23 */ /* 0x100fe60008010862 */
[----:B------:R-:W-:Y:S01]  /*a190*/  MUFU.EX2 R139, R139 ;  /* 0x0000008b008b7308 */ /* 0x000fe20000000800 */
[----:B--2---:R-:W-:Y:S01]  /*a1a0*/  F2FP.BF16.F32.PACK_AB R88, R102, R103 ;  /* 0x000000676658723e */ /* 0x004fe200000010ff */
[--C-:B------:R-:W-:Y:S01]  /*a1b0*/  FFMA.FTZ R151, R30, UR4, -R98.reuse ;  /* 0x000000041e977c23 */ /* 0x100fe20008010862 */
[--C-:B------:R-:W-:Y:S01]  /*a1c0*/  FFMA.FTZ R157, R31, UR4, -R98.reuse ;  /* 0x000000041f9d7c23 */ /* 0x100fe20008010862 */
[--C-:B------:R-:W-:Y:S01]  /*a1d0*/  FFMA.FTZ R156, R34, UR4, -R98.reuse ;  /* 0x00000004229c7c23 */ /* 0x100fe20008010862 */
[----:B------:R-:W-:Y:S01]  /*a1e0*/  FFMA.FTZ R98, R35, UR4, -R98 ;  /* 0x0000000423627c23 */ /* 0x000fe20008010862 */
[----:B------:R-:W-:Y:S01]  /*a1f0*/  FADD.FTZ R138, R101, R138 ;  /* 0x0000008a658a7221 */ /* 0x000fe20000010000 */
[----:B------:R-:W-:Y:S01]  /*a200*/  FFMA.FTZ R101, R32, UR4, -R96 ;  /* 0x0000000420657c23 */ /* 0x000fe20008010860 */
[C---:B-1----:R-:W-:Y:S02]  /*a210*/  HMMA.16816.F32.BF16 R36, R88.reuse, R92, R36 ;  /* 0x0000005c5824723c */ /* 0x042fe40000041824 */
[----:B------:R-:W-:Y:S03]  /*a220*/  MUFU.EX2 R140, R140 ;  /* 0x0000008c008c7308 */ /* 0x000fe60000000800 */
[----:B------:R-:W-:Y:S01]  /*a230*/  FADD.FTZ R99, R99, R138 ;  /* 0x0000008a63637221 */ /* 0x000fe20000010000 */
[C---:B------:R-:W-:Y:S01]  /*a240*/  HMMA.16816.F32.BF16 R40, R88.reuse, R94, R40 ;  /* 0x0000005e5828723c */ /* 0x040fe20000041828 */
[----:B------:R-:W1:Y:S05]  /*a250*/  LDSM.16.MT88.4 R92, [R108+0x6000] ;  /* 0x006000006c5c783b */ /* 0x000e6a0000004200 */
[----:B------:R2:W-:Y:S01]  /*a260*/  MUFU.EX2 R138, R98 ;  /* 0x00000062008a7308 */ /* 0x0005e20000000800 */
[----:B------:R-:W-:Y:S01]  /*a270*/  ISETP.GT.AND P0, PT, R120, 0x1, PT ;  /* 0x000000017800780c */ /* 0x000fe20003f04270 */
[----:B------:R-:W-:Y:S03]  /*a280*/  FADD.FTZ R159, R86, R99 ;  /* 0x00000063569f7221 */ /* 0x000fe60000010000 */
[----:B------:R-:W-:Y:S01]  /*a290*/  FFMA.FTZ R103, R84, R135, R103 ;  /* 0x0000008754677223 */ /* 0x000fe20000010067 */
[----:B------:R-:W-:Y:S03]  /*a2a0*/  MOV R120, R104 ;  /* 0x0000006800787202 */ /* 0x000fe60000000f00 */
[----:B------:R-:W-:Y:S01]  /*a2b0*/  FADD.FTZ R102, R102, R103 ;  /* 0x0000006766667221 */ /* 0x000fe20000010000 */
[----:B------:R-:W-:Y:S01]  /*a2c0*/  MUFU.EX2 R86, R101 ;  /* 0x0000006500567308 */ /* 0x000fe20000000800 */
[----:B------:R-:W-:Y:S02]  /*a2d0*/  MOV R87, R0 ;  /* 0x0000000000577202 */ /* 0x000fe40000000f00 */
[----:B------:R-:W-:Y:S01]  /*a2e0*/  FADD.FTZ R103, R97, R102 ;  /* 0x0000006661677221 */ /* 0x000fe20000010000 */
[----:B------:R-:W-:Y:S03]  /*a2f0*/  MOV R85, R2 ;  /* 0x0000000200557202 */ /* 0x000fe60000000f00 */
[----:B------:R-:W-:Y:S01]  /*a300*/  FADD.FTZ R100, R100, R103 ;  /* 0x0000006764647221 */ /* 0x000fe20000010000 */
[----:B--2---:R-:W-:Y:S02]  /*a310*/  LDSM.16.MT88.4 R96, [R110+0x6c00] ;  /* 0x006c00006e60783b */ /* 0x004fe40000004200 */
[----:B------:R-:W-:Y:S10]  /*a320*/  MUFU.EX2 R105, R105 ;  /* 0x0000006900697308 */ /* 0x000ff40000000800 */
[----:B------:R-:W-:Y:S10]  /*a330*/  MUFU.EX2 R141, R141 ;  /* 0x0000008d008d7308 */ /* 0x000ff40000000800 */
[----:B------:R-:W-:Y:S01]  /*a340*/  MUFU.EX2 R144, R144 ;  /* 0x0000009000907308 */ /* 0x000fe20000000800 */
[C---:B-1----:R-:W-:Y:S09]  /*a350*/  HMMA.16816.F32.BF16 R44, R88.reuse, R92, R44 ;  /* 0x0000005c582c723c */ /* 0x042ff2000004182c */
[----:B------:R-:W-:Y:S01]  /*a360*/  MUFU.EX2 R107, R107 ;  /* 0x0000006b006b7308 */ /* 0x000fe20000000800 */
[C---:B------:R-:W-:Y:S01]  /*a370*/  HMMA.16816.F32.BF16 R48, R88.reuse, R94, R48 ;  /* 0x0000005e5830723c */ /* 0x040fe20000041830 */
[----:B------:R-:W1:Y:S08]  /*a380*/  LDSM.16.MT88.4 R92, [R110+0x7000] ;  /* 0x007000006e5c783b */ /* 0x000e700000004200 */
[----:B------:R-:W-:Y:S10]  /*a390*/  MUFU.EX2 R106, R106 ;  /* 0x0000006a006a7308 */ /* 0x000ff40000000800 */
[----:B------:R-:W-:Y:S10]  /*a3a0*/  MUFU.EX2 R148, R148 ;  /* 0x0000009400947308 */ /* 0x000ff40000000800 */
[----:B------:R-:W2:Y:S10]  /*a3b0*/  MUFU.EX2 R145, R145 ;  /* 0x0000009100917308 */ /* 0x000eb40000000800 */
[----:B------:R-:W-:Y:S10]  /*a3c0*/  MUFU.EX2 R143, R143 ;  /* 0x0000008f008f7308 */ /* 0x000ff40000000800 */
[----:B------:R-:W3:Y:S01]  /*a3d0*/  MUFU.EX2 R146, R146 ;  /* 0x0000009200927308 */ /* 0x000ee20000000800 */
[----:B--2---:R-:W-:Y:S01]  /*a3e0*/  F2FP.BF16.F32.PACK_AB R33, R145, R148 ;  /* 0x000000949121723e */ /* 0x004fe200000010ff */
[C---:B-1----:R-:W-:Y:S08]  /*a3f0*/  HMMA.16816.F32.BF16 R52, R88.reuse, R92, R52 ;  /* 0x0000005c5834723c */ /* 0x042ff00000041834 */
[----:B------:R-:W-:Y:S01]  /*a400*/  MUFU.EX2 R147, R147 ;  /* 0x0000009300937308 */ /* 0x000fe20000000800 */
[C---:B------:R-:W-:Y:S01]  /*a410*/  HMMA.16816.F32.BF16 R56, R88.reuse, R94, R56 ;  /* 0x0000005e5838723c */ /* 0x040fe20000041838 */
[----:B------:R-:W1:Y:S08]  /*a420*/  LDSM.16.MT88.4 R92, [R108+0x7000] ;  /* 0x007000006c5c783b */ /* 0x000e700000004200 */
[----:B------:R-:W2:Y:S02]  /*a430*/  MUFU.EX2 R152, R152 ;  /* 0x0000009800987308 */ /* 0x000ea40000000800 */
[----:B---3--:R-:W-:Y:S08]  /*a440*/  F2FP.BF16.F32.PACK_AB R35, R146, R143 ;  /* 0x0000008f9223723e */ /* 0x008ff000000010ff */
[----:B------:R-:W-:Y:S10]  /*a450*/  MUFU.EX2 R150, R150 ;  /* 0x0000009600967308 */ /* 0x000ff40000000800 */
[----:B------:R-:W3:Y:S01]  /*a460*/  MUFU.EX2 R149, R149 ;  /* 0x0000009500957308 */ /* 0x000ee20000000800 */
[----:B--2---:R-:W-:Y:S09]  /*a470*/  F2FP.BF16.F32.PACK_AB R32, R152, R147 ;  /* 0x000000939820723e */ /* 0x004ff200000010ff */
[----:B------:R-:W-:Y:S10]  /*a480*/  MUFU.EX2 R151, R151 ;  /* 0x0000009700977308 */ /* 0x000ff40000000800 */
[----:B------:R-:W2:Y:S01]  /*a490*/  MUFU.EX2 R84, R157 ;  /* 0x0000009d00547308 */ /* 0x000ea20000000800 */
[----:B---3--:R-:W-:Y:S01]  /*a4a0*/  F2FP.BF16.F32.PACK_AB R34, R149, R150 ;  /* 0x000000969522723e */ /* 0x008fe200000010ff */
[C---:B-1----:R-:W-:Y:S06]  /*a4b0*/  HMMA.16816.F32.BF16 R60, R88.reuse, R92, R60 ;  /* 0x0000005c583c723c */ /* 0x042fec000004183c */
[C---:B------:R-:W-:Y:S01]  /*a4c0*/  HMMA.16816.F32.BF16 R64, R88.reuse, R94, R64 ;  /* 0x0000005e5840723c */ /* 0x040fe20000041840 */
[----:B------:R-:W1:Y:S01]  /*a4d0*/  LDSM.16.MT88.4 R92, [R110+0x8000] ;  /* 0x008000006e5c783b */ /* 0x000e620000004200 */
[----:B------:R-:W3:Y:S10]  /*a4e0*/  MUFU.EX2 R135, R156 ;  /* 0x0000009c00877308 */ /* 0x000ef40000000800 */
[----:B------:R-:W-:Y:S10]  /*a4f0*/  MUFU.EX2 R154, R154 ;  /* 0x0000009a009a7308 */ /* 0x000ff40000000800 */
[----:B------:R-:W4:Y:S10]  /*a500*/  MUFU.EX2 R153, R153 ;  /* 0x0000009900997308 */ /* 0x000f340000000800 */
[----:B------:R-:W5:Y:S01]  /*a510*/  MUFU.EX2 R155, R155 ;  /* 0x0000009b009b7308 */ /* 0x000f620000000800 */
        /* <DEDUP_REMOVED lines=8> */
[----:B------:R-:W-:Y:S01]  /*a5a0*/  F2FP.BF16.F32.PACK_AB R91, R105, R140 ;  /* 0x0000008c695b723e */ /* 0x000fe200000010ff */
[----:B------:R-:W-:Y:S01]  /*a5b0*/  FADD.FTZ R139, R139, R142 ;  /* 0x0000008e8b8b7221 */ /* 0x000fe20000010000 */
[----:B------:R-:W-:Y:S01]  /*a5c0*/  F2FP.BF16.F32.PACK_AB R88, R144, R141 ;  /* 0x0000008d9058723e */ /* 0x000fe200000010ff */
[----:B------:R-:W-:Y:S01]  /*a5d0*/  FADD.FTZ R141, R141, R100 ;  /* 0x000000648d8d7221 */ /* 0x000fe20000010000 */
[----:B------:R-:W-:Y:S01]  /*a5e0*/  F2FP.BF16.F32.PACK_AB R90, R106, R107 ;  /* 0x0000006b6a5a723e */ /* 0x000fe200000010ff */
[----:B------:R-:W-:Y:S01]  /*a5f0*/  LDSM.16.MT88.4 R100, [R108+0x7c00] ;  /* 0x007c00006c64783b */ /* 0x000fe20000004200 */
        /* <DEDUP_REMOVED lines=8> */
[----:B------:R-:W-:Y:S04]  /*a680*/  FADD.FTZ R148, R145, R148 ;  /* 0x0000009491947221 */ /* 0x000fe80000010000 */
[----:B------:R-:W-:Y:S04]  /*a690*/  FADD.FTZ R143, R143, R148 ;  /* 0x000000948f8f7221 */ /* 0x000fe80000010000 */
[----:B------:R-:W-:Y:S01]  /*a6a0*/  FADD.FTZ R146, R146, R143 ;  /* 0x0000008f92927221 */ /* 0x000fe20000010000 */
        /* <DEDUP_REMOVED lines=17> */
[----:B------:R-:W1:Y:S08]  /*a7c0*/  LDSM.16.MT88.4 R88, [R110+0x6800] ;  /* 0x006800006e58783b */ /* 0x000e700000004200 */
[----:B------:R-:W2:Y:S01]  /*a7d0*/  LDSM.16.MT88.4 R92, [R108+0x6800] ;  /* 0x006800006c5c783b */ /* 0x000ea20000004200 */
        /* <DEDUP_REMOVED lines=20> */
[----:B---3--:R-:W-:Y:S01]  /*a920*/  F2FP.BF16.F32.PACK_AB R35, R138, R135 ;  /* 0x000000878a23723e */ /* 0x008fe200000010ff */
[----:B------:R-:W-:Y:S01]  /*a930*/  FADD.FTZ R84, R84, R151 ;  /* 0x0000009754547221 */ /* 0x000fe20000010000 */
[----:B----4-:R-:W-:Y:S02]  /*a940*/  F2FP.BF16.F32.PACK_AB R32, R153, R154 ;  /* 0x0000009a9920723e */ /* 0x010fe400000010ff */
[----:B-----5:R-:W-:Y:S01]  /*a950*/  F2FP.BF16.F32.PACK_AB R34, R155, R86 ;  /* 0x000000569b22723e */ /* 0x020fe200000010ff */
[----:B------:R-:W-:Y:S04]  /*a960*/  FADD.FTZ R135, R135, R84 ;  /* 0x0000005487877221 */ /* 0x000fe80000010000 */
[----:B------:R-:W-:Y:S02]  /*a970*/  FADD.FTZ R138, R138, R135 ;  /* 0x000000878a8a7221 */ /* 0x000fe40000010000 */
[C---:B------:R-:W-:Y:S06]  /*a980*/  HMMA.16816.F32.BF16 R36, R32.reuse, R96, R36 ;  /* 0x000000602024723c */ /* 0x040fec0000041824 */
[C---:B------:R-:W-:Y:S01]  /*a990*/  HMMA.16816.F32.BF16 R40, R32.reuse, R98, R40 ;  /* 0x000000622028723c */ /* 0x040fe20000041828 */
[----:B------:R-:W3:Y:S05]  /*a9a0*/  LDSM.16.MT88.4 R96, [R110+0x8c00] ;  /* 0x008c00006e60783b */ /* 0x000eea0000004200 */
[C---:B-1----:R-:W-:Y:S06]  /*a9b0*/  HMMA.16816.F32.BF16 R44, R32.reuse, R88, R44 ;  /* 0x00000058202c723c */ /* 0x042fec000004182c */
[C---:B------:R-:W-:Y:S01]  /*a9c0*/  HMMA.16816.F32.BF16 R48, R32.reuse, R90, R48 ;  /* 0x0000005a2030723c */ /* 0x040fe20000041830 */
[----:B------:R-:W1:Y:S05]  /*a9d0*/  LDSM.16.MT88.4 R88, [R108+0x8c00] ;  /* 0x008c00006c58783b */ /* 0x000e6a0000004200 */
[C---:B--2---:R-:W-:Y:S06]  /*a9e0*/  HMMA.16816.F32.BF16 R52, R32.reuse, R92, R52 ;  /* 0x0000005c2034723c */ /* 0x044fec0000041834 */
        /* <DEDUP_REMOVED lines=14> */
[----:B------:R-:W-:Y:S01]  /*aad0*/  FADD.FTZ R135, R155, R86 ;  /* 0x000000569b877221 */ /* 0x000fe20000010000 */
[----:B------:R-:W-:Y:S01]  /*aae0*/  @!UPT UIADD3 URZ, URZ, URZ, URZ ;  /* 0x0000003f3f3ff290 */ /* 0x000fe2000fffe03f */
[----:B------:R-:W-:Y:S11]  /*aaf0*/  @P0 BRA `(.L_x_5248) ;  /* 0xffffffd400980947 */ /* 0x000ff6000383ffff */
.L_x_5244:
        /* <DEDUP_REMOVED lines=20> */
[----:B------:R-:W5:Y:S07]  /*ac40*/  @P2 LDC R19, c[0x0][0x2e8] ;  /* 0x0000ba00ff132b82 */ /* 0x000f6e0000000800 */
[----:B------:R-:W2:Y:S01]  /*ac50*/  @P3 MUFU.LG2 R5, R5 ;  /* 0x0000000500053308 */ /* 0x000ea20000000c00 */
        /* <DEDUP_REMOVED lines=53> */
[----:B--2---:R-:W-:Y:S01]  /*afb0*/  @P3 FMUL.FTZ R5, R5, 0.69314718246459960938 ;  /* 0x3f31721805053820 */ /* 0x004fe20000410000 */
        /* <DEDUP_REMOVED lines=86> */
[----:B--2---:R-:W3:Y:S01]  /*b520*/  LDC R15, c[0x0][0x2e4] ;  /* 0x0000b900ff0f7b82 */ /* 0x004ee20000000800 */
[----:B-1----:R-:W-:-:S05]  /*b530*/  IMAD R0, R25, R0, RZ ;  /* 0x0000000019007224 */ /* 0x002fca00078e02ff */
[----:B------:R-:W-:-:S05]  /*b540*/  SEL R0, R0, R123, !P0 ;  /* 0x0000007b00007207 */ /* 0x000fca0004000000 */
[----:B---3--:R-:W-:Y:S01]  /*b550*/  IMAD R15, R2, R15, R0 ;  /* 0x0000000f020f7224 */ /* 0x008fe200078e0200 */
[----:B------:R-:W-:Y:S06]  /*b560*/  BRA `(.L_x_5250) ;  /* 0x0000000000187947 */ /* 0x000fec0003800000 */
.L_x_5249:
[----:B------:R-:W1:Y:S01]  /*b570*/  S2R R2, SR_CTAID.Z ;  /* 0x0000000000027919 */ /* 0x000e620000002700 */
[----:B------:R-:W1:Y:S01]  /*b580*/  LDC R0, c[0x0][0x270] ;  /* 0x00009c00ff007b82 */ /* 0x000e620000000800 */
[----:B------:R-:W1:Y:S07]  /*b590*/  S2R R25, SR_CTAID.Y ;  /* 0x0000000000197919 */ /* 0x000e6e0000002600 */
[----:B--2---:R-:W2:Y:S01]  /*b5a0*/  LDC R15, c[0x0][0x2c4] ;  /* 0x0000b100ff0f7b82 */ /* 0x004ea20000000800 */
[----:B-1----:R-:W-:-:S04]  /*b5b0*/  IMAD R0, R25, R0, R2 ;  /* 0x0000000019007224 */ /* 0x002fc800078e0202 */
[----:B--2---:R-:W-:-:S07]  /*b5c0*/  IMAD R15, R0, R15, RZ ;  /* 0x0000000f000f7224 */ /* 0x004fce00078e02ff */
.L_x_5250:
[----:B------:R-:W1:Y:S01]  /*b5d0*/  S2R R0, SR_TID.X ;  /* 0x0000000000007919 */ /* 0x000e620000002100 */
[----:B------:R-:W2:Y:S01]  /*b5e0*/  LDC.64 R4, c[0x0][0x290] ;  /* 0x0000a400ff047b82 */ /* 0x000ea20000000a00 */
[----:B------:R-:W-:Y:S01]  /*b5f0*/  LOP3.LUT R24, R6, 0xffffffe0, RZ, 0xc0, !PT ;  /* 0xffffffe006187812 */ /* 0x000fe200078ec0ff */
[----:B------:R-:W-:Y:S06]  /*b600*/  BSSY B0, `(.L_x_5251) ;  /* 0x0000037000007945 */ /* 0x000fec0003800000 */
[----:B------:R-:W-:Y:S01]  /*b610*/  BAR.SYNC.DEFER_BLOCKING 0x0 ;  /* 0x0000000000007b1d */ /* 0x000fe20000010000 */
[----:B------:R-:W-:Y:S01]  /*b620*/  SHF.R.S32.HI R27, RZ, 0x1f, R25 ;  /* 0x0000001fff1b7819 */ /* 0x000fe20000011419 */
[----:B------:R-:W-:Y:S01]  /*b630*/  IMAD.IADD R24, R3, 0x1, -R24 ;  /* 0x0000000103187824 */ /* 0x000fe200078e0a18 */
[----:B------:R-:W-:-:S05]  /*b640*/  ISETP.NE.AND P0, PT, R123, -0x1, PT ;  /* 0xffffffff7b00780c */ /* 0x000fca0003f05270 */
[----:B------:R-:W3:Y:S01]  /*b650*/  LDC.64 R12, c[0x0][0x298] ;  /* 0x0000a600ff0c7b82 */ /* 0x000ee20000000a00 */
[----:B------:R-:W-:Y:S01]  /*b660*/  SHF.R.S32.HI R26, RZ, 0x1f, R11 ;  /* 0x0000001fff1a7819 */ /* 0x000fe2000001140b */
[----:B------:R-:W4:Y:S01]  /*b670*/  S2R R9, SR_CTAID.X ;  /* 0x0000000000097919 */ /* 0x000f220000002500 */
[----:B------:R-:W-:Y:S02]  /*b680*/  LOP3.LUT P1, RZ, R24, 0x3, RZ, 0xc0, !PT ;  /* 0x0000000318ff7812 */ /* 0x000fe4000782c0ff */
[----:B------:R-:W-:Y:S02]  /*b690*/  LEA.HI R26, R26, R11, RZ, 0x2 ;  /* 0x0000000b1a1a7211 */ /* 0x000fe400078f10ff */
[----:B------:R-:W-:Y:S02]  /*b6a0*/  SHF.R.S32.HI R125, RZ, 0x1f, R124 ;  /* 0x0000001fff7d7819 */ /* 0x000fe4000001147c */
[----:B------:R-:W-:-:S05]  /*b6b0*/  LOP3.LUT R26, R26, 0xffffffc, RZ, 0xc0, !PT ;  /* 0x0ffffffc1a1a7812 */ /* 0x000fca00078ec0ff */
[----:B------:R-:W-:Y:S02]  /*b6c0*/  IMAD.IADD R11, R11, 0x1, -R26 ;  /* 0x000000010b0b7824 */ /* 0x000fe400078e0a1a */
[-C--:B--2---:R-:W-:Y:S01]  /*b6d0*/  IMAD R6, R27, R4.reuse, RZ ;  /* 0x000000041b067224 */ /* 0x084fe200078e02ff */
[----:B------:R2:W2:Y:S01]  /*b6e0*/  LDS.128 R20, [R121+0x800] ;  /* 0x0008000079147984 */ /* 0x0004a20000000c00 */
[----:B------:R-:W-:-:S03]  /*b6f0*/  IMAD.WIDE.U32 R32, R25, R4, RZ ;  /* 0x0000000419207225 */ /* 0x000fc600078e00ff */
[----:B------:R2:W2:Y:S01]  /*b700*/  LDS.128 R16, [R121+0x1800] ;  /* 0x0018000079107984 */ /* 0x0004a20000000c00 */
[----:B-1----:R-:W-:Y:S01]  /*b710*/  SHF.R.S32.HI R3, RZ, 0x1f, R0 ;  /* 0x0000001fff037819 */ /* 0x002fe20000011400 */
[----:B------:R-:W-:-:S03]  /*b720*/  IMAD R6, R25, R5, R6 ;  /* 0x0000000519067224 */ /* 0x000fc600078e0206 */
[----:B------:R-:W-:-:S04]  /*b730*/  LEA.HI R24, R3, R0, RZ, 0x5 ;  /* 0x0000000003187211 */ /* 0x000fc800078f28ff */
[----:B------:R-:W-:Y:S01]  /*b740*/  LOP3.LUT R5, R24, 0xffffffe0, RZ, 0xc0, !PT ;  /* 0xffffffe018057812 */ /* 0x000fe200078ec0ff */
[----:B---3--:R-:W-:-:S04]  /*b750*/  IMAD.WIDE.U32 R24, R123, R12, RZ ;  /* 0x0000000c7b187225 */ /* 0x008fc800078e00ff */
[----:B------:R-:W-:Y:S01]  /*b760*/  IMAD.IADD R4, R0, 0x1, -R5 ;  /* 0x0000000100047824 */ /* 0x000fe200078e0a05 */
[----:B------:R-:W-:Y:S01]  /*b770*/  SEL R31, R32, R24, !P0 ;  /* 0x00000018201f7207 */ /* 0x000fe20004000000 */
[----:B----4-:R-:W-:Y:S01]  /*b780*/  IMAD.SHL.U32 R5, R9, 0x40, RZ ;  /* 0x0000004009057824 */ /* 0x010fe200078e00ff */
[----:B------:R-:W-:Y:S01]  /*b790*/  LEA.HI.SX32 R24, R8, 0x20, 0x1e ;  /* 0x0000002008187811 */ /* 0x000fe200078ff2ff */
[-C--:B------:R-:W-:Y:S01]  /*b7a0*/  IMAD R123, R123, R13.reuse, R25 ;  /* 0x0000000d7b7b7224 */ /* 0x080fe200078e0219 */
[----:B------:R-:W-:Y:S01]  /*b7b0*/  SHF.R.S32.HI R27, RZ, 0x1f, R4 ;  /* 0x0000001fff1b7819 */ /* 0x000fe20000011404 */
[----:B------:R-:W-:Y:S01]  /*b7c0*/  IMAD.WIDE.U32 R28, R5, R12, R124 ;  /* 0x0000000c051c7225 */ /* 0x000fe200078e007c */
[----:B------:R-:W-:Y:S02]  /*b7d0*/  SHF.R.S32.HI R25, RZ, 0x1f, R5 ;  /* 0x0000001fff197819 */ /* 0x000fe40000011405 */
[----:B------:R-:W-:Y:S01]  /*b7e0*/  LEA.HI R4, R27, R4, RZ, 0x2 ;  /* 0x000000041b047211 */ /* 0x000fe200078f10ff */
[----:B------:R-:W-:Y:S01]  /*b7f0*/  @!P0 IMAD.IADD R123, R33, 0x1, R6 ;  /* 0x00000001217b8824 */ /* 0x000fe200078e0206 */
[----:B------:R-:W-:Y:S01]  /*b800*/  IADD3 R30, P0, R31, R28, RZ ;  /* 0x0000001c1f1e7210 */ /* 0x000fe20007f1e0ff */
[----:B------:R-:W-:Y:S01]  /*b810*/  IMAD R6, R25, R12, RZ ;  /* 0x0000000c19067224 */ /* 0x000fe200078e02ff */
[----:B------:R-:W-:Y:S01]  /*b820*/  SHF.R.S32.HI R4, RZ, 0x2, R4 ;  /* 0x00000002ff047819 */ /* 0x000fe20000011404 */
[----:B------:R-:W-:Y:S01]  /*b830*/  IMAD R9, R9, -0x40, R122 ;  /* 0xffffffc009097824 */ /* 0x000fe200078e027a */
[----:B------:R-:W-:Y:S01]  /*b840*/  SHF.R.S32.HI R8, RZ, 0x1f, R2 ;  /* 0x0000001fff087819 */ /* 0x000fe20000011402 */
[----:B------:R-:W-:-:S02]  /*b850*/  IMAD R6, R5, R13, R6 ;  /* 0x0000000d05067224 */ /* 0x000fc400078e0206 */
[----:B------:R-:W-:Y:S02]  /*b860*/  IMAD.IADD R26, R122, 0x1, -R5 ;  /* 0x000000017a1a7824 */ /* 0x000fe400078e0a05 */
[----:B------:R-:W-:Y:S01]  /*b870*/  IMAD R11, R11, 0x10, R4 ;  /* 0x000000100b0b7824 */ /* 0x000fe200078e0204 */
[----:B------:R-:W-:Y:S06]  /*b880*/  @P1 BRA `(.L_x_5252) ;  /* 0x0000000000381947 */ /* 0x000fec0003800000 */
        /* <DEDUP_REMOVED lines=14> */
.L_x_5252:
[----:B------:R-:W-:Y:S05]  /*b970*/  BSYNC B0 ;  /* 0x0000000000007941 */ /* 0x000fea0003800000 */
.L_x_5251:
[----:B------:R-:W-:Y:S01]  /*b980*/  ULDC.64 UR4, c[0x0][0x2a0] ;  /* 0x0000a80000047ab9 */ /* 0x000fe20000000a00 */
[----:B------:R-:W-:Y:S01]  /*b990*/  IADD3.X R31, R123, R29, R6, P0, !PT ;  /* 0x0000001d7b1f7210 */ /* 0x000fe200007fe406 */
[----:B-1----:R-:W-:Y:S01]  /*b9a0*/  IMAD R5, R8, UR4, RZ ;  /* 0x0000000408057c24 */ /* 0x002fe2000f8e02ff */
[----:B------:R-:W-:Y:S01]  /*b9b0*/  LEA.HI R3, R3, R0, RZ, 0x2 ;  /* 0x0000000003037211 */ /* 0x000fe200078f10ff */
[----:B------:R-:W-:Y:S01]  /*b9c0*/  BSSY B0, `(.L_x_5253) ;  /* 0x000001b000007945 */ /* 0x000fe20003800000 */
[----:B------:R-:W-:Y:S01]  /*b9d0*/  ISETP.GE.AND P4, PT, R24, R9, PT ;  /* 0x000000091800720c */ /* 0x000fe20003f86270 */
[C---:B------:R-:W-:Y:S01]  /*b9e0*/  IMAD R0, R2.reuse, UR5, R5 ;  /* 0x0000000502007c24 */ /* 0x040fe2000f8e0205 */
[----:B------:R-:W-:Y:S01]  /*b9f0*/  ISETP.GE.AND P0, PT, R7, R26, PT ;  /* 0x0000001a0700720c */ /* 0x000fe20003f06270 */
[----:B------:R-:W-:Y:S01]  /*ba00*/  IMAD.WIDE.U32 R4, R2, UR4, R30 ;  /* 0x0000000402047c25 */ /* 0x000fe2000f8e001e */
[----:B------:R1:W3:Y:S01]  /*ba10*/  LDS.128 R24, [R121+0x1000] ;  /* 0x0010000079187984 */ /* 0x0002e20000000c00 */
[----:B------:R-:W-:-:S02]  /*ba20*/  SHF.R.S32.HI R3, RZ, 0x2, R3 ;  /* 0x00000002ff037819 */ /* 0x000fc40000011403 */
[----:B------:R-:W-:Y:S01]  /*ba30*/  IMAD.IADD R15, R0, 0x1, R5 ;  /* 0x00000001000f7824 */ /* 0x000fe200078e0205 */
[----:B------:R1:W4:Y:S01]  /*ba40*/  LDS.128 R28, [R121] ;  /* 0x00000000791c7984 */ /* 0x0003220000000c00 */
[----:B------:R-:W-:-:S03]  /*ba50*/  SHF.R.S32.HI R3, RZ, 0x1f, R3 ;  /* 0x0000001fff037819 */ /* 0x000fc60000011403 */
[----:B------:R1:W1:Y:S03]  /*ba60*/  LDS.128 R8, [R121+0x2000] ;  /* 0x0020000079087984 */ /* 0x0002660000000c00 */
        /* <DEDUP_REMOVED lines=14> */
[----:B---3--:R4:W-:Y:S04]  /*bb50*/  @!P1 STG.E.128 desc[UR10][R34.64+0x40], R24 ;  /* 0x0000401822009986 */ /* 0x0089e8000c101d0a */
[----:B-1----:R4:W-:Y:S02]  /*bb60*/  @!P0 STG.E.128 desc[UR10][R34.64+0x80], R8 ;  /* 0x0000800822008986 */ /* 0x0029e4000c101d0a */
.L_x_5254:
[----:B------:R-:W-:Y:S05]  /*bb70*/  BSYNC B0 ;  /* 0x0000000000007941 */ /* 0x000fea0003800000 */
.L_x_5253:
        /* <DEDUP_REMOVED lines=17> */
[----:B--2---:R2:W-:Y:S04]  /*bc90*/  @!P2 STG.E.128 desc[UR10][R4.64], R20 ;  /* 0x000000140400a986 */ /* 0x0045e8000c101d0a */
[----:B------:R2:W-:Y:S01]  /*bca0*/  @!P1 STG.E.128 desc[UR10][R4.64+0x40], R16 ;  /* 0x0000401004009986 */ /* 0x0005e2000c101d0a */
[----:B------:R-:W-:Y:S05]  /*bcb0*/  @P0 EXIT ;  /* 0x000000000000094d */ /* 0x000fea0003800000 */
[----:B----4-:R-:W-:Y:S01]  /*bcc0*/  STG.E.128 desc[UR10][R4.64+0x80], R8 ;  /* 0x0000800804007986 */ /* 0x010fe2000c101d0a */
[----:B------:R-:W-:Y:S05]  /*bcd0*/  EXIT ;  /* 0x000000000000794d */ /* 0x000fea0003800000 */
.L_x_5255:
        /* <DEDUP_REMOVED lines=10> */
.L_x_6500:


//--------------------- .text._ZN5flash24flash_fwd_splitkv_kernelI23Flash_fwd_kernel_traitsILi96ELi64ELi64ELi4ELb0ELb0EN7cutlass10bfloat16_tE19Flash_kernel_traitsILi96ELi64ELi64ELi4ES3_EELb1ELb0ELb1ELb0ELb0ELb1ELb0ELb0EEEvNS_16Flash_fwd_paramsE --------------------------
	.section	.text._ZN5flash24flash_fwd_splitkv_kernelI23Flash_fwd_kernel_traitsILi96ELi64ELi64ELi4ELb0ELb0EN7cutlass10bfloat16_tE19Flash_kernel_traitsILi96ELi64ELi64ELi4ES3_EELb1ELb0ELb1ELb0ELb0ELb1ELb0ELb0EEEvNS_16Flash_fwd_paramsE,"ax",@progbits
	.align	128
        .global         _ZN5flash24flash_fwd_splitkv_kernelI23Flash_fwd_kernel_traitsILi96ELi64ELi64ELi4ELb0ELb0EN7cutlass10bfloat16_tE19Flash_kernel_traitsILi96ELi64ELi64ELi4ES3_EELb1ELb0ELb1ELb0ELb0ELb1ELb0ELb0EEEvNS_16Flash_fwd_paramsE
        .type           _ZN5flash24flash_fwd_splitkv_kernelI23Flash_fwd_kernel_traitsILi96ELi64ELi64ELi4ELb0ELb0EN7cutlass10bfloat16_tE19Flash_kernel_traitsILi96ELi64ELi64ELi4ES3_EELb1ELb0ELb1ELb0ELb0ELb1ELb0ELb0EEEvNS_16Flash_fwd_paramsE,@function
        .size           _ZN5flash24flash_fwd_splitkv_kernelI23Flash_fwd_kernel_traitsILi96ELi64ELi64ELi4ELb0ELb0EN7cutlass10bfloat16_tE19Flash_kernel_traitsILi96ELi64ELi64ELi4ES3_EELb1ELb0ELb1ELb0ELb0ELb1ELb0ELb0EEEvNS_16Flash_fwd_paramsE,(.L_x_6501 - _ZN5flash24flash_fwd_splitkv_kernelI23Flash_fwd_kernel_traitsILi96ELi64ELi64ELi4ELb0ELb0EN7cutlass10bfloat16_tE19Flash_kernel_traitsILi96ELi64ELi64ELi4ES3_EELb1ELb0ELb1ELb0ELb0ELb1ELb0ELb0EEEvNS_16Flash_fwd_paramsE)
        .other          _ZN5flash24flash_fwd_splitkv_kernelI23Flash_fwd_kernel_traitsILi96ELi64ELi64ELi4ELb0ELb0EN7cutlass10bfloat16_tE19Flash_kernel_traitsILi96ELi64ELi64ELi4ES3_EELb1ELb0ELb1ELb0ELb0ELb1ELb0ELb0EEEvNS_16Flash_fwd_paramsE,@"STO_CUDA_ENTRY STV_DEFAULT"
_ZN5flash24flash_fwd_splitkv_kernelI23Flash_fwd_kernel_traitsILi96ELi64ELi64ELi4ELb0ELb0EN7cutlass10bfloat16_tE19Flash_kernel_traitsILi96ELi64ELi64ELi4ES3_EELb1ELb0ELb1ELb0ELb0ELb1ELb0ELb0EEEvNS_16Flash_fwd_paramsE:
.text._ZN5flash24flash_fwd_splitkv_kernelI23Flash_fwd_kernel_traitsILi96ELi64ELi64ELi4ELb0ELb0EN7cutlass10bfloat16_tE19Flash_kernel_traitsILi96ELi64ELi64ELi4ES3_EELb1ELb0ELb1ELb0ELb0ELb1ELb0ELb0EEEvNS_16Flash_fwd_paramsE:
        /* <DEDUP_REMOVED lines=38> */
.L_x_5256:
[----:B------:R-:W1:Y:S02]  /*0260*/  LDC R4, c[0x0][0x2c8] ;  /* 0x0000b200ff047b82 */ /* 0x000e640000000800 */
.L_x_5257:
        /* <DEDUP_REMOVED lines=50> */
[----:B------:R-:W-:-:S04]  /*0590*/  IMAD R14, R9, R4, RZ ;  /* 0x00000004090e7224 */ /* 0x000fc800078e02ff */
[----:B------:R-:W-:Y:S02]  /*05a0*/  IMAD R14, R99, R5, R14 ;  /* 0x00000005630e7224 */ /* 0x000fe400078e020e */
[-C--:B--2---:R-:W-:Y:S02]  /*05b0*/  @!P0 IMAD R8, R11, R2.reuse, RZ ;  /* 0x000000020b088224 */ /* 0x084fe400078e02ff */
[----:B------:R-:W-:-:S04]  /*05c0*/  @!P0 IMAD.WIDE.U32 R16, R7, R2, RZ ;  /* 0x0000000207108225 */ /* 0x000fc800078e00ff */
[----:B------:R-:W-:Y:S02]  /*05d0*/  @!P0 IMAD R3, R7, R3, R8 ;  /* 0x0000000307038224 */ /* 0x000fe400078e0208 */
[----:B------:R-:W-:Y:S01]  /*05e0*/  @P0 IMAD.MOV.U32 R8, RZ, RZ, R12 ;  /* 0x000000ffff080224 */ /* 0x000fe200078e000c */
[----:B------:R-:W-:Y:S01]  /*05f0*/  SHF.L.U32 R12, R6, 0x3, RZ ;  /* 0x00000003060c7819 */ /* 0x000fe200000006ff */
[----:B------:R-:W-:Y:S01]  /*0600*/  @!P0 IMAD.IADD R123, R17, 0x1, R3 ;  /* 0x00000001117b8824 */ /* 0x000fe200078e0203 */
[----:B------:R-:W-:Y:S01]  /*0610*/  SHF.R.S32.HI R3, RZ, 0x2, R0 ;  /* 0x00000002ff037819 */ /* 0x000fe20000011400 */
[----:B------:R-:W-:Y:S01]  /*0620*/  IMAD R2, R7, UR4, R10 ;  /* 0x0000000407027c24 */ /* 0x000fe2000f8e020a */
[--C-:B------:R-:W-:Y:S01]  /*0630*/  SHF.R.S32.HI R13, RZ, 0x1f, R12.reuse ;  /* 0x0000001fff0d7819 */ /* 0x100fe2000001140c */
[----:B------:R-:W-:Y:S01]  /*0640*/  ULDC UR4, c[0x0][0x2c4] ;  /* 0x0000b10000047ab9 */ /* 0x000fe20000000800 */
[----:B------:R-:W-:Y:S01]  /*0650*/  @!P0 MOV R8, R16 ;  /* 0x0000001000088202 */ /* 0x000fe20000000f00 */
[----:B------:R-:W-:Y:S01]  /*0660*/  IMAD R2, R2, UR4, R99 ;  /* 0x0000000402027c24 */ /* 0x000fe2000f8e0263 */
[----:B------:R-:W-:Y:S01]  /*0670*/  ISETP.GE.AND P1, PT, R3, R122, PT ;  /* 0x0000007a0300720c */ /* 0x000fe20003f26270 */
[----:B------:R-:W-:Y:S01]  /*0680*/  IMAD.WIDE.U32 R18, R99, R4, R12 ;  /* 0x0000000463127225 */ /* 0x000fe200078e000c */
[----:B------:R-:W-:Y:S01]  /*0690*/  SHF.R.S32.HI R7, RZ, 0x1f, R10 ;  /* 0x0000001fff077819 */ /* 0x000fe2000001140a */
[----:B------:R-:W-:Y:S01]  /*06a0*/  ULDC.64 UR4, c[0x0][0x2a0] ;  /* 0x0000a80000047ab9 */ /* 0x000fe20000000a00 */
[----:B------:R-:W-:-:S02]  /*06b0*/  IADD3 R0, P3, R2, R3, RZ ;  /* 0x0000000302007210 */ /* 0x000fc40007f7e0ff */
[----:B------:R-:W-:Y:S01]  /*06c0*/  IADD3 R8, P0, R8, R18, RZ ;  /* 0x0000001208087210 */ /* 0x000fe20007f1e0ff */
[----:B------:R-:W-:Y:S01]  /*06d0*/  IMAD R17, R7, UR4, RZ ;  /* 0x0000000407117c24 */ /* 0x000fe2000f8e02ff */
[----:B------:R-:W-:Y:S02]  /*06e0*/  IADD3 R7, R3, 0x20, RZ ;  /* 0x0000002003077810 */ /* 0x000fe40007ffe0ff */
[----:B------:R-:W-:Y:S01]  /*06f0*/  IADD3.X R9, R123, R19, R14, P0, !PT ;  /* 0x000000137b097210 */ /* 0x000fe200007fe40e */
[C---:B------:R-:W-:Y:S01]  /*0700*/  IMAD R17, R10.reuse, UR5, R17 ;  /* 0x000000050a117c24 */ /* 0x040fe2000f8e0211 */
[----:B------:R-:W-:Y:S01]  /*0710*/  ISETP.GE.AND P0, PT, R7, R122, PT ;  /* 0x0000007a0700720c */ /* 0x000fe20003f06270 */
[----:B------:R-:W-:Y:S01]  /*0720*/  IMAD.WIDE.U32 R14, R10, UR4, R8 ;  /* 0x000000040a0e7c25 */ /* 0x000fe2000f8e0008 */
[----:B------:R-:W-:Y:S02]  /*0730*/  SHF.R.S32.HI R9, RZ, 0x1f, R3 ;  /* 0x0000001fff097819 */ /* 0x000fe40000011403 */
[C---:B------:R-:W-:Y:S01]  /*0740*/  IADD3 R8, R12.reuse, 0x40, RZ ;  /* 0x000000400c087810 */ /* 0x040fe20007ffe0ff */
[----:B------:R-:W-:-:S02]  /*0750*/  VIADD R10, R12, 0x20 ;  /* 0x000000200c0a7836 */ /* 0x000fc40000000000 */
        /* <DEDUP_REMOVED lines=17> */
.L_x_5260:
[----:B------:R-:W-:Y:S05]  /*0870*/  BSYNC B0 ;  /* 0x0000000000007941 */ /* 0x000fea0003800000 */
.L_x_5259:
        /* <DEDUP_REMOVED lines=20> */
.L_x_5262:
[----:B------:R-:W-:Y:S05]  /*09c0*/  BSYNC B0 ;  /* 0x0000000000007941 */ /* 0x000fea0003800000 */
.L_x_5261:
        /* <DEDUP_REMOVED lines=11> */
.L_x_5258:
        /* <DEDUP_REMOVED lines=24> */
.L_x_5263:
[----:B------:R-:W-:Y:S05]  /*0c00*/  @!P6 BRA `(.L_x_5264) ;  /* 0x000000040040e947 */ /* 0x000fea0003800000 */
[----:B------:R-:W1:Y:S01]  /*0c10*/  LDC R8, c[0x0][0x380] ;  /* 0x0000e000ff087b82 */ /* 0x000e620000000800 */
[----:B------:R-:W-:Y:S01]  /*0c20*/  LEA R21, R96, 0xffffffc0, 0x6 ;  /* 0xffffffc060157811 */ /* 0x000fe200078e30ff */
[----:B------:R-:W-:Y:S01]  /*0c30*/  ULDC.64 UR4, c[0x0][0x230] ;  /* 0x00008c0000047ab9 */ /* 0x000fe20000000a00 */
[----:B------:R-:W-:-:S05]  /*0c40*/  MOV R14, RZ ;  /* 0x000000ff000e7202 */ /* 0x000fca0000000f00 */
        /* <DEDUP_REMOVED lines=27> */
[----:B-1----:R-:W-:-:S04]  /*0e00*/  IABS R2, R9 ;  /* 0x0000000900027213 */ /* 0x002fc80000000000 */
[----:B-----5:R-:W1:Y:S08]  /*0e10*/  I2F.RP R12, R2 ;  /* 0x00000002000c7306 */ /* 0x020e700000209400 */
[----:B-1----:R-:W1:Y:S02]  /*0e20*/  MUFU.RCP R5, R12 ;  /* 0x0000000c00057308 */ /* 0x002e640000001000 */
[----:B-1----:R-:W-:-:S06]  /*0e30*/  IADD3 R5, R5, 0xffffffe, RZ ;  /* 0x0ffffffe05057810 */ /* 0x002fcc0007ffe0ff */
[----:B------:R-:W1:Y:S02]  /*0e40*/  F2I.FTZ.U32.TRUNC.NTZ R15, R5 ;  /* 0x00000005000f7305 */ /* 0x000e64000021f000 */
[----:B-1----:R-:W-:-:S04]  /*0e50*/  IMAD.MOV R3, RZ, RZ, -R15 ;  /* 0x000000ffff037224 */ /* 0x002fc800078e0a0f */
[----:B------:R-:W-:Y:S01]  /*0e60*/  IMAD R4, R3, R2, RZ ;  /* 0x0000000203047224 */ /* 0x000fe200078e02ff */
[----:B------:R-:W-:-:S03]  /*0e70*/  IABS R3, R10 ;  /* 0x0000000a00037213 */ /* 0x000fc60000000000 */
[----:B------:R-:W-:-:S04]  /*0e80*/  IMAD.HI.U32 R15, R15, R4, R14 ;  /* 0x000000040f0f7227 */ /* 0x000fc800078e000e */
[----:B------:R-:W-:-:S04]  /*0e90*/  IMAD.MOV.U32 R4, RZ, RZ, R3 ;  /* 0x000000ffff047224 */ /* 0x000fc800078e0003 */
[----:B------:R-:W-:-:S05]  /*0ea0*/  IMAD.HI.U32 R14, R15, R4, RZ ;  /* 0x000000040f0e7227 */ /* 0x000fca00078e00ff */
[----:B------:R-:W-:-:S05]  /*0eb0*/  IADD3 R3, -R14, RZ, RZ ;  /* 0x000000ff0e037210 */ /* 0x000fca0007ffe1ff */
[----:B------:R-:W-:Y:S02]  /*0ec0*/  IMAD R3, R2, R3, R4 ;  /* 0x0000000302037224 */ /* 0x000fe400078e0204 */
[----:B------:R-:W-:-:S03]  /*0ed0*/  IMAD.MOV R4, RZ, RZ, -R13 ;  /* 0x000000ffff047224 */ /* 0x000fc600078e0a0d */
[----:B------:R-:W-:Y:S01]  /*0ee0*/  ISETP.GT.U32.AND P1, PT, R2, R3, PT ;  /* 0x000000030200720c */ /* 0x000fe20003f24070 */
[----:B------:R-:W-:-:S12]  /*0ef0*/  IMAD R21, R8, R4, R21 ;  /* 0x0000000408157224 */ /* 0x000fd800078e0215 */
        /* <DEDUP_REMOVED lines=21> */
[----:B------:R-:W-:-:S04]  /*1050*/  IMAD.WIDE.U32 R8, R21, R92, R16 ;  /* 0x0000005c15087225 */ /* 0x000fc800078e0010 */
[----:B------:R-:W-:Y:S01]  /*1060*/  IMAD R4, R21, R93, R4 ;  /* 0x0000005d15047224 */ /* 0x000fe200078e0204 */
[----:B------:R-:W-:-:S03]  /*1070*/  MOV R16, R8 ;  /* 0x0000000800107202 */ /* 0x000fc60000000f00 */
[----:B------:R-:W-:Y:S02]  /*1080*/  IMAD.IADD R17, R9, 0x1, R4 ;  /* 0x0000000109117824 */ /* 0x000fe400078e0204 */
        /* <DEDUP_REMOVED lines=8> */
.L_x_5264:
        /* <DEDUP_REMOVED lines=47> */
.L_x_5266:
        /* <DEDUP_REMOVED lines=29> */
.L_x_5265:
        /* <DEDUP_REMOVED lines=8> */
[-C--:B------:R-:W-:Y:S01]  /*1650*/  LEA.HI R16, R17, R6.reuse, RZ, 0x3 ;  /* 0x0000000611107211 */ /* 0x080fe200078f18ff */
[----:B------:R-:W-:Y:S01]  /*1660*/  VIADD R120, R96, 0xffffffff ;  /* 0xffffffff60787836 */ /* 0x000fe20000000000 */
[----:B------:R-:W-:Y:S01]  /*1670*/  LOP3.LUT R3, R121, 0xfffffffc, RZ, 0xc0, !PT ;  /* 0xfffffffc79037812 */ /* 0x000fe200078ec0ff */
[----:B------:R-:W-:Y:S01]  /*1680*/  BSSY B0, `(.L_x_5267) ;  /* 0x000005c000007945 */ /* 0x000fe20003800000 */
[----:B-----5:R-:W-:Y:S01]  /*1690*/  SHF.R.S32.HI R12, RZ, 0x3, R16 ;  /* 0x00000003ff0c7819 */ /* 0x020fe20000011410 */
[----:B------:R-:W2:Y:S01]  /*16a0*/  @P0 LDC.64 R8, c[0x0][0x240] ;  /* 0x00009000ff080b82 */ /* 0x000ea20000000a00 */
[----:B------:R-:W-:Y:S01]  /*16b0*/  SHF.R.S32.HI R18, RZ, 0x2, R121 ;  /* 0x00000002ff127819 */ /* 0x000fe20000011479 */
[----:B------:R-:W-:Y:S01]  /*16c0*/  IMAD.IADD R124, R6, 0x1, -R3 ;  /* 0x00000001067c7824 */ /* 0x000fe200078e0a03 */
[----:B------:R-:W-:Y:S01]  /*16d0*/  LEA.HI R91, R17, R6, RZ, 0x5 ;  /* 0x00000006115b7211 */ /* 0x000fe200078f28ff */
[----:B------:R-:W-:Y:S01]  /*16e0*/  IMAD.SHL.U32 R27, R12, 0x40, RZ ;  /* 0x000000400c1b7824 */ /* 0x000fe200078e00ff */
[----:B------:R-:W-:Y:S01]  /*16f0*/  LEA.HI R121, R121, R18, RZ, 0x1 ;  /* 0x0000001279797211 */ /* 0x000fe200078f08ff */
[----:B------:R-:W-:Y:S01]  /*1700*/  IMAD.SHL.U32 R124, R124, 0x8, RZ ;  /* 0x000000087c7c7824 */ /* 0x000fe200078e00ff */
[----:B------:R-:W-:Y:S01]  /*1710*/  SHF.R.S32.HI R100, RZ, 0x5, R91 ;  /* 0x00000005ff647819 */ /* 0x000fe2000001145b */
[----:B------:R-:W3:Y:S01]  /*1720*/  @!P0 LDC.64 R4, c[0x0][0x228] ;  /* 0x00008a00ff048b82 */ /* 0x000ee20000000a00 */
[----:B------:R-:W-:Y:S01]  /*1730*/  LOP3.LUT R27, R27, 0xc0, RZ, 0xc0, !PT ;  /* 0x000000c01b1b7812 */ /* 0x000fe200078ec0ff */
[----:B------:R-:W-:Y:S01]  /*1740*/  VIADD R114, R124, 0x40 ;  /* 0x000000407c727836 */ /* 0x000fe20000000000 */
[----:B------:R-:W-:-:S02]  /*1750*/  LOP3.LUT R121, R121, 0x7fffffe, RZ, 0xc0, !PT ;  /* 0x07fffffe79797812 */ /* 0x000fc400078ec0ff */
[----:B------:R-:W-:Y:S02]  /*1760*/  LOP3.LUT R25, R27, 0x18, R124, 0xf8, !PT ;  /* 0x000000181b197812 */ /* 0x000fe400078ef87c */
[----:B------:R-:W-:Y:S01]  /*1770*/  SHF.R.U32.HI R26, RZ, 0x3, R27 ;  /* 0x00000003ff1a7819 */ /* 0x000fe2000001161b */
[C---:B------:R-:W-:Y:S01]  /*1780*/  IMAD.IADD R121, R18.reuse, 0x1, -R121 ;  /* 0x0000000112797824 */ /* 0x040fe200078e0a79 */
[----:B------:R-:W-:Y:S02]  /*1790*/  IADD3 R3, R18, 0x20, RZ ;  /* 0x0000002012037810 */ /* 0x000fe40007ffe0ff */
[----:B------:R-:W-:Y:S01]  /*17a0*/  LOP3.LUT R26, R25, R26, RZ, 0x3c, !PT ;  /* 0x0000001a191a7212 */ /* 0x000fe200078e3cff */
[----:B------:R-:W-:Y:S01]  /*17b0*/  IMAD R121, R100, 0x8, R121 ;  /* 0x0000000864797824 */ /* 0x000fe200078e0279 */
[-C--:B------:R-:W-:Y:S02]  /*17c0*/  ISETP.GE.AND P3, PT, R18, R11.reuse, PT ;  /* 0x0000000b1200720c */ /* 0x080fe40003f66270 */
[----:B------:R-:W-:Y:S01]  /*17d0*/  ISETP.GE.AND P2, PT, R3, R11, PT ;  /* 0x0000000b0300720c */ /* 0x000fe20003f46270 */
[----:B------:R-:W-:Y:S01]  /*17e0*/  IMAD.U32 R121, R121, 0x20, R26 ;  /* 0x0000002079797824 */ /* 0x000fe200078e001a */
[----:B------:R-:W-:Y:S01]  /*17f0*/  @!P0 SHF.R.S32.HI R11, RZ, 0x1f, R7 ;  /* 0x0000001fff0b8819 */ /* 0x000fe20000011407 */
[----:B--2---:R-:W-:Y:S01]  /*1800*/  @P0 IMAD.WIDE.U32 R26, R123, R8, RZ ;  /* 0x000000087b1a0225 */ /* 0x004fe200078e00ff */
[----:B------:R-:W-:-:S02]  /*1810*/  SHF.R.S32.HI R19, RZ, 0x1f, R18 ;  /* 0x0000001fff137819 */ /* 0x000fc40000011412 */
[----:B------:R-:W-:Y:S01]  /*1820*/  LEA.HI R17, R17, R6, RZ, 0x4 ;  /* 0x0000000611117211 */ /* 0x000fe200078f20ff */
[----:B------:R-:W-:Y:S01]  /*1830*/  @P0 IMAD R9, R123, R9, R27 ;  /* 0x000000097b090224 */ /* 0x000fe200078e021b */
[C---:B------:R-:W-:Y:S01]  /*1840*/  IADD3 R115, R124.reuse, 0x20, RZ ;  /* 0x000000207c737810 */ /* 0x040fe20007ffe0ff */
[-C--:B---3--:R-:W-:Y:S01]  /*1850*/  @!P0 IMAD R28, R11, R4.reuse, RZ ;  /* 0x000000040b1c8224 */ /* 0x088fe200078e02ff */
[----:B------:R-:W-:Y:S01]  /*1860*/  SHF.R.S32.HI R11, RZ, 0x1f, R10 ;  /* 0x0000001fff0b7819 */ /* 0x000fe2000001140a */
[C---:B------:R-:W-:Y:S01]  /*1870*/  @!P0 IMAD.WIDE.U32 R30, R7.reuse, R4, RZ ;  /* 0x00000004071e8225 */ /* 0x040fe200078e00ff */
[----:B------:R-:W-:Y:S02]  /*1880*/  @P0 MOV R4, R26 ;  /* 0x0000001a00040202 */ /* 0x000fe40000000f00 */
[----:B------:R-:W-:Y:S01]  /*1890*/  IADD3 R26, P1, R124, R20, RZ ;  /* 0x000000147c1a7210 */ /* 0x000fe20007f3e0ff */
[----:B------:R-:W-:Y:S01]  /*18a0*/  @!P0 IMAD R28, R7, R5, R28 ;  /* 0x00000005071c8224 */ /* 0x000fe200078e021c */
[----:B------:R-:W-:Y:S01]  /*18b0*/  SHF.R.S32.HI R5, RZ, 0x1f, R124 ;  /* 0x0000001fff057819 */ /* 0x000fe2000001147c */
[----:B------:R-:W-:-:S02]  /*18c0*/  @!P0 IMAD.MOV.U32 R4, RZ, RZ, R30 ;  /* 0x000000ffff048224 */ /* 0x000fc400078e001e */
[----:B------:R-:W-:Y:S02]  /*18d0*/  @!P0 IMAD.IADD R9, R31, 0x1, R28 ;  /* 0x000000011f098824 */ /* 0x000fe400078e021c */
[C---:B------:R-:W-:Y:S01]  /*18e0*/  IMAD.X R27, R5.reuse, 0x1, R0, P1 ;  /* 0x00000001051b7824 */ /* 0x040fe200008e0600 */
[----:B------:R-:W-:Y:S01]  /*18f0*/  IADD3 R28, P0, R124, R4, RZ ;  /* 0x000000047c1c7210 */ /* 0x000fe20007f1e0ff */
[----:B------:R-:W-:Y:S01]  /*1900*/  IMAD R0, R14, UR5, R15 ;  /* 0x000000050e007c24 */ /* 0x000fe2000f8e020f */
[----:B------:R-:W-:Y:S01]  /*1910*/  IADD3 R24, P1, R124, R24, RZ ;  /* 0x000000187c187210 */ /* 0x000fe20007f3e0ff */
[----:B------:R-:W-:Y:S01]  /*1920*/  IMAD.WIDE.U32 R14, R14, UR4, R26 ;  /* 0x000000040e0e7c25 */ /* 0x000fe2000f8e001a */
[----:B------:R-:W-:Y:S02]  /*1930*/  UMOV UR4, 0x400 ;  /* 0x0000040000047882 */ /* 0x000fe40000000000 */
[----:B-1----:R-:W-:Y:S01]  /*1940*/  ULEA UR4, UR8, UR4, 0x18 ;  /* 0x0000000408047291 */ /* 0x002fe2000f8ec03f */
[C---:B------:R-:W-:Y:S01]  /*1950*/  IMAD.X R29, R5.reuse, 0x1, R9, P0 ;  /* 0x00000001051d7824 */ /* 0x040fe200000e0609 */
[----:B------:R-:W-:Y:S01]  /*1960*/  IADD3.X R25, R5, R2, RZ, P1, !PT ;  /* 0x0000000205197210 */ /* 0x000fe20000ffe4ff */
[----:B------:R-:W-:-:S02]  /*1970*/  IMAD R31, R11, UR6, RZ ;  /* 0x000000060b1f7c24 */ /* 0x000fc4000f8e02ff */
[----:B------:R-:W-:Y:S01]  /*1980*/  IMAD.WIDE.U32 R28, R10, UR6, R28 ;  /* 0x000000060a1c7c25 */ /* 0x000fe2000f8e001c */
[----:B------:R-:W-:-:S03]  /*1990*/  LEA R121, R121, UR4, 0x1 ;  /* 0x0000000479797c11 */ /* 0x000fc6000f8e08ff */
[----:B------:R-:W-:Y:S02]  /*19a0*/  IMAD R31, R10, UR7, R31 ;  /* 0x000000070a1f7c24 */ /* 0x000fe4000f8e021f */
[----:B------:R-:W-:-:S04]  /*19b0*/  IMAD.WIDE R22, R23, 0x40, R18 ;  /* 0x0000004017167825 */ /* 0x000fc800078e0212 */
[----:B------:R-:W-:Y:S02]  /*19c0*/  IMAD.SHL.U32 R2, R120, 0x40, RZ ;  /* 0x0000004078027824 */ /* 0x000fe400078e00ff */
        /* <DEDUP_REMOVED lines=39> */
.L_x_5268:
[----:B------:R-:W-:Y:S05]  /*1c40*/  BSYNC B0 ;  /* 0x0000000000007941 */ /* 0x000fea0003800000 */
.L_x_5267:
        /* <DEDUP_REMOVED lines=40> */
.L_x_5270:
[----:B------:R-:W-:Y:S05]  /*1ed0*/  BSYNC B0 ;  /* 0x0000000000007941 */ /* 0x000fea0003800000 */
.L_x_5269:
[----:B------:R-:W-:Y:S01]  /*1ee0*/  IMAD.IADD R20, R85, 0x1, -R2 ;  /* 0x0000000155147824 */ /* 0x000fe200078e0a02 */
[----:B---3--:R-:W-:Y:S01]  /*1ef0*/  SHF.R.S32.HI R22, RZ, 0x4, R17 ;  /* 0x00000004ff167819 */ /* 0x008fe20000011411 */
[-C--:B------:R-:W-:Y:S01]  /*1f00*/  IMAD R98, R19, R92.reuse, RZ ;  /* 0x0000005c13627224 */ /* 0x080fe200078e02ff */
[----:B------:R-:W-:Y:S01]  /*1f10*/  BSSY B0, `(.L_x_5271) ;  /* 0x000002b000007945 */ /* 0x000fe20003800000 */
[C---:B------:R-:W-:Y:S01]  /*1f20*/  IMAD.WIDE.U32 R24, R18.reuse, R92, R24 ;  /* 0x0000005c12187225 */ /* 0x040fe200078e0018 */
[CC--:B------:R-:W-:Y:S02]  /*1f30*/  ISETP.GE.AND P0, PT, R18.reuse, R20.reuse, PT ;  /* 0x000000141200720c */ /* 0x0c0fe40003f06270 */
[C---:B------:R-:W-:Y:S01]  /*1f40*/  IADD3 R86, P5, R18.reuse, R21, RZ ;  /* 0x0000001512567210 */ /* 0x040fe20007fbe0ff */
[----:B------:R-:W-:Y:S01]  /*1f50*/  IMAD R98, R18, R93, R98 ;  /* 0x0000005d12627224 */ /* 0x000fe200078e0262 */
[----:B------:R-:W-:Y:S01]  /*1f60*/  ISETP.GE.AND P4, PT, R3, R20, PT ;  /* 0x000000140300720c */ /* 0x000fe20003f86270 */
[C---:B------:R-:W-:Y:S01]  /*1f70*/  IMAD.SHL.U32 R117, R92.reuse, 0x20, RZ ;  /* 0x000000205c757824 */ /* 0x040fe200078e00ff */
[----:B------:R-:W-:Y:S01]  /*1f80*/  SHF.L.U64.HI R116, R92, 0x5, R93 ;  /* 0x000000055c747819 */ /* 0x000fe2000001025d */
[----:B------:R-:W-:Y:S01]  /*1f90*/  IMAD.MOV.U32 R97, RZ, RZ, R24 ;  /* 0x000000ffff617224 */ /* 0x000fe200078e0018 */
[----:B------:R-:W-:-:S02]  /*1fa0*/  LEA.HI R21, R17, R22, RZ, 0x1 ;  /* 0x0000001611157211 */ /* 0x000fc400078f08ff */
[----:B------:R-:W-:-:S03]  /*1fb0*/  IADD3 R98, R25, R98, RZ ;  /* 0x0000006219627210 */ /* 0x000fc60007ffe0ff */
[----:B------:R-:W-:Y:S05]  /*1fc0*/  @P0 BRA `(.L_x_5272) ;  /* 0x00000000007c0947 */ /* 0x000fea0003800000 */
        /* <DEDUP_REMOVED lines=31> */
.L_x_5272:
[----:B------:R-:W-:Y:S05]  /*21c0*/  BSYNC B0 ;  /* 0x0000000000007941 */ /* 0x000fea0003800000 */
.L_x_5271:
        /* <DEDUP_REMOVED lines=33> */
.L_x_5274:
[----:B------:R-:W-:Y:S05]  /*23e0*/  BSYNC B0 ;  /* 0x0000000000007941 */ /* 0x000fea0003800000 */
.L_x_5273:
[----:B------:R-:W-:Y:S01]  /*23f0*/  LOP3.LUT R17, R17, 0xfffffff0, RZ, 0xc0, !PT ;  /* 0xfffffff011117812 */ /* 0x000fe200078ec0ff */
[----:B-1234-:R-:W1:Y:S01]  /*2400*/  LDC.64 R4, c[0x0][0x3c8] ;  /* 0x0000f200ff047b82 */ /* 0x01ee620000000a00 */
[----:B------:R-:W-:Y:S01]  /*2410*/  LOP3.LUT R23, R16, 0xfffffff8, RZ, 0xc0, !PT ;  /* 0xfffffff810177812 */ /* 0x000fe200078ec0ff */
[----:B------:R-:W-:Y:S01]  /*2420*/  IMAD.X R13, R19, 0x1, R13, P5 ;  /* 0x00000001130d7824 */ /* 0x000fe200028e060d */
[----:B------:R-:W-:Y:S01]  /*2430*/  LOP3.LUT R21, R21, 0xfffffffe, RZ, 0xc0, !PT ;  /* 0xfffffffe15157812 */ /* 0x000fe200078ec0ff */
[----:B------:R-:W-:Y:S01]  /*2440*/  IMAD.IADD R90, R6, 0x1, -R17 ;  /* 0x00000001065a7824 */ /* 0x000fe200078e0a11 */
[----:B------:R-:W-:Y:S01]  /*2450*/  ISETP.GE.AND P1, PT, R18, R20, PT ;  /* 0x000000141200720c */ /* 0x000fe20003f26270 */
[----:B------:R-:W-:Y:S01]  /*2460*/  IMAD.IADD R23, R6, 0x1, -R23 ;  /* 0x0000000106177824 */ /* 0x000fe200078e0a17 */
[----:B------:R-:W0:Y:S01]  /*2470*/  LDGDEPBAR ;  /* 0x00000000000079af */ /* 0x000e220000000000 */
[----:B------:R-:W-:Y:S01]  /*2480*/  IMAD.IADD R17, R22, 0x1, -R21 ;  /* 0x0000000116117824 */ /* 0x000fe200078e0a15 */
[----:B------:R-:W-:Y:S01]  /*2490*/  LEA.HI R19, R90, R90, RZ, 0x1 ;  /* 0x0000005a5a137211 */ /* 0x000fe200078f08ff */
[----:B------:R-:W-:Y:S01]  /*24a0*/  ULDC.64 UR6, c[0x0][0x3d0] ;  /* 0x0000f40000067ab9 */ /* 0x000fe20000000a00 */
[----:B------:R-:W-:Y:S01]  /*24b0*/  LEA.HI R16, R23, R23, RZ, 0x1 ;  /* 0x0000001717107211 */ /* 0x000fe200078f08ff */
[----:B------:R-:W-:Y:S01]  /*24c0*/  IMAD.WIDE.U32 R10, R7, UR6, R10 ;  /* 0x00000006070a7c25 */ /* 0x000fe2000f8e000a */
[--C-:B------:R-:W-:Y:S01]  /*24d0*/  SHF.R.S32.HI R21, RZ, 0x1, R19.reuse ;  /* 0x00000001ff157819 */ /* 0x100fe20000011413 */
[----:B------:R-:W2:Y:S01]  /*24e0*/  LDC.64 R94, c[0x0][0x250] ;  /* 0x00009400ff5e7b82 */ /* 0x000ea20000000a00 */
[----:B------:R-:W-:Y:S01]  /*24f0*/  SHF.R.S32.HI R8, RZ, 0x1f, R19 ;  /* 0x0000001fff087819 */ /* 0x000fe20000011413 */
[----:B------:R-:W-:Y:S01]  /*2500*/  IMAD.IADD R15, R15, 0x1, R0 ;  /* 0x000000010f0f7824 */ /* 0x000fe200078e0200 */
[----:B------:R-:W-:Y:S01]  /*2510*/  SHF.R.S32.HI R18, RZ, 0x1f, R7 ;  /* 0x0000001fff127819 */ /* 0x000fe20000011407 */
[----:B------:R-:W-:Y:S01]  /*2520*/  IMAD.SHL.U32 R12, R12, 0x8, RZ ;  /* 0x000000080c0c7824 */ /* 0x000fe200078e00ff */
[----:B------:R-:W-:Y:S01]  /*2530*/  ISETP.GE.AND P0, PT, R3, R20, PT ;  /* 0x000000140300720c */ /* 0x000fe20003f06270 */
[----:B------:R-:W-:Y:S01]  /*2540*/  ULDC UR5, c[0x0][0x2e8] ;  /* 0x0000ba0000057ab9 */ /* 0x000fe20000000800 */
[----:B------:R-:W-:Y:S01]  /*2550*/  SHF.R.S32.HI R3, RZ, 0x1, R16 ;  /* 0x00000001ff037819 */ /* 0x000fe20000011410 */
[----:B------:R-:W-:Y:S01]  /*2560*/  IMAD R18, R18, UR6, RZ ;  /* 0x0000000612127c24 */ /* 0x000fe2000f8e02ff */
[----:B------:R-:W-:-:S02]  /*2570*/  LOP3.LUT R16, R16, 0x7fffffe, RZ, 0xc0, !PT ;  /* 0x07fffffe10107812 */ /* 0x000fc400078ec0ff */
[----:B------:R-:W-:Y:S01]  /*2580*/  LEA.HI R8, R8, R21, RZ, 0x2 ;  /* 0x0000001508087211 */ /* 0x000fe200078f10ff */
[----:B------:R-:W-:Y:S01]  /*2590*/  IMAD R18, R7, UR7, R18 ;  /* 0x0000000707127c24 */ /* 0x000fe2000f8e0212 */
[----:B------:R-:W-:Y:S01]  /*25a0*/  SHF.R.S32.HI R9, RZ, 0x1f, R90 ;  /* 0x0000001fff097819 */ /* 0x000fe2000001145a */
[----:B------:R-:W-:Y:S01]  /*25b0*/  IMAD.IADD R16, R23, 0x1, -R16 ;  /* 0x0000000117107824 */ /* 0x000fe200078e0a10 */
[----:B------:R-:W-:Y:S01]  /*25c0*/  LOP3.LUT R8, R8, 0xfffffffc, RZ, 0xc0, !PT ;  /* 0xfffffffc08087812 */ /* 0x000fe200078ec0ff */
[----:B------:R-:W-:Y:S01]  /*25d0*/  IMAD.IADD R18, R11, 0x1, R18 ;  /* 0x000000010b127824 */ /* 0x000fe200078e0212 */
[----:B------:R-:W-:-:S04]  /*25e0*/  DEPBAR.LE SB0, 0x0 ;  /* 0x000080000000791a */ /* 0x000fc80000000000 */
[----:B------:R-:W-:Y:S01]  /*25f0*/  IMAD.IADD R8, R21, 0x1, -R8 ;  /* 0x0000000115087824 */ /* 0x000fe200078e0a08 */
[----:B------:R-:W-:Y:S01]  /*2600*/  LOP3.LUT R19, R19, 0x7fffffe, RZ, 0xc0, !PT ;  /* 0x07fffffe13137812 */ /* 0x000fe200078ec0ff */
[----:B------:R-:W-:Y:S01]  /*2610*/  IMAD R7, R17, 0x8, R16 ;  /* 0x0000000811077824 */ /* 0x000fe200078e0210 */
[----:B-1----:R-:W-:Y:S01]  /*2620*/  LEA R16, P2, R10, R4, 0x2 ;  /* 0x000000040a107211 */ /* 0x002fe200078410ff */
[----:B------:R-:W-:Y:S01]  /*2630*/  IMAD.SHL.U32 R0, R8, 0x40, RZ ;  /* 0x0000004008007824 */ /* 0x000fe200078e00ff */
[----:B------:R-:W-:Y:S01]  /*2640*/  LEA.HI R9, R9, R90, RZ, 0x3 ;  /* 0x0000005a09097211 */ /* 0x000fe200078f18ff */
[----:B------:R-:W-:Y:S01]  /*2650*/  IMAD.SHL.U32 R4, R17, 0x8, RZ ;  /* 0x0000000811047824 */ /* 0x000fe200078e00ff */
[----:B------:R-:W-:Y:S01]  /*2660*/  LEA.HI.X R17, R10, R5, R18, 0x2, P2 ;  /* 0x000000050a117211 */ /* 0x000fe200010f1412 */
[----:B------:R-:W-:Y:S01]  /*2670*/  IMAD.IADD R90, R90, 0x1, -R19 ;  /* 0x000000015a5a7824 */ /* 0x000fe200078e0a13 */
[----:B------:R-:W-:Y:S01]  /*2680*/  LOP3.LUT R11, R0, 0xc0, RZ, 0xc0, !PT ;  /* 0x000000c0000b7812 */ /* 0x000fe200078ec0ff */
[----:B------:R-:W-:Y:S01]  /*2690*/  IMAD.SHL.U32 R19, R3, 0x40, RZ ;  /* 0x0000004003137824 */ /* 0x000fe200078e00ff */
[----:B------:R-:W-:Y:S01]  /*26a0*/  ULDC.64 UR6, c[0x0][0x220] ;  /* 0x0000880000067ab9 */ /* 0x000fe20000000a00 */
[----:B------:R1:W5:Y:S01]  /*26b0*/  LDG.E R0, desc[UR12][R16.64] ;  /* 0x0000000c10007981 */ /* 0x000362000c1e1900 */
[----:B------:R-:W-:Y:S01]  /*26c0*/  IMAD.SHL.U32 R9, R9, 0x20, RZ ;  /* 0x0000002009097824 */ /* 0x000fe200078e00ff */
[----:B------:R-:W-:Y:S01]  /*26d0*/  LOP3.LUT R4, R11, 0x8, R4, 0xf8, !PT ;  /* 0x000000080b047812 */ /* 0x000fe200078ef804 */
[----:B------:R-:W-:Y:S01]  /*26e0*/  BAR.SYNC.DEFER_BLOCKING 0x0 ;  /* 0x0000000000007b1d */ /* 0x000fe20000010000 */
[----:B------:R-:W-:-:S02]  /*26f0*/  LOP3.LUT R19, R19, 0xc0, RZ, 0xc0, !PT ;  /* 0x000000c013137812 */ /* 0x000fc400078ec0ff */
[----:B------:R-:W-:Y:S02]  /*2700*/  LOP3.LUT R89, R9, 0xffffff00, RZ, 0xc0, !PT ;  /* 0xffffff0009597812 */ /* 0x000fe400078ec0ff */
[----:B------:R-:W-:Y:S02]  /*2710*/  LOP3.LUT R12, R19, 0x8, R12, 0xf8, !PT ;  /* 0x00000008130c7812 */ /* 0x000fe400078ef80c */
[----:B------:R-:W-:Y:S01]  /*2720*/  SHF.R.U32.HI R19, RZ, 0x3, R19 ;  /* 0x00000003ff137819 */ /* 0x000fe20000011613 */
[----:B------:R-:W-:Y:S01]  /*2730*/  IMAD R9, R100, 0x200, R89 ;  /* 0x0000020064097824 */ /* 0x000fe200078e0259 */
[----:B------:R-:W-:Y:S02]  /*2740*/  SHF.R.U32.HI R5, RZ, 0x3, R11 ;  /* 0x00000003ff057819 */ /* 0x000fe4000001160b */
[----:B------:R-:W-:Y:S02]  /*2750*/  LOP3.LUT R12, R12, R19, RZ, 0x3c, !PT ;  /* 0x000000130c0c7212 */ /* 0x000fe400078e3cff */
[----:B------:R-:W-:-:S03]  /*2760*/  LOP3.LUT R5, R4, R5, RZ, 0x3c, !PT ;  /* 0x0000000504057212 */ /* 0x000fc600078e3cff */
[----:B------:R-:W-:Y:S02]  /*2770*/  IMAD.U32 R112, R7, 0x20, R12 ;  /* 0x0000002007707824 */ /* 0x000fe400078e000c */
[-C--:B--2---:R-:W-:Y:S01]  /*2780*/  IMAD R7, R13, R94.reuse, RZ ;  /* 0x0000005e0d077224 */ /* 0x084fe200078e02ff */
[----:B------:R1:W-:Y:S03]  /*2790*/  @P1 STS [R121+0x6000], RZ ;  /* 0x006000ff79001388 */ /* 0x0003e60000000800 */
[C---:B------:R-:W-:Y:S02]  /*27a0*/  IMAD R7, R86.reuse, R95, R7 ;  /* 0x0000005f56077224 */ /* 0x040fe400078e0207 */
[----:B------:R-:W-:Y:S01]  /*27b0*/  IMAD.WIDE.U32 R86, R86, R94, R14 ;  /* 0x0000005e56567225 */ /* 0x000fe200078e000e */
        /* <DEDUP_REMOVED lines=12> */
[----:B------:R-:W-:Y:S02]  /*2880*/  LEA.HI.X R141, R86, UR7, R84, 0x1, P2 ;  /* 0x00000007568d7c11 */ /* 0x000fe400090f0c54 */
[----:B------:R-:W-:Y:S02]  /*2890*/  LEA R112, R112, UR4, 0x1 ;  /* 0x0000000470707c11 */ /* 0x000fe4000f8e08ff */
        /* <DEDUP_REMOVED lines=30> */
.L_x_5276:
[----:B------:R-:W-:Y:S05]  /*2a80*/  BSYNC B0 ;  /* 0x0000000000007941 */ /* 0x000fea0003800000 */
.L_x_5275:
        /* <DEDUP_REMOVED lines=31> */
.L_x_5278:
[----:B------:R-:W-:Y:S05]  /*2c80*/  BSYNC B0 ;  /* 0x0000000000007941 */ /* 0x000fea0003800000 */
.L_x_5277:
[----:B------:R-:W-:Y:S01]  /*2c90*/  LDSM.16.M88.4 R60, [R113] ;  /* 0x00000000713c783b */ /* 0x000fe20000000200 */
[----:B------:R-:W-:Y:S01]  /*2ca0*/  LOP3.LUT P1, RZ, R8, 0x2, RZ, 0xc0, !PT ;  /* 0x0000000208ff7812 */ /* 0x000fe2000782c0ff */
[----:B------:R-:W-:Y:S01]  /*2cb0*/  IMAD.MOV.U32 R8, RZ, RZ, 0x10 ;  /* 0x00000010ff087424 */ /* 0x000fe200078e00ff */
[----:B------:R-:W-:Y:S01]  /*2cc0*/  LOP3.LUT P0, RZ, R3, 0x2, RZ, 0xc0, !PT ;  /* 0x0000000203ff7812 */ /* 0x000fe2000780c0ff */
[----:B-1----:R-:W1:Y:S01]  /*2cd0*/  LDSM.16.M88.4 R16, [R112+0x3000] ;  /* 0x003000007010783b */ /* 0x002e620000000200 */
[----:B------:R-:W-:Y:S01]  /*2ce0*/  ULDC UR10, c[0x0][0x39c] ;  /* 0x0000e700000a7ab9 */ /* 0x000fe20000000800 */
[----:B------:R-:W-:Y:S01]  /*2cf0*/  LOP3.LUT R91, R91, 0xffffffe0, RZ, 0xc0, !PT ;  /* 0xffffffe05b5b7812 */ /* 0x000fe200078ec0ff */
[----:B------:R-:W-:Y:S01]  /*2d00*/  IMAD R99, R100, 0x10, R99 ;  /* 0x0000001064637824 */ /* 0x000fe200078e0263 */
[----:B------:R-:W1:Y:S01]  /*2d10*/  LDSM.16.M88.4 R36, [R112+0x3800] ;  /* 0x003800007024783b */ /* 0x000e620000000200 */
[----:B------:R-:W-:Y:S01]  /*2d20*/  SEL R4, R8, 0xfffffff0, !P1 ;  /* 0xfffffff008047807 */ /* 0x000fe20004800000 */
[----:B------:R-:W-:Y:S01]  /*2d30*/  IMAD.SHL.U32 R129, R6, 0x2, RZ ;  /* 0x0000000206817824 */ /* 0x000fe200078e00ff */
[----:B------:R-:W-:Y:S01]  /*2d40*/  SEL R3, R8, 0xfffffff0, !P0 ;  /* 0xfffffff008037807 */ /* 0x000fe20004000000 */
[----:B------:R-:W-:Y:S01]  /*2d50*/  LDSM.16.M88.4 R44, [R112+0x3400] ;  /* 0x00340000702c783b */ /* 0x000fe20000000200 */
[----:B--2--5:R-:W-:Y:S01]  /*2d60*/  FMUL.FTZ R0, R0, R7 ;  /* 0x0000000700007220 */ /* 0x024fe20000410000 */
[----:B------:R-:W-:Y:S01]  /*2d70*/  IMAD R111, R4, 0x2, R113 ;  /* 0x00000002046f7824 */ /* 0x000fe200078e0271 */
[----:B------:R-:W-:Y:S01]  /*2d80*/  LOP3.LUT R129, R129, 0x6, RZ, 0xc0, !PT ;  /* 0x0000000681817812 */ /* 0x000fe200078ec0ff */
[----:B------:R-:W-:Y:S01]  /*2d90*/  IMAD R109, R3, 0x2, R112 ;  /* 0x00000002036d7824 */ /* 0x000fe200078e0270 */
[----:B------:R-:W-:Y:S01]  /*2da0*/  LDSM.16.M88.4 R48, [R112+0x3c00] ;  /* 0x003c00007030783b */ /* 0x000fe20000000200 */
[----:B------:R-:W-:-:S03]  /*2db0*/  IMAD R90, R90, 0x20, R89 ;  /* 0x000000205a5a7824 */ /* 0x000fc600078e0259 */
[----:B---34-:R-:W-:Y:S01]  /*2dc0*/  LDSM.16.M88.4 R8, [R111] ;  /* 0x000000006f08783b */ /* 0x018fe20000000200 */
[----:B------:R-:W-:-:S03]  /*2dd0*/  IMAD.IADD R5, R5, 0x1, R90 ;  /* 0x0000000105057824 */ /* 0x000fc600078e025a */
[----:B------:R-:W2:Y:S04]  /*2de0*/  LDSM.16.M88.4 R64, [R109+0x3000] ;  /* 0x003000006d40783b */ /* 0x000ea80000000200 */
[----:B------:R-:W3:Y:S04]  /*2df0*/  LDSM.16.M88.4 R28, [R109+0x3800] ;  /* 0x003800006d1c783b */ /* 0x000ee80000000200 */
[----:B------:R-:W-:Y:S04]  /*2e00*/  LDSM.16.M88.4 R72, [R113+0x1000] ;  /* 0x001000007148783b */ /* 0x000fe80000000200 */
[----:B------:R-:W4:Y:S04]  /*2e10*/  LDSM.16.M88.4 R20, [R112+0x4000] ;  /* 0x004000007014783b */ /* 0x000f280000000200 */
[----:B------:R-:W4:Y:S01]  /*2e20*/  LDSM.16.M88.4 R32, [R109+0x3400] ;  /* 0x003400006d20783b */ /* 0x000f220000000200 */
[C---:B-1----:R-:W-:Y:S03]  /*2e30*/  HMMA.16816.F32.BF16 R12, R60.reuse, R16, RZ ;  /* 0x000000103c0c723c */ /* 0x042fe600000418ff */
[----:B------:R-:W1:Y:S04]  /*2e40*/  LDSM.16.M88.4 R68, [R109+0x3c00] ;  /* 0x003c00006d44783b */ /* 0x000e680000000200 */
[----:B------:R-:W-:Y:S01]  /*2e50*/  LDSM.16.M88.4 R56, [R111+0x1000] ;  /* 0x001000006f38783b */ /* 0x000fe20000000200 */
[C---:B------:R-:W-:Y:S03]  /*2e60*/  HMMA.16816.F32.BF16 R16, R60.reuse, R18, RZ ;  /* 0x000000123c10723c */ /* 0x040fe600000418ff */
[----:B------:R-:W1:Y:S03]  /*2e70*/  LDSM.16.M88.4 R52, [R109+0x4000] ;  /* 0x004000006d34783b */ /* 0x000e660000000200 */
[C---:B------:R-:W-:Y:S01]  /*2e80*/  HMMA.16816.F32.BF16 R40, R60.reuse, R36, RZ ;  /* 0x000000243c28723c */ /* 0x040fe200000418ff */
[----:B------:R-:W-:Y:S04]  /*2e90*/  LDSM.16.M88.4 R80, [R109+0x4400] ;  /* 0x004400006d50783b */ /* 0x000fe80000000200 */
[----:B------:R-:W-:Y:S01]  /*2ea0*/  LDSM.16.M88.4 R76, [R109+0x5000] ;  /* 0x005000006d4c783b */ /* 0x000fe20000000200 */
[----:B------:R-:W-:Y:S03]  /*2eb0*/  HMMA.16816.F32.BF16 R36, R60, R38, RZ ;  /* 0x000000263c24723c */ /* 0x000fe600000418ff */
[----:B------:R-:W0:Y:S03]  /*2ec0*/  LDGDEPBAR ;  /* 0x00000000000079af */ /* 0x000e260000000000 */
[C---:B--2---:R-:W-:Y:S06]  /*2ed0*/  HMMA.16816.F32.BF16 R12, R8.reuse, R64, R12 ;  /* 0x00000040080c723c */ /* 0x044fec000004180c */
[----:B------:R-:W-:Y:S06]  /*2ee0*/  HMMA.16816.F32.BF16 R16, R8, R66, R16 ;  /* 0x000000420810723c */ /* 0x000fec0000041810 */
[C---:B------:R-:W-:Y:S06]  /*2ef0*/  HMMA.16816.F32.BF16 R24, R60.reuse, R44, RZ ;  /* 0x0000002c3c18723c */ /* 0x040fec00000418ff */
[----:B------:R-:W-:Y:S06]  /*2f00*/  HMMA.16816.F32.BF16 R44, R60, R46, RZ ;  /* 0x0000002e3c2c723c */ /* 0x000fec00000418ff */
[C---:B---3--:R-:W-:Y:S06]  /*2f10*/  HMMA.16816.F32.BF16 R40, R8.reuse, R28, R40 ;  /* 0x0000001c0828723c */ /* 0x048fec0000041828 */
[----:B------:R-:W-:Y:S01]  /*2f20*/  HMMA.16816.F32.BF16 R36, R8, R30, R36 ;  /* 0x0000001e0824723c */ /* 0x000fe20000041824 */
[----:B------:R-:W2:Y:S05]  /*2f30*/  LDSM.16.M88.4 R28, [R112+0x4400] ;  /* 0x00440000701c783b */ /* 0x000eaa0000000200 */
[C---:B------:R-:W-:Y:S06]  /*2f40*/  HMMA.16816.F32.BF16 R64, R60.reuse, R48, RZ ;  /* 0x000000303c40723c */ /* 0x040fec00000418ff */
[----:B------:R-:W-:Y:S01]  /*2f50*/  HMMA.16816.F32.BF16 R60, R60, R50, RZ ;  /* 0x000000323c3c723c */ /* 0x000fe200000418ff */
[----:B------:R-:W-:Y:S05]  /*2f60*/  LDSM.16.M88.4 R48, [R112+0x5000] ;  /* 0x005000007030783b */ /* 0x000fea0000000200 */
[C---:B----4-:R-:W-:Y:S06]  /*2f70*/  HMMA.16816.F32.BF16 R12, R72.reuse, R20, R12 ;  /* 0x00000014480c723c */ /* 0x050fec000004180c */
[----:B------:R-:W-:Y:S01]  /*2f80*/  HMMA.16816.F32.BF16 R16, R72, R22, R16 ;  /* 0x000000164810723c */ /* 0x000fe20000041810 */
[----:B------:R-:W-:Y:S05]  /*2f90*/  LDSM.16.M88.4 R20, [R112+0x4800] ;  /* 0x004800007014783b */ /* 0x000fea0000000200 */
[C---:B------:R-:W-:Y:S06]  /*2fa0*/  HMMA.16816.F32.BF16 R24, R8.reuse, R32, R24 ;  /* 0x000000200818723c */ /* 0x040fec0000041818 */
[C---:B------:R-:W-:Y:S01]  /*2fb0*/  HMMA.16816.F32.BF16 R44, R8.reuse, R34, R44 ;  /* 0x00000022082c723c */ /* 0x040fe2000004182c */
[----:B------:R-:W3:Y:S05]  /*2fc0*/  LDSM.16.M88.4 R32, [R113+0x2000] ;  /* 0x002000007120783b */ /* 0x000eea0000000200 */
[C---:B-1----:R-:W-:Y:S06]  /*2fd0*/  HMMA.16816.F32.BF16 R64, R8.reuse, R68, R64 ;  /* 0x000000440840723c */ /* 0x042fec0000041840 */
[----:B------:R-:W-:Y:S01]  /*2fe0*/  HMMA.16816.F32.BF16 R60, R8, R70, R60 ;  /* 0x00000046083c723c */ /* 0x000fe2000004183c */
[----:B------:R-:W1:Y:S04]  /*2ff0*/  LDSM.16.M88.4 R68, [R112+0x4c00] ;  /* 0x004c00007044783b */ /* 0x000e680000000200 */
[----:B------:R-:W-:Y:S01]  /*3000*/  LDSM.16.M88.4 R8, [R111+0x2000] ;  /* 0x002000006f08783b */ /* 0x000fe20000000200 */
[C---:B------:R-:W-:Y:S06]  /*3010*/  HMMA.16816.F32.BF16 R12, R56.reuse, R52, R12 ;  /* 0x00000034380c723c */ /* 0x040fec000004180c */
[----:B------:R-:W-:Y:S01]  /*3020*/  HMMA.16816.F32.BF16 R16, R56, R54, R16 ;  /* 0x000000363810723c */ /* 0x000fe20000041810 */
[----:B------:R-:W4:Y:S05]  /*3030*/  LDSM.16.M88.4 R52, [R109+0x4800] ;  /* 0x004800006d34783b */ /* 0x000f2a0000000200 */
[C---:B--2---:R-:W-:Y:S06]  /*3040*/  HMMA.16816.F32.BF16 R24, R72.reuse, R28, R24 ;  /* 0x0000001c4818723c */ /* 0x044fec0000041818 */
[----:B------:R-:W-:Y:S01]  /*3050*/  HMMA.16816.F32.BF16 R44, R72, R30, R44 ;  /* 0x0000001e482c723c */ /* 0x000fe2000004182c */
[----:B------:R-:W2:Y:S05]  /*3060*/  LDSM.16.M88.4 R28, [R112+0x5400] ;  /* 0x00540000701c783b */ /* 0x000eaa0000000200 */
[C---:B---3--:R-:W-:Y:S06]  /*3070*/  HMMA.16816.F32.BF16 R12, R32.reuse, R48, R12 ;  /* 0x00000030200c723c */ /* 0x048fec000004180c */
[----:B------:R-:W-:Y:S01]  /*3080*/  HMMA.16816.F32.BF16 R16, R32, R50, R16 ;  /* 0x000000322010723c */ /* 0x000fe20000041810 */
[----:B------:R-:W3:Y:S05]  /*3090*/  LDSM.16.M88.4 R48, [R109+0x4c00] ;  /* 0x004c00006d30783b */ /* 0x000eea0000000200 */
[----:B------:R-:W-:Y:S06]  /*30a0*/  HMMA.16816.F32.BF16 R36, R72, R22, R36 ;  /* 0x000000164824723c */ /* 0x000fec0000041824 */
[----:B------:R-:W-:Y:S06]  /*30b0*/  HMMA.16816.F32.BF16 R24, R56, R80, R24 ;  /* 0x000000503818723c */ /* 0x000fec0000041818 */
[C---:B-1----:R-:W-:Y:S06]  /*30c0*/  HMMA.16816.F32.BF16 R64, R72.reuse, R68, R64 ;  /* 0x000000444840723c */ /* 0x042fec0000041840 */
[----:B------:R-:W-:Y:S01]  /*30d0*/  HMMA.16816.F32.BF16 R60, R72, R70, R60 ;  /* 0x00000046483c723c */ /* 0x000fe2000004183c */
[----:B------:R-:W1:Y:S05]  /*30e0*/  LDSM.16.M88.4 R68, [R112+0x5800] ;  /* 0x005800007044783b */ /* 0x000e6a0000000200 */
[----:B------:R-:W-:Y:S06]  /*30f0*/  HMMA.16816.F32.BF16 R44, R56, R82, R44 ;  /* 0x00000052382c723c */ /* 0x000fec000004182c */
[----:B------:R-:W-:Y:S01]  /*3100*/  HMMA.16816.F32.BF16 R40, R72, R20, R40 ;  /* 0x000000144828723c */ /* 0x000fe20000041828 */
[----:B------:R-:W1:Y:S04]  /*3110*/  LDSM.16.M88.4 R20, [R109+0x5400] ;  /* 0x005400006d14783b */ /* 0x000e680000000200 */
[----:B------:R-:W1:Y:S01]  /*3120*/  LDSM.16.M88.4 R72, [R112+0x5c00] ;  /* 0x005c00007048783b */ /* 0x000e620000000200 */
[----:B----4-:R-:W-:Y:S06]  /*3130*/  HMMA.16816.F32.BF16 R36, R56, R54, R36 ;  /* 0x000000363824723c */ /* 0x010fec0000041824 */
[----:B------:R-:W-:Y:S06]  /*3140*/  HMMA.16816.F32.BF16 R16, R8, R78, R16 ;  /* 0x0000004e0810723c */ /* 0x000fec0000041810 */
[C---:B--2---:R-:W-:Y:S06]  /*3150*/  HMMA.16816.F32.BF16 R24, R32.reuse, R28, R24 ;  /* 0x0000001c2018723c */ /* 0x044fec0000041818 */
[----:B------:R-:W-:Y:S01]  /*3160*/  HMMA.16816.F32.BF16 R44, R32, R30, R44 ;  /* 0x0000001e202c723c */ /* 0x000fe2000004182c */
[----:B------:R-:W2:Y:S05]  /*3170*/  LDSM.16.M88.4 R28, [R109+0x5800] ;  /* 0x005800006d1c783b */ /* 0x000eaa0000000200 */
[----:B------:R-:W-:Y:S06]  /*3180*/  HMMA.16816.F32.BF16 R12, R8, R76, R12 ;  /* 0x0000004c080c723c */ /* 0x000fec000004180c */
[----:B------:R-:W-:Y:S01]  /*3190*/  HMMA.16816.F32.BF16 R40, R56, R52, R40 ;  /* 0x000000343828723c */ /* 0x000fe20000041828 */
[----:B------:R-:W-:-:S05]  /*31a0*/  FMUL.FTZ R16, R16, UR10 ;  /* 0x0000000a10107c20 */ /* 0x000fca0008410000 */
[----:B---3--:R-:W-:Y:S01]  /*31b0*/  HMMA.16816.F32.BF16 R64, R56, R48, R64 ;  /* 0x000000303840723c */ /* 0x008fe20000041840 */
[----:B------:R-:W-:-:S05]  /*31c0*/  FMUL.FTZ R53, R19, UR10 ;  /* 0x0000000a13357c20 */ /* 0x000fca0008410000 */
[----:B------:R-:W-:Y:S01]  /*31d0*/  HMMA.16816.F32.BF16 R60, R56, R50, R60 ;  /* 0x00000032383c723c */ /* 0x000fe2000004183c */
[----:B------:R-:W-:Y:S01]  /*31e0*/  FMUL.FTZ R49, R17, UR10 ;  /* 0x0000000a11317c20 */ /* 0x000fe20008410000 */
[----:B------:R-:W-:Y:S04]  /*31f0*/  MUFU.TANH R53, R53 ;  /* 0x0000003500357308 */ /* 0x000fe80000002400 */
[----:B-1----:R-:W-:Y:S01]  /*3200*/  HMMA.16816.F32.BF16 R36, R32, R70, R36 ;  /* 0x000000462024723c */ /* 0x002fe20000041824 */
[----:B------:R-:W-:Y:S01]  /*3210*/  FMUL.FTZ R51, R18, UR10 ;  /* 0x0000000a12337c20 */ /* 0x000fe20008410000 */
[----:B------:R-:W-:Y:S01]  /*3220*/  FMUL.FTZ R3, R12, UR10 ;  /* 0x0000000a0c037c20 */ /* 0x000fe20008410000 */
[----:B------:R-:W-:Y:S02]  /*3230*/  IMAD.IADD R12, R6, 0x1, -R91 ;  /* 0x00000001060c7824 */ /* 0x000fe400078e0a5b */
[----:B------:R-:W-:Y:S01]  /*3240*/  FMUL.FTZ R13, R13, UR10 ;  /* 0x0000000a0d0d7c20 */ /* 0x000fe20008410000 */
[----:B------:R-:W-:Y:S01]  /*3250*/  FMUL.FTZ R15, R15, UR10 ;  /* 0x0000000a0f0f7c20 */ /* 0x000fe20008410000 */
[----:B------:R-:W-:Y:S01]  /*3260*/  HMMA.16816.F32.BF16 R24, R8, R20, R24 ;  /* 0x000000140818723c */ /* 0x000fe20000041818 */
[----:B------:R1:W3:Y:S01]  /*3270*/  MUFU.TANH R21, R16 ;  /* 0x0000001000157308 */ /* 0x0002e20000002400 */
[----:B------:R-:W-:-:S02]  /*3280*/  IMAD.IADD R6, R2, 0x1, R129 ;  /* 0x0000000102067824 */ /* 0x000fc400078e0281 */
[----:B------:R-:W-:Y:S02]  /*3290*/  FMUL.FTZ R14, R14, UR10 ;  /* 0x0000000a0e0e7c20 */ /* 0x000fe40008410000 */
[C---:B------:R-:W-:Y:S03]  /*32a0*/  HMMA.16816.F32.BF16 R40, R32.reuse, R68, R40 ;  /* 0x000000442028723c */ /* 0x040fe60000041828 */
[----:B------:R-:W4:Y:S03]  /*32b0*/  MUFU.TANH R51, R51 ;  /* 0x0000003300337308 */ /* 0x000f260000002400 */
[C---:B------:R-:W-:Y:S05]  /*32c0*/  HMMA.16816.F32.BF16 R64, R32.reuse, R72, R64 ;  /* 0x000000482040723c */ /* 0x040fea0000041840 */
[----:B------:R-:W4:Y:S01]  /*32d0*/  MUFU.TANH R13, R13 ;  /* 0x0000000d000d7308 */ /* 0x000f220000002400 */
[----:B-1----:R-:W1:Y:S01]  /*32e0*/  LDSM.16.M88.4 R16, [R109+0x5c00] ;  /* 0x005c00006d10783b */ /* 0x002e620000000200 */
[----:B------:R-:W-:Y:S01]  /*32f0*/  HMMA.16816.F32.BF16 R60, R32, R74, R60 ;  /* 0x0000004a203c723c */ /* 0x000fe2000004183c */
[----:B------:R-:W-:-:S04]  /*3300*/  DEPBAR.LE SB0, 0x0 ;  /* 0x000080000000791a */ /* 0x000fc80000000000 */
[----:B------:R-:W-:Y:S01]  /*3310*/  FMUL.FTZ R27, R27, UR10 ;  /* 0x0000000a1b1b7c20 */ /* 0x000fe20008410000 */
[C---:B--2---:R-:W-:Y:S01]  /*3320*/  HMMA.16816.F32.BF16 R36, R8.reuse, R30, R36 ;  /* 0x0000001e0824723c */ /* 0x044fe20000041824 */
[----:B------:R-:W-:Y:S01]  /*3330*/  SHF.R.S32.HI R33, RZ, 0x1f, R12 ;  /* 0x0000001fff217819 */ /* 0x000fe2000001140c */
[----:B------:R-:W2:Y:S01]  /*3340*/  MUFU.TANH R15, R15 ;  /* 0x0000000f000f7308 */ /* 0x000ea20000002400 */
[----:B------:R-:W-:Y:S02]  /*3350*/  FMUL.FTZ R24, R24, UR10 ;  /* 0x0000000a18187c20 */ /* 0x000fe40008410000 */
[----:B------:R-:W-:Y:S01]  /*3360*/  LEA.HI R12, R33, R12, RZ, 0x2 ;  /* 0x0000000c210c7211 */ /* 0x000fe200078f10ff */
[C---:B------:R-:W-:Y:S03]  /*3370*/  HMMA.16816.F32.BF16 R44, R8.reuse, R22, R44 ;  /* 0x00000016082c723c */ /* 0x040fe6000004182c */
[----:B------:R-:W-:Y:S01]  /*3380*/  SHF.R.S32.HI R12, RZ, 0x2, R12 ;  /* 0x00000002ff0c7819 */ /* 0x000fe2000001140c */
[----:B------:R-:W2:Y:S02]  /*3390*/  MUFU.TANH R49, R49 ;  /* 0x0000003100317308 */ /* 0x000ea40000002400 */
[----:B------:R-:W-:Y:S01]  /*33a0*/  HMMA.16816.F32.BF16 R40, R8, R28, R40 ;  /* 0x0000001c0828723c */ /* 0x000fe20000041828 */
[----:B------:R-:W-:Y:S01]  /*33b0*/  IADD3 R99, R99, 0x1, R12 ;  /* 0x0000000163637810 */ /* 0x000fe20007ffe00c */
[----:B------:R-:W-:Y:S01]  /*33c0*/  FMUL.FTZ R23, R25, UR10 ;  /* 0x0000000a19177c20 */ /* 0x000fe20008410000 */
[----:B------:R-:W-:-:S02]  /*33d0*/  VIADD R12, R6, 0x8 ;  /* 0x00000008060c7836 */ /* 0x000fc40000000000 */
[----:B------:R-:W-:Y:S01]  /*33e0*/  FMUL.FTZ R25, R26, UR10 ;  /* 0x0000000a1a197c20 */ /* 0x000fe20008410000 */
[----:B------:R-:W-:Y:S01]  /*33f0*/  IADD3 R99, R85, R99, -R122 ;  /* 0x0000006355637210 */ /* 0x000fe20007ffe87a */
[----:B------:R-:W-:Y:S04]  /*3400*/  MUFU.TANH R55, R24 ;  /* 0x0000001800377308 */ /* 0x000fe80000002400 */
[----:B------:R-:W-:Y:S02]  /*3410*/  IMAD.IADD R88, R99, 0x1, R88 ;  /* 0x0000000163587824 */ /* 0x000fe400078e0258 */
[----:B------:R-:W-:Y:S01]  /*3420*/  FMUL.FTZ R36, R36, UR10 ;  /* 0x0000000a24247c20 */ /* 0x000fe20008410000 */
[----:B------:R-:W-:Y:S01]  /*3430*/  FMUL.FTZ R38, R38, UR10 ;  /* 0x0000000a26267c20 */ /* 0x000fe20008410000 */
[----:B------:R-:W2:Y:S01]  /*3440*/  MUFU.TANH R23, R23 ;  /* 0x0000001700177308 */ /* 0x000ea20000002400 */
[----:B------:R-:W-:-:S02]  /*3450*/  VIMNMX R100, R88, R85, PT ;  /* 0x0000005558647248 */ /* 0x000fc40003fe0100 */
[----:B------:R-:W-:Y:S01]  /*3460*/  VIADDMNMX R99, R88, 0x8, R85, PT ;  /* 0x0000000858637846 */ /* 0x000fe20003800155 */
[----:B------:R-:W-:Y:S01]  /*3470*/  FMUL.FTZ R29, R44, UR10 ;  /* 0x0000000a2c1d7c20 */ /* 0x000fe20008410000 */
[----:B------:R-:W-:Y:S01]  /*3480*/  ISETP.GE.AND P4, PT, R12, R100, PT ;  /* 0x000000640c00720c */ /* 0x000fe20003f86270 */
[----:B------:R-:W-:Y:S01]  /*3490*/  FMUL.FTZ R7, R46, UR10 ;  /* 0x0000000a2e077c20 */ /* 0x000fe20008410000 */
[C---:B-1----:R-:W-:Y:S01]  /*34a0*/  HMMA.16816.F32.BF16 R64, R8.reuse, R16, R64 ;  /* 0x000000100840723c */ /* 0x042fe20000041840 */
[----:B------:R-:W-:Y:S01]  /*34b0*/  ISETP.GE.AND P1, PT, R12, R99, PT ;  /* 0x000000630c00720c */ /* 0x000fe20003f26270 */
[----:B------:R-:W-:Y:S01]  /*34c0*/  MUFU.TANH R25, R25 ;  /* 0x0000001900197308 */ /* 0x000fe20000002400 */
[----:B------:R-:W-:Y:S01]  /*34d0*/  I2FP.F32.S32 R12, R12 ;  /* 0x0000000c000c7245 */ /* 0x000fe20000201400 */
[----:B------:R-:W-:Y:S01]  /*34e0*/  FMUL.FTZ R33, R45, UR10 ;  /* 0x0000000a2d217c20 */ /* 0x000fe20008410000 */
[----:B------:R-:W-:Y:S01]  /*34f0*/  FMUL.FTZ R35, R40, UR10 ;  /* 0x0000000a28237c20 */ /* 0x000fe20008410000 */
[----:B------:R-:W-:Y:S01]  /*3500*/  HMMA.16816.F32.BF16 R60, R8, R18, R60 ;  /* 0x00000012083c723c */ /* 0x000fe2000004183c */
[----:B------:R-:W-:-:S02]  /*3510*/  VIADD R16, R6, 0x10 ;  /* 0x0000001006107836 */ /* 0x000fc40000000000 */
[-C--:B---3--:R-:W-:Y:S01]  /*3520*/  FFMA.FTZ R21, R0, R12.reuse, R21 ;  /* 0x0000000c00157223 */ /* 0x088fe20000010015 */
[----:B------:R-:W-:Y:S01]  /*3530*/  FMUL.FTZ R42, R42, UR10 ;  /* 0x0000000a2a2a7c20 */ /* 0x000fe20008410000 */
[----:B------:R-:W1:Y:S01]  /*3540*/  MUFU.TANH R27, R27 ;  /* 0x0000001b001b7308 */ /* 0x000e620000002400 */
[----:B------:R-:W-:Y:S01]  /*3550*/  FMUL.FTZ R43, R43, UR10 ;  /* 0x0000000a2b2b7c20 */ /* 0x000fe20008410000 */
[----:B------:R-:W-:Y:S01]  /*3560*/  FMUL.FTZ R8, R39, UR10 ;  /* 0x0000000a27087c20 */ /* 0x000fe20008410000 */
[C---:B------:R-:W-:Y:S02]  /*3570*/  VIADD R39, R6.reuse, 0x1 ;  /* 0x0000000106277836 */ /* 0x040fe40000000000 */
[----:B------:R-:W-:Y:S01]  /*3580*/  FMUL.FTZ R10, R37, UR10 ;  /* 0x0000000a250a7c20 */ /* 0x000fe20008410000 */
[----:B------:R-:W-:Y:S02]  /*3590*/  VIADD R37, R6, 0x9 ;  /* 0x0000000906257836 */ /* 0x000fe40000000000 */
[----:B----4-:R-:W-:Y:S01]  /*35a0*/  FFMA.FTZ R19, R0, R12, R51 ;  /* 0x0000000c00137223 */ /* 0x010fe20000010033 */
[----:B------:R-:W-:Y:S01]  /*35b0*/  VIADD R12, R6, 0x11 ;  /* 0x00000011060c7836 */ /* 0x000fe20000000000 */
[CC--:B------:R-:W-:Y:S01]  /*35c0*/  ISETP.GE.AND P3, PT, R39.reuse, R100.reuse, PT ;  /* 0x000000642700720c */ /* 0x0c0fe20003f66270 */
[----:B------:R-:W3:Y:S01]  /*35d0*/  MUFU.TANH R29, R29 ;  /* 0x0000001d001d7308 */ /* 0x000ee20000002400 */
[----:B------:R-:W-:Y:S01]  /*35e0*/  ISETP.GE.AND P0, PT, R39, R99, PT ;  /* 0x000000632700720c */ /* 0x000fe20003f06270 */
[----:B------:R-:W-:Y:S01]  /*35f0*/  FMUL.FTZ R9, R47, UR10 ;  /* 0x0000000a2f097c20 */ /* 0x000fe20008410000 */
[----:B------:R-:W-:Y:S01]  /*3600*/  I2FP.F32.S32 R39, R39 ;  /* 0x0000002700277245 */ /* 0x000fe20000201400 */
[----:B------:R-:W-:Y:S01]  /*3610*/  FMUL.FTZ R11, R41, UR10 ;  /* 0x0000000a290b7c20 */ /* 0x000fe20008410000 */
[-C--:B------:R-:W-:Y:S01]  /*3620*/  ISETP.GE.AND P5, PT, R37, R100.reuse, PT ;  /* 0x000000642500720c */ /* 0x080fe20003fa6270 */
[----:B------:R-:W-:Y:S01]  /*3630*/  FMUL.FTZ R65, R65, UR10 ;  /* 0x0000000a41417c20 */ /* 0x000fe20008410000 */
[----:B------:R-:W-:Y:S01]  /*3640*/  ISETP.GE.AND P2, PT, R37, R99, PT ;  /* 0x000000632500720c */ /* 0x000fe20003f46270 */
[CC--:B------:R-:W-:Y:S01]  /*3650*/  FFMA.FTZ R45, R0.reuse, R39.reuse, R13 ;  /* 0x00000027002d7223 */ /* 0x0c0fe2000001000d */
[----:B------:R-:W-:Y:S01]  /*3660*/  FSEL R21, R21, -INF , !P4 ;  /* 0xff80000015157808 */ /* 0x000fe20006000000 */
[----:B--2---:R-:W-:Y:S01]  /*3670*/  FFMA.FTZ R39, R0, R39, R15 ;  /* 0x0000002700277223 */ /* 0x004fe2000001000f */
[----:B------:R-:W-:Y:S01]  /*3680*/  FSEL R19, R19, -INF , !P1 ;  /* 0xff80000013137808 */ /* 0x000fe20004800000 */
[----:B------:R-:W2:Y:S01]  /*3690*/  MUFU.TANH R7, R7 ;  /* 0x0000000700077308 */ /* 0x000ea20000002400 */
[----:B------:R-:W-:Y:S01]  /*36a0*/  I2FP.F32.S32 R37, R37 ;  /* 0x0000002500257245 */ /* 0x000fe20000201400 */
[----:B------:R-:W-:Y:S01]  /*36b0*/  FMUL.FTZ R60, R60, UR10 ;  /* 0x0000000a3c3c7c20 */ /* 0x000fe20008410000 */
[C---:B------:R-:W-:Y:S01]  /*36c0*/  ISETP.GE.AND P4, PT, R12.reuse, R100, PT ;  /* 0x000000640c00720c */ /* 0x040fe20003f86270 */
[----:B------:R-:W-:Y:S01]  /*36d0*/  FMUL.FTZ R67, R67, UR10 ;  /* 0x0000000a43437c20 */ /* 0x000fe20008410000 */
[----:B------:R-:W-:Y:S01]  /*36e0*/  ISETP.GE.AND P1, PT, R12, R99, PT ;  /* 0x000000630c00720c */ /* 0x000fe20003f26270 */
[CC--:B------:R-:W-:Y:S01]  /*36f0*/  FFMA.FTZ R49, R0.reuse, R37.reuse, R49 ;  /* 0x0000002500317223 */ /* 0x0c0fe20000010031 */
[----:B------:R-:W-:Y:S01]  /*3700*/  I2FP.F32.S32 R12, R12 ;  /* 0x0000000c000c7245 */ /* 0x000fe20000201400 */
[C---:B------:R-:W-:Y:S01]  /*3710*/  FFMA.FTZ R37, R0.reuse, R37, R53 ;  /* 0x0000002500257223 */ /* 0x040fe20000010035 */
[----:B------:R-:W-:Y:S01]  /*3720*/  FSEL R45, R45, -INF , !P3 ;  /* 0xff8000002d2d7808 */ /* 0x000fe20005800000 */
[----:B------:R-:W4:Y:S01]  /*3730*/  MUFU.TANH R35, R35 ;  /* 0x0000002300237308 */ /* 0x000f220000002400 */
[----:B------:R-:W-:Y:S01]  /*3740*/  FSEL R39, R39, -INF , !P0 ;  /* 0xff80000027277808 */ /* 0x000fe20004000000 */
[----:B------:R-:W-:Y:S01]  /*3750*/  FFMA.FTZ R47, R0, R12, R23 ;  /* 0x0000000c002f7223 */ /* 0x000fe20000010017 */
[----:B------:R-:W-:Y:S01]  /*3760*/  ISETP.GE.AND P3, PT, R16, R100, PT ;  /* 0x000000641000720c */ /* 0x000fe20003f66270 */
[----:B------:R-:W-:Y:S01]  /*3770*/  VIADD R23, R6, 0x18 ;  /* 0x0000001806177836 */ /* 0x000fe20000000000 */
[-C--:B------:R-:W-:Y:S01]  /*3780*/  ISETP.GE.AND P0, PT, R16, R99.reuse, PT ;  /* 0x000000631000720c */ /* 0x080fe20003f06270 */
[----:B-1----:R-:W-:Y:S01]  /*3790*/  FFMA.FTZ R17, R0, R12, R27 ;  /* 0x0000000c00117223 */ /* 0x002fe2000001001b */
[----:B------:R-:W-:Y:S01]  /*37a0*/  I2FP.F32.S32 R16, R16 ;  /* 0x0000001000107245 */ /* 0x000fe20000201400 */
[----:B------:R-:W1:Y:S01]  /*37b0*/  MUFU.TANH R15, R42 ;  /* 0x0000002a000f7308 */ /* 0x000e620000002400 */
[----:B------:R-:W-:Y:S01]  /*37c0*/  FSEL R53, R49, -INF , !P5 ;  /* 0xff80000031357808 */ /* 0x000fe20006800000 */
[----:B------:R-:W-:Y:S01]  /*37d0*/  VIADD R12, R6, 0x20 ;  /* 0x00000020060c7836 */ /* 0x000fe20000000000 */
[----:B------:R-:W-:Y:S01]  /*37e0*/  FSEL R37, R37, -INF , !P2 ;  /* 0xff80000025257808 */ /* 0x000fe20005000000 */
[C---:B------:R-:W-:Y:S01]  /*37f0*/  FFMA.FTZ R51, R0.reuse, R16, R55 ;  /* 0x0000001000337223 */ /* 0x040fe20000010037 */
[C---:B------:R-:W-:Y:S01]  /*3800*/  ISETP.GE.AND P5, PT, R23.reuse, R100, PT ;  /* 0x000000641700720c */ /* 0x040fe20003fa6270 */
[----:B------:R-:W-:Y:S01]  /*3810*/  FFMA.FTZ R31, R0, R16, R25 ;  /* 0x00000010001f7223 */ /* 0x000fe20000010019 */
[----:B------:R-:W-:Y:S01]  /*3820*/  ISETP.GE.AND P2, PT, R23, R99, PT ;  /* 0x000000631700720c */ /* 0x000fe20003f46270 */
[----:B------:R-:W1:Y:S01]  /*3830*/  MUFU.TANH R33, R33 ;  /* 0x0000002100217308 */ /* 0x000e620000002400 */
[----:B------:R-:W-:Y:S01]  /*3840*/  I2FP.F32.S32 R23, R23 ;  /* 0x0000001700177245 */ /* 0x000fe20000201400 */
[----:B------:R-:W-:Y:S01]  /*3850*/  VIADD R16, R6, 0x19 ;  /* 0x0000001906107836 */ /* 0x000fe20000000000 */
[----:B------:R-:W-:Y:S01]  /*3860*/  FSEL R51, R51, -INF , !P3 ;  /* 0xff80000033337808 */ /* 0x000fe20005800000 */
[----:B------:R-:W-:Y:S01]  /*3870*/  FMUL.FTZ R64, R64, UR10 ;  /* 0x0000000a40407c20 */ /* 0x000fe20008410000 */
[----:B------:R-:W-:Y:S01]  /*3880*/  FSEL R31, R31, -INF , !P0 ;  /* 0xff8000001f1f7808 */ /* 0x000fe20004000000 */
[----:B---3--:R-:W-:Y:S01]  /*3890*/  FFMA.FTZ R29, R0, R23, R29 ;  /* 0x00000017001d7223 */ /* 0x008fe2000001001d */
[CC--:B------:R-:W-:Y:S01]  /*38a0*/  ISETP.GE.AND P3, PT, R16.reuse, R100.reuse, PT ;  /* 0x000000641000720c */ /* 0x0c0fe20003f66270 */
[----:B------:R-:W3:Y:S01]  /*38b0*/  MUFU.TANH R9, R9 ;  /* 0x0000000900097308 */ /* 0x000ee20000002400 */
[----:B------:R-:W-:Y:S01]  /*38c0*/  ISETP.GE.AND P0, PT, R16, R99, PT ;  /* 0x000000631000720c */ /* 0x000fe20003f06270 */
[----:B--2---:R-:W-:Y:S01]  /*38d0*/  FFMA.FTZ R23, R0, R23, R7 ;  /* 0x0000001700177223 */ /* 0x004fe20000010007 */
[----:B------:R-:W-:Y:S01]  /*38e0*/  FSEL R47, R47, -INF , !P4 ;  /* 0xff8000002f2f7808 */ /* 0x000fe20006000000 */
[----:B------:R-:W-:Y:S01]  /*38f0*/  FMUL.FTZ R66, R66, UR10 ;  /* 0x0000000a42427c20 */ /* 0x000fe20008410000 */
[----:B------:R-:W-:Y:S01]  /*3900*/  FSEL R17, R17, -INF , !P1 ;  /* 0xff80000011117808 */ /* 0x000fe20004800000 */
[----:B------:R-:W-:Y:S01]  /*3910*/  FMUL.FTZ R62, R62, UR10 ;  /* 0x0000000a3e3e7c20 */ /* 0x000fe20008410000 */
[C---:B------:R-:W-:Y:S01]  /*3920*/  ISETP.GE.AND P4, PT, R12.reuse, R100, PT ;  /* 0x000000640c00720c */ /* 0x040fe20003f86270 */
[----:B------:R-:W2:Y:S01]  /*3930*/  MUFU.TANH R13, R43 ;  /* 0x0000002b000d7308 */ /* 0x000ea20000002400 */
[----:B------:R-:W-:Y:S01]  /*3940*/  ISETP.GE.AND P1, PT, R12, R99, PT ;  /* 0x000000630c00720c */ /* 0x000fe20003f26270 */
[----:B------:R-:W-:Y:S01]  /*3950*/  FMUL.FTZ R61, R61, UR10 ;  /* 0x0000000a3d3d7c20 */ /* 0x000fe20008410000 */
[----:B------:R-:W-:Y:S01]  /*3960*/  I2FP.F32.S32 R12, R12 ;  /* 0x0000000c000c7245 */ /* 0x000fe20000201400 */
[----:B------:R-:W-:Y:S01]  /*3970*/  FMUL.FTZ R63, R63, UR10 ;  /* 0x0000000a3f3f7c20 */ /* 0x000fe20008410000 */
[----:B------:R-:W-:-:S02]  /*3980*/  FSEL R49, R29, -INF , !P5 ;  /* 0xff8000001d317808 */ /* 0x000fc40006800000 */
[----:B------:R-:W-:Y:S01]  /*3990*/  FSEL R23, R23, -INF , !P2 ;  /* 0xff80000017177808 */ /* 0x000fe20005000000 */
[----:B------:R3:W2:Y:S01]  /*39a0*/  MUFU.TANH R25, R10 ;  /* 0x0000000a00197308 */ /* 0x0006a20000002400 */
[CC--:B----4-:R-:W-:Y:S01]  /*39b0*/  FFMA.FTZ R35, R0.reuse, R12.reuse, R35 ;  /* 0x0000000c00237223 */ /* 0x0d0fe20000010023 */
[----:B-1----:R-:W-:Y:S01]  /*39c0*/  FFMA.FTZ R131, R0, R12, R15 ;  /* 0x0000000c00837223 */ /* 0x002fe2000001000f */
[----:B------:R-:W-:-:S03]  /*39d0*/  VIADD R12, R6, 0x28 ;  /* 0x00000028060c7836 */ /* 0x000fc60000000000 */
[----:B------:R-:W-:Y:S02]  /*39e0*/  FSEL R143, R35, -INF , !P4 ;  /* 0xff800000238f7808 */ /* 0x000fe40006000000 */
[----:B------:R1:W4:Y:S01]  /*39f0*/  MUFU.TANH R55, R8 ;  /* 0x0000000800377308 */ /* 0x0003220000002400 */
[----:B------:R-:W-:-:S07]  /*3a00*/  FSEL R131, R131, -INF , !P1 ;  /* 0xff80000083837808 */ /* 0x000fce0004800000 */
[----:B------:R-:W-:Y:S01]  /*3a10*/  MUFU.TANH R41, R36 ;  /* 0x0000002400297308 */ /* 0x000fe20000002400 */
[----:B---3--:R-:W-:Y:S01]  /*3a20*/  I2FP.F32.S32 R10, R16 ;  /* 0x00000010000a7245 */ /* 0x008fe20000201400 */
[----:B------:R-:W-:-:S04]  /*3a30*/  VIADD R16, R6, 0x21 ;  /* 0x0000002106107836 */ /* 0x000fc80000000000 */
[----:B------:R-:W-:Y:S01]  /*3a40*/  FFMA.FTZ R33, R0, R10, R33 ;  /* 0x0000000a00217223 */ /* 0x000fe20000010021 */
[C---:B------:R-:W-:Y:S01]  /*3a50*/  ISETP.GE.AND P5, PT, R16.reuse, R100, PT ;  /* 0x000000641000720c */ /* 0x040fe20003fa6270 */
[----:B------:R-:W-:Y:S01]  /*3a60*/  MUFU.TANH R27, R38 ;  /* 0x00000026001b7308 */ /* 0x000fe20000002400 */
[-C--:B------:R-:W-:Y:S01]  /*3a70*/  ISETP.GE.AND P2, PT, R16, R99.reuse, PT ;  /* 0x000000631000720c */ /* 0x080fe20003f46270 */
[----:B-1----:R-:W-:Y:S01]  /*3a80*/  VIADD R8, R6, 0x29 ;  /* 0x0000002906087836 */ /* 0x002fe20000000000 */
[----:B------:R-:W-:Y:S01]  /*3a90*/  I2FP.F32.S32 R16, R16 ;  /* 0x0000001000107245 */ /* 0x000fe20000201400 */
[----:B------:R-:W-:Y:S01]  /*3aa0*/  FFMA.FTZ R10, R0, R10, R9 ;  /* 0x0000000a000a7223 */ /* 0x000fe20000010009 */
[----:B------:R-:W-:Y:S02]  /*3ab0*/  FSEL R43, R33, -INF , !P3 ;  /* 0xff800000212b7808 */ /* 0x000fe40005800000 */
[----:B------:R-:W-:Y:S01]  /*3ac0*/  ISETP.GE.AND P4, PT, R8, R100, PT ;  /* 0x000000640800720c */ /* 0x000fe20003f86270 */
[----:B------:R-:W1:Y:S01]  /*3ad0*/  MUFU.TANH R11, R11 ;  /* 0x0000000b000b7308 */ /* 0x000e620000002400 */
[----:B--2---:R-:W-:Y:S01]  /*3ae0*/  FFMA.FTZ R13, R0, R16, R13 ;  /* 0x00000010000d7223 */ /* 0x004fe2000001000d */
[----:B------:R-:W-:-:S02]  /*3af0*/  ISETP.GE.AND P1, PT, R8, R99, PT ;  /* 0x000000630800720c */ /* 0x000fc40003f26270 */
[----:B------:R-:W-:Y:S02]  /*3b00*/  I2FP.F32.S32 R8, R8 ;  /* 0x0000000800087245 */ /* 0x000fe40000201400 */
[----:B------:R-:W-:Y:S01]  /*3b10*/  FSEL R15, R10, -INF , !P0 ;  /* 0xff8000000a0f7808 */ /* 0x000fe20004000000 */
[----:B------:R-:W-:Y:S01]  /*3b20*/  VIADD R10, R6, 0x31 ;  /* 0x00000031060a7836 */ /* 0x000fe20000000000 */
[----:B------:R-:W2:Y:S01]  /*3b30*/  MUFU.TANH R29, R60 ;  /* 0x0000003c001d7308 */ /* 0x000ea20000002400 */
[----:B------:R-:W-:Y:S01]  /*3b40*/  ISETP.GE.AND P3, PT, R12, R100, PT ;  /* 0x000000640c00720c */ /* 0x000fe20003f66270 */
[-C--:B------:R-:W-:Y:S01]  /*3b50*/  FFMA.FTZ R25, R0, R8.reuse, R25 ;  /* 0x0000000800197223 */ /* 0x080fe20000010019 */
[----:B------:R-:W-:Y:S01]  /*3b60*/  ISETP.GE.AND P0, PT, R12, R99, PT ;  /* 0x000000630c00720c */ /* 0x000fe20003f06270 */
[----:B----4-:R-:W-:Y:S01]  /*3b70*/  FFMA.FTZ R55, R0, R8, R55 ;  /* 0x0000000800377223 */ /* 0x010fe20000010037 */
[----:B------:R-:W-:Y:S01]  /*3b80*/  FSEL R85, R13, -INF , !P2 ;  /* 0xff8000000d557808 */ /* 0x000fe20005000000 */
[----:B------:R-:W-:Y:S01]  /*3b90*/  VIADD R8, R6, 0x38 ;  /* 0x0000003806087836 */ /* 0x000fe20000000000 */
[----:B------:R-:W-:Y:S01]  /*3ba0*/  I2FP.F32.S32 R12, R12 ;  /* 0x0000000c000c7245 */ /* 0x000fe20000201400 */
[----:B------:R-:W3:Y:S01]  /*3bb0*/  MUFU.TANH R7, R64 ;  /* 0x0000004000077308 */ /* 0x000ee20000002400 */
[----:B-1----:R-:W-:Y:S01]  /*3bc0*/  FFMA.FTZ R11, R0, R16, R11 ;  /* 0x00000010000b7223 */ /* 0x002fe2000001000b */
[----:B------:R-:W-:-:S02]  /*3bd0*/  FSEL R133, R25, -INF , !P4 ;  /* 0xff80000019857808 */ /* 0x000fc40006000000 */
[CC--:B------:R-:W-:Y:S01]  /*3be0*/  FFMA.FTZ R35, R0.reuse, R12.reuse, R41 ;  /* 0x0000000c00237223 */ /* 0x0c0fe20000010029 */
[----:B------:R-:W-:Y:S01]  /*3bf0*/  FFMA.FTZ R27, R0, R12, R27 ;  /* 0x0000000c001b7223 */ /* 0x000fe2000001001b */
[----:B------:R-:W-:Y:S01]  /*3c00*/  FSEL R105, R55, -INF , !P1 ;  /* 0xff80000037697808 */ /* 0x000fe20004800000 */
[----:B------:R-:W-:Y:S01]  /*3c10*/  VIADD R12, R6, 0x30 ;  /* 0x00000030060c7836 */ /* 0x000fe20000000000 */
[----:B------:R-:W-:Y:S01]  /*3c20*/  MUFU.TANH R65, R65 ;  /* 0x0000004100417308 */ /* 0x000fe20000002400 */
[C---:B------:R-:W-:Y:S02]  /*3c30*/  ISETP.GE.AND P4, PT, R8.reuse, R100, PT ;  /* 0x000000640800720c */ /* 0x040fe40003f86270 */
[----:B------:R-:W-:Y:S02]  /*3c40*/  ISETP.GE.AND P1, PT, R8, R99, PT ;  /* 0x000000630800720c */ /* 0x000fe40003f26270 */
[----:B------:R-:W-:Y:S02]  /*3c50*/  I2FP.F32.S32 R8, R8 ;  /* 0x0000000800087245 */ /* 0x000fe40000201400 */
[----:B------:R-:W-:Y:S01]  /*3c60*/  FSEL R35, R35, -INF , !P3 ;  /* 0xff80000023237808 */ /* 0x000fe20005800000 */
[----:B------:R-:W1:Y:S01]  /*3c70*/  MUFU.TANH R9, R66 ;  /* 0x0000004200097308 */ /* 0x000e620000002400 */
[----:B------:R-:W-:Y:S01]  /*3c80*/  FSEL R33, R27, -INF , !P0 ;  /* 0xff8000001b217808 */ /* 0x000fe20004000000 */
[----:B--2---:R-:W-:Y:S01]  /*3c90*/  FFMA.FTZ R29, R0, R8, R29 ;  /* 0x00000008001d7223 */ /* 0x004fe2000001001d */
[----:B------:R-:W-:-:S02]  /*3ca0*/  FSEL R89, R11, -INF , !P5 ;  /* 0xff8000000b597808 */ /* 0x000fc40006800000 */
[C---:B------:R-:W-:Y:S02]  /*3cb0*/  ISETP.GE.AND P3, PT, R10.reuse, R100, PT ;  /* 0x000000640a00720c */ /* 0x040fe40003f66270 */
[----:B------:R-:W-:Y:S01]  /*3cc0*/  ISETP.GE.AND P0, PT, R10, R99, PT ;  /* 0x000000630a00720c */ /* 0x000fe20003f06270 */
[----:B------:R-:W2:Y:S01]  /*3cd0*/  MUFU.TANH R67, R67 ;  /* 0x0000004300437308 */ /* 0x000ea20000002400 */
[----:B------:R-:W-:Y:S02]  /*3ce0*/  I2FP.F32.S32 R11, R12 ;  /* 0x0000000c000b7245 */ /* 0x000fe40000201400 */
[----:B------:R-:W-:Y:S02]  /*3cf0*/  I2FP.F32.S32 R10, R10 ;  /* 0x0000000a000a7245 */ /* 0x000fe40000201400 */
[----:B------:R-:W-:Y:S01]  /*3d00*/  ISETP.GE.AND P5, PT, R12, R100, PT ;  /* 0x000000640c00720c */ /* 0x000fe20003fa6270 */
[----:B---3--:R-:W-:Y:S01]  /*3d10*/  FFMA.FTZ R7, R0, R11, R7 ;  /* 0x0000000b00077223 */ /* 0x008fe20000010007 */
[----:B------:R-:W-:Y:S01]  /*3d20*/  ISETP.GE.AND P2, PT, R12, R99, PT ;  /* 0x000000630c00720c */ /* 0x000fe20003f46270 */
[----:B------:R-:W3:Y:S01]  /*3d30*/  MUFU.TANH R13, R62 ;  /* 0x0000003e000d7308 */ /* 0x000ee20000002400 */
[C---:B-1----:R-:W-:Y:S01]  /*3d40*/  FFMA.FTZ R9, R0.reuse, R11, R9 ;  /* 0x0000000b00097223 */ /* 0x042fe20000010009 */
[----:B------:R-:W-:Y:S01]  /*3d50*/  FFMA.FTZ R65, R0, R10, R65 ;  /* 0x0000000a00417223 */ /* 0x000fe20000010041 */
[----:B------:R-:W-:-:S02]  /*3d60*/  FSEL R101, R29, -INF , !P4 ;  /* 0xff8000001d657808 */ /* 0x000fc40006000000 */
[----:B------:R-:W-:Y:S02]  /*3d70*/  ISETP.GE.AND P4, PT, R96, 0x2, PT ;  /* 0x000000026000780c */ /* 0x000fe40003f86270 */
[----:B------:R-:W-:Y:S01]  /*3d80*/  FSEL R103, R7, -INF , !P5 ;  /* 0xff80000007677808 */ /* 0x000fe20006800000 */
[----:B------:R-:W1:Y:S01]  /*3d90*/  MUFU.TANH R3, R3 ;  /* 0x0000000300037308 */ /* 0x000e620000002400 */
[----:B--2---:R-:W-:Y:S01]  /*3da0*/  FFMA.FTZ R26, R0, R10, R67 ;  /* 0x0000000a001a7223 */ /* 0x004fe20000010043 */
[----:B------:R-:W-:Y:S02]  /*3db0*/  FSEL R27, R9, -INF , !P2 ;  /* 0xff800000091b7808 */ /* 0x000fe40005000000 */
[----:B------:R-:W-:Y:S02]  /*3dc0*/  FSEL R102, R65, -INF , !P3 ;  /* 0xff80000041667808 */ /* 0x000fe40005800000 */
[----:B------:R-:W-:Y:S02]  /*3dd0*/  FSEL R26, R26, -INF , !P0 ;  /* 0xff8000001a1a7808 */ /* 0x000fe40004000000 */
[----:B------:R-:W2:Y:S01]  /*3de0*/  MUFU.TANH R25, R14 ;  /* 0x0000000e00197308 */ /* 0x000ea20000002400 */
[----:B---3--:R-:W-:Y:S01]  /*3df0*/  FFMA.FTZ R13, R0, R8, R13 ;  /* 0x00000008000d7223 */ /* 0x008fe2000001000d */
[C---:B------:R-:W-:Y:S01]  /*3e00*/  VIADD R8, R6.reuse, 0x39 ;  /* 0x0000003906087836 */ /* 0x040fe20000000000 */
[----:B------:R-:W-:Y:S01]  /*3e10*/  BAR.SYNC.DEFER_BLOCKING 0x0 ;  /* 0x0000000000007b1d */ /* 0x000fe20000010000 */
[----:B------:R-:W-:-:S02]  /*3e20*/  ISETP.GE.AND P5, PT, R6, R100, PT ;  /* 0x000000640600720c */ /* 0x000fc40003fa6270 */
[-C--:B------:R-:W-:Y:S02]  /*3e30*/  ISETP.GE.AND P2, PT, R6, R99.reuse, PT ;  /* 0x000000630600720c */ /* 0x080fe40003f46270 */
[C---:B------:R-:W-:Y:S01]  /*3e40*/  ISETP.GE.AND P3, PT, R8.reuse, R100, PT ;  /* 0x000000640800720c */ /* 0x040fe20003f66270 */
[----:B------:R-:W3:Y:S01]  /*3e50*/  MUFU.TANH R61, R61 ;  /* 0x0000003d003d7308 */ /* 0x000ee20000002400 */
[----:B------:R-:W-:Y:S02]  /*3e60*/  ISETP.GE.AND P0, PT, R8, R99, PT ;  /* 0x000000630800720c */ /* 0x000fe40003f06270 */
[----:B------:R-:W-:Y:S02]  /*3e70*/  I2FP.F32.S32 R6, R6 ;  /* 0x0000000600067245 */ /* 0x000fe40000201400 */
[----:B------:R-:W-:-:S03]  /*3e80*/  I2FP.F32.S32 R8, R8 ;  /* 0x0000000800087245 */ /* 0x000fc60000201400 */
[----:B------:R-:W4:Y:S01]  /*3e90*/  MUFU.TANH R63, R63 ;  /* 0x0000003f003f7308 */ /* 0x000f220000002400 */
[CC--:B-1----:R-:W-:Y:S01]  /*3ea0*/  FFMA.FTZ R3, R0.reuse, R6.reuse, R3 ;  /* 0x0000000600037223 */ /* 0x0c2fe20000010003 */
[----:B--2---:R-:W-:Y:S01]  /*3eb0*/  FFMA.FTZ R41, R0, R6, R25 ;  /* 0x0000000600297223 */ /* 0x004fe20000010019 */
[----:B------:R-:W-:-:S03]  /*3ec0*/  FSEL R25, R13, -INF , !P1 ;  /* 0xff8000000d197808 */ /* 0x000fc60004800000 */
[----:B------:R-:W-:Y:S02]  /*3ed0*/  FSEL R29, R3, -INF , !P5 ;  /* 0xff800000031d7808 */ /* 0x000fe40006800000 */
[----:B------:R-:W-:Y:S01]  /*3ee0*/  FSEL R41, R41, -INF , !P2 ;  /* 0xff80000029297808 */ /* 0x000fe20005000000 */
[----:B---3--:R-:W-:-:S05]  /*3ef0*/  FFMA.FTZ R61, R0, R8, R61 ;  /* 0x00000008003d7223 */ /* 0x008fca000001003d */
[----:B------:R-:W-:Y:S01]  /*3f00*/  FSEL R91, R61, -INF , !P3 ;  /* 0xff8000003d5b7808 */ /* 0x000fe20005800000 */
[----:B----4-:R-:W-:-:S05]  /*3f10*/  FFMA.FTZ R24, R0, R8, R63 ;  /* 0x0000000800187223 */ /* 0x010fca000001003f */
        /* <DEDUP_REMOVED lines=62> */
.L_x_5280:
[----:B------:R-:W-:-:S04]  /*4300*/  LEA R16, -R92, RZ, 0x6 ;  /* 0x000000ff5c107211 */ /* 0x000fc800078e31ff */
[----:B------:R-:W-:-:S07]  /*4310*/  SHF.R.S32.HI R57, RZ, 0x1f, R16 ;  /* 0x0000001fff397819 */ /* 0x000fce0000011410 */
.L_x_5281:
        /* <DEDUP_REMOVED lines=66> */
.L_x_5283:
[----:B------:R-:W-:Y:S05]  /*4740*/  BSYNC B0 ;  /* 0x0000000000007941 */ /* 0x000fea0003800000 */
.L_x_5282:
[----:B------:R-:W0:Y:S01]  /*4750*/  LDGDEPBAR ;  /* 0x00000000000079af */ /* 0x000e220000000000 */
[----:B------:R-:W-:Y:S02]  /*4760*/  MOV R97, R55 ;  /* 0x0000003700617202 */ /* 0x000fe40000000f00 */
[----:B------:R-:W-:-:S07]  /*4770*/  MOV R98, R14 ;  /* 0x0000000e00627202 */ /* 0x000fce0000000f00 */
.L_x_5279:
        /* <DEDUP_REMOVED lines=25> */
[----:B------:R-:W-:-:S02]  /*4910*/  LEA R110, R5, UR4, 0x1 ;  /* 0x00000004056e7c11 */ /* 0x000fc4000f8e08ff */
[----:B------:R-:W-:Y:S02]  /*4920*/  FMNMX.FTZ R2, R102, R3, !PT ;  /* 0x0000000366027209 */ /* 0x000fe40007810000 */
[----:B------:R-:W-:Y:S01]  /*4930*/  FMNMX.FTZ R3, R27, R6, !PT ;  /* 0x000000061b037209 */ /* 0x000fe20007810000 */
[----:B------:R-:W-:Y:S01]  /*4940*/  LDSM.16.MT88.4 R80, [R110+0x6000] ;  /* 0x006000006e50783b */ /* 0x000fe20000004200 */
[----:B------:R-:W-:Y:S02]  /*4950*/  FMNMX.FTZ R2, R101, R2, !PT ;  /* 0x0000000265027209 */ /* 0x000fe40007810000 */
[----:B------:R-:W-:Y:S01]  /*4960*/  FMNMX.FTZ R6, R26, R3, !PT ;  /* 0x000000031a067209 */ /* 0x000fe20007810000 */
[----:B------:R-:W-:Y:S01]  /*4970*/  LDSM.16.MT88.4 R72, [R110+0x7000] ;  /* 0x007000006e48783b */ /* 0x000fe20000004200 */
[----:B------:R-:W-:Y:S02]  /*4980*/  FMNMX.FTZ R7, R91, R2, !PT ;  /* 0x000000025b077209 */ /* 0x000fe40007810000 */
[----:B------:R-:W-:-:S02]  /*4990*/  FMNMX.FTZ R9, R25, R6, !PT ;  /* 0x0000000619097209 */ /* 0x000fc40007810000 */
[----:B------:R-:W-:Y:S01]  /*49a0*/  LEA R108, R4, R110, 0x1 ;  /* 0x0000006e046c7211 */ /* 0x000fe200078e08ff */
[----:B------:R-:W1:Y:S01]  /*49b0*/  SHFL.BFLY PT, R2, R7, 0x2, 0x1f ;  /* 0x0c401f0007027f89 */ /* 0x000e6200000e0000 */
[----:B------:R-:W-:-:S03]  /*49c0*/  FMNMX.FTZ R9, R24, R9, !PT ;  /* 0x0000000918097209 */ /* 0x000fc60007810000 */
[----:B------:R-:W-:Y:S04]  /*49d0*/  LDSM.16.MT88.4 R76, [R108+0x6000] ;  /* 0x006000006c4c783b */ /* 0x000fe80000004200 */
[----:B------:R-:W2:Y:S04]  /*49e0*/  SHFL.BFLY PT, R6, R9, 0x2, 0x1f ;  /* 0x0c401f0009067f89 */ /* 0x000ea800000e0000 */
[----:B------:R-:W-:Y:S01]  /*49f0*/  LDSM.16.MT88.4 R68, [R108+0x7000] ;  /* 0x007000006c44783b */ /* 0x000fe20000004200 */
        /* <DEDUP_REMOVED lines=25> */
[----:B------:R-:W-:Y:S01]  /*4b90*/  FFMA.FTZ R20, R43, UR11, -R128 ;  /* 0x0000000b2b147c23 */ /* 0x000fe20008010880 */
[----:B------:R-:W1:Y:S01]  /*4ba0*/  MUFU.EX2 R34, R34 ;  /* 0x0000002200227308 */ /* 0x000e620000000800 */
[--C-:B------:R-:W-:Y:S01]  /*4bb0*/  FFMA.FTZ R31, R31, UR11, -R28.reuse ;  /* 0x0000000b1f1f7c23 */ /* 0x100fe2000801081c */
[--C-:B------:R-:W-:Y:S01]  /*4bc0*/  FFMA.FTZ R30, R17, UR11, -R28.reuse ;  /* 0x0000000b111e7c23 */ /* 0x100fe2000801081c */
[--C-:B------:R-:W-:Y:S01]  /*4bd0*/  FFMA.FTZ R23, R23, UR11, -R28.reuse ;  /* 0x0000000b17177c23 */ /* 0x100fe2000801081c */
[----:B------:R-:W-:Y:S01]  /*4be0*/  FFMA.FTZ R22, R15, UR11, -R28 ;  /* 0x0000000b0f167c23 */ /* 0x000fe2000801081c */
[----:B------:R-:W2:Y:S01]  /*4bf0*/  LDSM.16.MT88.4 R40, [R110+0x8000] ;  /* 0x008000006e28783b */ /* 0x000ea20000004200 */
[--C-:B------:R-:W-:Y:S01]  /*4c00*/  FFMA.FTZ R90, R143, UR11, -R128.reuse ;  /* 0x0000000b8f5a7c23 */ /* 0x100fe20008010880 */
[--C-:B------:R-:W-:Y:S01]  /*4c10*/  FFMA.FTZ R89, R89, UR11, -R128.reuse ;  /* 0x0000000b59597c23 */ /* 0x100fe20008010880 */
[----:B------:R-:W-:Y:S01]  /*4c20*/  MUFU.EX2 R135, R135 ;  /* 0x0000008700877308 */ /* 0x000fe20000000800 */
[----:B------:R-:W3:Y:S01]  /*4c30*/  LDSM.16.MT88.4 R12, [R110+0x7400] ;  /* 0x007400006e0c783b */ /* 0x000ee20000004200 */
[----:B------:R-:W-:Y:S01]  /*4c40*/  FFMA.FTZ R35, R35, UR11, -R128 ;  /* 0x0000000b23237c23 */ /* 0x000fe20008010880 */
[--C-:B------:R-:W-:Y:S01]  /*4c50*/  FFMA.FTZ R85, R85, UR11, -R28.reuse ;  /* 0x0000000b55557c23 */ /* 0x100fe2000801081c */
[----:B------:R-:W-:Y:S01]  /*4c60*/  FFMA.FTZ R33, R33, UR11, -R28 ;  /* 0x0000000b21217c23 */ /* 0x000fe2000801081c */
[----:B------:R-:W4:Y:S01]  /*4c70*/  LDSM.16.MT88.4 R16, [R110+0x6400] ;  /* 0x006400006e10783b */ /* 0x000f220000004200 */
[--C-:B------:R-:W-:Y:S01]  /*4c80*/  FFMA.FTZ R133, R133, UR11, -R128.reuse ;  /* 0x0000000b85857c23 */ /* 0x100fe20008010880 */
[--C-:B------:R-:W-:Y:S01]  /*4c90*/  FFMA.FTZ R103, R103, UR11, -R128.reuse ;  /* 0x0000000b67677c23 */ /* 0x100fe20008010880 */
[----:B------:R-:W5:Y:S01]  /*4ca0*/  MUFU.EX2 R106, R106 ;  /* 0x0000006a006a7308 */ /* 0x000f620000000800 */
[----:B-1----:R-:W-:Y:S01]  /*4cb0*/  F2FP.BF16.F32.PACK_AB R48, R34, R139 ;  /* 0x0000008b2230723e */ /* 0x002fe200000010ff */
[--C-:B------:R-:W-:Y:S01]  /*4cc0*/  FFMA.FTZ R102, R102, UR11, -R128.reuse ;  /* 0x0000000b66667c23 */ /* 0x100fe20008010880 */
[----:B------:R-:W-:Y:S01]  /*4cd0*/  FFMA.FTZ R91, R91, UR11, -R128 ;  /* 0x0000000b5b5b7c23 */ /* 0x000fe20008010880 */
[--C-:B------:R-:W-:Y:S01]  /*4ce0*/  FFMA.FTZ R27, R27, UR11, -R28.reuse ;  /* 0x0000000b1b1b7c23 */ /* 0x100fe2000801081c */
[----:B------:R-:W-:Y:S01]  /*4cf0*/  FFMA.FTZ R26, R26, UR11, -R28 ;  /* 0x0000000b1a1a7c23 */ /* 0x000fe2000801081c */
[----:B------:R-:W-:Y:S01]  /*4d00*/  FFMA.FTZ R101, R101, UR11, -R128 ;  /* 0x0000000b65657c23 */ /* 0x000fe20008010880 */
[----:B------:R-:W-:Y:S01]  /*4d10*/  FFMA.FTZ R25, R25, UR11, -R28 ;  /* 0x0000000b19197c23 */ /* 0x000fe2000801081c */
[----:B------:R-:W-:Y:S01]  /*4d20*/  MUFU.EX2 R88, R88 ;  /* 0x0000005800587308 */ /* 0x000fe20000000800 */
[----:B------:R-:W-:-:S07]  /*4d30*/  LEA R134, P0, R97, UR8, 0x1 ;  /* 0x0000000861867c11 */ /* 0x000fce000f8008ff */
[----:B------:R-:W1:Y:S01]  /*4d40*/  MUFU.EX2 R137, R137 ;  /* 0x0000008900897308 */ /* 0x000e620000000800 */
[----:B-----5:R-:W-:-:S07]  /*4d50*/  F2FP.BF16.F32.PACK_AB R50, R106, R135 ;  /* 0x000000876a32723e */ /* 0x020fce00000010ff */
[----:B------:R-:W-:Y:S08]  /*4d60*/  MUFU.EX2 R32, R32 ;  /* 0x0000002000207308 */ /* 0x000ff00000000800 */
[----:B------:R-:W5:Y:S01]  /*4d70*/  MUFU.EX2 R107, R107 ;  /* 0x0000006b006b7308 */ /* 0x000f620000000800 */
[----:B-1----:R-:W-:Y:S01]  /*4d80*/  F2FP.BF16.F32.PACK_AB R49, R137, R88 ;  /* 0x000000588931723e */ /* 0x002fe200000010ff */
[----:B------:R-:W-:Y:S01]  /*4d90*/  FADD.FTZ R137, R88, R137 ;  /* 0x0000008958897221 */ /* 0x000fe20000010000 */
[----:B------:R-:W-:-:S05]  /*4da0*/  FFMA.FTZ R88, R131, UR11, -R28 ;  /* 0x0000000b83587c23 */ /* 0x000fca000801081c */
[----:B------:R-:W-:Y:S08]  /*4db0*/  MUFU.EX2 R104, R104 ;  /* 0x0000006800687308 */ /* 0x000ff00000000800 */
[----:B------:R-:W1:Y:S01]  /*4dc0*/  MUFU.EX2 R29, R29 ;  /* 0x0000001d001d7308 */ /* 0x000e620000000800 */
[----:B-----5:R-:W-:-:S07]  /*4dd0*/  F2FP.BF16.F32.PACK_AB R51, R107, R32 ;  /* 0x000000206b33723e */ /* 0x020fce00000010ff */
[C---:B------:R-:W-:Y:S01]  /*4de0*/  HMMA.16816.F32.BF16 R60, R48.reuse, R76, RZ ;  /* 0x0000004c303c723c */ /* 0x040fe200000418ff */
[----:B------:R-:W-:Y:S05]  /*4df0*/  MUFU.EX2 R21, R21 ;  /* 0x0000001500157308 */ /* 0x000fea0000000800 */
[----:B------:R-:W-:Y:S03]  /*4e00*/  HMMA.16816.F32.BF16 R76, R48, R78, RZ ;  /* 0x0000004e304c723c */ /* 0x000fe600000418ff */
[----:B------:R-:W5:Y:S01]  /*4e10*/  MUFU.EX2 R20, R20 ;  /* 0x0000001400147308 */ /* 0x000f620000000800 */
[----:B-1----:R-:W-:-:S02]  /*4e20*/  F2FP.BF16.F32.PACK_AB R4, R29, R104 ;  /* 0x000000681d04723e */ /* 0x002fc400000010ff */
[C---:B------:R-:W-:Y:S05]  /*4e30*/  HMMA.16816.F32.BF16 R52, R48.reuse, R68, RZ ;  /* 0x000000443034723c */ /* 0x040fea00000418ff */
[----:B------:R-:W-:Y:S01]  /*4e40*/  MUFU.EX2 R31, R31 ;  /* 0x0000001f001f7308 */ /* 0x000fe20000000800 */
[C---:B------:R-:W-:Y:S06]  /*4e50*/  HMMA.16816.F32.BF16 R68, R48.reuse, R70, RZ ;  /* 0x000000463044723c */ /* 0x040fec00000418ff */
[----:B--2---:R-:W-:Y:S01]  /*4e60*/  HMMA.16816.F32.BF16 R36, R48, R40, RZ ;  /* 0x000000283024723c */ /* 0x004fe200000418ff */
[----:B------:R-:W1:Y:S01]  /*4e70*/  MUFU.EX2 R30, R30 ;  /* 0x0000001e001e7308 */ /* 0x000e620000000800 */
[----:B-----5:R-:W-:-:S04]  /*4e80*/  F2FP.BF16.F32.PACK_AB R6, R20, R21 ;  /* 0x000000151406723e */ /* 0x020fc800000010ff */
        /* <DEDUP_REMOVED lines=10> */
[----:B------:R-:W-:Y:S05]  /*4f30*/  MUFU.EX2 R89, R89 ;  /* 0x0000005900597308 */ /* 0x000fea0000000800 */
[C---:B------:R-:W-:Y:S03]  /*4f40*/  HMMA.16816.F32.BF16 R60, R4.reuse, R8, R60 ;  /* 0x00000008043c723c */ /* 0x040fe6000004183c */
[----:B------:R-:W-:Y:S03]  /*4f50*/  MUFU.EX2 R35, R35 ;  /* 0x0000002300237308 */ /* 0x000fe60000000800 */
[C---:B------:R-:W-:Y:S01]  /*4f60*/  HMMA.16816.F32.BF16 R76, R4.reuse, R10, R76 ;  /* 0x0000000a044c723c */ /* 0x040fe2000004184c */
[----:B------:R-:W1:Y:S04]  /*4f70*/  LDSM.16.MT88.4 R8, [R108+0x7400] ;  /* 0x007400006c08783b */ /* 0x000e680000004200 */
[----:B------:R-:W-:Y:S01]  /*4f80*/  MUFU.EX2 R88, R88 ;  /* 0x0000005800587308 */ /* 0x000fe20000000800 */
[C---:B---3--:R-:W-:Y:S06]  /*4f90*/  HMMA.16816.F32.BF16 R56, R4.reuse, R12, R56 ;  /* 0x0000000c0438723c */ /* 0x048fec0000041838 */
[C---:B----4-:R-:W-:Y:S01]  /*4fa0*/  HMMA.16816.F32.BF16 R64, R4.reuse, R16, R64 ;  /* 0x000000100440723c */ /* 0x050fe20000041840 */
[----:B------:R-:W-:Y:S01]  /*4fb0*/  FADD.FTZ R12, R32, R137 ;  /* 0x00000089200c7221 */ /* 0x000fe20000010000 */
[----:B------:R-:W-:Y:S01]  /*4fc0*/  FFMA.FTZ R32, R105, UR11, -R28 ;  /* 0x0000000b69207c23 */ /* 0x000fe2000801081c */
[----:B------:R-:W-:Y:S02]  /*4fd0*/  MUFU.EX2 R85, R85 ;  /* 0x0000005500557308 */ /* 0x000fe40000000800 */
[----:B------:R-:W-:Y:S01]  /*4fe0*/  FADD.FTZ R12, R107, R12 ;  /* 0x0000000c6b0c7221 */ /* 0x000fe20000010000 */
[----:B------:R-:W-:Y:S01]  /*4ff0*/  HMMA.16816.F32.BF16 R80, R4, R18, R80 ;  /* 0x000000120450723c */ /* 0x000fe20000041850 */
[----:B------:R-:W-:Y:S02]  /*5000*/  LDSM.16.MT88.4 R16, [R110+0x6c00] ;  /* 0x006c00006e10783b */ /* 0x000fe40000004200 */
[----:B------:R-:W-:-:S02]  /*5010*/  FADD.FTZ R31, R31, R12 ;  /* 0x0000000c1f1f7221 */ /* 0x000fc40000010000 */
[----:B------:R-:W-:Y:S01]  /*5020*/  MUFU.EX2 R33, R33 ;  /* 0x0000002100217308 */ /* 0x000fe20000000800 */
[----:B------:R-:W-:Y:S01]  /*5030*/  HMMA.16816.F32.BF16 R72, R4, R14, R72 ;  /* 0x0000000e0448723c */ /* 0x000fe20000041848 */
[----:B------:R-:W-:Y:S01]  /*5040*/  LDSM.16.MT88.4 R12, [R108+0x6c00] ;  /* 0x006c00006c0c783b */ /* 0x000fe20000004200 */
[----:B------:R-:W-:-:S04]  /*5050*/  FADD.FTZ R30, R30, R31 ;  /* 0x0000001f1e1e7221 */ /* 0x000fc80000010000 */
[----:B------:R-:W-:Y:S01]  /*5060*/  FADD.FTZ R23, R23, R30 ;  /* 0x0000001e17177221 */ /* 0x000fe20000010000 */
[----:B------:R-:W2:Y:S03]  /*5070*/  MUFU.EX2 R32, R32 ;  /* 0x0000002000207308 */ /* 0x000ea60000000800 */
[----:B------:R-:W-:-:S05]  /*5080*/  FADD.FTZ R23, R22, R23 ;  /* 0x0000001716177221 */ /* 0x000fca0000010000 */
        /* <DEDUP_REMOVED lines=19> */
[----:B--2---:R-:W-:Y:S01]  /*51c0*/  F2FP.BF16.F32.PACK_AB R7, R32, R33 ;  /* 0x000000212007723e */ /* 0x004fe200000010ff */
[----:B------:R-:W2:Y:S01]  /*51d0*/  MUFU.EX2 R34, R133 ;  /* 0x0000008500227308 */ /* 0x000ea20000000800 */
[----:B------:R-:W-:Y:S01]  /*51e0*/  FFMA.FTZ R139, R24, UR11, -R28 ;  /* 0x0000000b188b7c23 */ /* 0x000fe2000801081c */
[----:B------:R-:W-:Y:S01]  /*51f0*/  FADD.FTZ R5, R135, R4 ;  /* 0x0000000487057221 */ /* 0x000fe20000010000 */
[----:B------:R-:W-:-:S03]  /*5200*/  F2FP.BF16.F32.PACK_AB R4, R89, R90 ;  /* 0x0000005a5904723e */ /* 0x000fc600000010ff */
[----:B------:R-:W-:Y:S02]  /*5210*/  FADD.FTZ R5, R106, R5 ;  /* 0x000000056a057221 */ /* 0x000fe40000010000 */
[----:B------:R-:W3:Y:S02]  /*5220*/  MUFU.EX2 R106, R101 ;  /* 0x00000065006a7308 */ /* 0x000ee40000000800 */
[----:B------:R-:W-:Y:S01]  /*5230*/  FADD.FTZ R104, R104, R5 ;  /* 0x0000000568687221 */ /* 0x000fe20000010000 */
[----:B------:R-:W-:-:S03]  /*5240*/  F2FP.BF16.F32.PACK_AB R5, R85, R88 ;  /* 0x000000585505723e */ /* 0x000fc600000010ff */
[----:B------:R-:W-:Y:S02]  /*5250*/  FADD.FTZ R104, R29, R104 ;  /* 0x000000681d687221 */ /* 0x000fe40000010000 */
[----:B------:R-:W-:Y:S01]  /*5260*/  MUFU.EX2 R24, R25 ;  /* 0x0000001900187308 */ /* 0x000fe20000000800 */
[----:B--2---:R-:W-:Y:S01]  /*5270*/  F2FP.BF16.F32.PACK_AB R6, R34, R35 ;  /* 0x000000232206723e */ /* 0x004fe200000010ff */
[----:B------:R-:W-:Y:S01]  /*5280*/  FADD.FTZ R21, R21, R104 ;  /* 0x0000006815157221 */ /* 0x000fe20000010000 */
[----:B------:R-:W-:-:S03]  /*5290*/  LEA.HI.X R133, R97, UR9, R98, 0x1, P0 ;  /* 0x0000000961857c11 */ /* 0x000fc600080f0c62 */
[----:B------:R-:W-:Y:S02]  /*52a0*/  FADD.FTZ R21, R20, R21 ;  /* 0x0000001514157221 */ /* 0x000fe40000010000 */
[----:B------:R-:W2:Y:S01]  /*52b0*/  MUFU.EX2 R139, R139 ;  /* 0x0000008b008b7308 */ /* 0x000ea20000000800 */
        /* <DEDUP_REMOVED lines=20> */
[----:B---3--:R-:W-:Y:S02]  /*5400*/  F2FP.BF16.F32.PACK_AB R6, R91, R106 ;  /* 0x0000006a5b06723e */ /* 0x008fe400000010ff */
[----:B--2---:R-:W-:-:S07]  /*5410*/  F2FP.BF16.F32.PACK_AB R7, R139, R24 ;  /* 0x000000188b07723e */ /* 0x004fce00000010ff */
        /* <DEDUP_REMOVED lines=13> */
[C---:B---3--:R-:W-:Y:S01]  /*54f0*/  HMMA.16816.F32.BF16 R52, R4.reuse, R16, R52 ;  /* 0x000000100434723c */ /* 0x048fe20000041834 */
        /* <DEDUP_REMOVED lines=14> */
[----:B------:R-:W-:Y:S02]  /*55e0*/  FADD.FTZ R135, R91, R106 ;  /* 0x0000006a5b877221 */ /* 0x000fe40000010000 */
[----:B------:R-:W-:-:S04]  /*55f0*/  FADD.FTZ R24, R24, R27 ;  /* 0x0000001b18187221 */ /* 0x000fc80000010000 */
[----:B------:R-:W-:Y:S01]  /*5600*/  FADD.FTZ R139, R139, R24 ;  /* 0x000000188b8b7221 */ /* 0x000fe20000010000 */
[----:B------:R-:W-:-:S12]  /*5610*/  @!P4 BRA `(.L_x_5284) ;  /* 0x0000003000ccc947 */ /* 0x000fd80003800000 */
        /* <DEDUP_REMOVED lines=63> */
.L_x_5285:
[----:B------:R-:W-:-:S04]  /*5a10*/  LEA R4, -R94, RZ, 0x6 ;  /* 0x000000ff5e047211 */ /* 0x000fc800078e31ff */
[----:B------:R-:W-:-:S07]  /*5a20*/  SHF.R.S32.HI R5, RZ, 0x1f, R4 ;  /* 0x0000001fff057819 */ /* 0x000fce0000011404 */
.L_x_5286:
[----:B------:R-:W-:Y:S01]  /*5a30*/  ULDC UR4, c[0x0][0x2d0] ;  /* 0x0000b40000047ab9 */ /* 0x000fe20000000800 */
[----:B------:R-:W-:Y:S02]  /*5a40*/  IADD3 R7, P1, R119, R4, RZ ;  /* 0x0000000477077210 */ /* 0x000fe40007f3e0ff */
[----:B------:R-:W-:Y:S02]  /*5a50*/  ISETP.GE.AND P3, PT, R115, UR4, PT ;  /* 0x0000000473007c0c */ /* 0x000fe4000bf66270 */
[----:B------:R-:W-:Y:S01]  /*5a60*/  ISETP.GE.AND P2, PT, R114, UR4, PT ;  /* 0x0000000472007c0c */ /* 0x000fe2000bf46270 */
[----:B------:R-:W-:Y:S01]  /*5a70*/  IMAD.X R9, R118, 0x1, R5, P1 ;  /* 0x0000000176097824 */ /* 0x000fe200008e0605 */
[----:B------:R-:W-:Y:S02]  /*5a80*/  ISETP.GE.AND P4, PT, R124, UR4, PT ;  /* 0x000000047c007c0c */ /* 0x000fe4000bf86270 */
[----:B------:R-:W-:-:S04]  /*5a90*/  LEA R138, P0, R4, R138, 0x1 ;  /* 0x0000008a048a7211 */ /* 0x000fc800078008ff */
[----:B------:R-:W-:-:S03]  /*5aa0*/  LEA.HI.X R141, R4, R141, R5, 0x1, P0 ;  /* 0x0000008d048d7211 */ /* 0x000fc600000f0c05 */
        /* <DEDUP_REMOVED lines=9> */
[----:B------:R-:W-:Y:S01]  /*5b40*/  @!P4 IMAD.MOV.U32 R140, RZ, RZ, R138 ;  /* 0x000000ffff8cc224 */ /* 0x000fe200078e008a */
[----:B------:R-:W-:Y:S01]  /*5b50*/  @!P3 LEA.HI.X R15, R11, UR7, R6, 0x1, P5 ;  /* 0x000000070b0fbc11 */ /* 0x000fe2000a8f0c06 */
[----:B------:R-:W-:Y:S01]  /*5b60*/  @P4 STS [R121+0x6000], RZ ;  /* 0x006000ff79004388 */ /* 0x000fe20000000800 */
[----:B------:R-:W-:Y:S01]  /*5b70*/  @!P4 LEA R26, P5, R94, R138, 0x6 ;  /* 0x0000008a5e1ac211 */ /* 0x000fe200078a30ff */
[----:B------:R-:W-:Y:S01]  /*5b80*/  @!P2 IMAD.X R84, R9, 0x1, R84, P0 ;  /* 0x000000010954a824 */ /* 0x000fe200000e0654 */
[----:B------:R-:W-:Y:S01]  /*5b90*/  @!P2 LEA.HI.X R11, R4, UR7, R5, 0x1, P1 ;  /* 0x00000007040bac11 */ /* 0x000fe200088f0c05 */
[----:B------:R-:W-:Y:S01]  /*5ba0*/  @P4 STS [R121+0x6004], RZ ;  /* 0x006004ff79004388 */ /* 0x000fe20000000800 */
[----:B------:R-:W-:-:S02]  /*5bb0*/  @!P3 LEA R24, P1, R8, UR6, 0x1 ;  /* 0x000000060818bc11 */ /* 0x000fc4000f8208ff */
[C---:B------:R-:W-:Y:S01]  /*5bc0*/  @!P2 LEA R12, P0, R7.reuse, UR6, 0x1 ;  /* 0x00000006070cac11 */ /* 0x040fe2000f8008ff */
[----:B------:R-:W-:Y:S01]  /*5bd0*/  @P4 STS.64 [R121+0x6008], RZ ;  /* 0x006008ff79004388 */ /* 0x000fe20000000a00 */
[----:B------:R-:W-:Y:S02]  /*5be0*/  @!P4 LEA.HI.X R27, R94, R141, R95, 0x6, P5 ;  /* 0x0000008d5e1bc211 */ /* 0x000fe400028f345f */
        /* <DEDUP_REMOVED lines=105> */
[----:B------:R-:W-:-:S06]  /*6280*/  FMUL.FTZ R35, R35, UR10 ;  /* 0x0000000a23237c20 */ /* 0x000fcc0008410000 */
[----:B------:R-:W-:Y:S01]  /*6290*/  MUFU.TANH R35, R35 ;  /* 0x0000002300237308 */ /* 0x000fe20000002400 */
[C---:B-1----:R-:W-:Y:S06]  /*62a0*/  HMMA.16816.F32.BF16 R24, R88.reuse, R84, R24 ;  /* 0x000000545818723c */ /* 0x042fec0000041818 */
[----:B------:R-:W-:Y:S01]  /*62b0*/  HMMA.16816.F32.BF16 R20, R88, R86, R20 ;  /* 0x000000565814723c */ /* 0x000fe20000041814 */
[----:B------:R-:W1:-:S15]  /*62c0*/  LDSM.16.M88.4 R84, [R109+0x5800] ;  /* 0x005800006d54783b */ /* 0x000e5e0000000200 */
[----:B------:R-:W-:-:S02]  /*62d0*/  NOP ;  /* 0x0000000000007918 */ /* 0x000fc40000000000 */
[----:B------:R-:W-:-:S06]  /*62e0*/  FMUL.FTZ R137, R24, UR10 ;  /* 0x0000000a18897c20 */ /* 0x000fcc0008410000 */
[----:B------:R-:W-:Y:S01]  /*62f0*/  MUFU.TANH R137, R137 ;  /* 0x0000008900897308 */ /* 0x000fe20000002400 */
[----:B------:R-:W-:Y:S01]  /*6300*/  FMUL.FTZ R147, R20, UR10 ;  /* 0x0000000a14937c20 */ /* 0x000fe20008410000 */
[----:B------:R-:W-:Y:S01]  /*6310*/  FMUL.FTZ R22, R22, UR10 ;  /* 0x0000000a16167c20 */ /* 0x000fe20008410000 */
[----:B------:R-:W-:Y:S01]  /*6320*/  FMUL.FTZ R21, R21, UR10 ;  /* 0x0000000a15157c20 */ /* 0x000fe20008410000 */
[----:B------:R-:W-:-:S04]  /*6330*/  FMUL.FTZ R23, R23, UR10 ;  /* 0x0000000a17177c20 */ /* 0x000fc80008410000 */
[----:B------:R-:W-:Y:S08]  /*6340*/  MUFU.TANH R147, R147 ;  /* 0x0000009300937308 */ /* 0x000ff00000002400 */
[----:B------:R-:W-:Y:S01]  /*6350*/  MUFU.TANH R21, R21 ;  /* 0x0000001500157308 */ /* 0x000fe20000002400 */
[C---:B-1----:R-:W-:Y:S06]  /*6360*/  HMMA.16816.F32.BF16 R16, R88.reuse, R84, R16 ;  /* 0x000000545810723c */ /* 0x042fec0000041810 */
[----:B------:R-:W-:Y:S01]  /*6370*/  HMMA.16816.F32.BF16 R12, R88, R86, R12 ;  /* 0x00000056580c723c */ /* 0x000fe2000004180c */
[----:B------:R-:W1:Y:S01]  /*6380*/  LDSM.16.M88.4 R84, [R109+0x5c00] ;  /* 0x005c00006d54783b */ /* 0x000e620000000200 */
[----:B------:R-:W-:Y:S01]  /*6390*/  MUFU.TANH R23, R23 ;  /* 0x0000001700177308 */ /* 0x000fe20000002400 */
[----:B------:R-:W-:-:S15]  /*63a0*/  DEPBAR.LE SB0, 0x0 ;  /* 0x000080000000791a */ /* 0x000fde0000000000 */
[----:B------:R-:W-:Y:S01]  /*63b0*/  FMUL.FTZ R16, R16, UR10 ;  /* 0x0000000a10107c20 */ /* 0x000fe20008410000 */
[----:B------:R-:W-:Y:S01]  /*63c0*/  FMUL.FTZ R103, R18, UR10 ;  /* 0x0000000a12677c20 */ /* 0x000fe20008410000 */
[----:B------:R-:W-:Y:S01]  /*63d0*/  FMUL.FTZ R18, R17, UR10 ;  /* 0x0000000a11127c20 */ /* 0x000fe20008410000 */
[----:B------:R-:W-:-:S03]  /*63e0*/  FMUL.FTZ R17, R19, UR10 ;  /* 0x0000000a13117c20 */ /* 0x000fc60008410000 */
[----:B------:R-:W-:Y:S01]  /*63f0*/  FMUL.FTZ R19, R12, UR10 ;  /* 0x0000000a0c137c20 */ /* 0x000fe20008410000 */
[----:B------:R-:W-:Y:S01]  /*6400*/  MUFU.TANH R103, R103 ;  /* 0x0000006700677308 */ /* 0x000fe20000002400 */
[----:B------:R-:W-:Y:S01]  /*6410*/  FMUL.FTZ R14, R14, UR10 ;  /* 0x0000000a0e0e7c20 */ /* 0x000fe20008410000 */
[----:B------:R-:W-:Y:S01]  /*6420*/  FMUL.FTZ R12, R13, UR10 ;  /* 0x0000000a0d0c7c20 */ /* 0x000fe20008410000 */
[----:B------:R-:W-:-:S05]  /*6430*/  FMUL.FTZ R13, R15, UR10 ;  /* 0x0000000a0f0d7c20 */ /* 0x000fca0008410000 */
[----:B------:R-:W-:Y:S01]  /*6440*/  MUFU.TANH R19, R19 ;  /* 0x0000001300137308 */ /* 0x000fe20000002400 */
[C---:B-1----:R-:W-:Y:S07]  /*6450*/  HMMA.16816.F32.BF16 R8, R88.reuse, R84, R8 ;  /* 0x000000545808723c */ /* 0x042fee0000041808 */
[----:B------:R-:W-:Y:S01]  /*6460*/  MUFU.TANH R13, R13 ;  /* 0x0000000d000d7308 */ /* 0x000fe20000002400 */
[----:B------:R-:W-:Y:S01]  /*6470*/  HMMA.16816.F32.BF16 R4, R88, R86, R4 ;  /* 0x000000565804723c */ /* 0x000fe20000041804 */
[----:B------:R-:W-:Y:S01]  /*6480*/  FMUL.FTZ R85, R33, UR10 ;  /* 0x0000000a21557c20 */ /* 0x000fe20008410000 */
[----:B------:R-:W-:-:S05]  /*6490*/  FMUL.FTZ R84, R31, UR10 ;  /* 0x0000000a1f547c20 */ /* 0x000fca0008410000 */
[----:B------:R-:W1:Y:S01]  /*64a0*/  MUFU.TANH R85, R85 ;  /* 0x0000005500557308 */ /* 0x000e620000002400 */
[----:B------:R-:W-:Y:S01]  /*64b0*/  FMUL.FTZ R89, R28, UR10 ;  /* 0x0000000a1c597c20 */ /* 0x000fe20008410000 */
[----:B------:R-:W-:Y:S02]  /*64c0*/  IMAD R28, R120, 0x40, R129 ;  /* 0x00000040781c7824 */ /* 0x000fe400078e0281 */
[----:B------:R-:W-:Y:S01]  /*64d0*/  FMUL.FTZ R87, R30, UR10 ;  /* 0x0000000a1e577c20 */ /* 0x000fe20008410000 */
[----:B------:R-:W-:Y:S01]  /*64e0*/  FMUL.FTZ R86, R29, UR10 ;  /* 0x0000000a1d567c20 */ /* 0x000fe20008410000 */
[C---:B------:R-:W-:Y:S02]  /*64f0*/  VIADD R33, R28.reuse, 0x1 ;  /* 0x000000011c217836 */ /* 0x040fe40000000000 */
[----:B------:R-:W2:Y:S01]  /*6500*/  MUFU.TANH R89, R89 ;  /* 0x0000005900597308 */ /* 0x000ea20000002400 */
[C---:B------:R-:W-:Y:S02]  /*6510*/  VIADD R30, R28.reuse, 0x8 ;  /* 0x000000081c1e7836 */ /* 0x040fe40000000000 */
[CC--:B------:R-:W-:Y:S01]  /*6520*/  ISETP.GE.AND P0, PT, R33.reuse, R100.reuse, PT ;  /* 0x000000642100720c */ /* 0x0c0fe20003f06270 */
[C---:B------:R-:W-:Y:S01]  /*6530*/  VIADD R148, R28.reuse, 0x10 ;  /* 0x000000101c947836 */ /* 0x040fe20000000000 */
[----:B------:R-:W-:Y:S01]  /*6540*/  ISETP.GE.AND P5, PT, R33, R99, PT ;  /* 0x000000632100720c */ /* 0x000fe20003fa6270 */
[----:B------:R-:W-:Y:S01]  /*6550*/  VIADD R150, R28, 0x18 ;  /* 0x000000181c967836 */ /* 0x000fe20000000000 */
[----:B------:R-:W-:Y:S01]  /*6560*/  I2FP.F32.S32 R33, R33 ;  /* 0x0000002100217245 */ /* 0x000fe20000201400 */
[----:B------:R-:W3:Y:S01]  /*6570*/  MUFU.TANH R87, R87 ;  /* 0x0000005700577308 */ /* 0x000ee20000002400 */
[----:B------:R-:W-:Y:S01]  /*6580*/  ISETP.GE.AND P1, PT, R30, R100, PT ;  /* 0x000000641e00720c */ /* 0x000fe20003f26270 */
[----:B------:R-:W-:-:S02]  /*6590*/  VIADD R130, R28, 0x28 ;  /* 0x000000281c827836 */ /* 0x000fc40000000000 */
[----:B------:R-:W-:Y:S01]  /*65a0*/  FMUL.FTZ R8, R8, UR10 ;  /* 0x0000000a08087c20 */ /* 0x000fe20008410000 */
[CC--:B-1----:R-:W-:Y:S01]  /*65b0*/  FFMA.FTZ R29, R0.reuse, R33.reuse, R85 ;  /* 0x00000021001d7223 */ /* 0x0c2fe20000010055 */
[----:B------:R-:W-:Y:S01]  /*65c0*/  FFMA.FTZ R35, R0, R33, R35 ;  /* 0x0000002100237223 */ /* 0x000fe20000010023 */
[----:B------:R-:W-:Y:S01]  /*65d0*/  FMUL.FTZ R9, R9, UR10 ;  /* 0x0000000a09097c20 */ /* 0x000fe20008410000 */
[----:B------:R-:W-:Y:S01]  /*65e0*/  FMUL.FTZ R10, R10, UR10 ;  /* 0x0000000a0a0a7c20 */ /* 0x000fe20008410000 */
[----:B------:R1:W4:Y:S01]  /*65f0*/  MUFU.TANH R85, R86 ;  /* 0x0000005600557308 */ /* 0x0003220000002400 */
[----:B------:R-:W-:Y:S01]  /*6600*/  FSEL R29, R29, -INF , !P0 ;  /* 0xff8000001d1d7808 */ /* 0x000fe20004000000 */
[----:B------:R-:W-:Y:S01]  /*6610*/  FMUL.FTZ R11, R11, UR10 ;  /* 0x0000000a0b0b7c20 */ /* 0x000fe20008410000 */
[----:B------:R-:W-:Y:S01]  /*6620*/  ISETP.GE.AND P0, PT, R30, R99, PT ;  /* 0x000000631e00720c */ /* 0x000fe20003f06270 */
[----:B------:R-:W-:Y:S01]  /*6630*/  FMUL.FTZ R7, R7, UR10 ;  /* 0x0000000a07077c20 */ /* 0x000fe20008410000 */
[----:B------:R-:W-:-:S02]  /*6640*/  I2FP.F32.S32 R30, R30 ;  /* 0x0000001e001e7245 */ /* 0x000fc40000201400 */
[----:B------:R-:W-:Y:S01]  /*6650*/  FSEL R24, R35, -INF , !P5 ;  /* 0xff80000023187808 */ /* 0x000fe20006800000 */
[----:B------:R-:W-:Y:S01]  /*6660*/  FMUL.FTZ R35, R26, UR10 ;  /* 0x0000000a1a237c20 */ /* 0x000fe20008410000 */
[----:B------:R5:W5:Y:S01]  /*6670*/  MUFU.TANH R33, R84 ;  /* 0x0000005400217308 */ /* 0x000b620000002400 */
[CC--:B--2---:R-:W-:Y:S01]  /*6680*/  FFMA.FTZ R31, R0.reuse, R30.reuse, R89 ;  /* 0x0000001e001f7223 */ /* 0x0c4fe20000010059 */
[----:B---3--:R-:W-:Y:S01]  /*6690*/  FFMA.FTZ R30, R0, R30, R87 ;  /* 0x0000001e001e7223 */ /* 0x008fe20000010057 */
[----:B------:R-:W-:-:S03]  /*66a0*/  VIADD R87, R28, 0x9 ;  /* 0x000000091c577836 */ /* 0x000fc60000000000 */
[----:B------:R-:W-:Y:S02]  /*66b0*/  FSEL R31, R31, -INF , !P1 ;  /* 0xff8000001f1f7808 */ /* 0x000fe40004800000 */
[CC--:B------:R-:W-:Y:S01]  /*66c0*/  ISETP.GE.AND P5, PT, R87.reuse, R100.reuse, PT ;  /* 0x000000645700720c */ /* 0x0c0fe20003fa6270 */
[----:B------:R-:W2:Y:S01]  /*66d0*/  MUFU.TANH R35, R35 ;  /* 0x0000002300237308 */ /* 0x000ea20000002400 */
[----:B------:R-:W-:Y:S01]  /*66e0*/  ISETP.GE.AND P1, PT, R87, R99, PT ;  /* 0x000000635700720c */ /* 0x000fe20003f26270 */
[----:B-1----:R-:W-:Y:S01]  /*66f0*/  FMUL.FTZ R86, R25, UR10 ;  /* 0x0000000a19567c20 */ /* 0x002fe20008410000 */
[----:B------:R-:W-:Y:S02]  /*6700*/  I2FP.F32.S32 R87, R87 ;  /* 0x0000005700577245 */ /* 0x000fe40000201400 */
[----:B------:R-:W-:Y:S01]  /*6710*/  FSEL R26, R30, -INF , !P0 ;  /* 0xff8000001e1a7808 */ /* 0x000fe20004000000 */
[----:B------:R-:W-:Y:S01]  /*6720*/  BAR.SYNC.DEFER_BLOCKING 0x0 ;  /* 0x0000000000007b1d */ /* 0x000fe20000010000 */
[----:B------:R-:W-:Y:S01]  /*6730*/  ISETP.GE.AND P0, PT, R148, R100, PT ;  /* 0x000000649400720c */ /* 0x000fe20003f06270 */
[CC--:B----4-:R-:W-:Y:S01]  /*6740*/  FFMA.FTZ R25, R0.reuse, R87.reuse, R85 ;  /* 0x0000005700197223 */ /* 0x0d0fe20000010055 */
[----:B-----5:R-:W-:Y:S01]  /*6750*/  FMUL.FTZ R84, R27, UR10 ;  /* 0x0000000a1b547c20 */ /* 0x020fe20008410000 */
[----:B------:R-:W-:-:S02]  /*6760*/  FFMA.FTZ R27, R0, R87, R33 ;  /* 0x00000057001b7223 */ /* 0x000fc40000010021 */
[----:B------:R-:W1:Y:S01]  /*6770*/  MUFU.TANH R85, R86 ;  /* 0x0000005600557308 */ /* 0x000e620000002400 */
[----:B------:R-:W-:Y:S02]  /*6780*/  FSEL R25, R25, -INF , !P5 ;  /* 0xff80000019197808 */ /* 0x000fe40006800000 */
[----:B------:R-:W-:Y:S02]  /*6790*/  ISETP.GE.AND P5, PT, R148, R99, PT ;  /* 0x000000639400720c */ /* 0x000fe40003fa6270 */
[----:B------:R-:W-:Y:S02]  /*67a0*/  I2FP.F32.S32 R148, R148 ;  /* 0x0000009400947245 */ /* 0x000fe40000201400 */
[----:B------:R-:W-:Y:S01]  /*67b0*/  FSEL R20, R27, -INF , !P1 ;  /* 0xff8000001b147808 */ /* 0x000fe20004800000 */
[----:B------:R-:W3:Y:S02]  /*67c0*/  MUFU.TANH R33, R84 ;  /* 0x0000005400217308 */ /* 0x000ee40000002400 */
[CC--:B------:R-:W-:Y:S01]  /*67d0*/  FFMA.FTZ R137, R0.reuse, R148.reuse, R137 ;  /* 0x0000009400897223 */ /* 0x0c0fe20000010089 */
[----:B--2---:R-:W-:Y:S01]  /*67e0*/  FFMA.FTZ R148, R0, R148, R35 ;  /* 0x0000009400947223 */ /* 0x004fe20000010023 */
[----:B------:R-:W-:-:S03]  /*67f0*/  VIADD R35, R28, 0x11 ;  /* 0x000000111c237836 */ /* 0x000fc60000000000 */
[----:B------:R-:W-:Y:S01]  /*6800*/  FSEL R137, R137, -INF , !P0 ;  /* 0xff80000089897808 */ /* 0x000fe20004000000 */
[----:B------:R-:W2:Y:S01]  /*6810*/  MUFU.TANH R27, R22 ;  /* 0x00000016001b7308 */ /* 0x000ea20000002400 */
[CC--:B------:R-:W-:Y:S02]  /*6820*/  ISETP.GE.AND P1, PT, R35.reuse, R100.reuse, PT ;  /* 0x000000642300720c */ /* 0x0c0fe40003f26270 */
[----:B------:R-:W-:Y:S02]  /*6830*/  ISETP.GE.AND P0, PT, R35, R99, PT ;  /* 0x000000632300720c */ /* 0x000fe40003f06270 */
[----:B------:R-:W-:Y:S02]  /*6840*/  I2FP.F32.S32 R35, R35 ;  /* 0x0000002300237245 */ /* 0x000fe40000201400 */
[----:B------:R-:W-:Y:S01]  /*6850*/  FSEL R148, R148, -INF , !P5 ;  /* 0xff80000094947808 */ /* 0x000fe20006800000 */
[----:B------:R4:W-:Y:S01]  /*6860*/  MUFU.TANH R15, R8 ;  /* 0x00000008000f7308 */ /* 0x0009e20000002400 */
[----:B------:R-:W-:Y:S01]  /*6870*/  ISETP.GE.AND P5, PT, R150, R100, PT ;  /* 0x000000649600720c */ /* 0x000fe20003fa6270 */
[CC--:B-1----:R-:W-:Y:S01]  /*6880*/  FFMA.FTZ R85, R0.reuse, R35.reuse, R85 ;  /* 0x0000002300557223 */ /* 0x0c2fe20000010055 */
[----:B---3--:R-:W-:Y:S01]  /*6890*/  FFMA.FTZ R136, R0, R35, R33 ;  /* 0x0000002300887223 */ /* 0x008fe20000010021 */
[----:B------:R-:W-:-:S03]  /*68a0*/  VIADD R33, R28, 0x19 ;  /* 0x000000191c217836 */ /* 0x000fc60000000000 */
[----:B------:R-:W-:Y:S01]  /*68b0*/  FSEL R145, R85, -INF , !P1 ;  /* 0xff80000055917808 */ /* 0x000fe20004800000 */
[----:B------:R-:W-:Y:S01]  /*68c0*/  MUFU.TANH R9, R9 ;  /* 0x0000000900097308 */ /* 0x000fe20000002400 */
[----:B------:R-:W-:Y:S02]  /*68d0*/  ISETP.GE.AND P1, PT, R150, R99, PT ;  /* 0x000000639600720c */ /* 0x000fe40003f26270 */
[----:B------:R-:W-:Y:S02]  /*68e0*/  I2FP.F32.S32 R150, R150 ;  /* 0x0000009600967245 */ /* 0x000fe40000201400 */
[----:B------:R-:W-:Y:S02]  /*68f0*/  FSEL R136, R136, -INF , !P0 ;  /* 0xff80000088887808 */ /* 0x000fe40004000000 */
[----:B------:R-:W-:Y:S01]  /*6900*/  ISETP.GE.AND P0, PT, R33, R100, PT ;  /* 0x000000642100720c */ /* 0x000fe20003f06270 */
[CC--:B------:R-:W-:Y:S01]  /*6910*/  FFMA.FTZ R147, R0.reuse, R150.reuse, R147 ;  /* 0x0000009600937223 */ /* 0x0c0fe20000010093 */
[----:B--2---:R-:W-:Y:S01]  /*6920*/  FFMA.FTZ R150, R0, R150, R27 ;  /* 0x0000009600967223 */ /* 0x004fe2000001001b */
[----:B----4-:R-:W-:Y:S01]  /*6930*/  VIADD R8, R28, 0x30 ;  /* 0x000000301c087836 */ /* 0x010fe20000000000 */
[----:B------:R1:W2:Y:S02]  /*6940*/  MUFU.TANH R27, R16 ;  /* 0x00000010001b7308 */ /* 0x0002a40000002400 */
[----:B------:R-:W-:-:S02]  /*6950*/  FSEL R147, R147, -INF , !P5 ;  /* 0xff80000093937808 */ /* 0x000fc40006800000 */
[----:B------:R-:W-:Y:S02]  /*6960*/  ISETP.GE.AND P5, PT, R33, R99, PT ;  /* 0x000000632100720c */ /* 0x000fe40003fa6270 */
[----:B------:R-:W-:Y:S02]  /*6970*/  I2FP.F32.S32 R33, R33 ;  /* 0x0000002100217245 */ /* 0x000fe40000201400 */
[----:B------:R-:W-:Y:S01]  /*6980*/  FSEL R150, R150, -INF , !P1 ;  /* 0xff80000096967808 */ /* 0x000fe20004800000 */
[----:B------:R-:W-:Y:S02]  /*6990*/  MUFU.TANH R11, R11 ;  /* 0x0000000b000b7308 */ /* 0x000fe40000002400 */
[CC--:B------:R-:W-:Y:S01]  /*69a0*/  FFMA.FTZ R149, R0.reuse, R33.reuse, R21 ;  /* 0x0000002100957223 */ /* 0x0c0fe20000010015 */
[----:B------:R-:W-:-:S04]  /*69b0*/  FFMA.FTZ R146, R0, R33, R23 ;  /* 0x0000002100927223 */ /* 0x000fc80000010017 */
[----:B------:R-:W-:Y:S01]  /*69c0*/  FSEL R149, R149, -INF , !P0 ;  /* 0xff80000095957808 */ /* 0x000fe20004000000 */
[----:B-1----:R-:W-:Y:S01]  /*69d0*/  VIADD R16, R28, 0x20 ;  /* 0x000000201c107836 */ /* 0x002fe20000000000 */
[----:B------:R-:W1:Y:S01]  /*69e0*/  MUFU.TANH R21, R18 ;  /* 0x0000001200157308 */ /* 0x000e620000002400 */
[----:B------:R-:W-:-:S03]  /*69f0*/  FSEL R146, R146, -INF , !P5 ;  /* 0xff80000092927808 */ /* 0x000fc60006800000 */
[C---:B------:R-:W-:Y:S02]  /*6a00*/  ISETP.GE.AND P1, PT, R16.reuse, R100, PT ;  /* 0x000000641000720c */ /* 0x040fe40003f26270 */
[----:B------:R-:W-:Y:S02]  /*6a10*/  ISETP.GE.AND P0, PT, R16, R99, PT ;  /* 0x000000631000720c */ /* 0x000fe40003f06270 */
[----:B------:R-:W-:Y:S01]  /*6a20*/  I2FP.F32.S32 R16, R16 ;  /* 0x0000001000107245 */ /* 0x000fe20000201400 */
[----:B------:R-:W3:Y:S04]  /*6a30*/  MUFU.TANH R23, R17 ;  /* 0x0000001100177308 */ /* 0x000ee80000002400 */
[----:B--2---:R-:W-:Y:S01]  /*6a40*/  FFMA.FTZ R102, R0, R16, R27 ;  /* 0x0000001000667223 */ /* 0x004fe2000001001b */
[----:B------:R-:W-:-:S02]  /*6a50*/  VIADD R27, R28, 0x21 ;  /* 0x000000211c1b7836 */ /* 0x000fc40000000000 */
[----:B------:R-:W-:Y:S01]  /*6a60*/  FFMA.FTZ R103, R0, R16, R103 ;  /* 0x0000001000677223 */ /* 0x000fe20000010067 */
[----:B------:R-:W2:Y:S01]  /*6a70*/  MUFU.TANH R17, R14 ;  /* 0x0000000e00117308 */ /* 0x000ea20000002400 */
[----:B------:R-:W-:Y:S02]  /*6a80*/  FSEL R102, R102, -INF , !P1 ;  /* 0xff80000066667808 */ /* 0x000fe40004800000 */
[C---:B------:R-:W-:Y:S02]  /*6a90*/  ISETP.GE.AND P5, PT, R27.reuse, R100, PT ;  /* 0x000000641b00720c */ /* 0x040fe40003fa6270 */
[----:B------:R-:W-:Y:S02]  /*6aa0*/  ISETP.GE.AND P1, PT, R27, R99, PT ;  /* 0x000000631b00720c */ /* 0x000fe40003f26270 */
[----:B------:R-:W-:Y:S01]  /*6ab0*/  I2FP.F32.S32 R27, R27 ;  /* 0x0000001b001b7245 */ /* 0x000fe20000201400 */
[----:B------:R-:W-:Y:S01]  /*6ac0*/  MUFU.TANH R7, R7 ;  /* 0x0000000700077308 */ /* 0x000fe20000002400 */
[----:B------:R-:W-:-:S02]  /*6ad0*/  FSEL R103, R103, -INF , !P0 ;  /* 0xff80000067677808 */ /* 0x000fc40004000000 */
[----:B------:R-:W-:Y:S01]  /*6ae0*/  ISETP.GE.AND P0, PT, R130, R100, PT ;  /* 0x000000648200720c */ /* 0x000fe20003f06270 */
[CC--:B-1----:R-:W-:Y:S01]  /*6af0*/  FFMA.FTZ R104, R0.reuse, R27.reuse, R21 ;  /* 0x0000001b00687223 */ /* 0x0c2fe20000010015 */
[----:B---3--:R-:W-:-:S03]  /*6b00*/  FFMA.FTZ R106, R0, R27, R23 ;  /* 0x0000001b006a7223 */ /* 0x008fc60000010017 */
[----:B------:R-:W1:Y:S01]  /*6b10*/  MUFU.TANH R21, R12 ;  /* 0x0000000c00157308 */ /* 0x000e620000002400 */
[----:B------:R-:W-:Y:S02]  /*6b20*/  FSEL R104, R104, -INF , !P5 ;  /* 0xff80000068687808 */ /* 0x000fe40006800000 */
[----:B------:R-:W-:Y:S02]  /*6b30*/  ISETP.GE.AND P5, PT, R130, R99, PT ;  /* 0x000000638200720c */ /* 0x000fe40003fa6270 */
[----:B------:R-:W-:Y:S02]  /*6b40*/  I2FP.F32.S32 R130, R130 ;  /* 0x0000008200827245 */ /* 0x000fe40000201400 */
[----:B------:R-:W-:-:S03]  /*6b50*/  FSEL R106, R106, -INF , !P1 ;  /* 0xff8000006a6a7808 */ /* 0x000fc60004800000 */
[CC--:B------:R-:W-:Y:S01]  /*6b60*/  FFMA.FTZ R128, R0.reuse, R130.reuse, R19 ;  /* 0x0000008200807223 */ /* 0x0c0fe20000010013 */
[----:B--2---:R-:W-:Y:S01]  /*6b70*/  FFMA.FTZ R130, R0, R130, R17 ;  /* 0x0000008200827223 */ /* 0x004fe20000010011 */
[----:B------:R-:W-:Y:S01]  /*6b80*/  VIADD R17, R28, 0x29 ;  /* 0x000000291c117836 */ /* 0x000fe20000000000 */
[----:B------:R-:W2:Y:S02]  /*6b90*/  MUFU.TANH R19, R10 ;  /* 0x0000000a00137308 */ /* 0x000ea40000002400 */
[----:B------:R-:W-:Y:S02]  /*6ba0*/  FSEL R128, R128, -INF , !P0 ;  /* 0xff80000080807808 */ /* 0x000fe40004000000 */
[C---:B------:R-:W-:Y:S02]  /*6bb0*/  ISETP.GE.AND P1, PT, R17.reuse, R100, PT ;  /* 0x000000641100720c */ /* 0x040fe40003f26270 */
[----:B------:R-:W-:Y:S02]  /*6bc0*/  ISETP.GE.AND P0, PT, R17, R99, PT ;  /* 0x000000631100720c */ /* 0x000fe40003f06270 */
[----:B------:R-:W-:-:S02]  /*6bd0*/  I2FP.F32.S32 R17, R17 ;  /* 0x0000001100117245 */ /* 0x000fc40000201400 */
[----:B------:R-:W-:Y:S02]  /*6be0*/  FSEL R130, R130, -INF , !P5 ;  /* 0xff80000082827808 */ /* 0x000fe40006800000 */
[----:B------:R-:W-:Y:S01]  /*6bf0*/  ISETP.GE.AND P5, PT, R8, R100, PT ;  /* 0x000000640800720c */ /* 0x000fe20003fa6270 */
[CC--:B-1----:R-:W-:Y:S01]  /*6c00*/  FFMA.FTZ R21, R0.reuse, R17.reuse, R21 ;  /* 0x0000001100157223 */ /* 0x0c2fe20000010015 */
[----:B------:R-:W-:Y:S01]  /*6c10*/  FFMA.FTZ R13, R0, R17, R13 ;  /* 0x00000011000d7223 */ /* 0x000fe2000001000d */
[----:B------:R-:W-:Y:S01]  /*6c20*/  FMUL.FTZ R17, R4, UR10 ;  /* 0x0000000a04117c20 */ /* 0x000fe20008410000 */
[----:B------:R-:W-:Y:S02]  /*6c30*/  VIADD R4, R28, 0x31 ;  /* 0x000000311c047836 */ /* 0x000fe40000000000 */
[----:B------:R-:W-:Y:S02]  /*6c40*/  FSEL R131, R21, -INF , !P1 ;  /* 0xff80000015837808 */ /* 0x000fe40004800000 */
[----:B------:R-:W-:Y:S01]  /*6c50*/  ISETP.GE.AND P1, PT, R8, R99, PT ;  /* 0x000000630800720c */ /* 0x000fe20003f26270 */
[----:B------:R-:W1:Y:S01]  /*6c60*/  MUFU.TANH R17, R17 ;  /* 0x0000001100117308 */ /* 0x000e620000002400 */
[----:B------:R-:W-:-:S02]  /*6c70*/  I2FP.F32.S32 R8, R8 ;  /* 0x0000000800087245 */ /* 0x000fc40000201400 */
[----:B------:R-:W-:Y:S01]  /*6c80*/  FSEL R90, R13, -INF , !P0 ;  /* 0xff8000000d5a7808 */ /* 0x000fe20004000000 */
[----:B------:R-:W-:Y:S01]  /*6c90*/  FMUL.FTZ R13, R6, UR10 ;  /* 0x0000000a060d7c20 */ /* 0x000fe20008410000 */
[----:B------:R-:W-:Y:S01]  /*6ca0*/  ISETP.GE.AND P0, PT, R4, R100, PT ;  /* 0x000000640400720c */ /* 0x000fe20003f06270 */
[CC--:B------:R-:W-:Y:S01]  /*6cb0*/  FFMA.FTZ R15, R0.reuse, R8.reuse, R15 ;  /* 0x00000008000f7223 */ /* 0x0c0fe2000001000f */
[----:B--2---:R-:W-:Y:S01]  /*6cc0*/  FFMA.FTZ R19, R0, R8, R19 ;  /* 0x0000000800137223 */ /* 0x004fe20000010013 */
[----:B------:R-:W-:Y:S02]  /*6cd0*/  VIADD R6, R28, 0x38 ;  /* 0x000000381c067836 */ /* 0x000fe40000000000 */
[----:B------:R-:W-:Y:S01]  /*6ce0*/  FMUL.FTZ R8, R5, UR10 ;  /* 0x0000000a05087c20 */ /* 0x000fe20008410000 */
[----:B------:R-:W2:Y:S01]  /*6cf0*/  MUFU.TANH R13, R13 ;  /* 0x0000000d000d7308 */ /* 0x000ea20000002400 */
[----:B------:R-:W-:Y:S02]  /*6d00*/  FSEL R91, R15, -INF , !P5 ;  /* 0xff8000000f5b7808 */ /* 0x000fe40006800000 */
[----:B------:R-:W-:-:S02]  /*6d10*/  ISETP.GE.AND P5, PT, R4, R99, PT ;  /* 0x000000630400720c */ /* 0x000fc40003fa6270 */
[----:B------:R-:W-:Y:S02]  /*6d20*/  I2FP.F32.S32 R4, R4 ;  /* 0x0000000400047245 */ /* 0x000fe40000201400 */
[----:B------:R-:W-:Y:S02]  /*6d30*/  FSEL R95, R19, -INF , !P1 ;  /* 0xff800000135f7808 */ /* 0x000fe40004800000 */
[----:B------:R-:W-:Y:S01]  /*6d40*/  ISETP.GE.AND P1, PT, R6, R100, PT ;  /* 0x000000640600720c */ /* 0x000fe20003f26270 */
[CC--:B------:R-:W-:Y:S01]  /*6d50*/  FFMA.FTZ R9, R0.reuse, R4.reuse, R9 ;  /* 0x0000000400097223 */ /* 0x0c0fe20000010009 */
[----:B------:R-:W-:Y:S01]  /*6d60*/  FFMA.FTZ R11, R0, R4, R11 ;  /* 0x00000004000b7223 */ /* 0x000fe2000001000b */
[----:B------:R-:W-:-:S03]  /*6d70*/  VIADD R4, R28, 0x39 ;  /* 0x000000391c047836 */ /* 0x000fc60000000000 */
[----:B------:R-:W-:Y:S01]  /*6d80*/  FSEL R101, R9, -INF , !P0 ;  /* 0xff80000009657808 */ /* 0x000fe20004000000 */
[----:B------:R-:W-:Y:S01]  /*6d90*/  FMUL.FTZ R9, R32, UR10 ;  /* 0x0000000a20097c20 */ /* 0x000fe20008410000 */
[----:B------:R-:W-:Y:S02]  /*6da0*/  ISETP.GE.AND P0, PT, R6, R99, PT ;  /* 0x000000630600720c */ /* 0x000fe40003f06270 */
[----:B------:R-:W-:Y:S02]  /*6db0*/  I2FP.F32.S32 R6, R6 ;  /* 0x0000000600067245 */ /* 0x000fe40000201400 */
[----:B------:R-:W-:Y:S01]  /*6dc0*/  FSEL R105, R11, -INF , !P5 ;  /* 0xff8000000b697808 */ /* 0x000fe20006800000 */
[----:B------:R-:W3:Y:S01]  /*6dd0*/  MUFU.TANH R9, R9 ;  /* 0x0000000900097308 */ /* 0x000ee20000002400 */
[----:B------:R-:W-:Y:S01]  /*6de0*/  ISETP.GE.AND P5, PT, R28, R100, PT ;  /* 0x000000641c00720c */ /* 0x000fe20003fa6270 */
[CC--:B-1----:R-:W-:Y:S01]  /*6df0*/  FFMA.FTZ R17, R0.reuse, R6.reuse, R17 ;  /* 0x0000000600117223 */ /* 0x0c2fe20000010011 */
[----:B--2---:R-:W-:Y:S01]  /*6e00*/  FFMA.FTZ R6, R0, R6, R13 ;  /* 0x0000000600067223 */ /* 0x004fe2000001000d */
[----:B------:R-:W-:-:S03]  /*6e10*/  FMUL.FTZ R13, R34, UR10 ;  /* 0x0000000a220d7c20 */ /* 0x000fc60008410000 */
[----:B------:R-:W-:Y:S01]  /*6e20*/  FSEL R107, R17, -INF , !P1 ;  /* 0xff800000116b7808 */ /* 0x000fe20004800000 */
[----:B------:R-:W1:Y:S01]  /*6e30*/  MUFU.TANH R11, R8 ;  /* 0x00000008000b7308 */ /* 0x000e620000002400 */
[----:B------:R-:W-:Y:S02]  /*6e40*/  ISETP.GE.AND P1, PT, R4, R100, PT ;  /* 0x000000640400720c */ /* 0x000fe40003f26270 */
[----:B------:R-:W-:Y:S02]  /*6e50*/  FSEL R100, R6, -INF , !P0 ;  /* 0xff80000006647808 */ /* 0x000fe40004000000 */
[----:B------:R-:W-:Y:S02]  /*6e60*/  I2FP.F32.S32 R6, R28 ;  /* 0x0000001c00067245 */ /* 0x000fe40000201400 */
[----:B------:R-:W-:Y:S01]  /*6e70*/  ISETP.GE.AND P0, PT, R28, R99, PT ;  /* 0x000000631c00720c */ /* 0x000fe20003f06270 */
[----:B------:R-:W2:Y:S02]  /*6e80*/  MUFU.TANH R13, R13 ;  /* 0x0000000d000d7308 */ /* 0x000ea40000002400 */
[----:B---3--:R-:W-:-:S05]  /*6e90*/  FFMA.FTZ R5, R0, R6, R9 ;  /* 0x0000000600057223 */ /* 0x008fca0000010009 */
[----:B------:R-:W-:Y:S02]  /*6ea0*/  FSEL R5, R5, -INF , !P5 ;  /* 0xff80000005057808 */ /* 0x000fe40006800000 */
[----:B------:R-:W-:Y:S02]  /*6eb0*/  ISETP.GE.AND P5, PT, R4, R99, PT ;  /* 0x000000630400720c */ /* 0x000fe40003fa6270 */
[----:B------:R-:W-:-:S05]  /*6ec0*/  I2FP.F32.S32 R4, R4 ;  /* 0x0000000400047245 */ /* 0x000fca0000201400 */
[C---:B-1----:R-:W-:Y:S01]  /*6ed0*/  FFMA.FTZ R11, R0.reuse, R4, R11 ;  /* 0x00000004000b7223 */ /* 0x042fe2000001000b */
[C---:B--2---:R-:W-:Y:S01]  /*6ee0*/  FFMA.FTZ R13, R0.reuse, R6, R13 ;  /* 0x00000006000d7223 */ /* 0x044fe2000001000d */
[----:B------:R-:W-:-:S03]  /*6ef0*/  FFMA.FTZ R132, R0, R4, R7 ;  /* 0x0000000400847223 */ /* 0x000fc60000010007 */
[----:B------:R-:W-:Y:S02]  /*6f00*/  FSEL R99, R11, -INF , !P1 ;  /* 0xff8000000b637808 */ /* 0x000fe40004800000 */
[----:B------:R-:W-:Y:S02]  /*6f10*/  ISETP.GE.AND P1, PT, R96, 0x3, PT ;  /* 0x000000036000780c */ /* 0x000fe40003f26270 */
[----:B------:R-:W-:Y:S02]  /*6f20*/  FSEL R4, R13, -INF , !P0 ;  /* 0xff8000000d047808 */ /* 0x000fe40004000000 */
[C---:B------:R-:W-:Y:S02]  /*6f30*/  LEA R134, P0, R97.reuse, UR8, 0x1 ;  /* 0x0000000861867c11 */ /* 0x040fe4000f8008ff */
[----:B------:R-:W-:Y:S02]  /*6f40*/  FSEL R132, R132, -INF , !P5 ;  /* 0xff80000084847808 */ /* 0x000fe40006800000 */
[----:B------:R-:W-:-:S05]  /*6f50*/  LEA.HI.X R133, R97, UR9, R98, 0x1, P0 ;  /* 0x0000000961857c11 */ /* 0x000fca00080f0c62 */
[----:B------:R-:W-:Y:S05]  /*6f60*/  @!P1 BRA `(.L_x_5287) ;  /* 0x0000000400f49947 */ /* 0x000fea0003800000 */
        /* <DEDUP_REMOVED lines=13> */
[----:B------:R-:W-:-:S05]  /*7040*/  IABS R6, R10 ;  /* 0x0000000a00067213 */ /* 0x000fca0000000000 */
[----:B------:R-:W-:-:S05]  /*7050*/  IMAD.HI.U32 R12, R7, R6, RZ ;  /* 0x00000006070c7227 */ /* 0x000fca00078e00ff */
[----:B------:R-:W-:-:S05]  /*7060*/  IADD3 R11, -R12, RZ, RZ ;  /* 0x000000ff0c0b7210 */ /* 0x000fca0007ffe1ff */
[----:B------:R-:W-:Y:S01]  /*7070*/  IMAD R11, R8, R11, R6 ;  /* 0x0000000b080b7224 */ /* 0x000fe200078e0206 */
[C---:B------:R-:W-:Y:S01]  /*7080*/  LOP3.LUT R6, R10.reuse, R9, RZ, 0x3c, !PT ;  /* 0x000000090a067212 */ /* 0x040fe200078e3cff */
[----:B------:R-:W-:-:S03]  /*7090*/  VIADD R10, R10, 0xffffffc0 ;  /* 0xffffffc00a0a7836 */ /* 0x000fc60000000000 */
[----:B------:R-:W-:Y:S02]  /*70a0*/  ISETP.GT.U32.AND P1, PT, R8, R11, PT ;  /* 0x0000000b0800720c */ /* 0x000fe40003f24070 */
[----:B------:R-:W-:Y:S02]  /*70b0*/  ISETP.GE.AND P5, PT, R6, RZ, PT ;  /* 0x000000ff0600720c */ /* 0x000fe40003fa6270 */
[----:B------:R-:W-:Y:S02]  /*70c0*/  IABS R6, R10 ;  /* 0x0000000a00067213 */ /* 0x000fe40000000000 */
[----:B------:R-:W-:-:S03]  /*70d0*/  LOP3.LUT R10, R10, R9, RZ, 0x3c, !PT ;  /* 0x000000090a0a7212 */ /* 0x000fc600078e3cff */
[----:B------:R-:W-:-:S04]  /*70e0*/  IMAD.HI.U32 R7, R7, R6, RZ ;  /* 0x0000000607077227 */ /* 0x000fc800078e00ff */
[-C--:B------:R-:W-:Y:S02]  /*70f0*/  @!P1 IADD3 R11, R11, -R8.reuse, RZ ;  /* 0x800000080b0b9210 */ /* 0x080fe40007ffe0ff */
[----:B------:R-:W-:Y:S02]  /*7100*/  @!P1 IADD3 R12, R12, 0x1, RZ ;  /* 0x000000010c0c9810 */ /* 0x000fe40007ffe0ff */
[----:B------:R-:W-:Y:S01]  /*7110*/  ISETP.GE.U32.AND P0, PT, R11, R8, PT ;  /* 0x000000080b00720c */ /* 0x000fe20003f06070 */
[----:B------:R-:W-:-:S04]  /*7120*/  IMAD.MOV R11, RZ, RZ, -R7 ;  /* 0x000000ffff0b7224 */ /* 0x000fc800078e0a07 */
[----:B------:R-:W-:-:S05]  /*7130*/  IMAD R11, R8, R11, R6 ;  /* 0x0000000b080b7224 */ /* 0x000fca00078e0206 */
[----:B------:R-:W-:-:S03]  /*7140*/  ISETP.GT.U32.AND P1, PT, R8, R11, PT ;  /* 0x0000000b0800720c */ /* 0x000fc60003f24070 */
[----:B------:R-:W-:-:S04]  /*7150*/  @P0 IADD3 R12, R12, 0x1, RZ ;  /* 0x000000010c0c0810 */ /* 0x000fc80007ffe0ff */
[----:B------:R-:W-:-:S06]  /*7160*/  @!P5 IADD3 R12, -R12, RZ, RZ ;  /* 0x000000ff0c0cd210 */ /* 0x000fcc0007ffe1ff */
[----:B------:R-:W-:Y:S02]  /*7170*/  @!P1 IMAD.IADD R11, R11, 0x1, -R8 ;  /* 0x000000010b0b9824 */ /* 0x000fe400078e0a08 */
[----:B------:R-:W-:Y:S01]  /*7180*/  @!P1 VIADD R7, R7, 0x1 ;  /* 0x0000000107079836 */ /* 0x000fe20000000000 */
[----:B------:R-:W-:Y:S02]  /*7190*/  ISETP.GE.AND P1, PT, R10, RZ, PT ;  /* 0x000000ff0a00720c */ /* 0x000fe40003f26270 */
[----:B------:R-:W-:Y:S02]  /*71a0*/  ISETP.GE.U32.AND P0, PT, R11, R8, PT ;  /* 0x000000080b00720c */ /* 0x000fe40003f06070 */
[----:B------:R-:W-:-:S11]  /*71b0*/  LOP3.LUT R8, RZ, R9, RZ, 0x33, !PT ;  /* 0x00000009ff087212 */ /* 0x000fd600078e33ff */
[----:B------:R-:W-:Y:S02]  /*71c0*/  @P0 IADD3 R7, R7, 0x1, RZ ;  /* 0x0000000107070810 */ /* 0x000fe40007ffe0ff */
[----:B------:R-:W-:-:S03]  /*71d0*/  ISETP.NE.AND P0, PT, R9, RZ, PT ;  /* 0x000000ff0900720c */ /* 0x000fc60003f05270 */
[----:B------:R-:W-:Y:S01]  /*71e0*/  IMAD.MOV.U32 R11, RZ, RZ, R7 ;  /* 0x000000ffff0b7224 */ /* 0x000fe200078e0007 */
[----:B------:R-:W-:-:S03]  /*71f0*/  SEL R7, R8, R12, !P0 ;  /* 0x0000000c08077207 */ /* 0x000fc60004000000 */
[----:B------:R-:W-:Y:S02]  /*7200*/  @!P1 IMAD.MOV R11, RZ, RZ, -R11 ;  /* 0x000000ffff0b9224 */ /* 0x000fe400078e0a0b */
[----:B------:R-:W-:-:S03]  /*7210*/  IMAD.WIDE R14, R7, 0x4, R126 ;  /* 0x00000004070e7825 */ /* 0x000fc600078e027e */
[----:B------:R-:W-:Y:S02]  /*7220*/  SEL R8, R8, R11, !P0 ;  /* 0x0000000b08087207 */ /* 0x000fe40004000000 */
[----:B------:R-:W2:Y:S03]  /*7230*/  LDG.E R11, desc[UR12][R14.64] ;  /* 0x0000000c0e0b7981 */ /* 0x000ea6000c1e1900 */
[----:B------:R-:W-:-:S05]  /*7240*/  IMAD.WIDE R12, R8, 0x4, R126 ;  /* 0x00000004080c7825 */ /* 0x000fca00078e027e */
        /* <DEDUP_REMOVED lines=9> */
[----:B------:R-:W-:Y:S01]  /*72e0*/  IADD3 R9, R11, R8, RZ ;  /* 0x000000080b097210 */ /* 0x000fe20007ffe0ff */
[----:B------:R-:W-:Y:S02]  /*72f0*/  IMAD.MOV.U32 R8, RZ, RZ, R10 ;  /* 0x000000ffff087224 */ /* 0x000fe400078e000a */
[----:B------:R-:W-:Y:S02]  /*7300*/  IMAD R7, R7, UR4, RZ ;  /* 0x0000000407077c24 */ /* 0x000fe4000f8e02ff */
[----:B------:R-:W-:-:S04]  /*7310*/  IMAD.WIDE.U32 R8, R6, UR4, R8 ;  /* 0x0000000406087c25 */ /* 0x000fc8000f8e0008 */
[----:B------:R-:W-:Y:S02]  /*7320*/  IMAD R7, R6, UR5, R7 ;  /* 0x0000000506077c24 */ /* 0x000fe4000f8e0207 */
[----:B------:R-:W-:-:S03]  /*7330*/  IMAD.MOV.U32 R6, RZ, RZ, R8 ;  /* 0x000000ffff067224 */ /* 0x000fc600078e0008 */
[----:B------:R-:W-:Y:S01]  /*7340*/  IADD3 R7, R9, R7, RZ ;  /* 0x0000000709077210 */ /* 0x000fe20007ffe0ff */
[----:B------:R-:W-:Y:S06]  /*7350*/  BRA `(.L_x_5289) ;  /* 0x0000000000087947 */ /* 0x000fec0003800000 */
.L_x_5288:
[----:B------:R-:W-:-:S04]  /*7360*/  LEA R6, -R92, RZ, 0x6 ;  /* 0x000000ff5c067211 */ /* 0x000fc800078e31ff */
[----:B------:R-:W-:-:S07]  /*7370*/  SHF.R.S32.HI R7, RZ, 0x1f, R6 ;  /* 0x0000001fff077819 */ /* 0x000fce0000011406 */
.L_x_5289:
[C---:B------:R-:W-:Y:S01]  /*7380*/  LEA R134, P0, R6.reuse, R134, 0x1 ;  /* 0x0000008606867211 */ /* 0x040fe200078008ff */
[----:B------:R1:W-:Y:S01]  /*7390*/  @P4 STS [R121+0x3000], RZ ;  /* 0x003000ff79004388 */ /* 0x0003e20000000800 */
[----:B------:R-:W-:Y:S02]  /*73a0*/  BSSY B0, `(.L_x_5290) ;  /* 0x0000038000007945 */ /* 0x000fe40003800000 */
[----:B------:R-:W-:Y:S01]  /*73b0*/  LEA.HI.X R133, R6, R133, R7, 0x1, P0 ;  /* 0x0000008506857211 */ /* 0x000fe200000f0c07 */
[----:B------:R-:W-:Y:S01]  /*73c0*/  @!P4 IMAD.MOV.U32 R14, RZ, RZ, R134 ;  /* 0x000000ffff0ec224 */ /* 0x000fe200078e0086 */
[-C--:B------:R-:W-:Y:S01]  /*73d0*/  @!P3 IADD3 R9, P0, R97, R6.reuse, RZ ;  /* 0x000000066109b210 */ /* 0x080fe20007f1e0ff */
        /* <DEDUP_REMOVED lines=52> */
.L_x_5291:
[----:B------:R-:W-:Y:S05]  /*7720*/  BSYNC B0 ;  /* 0x0000000000007941 */ /* 0x000fea0003800000 */
.L_x_5290:
[----:B------:R-:W0:Y:S02]  /*7730*/  LDGDEPBAR ;  /* 0x00000000000079af */ /* 0x000e240000000000 */
.L_x_5287:
[----:B------:R-:W-:Y:S01]  /*7740*/  FMNMX.FTZ R6, R3, R5, !PT ;  /* 0x0000000503067209 */ /* 0x000fe20007810000 */
[----:B------:R-:W-:Y:S01]  /*7750*/  LDSM.16.MT88.4 R32, [R108+0x7000] ;  /* 0x007000006c20783b */ /* 0x000fe20000004200 */
[----:B------:R-:W-:Y:S02]  /*7760*/  FMNMX.FTZ R7, R2, R4, !PT ;  /* 0x0000000402077209 */ /* 0x000fe40007810000 */
[----:B------:R-:W-:Y:S01]  /*7770*/  FMNMX.FTZ R6, R29, R6, !PT ;  /* 0x000000061d067209 */ /* 0x000fe20007810000 */
[----:B-1----:R-:W-:Y:S01]  /*7780*/  LDSM.16.MT88.4 R16, [R108+0x6000] ;  /* 0x006000006c10783b */ /* 0x002fe20000004200 */
        /* <DEDUP_REMOVED lines=35> */
[----:B------:R-:W-:Y:S01]  /*79c0*/  LDSM.16.MT88.4 R8, [R110+0x6000] ;  /* 0x006000006e08783b */ /* 0x000fe20000004200 */
[----:B-1----:R-:W-:Y:S02]  /*79d0*/  FMNMX.FTZ R85, R6, R85, !PT ;  /* 0x0000005506557209 */ /* 0x002fe40007810000 */
[----:B--2---:R-:W-:-:S03]  /*79e0*/  FMNMX.FTZ R84, R7, R84, !PT ;  /* 0x0000005407547209 */ /* 0x004fc60007810000 */
[C---:B------:R-:W-:Y:S01]  /*79f0*/  FMUL.FTZ R142, R85.reuse, UR11 ;  /* 0x0000000b558e7c20 */ /* 0x040fe20008410000 */
[----:B------:R-:W-:Y:S02]  /*7a00*/  FSETP.NEU.FTZ.AND P1, PT, R85, -INF , PT ;  /* 0xff8000005500780b */ /* 0x000fe40003f3d000 */
[C---:B------:R-:W-:Y:S01]  /*7a10*/  FSETP.NEU.FTZ.AND P0, PT, R84.reuse, -INF , PT ;  /* 0xff8000005400780b */ /* 0x040fe20003f1d000 */
[----:B------:R-:W-:Y:S01]  /*7a20*/  FMUL.FTZ R143, R84, UR11 ;  /* 0x0000000b548f7c20 */ /* 0x000fe20008410000 */
[----:B------:R-:W-:-:S04]  /*7a30*/  FSEL R142, R142, RZ, P1 ;  /* 0x000000ff8e8e7208 */ /* 0x000fc80000800000 */
[----:B------:R-:W-:Y:S01]  /*7a40*/  FSEL R143, R143, RZ, P0 ;  /* 0x000000ff8f8f7208 */ /* 0x000fe20000000000 */
[--C-:B------:R-:W-:Y:S01]  /*7a50*/  FFMA.FTZ R152, R5, UR11, -R142.reuse ;  /* 0x0000000b05987c23 */ /* 0x100fe2000801088e */
[----:B------:R-:W-:Y:S01]  /*7a60*/  FSEL R5, R84, RZ, P0 ;  /* 0x000000ff54057208 */ /* 0x000fe20000000000 */
[--C-:B------:R-:W-:Y:S01]  /*7a70*/  FFMA.FTZ R89, R29, UR11, -R142.reuse ;  /* 0x0000000b1d597c23 */ /* 0x100fe2000801088e */
[--C-:B------:R-:W-:Y:S01]  /*7a80*/  FFMA.FTZ R88, R31, UR11, -R142.reuse ;  /* 0x0000000b1f587c23 */ /* 0x100fe2000801088e */
[----:B------:R-:W-:Y:S01]  /*7a90*/  FFMA.FTZ R140, R4, UR11, -R143 ;  /* 0x0000000b048c7c23 */ /* 0x000fe2000801088f */
[----:B------:R-:W-:Y:S01]  /*7aa0*/  FSEL R4, R85, RZ, P1 ;  /* 0x000000ff55047208 */ /* 0x000fe20000800000 */
[----:B------:R-:W-:Y:S01]  /*7ab0*/  FADD.FTZ R5, R2, -R5 ;  /* 0x8000000502057221 */ /* 0x000fe20000010000 */
[----:B------:R-:W-:Y:S01]  /*7ac0*/  FFMA.FTZ R87, R25, UR11, -R142 ;  /* 0x0000000b19577c23 */ /* 0x000fe2000801088e */
[--C-:B------:R-:W-:Y:S01]  /*7ad0*/  FFMA.FTZ R86, R24, UR11, -R143.reuse ;  /* 0x0000000b18567c23 */ /* 0x100fe2000801088f */
[--C-:B------:R-:W-:Y:S01]  /*7ae0*/  FFMA.FTZ R2, R20, UR11, -R143.reuse ;  /* 0x0000000b14027c23 */ /* 0x100fe2000801088f */
        /* <DEDUP_REMOVED lines=10> */
[----:B------:R-:W-:Y:S01]  /*7b90*/  LDSM.16.MT88.4 R24, [R110+0x7000] ;  /* 0x007000006e18783b */ /* 0x000fe20000004200 */
[----:B------:R-:W1:Y:S01]  /*7ba0*/  MUFU.EX2 R151, R151 ;  /* 0x0000009700977308 */ /* 0x000e620000000800 */
[--C-:B------:R-:W-:Y:S01]  /*7bb0*/  FFMA.FTZ R104, R104, UR11, -R142.reuse ;  /* 0x0000000b68687c23 */ /* 0x100fe2000801088e */
[--C-:B------:R-:W-:Y:S01]  /*7bc0*/  FFMA.FTZ R131, R131, UR11, -R142.reuse ;  /* 0x0000000b83837c23 */ /* 0x100fe2000801088e */
[--C-:B------:R-:W-:Y:S01]  /*7bd0*/  FFMA.FTZ R90, R90, UR11, -R143.reuse ;  /* 0x0000000b5a5a7c23 */ /* 0x100fe2000801088f */
[--C-:B------:R-:W-:Y:S01]  /*7be0*/  FFMA.FTZ R91, R91, UR11, -R142.reuse ;  /* 0x0000000b5b5b7c23 */ /* 0x100fe2000801088e */
[----:B------:R-:W-:Y:S01]  /*7bf0*/  FFMA.FTZ R107, R107, UR11, -R142 ;  /* 0x0000000b6b6b7c23 */ /* 0x000fe2000801088e */
[----:B------:R-:W-:-:S02]  /*7c00*/  FFMA.FTZ R132, R132, UR11, -R143 ;  /* 0x0000000b84847c23 */ /* 0x000fc4000801088f */
[----:B------:R-:W2:Y:S08]  /*7c10*/  MUFU.EX2 R144, R144 ;  /* 0x0000009000907308 */ /* 0x000eb00000000800 */
[----:B------:R-:W3:Y:S01]  /*7c20*/  MUFU.EX2 R89, R89 ;  /* 0x0000005900597308 */ /* 0x000ee20000000800 */
        /* <DEDUP_REMOVED lines=11> */
[----:B------:R-:W1:Y:S01]  /*7ce0*/  LDSM.16.MT88.4 R52, [R110+0x8000] ;  /* 0x008000006e34783b */ /* 0x000e620000004200 */
[-C--:B------:R-:W-:Y:S01]  /*7cf0*/  FMUL.FTZ R7, R67, R144.reuse ;  /* 0x0000009043077220 */ /* 0x080fe20000410000 */
[-C--:B------:R-:W-:Y:S01]  /*7d00*/  FMUL.FTZ R38, R38, R144.reuse ;  /* 0x0000009026267220 */ /* 0x080fe20000410000 */
[----:B------:R-:W-:Y:S01]  /*7d10*/  FMUL.FTZ R39, R39, R144 ;  /* 0x0000009027277220 */ /* 0x000fe20000410000 */
        /* <DEDUP_REMOVED lines=11> */
[----:B------:R-:W-:Y:S01]  /*7dd0*/  LDSM.16.MT88.4 R56, [R110+0x6400] ;  /* 0x006400006e38783b */ /* 0x000fe20000004200 */
[-C--:B------:R-:W-:Y:S01]  /*7de0*/  FMUL.FTZ R69, R69, R151.reuse ;  /* 0x0000009745457220 */ /* 0x080fe20000410000 */
[-C--:B------:R-:W-:Y:S01]  /*7df0*/  FMUL.FTZ R70, R70, R144.reuse ;  /* 0x0000009046467220 */ /* 0x080fe20000410000 */
[----:B------:R-:W-:Y:S01]  /*7e00*/  FMUL.FTZ R71, R71, R144 ;  /* 0x0000009047477220 */ /* 0x000fe20000410000 */
        /* <DEDUP_REMOVED lines=14> */
[----:B------:R-:W-:Y:S01]  /*7ef0*/  FMUL.FTZ R51, R51, R144 ;  /* 0x0000009033337220 */ /* 0x000fe20000410000 */
[-C--:B------:R-:W-:Y:S01]  /*7f00*/  FMUL.FTZ R12, R60, R151.reuse ;  /* 0x000000973c0c7220 */ /* 0x080fe20000410000 */
[-C--:B------:R-:W-:Y:S01]  /*7f10*/  FMUL.FTZ R13, R61, R151.reuse ;  /* 0x000000973d0d7220 */ /* 0x080fe20000410000 */
        /* <DEDUP_REMOVED lines=10> */
[----:B------:R-:W-:Y:S01]  /*7fc0*/  FMUL.FTZ R73, R73, R151 ;  /* 0x0000009749497220 */ /* 0x000fe20000410000 */
[-C--:B------:R-:W-:Y:S01]  /*7fd0*/  FMUL.FTZ R74, R74, R144.reuse ;  /* 0x000000904a4a7220 */ /* 0x080fe20000410000 */
[-C--:B------:R-:W-:Y:S01]  /*7fe0*/  FMUL.FTZ R75, R75, R144.reuse ;  /* 0x000000904b4b7220 */ /* 0x080fe20000410000 */
[----:B------:R-:W-:Y:S01]  /*7ff0*/  LDSM.16.MT88.4 R60, [R110+0x6800] ;  /* 0x006800006e3c783b */ /* 0x000fe20000004200 */
[----:B------:R-:W-:-:S02]  /*8000*/  FFMA.FTZ R139, R139, R144, R140 ;  /* 0x000000908b8b7223 */ /* 0x000fc4000001008c */
[----:B------:R-:W-:Y:S01]  /*8010*/  MUFU.EX2 R97, R97 ;  /* 0x0000006100617308 */ /* 0x000fe20000000800 */
[----:B--2---:R-:W-:Y:S01]  /*8020*/  F2FP.BF16.F32.PACK_AB R67, R2, R3 ;  /* 0x000000030243723e */ /* 0x004fe200000010ff */
[----:B------:R-:W-:-:S04]  /*8030*/  FADD.FTZ R86, R86, R139 ;  /* 0x0000008b56567221 */ /* 0x000fc80000010000 */
[----:B------:R-:W-:Y:S02]  /*8040*/  FADD.FTZ R3, R3, R86 ;  /* 0x0000005603037221 */ /* 0x000fe40000010000 */
[C---:B-1----:R-:W-:Y:S01]  /*8050*/  HMMA.16816.F32.BF16 R36, R64.reuse, R52, R36 ;  /* 0x000000344024723c */ /* 0x042fe20000041824 */
[----:B------:R-:W-:Y:S05]  /*8060*/  MUFU.EX2 R136, R136 ;  /* 0x0000008800887308 */ /* 0x000fea0000000800 */
[C---:B------:R-:W-:Y:S01]  /*8070*/  HMMA.16816.F32.BF16 R40, R64.reuse, R54, R40 ;  /* 0x000000364028723c */ /* 0x040fe20000041828 */
[----:B------:R-:W1:Y:S02]  /*8080*/  LDSM.16.MT88.4 R52, [R108+0x8000] ;  /* 0x008000006c34783b */ /* 0x000e640000004200 */
[----:B------:R-:W-:Y:S03]  /*8090*/  MUFU.EX2 R96, R96 ;  /* 0x0000006000607308 */ /* 0x000fe60000000800 */
[C---:B------:R-:W-:Y:S05]  /*80a0*/  HMMA.16816.F32.BF16 R28, R64.reuse, R32, R28 ;  /* 0x00000020401c723c */ /* 0x040fea000004181c */
[----:B------:R-:W-:Y:S01]  /*80b0*/  MUFU.EX2 R93, R93 ;  /* 0x0000005d005d7308 */ /* 0x000fe20000000800 */
[C---:B------:R-:W-:Y:S06]  /*80c0*/  HMMA.16816.F32.BF16 R32, R64.reuse, R34, R68 ;  /* 0x000000224020723c */ /* 0x040fec0000041844 */
[C---:B------:R-:W-:Y:S01]  /*80d0*/  HMMA.16816.F32.BF16 R4, R64.reuse, R8, R4 ;  /* 0x000000084004723c */ /* 0x040fe20000041804 */
[--C-:B------:R-:W-:Y:S01]  /*80e0*/  FFMA.FTZ R68, R137, UR11, -R142.reuse ;  /* 0x0000000b89447c23 */ /* 0x100fe2000801088e */
[----:B------:R-:W-:Y:S01]  /*80f0*/  FFMA.FTZ R137, R145, UR11, -R142 ;  /* 0x0000000b91897c23 */ /* 0x000fe2000801088e */
[--C-:B------:R-:W-:Y:S01]  /*8100*/  FFMA.FTZ R69, R148, UR11, -R143.reuse ;  /* 0x0000000b94457c23 */ /* 0x100fe2000801088f */
[----:B------:R-:W-:Y:S01]  /*8110*/  FFMA.FTZ R70, R135, R151, R152 ;  /* 0x0000009787467223 */ /* 0x000fe20000010098 */
[--C-:B------:R-:W-:Y:S01]  /*8120*/  FFMA.FTZ R135, R102, UR11, -R142.reuse ;  /* 0x0000000b66877c23 */ /* 0x100fe2000801088e */
[C---:B------:R-:W-:Y:S01]  /*8130*/  HMMA.16816.F32.BF16 R8, R64.reuse, R10, R80 ;  /* 0x0000000a4008723c */ /* 0x040fe20000041850 */
[----:B------:R-:W-:Y:S01]  /*8140*/  MUFU.EX2 R68, R68 ;  /* 0x0000004400447308 */ /* 0x000fe20000000800 */
[--C-:B------:R-:W-:Y:S01]  /*8150*/  FFMA.FTZ R102, R128, UR11, -R142.reuse ;  /* 0x0000000b80667c23 */ /* 0x100fe2000801088e */
[--C-:B------:R-:W-:Y:S01]  /*8160*/  FFMA.FTZ R128, R103, UR11, -R143.reuse ;  /* 0x0000000b67807c23 */ /* 0x100fe2000801088f */
[--C-:B------:R-:W-:Y:S01]  /*8170*/  FFMA.FTZ R145, R106, UR11, -R143.reuse ;  /* 0x0000000b6a917c23 */ /* 0x100fe2000801088f */
[--C-:B------:R-:W-:Y:S01]  /*8180*/  FFMA.FTZ R103, R130, UR11, -R143.reuse ;  /* 0x0000000b82677c23 */ /* 0x100fe2000801088f */
[C---:B------:R-:W-:Y:S01]  /*8190*/  HMMA.16816.F32.BF16 R12, R64.reuse, R16, R12 ;  /* 0x00000010400c723c */ /* 0x040fe2000004180c */
[----:B------:R-:W-:Y:S01]  /*81a0*/  LDSM.16.MT88.4 R80, [R110+0x6c00] ;  /* 0x006c00006e50783b */ /* 0x000fe20000004200 */
[--C-:B------:R-:W-:Y:S01]  /*81b0*/  FFMA.FTZ R106, R101, UR11, -R142.reuse ;  /* 0x0000000b656a7c23 */ /* 0x100fe2000801088e */
[----:B------:R-:W2:Y:S01]  /*81c0*/  MUFU.EX2 R137, R137 ;  /* 0x0000008900897308 */ /* 0x000ea20000000800 */
[----:B------:R-:W-:Y:S01]  /*81d0*/  FFMA.FTZ R142, R99, UR11, -R142 ;  /* 0x0000000b638e7c23 */ /* 0x000fe2000801088e */
[--C-:B------:R-:W-:Y:S01]  /*81e0*/  FFMA.FTZ R130, R95, UR11, -R143.reuse ;  /* 0x0000000b5f827c23 */ /* 0x100fe2000801088f */
[C---:B------:R-:W-:Y:S01]  /*81f0*/  HMMA.16816.F32.BF16 R16, R64.reuse, R18, R76 ;  /* 0x000000124010723c */ /* 0x040fe2000004184c */
[----:B------:R-:W-:Y:S01]  /*8200*/  LDSM.16.MT88.4 R76, [R108+0x6c00] ;  /* 0x006c00006c4c783b */ /* 0x000fe20000004200 */
[--C-:B------:R-:W-:Y:S01]  /*8210*/  FFMA.FTZ R99, R105, UR11, -R143.reuse ;  /* 0x0000000b69637c23 */ /* 0x100fe2000801088f */
[----:B------:R-:W-:Y:S01]  /*8220*/  FFMA.FTZ R71, R100, UR11, -R143 ;  /* 0x0000000b64477c23 */ /* 0x000fe2000801088f */
[----:B------:R-:W-:Y:S01]  /*8230*/  FADD.FTZ R89, R89, R70 ;  /* 0x0000004659597221 */ /* 0x000fe20000010000 */
[----:B------:R-:W3:Y:S01]  /*8240*/  MUFU.EX2 R69, R69 ;  /* 0x0000004500457308 */ /* 0x000ee20000000800 */
[----:B-1----:R-:W-:Y:S02]  /*8250*/  HMMA.16816.F32.BF16 R44, R64, R52, R44 ;  /* 0x00000034402c723c */ /* 0x002fe4000004182c */
[----:B------:R-:W-:-:S04]  /*8260*/  FADD.FTZ R88, R88, R89 ;  /* 0x0000005958587221 */ /* 0x000fc80000010000 */
[----:B------:R-:W-:Y:S01]  /*8270*/  HMMA.16816.F32.BF16 R48, R64, R54, R48 ;  /* 0x000000364030723c */ /* 0x000fe20000041830 */
[----:B------:R-:W-:Y:S01]  /*8280*/  MUFU.EX2 R135, R135 ;  /* 0x0000008700877308 */ /* 0x000fe20000000800 */
[----:B--2---:R-:W-:Y:S01]  /*8290*/  F2FP.BF16.F32.PACK_AB R52, R137, R68 ;  /* 0x000000448934723e */ /* 0x004fe200000010ff */
[----:B------:R-:W-:-:S03]  /*82a0*/  FADD.FTZ R87, R87, R88 ;  /* 0x0000005857577221 */ /* 0x000fc60000010000 */
[C---:B------:R-:W-:Y:S01]  /*82b0*/  HMMA.16816.F32.BF16 R20, R64.reuse, R24, R20 ;  /* 0x000000184014723c */ /* 0x040fe20000041814 */
[----:B------:R-:W-:Y:S02]  /*82c0*/  F2FP.BF16.F32.PACK_AB R54, R97, R98 ;  /* 0x000000626136723e */ /* 0x000fe400000010ff */
[----:B------:R-:W-:Y:S01]  /*82d0*/  F2FP.BF16.F32.PACK_AB R55, R93, R96 ;  /* 0x000000605d37723e */ /* 0x000fe200000010ff */
[----:B------:R-:W1:Y:S01]  /*82e0*/  MUFU.EX2 R104, R104 ;  /* 0x0000006800687308 */ /* 0x000e620000000800 */
[----:B---3--:R-:W-:Y:S01]  /*82f0*/  F2FP.BF16.F32.PACK_AB R53, R136, R69 ;  /* 0x000000458835723e */ /* 0x008fe200000010ff */
[----:B------:R-:W-:Y:S01]  /*8300*/  HMMA.16816.F32.BF16 R24, R64, R26, R72 ;  /* 0x0000001a4018723c */ /* 0x000fe20000041848 */
[----:B------:R-:W-:Y:S05]  /*8310*/  LDSM.16.MT88.4 R72, [R110+0x7c00] ;  /* 0x007c00006e48783b */ /* 0x000fea0000004200 */
[C---:B------:R-:W-:Y:S01]  /*8320*/  HMMA.16816.F32.BF16 R4, R52.reuse, R56, R4 ;  /* 0x000000383404723c */ /* 0x040fe20000041804 */
[----:B------:R-:W-:Y:S05]  /*8330*/  MUFU.EX2 R102, R102 ;  /* 0x0000006600667308 */ /* 0x000fea0000000800 */
[C---:B------:R-:W-:Y:S01]  /*8340*/  HMMA.16816.F32.BF16 R8, R52.reuse, R58, R8 ;  /* 0x0000003a3408723c */ /* 0x040fe20000041808 */
[----:B------:R-:W2:Y:S02]  /*8350*/  LDSM.16.MT88.4 R56, [R108+0x6400] ;  /* 0x006400006c38783b */ /* 0x000ea40000004200 */
[----:B------:R-:W-:Y:S08]  /*8360*/  MUFU.EX2 R131, R131 ;  /* 0x0000008300837308 */ /* 0x000ff00000000800 */
[----:B------:R-:W-:Y:S08]  /*8370*/  MUFU.EX2 R128, R128 ;  /* 0x0000008000807308 */ /* 0x000ff00000000800 */
[----:B------:R-:W3:Y:S08]  /*8380*/  MUFU.EX2 R145, R145 ;  /* 0x0000009100917308 */ /* 0x000ef00000000800 */
[----:B------:R-:W-:Y:S08]  /*8390*/  MUFU.EX2 R103, R103 ;  /* 0x0000006700677308 */ /* 0x000ff00000000800 */
[----:B------:R-:W4:Y:S01]  /*83a0*/  MUFU.EX2 R90, R90 ;  /* 0x0000005a005a7308 */ /* 0x000f220000000800 */
        /* <DEDUP_REMOVED lines=8> */
[----:B------:R-:W5:Y:S01]  /*8430*/  MUFU.EX2 R99, R99 ;  /* 0x0000006300637308 */ /* 0x000f620000000800 */
[C---:B--2---:R-:W-:Y:S07]  /*8440*/  HMMA.16816.F32.BF16 R20, R52.reuse, R56, R20 ;  /* 0x000000383414723c */ /* 0x044fee0000041814 */
[----:B------:R2:W-:Y:S01]  /*8450*/  MUFU.EX2 R101, R71 ;  /* 0x0000004700657308 */ /* 0x0005e20000000800 */
[C---:B------:R-:W-:Y:S01]  /*8460*/  HMMA.16816.F32.BF16 R24, R52.reuse, R58, R24 ;  /* 0x0000003a3418723c */ /* 0x040fe20000041818 */
[----:B------:R-:W1:Y:S06]  /*8470*/  LDSM.16.MT88.4 R56, [R108+0x7400] ;  /* 0x007400006c38783b */ /* 0x000e6c0000004200 */
        /* <DEDUP_REMOVED lines=11> */
[----:B---3--:R-:W-:Y:S02]  /*8530*/  F2FP.BF16.F32.PACK_AB R53, R145, R128 ;  /* 0x000000809135723e */ /* 0x008fe400000010ff */
[----:B------:R-:W-:Y:S02]  /*8540*/  F2FP.BF16.F32.PACK_AB R54, R131, R102 ;  /* 0x000000668336723e */ /* 0x000fe400000010ff */
[----:B----4-:R-:W-:-:S07]  /*8550*/  F2FP.BF16.F32.PACK_AB R55, R90, R103 ;  /* 0x000000675a37723e */ /* 0x010fce00000010ff */
[C---:B------:R-:W-:Y:S01]  /*8560*/  HMMA.16816.F32.BF16 R64, R52.reuse, R60, R4 ;  /* 0x0000003c3440723c */ /* 0x040fe20000041804 */
[----:B------:R-:W3:Y:S05]  /*8570*/  LDSM.16.MT88.4 R4, [R108+0x7800] ;  /* 0x007800006c04783b */ /* 0x000eea0000004200 */
[C---:B------:R-:W-:Y:S06]  /*8580*/  HMMA.16816.F32.BF16 R8, R52.reuse, R62, R8 ;  /* 0x0000003e3408723c */ /* 0x040fec0000041808 */
        /* <DEDUP_REMOVED lines=11> */
[----:B------:R-:W-:Y:S01]  /*8640*/  FADD.FTZ R4, R2, R3 ;  /* 0x0000000302047221 */ /* 0x000fe20000010000 */
[----:B-----5:R-:W-:Y:S01]  /*8650*/  F2FP.BF16.F32.PACK_AB R5, R99, R130 ;  /* 0x000000826305723e */ /* 0x020fe200000010ff */
[----:B------:R-:W-:-:S02]  /*8660*/  FADD.FTZ R2, R68, R87 ;  /* 0x0000005744027221 */ /* 0x000fc40000010000 */
[----:B------:R-:W-:Y:S01]  /*8670*/  FADD.FTZ R3, R69, R4 ;  /* 0x0000000445037221 */ /* 0x000fe20000010000 */
[----:B------:R-:W-:Y:S01]  /*8680*/  F2FP.BF16.F32.PACK_AB R4, R106, R91 ;  /* 0x0000005b6a04723e */ /* 0x000fe200000010ff */
[----:B--2---:R-:W2:Y:S01]  /*8690*/  LDSM.16.MT88.4 R68, [R108+0x7c00] ;  /* 0x007c00006c44783b */ /* 0x004ea20000004200 */
[----:B------:R-:W-:Y:S01]  /*86a0*/  F2FP.BF16.F32.PACK_AB R6, R95, R100 ;  /* 0x000000645f06723e */ /* 0x000fe200000010ff */
[----:B------:R-:W-:Y:S01]  /*86b0*/  FADD.FTZ R137, R137, R2 ;  /* 0x0000000289897221 */ /* 0x000fe20000010000 */
[----:B------:R-:W-:Y:S01]  /*86c0*/  F2FP.BF16.F32.PACK_AB R7, R132, R101 ;  /* 0x000000658407723e */ /* 0x000fe200000010ff */
[----:B------:R-:W-:Y:S02]  /*86d0*/  FADD.FTZ R3, R136, R3 ;  /* 0x0000000388037221 */ /* 0x000fe40000010000 */
[----:B------:R-:W-:Y:S02]  /*86e0*/  FADD.FTZ R2, R98, R137 ;  /* 0x0000008962027221 */ /* 0x000fe40000010000 */
[----:B------:R-:W-:-:S02]  /*86f0*/  FADD.FTZ R96, R96, R3 ;  /* 0x0000000360607221 */ /* 0x000fc40000010000 */
        /* <DEDUP_REMOVED lines=8> */
[----:B------:R-:W-:Y:S01]  /*8780*/  HMMA.16816.F32.BF16 R60, R4, R76, R12 ;  /* 0x0000004c043c723c */ /* 0x000fe2000004180c */
[----:B------:R-:W3:Y:S01]  /*8790*/  LDSM.16.MT88.4 R12, [R110+0x8c00] ;  /* 0x008c00006e0c783b */ /* 0x000ee20000004200 */
[----:B------:R-:W-:Y:S01]  /*87a0*/  FADD.FTZ R2, R145, R2 ;  /* 0x0000000291027221 */ /* 0x000fe20000010000 */
[----:B------:R-:W-:-:S03]  /*87b0*/  FADD.FTZ R102, R102, R3 ;  /* 0x0000000366667221 */ /* 0x000fc60000010000 */
[----:B-1----:R-:W-:Y:S01]  /*87c0*/  HMMA.16816.F32.BF16 R36, R52, R56, R36 ;  /* 0x000000383424723c */ /* 0x002fe20000041824 */
[----:B------:R-:W-:Y:S01]  /*87d0*/  FADD.FTZ R3, R103, R2 ;  /* 0x0000000267037221 */ /* 0x000fe20000010000 */
[----:B------:R-:W-:-:S03]  /*87e0*/  FADD.FTZ R2, R131, R102 ;  /* 0x0000006683027221 */ /* 0x000fc60000010000 */
[----:B------:R-:W-:Y:S01]  /*87f0*/  FADD.FTZ R3, R90, R3 ;  /* 0x000000035a037221 */ /* 0x000fe20000010000 */
[----:B------:R-:W-:Y:S01]  /*8800*/  HMMA.16816.F32.BF16 R40, R52, R58, R40 ;  /* 0x0000003a3428723c */ /* 0x000fe20000041828 */
[----:B------:R-:W-:Y:S01]  /*8810*/  FADD.FTZ R91, R91, R2 ;  /* 0x000000025b5b7221 */ /* 0x000fe20000010000 */
[----:B------:R-:W-:Y:S01]  /*8820*/  MOV R2, R84 ;  /* 0x0000005400027202 */ /* 0x000fe20000000f00 */
[----:B------:R-:W-:Y:S01]  /*8830*/  FADD.FTZ R130, R130, R3 ;  /* 0x0000000382827221 */ /* 0x000fe20000010000 */
[----:B------:R-:W-:Y:S01]  /*8840*/  MOV R3, R85 ;  /* 0x0000005500037202 */ /* 0x000fe20000000f00 */
[----:B------:R-:W-:Y:S01]  /*8850*/  FADD.FTZ R91, R106, R91 ;  /* 0x0000005b6a5b7221 */ /* 0x000fe20000010000 */
[----:B------:R-:W-:Y:S01]  /*8860*/  HMMA.16816.F32.BF16 R56, R4, R72, R20 ;  /* 0x000000480438723c */ /* 0x000fe20000041814 */
[----:B------:R-:W-:Y:S02]  /*8870*/  FADD.FTZ R130, R99, R130 ;  /* 0x0000008263827221 */ /* 0x000fe40000010000 */
[----:B------:R-:W-:-:S02]  /*8880*/  FADD.FTZ R100, R100, R91 ;  /* 0x0000005b64647221 */ /* 0x000fc40000010000 */
[----:B------:R-:W-:Y:S01]  /*8890*/  FADD.FTZ R101, R101, R130 ;  /* 0x0000008265657221 */ /* 0x000fe20000010000 */
[----:B--2---:R-:W-:Y:S01]  /*88a0*/  HMMA.16816.F32.BF16 R52, R4, R68, R28 ;  /* 0x000000440434723c */ /* 0x004fe2000004181c */
[----:B------:R-:W-:Y:S02]  /*88b0*/  FADD.FTZ R135, R95, R100 ;  /* 0x000000645f877221 */ /* 0x000fe40000010000 */
[----:B------:R-:W-:-:S03]  /*88c0*/  FADD.FTZ R139, R132, R101 ;  /* 0x00000065848b7221 */ /* 0x000fc60000010000 */
[C---:B------:R-:W-:Y:S06]  /*88d0*/  HMMA.16816.F32.BF16 R76, R4.reuse, R78, R16 ;  /* 0x0000004e044c723c */ /* 0x040fec0000041810 */
[C---:B------:R-:W-:Y:S06]  /*88e0*/  HMMA.16816.F32.BF16 R72, R4.reuse, R74, R24 ;  /* 0x0000004a0448723c */ /* 0x040fec0000041818 */
[C---:B------:R-:W-:Y:S06]  /*88f0*/  HMMA.16816.F32.BF16 R68, R4.reuse, R70, R32 ;  /* 0x000000460444723c */ /* 0x040fec0000041820 */
[C---:B---3--:R-:W-:Y:S06]  /*8900*/  HMMA.16816.F32.BF16 R36, R4.reuse, R12, R36 ;  /* 0x0000000c0424723c */ /* 0x048fec0000041824 */
[C---:B------:R-:W-:Y:S06]  /*8910*/  HMMA.16816.F32.BF16 R40, R4.reuse, R14, R40 ;  /* 0x0000000e0428723c */ /* 0x040fec0000041828 */
[C---:B------:R-:W-:Y:S06]  /*8920*/  HMMA.16816.F32.BF16 R44, R4.reuse, R8, R44 ;  /* 0x00000008042c723c */ /* 0x040fec000004182c */
[----:B------:R-:W-:-:S15]  /*8930*/  HMMA.16816.F32.BF16 R48, R4, R10, R48 ;  /* 0x0000000a0430723c */ /* 0x000fde0000041830 */
[----:B------:R-:W-:-:S09]  /*8940*/  NOP ;  /* 0x0000000000007918 */ /* 0x000fd20000000000 */
.L_x_5284:
        /* <DEDUP_REMOVED lines=11> */
.L_x_5296:
        /* <DEDUP_REMOVED lines=51> */
[----:B------:R-:W2:Y:S01]  /*8d30*/  LDC.64 R6, c[0x0][0x250] ;  /* 0x00009400ff067b82 */ /* 0x000ea20000000a00 */
        /* <DEDUP_REMOVED lines=14> */
[-C--:B----4-:R-:W-:Y:S04]  /*8e20*/  IMAD.WIDE.U32 R12, R9, R4.reuse, R12 ;  /* 0x00000004090c7225 */ /* 0x090fe800078e000c */
[----:B------:R-:W-:Y:S04]  /*8e30*/  IMAD R6, R7, R4, RZ ;  /* 0x0000000407067224 */ /* 0x000fe800078e02ff */
[----:B------:R-:W-:Y:S05]  /*8e40*/  IMAD R6, R9, R5, R6 ;  /* 0x0000000509067224 */ /* 0x000fea00078e0206 */
[----:B------:R-:W-:Y:S07]  /*8e50*/  IADD3 R87, R13, R6, RZ ;  /* 0x000000060d577210 */ /* 0x000fee0007ffe0ff */
.L_x_5293:
        /* <DEDUP_REMOVED lines=43> */
[----:B------:R-:W-:Y:S05]  /*9110*/  LDSM.16.M88.4 R88, [R113] ;  /* 0x000000007158783b */ /* 0x000fea0000000200 */
[----:B------:R-:W2:Y:S05]  /*9120*/  LDSM.16.M88.4 R92, [R112+0x3000] ;  /* 0x00300000705c783b */ /* 0x000eaa0000000200 */
[----:B------:R-:W3:Y:S05]  /*9130*/  LDSM.16.M88.4 R96, [R112+0x3400] ;  /* 0x003400007060783b */ /* 0x000eea0000000200 */
[----:B------:R-:W4:Y:S05]  /*9140*/  LDSM.16.M88.4 R100, [R112+0x3800] ;  /* 0x003800007064783b */ /* 0x000f2a0000000200 */
[----:B------:R-:W5:Y:S05]  /*9150*/  LDSM.16.M88.4 R104, [R112+0x3c00] ;  /* 0x003c00007068783b */ /* 0x000f6a0000000200 */
        /* <DEDUP_REMOVED lines=22> */
[----:B------:R-:W-:Y:S05]  /*92c0*/  LDSM.16.M88.4 R88, [R113+0x1000] ;  /* 0x001000007158783b */ /* 0x000fea0000000200 */
        /* <DEDUP_REMOVED lines=42> */
[----:B------:R-:W2:Y:S11]  /*9570*/  LDSM.16.M88.4 R92, [R109+0x5400] ;  /* 0x005400006d5c783b */ /* 0x000eb60000000200 */
[----:B------:R-:W-:Y:S06]  /*9580*/  @!UPT UIADD3 URZ, URZ, URZ, URZ ;  /* 0x0000003f3f3ff290 */ /* 0x000fec000fffe03f */
[----:B-1----:R-:W-:Y:S01]  /*9590*/  FMUL.FTZ R141, R4, UR5 ;  /* 0x00000005048d7c20 */ /* 0x002fe20008410000 */
[----:B------:R-:W-:Y:S01]  /*95a0*/  FMUL.FTZ R143, R5, UR5 ;  /* 0x00000005058f7c20 */ /* 0x000fe20008410000 */
[----:B------:R-:W-:Y:S01]  /*95b0*/  FMUL.FTZ R153, R6, UR5 ;  /* 0x0000000506997c20 */ /* 0x000fe20008410000 */
[----:B------:R-:W-:Y:S03]  /*95c0*/  FMUL.FTZ R157, R7, UR5 ;  /* 0x00000005079d7c20 */ /* 0x000fe60008410000 */
[----:B------:R-:W1:Y:S01]  /*95d0*/  MUFU.TANH R141, R141 ;  /* 0x0000008d008d7308 */ /* 0x000e620000002400 */
[----:B------:R-:W-:Y:S01]  /*95e0*/  FMUL.FTZ R2, R9, UR5 ;  /* 0x0000000509027c20 */ /* 0x000fe20008410000 */
[----:B------:R-:W-:Y:S01]  /*95f0*/  FMUL.FTZ R155, R8, UR5 ;  /* 0x00000005089b7c20 */ /* 0x000fe20008410000 */
[----:B------:R-:W-:Y:S01]  /*9600*/  FMUL.FTZ R161, R10, UR5 ;  /* 0x000000050aa17c20 */ /* 0x000fe20008410000 */
[----:B------:R-:W-:Y:S06]  /*9610*/  FMUL.FTZ R159, R11, UR5 ;  /* 0x000000050b9f7c20 */ /* 0x000fec0008410000 */
[----:B------:R3:W4:Y:S10]  /*9620*/  MUFU.TANH R8, R2 ;  /* 0x0000000200087308 */ /* 0x0007340000002400 */
[----:B------:R-:W1:Y:S01]  /*9630*/  MUFU.TANH R143, R143 ;  /* 0x0000008f008f7308 */ /* 0x000e620000002400 */
[C---:B--2---:R-:W-:Y:S06]  /*9640*/  HMMA.16816.F32.BF16 R12, R88.reuse, R92, R12 ;  /* 0x0000005c580c723c */ /* 0x044fec000004180c */
[C---:B------:R-:W-:Y:S03]  /*9650*/  HMMA.16816.F32.BF16 R16, R88.reuse, R94, R16 ;  /* 0x0000005e5810723c */ /* 0x040fe60000041810 */
[----:B------:R-:W2:Y:S01]  /*9660*/  MUFU.TANH R153, R153 ;  /* 0x0000009900997308 */ /* 0x000ea20000002400 */
[----:B------:R-:W5:Y:S09]  /*9670*/  LDSM.16.M88.4 R92, [R109+0x5800] ;  /* 0x005800006d5c783b */ /* 0x000f720000000200 */
        /* <DEDUP_REMOVED lines=12> */
[----:B------:R-:W1:Y:S01]  /*9740*/  MUFU.TANH R148, R148 ;  /* 0x0000009400947308 */ /* 0x000e620000002400 */
[C---:B-----5:R-:W-:Y:S06]  /*9750*/  HMMA.16816.F32.BF16 R20, R88.reuse, R92, R20 ;  /* 0x0000005c5814723c */ /* 0x060fec0000041814 */
[C---:B------:R-:W-:Y:S03]  /*9760*/  HMMA.16816.F32.BF16 R24, R88.reuse, R94, R24 ;  /* 0x0000005e5818723c */ /* 0x040fe60000041818 */
[----:B------:R-:W1:Y:S01]  /*9770*/  MUFU.TANH R146, R146 ;  /* 0x0000009200927308 */ /* 0x000e620000002400 */
[----:B------:R-:W5:Y:S02]  /*9780*/  LDSM.16.M88.4 R92, [R109+0x5c00] ;  /* 0x005c00006d5c783b */ /* 0x000f640000000200 */
[----:B------:R-:W-:Y:S07]  /*9790*/  DEPBAR.LE SB0, 0x0 ;  /* 0x000080000000791a */ /* 0x000fee0000000000 */
[----:B------:R-:W1:Y:S01]  /*97a0*/  MUFU.TANH R151, R151 ;  /* 0x0000009700977308 */ /* 0x000e620000002400 */
[----:B------:R-:W-:Y:S09]  /*97b0*/  BAR.SYNC.DEFER_BLOCKING 0x0 ;  /* 0x0000000000007b1d */ /* 0x000ff20000010000 */
[----:B------:R-:W1:Y:S01]  /*97c0*/  MUFU.TANH R149, R149 ;  /* 0x0000009500957308 */ /* 0x000e620000002400 */
[----:B------:R-:W-:Y:S01]  /*97d0*/  FMUL.FTZ R86, R20, UR5 ;  /* 0x0000000514567c20 */ /* 0x000fe20008410000 */
[----:B------:R-:W-:Y:S01]  /*97e0*/  FMUL.FTZ R3, R21, UR5 ;  /* 0x0000000515037c20 */ /* 0x000fe20008410000 */
[----:B---3--:R-:W-:Y:S01]  /*97f0*/  FMUL.FTZ R2, R23, UR5 ;  /* 0x0000000517027c20 */ /* 0x008fe20008410000 */
[----:B------:R-:W-:Y:S01]  /*9800*/  FMUL.FTZ R138, R22, UR5 ;  /* 0x00000005168a7c20 */ /* 0x000fe20008410000 */
[----:B------:R-:W-:Y:S01]  /*9810*/  FMUL.FTZ R87, R25, UR5 ;  /* 0x0000000519577c20 */ /* 0x000fe20008410000 */
[----:B------:R-:W-:Y:S04]  /*9820*/  FMUL.FTZ R140, R24, UR5 ;  /* 0x00000005188c7c20 */ /* 0x000fe80008410000 */
[----:B------:R3:W1:Y:S10]  /*9830*/  MUFU.TANH R102, R86 ;  /* 0x0000005600667308 */ /* 0x0006740000002400 */
[----:B------:R4:W1:Y:S10]  /*9840*/  MUFU.TANH R101, R3 ;  /* 0x0000000300657308 */ /* 0x0008740000002400 */
[----:B------:R2:W1:Y:S01]  /*9850*/  MUFU.TANH R99, R87 ;  /* 0x0000005700637308 */ /* 0x0004620000002400 */
[C---:B-----5:R-:W-:Y:S05]  /*9860*/  HMMA.16816.F32.BF16 R28, R88.reuse, R92, R28 ;  /* 0x0000005c581c723c */ /* 0x060fea000004181c */
[----:B---3--:R-:W-:Y:S01]  /*9870*/  FMUL.FTZ R86, R26, UR5 ;  /* 0x000000051a567c20 */ /* 0x008fe20008410000 */
[----:B------:R-:W-:Y:S03]  /*9880*/  HMMA.16816.F32.BF16 R32, R88, R94, R32 ;  /* 0x0000005e5820723c */ /* 0x000fe60000041820 */
[----:B------:R-:W3:Y:S02]  /*9890*/  MUFU.TANH R107, R2 ;  /* 0x00000002006b7308 */ /* 0x000ee40000002400 */
[----:B----4-:R-:W-:Y:S08]  /*98a0*/  FMUL.FTZ R3, R27, UR5 ;  /* 0x000000051b037c20 */ /* 0x010ff00008410000 */
[----:B------:R4:W1:Y:S10]  /*98b0*/  MUFU.TANH R106, R86 ;  /* 0x00000056006a7308 */ /* 0x0008740000002400 */
[----:B------:R5:W1:Y:S01]  /*98c0*/  MUFU.TANH R100, R140 ;  /* 0x0000008c00647308 */ /* 0x000a620000002400 */
[----:B------:R-:W-:Y:S01]  /*98d0*/  FMUL.FTZ R154, R28, UR5 ;  /* 0x000000051c9a7c20 */ /* 0x000fe20008410000 */
[----:B------:R-:W-:Y:S01]  /*98e0*/  FMUL.FTZ R152, R29, UR5 ;  /* 0x000000051d987c20 */ /* 0x000fe20008410000 */
[----:B------:R-:W-:Y:S01]  /*98f0*/  FMUL.FTZ R150, R30, UR5 ;  /* 0x000000051e967c20 */ /* 0x000fe20008410000 */
[----:B--2---:R-:W-:Y:S06]  /*9900*/  FMUL.FTZ R87, R34, UR5 ;  /* 0x0000000522577c20 */ /* 0x004fec0008410000 */
[----:B------:R2:W1:Y:S01]  /*9910*/  MUFU.TANH R105, R3 ;  /* 0x0000000300697308 */ /* 0x0004620000002400 */
[----:B----4-:R-:W-:Y:S01]  /*9920*/  FMUL.FTZ R86, R35, UR5 ;  /* 0x0000000523567c20 */ /* 0x010fe20008410000 */
[----:B------:R-:W-:Y:S08]  /*9930*/  FMUL.FTZ R2, R33, UR5 ;  /* 0x0000000521027c20 */ /* 0x000ff00008410000 */
[----:B------:R-:W4:Y:S01]  /*9940*/  MUFU.TANH R144, R144 ;  /* 0x0000009000907308 */ /* 0x000f220000002400 */
[----:B-----5:R-:W-:Y:S09]  /*9950*/  FMUL.FTZ R140, R31, UR5 ;  /* 0x000000051f8c7c20 */ /* 0x020ff20008410000 */
[----:B------:R-:W1:Y:S01]  /*9960*/  MUFU.TANH R142, R142 ;  /* 0x0000008e008e7308 */ /* 0x000e620000002400 */
[----:B--2---:R-:W-:Y:S09]  /*9970*/  FMUL.FTZ R3, R32, UR5 ;  /* 0x0000000520037c20 */ /* 0x004ff20008410000 */
[----:B------:R-:W2:Y:S10]  /*9980*/  MUFU.TANH R147, R147 ;  /* 0x0000009300937308 */ /* 0x000eb40000002400 */
        /* <DEDUP_REMOVED lines=11> */
[----:B------:R-:W-:Y:S02]  /*9a40*/  MOV R10, R130 ;  /* 0x00000082000a7202 */ /* 0x000fe40000000f00 */
[----:B------:R-:W-:Y:S01]  /*9a50*/  MOV R5, R128 ;  /* 0x0000008000057202 */ /* 0x000fe20000000f00 */
        /* <DEDUP_REMOVED lines=8> */
[----:B------:R-:W1:Y:S10]  /*9ae0*/  I2F.RP R12, R5 ;  /* 0x00000005000c7306 */ /* 0x000e740000209400 */
[----:B-1----:R-:W1:Y:S02]  /*9af0*/  MUFU.RCP R2, R12 ;  /* 0x0000000c00027308 */ /* 0x002e640000001000 */
[----:B-1----:R-:W-:Y:S08]  /*9b00*/  VIADD R10, R2, 0xffffffe ;  /* 0x0ffffffe020a7836 */ /* 0x002ff00000000000 */
[----:B------:R-:W1:Y:S02]  /*9b10*/  F2I.FTZ.U32.TRUNC.NTZ R3, R10 ;  /* 0x0000000a00037305 */ /* 0x000e64000021f000 */
[--C-:B-1----:R-:W-:Y:S04]  /*9b20*/  IMAD.MOV R2, RZ, RZ, -R3.reuse ;  /* 0x000000ffff027224 */ /* 0x102fe800078e0a03 */
[----:B------:R-:W-:Y:S02]  /*9b30*/  IMAD R9, R2, R5, RZ ;  /* 0x0000000502097224 */ /* 0x000fe400078e02ff */
[----:B------:R-:W-:Y:S04]  /*9b40*/  IMAD.MOV.U32 R2, RZ, RZ, RZ ;  /* 0x000000ffff027224 */ /* 0x000fe800078e00ff */
[----:B------:R-:W-:Y:S06]  /*9b50*/  IMAD.HI.U32 R3, R3, R9, R2 ;  /* 0x0000000903037227 */ /* 0x000fec00078e0002 */
[----:B------:R-:W-:Y:S05]  /*9b60*/  IMAD.HI.U32 R9, R3, R4, RZ ;  /* 0x0000000403097227 */ /* 0x000fea00078e00ff */
[----:B------:R-:W-:Y:S05]  /*9b70*/  IADD3 R2, -R9, RZ, RZ ;  /* 0x000000ff09027210 */ /* 0x000fea0007ffe1ff */
        /* <DEDUP_REMOVED lines=18> */
[----:B------:R-:W-:Y:S01]  /*9ca0*/  LOP3.LUT R2, RZ, R6, RZ, 0x33, !PT ;  /* 0x00000006ff027212 */ /* 0x000fe200078e33ff */
[----:B------:R-:W1:Y:S10]  /*9cb0*/  LDC.64 R4, c[0x0][0x248] ;  /* 0x00009200ff047b82 */ /* 0x000e740000000a00 */
[----:B------:R-:W-:Y:S01]  /*9cc0*/  @P5 VIADD R3, R3, 0x1 ;  /* 0x0000000103035836 */ /* 0x000fe20000000000 */
[----:B------:R-:W-:Y:S04]  /*9cd0*/  ISETP.GE.AND P5, PT, R11, RZ, PT ;  /* 0x000000ff0b00720c */ /* 0x000fe80003fa6270 */
[----:B------:R-:W-:Y:S04]  /*9ce0*/  @!P4 IADD3 R3, -R3, RZ, RZ ;  /* 0x000000ff0303c210 */ /* 0x000fe80007ffe1ff */
[C---:B------:R-:W-:Y:S04]  /*9cf0*/  SEL R3, R2.reuse, R3, !P0 ;  /* 0x0000000302037207 */ /* 0x040fe80004000000 */
[CC--:B------:R-:W-:Y:S01]  /*9d00*/  LEA R14, P4, R3.reuse, R126.reuse, 0x2 ;  /* 0x0000007e030e7211 */ /* 0x0c0fe200078810ff */
[----:B------:R-:W-:Y:S03]  /*9d10*/  @!P5 IMAD.MOV R9, RZ, RZ, -R9 ;  /* 0x000000ffff09d224 */ /* 0x000fe600078e0a09 */
[----:B------:R-:W-:Y:S02]  /*9d20*/  LEA.HI.X.SX32 R15, R3, R127, 0x2, P4 ;  /* 0x0000007f030f7211 */ /* 0x000fe400020f16ff */
        /* <DEDUP_REMOVED lines=9> */
[-C--:B-1----:R-:W-:Y:S04]  /*9dc0*/  IMAD R6, R11, R4.reuse, RZ ;  /* 0x000000040b067224 */ /* 0x082fe800078e02ff */
[C---:B------:R-:W-:Y:S01]  /*9dd0*/  IMAD R6, R9.reuse, R5, R6 ;  /* 0x0000000509067224 */ /* 0x040fe200078e0206 */
        /* <DEDUP_REMOVED lines=8> */
.L_x_5295:
[----:B------:R2:W-:Y:S01]  /*9e60*/  @P3 STS [R121+0x3000], RZ ;  /* 0x003000ff79003388 */ /* 0x0005e20000000800 */
[----:B-1----:R-:W1:Y:S01]  /*9e70*/  @!P3 LDC.64 R2, c[0x0][0x248] ;  /* 0x00009200ff02bb82 */ /* 0x002e620000000a00 */
        /* <DEDUP_REMOVED lines=22> */
[C---:B-1----:R-:W-:Y:S03]  /*9fe0*/  @!P3 LEA R12, P5, R2.reuse, R6, 0x6 ;  /* 0x00000006020cb211 */ /* 0x042fe600078a30ff */
        /* <DEDUP_REMOVED lines=21> */
.L_x_5294:
[----:B------:R-:W-:Y:S01]  /*a140*/  IADD3 R92, R120, -0x1, RZ ;  /* 0xffffffff785c7810 */ /* 0x000fe20007ffe0ff */
[----:B------:R-:W-:Y:S03]  /*a150*/  LDSM.16.MT88.4 R88, [R110+0x6000] ;  /* 0x006000006e58783b */ /* 0x000fe60000004200 */
[----:B-1----:R-:W-:Y:S04]  /*a160*/  LEA R2, R92, R129, 0x6 ;  /* 0x000000815c027211 */ /* 0x002fe800078e30ff */
[C---:B------:R-:W-:Y:S02]  /*a170*/  IADD3 R5, R2.reuse, 0x10, RZ ;  /* 0x0000001002057810 */ /* 0x040fe40007ffe0ff */
[----:B--2---:R-:W-:Y:S02]  /*a180*/  I2FP.F32.S32 R10, R2 ;  /* 0x00000002000a7245 */ /* 0x004fe40000201400 */
[----:B------:R-:W-:Y:S02]  /*a190*/  I2FP.F32.S32 R5, R5 ;  /* 0x0000000500057245 */ /* 0x000fe40000201400 */
[----:B------:R-:W-:Y:S01]  /*a1a0*/  IADD3 R16, R2, 0x1, RZ ;  /* 0x0000000102107810 */ /* 0x000fe20007ffe0ff */
[-C--:B------:R-:W-:Y:S01]  /*a1b0*/  FFMA.FTZ R153, R0, R10.reuse, R153 ;  /* 0x0000000a00997223 */ /* 0x080fe20000010099 */
[----:B------:R-:W-:Y:S01]  /*a1c0*/  IADD3 R12, R2, 0x8, RZ ;  /* 0x00000008020c7810 */ /* 0x000fe20007ffe0ff */
[CC--:B------:R-:W-:Y:S01]  /*a1d0*/  FFMA.FTZ R151, R0.reuse, R5.reuse, R151 ;  /* 0x0000000500977223 */ /* 0x0c0fe20000010097 */
[----:B------:R-:W-:Y:S01]  /*a1e0*/  FFMA.FTZ R148, R0, R5, R148 ;  /* 0x0000000500947223 */ /* 0x000fe20000010094 */
        /* <DEDUP_REMOVED lines=9> */
[CC--:B------:R-:W-:Y:S01]  /*a280*/  FFMA.FTZ R145, R0.reuse, R5.reuse, R145 ;  /* 0x0000000500917223 */ /* 0x0c0fe20000010091 */
[----:B------:R-:W-:Y:S01]  /*a290*/  I2FP.F32.S32 R4, R4 ;  /* 0x0000000400047245 */ /* 0x000fe20000201400 */
        /* <DEDUP_REMOVED lines=8> */
[----:B------:R-:W-:Y:S01]  /*a320*/  FFMA.FTZ R12, R0, R12, R155 ;  /* 0x0000000c000c7223 */ /* 0x000fe2000001009b */
[----:B------:R-:W-:Y:S01]  /*a330*/  IADD3 R4, R2, 0x18, RZ ;  /* 0x0000001802047810 */ /* 0x000fe20007ffe0ff */
[----:B------:R-:W-:Y:S01]  /*a340*/  FFMA.FTZ R149, R0, R3, R149 ;  /* 0x0000000300957223 */ /* 0x000fe20000010095 */
[----:B------:R-:W-:Y:S01]  /*a350*/  FMNMX.FTZ R5, R16, R5, !PT ;  /* 0x0000000510057209 */ /* 0x000fe20007810000 */
[----:B------:R-:W-:Y:S01]  /*a360*/  FFMA.FTZ R146, R0, R3, R146 ;  /* 0x0000000300927223 */ /* 0x000fe20000010092 */
[----:B------:R-:W-:Y:S02]  /*a370*/  IADD3 R3, R2, 0x20, RZ ;  /* 0x0000002002037810 */ /* 0x000fe40007ffe0ff */
[----:B------:R-:W-:Y:S02]  /*a380*/  FMNMX.FTZ R6, R161, R6, !PT ;  /* 0x00000006a1067209 */ /* 0x000fe40007810000 */
[----:B------:R-:W-:Y:S02]  /*a390*/  I2FP.F32.S32 R4, R4 ;  /* 0x0000000400047245 */ /* 0x000fe40000201400 */
[----:B------:R-:W-:Y:S02]  /*a3a0*/  FMNMX.FTZ R7, R12, R5, !PT ;  /* 0x000000050c077209 */ /* 0x000fe40007810000 */
[----:B------:R-:W-:Y:S01]  /*a3b0*/  I2FP.F32.S32 R3, R3 ;  /* 0x0000000300037245 */ /* 0x000fe20000201400 */
[C---:B------:R-:W-:Y:S01]  /*a3c0*/  FFMA.FTZ R147, R0.reuse, R4, R147 ;  /* 0x0000000400937223 */ /* 0x040fe20000010093 */
[----:B------:R-:W-:Y:S01]  /*a3d0*/  FMNMX.FTZ R6, R159, R6, !PT ;  /* 0x000000069f067209 */ /* 0x000fe20007810000 */
[----:B------:R-:W-:Y:S01]  /*a3e0*/  FFMA.FTZ R144, R0, R4, R144 ;  /* 0x0000000400907223 */ /* 0x000fe20000010090 */
[----:B------:R-:W-:Y:S01]  /*a3f0*/  FMNMX.FTZ R7, R8, R7, !PT ;  /* 0x0000000708077209 */ /* 0x000fe20007810000 */
[-C--:B------:R-:W-:Y:S01]  /*a400*/  FFMA.FTZ R138, R0, R3.reuse, R138 ;  /* 0x00000003008a7223 */ /* 0x080fe2000001008a */
[----:B------:R-:W-:Y:S01]  /*a410*/  IADD3 R4, R2, 0x21, RZ ;  /* 0x0000002102047810 */ /* 0x000fe20007ffe0ff */
[----:B------:R-:W-:Y:S01]  /*a420*/  FFMA.FTZ R102, R0, R3, R102 ;  /* 0x0000000300667223 */ /* 0x000fe20000010066 */
        /* <DEDUP_REMOVED lines=18> */
[-C--:B------:R-:W-:Y:S01]  /*a550*/  FFMA.FTZ R105, R0, R4.reuse, R105 ;  /* 0x0000000400697223 */ /* 0x080fe20000010069 */
[----:B------:R-:W-:Y:S01]  /*a560*/  IADD3 R3, R2, 0x30, RZ ;  /* 0x0000003002037810 */ /* 0x000fe20007ffe0ff */
[----:B------:R-:W-:Y:S01]  /*a570*/  FFMA.FTZ R99, R0, R4, R99 ;  /* 0x0000000400637223 */ /* 0x000fe20000010063 */
[----:B------:R-:W-:Y:S02]  /*a580*/  FMNMX.FTZ R4, R102, R7, !PT ;  /* 0x0000000766047209 */ /* 0x000fe40007810000 */
[----:B------:R-:W-:Y:S02]  /*a590*/  I2FP.F32.S32 R3, R3 ;  /* 0x0000000300037245 */ /* 0x000fe40000201400 */
[----:B------:R-:W-:Y:S02]  /*a5a0*/  FMNMX.FTZ R5, R107, R6, !PT ;  /* 0x000000066b057209 */ /* 0x000fe40007810000 */
[----:B------:R-:W-:Y:S01]  /*a5b0*/  IADD3 R9, R2, 0x31, RZ ;  /* 0x0000003102097810 */ /* 0x000fe20007ffe0ff */
[CC--:B------:R-:W-:Y:S01]  /*a5c0*/  FFMA.FTZ R98, R0.reuse, R3.reuse, R98 ;  /* 0x0000000300627223 */ /* 0x0c0fe20000010062 */
        /* <DEDUP_REMOVED lines=10> */
[----:B------:R-:W-:Y:S02]  /*a670*/  IADD3 R5, R2, 0x39, RZ ;  /* 0x0000003902057810 */ /* 0x000fe40007ffe0ff */
[----:B------:R-:W-:Y:S01]  /*a680*/  FMNMX.FTZ R2, R98, R7, !PT ;  /* 0x0000000762027209 */ /* 0x000fe20007810000 */
[CC--:B------:R-:W-:Y:S01]  /*a690*/  FFMA.FTZ R87, R0.reuse, R3.reuse, R87 ;  /* 0x0000000300577223 */ /* 0x0c0fe20000010057 */
[----:B------:R-:W-:Y:S01]  /*a6a0*/  FMNMX.FTZ R4, R99, R4, !PT ;  /* 0x0000000463047209 */ /* 0x000fe20007810000 */
[C---:B------:R-:W-:Y:S01]  /*a6b0*/  FFMA.FTZ R93, R0.reuse, R3, R93 ;  /* 0x00000003005d7223 */ /* 0x040fe2000001005d */
        /* <DEDUP_REMOVED lines=29> */
[--C-:B------:R-:W-:Y:S01]  /*a890*/  FFMA.FTZ R141, R157, UR4, -R140.reuse ;  /* 0x000000049d8d7c23 */ /* 0x100fe2000801088c */
[----:B------:R-:W-:Y:S01]  /*a8a0*/  FSEL R103, R103, RZ, P0 ;  /* 0x000000ff67677208 */ /* 0x000fe20000000000 */
        /* <DEDUP_REMOVED lines=23> */
[----:B------:R-:W-:Y:S01]  /*aa20*/  FMUL.FTZ R35, R4, R71 ;  /* 0x0000004704237220 */ /* 0x000fe20000410000 */
[----:B------:R-:W-:Y:S01]  /*aa30*/  FFMA.FTZ R70, R8, UR4, -R103 ;  /* 0x0000000408467c23 */ /* 0x000fe20008010867 */
[C---:B------:R-:W-:Y:S01]  /*aa40*/  FMUL.FTZ R10, R4.reuse, R82 ;  /* 0x00000052040a7220 */ /* 0x040fe20000410000 */
[----:B------:R-:W-:Y:S01]  /*aa50*/  FMUL.FTZ R11, R4, R83 ;  /* 0x00000053040b7220 */ /* 0x000fe20000410000 */
[----:B------:R-:W-:Y:S01]  /*aa60*/  FMUL.FTZ R8, R84, R80 ;  /* 0x0000005054087220 */ /* 0x000fe20000410000 */
[----:B---3--:R-:W-:Y:S01]  /*aa70*/  FFMA.FTZ R78, R4, R139, R9 ;  /* 0x0000008b044e7223 */ /* 0x008fe20000010009 */
[--C-:B------:R-:W-:Y:S01]  /*aa80*/  FFMA.FTZ R74, R16, UR4, -R103.reuse ;  /* 0x00000004104a7c23 */ /* 0x100fe20008010867 */
[--C-:B------:R-:W-:Y:S01]  /*aa90*/  FFMA.FTZ R71, R12, UR4, -R103.reuse ;  /* 0x000000040c477c23 */ /* 0x100fe20008010867 */
[----:B------:R-:W-:Y:S01]  /*aaa0*/  MUFU.EX2 R70, R70 ;  /* 0x0000004600467308 */ /* 0x000fe20000000800 */
[C---:B------:R-:W-:Y:S01]  /*aab0*/  FMUL.FTZ R14, R4.reuse, R62 ;  /* 0x0000003e040e7220 */ /* 0x040fe20000410000 */
[----:B------:R-:W-:Y:S01]  /*aac0*/  FMUL.FTZ R15, R4, R63 ;  /* 0x0000003f040f7220 */ /* 0x000fe20000410000 */
[----:B------:R-:W-:Y:S01]  /*aad0*/  FMUL.FTZ R12, R84, R60 ;  /* 0x0000003c540c7220 */ /* 0x000fe20000410000 */
[----:B------:R-:W-:Y:S01]  /*aae0*/  FMUL.FTZ R19, R4, R79 ;  /* 0x0000004f04137220 */ /* 0x000fe20000410000 */
[----:B-1----:R-:W-:Y:S01]  /*aaf0*/  F2FP.BF16.F32.PACK_AB R65, R141, R9 ;  /* 0x000000098d41723e */ /* 0x002fe200000010ff */
[----:B------:R-:W-:Y:S01]  /*ab00*/  FMUL.FTZ R9, R84, R81 ;  /* 0x0000005154097220 */ /* 0x000fe20000410000 */
[----:B------:R-:W-:Y:S03]  /*ab10*/  LDSM.16.MT88.4 R60, [R110+0x7000] ;  /* 0x007000006e3c783b */ /* 0x000fe60000004200 */
[----:B------:R-:W-:Y:S01]  /*ab20*/  MUFU.EX2 R74, R74 ;  /* 0x0000004a004a7308 */ /* 0x000fe20000000800 */
[C---:B------:R-:W-:Y:S01]  /*ab30*/  FMUL.FTZ R22, R4.reuse, R58 ;  /* 0x0000003a04167220 */ /* 0x040fe20000410000 */
[C---:B------:R-:W-:Y:S01]  /*ab40*/  FMUL.FTZ R23, R4.reuse, R59 ;  /* 0x0000003b04177220 */ /* 0x040fe20000410000 */
[C---:B------:R-:W-:Y:S01]  /*ab50*/  FMUL.FTZ R27, R4.reuse, R75 ;  /* 0x0000004b041b7220 */ /* 0x040fe20000410000 */
[C---:B------:R-:W-:Y:S01]  /*ab60*/  FMUL.FTZ R30, R4.reuse, R54 ;  /* 0x00000036041e7220 */ /* 0x040fe20000410000 */
[C---:B------:R-:W-:Y:S01]  /*ab70*/  FMUL.FTZ R31, R4.reuse, R55 ;  /* 0x00000037041f7220 */ /* 0x040fe20000410000 */
[C---:B------:R-:W-:Y:S01]  /*ab80*/  FMUL.FTZ R6, R4.reuse, R66 ;  /* 0x0000004204067220 */ /* 0x040fe20000410000 */
[----:B------:R-:W1:Y:S03]  /*ab90*/  LDSM.16.MT88.4 R80, [R108+0x6000] ;  /* 0x006000006c50783b */ /* 0x000e660000004200 */
        /* <DEDUP_REMOVED lines=12> */
[----:B------:R-:W3:Y:S01]  /*ac60*/  LDSM.16.MT88.4 R56, [R108+0x7000] ;  /* 0x007000006c38783b */ /* 0x000ee20000004200 */
[C---:B------:R-:W-:Y:S01]  /*ac70*/  FMUL.FTZ R16, R84.reuse, R76 ;  /* 0x0000004c54107220 */ /* 0x040fe20000410000 */
[C---:B------:R-:W-:Y:S01]  /*ac80*/  FMUL.FTZ R24, R84.reuse, R72 ;  /* 0x0000004854187220 */ /* 0x040fe20000410000 */
[----:B------:R-:W-:Y:S03]  /*ac90*/  FMUL.FTZ R25, R84, R73 ;  /* 0x0000004954197220 */ /* 0x000fe60000410000 */
[----:B------:R-:W4:Y:S01]  /*aca0*/  MUFU.EX2 R85, R85 ;  /* 0x0000005500557308 */ /* 0x000f220000000800 */
[----:B--2---:R-:W-:Y:S01]  /*acb0*/  F2FP.BF16.F32.PACK_AB R66, R70, R71 ;  /* 0x000000474642723e */ /* 0x004fe200000010ff */
[C---:B------:R-:W-:Y:S01]  /*acc0*/  FMUL.FTZ R32, R84.reuse, R68 ;  /* 0x0000004454207220 */ /* 0x040fe20000410000 */
[C---:B------:R-:W-:Y:S01]  /*acd0*/  FMUL.FTZ R33, R84.reuse, R69 ;  /* 0x0000004554217220 */ /* 0x040fe20000410000 */
[----:B------:R-:W2:Y:S01]  /*ace0*/  LDSM.16.MT88.4 R52, [R110+0x8000] ;  /* 0x008000006e34783b */ /* 0x000ea20000004200 */
[C---:B------:R-:W-:Y:S01]  /*acf0*/  FMUL.FTZ R36, R84.reuse, R36 ;  /* 0x0000002454247220 */ /* 0x040fe20000410000 */
[C---:B------:R-:W-:Y:S01]  /*ad00*/  FMUL.FTZ R37, R84.reuse, R37 ;  /* 0x0000002554257220 */ /* 0x040fe20000410000 */
[C---:B------:R-:W-:Y:S03]  /*ad10*/  FMUL.FTZ R40, R84.reuse, R40 ;  /* 0x0000002854287220 */ /* 0x040fe60000410000 */
[----:B------:R-:W5:Y:S01]  /*ad20*/  MUFU.EX2 R143, R143 ;  /* 0x0000008f008f7308 */ /* 0x000f620000000800 */
[C---:B------:R-:W-:Y:S01]  /*ad30*/  FMUL.FTZ R41, R84.reuse, R41 ;  /* 0x0000002954297220 */ /* 0x040fe20000410000 */
[C---:B------:R-:W-:Y:S01]  /*ad40*/  FMUL.FTZ R44, R84.reuse, R44 ;  /* 0x0000002c542c7220 */ /* 0x040fe20000410000 */
[C---:B------:R-:W-:Y:S01]  /*ad50*/  FMUL.FTZ R45, R84.reuse, R45 ;  /* 0x0000002d542d7220 */ /* 0x040fe20000410000 */
[C---:B------:R-:W-:Y:S01]  /*ad60*/  FMUL.FTZ R48, R84.reuse, R48 ;  /* 0x0000003054307220 */ /* 0x040fe20000410000 */
[----:B------:R-:W-:Y:S01]  /*ad70*/  FMUL.FTZ R49, R84, R49 ;  /* 0x0000003154317220 */ /* 0x000fe20000410000 */
[--C-:B------:R-:W-:Y:S01]  /*ad80*/  FFMA.FTZ R69, R147, UR4, -R140.reuse ;  /* 0x0000000493457c23 */ /* 0x100fe2000801088c */
[--C-:B------:R-:W-:Y:S01]  /*ad90*/  FFMA.FTZ R73, R151, UR4, -R140.reuse ;  /* 0x0000000497497c23 */ /* 0x100fe2000801088c */
[----:B------:R-:W-:Y:S01]  /*ada0*/  FFMA.FTZ R68, R149, UR4, -R140 ;  /* 0x0000000495447c23 */ /* 0x000fe2000801088c */
[----:B----4-:R-:W-:Y:S01]  /*adb0*/  F2FP.BF16.F32.PACK_AB R67, R85, R104 ;  /* 0x000000685543723e */ /* 0x010fe200000010ff */
[----:B------:R-:W-:Y:S01]  /*adc0*/  FFMA.FTZ R72, R148, UR4, -R103 ;  /* 0x0000000494487c23 */ /* 0x000fe20008010867 */
[----:B------:R-:W-:Y:S01]  /*add0*/  FADD.FTZ R141, R141, R78 ;  /* 0x0000004e8d8d7221 */ /* 0x000fe20000010000 */
[----:B------:R-:W-:Y:S01]  /*ade0*/  MUFU.EX2 R69, R69 ;  /* 0x0000004500457308 */ /* 0x000fe20000000800 */
[----:B------:R-:W-:Y:S01]  /*adf0*/  LDSM.16.MT88.4 R76, [R108+0x6c00] ;  /* 0x006c00006c4c783b */ /* 0x000fe20000004200 */
[----:B------:R-:W-:Y:S01]  /*ae00*/  ISETP.GT.AND P0, PT, R120, 0x1, PT ;  /* 0x000000017800780c */ /* 0x000fe20003f04270 */
[----:B------:R-:W-:Y:S01]  /*ae10*/  FADD.FTZ R104, R104, R141 ;  /* 0x0000008d68687221 */ /* 0x000fe20000010000 */
[----:B------:R-:W-:Y:S02]  /*ae20*/  MOV R141, R137 ;  /* 0x00000089008d7202 */ /* 0x000fe40000000f00 */
[----:B-----5:R-:W-:Y:S01]  /*ae30*/  F2FP.BF16.F32.PACK_AB R64, R74, R143 ;  /* 0x0000008f4a40723e */ /* 0x020fe200000010ff */
[----:B------:R-:W-:Y:S03]  /*ae40*/  FFMA.FTZ R143, R84, R135, R143 ;  /* 0x00000087548f7223 */ /* 0x000fe6000001008f */
[----:B------:R-:W-:Y:S01]  /*ae50*/  MUFU.EX2 R73, R73 ;  /* 0x0000004900497308 */ /* 0x000fe20000000800 */
[----:B------:R-:W-:Y:S01]  /*ae60*/  FADD.FTZ R104, R85, R104 ;  /* 0x0000006855687221 */ /* 0x000fe20000010000 */
[----:B------:R-:W-:Y:S01]  /*ae70*/  MOV R120, R92 ;  /* 0x0000005c00787202 */ /* 0x000fe20000000f00 */
[----:B------:R-:W-:Y:S01]  /*ae80*/  FADD.FTZ R74, R74, R143 ;  /* 0x0000008f4a4a7221 */ /* 0x000fe20000010000 */
[C---:B------:R-:W-:Y:S06]  /*ae90*/  HMMA.16816.F32.BF16 R4, R64.reuse, R88, R4 ;  /* 0x000000584004723c */ /* 0x040fec0000041804 */
[----:B------:R-:W4:Y:S01]  /*aea0*/  MUFU.EX2 R68, R68 ;  /* 0x0000004400447308 */ /* 0x000f220000000800 */
[----:B------:R-:W-:Y:S01]  /*aeb0*/  FADD.FTZ R71, R71, R74 ;  /* 0x0000004a47477221 */ /* 0x000fe20000010000 */
[C---:B------:R-:W-:Y:S03]  /*aec0*/  HMMA.16816.F32.BF16 R8, R64.reuse, R90, R8 ;  /* 0x0000005a4008723c */ /* 0x040fe60000041808 */
[----:B------:R-:W-:Y:S03]  /*aed0*/  FADD.FTZ R71, R70, R71 ;  /* 0x0000004746477221 */ /* 0x000fe60000010000 */
[C---:B-1----:R-:W-:Y:S02]  /*aee0*/  HMMA.16816.F32.BF16 R12, R64.reuse, R80, R12 ;  /* 0x00000050400c723c */ /* 0x042fe4000004180c */
[----:B------:R-:W-:Y:S03]  /*aef0*/  MUFU.EX2 R72, R72 ;  /* 0x0000004800487308 */ /* 0x000fe60000000800 */
[--C-:B------:R-:W-:Y:S01]  /*af00*/  FFMA.FTZ R88, R145, UR4, -R140.reuse ;  /* 0x0000000491587c23 */ /* 0x100fe2000801088c */
[C---:B------:R-:W-:Y:S01]  /*af10*/  HMMA.16816.F32.BF16 R16, R64.reuse, R82, R16 ;  /* 0x000000524010723c */ /* 0x040fe20000041810 */
[----:B------:R-:W-:Y:S05]  /*af20*/  LDSM.16.MT88.4 R80, [R110+0x6c00] ;  /* 0x006c00006e50783b */ /* 0x000fea0000004200 */
[----:B------:R-:W-:Y:S01]  /*af30*/  MUFU.EX2 R138, R138 ;  /* 0x0000008a008a7308 */ /* 0x000fe20000000800 */
[--C-:B------:R-:W-:Y:S01]  /*af40*/  FFMA.FTZ R91, R106, UR4, -R140.reuse ;  /* 0x000000046a5b7c23 */ /* 0x100fe2000801088c */
[C---:B------:R-:W-:Y:S08]  /*af50*/  HMMA.16816.F32.BF16 R20, R64.reuse, R60, R20 ;  /* 0x0000003c4014723c */ /* 0x040ff00000041814 */
[----:B------:R-:W1:Y:S01]  /*af60*/  MUFU.EX2 R88, R88 ;  /* 0x0000005800587308 */ /* 0x000e620000000800 */
[C---:B------:R-:W-:Y:S01]  /*af70*/  HMMA.16816.F32.BF16 R24, R64.reuse, R62, R24 ;  /* 0x0000003e4018723c */ /* 0x040fe20000041818 */
[----:B------:R-:W-:Y:S02]  /*af80*/  LDSM.16.MT88.4 R60, [R108+0x6800] ;  /* 0x006800006c3c783b */ /* 0x000fe40000004200 */
[----:B------:R-:W-:Y:S03]  /*af90*/  FFMA.FTZ R106, R105, UR4, -R140 ;  /* 0x00000004696a7c23 */ /* 0x000fe6000801088c */
        /* <DEDUP_REMOVED lines=10> */
[----:B------:R-:W2:Y:S08]  /*b040*/  LDSM.16.MT88.4 R52, [R108+0x8000] ;  /* 0x008000006c34783b */ /* 0x000eb00000004200 */
[----:B------:R-:W3:Y:S10]  /*b050*/  MUFU.EX2 R89, R89 ;  /* 0x0000005900597308 */ /* 0x000ef40000000800 */
[----:B------:R-:W-:Y:S10]  /*b060*/  MUFU.EX2 R106, R106 ;  /* 0x0000006a006a7308 */ /* 0x000ff40000000800 */
[----:B------:R-:W-:Y:S10]  /*b070*/  MUFU.EX2 R102, R102 ;  /* 0x0000006600667308 */ /* 0x000ff40000000800 */
[----:B------:R-:W-:Y:S10]  /*b080*/  MUFU.EX2 R101, R101 ;  /* 0x0000006500657308 */ /* 0x000ff40000000800 */
[----:B------:R-:W-:Y:S01]  /*b090*/  MUFU.EX2 R100, R100 ;  /* 0x0000006400647308 */ /* 0x000fe20000000800 */
[C---:B--2---:R-:W-:Y:S06]  /*b0a0*/  HMMA.16816.F32.BF16 R44, R64.reuse, R52, R44 ;  /* 0x00000034402c723c */ /* 0x044fec000004182c */
[----:B------:R-:W-:Y:S03]  /*b0b0*/  HMMA.16816.F32.BF16 R48, R64, R54, R48 ;  /* 0x000000364030723c */ /* 0x000fe60000041830 */
[----:B------:R-:W-:Y:S02]  /*b0c0*/  MUFU.EX2 R99, R99 ;  /* 0x0000006300637308 */ /* 0x000fe40000000800 */
[----:B----4-:R-:W-:Y:S01]  /*b0d0*/  F2FP.BF16.F32.PACK_AB R53, R68, R73 ;  /* 0x000000494435723e */ /* 0x010fe200000010ff */
[----:B------:R-:W-:Y:S01]  /*b0e0*/  FADD.FTZ R73, R73, R104 ;  /* 0x0000006849497221 */ /* 0x000fe20000010000 */
[----:B------:R-:W-:Y:S01]  /*b0f0*/  FFMA.FTZ R65, R146, UR4, -R103 ;  /* 0x0000000492417c23 */ /* 0x000fe20008010867 */
[----:B-1----:R-:W-:Y:S03]  /*b100*/  F2FP.BF16.F32.PACK_AB R55, R88, R69 ;  /* 0x000000455837723e */ /* 0x002fe600000010ff */
[----:B---3--:R-:W-:Y:S01]  /*b110*/  F2FP.BF16.F32.PACK_AB R54, R89, R90 ;  /* 0x0000005a5936723e */ /* 0x008fe200000010ff */
[----:B------:R-:W-:Y:S01]  /*b120*/  FADD.FTZ R68, R68, R73 ;  /* 0x0000004944447221 */ /* 0x000fe20000010000 */
[----:B------:R-:W1:Y:S01]  /*b130*/  MUFU.EX2 R65, R65 ;  /* 0x0000004100417308 */ /* 0x000e620000000800 */
[--C-:B------:R-:W-:Y:S01]  /*b140*/  FFMA.FTZ R67, R98, UR4, -R140.reuse ;  /* 0x0000000462437c23 */ /* 0x100fe2000801088c */
[----:B------:R-:W-:Y:S01]  /*b150*/  FFMA.FTZ R66, R97, UR4, -R140 ;  /* 0x0000000461427c23 */ /* 0x000fe2000801088c */
[----:B------:R-:W-:Y:S01]  /*b160*/  FADD.FTZ R105, R69, R68 ;  /* 0x0000004445697221 */ /* 0x000fe20000010000 */
[--C-:B------:R-:W-:Y:S01]  /*b170*/  FFMA.FTZ R64, R93, UR4, -R103.reuse ;  /* 0x000000045d407c23 */ /* 0x100fe20008010867 */
[--C-:B------:R-:W-:Y:S01]  /*b180*/  FFMA.FTZ R98, R95, UR4, -R103.reuse ;  /* 0x000000045f627c23 */ /* 0x100fe20008010867 */
[--C-:B------:R-:W-:Y:S01]  /*b190*/  FFMA.FTZ R97, R94, UR4, -R103.reuse ;  /* 0x000000045e617c23 */ /* 0x100fe20008010867 */
[----:B------:R-:W-:Y:S03]  /*b1a0*/  FFMA.FTZ R140, R86, UR4, -R140 ;  /* 0x00000004568c7c23 */ /* 0x000fe6000801088c */
[----:B------:R-:W-:Y:S01]  /*b1b0*/  MUFU.EX2 R95, R67 ;  /* 0x00000043005f7308 */ /* 0x000fe20000000800 */
[----:B------:R-:W-:Y:S01]  /*b1c0*/  FFMA.FTZ R103, R96, UR4, -R103 ;  /* 0x0000000460677c23 */ /* 0x000fe20008010867 */
[----:B------:R-:W-:Y:S08]  /*b1d0*/  FADD.FTZ R105, R88, R105 ;  /* 0x0000006958697221 */ /* 0x000ff00000010000 */
[----:B------:R-:W2:Y:S01]  /*b1e0*/  MUFU.EX2 R94, R66 ;  /* 0x00000042005e7308 */ /* 0x000ea20000000800 */
[C---:B-1----:R-:W-:Y:S01]  /*b1f0*/  F2FP.BF16.F32.PACK_AB R52, R65.reuse, R72 ;  /* 0x000000484134723e */ /* 0x042fe200000010ff */
[----:B------:R-:W-:Y:S02]  /*b200*/  FADD.FTZ R72, R72, R71 ;  /* 0x0000004748487221 */ /* 0x000fe40000010000 */
[----:B------:R-:W-:Y:S02]  /*b210*/  LDSM.16.MT88.4 R68, [R108+0x7c00] ;  /* 0x007c00006c44783b */ /* 0x000fe40000004200 */
[----:B------:R-:W-:Y:S02]  /*b220*/  FADD.FTZ R135, R65, R72 ;  /* 0x0000004841877221 */ /* 0x000fe40000010000 */
[C---:B------:R-:W-:Y:S02]  /*b230*/  HMMA.16816.F32.BF16 R4, R52.reuse, R56, R4 ;  /* 0x000000383404723c */ /* 0x040fe40000041804 */
[----:B------:R-:W-:Y:S02]  /*b240*/  MUFU.EX2 R96, R64 ;  /* 0x0000004000607308 */ /* 0x000fe40000000800 */
[----:B------:R-:W-:Y:S01]  /*b250*/  LDSM.16.MT88.4 R72, [R110+0x7c00] ;  /* 0x007c00006e48783b */ /* 0x000fe20000004200 */
[----:B------:R-:W-:Y:S01]  /*b260*/  FADD.FTZ R90, R90, R135 ;  /* 0x000000875a5a7221 */ /* 0x000fe20000010000 */
[C---:B------:R-:W-:Y:S06]  /*b270*/  HMMA.16816.F32.BF16 R8, R52.reuse, R58, R8 ;  /* 0x0000003a3408723c */ /* 0x040fec0000041808 */
[----:B------:R-:W-:Y:S01]  /*b280*/  MUFU.EX2 R93, R87 ;  /* 0x00000057005d7308 */ /* 0x000fe20000000800 */
[----:B--2---:R-:W-:Y:S01]  /*b290*/  F2FP.BF16.F32.PACK_AB R85, R94, R95 ;  /* 0x0000005f5e55723e */ /* 0x004fe200000010ff */
[----:B------:R-:W1:Y:S03]  /*b2a0*/  LDSM.16.MT88.4 R56, [R108+0x6400] ;  /* 0x006400006c38783b */ /* 0x000e660000004200 */
[----:B------:R-:W-:Y:S05]  /*b2b0*/  FADD.FTZ R89, R89, R90 ;  /* 0x0000005a59597221 */ /* 0x000fea0000010000 */
[----:B------:R-:W2:Y:S10]  /*b2c0*/  MUFU.EX2 R140, R140 ;  /* 0x0000008c008c7308 */ /* 0x000eb40000000800 */
[----:B------:R-:W-:Y:S10]  /*b2d0*/  MUFU.EX2 R98, R98 ;  /* 0x0000006200627308 */ /* 0x000ff40000000800 */
[----:B------:R-:W3:Y:S01]  /*b2e0*/  MUFU.EX2 R97, R97 ;  /* 0x0000006100617308 */ /* 0x000ee20000000800 */
[----:B--2---:R-:W-:Y:S09]  /*b2f0*/  F2FP.BF16.F32.PACK_AB R87, R140, R93 ;  /* 0x0000005d8c57723e */ /* 0x004ff200000010ff */
[----:B------:R-:W2:Y:S01]  /*b300*/  MUFU.EX2 R103, R103 ;  /* 0x0000006700677308 */ /* 0x000ea20000000800 */
[----:B---3--:R-:W-:Y:S01]  /*b310*/  F2FP.BF16.F32.PACK_AB R84, R97, R98 ;  /* 0x000000626154723e */ /* 0x008fe200000010ff */
[C---:B-1----:R-:W-:Y:S06]  /*b320*/  HMMA.16816.F32.BF16 R12, R52.reuse, R56, R12 ;  /* 0x00000038340c723c */ /* 0x042fec000004180c */
[C---:B------:R-:W-:Y:S01]  /*b330*/  HMMA.16816.F32.BF16 R16, R52.reuse, R58, R16 ;  /* 0x0000003a3410723c */ /* 0x040fe20000041810 */
[----:B------:R-:W1:Y:S04]  /*b340*/  LDSM.16.MT88.4 R56, [R110+0x7400] ;  /* 0x007400006e38783b */ /* 0x000e680000004200 */
        /* <DEDUP_REMOVED lines=33> */
[C---:B-1----:R-:W-:Y:S03]  /*b560*/  HMMA.16816.F32.BF16 R4, R52.reuse, R56, R4 ;  /* 0x000000383404723c */ /* 0x042fe60000041804 */
[----:B------:R-:W-:Y:S03]  /*b570*/  FADD.FTZ R135, R103, R96 ;  /* 0x0000006067877221 */ /* 0x000fe60000010000 */
        /* <DEDUP_REMOVED lines=12> */
[C---:B------:R-:W-:Y:S06]  /*b640*/  HMMA.16816.F32.BF16 R40, R52.reuse, R58, R40 ;  /* 0x0000003a3428723c */ /* 0x040fec0000041828 */
[C---:B--2---:R-:W-:Y:S06]  /*b650*/  HMMA.16816.F32.BF16 R44, R52.reuse, R60, R44 ;  /* 0x0000003c342c723c */ /* 0x044fec000004182c */
[----:B------:R-:W-:Y:S06]  /*b660*/  HMMA.16816.F32.BF16 R48, R52, R62, R48 ;  /* 0x0000003e3430723c */ /* 0x000fec0000041830 */
[C---:B------:R-:W-:Y:S01]  /*b670*/  HMMA.16816.F32.BF16 R64, R84.reuse, R80, R4 ;  /* 0x000000505440723c */ /* 0x040fe20000041804 */
[----:B------:R-:W1:Y:S05]  /*b680*/  LDSM.16.MT88.4 R4, [R110+0x8c00] ;  /* 0x008c00006e04783b */ /* 0x000e6a0000004200 */
[C---:B------:R-:W-:Y:S03]  /*b690*/  HMMA.16816.F32.BF16 R80, R84.reuse, R82, R8 ;  /* 0x000000525450723c */ /* 0x040fe60000041808 */
[----:B------:R-:W2:Y:S03]  /*b6a0*/  LDSM.16.MT88.4 R8, [R108+0x8c00] ;  /* 0x008c00006c08783b */ /* 0x000ea60000004200 */
[C---:B------:R-:W-:Y:S06]  /*b6b0*/  HMMA.16816.F32.BF16 R60, R84.reuse, R76, R12 ;  /* 0x0000004c543c723c */ /* 0x040fec000004180c */
[C---:B------:R-:W-:Y:S06]  /*b6c0*/  HMMA.16816.F32.BF16 R76, R84.reuse, R78, R16 ;  /* 0x0000004e544c723c */ /* 0x040fec0000041810 */
[C---:B------:R-:W-:Y:S06]  /*b6d0*/  HMMA.16816.F32.BF16 R56, R84.reuse, R72, R20 ;  /* 0x000000485438723c */ /* 0x040fec0000041814 */
[C---:B------:R-:W-:Y:S06]  /*b6e0*/  HMMA.16816.F32.BF16 R72, R84.reuse, R74, R24 ;  /* 0x0000004a5448723c */ /* 0x040fec0000041818 */
[C---:B------:R-:W-:Y:S06]  /*b6f0*/  HMMA.16816.F32.BF16 R52, R84.reuse, R68, R28 ;  /* 0x000000445434723c */ /* 0x040fec000004181c */
[C---:B------:R-:W-:Y:S06]  /*b700*/  HMMA.16816.F32.BF16 R68, R84.reuse, R70, R32 ;  /* 0x000000465444723c */ /* 0x040fec0000041820 */
[C---:B-1----:R-:W-:Y:S06]  /*b710*/  HMMA.16816.F32.BF16 R36, R84.reuse, R4, R36 ;  /* 0x000000045424723c */ /* 0x042fec0000041824 */
[C---:B------:R-:W-:Y:S06]  /*b720*/  HMMA.16816.F32.BF16 R40, R84.reuse, R6, R40 ;  /* 0x000000065428723c */ /* 0x040fec0000041828 */
[C---:B--2---:R-:W-:Y:S06]  /*b730*/  HMMA.16816.F32.BF16 R44, R84.reuse, R8, R44 ;  /* 0x00000008542c723c */ /* 0x044fec000004182c */
[----:B------:R-:W-:Y:S07]  /*b740*/  HMMA.16816.F32.BF16 R48, R84, R10, R48 ;  /* 0x0000000a5430723c */ /* 0x000fee0000041830 */
[----:B------:R-:W-:Y:S04]  /*b750*/  MOV R85, R2 ;  /* 0x0000000200557202 */ /* 0x000fe80000000f00 */
[----:B------:R-:W-:Y:S01]  /*b760*/  MOV R84, R3 ;  /* 0x0000000300547202 */ /* 0x000fe20000000f00 */
[----:B------:R-:W-:Y:S01]  /*b770*/  @!UPT UIADD3 URZ, URZ, URZ, URZ ;  /* 0x0000003f3f3ff290 */ /* 0x000fe2000fffe03f */
[----:B------:R-:W-:Y:S11]  /*b780*/  @P0 BRA `(.L_x_5296) ;  /* 0xffffffd0009c0947 */ /* 0x000ff6000383ffff */
.L_x_5292:
        /* <DEDUP_REMOVED lines=167> */
.L_x_5297:
[----:B------:R-:W1:Y:S01]  /*c200*/  S2R R22, SR_CTAID.Z ;  /* 0x0000000000167919 */ /* 0x000e620000002700 */
[----:B------:R-:W1:Y:S01]  /*c210*/  LDC R2, c[0x0][0x270] ;  /* 0x00009c00ff027b82 */ /* 0x000e620000000800 */
[----:B------:R-:W1:Y:S07]  /*c220*/  S2R R25, SR_CTAID.Y ;  /* 0x0000000000197919 */ /* 0x000e6e0000002600 */
[----:B------:R-:W2:Y:S01]  /*c230*/  LDC R23, c[0x0][0x2c4] ;  /* 0x0000b100ff177b82 */ /* 0x000ea20000000800 */
[----:B-1----:R-:W-:-:S04]  /*c240*/  IMAD R2, R25, R2, R22 ;  /* 0x0000000219027224 */ /* 0x002fc800078e0216 */
[----:B--2---:R-:W-:-:S07]  /*c250*/  IMAD R23, R2, R23, RZ ;  /* 0x0000001702177224 */ /* 0x004fce00078e02ff */
.L_x_5298:
[----:B------:R-:W1:Y:S01]  /*c260*/  S2R R20, SR_TID.X ;  /* 0x0000000000147919 */ /* 0x000e620000002100 */
[----:B------:R-:W2:Y:S01]  /*c270*/  LDC.64 R2, c[0x0][0x290] ;  /* 0x0000a400ff027b82 */ /* 0x000ea20000000a00 */
[----:B------:R-:W-:Y:S01]  /*c280*/  LOP3.LUT R9, R9, 0xffffffe0, RZ, 0xc0, !PT ;  /* 0xffffffe009097812 */ /* 0x000fe200078ec0ff */
[----:B------:R-:W-:Y:S06]  /*c290*/  BSSY B0, `(.L_x_5299) ;  /* 0x0000037000007945 */ /* 0x000fec0003800000 */
[----:B------:R-:W-:Y:S01]  /*c2a0*/  BAR.SYNC.DEFER_BLOCKING 0x0 ;  /* 0x0000000000007b1d */ /* 0x000fe20000010000 */
[----:B------:R-:W-:Y:S01]  /*c2b0*/  SHF.R.S32.HI R27, RZ, 0x1f, R25 ;  /* 0x0000001fff1b7819 */ /* 0x000fe20000011419 */
[----:B------:R-:W-:Y:S01]  /*c2c0*/  IMAD.IADD R0, R0, 0x1, -R9 ;  /* 0x0000000100007824 */ /* 0x000fe200078e0a09 */
[----:B------:R-:W-:-:S05]  /*c2d0*/  SHF.R.S32.HI R26, RZ, 0x1f, R11 ;  /* 0x0000001fff1a7819 */ /* 0x000fca000001140b */
[----:B------:R-:W4:Y:S01]  /*c2e0*/  LDC.64 R4, c[0x0][0x298] ;  /* 0x0000a600ff047b82 */ /* 0x000f220000000a00 */
[----:B------:R-:W-:Y:S01]  /*c2f0*/  ISETP.NE.AND P0, PT, R123, -0x1, PT ;  /* 0xffffffff7b00780c */ /* 0x000fe20003f05270 */
[----:B------:R-:W5:Y:S01]  /*c300*/  S2R R21, SR_CTAID.X ;  /* 0x0000000000157919 */ /* 0x000f620000002500 */
[----:B------:R-:W-:Y:S02]  /*c310*/  LEA.HI R26, R26, R11, RZ, 0x2 ;  /* 0x0000000b1a1a7211 */ /* 0x000fe400078f10ff */
[----:B------:R-:W-:Y:S02]  /*c320*/  LOP3.LUT P1, RZ, R0, 0x3, RZ, 0xc0, !PT ;  /* 0x0000000300ff7812 */ /* 0x000fe4000782c0ff */
[----:B------:R-:W-:Y:S02]  /*c330*/  LOP3.LUT R26, R26, 0xffffffc, RZ, 0xc0, !PT ;  /* 0x0ffffffc1a1a7812 */ /* 0x000fe400078ec0ff */
[----:B------:R-:W-:-:S03]  /*c340*/  SHF.R.S32.HI R125, RZ, 0x1f, R124 ;  /* 0x0000001fff7d7819 */ /* 0x000fc6000001147c */
[----:B------:R-:W-:Y:S02]  /*c350*/  IMAD.IADD R11, R11, 0x1, -R26 ;  /* 0x000000010b0b7824 */ /* 0x000fe400078e0a1a */
[-C--:B--2---:R-:W-:Y:S02]  /*c360*/  IMAD R24, R27, R2.reuse, RZ ;  /* 0x000000021b187224 */ /* 0x084fe400078e02ff */
[C---:B------:R-:W-:Y:S01]  /*c370*/  IMAD.WIDE.U32 R32, R25.reuse, R2, RZ ;  /* 0x0000000219207225 */ /* 0x040fe200078e00ff */
[----:B---3--:R2:W3:Y:S03]  /*c380*/  LDS.128 R16, [R121+0x800] ;  /* 0x0008000079107984 */ /* 0x0084e60000000c00 */
[----:B------:R-:W-:Y:S01]  /*c390*/  IMAD R24, R25, R3, R24 ;  /* 0x0000000319187224 */ /* 0x000fe200078e0218 */
[----:B------:R2:W2:Y:S01]  /*c3a0*/  LDS.128 R12, [R121+0x1800] ;  /* 0x00180000790c7984 */ /* 0x0004a20000000c00 */
[----:B-1----:R-:W-:Y:S01]  /*c3b0*/  SHF.R.S32.HI R9, RZ, 0x1f, R20 ;  /* 0x0000001fff097819 */ /* 0x002fe20000011414 */
[----:B----4-:R-:W-:-:S03]  /*c3c0*/  IMAD.WIDE.U32 R26, R123, R4, RZ ;  /* 0x000000047b1a7225 */ /* 0x010fc600078e00ff */
[----:B------:R-:W-:Y:S01]  /*c3d0*/  LEA.HI R0, R9, R20, RZ, 0x5 ;  /* 0x0000001409007211 */ /* 0x000fe200078f28ff */
[----:B------:R-:W-:Y:S01]  /*c3e0*/  IMAD R123, R123, R5, R27 ;  /* 0x000000057b7b7224 */ /* 0x000fe200078e021b */
[----:B------:R-:W-:Y:S01]  /*c3f0*/  SEL R31, R32, R26, !P0 ;  /* 0x0000001a201f7207 */ /* 0x000fe20004000000 */
[----:B------:R-:W-:Y:S01]  /*c400*/  @!P0 IMAD.IADD R123, R33, 0x1, R24 ;  /* 0x00000001217b8824 */ /* 0x000fe200078e0218 */
[----:B------:R-:W-:Y:S02]  /*c410*/  LOP3.LUT R3, R0, 0xffffffe0, RZ, 0xc0, !PT ;  /* 0xffffffe000037812 */ /* 0x000fe400078ec0ff */
[----:B------:R-:W-:Y:S02]  /*c420*/  LEA.HI.SX32 R24, R6, 0x20, 0x1e ;  /* 0x0000002006187811 */ /* 0x000fe400078ff2ff */
[----:B------:R-:W-:Y:S01]  /*c430*/  SHF.R.S32.HI R6, RZ, 0x1f, R22 ;  /* 0x0000001fff067819 */ /* 0x000fe20000011416 */
[----:B------:R-:W-:Y:S02]  /*c440*/  IMAD.IADD R0, R20, 0x1, -R3 ;  /* 0x0000000114007824 */ /* 0x000fe400078e0a03 */
[----:B-----5:R-:W-:-:S02]  /*c450*/  IMAD.SHL.U32 R3, R21, 0x40, RZ ;  /* 0x0000004015037824 */ /* 0x020fc400078e00ff */
[----:B------:R-:W-:Y:S01]  /*c460*/  IMAD R21, R21, -0x40, R122 ;  /* 0xffffffc015157824 */ /* 0x000fe200078e027a */
[----:B------:R-:W-:Y:S01]  /*c470*/  SHF.R.S32.HI R27, RZ, 0x1f, R0 ;  /* 0x0000001fff1b7819 */ /* 0x000fe20000011400 */
[----:B------:R-:W-:Y:S01]  /*c480*/  IMAD.WIDE.U32 R28, R3, R4, R124 ;  /* 0x00000004031c7225 */ /* 0x000fe200078e007c */
[--C-:B------:R-:W-:Y:S02]  /*c490*/  SHF.R.S32.HI R25, RZ, 0x1f, R3.reuse ;  /* 0x0000001fff197819 */ /* 0x100fe40000011403 */
[----:B------:R-:W-:Y:S01]  /*c4a0*/  LEA.HI R0, R27, R0, RZ, 0x2 ;  /* 0x000000001b007211 */ /* 0x000fe200078f10ff */
[----:B------:R-:W-:Y:S01]  /*c4b0*/  IMAD.IADD R26, R122, 0x1, -R3 ;  /* 0x000000017a1a7824 */ /* 0x000fe200078e0a03 */
[----:B------:R-:W-:Y:S01]  /*c4c0*/  IADD3 R30, P0, R31, R28, RZ ;  /* 0x0000001c1f1e7210 */ /* 0x000fe20007f1e0ff */
[----:B------:R-:W-:Y:S01]  /*c4d0*/  IMAD R2, R25, R4, RZ ;  /* 0x0000000419027224 */ /* 0x000fe200078e02ff */
[----:B------:R-:W-:-:S03]  /*c4e0*/  SHF.R.S32.HI R0, RZ, 0x2, R0 ;  /* 0x00000002ff007819 */ /* 0x000fc60000011400 */
[----:B------:R-:W-:Y:S02]  /*c4f0*/  IMAD R2, R3, R5, R2 ;  /* 0x0000000503027224 */ /* 0x000fe400078e0202 */
[----:B------:R-:W-:Y:S01]  /*c500*/  IMAD R11, R11, 0x10, R0 ;  /* 0x000000100b0b7824 */ /* 0x000fe200078e0200 */
[----:B--23--:R-:W-:Y:S06]  /*c510*/  @P1 BRA `(.L_x_5300) ;  /* 0x0000000000381947 */ /* 0x00cfec0003800000 */
        /* <DEDUP_REMOVED lines=14> */
.L_x_5300:
[----:B------:R-:W-:Y:S05]  /*c600*/  BSYNC B0 ;  /* 0x0000000000007941 */ /* 0x000fea0003800000 */
.L_x_5299:
[----:B------:R-:W-:Y:S01]  /*c610*/  ULDC.64 UR4, c[0x0][0x2a0] ;  /* 0x0000a80000047ab9 */ /* 0x000fe20000000a00 */
[----:B------:R-:W-:Y:S01]  /*c620*/  IADD3.X R31, R123, R29, R2, P0, !PT ;  /* 0x0000001d7b1f7210 */ /* 0x000fe200007fe402 */
[----:B------:R-:W-:Y:S01]  /*c630*/  IMAD R11, R6, UR4, RZ ;  /* 0x00000004060b7c24 */ /* 0x000fe2000f8e02ff */
[----:B------:R-:W-:Y:S01]  /*c640*/  ISETP.GE.AND P4, PT, R24, R21, PT ;  /* 0x000000151800720c */ /* 0x000fe20003f86270 */
[----:B------:R-:W-:Y:S01]  /*c650*/  BSSY B0, `(.L_x_5301) ;  /* 0x000001b000007945 */ /* 0x000fe20003800000 */
[----:B------:R-:W-:Y:S01]  /*c660*/  LEA.HI R3, R9, R20, RZ, 0x2 ;  /* 0x0000001409037211 */ /* 0x000fe200078f10ff */
[C---:B------:R-:W-:Y:S01]  /*c670*/  IMAD R0, R22.reuse, UR5, R11 ;  /* 0x0000000516007c24 */ /* 0x040fe2000f8e020b */
[----:B------:R-:W-:Y:S01]  /*c680*/  ISETP.GE.AND P0, PT, R7, R26, PT ;  /* 0x0000001a0700720c */ /* 0x000fe20003f06270 */
[----:B------:R-:W-:Y:S01]  /*c690*/  IMAD.WIDE.U32 R30, R22, UR4, R30 ;  /* 0x00000004161e7c25 */ /* 0x000fe2000f8e001e */
[----:B------:R2:W3:Y:S01]  /*c6a0*/  LDS.128 R24, [R121] ;  /* 0x0000000079187984 */ /* 0x0004e20000000c00 */
[----:B------:R-:W-:-:S02]  /*c6b0*/  SHF.R.S32.HI R3, RZ, 0x2, R3 ;  /* 0x00000002ff037819 */ /* 0x000fc40000011403 */
[----:B------:R-:W-:Y:S01]  /*c6c0*/  IMAD.IADD R29, R0, 0x1, R31 ;  /* 0x00000001001d7824 */ /* 0x000fe200078e021f */
[----:B------:R2:W4:Y:S01]  /*c6d0*/  LDS.128 R20, [R121+0x1000] ;  /* 0x0010000079147984 */ /* 0x0005220000000c00 */
[----:B------:R-:W-:-:S03]  /*c6e0*/  SHF.R.S32.HI R3, RZ, 0x1f, R3 ;  /* 0x0000001fff037819 */ /* 0x000fc60000011403 */
[----:B-1----:R2:W1:Y:S03]  /*c6f0*/  LDS.128 R8, [R121+0x2000] ;  /* 0x0020000079087984 */ /* 0x0024660000000c00 */
        /* <DEDUP_REMOVED lines=15> */
[----:B-1----:R3:W-:Y:S02]  /*c7f0*/  @!P0 STG.E.128 desc[UR12][R34.64+0x80], R8 ;  /* 0x0000800822008986 */ /* 0x0027e4000c101d0c */
.L_x_5302:
[----:B------:R-:W-:Y:S05]  /*c800*/  BSYNC B0 ;  /* 0x0000000000007941 */ /* 0x000fea0003800000 */
.L_x_5301:
[----:B-1-3--:R1:W3:Y:S01]  /*c810*/  LDS.128 R8, [R121+0x2800] ;  /* 0x0028000079087984 */ /* 0x00a2e20000000c00 */
        /* <DEDUP_REMOVED lines=21> */
.L_x_5303:
        /* <DEDUP_REMOVED lines=9> */
.L_x_6501:


//--------------------- .text._ZN5flash24flash_fwd_splitkv_kernelI23Flash_fwd_kernel_traitsILi96ELi64ELi64ELi4ELb0ELb0EN7cutlass10bfloat16_tE19Flash_kernel_traitsILi96ELi64ELi64ELi4ES3_EELb1ELb0ELb0ELb0ELb1ELb0ELb0ELb1EEEvNS_16Flash_fwd_paramsE --------------------------
	.section	.text._ZN5flash24flash_fwd_splitkv_kernelI23Flash_fwd_kernel_traitsILi96ELi64ELi64ELi4ELb0ELb0EN7cutlass10bfloat16_tE19Flash_kernel_traitsILi96ELi64ELi64ELi4ES3_EELb1ELb0ELb0ELb0ELb1ELb0ELb0ELb1EEEvNS_16Flash_fwd_paramsE,"ax",@progbits
	.align	128
        .global         _ZN5flash24flash_fwd_splitkv_kernelI23Flash_fwd_kernel_traitsILi96ELi64ELi64ELi4ELb0ELb0EN7cutlass10bfloat16_tE19Flash_kernel_traitsILi96ELi64ELi64ELi4ES3_EELb1ELb0ELb0ELb0ELb1ELb0ELb0ELb1EEEvNS_16Flash_fwd_paramsE
        .type           _ZN5flash24flash_fwd_splitkv_kernelI23Flash_fwd_kernel_traitsILi96ELi64ELi64ELi4ELb0ELb0EN7cutlass10bfloat16_tE19Flash_kernel_traitsILi96ELi64ELi64ELi4ES3_EELb1ELb0ELb0ELb0ELb1ELb0ELb0ELb1EEEvNS_16Flash_fwd_paramsE,@function
        .size           _ZN5flash24flash_fwd_splitkv_kernelI23Flash_fwd_kernel_traitsILi96ELi64ELi64ELi4ELb0ELb0EN7cutlass10bfloat16_tE19Flash_kernel_traitsILi96ELi64ELi64ELi4ES3_EELb1ELb0ELb0ELb0ELb1ELb0ELb0ELb1EEEvNS_16Flash_fwd_paramsE,(.L_x_6502 - _ZN5flash24flash_fwd_splitkv_kernelI23Flash_fwd_kernel_traitsILi96ELi64ELi64ELi4ELb0ELb0EN7cutlass10bfloat16_tE19Flash_kernel_traitsILi96ELi64ELi64ELi4ES3_EELb1ELb0ELb0ELb0ELb1ELb0ELb0ELb1EEEvNS_16Flash_fwd_paramsE)
        .other          _ZN5flash24flash_fwd_splitkv_kernelI23Flash_fwd_kernel_traitsILi96ELi64ELi64ELi4ELb0ELb0EN7cutlass10bfloat16_tE19Flash_kernel_traitsILi96ELi64ELi64ELi4ES3_EELb1ELb0ELb0ELb0ELb1ELb0ELb0ELb1EEEvNS_16Flash_fwd_paramsE,@"STO_CUDA_ENTRY STV_DEFAULT"
_ZN5flash24flash_fwd_splitkv_kernelI23Flash_fwd_kernel_traitsILi96ELi64ELi64ELi4ELb0ELb0EN7cutlass10bfloat16_tE19Flash_kernel_traitsILi96ELi64ELi64ELi4ES3_EELb1ELb0ELb0ELb0ELb1ELb0ELb0ELb1EEEvNS_16Flash_fwd_paramsE:
.text._ZN5flash24flash_fwd_splitkv_kernelI23Flash_fwd_kernel_traitsILi96ELi64ELi64ELi4ELb0ELb0EN7cutlass10bfloat16_tE19Flash_kernel_traitsILi96ELi64ELi64ELi4ES3_EELb1ELb0ELb0ELb0ELb1ELb0ELb0ELb1EEEvNS_16Flash_fwd_paramsE:
        /* <DEDUP_REMOVED lines=41> */
.L_x_5304:
[----:B------:R-:W1:Y:S02]  /*0290*/  LDC R73, c[0x0][0x2c8] ;  /* 0x0000b200ff497b82 */ /* 0x000e640000000800 */
.L_x_5305:
        /* <DEDUP_REMOVED lines=44> */
[C---:B------:R-:W-:Y:S01]  /*0560*/  LOP3.LUT P4, RZ, R61.reuse, 0x3, RZ, 0xc0, !PT ;  /* 0x000000033dff7812 */ /* 0x040fe2000788c0ff */
[----:B------:R-:W-:Y:S01]  /*0570*/  BSSY B0, `(.L_x_5307) ;  /* 0x000002c000007945 */ /* 0x000fe20003800000 */
[----:B------:R-:W-:Y:S01]  /*0580*/  LOP3.LUT R8, R0, 0x1ffffffc, RZ, 0xc0, !PT ;  /* 0x1ffffffc00087812 */ /* 0x000fe200078ec0ff */
[----:B------:R-:W-:Y:S01]  /*0590*/  IMAD R12, R12, UR8, R65 ;  /* 0x000000080c0c7c24 */ /* 0x000fe2000f8e0241 */
[----:B------:R-:W2:Y:S03]  /*05a0*/  @!P0 LDC.64 R2, c[0x0][0x290] ;  /* 0x0000a400ff028b82 */ /* 0x000ea60000000a00 */
[----:B------:R-:W-:-:S04]  /*05b0*/  IMAD.IADD R8, R61, 0x1, -R8 ;  /* 0x000000013d087824 */ /* 0x000fc800078e0a08 */
[----:B------:R-:W-:-:S05]  /*05c0*/  IMAD.SHL.U32 R8, R8, 0x8, RZ ;  /* 0x0000000808087824 */ /* 0x000fca00078e00ff */
[----:B------:R-:W-:-:S03]  /*05d0*/  SHF.R.S32.HI R9, RZ, 0x1f, R8 ;  /* 0x0000001fff097819 */ /* 0x000fc60000011408 */
[----:B-1----:R-:W-:-:S04]  /*05e0*/  IMAD.WIDE.U32 R8, R65, R4, R8 ;  /* 0x0000000441087225 */ /* 0x002fc800078e0008 */
[----:B--2---:R-:W-:Y:S02]  /*05f0*/  @!P0 IMAD R6, R11, R2, RZ ;  /* 0x000000020b068224 */ /* 0x004fe400078e02ff */
[----:B------:R-:W-:-:S04]  /*0600*/  @P0 IMAD.WIDE.U32 R10, R119, R4, RZ ;  /* 0x00000004770a0225 */ /* 0x000fc800078e00ff */
[C---:B------:R-:W-:Y:S02]  /*0610*/  @!P0 IMAD R3, R27.reuse, R3, R6 ;  /* 0x000000031b038224 */ /* 0x040fe400078e0206 */
[----:B------:R-:W-:Y:S01]  /*0620*/  @!P0 IMAD.WIDE.U32 R6, R27, R2, RZ ;  /* 0x000000021b068225 */ /* 0x000fe200078e00ff */
[----:B------:R-:W-:-:S03]  /*0630*/  SHF.R.S32.HI R2, RZ, 0x1f, R100 ;  /* 0x0000001fff027819 */ /* 0x000fc60000011464 */
[-C--:B------:R-:W-:Y:S01]  /*0640*/  @P0 IMAD R119, R119, R5.reuse, R11 ;  /* 0x0000000577770224 */ /* 0x080fe200078e020b */
[----:B------:R-:W-:Y:S01]  /*0650*/  @!P0 MOV R10, R6 ;  /* 0x00000006000a8202 */ /* 0x000fe20000000f00 */
[----:B------:R-:W-:Y:S01]  /*0660*/  @!P0 IMAD.IADD R119, R7, 0x1, R3 ;  /* 0x0000000107778824 */ /* 0x000fe200078e0203 */
[----:B------:R-:W-:Y:S02]  /*0670*/  SHF.R.S32.HI R3, RZ, 0x1f, R65 ;  /* 0x0000001fff037819 */ /* 0x000fe40000011441 */
[----:B------:R-:W-:Y:S02]  /*0680*/  SHF.R.S32.HI R7, RZ, 0x2, R0 ;  /* 0x00000002ff077819 */ /* 0x000fe40000011400 */
[----:B------:R-:W-:Y:S01]  /*0690*/  IADD3 R10, P0, R10, R8, RZ ;  /* 0x000000080a0a7210 */ /* 0x000fe20007f1e0ff */
[----:B------:R-:W-:Y:S01]  /*06a0*/  IMAD R6, R3, R4, RZ ;  /* 0x0000000403067224 */ /* 0x000fe200078e02ff */
[CC--:B------:R-:W-:Y:S01]  /*06b0*/  ISETP.GE.AND P1, PT, R7.reuse, R118.reuse, PT ;  /* 0x000000760700720c */ /* 0x0c0fe20003f26270 */
[----:B------:R-:W-:Y:S01]  /*06c0*/  IMAD R3, R2, UR4, RZ ;  /* 0x0000000402037c24 */ /* 0x000fe2000f8e02ff */
[----:B------:R-:W-:Y:S01]  /*06d0*/  ISETP.GE.OR P3, PT, R7, R118, P4 ;  /* 0x000000760700720c */ /* 0x000fe20002766670 */
[----:B------:R-:W-:-:S02]  /*06e0*/  IMAD R6, R65, R5, R6 ;  /* 0x0000000541067224 */ /* 0x000fc400078e0206 */
        /* <DEDUP_REMOVED lines=20> */
.L_x_5308:
[----:B------:R-:W-:Y:S05]  /*0830*/  BSYNC B0 ;  /* 0x0000000000007941 */ /* 0x000fea0003800000 */
.L_x_5307:
        /* <DEDUP_REMOVED lines=15> */
.L_x_5310:
[----:B------:R-:W-:Y:S05]  /*0930*/  BSYNC B0 ;  /* 0x0000000000007941 */ /* 0x000fea0003800000 */
.L_x_5309:
        /* <DEDUP_REMOVED lines=11> */
.L_x_5306:
        /* <DEDUP_REMOVED lines=22> */
.L_x_5311:
        /* <DEDUP_REMOVED lines=61> */
[----:B---3--:R-:W-:Y:S02]  /*0f20*/  IMAD R7, R7, R2, RZ ;  /* 0x0000000207077224 */ /* 0x008fe400078e02ff */
[C---:B------:R-:W-:Y:S01]  /*0f30*/  IMAD R10, R6.reuse, UR5, R17 ;  /* 0x00000005060a7c24 */ /* 0x040fe2000f8e0211 */
[----:B------:R-:W-:Y:S01]  /*0f40*/  SHF.R.S32.HI R17, RZ, 0x1f, R21 ;  /* 0x0000001fff117819 */ /* 0x000fe20000011415 */
[----:B------:R-:W-:Y:S01]  /*0f50*/  ULDC.64 UR4, c[0x0][0x260] ;  /* 0x0000980000047ab9 */ /* 0x000fe20000000a00 */
[----:B------:R-:W-:Y:S02]  /*0f60*/  IMAD R3, R6, R3, R7 ;  /* 0x0000000306037224 */ /* 0x000fe400078e0207 */
[----:B------:R-:W-:Y:S01]  /*0f70*/  IADD3 R15, R15, R10, RZ ;  /* 0x0000000a0f0f7210 */ /* 0x000fe20007ffe0ff */
[----:B-1----:R-:W-:-:S02]  /*0f80*/  IMAD R10, R17, R4, RZ ;  /* 0x00000004110a7224 */ /* 0x002fc400078e02ff */
[----:B------:R-:W-:-:S04]  /*0f90*/  IMAD.WIDE.U32 R6, R6, R2, RZ ;  /* 0x0000000206067225 */ /* 0x000fc800078e00ff */
[C---:B------:R-:W-:Y:S01]  /*0fa0*/  IMAD.WIDE.U32 R22, R21.reuse, R4, R14 ;  /* 0x0000000415167225 */ /* 0x040fe200078e000e */
[----:B------:R-:W-:Y:S02]  /*0fb0*/  SHF.R.S32.HI R15, RZ, 0x1f, R8 ;  /* 0x0000001fff0f7819 */ /* 0x000fe40000011408 */
[----:B------:R-:W-:Y:S01]  /*0fc0*/  MOV R14, R6 ;  /* 0x00000006000e7202 */ /* 0x000fe20000000f00 */
[----:B------:R-:W-:Y:S02]  /*0fd0*/  IMAD R9, R21, R5, R10 ;  /* 0x0000000515097224 */ /* 0x000fe400078e020a */
[----:B------:R-:W-:Y:S02]  /*0fe0*/  IMAD.IADD R25, R7, 0x1, R3 ;  /* 0x0000000107197824 */ /* 0x000fe400078e0203 */
[----:B------:R-:W-:Y:S02]  /*0ff0*/  IMAD.IADD R23, R23, 0x1, R9 ;  /* 0x0000000117177824 */ /* 0x000fe400078e0209 */
[----:B------:R-:W-:-:S02]  /*1000*/  IMAD R9, R15, UR4, RZ ;  /* 0x000000040f097c24 */ /* 0x000fc4000f8e02ff */
[----:B------:R-:W-:-:S04]  /*1010*/  IMAD.WIDE.U32 R22, R8, UR4, R22 ;  /* 0x0000000408167c25 */ /* 0x000fc8000f8e0016 */
[----:B------:R-:W-:Y:S01]  /*1020*/  IMAD R9, R8, UR5, R9 ;  /* 0x0000000508097c24 */ /* 0x000fe2000f8e0209 */
[----:B------:R-:W-:-:S04]  /*1030*/  MOV R10, R22 ;  /* 0x00000016000a7202 */ /* 0x000fc80000000f00 */
[----:B------:R-:W-:Y:S01]  /*1040*/  IADD3 R23, R23, R9, RZ ;  /* 0x0000000917177210 */ /* 0x000fe20007ffe0ff */
[----:B------:R-:W-:Y:S06]  /*1050*/  BRA `(.L_x_5313) ;  /* 0x0000000400487947 */ /* 0x000fec0003800000 */
.L_x_5312:
[----:B------:R-:W1:Y:S01]  /*1060*/  LDC R15, c[0x0][0x278] ;  /* 0x00009e00ff0f7b82 */ /* 0x000e620000000800 */
[----:B------:R-:W-:-:S13]  /*1070*/  ISETP.NE.AND P4, PT, R21, -0x1, PT ;  /* 0xffffffff1500780c */ /* 0x000fda0003f85270 */
[----:B------:R-:W-:Y:S01]  /*1080*/  @P4 IMAD.IADD R22, R12, 0x1, R21 ;  /* 0x000000010c164824 */ /* 0x000fe200078e0215 */
[----:B-1----:R-:W-:-:S04]  /*1090*/  IABS R3, R15 ;  /* 0x0000000f00037213 */ /* 0x002fc80000000000 */
[----:B------:R-:W1:Y:S08]  /*10a0*/  I2F.RP R6, R3 ;  /* 0x0000000300067306 */ /* 0x000e700000209400 */
[----:B-1----:R-:W1:Y:S02]  /*10b0*/  MUFU.RCP R4, R6 ;  /* 0x0000000600047308 */ /* 0x002e640000001000 */
[----:B-1----:R-:W-:Y:S01]  /*10c0*/  VIADD R4, R4, 0xffffffe ;  /* 0x0ffffffe04047836 */ /* 0x002fe20000000000 */
[----:B------:R-:W1:Y:S05]  /*10d0*/  @P4 LDC.64 R6, c[0x0][0x250] ;  /* 0x00009400ff064b82 */ /* 0x000e6a0000000a00 */
[----:B------:R-:W2:Y:S02]  /*10e0*/  F2I.FTZ.U32.TRUNC.NTZ R5, R4 ;  /* 0x0000000400057305 */ /* 0x000ea4000021f000 */
[----:B--2---:R-:W-:Y:S01]  /*10f0*/  IMAD.MOV R0, RZ, RZ, -R5 ;  /* 0x000000ffff007224 */ /* 0x004fe200078e0a05 */
[----:B------:R-:W-:-:S03]  /*1100*/  MOV R4, RZ ;  /* 0x000000ff00047202 */ /* 0x000fc60000000f00 */
[----:B------:R-:W-:Y:S01]  /*1110*/  IMAD R2, R0, R3, RZ ;  /* 0x0000000300027224 */ /* 0x000fe200078e02ff */
[----:B------:R-:W-:-:S03]  /*1120*/  IABS R0, R100 ;  /* 0x0000006400007213 */ /* 0x000fc60000000000 */
[----:B------:R-:W-:-:S04]  /*1130*/  IMAD.HI.U32 R5, R5, R2, R4 ;  /* 0x0000000205057227 */ /* 0x000fc800078e0004 */
[----:B------:R-:W-:-:S04]  /*1140*/  IMAD.MOV.U32 R2, RZ, RZ, R0 ;  /* 0x000000ffff027224 */ /* 0x000fc800078e0000 */
[----:B------:R-:W-:Y:S02]  /*1150*/  IMAD.HI.U32 R16, R5, R2, RZ ;  /* 0x0000000205107227 */ /* 0x000fe400078e00ff */
[----:B------:R-:W2:Y:S02]  /*1160*/  @P4 LDC.64 R4, c[0x0][0x248] ;  /* 0x00009200ff044b82 */ /* 0x000ea40000000a00 */
[----:B------:R-:W-:-:S04]  /*1170*/  IMAD.MOV R0, RZ, RZ, -R16 ;  /* 0x000000ffff007224 */ /* 0x000fc800078e0a10 */
[----:B------:R-:W-:-:S05]  /*1180*/  IMAD R0, R3, R0, R2 ;  /* 0x0000000003007224 */ /* 0x000fca00078e0202 */
[----:B------:R-:W-:-:S13]  /*1190*/  ISETP.GT.U32.AND P0, PT, R3, R0, PT ;  /* 0x000000000300720c */ /* 0x000fda0003f04070 */
[----:B------:R-:W-:Y:S01]  /*11a0*/  @!P0 IADD3 R0, R0, -R3, RZ ;  /* 0x8000000300008210 */ /* 0x000fe20007ffe0ff */
[----:B--2---:R-:W-:Y:S01]  /*11b0*/  @P4 IMAD R9, R22, R5, RZ ;  /* 0x0000000516094224 */ /* 0x004fe200078e02ff */
[----:B------:R-:W-:Y:S01]  /*11c0*/  @!P0 IADD3 R16, R16, 0x1, RZ ;  /* 0x0000000110108810 */ /* 0x000fe20007ffe0ff */
[----:B------:R-:W-:Y:S01]  /*11d0*/  @P4 IMAD.WIDE.U32 R22, R22, R4, RZ ;  /* 0x0000000416164225 */ /* 0x000fe200078e00ff */
[----:B------:R-:W-:Y:S02]  /*11e0*/  ISETP.GE.U32.AND P3, PT, R0, R3, PT ;  /* 0x000000030000720c */ /* 0x000fe40003f66070 */
[----:B------:R-:W2:Y:S01]  /*11f0*/  LDC.64 R2, c[0x0][0x260] ;  /* 0x00009800ff027b82 */ /* 0x000ea20000000a00 */
        /* <DEDUP_REMOVED lines=23> */
.L_x_5314:
        /* <DEDUP_REMOVED lines=10> */
[----:B--2---:R-:W-:Y:S01]  /*1410*/  IMAD R8, R15, R2, RZ ;  /* 0x000000020f087224 */ /* 0x004fe200078e02ff */
        /* <DEDUP_REMOVED lines=22> */
.L_x_5313:
[----:B------:R1:W5:Y:S01]  /*1580*/  @P5 LDG.E R9, desc[UR6][R102.64] ;  /* 0x0000000666095981 */ /* 0x000362000c1e1900 */
[----:B------:R-:W-:Y:S01]  /*1590*/  ISETP.NE.AND P0, PT, R119, -0x1, PT ;  /* 0xffffffff7700780c */ /* 0x000fe20003f05270 */
[----:B------:R-:W2:Y:S01]  /*15a0*/  LDC.64 R6, c[0x0][0x240] ;  /* 0x00009000ff067b82 */ /* 0x000ea20000000a00 */
[----:B------:R-:W-:Y:S01]  /*15b0*/  SHF.R.S32.HI R70, RZ, 0x1f, R61 ;  /* 0x0000001fff467819 */ /* 0x000fe2000001143d */
[----:B------:R-:W-:Y:S01]  /*15c0*/  ULDC.64 UR4, c[0x0][0x268] ;  /* 0x00009a0000047ab9 */ /* 0x000fe20000000a00 */
[----:B------:R-:W-:Y:S01]  /*15d0*/  SHF.R.S32.HI R82, RZ, 0x1f, R73 ;  /* 0x0000001fff527819 */ /* 0x000fe20000011449 */
[----:B------:R-:W-:Y:S01]  /*15e0*/  IMAD.MOV.U32 R51, RZ, RZ, 0x10 ;  /* 0x00000010ff337424 */ /* 0x000fe200078e00ff */
[-C--:B------:R-:W-:Y:S01]  /*15f0*/  LEA.HI R33, R70, R61.reuse, RZ, 0x2 ;  /* 0x0000003d46217211 */ /* 0x080fe200078f10ff */
        /* <DEDUP_REMOVED lines=9> */
[----:B------:R-:W-:Y:S01]  /*1690*/  SHF.R.S32.HI R99, RZ, 0x1f, R98 ;  /* 0x0000001fff637819 */ /* 0x000fe20000011462 */
[----:B------:R-:W-:Y:S01]  /*16a0*/  IMAD.SHL.U32 R31, R66, 0x40, RZ ;  /* 0x00000040421f7824 */ /* 0x000fe200078e00ff */
[----:B------:R-:W-:Y:S02]  /*16b0*/  LEA.HI R33, R33, R98, RZ, 0x1 ;  /* 0x0000006221217211 */ /* 0x000fe400078f08ff */
[----:B------:R-:W-:Y:S01]  /*16c0*/  SHF.R.S32.HI R82, RZ, 0x6, R82 ;  /* 0x00000006ff527819 */ /* 0x000fe20000011452 */
[----:B------:R-:W-:Y:S01]  /*16d0*/  IMAD.WIDE R28, R19, 0x40, R98 ;  /* 0x00000040131c7825 */ /* 0x000fe200078e0262 */
[----:B------:R-:W-:-:S02]  /*16e0*/  LOP3.LUT R33, R33, 0x7fffffe, RZ, 0xc0, !PT ;  /* 0x07fffffe21217812 */ /* 0x000fc400078ec0ff */
[----:B------:R-:W-:Y:S01]  /*16f0*/  LOP3.LUT R31, R31, 0xc0, RZ, 0xc0, !PT ;  /* 0x000000c01f1f7812 */ /* 0x000fe200078ec0ff */
[C---:B--2--5:R-:W-:Y:S01]  /*1700*/  @P0 IMAD.WIDE.U32 R26, R119.reuse, R6, RZ ;  /* 0x00000006771a0225 */ /* 0x064fe200078e00ff */
[C---:B------:R-:W-:Y:S02]  /*1710*/  LEA.HI R19, R70.reuse, R61, RZ, 0x5 ;  /* 0x0000003d46137211 */ /* 0x040fe400078f28ff */
[----:B------:R-:W-:Y:S01]  /*1720*/  SHF.R.U32.HI R20, RZ, 0x3, R31 ;  /* 0x00000003ff147819 */ /* 0x000fe2000001161f */
[----:B------:R-:W-:Y:S01]  /*1730*/  @P0 IMAD R27, R119, R7, R27 ;  /* 0x00000007771b0224 */ /* 0x000fe200078e021b */
[----:B------:R-:W-:Y:S01]  /*1740*/  SHF.R.S32.HI R19, RZ, 0x5, R19 ;  /* 0x00000005ff137819 */ /* 0x000fe20000011413 */
[----:B------:R-:W-:Y:S01]  /*1750*/  @P0 IMAD.MOV.U32 R16, RZ, RZ, R26 ;  /* 0x000000ffff100224 */ /* 0x000fe200078e001a */
[----:B------:R-:W-:Y:S02]  /*1760*/  LEA.HI R70, R70, R61, RZ, 0x4 ;  /* 0x0000003d46467211 */ /* 0x000fe400078f20ff */
[----:B------:R-:W-:-:S02]  /*1770*/  VIMNMX R82, RZ, R82, !PT ;  /* 0x00000052ff527248 */ /* 0x000fc40007fe0100 */
[----:B---3--:R-:W-:Y:S02]  /*1780*/  LEA.HI R80, R80, R80, RZ, 0x1 ;  /* 0x0000005050507211 */ /* 0x008fe400078f08ff */
[----:B------:R-:W-:Y:S01]  /*1790*/  SHF.L.U64.HI R60, R4, 0x5, R5 ;  /* 0x00000005043c7819 */ /* 0x000fe20000010205 */
[-C--:B----4-:R-:W-:Y:S01]  /*17a0*/  @!P0 IMAD R18, R11, R2.reuse, RZ ;  /* 0x000000020b128224 */ /* 0x090fe200078e02ff */
[----:B------:R-:W-:Y:S01]  /*17b0*/  SHF.R.S32.HI R77, RZ, 0x1, R80 ;  /* 0x00000001ff4d7819 */ /* 0x000fe20000011450 */
[----:B------:R-:W-:-:S04]  /*17c0*/  @!P0 IMAD.WIDE.U32 R34, R13, R2, RZ ;  /* 0x000000020d228225 */ /* 0x000fc800078e00ff */
[----:B------:R-:W-:Y:S02]  /*17d0*/  @!P0 IMAD R3, R13, R3, R18 ;  /* 0x000000030d038224 */ /* 0x000fe400078e0212 */
[----:B------:R-:W-:Y:S02]  /*17e0*/  IMAD.SHL.U32 R18, R12, 0x8, RZ ;  /* 0x000000080c127824 */ /* 0x000fe400078e00ff */
[----:B------:R-:W-:Y:S02]  /*17f0*/  @!P0 IMAD.IADD R27, R35, 0x1, R3 ;  /* 0x00000001231b8824 */ /* 0x000fe400078e0203 */
[----:B------:R-:W-:Y:S01]  /*1800*/  IMAD.IADD R2, R98, 0x1, -R33 ;  /* 0x0000000162027824 */ /* 0x000fe200078e0a21 */
[----:B------:R-:W-:Y:S01]  /*1810*/  LOP3.LUT R3, R31, 0x18, R18, 0xf8, !PT ;  /* 0x000000181f037812 */ /* 0x000fe200078ef812 */
[----:B------:R-:W-:Y:S02]  /*1820*/  @!P0 IMAD.MOV.U32 R16, RZ, RZ, R34 ;  /* 0x000000ffff108224 */ /* 0x000fe400078e0022 */
[----:B------:R-:W-:Y:S01]  /*1830*/  IMAD.SHL.U32 R79, R77, 0x20, RZ ;  /* 0x000000204d4f7824 */ /* 0x000fe200078e00ff */
[----:B------:R-:W-:Y:S01]  /*1840*/  LOP3.LUT R95, R3, R20, RZ, 0x3c, !PT ;  /* 0x00000014035f7212 */ /* 0x000fe200078e3cff */
[----:B------:R-:W-:Y:S01]  /*1850*/  IMAD R3, R29, R6, RZ ;  /* 0x000000061d037224 */ /* 0x000fe200078e02ff */
[----:B------:R-:W-:Y:S01]  /*1860*/  LEA R2, R19, R2, 0x3 ;  /* 0x0000000213027211 */ /* 0x000fe200078e18ff */
[----:B------:R-:W-:Y:S01]  /*1870*/  IMAD R29, R15, UR4, RZ ;  /* 0x000000040f1d7c24 */ /* 0x000fe2000f8e02ff */
[----:B------:R-:W-:Y:S01]  /*1880*/  IADD3 R26, P0, R18, R16, RZ ;  /* 0x00000010121a7210 */ /* 0x000fe20007f1e0ff */
[----:B------:R-:W-:Y:S01]  /*1890*/  IMAD R7, R28, R7, R3 ;  /* 0x000000071c077224 */ /* 0x000fe200078e0203 */
[----:B------:R-:W-:Y:S01]  /*18a0*/  SHF.R.S32.HI R19, RZ, 0x1f, R18 ;  /* 0x0000001fff137819 */ /* 0x000fe20000011412 */
[----:B------:R-:W-:Y:S01]  /*18b0*/  IMAD.U32 R95, R2, 0x20, R95 ;  /* 0x00000020025f7824 */ /* 0x000fe200078e005f */
[----:B------:R-:W-:Y:S01]  /*18c0*/  LOP3.LUT R16, R70, 0xfffffff0, RZ, 0xc0, !PT ;  /* 0xfffffff046107812 */ /* 0x000fe200078ec0ff */
[----:B------:R-:W2:Y:S01]  /*18d0*/  LDC.64 R2, c[0x0][0x250] ;  /* 0x00009400ff027b82 */ /* 0x000ea20000000a00 */
[----:B------:R-:W-:-:S02]  /*18e0*/  IMAD R24, R8, UR5, R29 ;  /* 0x0000000508187c24 */ /* 0x000fc4000f8e021d */
[----:B------:R-:W-:Y:S01]  /*18f0*/  IADD3 R69, -R16, R61, RZ ;  /* 0x0000003d10457210 */ /* 0x000fe20007ffe1ff */
[----:B------:R-:W-:Y:S01]  /*1900*/  IMAD.X R27, R19, 0x1, R27, P0 ;  /* 0x00000001131b7824 */ /* 0x000fe200000e061b */
[----:B------:R-:W-:Y:S02]  /*1910*/  IADD3 R30, P0, R18, R14, RZ ;  /* 0x0000000e121e7210 */ /* 0x000fe40007f1e0ff */
[----:B------:R-:W-:Y:S01]  /*1920*/  LEA.HI R68, R69, R69, RZ, 0x1 ;  /* 0x0000004545447211 */ /* 0x000fe200078f08ff */
[----:B------:R-:W-:Y:S01]  /*1930*/  IMAD.WIDE.U32 R26, R28, R6, R26 ;  /* 0x000000061c1a7225 */ /* 0x000fe200078e001a */
[----:B------:R-:W-:Y:S02]  /*1940*/  SHF.R.S32.HI R6, RZ, 0x1f, R100 ;  /* 0x0000001fff067819 */ /* 0x000fe40000011464 */
[--C-:B------:R-:W-:Y:S01]  /*1950*/  SHF.R.S32.HI R64, RZ, 0x1, R68.reuse ;  /* 0x00000001ff407819 */ /* 0x100fe20000011444 */
[----:B------:R-:W-:Y:S01]  /*1960*/  IMAD.X R31, R19, 0x1, R25, P0 ;  /* 0x00000001131f7824 */ /* 0x000fe200000e0619 */
[----:B------:R-:W-:Y:S01]  /*1970*/  SHF.R.S32.HI R25, RZ, 0x1f, R68 ;  /* 0x0000001fff197819 */ /* 0x000fe20000011444 */
[----:B------:R-:W-:Y:S01]  /*1980*/  IMAD.IADD R27, R27, 0x1, R7 ;  /* 0x000000011b1b7824 */ /* 0x000fe200078e0207 */
[----:B------:R-:W-:Y:S01]  /*1990*/  IADD3 R86, P0, R98, R21, RZ ;  /* 0x0000001562567210 */ /* 0x000fe20007f1e0ff */
[----:B------:R-:W-:Y:S01]  /*19a0*/  IMAD.WIDE.U32 R28, R8, UR4, R30 ;  /* 0x00000004081c7c25 */ /* 0x000fe2000f8e001e */
[----:B------:R-:W-:Y:S01]  /*19b0*/  LEA.HI R14, R25, R64, RZ, 0x2 ;  /* 0x00000040190e7211 */ /* 0x000fe200078f10ff */
[----:B------:R-:W-:-:S02]  /*19c0*/  ULDC.64 UR4, c[0x0][0x258] ;  /* 0x0000960000047ab9 */ /* 0x000fc40000000a00 */
[----:B------:R-:W-:Y:S01]  /*19d0*/  IMAD.X R17, R99, 0x1, R17, P0 ;  /* 0x0000000163117824 */ /* 0x000fe200000e0611 */
[----:B------:R-:W-:Y:S01]  /*19e0*/  LOP3.LUT R21, R14, 0xfffffffc, RZ, 0xc0, !PT ;  /* 0xfffffffc0e157812 */ /* 0x000fe200078ec0ff */
[----:B------:R-:W-:Y:S01]  /*19f0*/  IMAD.IADD R25, R29, 0x1, R24 ;  /* 0x000000011d197824 */ /* 0x000fe200078e0218 */
[----:B------:R-:W-:Y:S01]  /*1a00*/  IADD3 R96, P0, R18, R10, RZ ;  /* 0x0000000a12607210 */ /* 0x000fe20007f1e0ff */
[----:B--2---:R-:W-:Y:S01]  /*1a10*/  IMAD R7, R17, R2, RZ ;  /* 0x0000000211077224 */ /* 0x004fe200078e02ff */
[----:B------:R-:W-:Y:S01]  /*1a20*/  IADD3 R64, R64, -R21, RZ ;  /* 0x8000001540407210 */ /* 0x000fe20007ffe0ff */
[----:B------:R-:W-:Y:S01]  /*1a30*/  IMAD R21, R6, UR4, RZ ;  /* 0x0000000406157c24 */ /* 0x000fe2000f8e02ff */
[----:B------:R-:W-:Y:S01]  /*1a40*/  SHF.L.U64.HI R67, R2, 0x5, R3 ;  /* 0x0000000502437819 */ /* 0x000fe20000010203 */
[----:B------:R-:W-:Y:S01]  /*1a50*/  IMAD.X R97, R19, 0x1, R23, P0 ;  /* 0x0000000113617824 */ /* 0x000fe200000e0617 */
[----:B------:R-:W-:Y:S01]  /*1a60*/  ISETP.GT.AND P0, PT, R85, R82, PT ;  /* 0x000000525500720c */ /* 0x000fe20003f04270 */
[----:B------:R-:W-:Y:S01]  /*1a70*/  IMAD R17, R100, UR5, R21 ;  /* 0x0000000564117c24 */ /* 0x000fe2000f8e0215 */
[----:B------:R-:W-:Y:S01]  /*1a80*/  LOP3.LUT P1, RZ, R64, 0x2, RZ, 0xc0, !PT ;  /* 0x0000000240ff7812 */ /* 0x000fe2000782c0ff */
[----:B------:R-:W-:Y:S01]  /*1a90*/  IMAD R21, R99, R4, RZ ;  /* 0x0000000463157224 */ /* 0x000fe200078e02ff */
[----:B------:R-:W-:Y:S01]  /*1aa0*/  SHF.L.U32 R62, R2, 0x5, RZ ;  /* 0x00000005023e7819 */ /* 0x000fe200000006ff */
[----:B------:R-:W-:Y:S01]  /*1ab0*/  IMAD.MOV.U32 R24, RZ, RZ, R28 ;  /* 0x000000ffff187224 */ /* 0x000fe200078e001c */
[----:B------:R-:W-:Y:S01]  /*1ac0*/  SEL R51, R51, 0xfffffff0, !P1 ;  /* 0xfffffff033337807 */ /* 0x000fe20004800000 */
[----:B------:R-:W-:-:S02]  /*1ad0*/  IMAD R21, R98, R5, R21 ;  /* 0x0000000562157224 */ /* 0x000fc400078e0215 */
[----:B------:R-:W-:Y:S02]  /*1ae0*/  IMAD.SHL.U32 R5, R12, 0x4, RZ ;  /* 0x000000040c057824 */ /* 0x000fe400078e00ff */
[----:B------:R-:W-:Y:S02]  /*1af0*/  IMAD R7, R86, R3, R7 ;  /* 0x0000000356077224 */ /* 0x000fe400078e0207 */
[C---:B------:R-:W-:Y:S02]  /*1b00*/  IMAD R78, R98.reuse, R77, R5 ;  /* 0x0000004d624e7224 */ /* 0x040fe400078e0205 */
[----:B------:R-:W-:-:S03]  /*1b10*/  IMAD.WIDE.U32 R96, R98, R4, R96 ;  /* 0x0000000462607225 */ /* 0x000fc600078e0060 */
[--C-:B------:R-:W-:Y:S01]  /*1b20*/  SHF.R.S32.HI R75, RZ, 0x1f, R78.reuse ;  /* 0x0000001fff4b7819 */ /* 0x100fe2000001144e */
[----:B------:R-:W-:Y:S01]  /*1b30*/  IMAD.IADD R76, R5, 0x1, R78 ;  /* 0x00000001054c7824 */ /* 0x000fe200078e024e */
[----:B------:R-:W-:Y:S01]  /*1b40*/  IADD3 R54, R97, R21, RZ ;  /* 0x0000001561367210 */ /* 0x000fe20007ffe0ff */
[----:B------:R-:W-:-:S03]  /*1b50*/  IMAD.WIDE.U32 R100, R100, UR4, R26 ;  /* 0x0000000464647c25 */ /* 0x000fc6000f8e001a */
[----:B------:R-:W-:Y:S01]  /*1b60*/  SHF.R.S32.HI R74, RZ, 0x1f, R76 ;  /* 0x0000001fff4a7819 */ /* 0x000fe2000001144c */
[----:B------:R-:W-:-:S04]  /*1b70*/  IMAD.WIDE.U32 R86, R86, R2, R24 ;  /* 0x0000000256567225 */ /* 0x000fc800078e0018 */
[----:B------:R-:W-:Y:S02]  /*1b80*/  IMAD.IADD R72, R101, 0x1, R17 ;  /* 0x0000000165487824 */ /* 0x000fe400078e0211 */
[----:B------:R-:W-:Y:S02]  /*1b90*/  IMAD.IADD R84, R87, 0x1, R7 ;  /* 0x0000000157547824 */ /* 0x000fe400078e0207 */
[----:B------:R-:W-:Y:S01]  /*1ba0*/  @!P5 IMAD.MOV.U32 R9, RZ, RZ, RZ ;  /* 0x000000ffff09d224 */ /* 0x000fe200078e00ff */
[----:B-1----:R-:W-:Y:S06]  /*1bb0*/  @!P0 BRA `(.L_x_5315) ;  /* 0x00000040008c8947 */ /* 0x002fec0003800000 */
        /* <DEDUP_REMOVED lines=12> */
[----:B------:R-:W-:Y:S01]  /*1c80*/  ULDC.64 UR12, c[0x0][0x350] ;  /* 0x0000d400000c7ab9 */ /* 0x000fe20000000a00 */
[----:B------:R-:W-:Y:S01]  /*1c90*/  IMAD.WIDE.U32 R10, R13, UR4, R18 ;  /* 0x000000040d0a7c25 */ /* 0x000fe2000f8e0012 */
[----:B------:R-:W1:Y:S01]  /*1ca0*/  LDC R83, c[0x0][0x340] ;  /* 0x0000d000ff537b82 */ /* 0x000e620000000800 */
[----:B------:R-:W-:Y:S01]  /*1cb0*/  IADD3 R93, R79, 0x40, RZ ;  /* 0x000000404f5d7810 */ /* 0x000fe20007ffe0ff */
[----:B------:R-:W-:Y:S01]  /*1cc0*/  ULDC.U8 UR19, c[0x0][0x3c3] ;  /* 0x0000f0c000137ab9 */ /* 0x000fe20000000000 */
[----:B------:R-:W-:Y:S01]  /*1cd0*/  IMAD R6, R13, UR5, R6 ;  /* 0x000000050d067c24 */ /* 0x000fe2000f8e0206 */
[----:B------:R-:W-:Y:S01]  /*1ce0*/  ULDC.64 UR4, c[0x0][0x348] ;  /* 0x0000d20000047ab9 */ /* 0x000fe20000000a00 */
[----:B------:R-:W-:Y:S01]  /*1cf0*/  IMAD.IADD R17, R17, 0x1, R2 ;  /* 0x0000000111117824 */ /* 0x000fe200078e0202 */
[----:B------:R-:W-:Y:S01]  /*1d00*/  SHF.R.S32.HI R92, RZ, 0x1f, R79 ;  /* 0x0000001fff5c7819 */ /* 0x000fe2000001144f */
[C---:B------:R-:W-:Y:S01]  /*1d10*/  IMAD R5, R3.reuse, UR14, RZ ;  /* 0x0000000e03057c24 */ /* 0x040fe2000f8e02ff */
[----:B------:R-:W-:Y:S01]  /*1d20*/  SHF.R.S32.HI R90, RZ, 0x1f, R93 ;  /* 0x0000001fff5a7819 */ /* 0x000fe2000001145d */
[----:B------:R-:W-:Y:S01]  /*1d30*/  IMAD R3, R3, UR10, RZ ;  /* 0x0000000a03037c24 */ /* 0x000fe2000f8e02ff */
[----:B------:R-:W-:Y:S01]  /*1d40*/  ULDC UR18, c[0x0][0x2e0] ;  /* 0x0000b80000127ab9 */ /* 0x000fe20000000800 */
[----:B------:R-:W-:Y:S01]  /*1d50*/  IMAD.IADD R11, R11, 0x1, R6 ;  /* 0x000000010b0b7824 */ /* 0x000fe200078e0206 */
[----:B------:R-:W-:Y:S01]  /*1d60*/  ULDC.64 UR16, c[0x0][0x250] ;  /* 0x0000940000107ab9 */ /* 0x000fe20000000a00 */
[C---:B------:R-:W-:Y:S01]  /*1d70*/  IMAD R5, R4.reuse, UR15, R5 ;  /* 0x0000000f04057c24 */ /* 0x040fe2000f8e0205 */
[----:B------:R-:W-:Y:S01]  /*1d80*/  USHF.L.U64.HI UR15, UR14, 0x5, UR15 ;  /* 0x000000050e0f7899 */ /* 0x000fe2000801020f */
[----:B------:R-:W-:Y:S01]  /*1d90*/  IMAD.WIDE.U32 R16, R4, UR14, R16 ;  /* 0x0000000e04107c25 */ /* 0x000fe2000f8e0010 */
[----:B------:R-:W-:-:S03]  /*1da0*/  USHF.L.U32 UR14, UR14, 0x5, URZ ;  /* 0x000000050e0e7899 */ /* 0x000fc6000800063f */
[C---:B------:R-:W-:Y:S01]  /*1db0*/  IMAD R3, R4.reuse, UR11, R3 ;  /* 0x0000000b04037c24 */ /* 0x040fe2000f8e0203 */
[----:B------:R-:W-:Y:S01]  /*1dc0*/  USHF.L.U64.HI UR20, UR14, 0x1, UR15 ;  /* 0x000000010e147899 */ /* 0x000fe2000801020f */
[----:B------:R-:W-:Y:S01]  /*1dd0*/  IMAD.WIDE.U32 R6, R4, UR10, R10 ;  /* 0x0000000a04067c25 */ /* 0x000fe2000f8e000a */
[----:B------:R-:W-:Y:S01]  /*1de0*/  USHF.L.U32 UR21, UR14, 0x1, URZ ;  /* 0x000000010e157899 */ /* 0x000fe2000800063f */
[----:B-1----:R-:W-:Y:S02]  /*1df0*/  LEA R83, -R83, RZ, 0x6 ;  /* 0x000000ff53537211 */ /* 0x002fe400078e31ff */
[----:B------:R-:W-:Y:S01]  /*1e00*/  IMAD.IADD R17, R17, 0x1, R5 ;  /* 0x0000000111117824 */ /* 0x000fe200078e0205 */
[----:B------:R-:W-:Y:S01]  /*1e10*/  IADD3 R7, R7, R3, RZ ;  /* 0x0000000307077210 */ /* 0x000fe20007ffe0ff */
[----:B------:R-:W-:Y:S01]  /*1e20*/  IMAD R5, R15, UR12, RZ ;  /* 0x0000000c0f057c24 */ /* 0x000fe2000f8e02ff */
[----:B------:R-:W-:Y:S01]  /*1e30*/  ULDC.64 UR14, c[0x0][0x238] ;  /* 0x00008e00000e7ab9 */ /* 0x000fe20000000a00 */
[----:B------:R-:W-:-:S02]  /*1e40*/  IMAD.IADD R0, R9, 0x1, R0 ;  /* 0x0000000109007824 */ /* 0x000fc400078e0200 */
[C---:B------:R-:W-:Y:S02]  /*1e50*/  IMAD R3, R8.reuse, UR13, R5 ;  /* 0x0000000d08037c24 */ /* 0x040fe4000f8e0205 */
[----:B------:R-:W-:Y:S01]  /*1e60*/  IMAD.WIDE.U32 R4, R8, UR12, R16 ;  /* 0x0000000c08047c25 */ /* 0x000fe2000f8e0010 */
[----:B------:R-:W-:-:S03]  /*1e70*/  ULDC.64 UR12, c[0x0][0x320] ;  /* 0x0000c800000c7ab9 */ /* 0x000fc60000000a00 */
[----:B------:R-:W-:Y:S01]  /*1e80*/  IMAD.IADD R3, R5, 0x1, R3 ;  /* 0x0000000105037824 */ /* 0x000fe200078e0203 */
[----:B------:R-:W-:Y:S01]  /*1e90*/  LEA R88, P0, R4, UR12, 0x1 ;  /* 0x0000000c04587c11 */ /* 0x000fe2000f8008ff */
[----:B------:R-:W-:Y:S01]  /*1ea0*/  IMAD R15, R15, UR4, RZ ;  /* 0x000000040f0f7c24 */ /* 0x000fe2000f8e02ff */
[----:B------:R-:W-:Y:S01]  /*1eb0*/  USHF.L.U64.HI UR12, UR10, 0x5, UR11 ;  /* 0x000000050a0c7899 */ /* 0x000fe2000801020b */
[----:B------:R-:W-:Y:S01]  /*1ec0*/  IMAD.WIDE.U32 R6, R8, UR4, R6 ;  /* 0x0000000408067c25 */ /* 0x000fe2000f8e0006 */
[----:B------:R-:W-:Y:S01]  /*1ed0*/  LEA.HI.X R89, R4, UR13, R3, 0x1, P0 ;  /* 0x0000000d04597c11 */ /* 0x000fe200080f0c03 */
[----:B------:R-:W-:Y:S02]  /*1ee0*/  USHF.L.U32 UR13, UR10, 0x5, URZ ;  /* 0x000000050a0d7899 */ /* 0x000fe4000800063f */
[----:B------:R-:W-:Y:S01]  /*1ef0*/  IMAD R3, R77, R0, RZ ;  /* 0x000000004d037224 */ /* 0x000fe200078e02ff */
[----:B------:R-:W-:Y:S01]  /*1f00*/  ULDC.64 UR10, c[0x0][0x218] ;  /* 0x00008600000a7ab9 */ /* 0x000fe20000000a00 */
[----:B------:R-:W-:Y:S01]  /*1f10*/  IMAD R2, R8, UR5, R15 ;  /* 0x0000000508027c24 */ /* 0x000fe2000f8e020f */
[----:B------:R-:W-:Y:S01]  /*1f20*/  ULDC.64 UR4, c[0x0][0x318] ;  /* 0x0000c60000047ab9 */ /* 0x000fe20000000a00 */
[----:B------:R-:W-:Y:S01]  /*1f30*/  LEA R110, P1, R96, UR10, 0x1 ;  /* 0x0000000a606e7c11 */ /* 0x000fe2000f8208ff */
[----:B------:R-:W-:Y:S01]  /*1f40*/  VIADD R94, R79, 0x20 ;  /* 0x000000204f5e7836 */ /* 0x000fe20000000000 */
[----:B------:R-:W-:Y:S01]  /*1f50*/  SHF.R.S32.HI R53, RZ, 0x1f, R3 ;  /* 0x0000001fff357819 */ /* 0x000fe20000011403 */
[----:B------:R-:W-:Y:S01]  /*1f60*/  VIADD R81, R98, 0x20 ;  /* 0x0000002062517836 */ /* 0x000fe20000000000 */
[-C--:B------:R-:W-:Y:S01]  /*1f70*/  IADD3 R104, P3, R76, R3.reuse, RZ ;  /* 0x000000034c687210 */ /* 0x080fe20007f7e0ff */
[----:B------:R-:W-:Y:S01]  /*1f80*/  VIADD R14, R18, 0x40 ;  /* 0x00000040120e7836 */ /* 0x000fe20000000000 */
[----:B------:R-:W-:Y:S01]  /*1f90*/  IADD3 R52, P4, R78, R3, RZ ;  /* 0x000000034e347210 */ /* 0x000fe20007f9e0ff */
[----:B------:R-:W-:Y:S01]  /*1fa0*/  IMAD.MOV.U32 R13, RZ, RZ, R85 ;  /* 0x000000ffff0d7224 */ /* 0x000fe200078e0055 */
[----:B------:R-:W-:Y:S01]  /*1fb0*/  IADD3 R2, R7, R2, RZ ;  /* 0x0000000207027210 */ /* 0x000fe20007ffe0ff */
[--C-:B------:R-:W-:Y:S01]  /*1fc0*/  IMAD.X R105, R74, 0x1, R53.reuse, P3 ;  /* 0x000000014a697824 */ /* 0x100fe200018e0635 */
[----:B------:R-:W-:Y:S01]  /*1fd0*/  LEA R114, P0, R6, UR4, 0x1 ;  /* 0x0000000406727c11 */ /* 0x000fe2000f8008ff */
[----:B------:R-:W-:Y:S01]  /*1fe0*/  IMAD.X R53, R75, 0x1, R53, P4 ;  /* 0x000000014b357824 */ /* 0x000fe200020e0635 */
[----:B------:R-:W-:Y:S01]  /*1ff0*/  LEA.HI.X R111, R96, UR11, R54, 0x1, P1 ;  /* 0x0000000b606f7c11 */ /* 0x000fe200088f0c36 */
[----:B------:R-:W-:Y:S01]  /*2000*/  ULDC.64 UR10, c[0x0][0x360] ;  /* 0x0000d800000a7ab9 */ /* 0x000fe20000000a00 */
[----:B------:R-:W-:Y:S01]  /*2010*/  LEA.HI.X R115, R6, UR5, R2, 0x1, P0 ;  /* 0x0000000506737c11 */ /* 0x000fe200080f0c02 */
[----:B------:R-:W-:Y:S01]  /*2020*/  ULDC.64 UR4, c[0x0][0x220] ;  /* 0x0000880000047ab9 */ /* 0x000fe20000000a00 */
[C---:B------:R-:W-:Y:S01]  /*2030*/  SHF.L.U64.HI R53, R52.reuse, 0x1, R53 ;  /* 0x0000000134357819 */ /* 0x040fe20000010235 */
[----:B------:R-:W-:Y:S01]  /*2040*/  IMAD.SHL.U32 R52, R52, 0x2, RZ ;  /* 0x0000000234347824 */ /* 0x000fe200078e00ff */
[----:B------:R-:W-:Y:S01]  /*2050*/  LEA R108, P0, R86, UR4, 0x1 ;  /* 0x00000004566c7c11 */ /* 0x000fe2000f8008ff */
[----:B------:R-:W-:Y:S01]  /*2060*/  USHF.L.U64.HI UR22, UR13, 0x1, UR12 ;  /* 0x000000010d167899 */ /* 0x000fe2000801020c */
[C---:B------:R-:W-:Y:S01]  /*2070*/  SHF.L.U64.HI R105, R104.reuse, 0x1, R105 ;  /* 0x0000000168697819 */ /* 0x040fe20000010269 */
[----:B------:R-:W-:Y:S01]  /*2080*/  USHF.L.U32 UR24, UR13, 0x1, URZ ;  /* 0x000000010d187899 */ /* 0x000fe2000800063f */
[----:B------:R-:W-:-:S02]  /*2090*/  SHF.L.U32 R104, R104, 0x1, RZ ;  /* 0x0000000168687819 */ /* 0x000fc400000006ff */
[----:B------:R-:W-:Y:S01]  /*20a0*/  LEA.HI.X R109, R86, UR5, R84, 0x1, P0 ;  /* 0x00000005566d7c11 */ /* 0x000fe200080f0c54 */
[----:B------:R-:W-:Y:S01]  /*20b0*/  ULDC.64 UR4, c[0x0][0x358] ;  /* 0x0000d60000047ab9 */ /* 0x000fe20000000a00 */
[----:B------:R-:W-:Y:S01]  /*20c0*/  IADD3 R106, P4, R104, UR10, RZ ;  /* 0x0000000a686a7c10 */ /* 0x000fe2000ff9e0ff */
[----:B------:R-:W-:Y:S01]  /*20d0*/  ULDC.64 UR12, c[0x0][0x230] ;  /* 0x00008c00000c7ab9 */ /* 0x000fe20000000a00 */
[----:B------:R-:W-:Y:S02]  /*20e0*/  IADD3 R20, P1, R52, UR10, RZ ;  /* 0x0000000a34147c10 */ /* 0x000fe4000ff3e0ff */
[----:B------:R-:W-:Y:S02]  /*20f0*/  IADD3 R104, P3, R104, UR4, RZ ;  /* 0x0000000468687c10 */ /* 0x000fe4000ff7e0ff */
[----:B------:R-:W-:Y:S01]  /*2100*/  IADD3 R52, P0, R52, UR4, RZ ;  /* 0x0000000434347c10 */ /* 0x000fe2000ff1e0ff */
[----:B------:R-:W-:Y:S01]  /*2110*/  ULDC UR4, c[0x0][0x2e0] ;  /* 0x0000b80000047ab9 */ /* 0x000fe20000000800 */
[----:B------:R-:W-:-:S02]  /*2120*/  IADD3 R15, R18, 0x20, RZ ;  /* 0x00000020120f7810 */ /* 0x000fc40007ffe0ff */
[----:B------:R-:W-:Y:S02]  /*2130*/  SHF.R.S32.HI R91, RZ, 0x1f, R94 ;  /* 0x0000001fff5b7819 */ /* 0x000fe4000001145e */
[----:B------:R-:W-:Y:S02]  /*2140*/  IADD3.X R107, R105, UR11, RZ, P4, !PT ;  /* 0x0000000b696b7c10 */ /* 0x000fe4000a7fe4ff */
[----:B------:R-:W-:Y:S01]  /*2150*/  IADD3.X R21, R53, UR11, RZ, P1, !PT ;  /* 0x0000000b35157c10 */ /* 0x000fe20008ffe4ff */
[----:B------:R-:W-:Y:S01]  /*2160*/  ULDC.64 UR10, c[0x0][0x248] ;  /* 0x00009200000a7ab9 */ /* 0x000fe20000000a00 */
[----:B------:R-:W-:Y:S02]  /*2170*/  IADD3.X R105, R105, UR5, RZ, P3, !PT ;  /* 0x0000000569697c10 */ /* 0x000fe40009ffe4ff */
[----:B------:R-:W-:Y:S01]  /*2180*/  IADD3.X R53, R53, UR5, RZ, P0, !PT ;  /* 0x0000000535357c10 */ /* 0x000fe200087fe4ff */
[----:B------:R-:W-:-:S06]  /*2190*/  ULDC UR5, c[0x0][0x2e0] ;  /* 0x0000b80000057ab9 */ /* 0x000fcc0000000800 */
.L_x_5341:
[----:B------:R-:W-:Y:S01]  /*21a0*/  IMAD.SHL.U32 R17, R13, 0x40, RZ ;  /* 0x000000400d117824 */ /* 0x000fe200078e00ff */
[----:B------:R-:W-:Y:S02]  /*21b0*/  ISETP.NE.AND P6, PT, RZ, UR4, PT ;  /* 0x00000004ff007c0c */ /* 0x000fe4000bfc5270 */
[----:B------:R-:W-:Y:S01]  /*21c0*/  LEA R112, P4, R55, R110, 0x1 ;  /* 0x0000006e37707211 */ /* 0x000fe200078808ff */
[----:B------:R-:W-:Y:S01]  /*21d0*/  VIADD R16, R17, 0xffffffc0 ;  /* 0xffffffc011107836 */ /* 0x000fe20000000000 */
[----:B--2---:R-:W-:Y:S02]  /*21e0*/  IADD3 R116, P5, R114, UR24, RZ ;  /* 0x0000001872747c10 */ /* 0x004fe4000ffbe0ff */
[----:B------:R-:W-:Y:S01]  /*21f0*/  LEA.HI.X R113, R55, R111, R60, 0x1, P4 ;  /* 0x0000006f37717211 */ /* 0x000fe200020f0c3c */
[--C-:B------:R-:W-:Y:S01]  /*2200*/  IMAD.IADD R2, R63, 0x1, -R16.reuse ;  /* 0x000000013f027824 */ /* 0x100fe200078e0a10 */
[----:B------:R-:W-:Y:S01]  /*2210*/  IADD3.X R117, R115, UR22, RZ, P5, !PT ;  /* 0x0000001673757c10 */ /* 0x000fe2000affe4ff */
[----:B------:R-:W-:Y:S03]  /*2220*/  IMAD.IADD R0, R73, 0x1, -R16 ;  /* 0x0000000149007824 */ /* 0x000fe600078e0a10 */
[CC--:B------:R-:W-:Y:S02]  /*2230*/  ISETP.GE.AND P1, PT, R98.reuse, R2.reuse, PT ;  /* 0x000000026200720c */ /* 0x0c0fe40003f26270 */
[C---:B------:R-:W-:Y:S02]  /*2240*/  ISETP.GE.AND P3, PT, R81.reuse, R2, PT ;  /* 0x000000025100720c */ /* 0x040fe40003f66270 */
[-C--:B------:R-:W-:Y:S02]  /*2250*/  ISETP.GE.AND P1, PT, R98, R0.reuse, !P1 ;  /* 0x000000006200720c */ /* 0x080fe40004f26270 */
[----:B------:R-:W-:Y:S11]  /*2260*/  ISETP.GE.AND P3, PT, R81, R0, !P3 ;  /* 0x000000005100720c */ /* 0x000ff60005f66270 */
[----:B------:R-:W2:Y:S02]  /*2270*/  @P1 LDG.E.128 R8, desc[UR6][R88.64] ;  /* 0x0000000658081981 */ /* 0x000ea4000c1e1d00 */
[----:B------:R-:W-:Y:S04]  /*2280*/  @P3 IADD3 R22, P0, R88, UR21, RZ ;  /* 0x0000001558163c10 */ /* 0x000fe8000ff1e0ff */
[----:B------:R-:W-:Y:S02]  /*2290*/  @P3 IADD3.X R23, R89, UR20, RZ, P0, !PT ;  /* 0x0000001459173c10 */ /* 0x000fe400087fe4ff */
[C---:B------:R-:W-:Y:S04]  /*22a0*/  @P3 LEA R2, P0, R62.reuse, R108, 0x1 ;  /* 0x0000006c3e023211 */ /* 0x040fe800078008ff */
[----:B------:R-:W-:Y:S01]  /*22b0*/  @P3 LEA.HI.X R3, R62, R109, R67, 0x1, P0 ;  /* 0x0000006d3e033211 */ /* 0x000fe200000f0c43 */
[----:B--2---:R1:W-:Y:S04]  /*22c0*/  @P1 STG.E.128 desc[UR6][R108.64], R8 ;  /* 0x000000086c001986 */ /* 0x0043e8000c101d06 */
[----:B------:R-:W2:Y:S04]  /*22d0*/  @P1 LDG.E.128 R4, desc[UR6][R88.64+0x40] ;  /* 0x0000400658041981 */ /* 0x000ea8000c1e1d00 */
[----:B--2---:R2:W-:Y:S04]  /*22e0*/  @P1 STG.E.128 desc[UR6][R108.64+0x40], R4 ;  /* 0x000040046c001986 */ /* 0x0045e8000c101d06 */
[----:B------:R3:W4:Y:S02]  /*22f0*/  @P1 LDG.E.128 R28, desc[UR6][R88.64+0x80] ;  /* 0x00008006581c1981 */ /* 0x000724000c1e1d00 */
[C---:B---3--:R-:W-:Y:S04]  /*2300*/  LEA R88, P0, R83.reuse, R88, 0x1 ;  /* 0x0000005853587211 */ /* 0x048fe800078008ff */
[----:B------:R-:W-:Y:S01]  /*2310*/  LEA.HI.X.SX32 R89, R83, R89, 0x1, P0 ;  /* 0x0000005953597211 */ /* 0x000fe200000f0eff */
[----:B----4-:R3:W-:Y:S04]  /*2320*/  @P1 STG.E.128 desc[UR6][R108.64+0x80], R28 ;  /* 0x0000801c6c001986 */ /* 0x0107e8000c101d06 */
[----:B------:R-:W4:Y:S04]  /*2330*/  @P3 LDG.E.128 R24, desc[UR6][R22.64] ;  /* 0x0000000616183981 */ /* 0x000f28000c1e1d00 */
[----:B----4-:R3:W-:Y:S04]  /*2340*/  @P3 STG.E.128 desc[UR6][R2.64], R24 ;  /* 0x0000001802003986 */ /* 0x0107e8000c101d06 */
[----:B-1----:R-:W4:Y:S04]  /*2350*/  @P3 LDG.E.128 R8, desc[UR6][R22.64+0x40] ;  /* 0x0000400616083981 */ /* 0x002f28000c1e1d00 */
[----:B----4-:R3:W-:Y:S04]  /*2360*/  @P3 STG.E.128 desc[UR6][R2.64+0x40], R8 ;  /* 0x0000400802003986 */ /* 0x0107e8000c101d06 */
[----:B--2---:R-:W2:Y:S04]  /*2370*/  @P3 LDG.E.128 R4, desc[UR6][R22.64+0x80] ;  /* 0x0000800616043981 */ /* 0x004ea8000c1e1d00 */
[----:B--2---:R3:W-:Y:S01]  /*2380*/  @P3 STG.E.128 desc[UR6][R2.64+0x80], R4 ;  /* 0x0000800402003986 */ /* 0x0047e2000c101d06 */
[----:B------:R-:W-:Y:S05]  /*2390*/  @!P6 BRA `(.L_x_5316) ;  /* 0x0000003000ece947 */ /* 0x000fea0003800000 */
[----:B------:R-:W-:Y:S11]  /*23a0*/  ISETP.NE.AND P0, PT, RZ, UR19, PT ;  /* 0x00000013ff007c0c */ /* 0x000ff6000bf05270 */
[----:B------:R-:W-:Y:S02]  /*23b0*/  @!UPT UIADD3 URZ, URZ, URZ, URZ ;  /* 0x0000003f3f3ff290 */ /* 0x000fe4000fffe03f */
[----:B------:R-:W-:Y:S05]  /*23c0*/  @!P0 BRA `(.L_x_5317) ;  /* 0x0000001000988947 */ /* 0x000fea0003800000 */
[----:B---3--:R-:W1:Y:S01]  /*23d0*/  LDC R3, c[0x0][0x2e0] ;  /* 0x0000b800ff037b82 */ /* 0x008e620000000800 */
        /* <DEDUP_REMOVED lines=8> */
[----:B------:R-:W2:Y:S01]  /*2460*/  LDG.E.128 R24, desc[UR6][R114.64] ;  /* 0x0000000672187981 */ /* 0x000ea2000c1e1d00 */
[----:B------:R-:W-:Y:S11]  /*2470*/  ISETP.GE.AND P1, PT, R15, UR4, PT ;  /* 0x000000040f007c0c */ /* 0x000ff6000bf26270 */
[----:B------:R-:W3:Y:S06]  /*2480*/  @!P0 LDG.E.64 R22, desc[UR6][R20.64] ;  /* 0x0000000614168981 */ /* 0x000eec000c1e1b00 */
[----:B------:R-:W4:Y:S01]  /*2490*/  @!P0 LDG.E.64 R40, desc[UR6][R52.64] ;  /* 0x0000000634288981 */ /* 0x000f22000c1e1b00 */
[C---:B--2---:R-:W-:Y:S01]  /*24a0*/  @!P0 SHF.L.U32 R28, R24.reuse, 0x10, RZ ;  /* 0x00000010181c8819 */ /* 0x044fe200000006ff */
[----:B------:R-:W-:Y:S01]  /*24b0*/  @!P0 IMAD.U32 R30, R25, 0x10000, RZ ;  /* 0x00010000191e8824 */ /* 0x000fe200078e00ff */
[----:B------:R-:W-:Y:S02]  /*24c0*/  @!P0 LOP3.LUT R35, R24, 0xffff0000, RZ, 0xc0, !PT ;  /* 0xffff000018238812 */ /* 0x000fe400078ec0ff */
[----:B------:R-:W-:Y:S02]  /*24d0*/  @!P0 LOP3.LUT R34, R26, 0xffff0000, RZ, 0xc0, !PT ;  /* 0xffff00001a228812 */ /* 0x000fe400078ec0ff */
[C---:B---3--:R-:W-:Y:S02]  /*24e0*/  @!P0 SHF.L.U32 R31, R22.reuse, 0x10, RZ ;  /* 0x00000010161f8819 */ /* 0x048fe400000006ff */
[----:B------:R-:W-:Y:S02]  /*24f0*/  @!P0 LOP3.LUT R29, R22, 0xffff0000, RZ, 0xc0, !PT ;  /* 0xffff0000161d8812 */ /* 0x000fe400078ec0ff */
[C---:B------:R-:W-:Y:S01]  /*2500*/  @!P0 SHF.L.U32 R22, R23.reuse, 0x10, RZ ;  /* 0x0000001017168819 */ /* 0x040fe200000006ff */
[-C--:B------:R-:W-:Y:S01]  /*2510*/  @!P0 FMUL.FTZ R0, R28, R31.reuse ;  /* 0x0000001f1c008220 */ /* 0x080fe20000410000 */
[----:B------:R-:W-:Y:S01]  /*2520*/  @!P0 LOP3.LUT R23, R23, 0xffff0000, RZ, 0xc0, !PT ;  /* 0xffff000017178812 */ /* 0x000fe200078ec0ff */
[C---:B----4-:R-:W-:Y:S01]  /*2530*/  @!P0 IMAD.U32 R37, R40.reuse, 0x10000, RZ ;  /* 0x0001000028258824 */ /* 0x050fe200078e00ff */
[----:B------:R-:W-:Y:S01]  /*2540*/  @!P0 LOP3.LUT R39, R40, 0xffff0000, RZ, 0xc0, !PT ;  /* 0xffff000028278812 */ /* 0x000fe200078ec0ff */
[C---:B------:R-:W-:Y:S01]  /*2550*/  @!P0 FMUL.FTZ R43, R35.reuse, R31 ;  /* 0x0000001f232b8220 */ /* 0x040fe20000410000 */
[----:B------:R-:W-:Y:S01]  /*2560*/  @!P0 SHF.L.U32 R31, R26, 0x10, RZ ;  /* 0x000000101a1f8819 */ /* 0x000fe200000006ff */
[-C--:B------:R-:W-:Y:S01]  /*2570*/  @!P0 FFMA.FTZ R0, R35, R37.reuse, R0 ;  /* 0x0000002523008223 */ /* 0x080fe20000010000 */
[----:B------:R-:W-:Y:S01]  /*2580*/  @!P0 LOP3.LUT R35, R25, 0xffff0000, RZ, 0xc0, !PT ;  /* 0xffff000019238812 */ /* 0x000fe200078ec0ff */
[----:B------:R-:W-:Y:S01]  /*2590*/  @!P0 FFMA.FTZ R43, R28, R37, -R43 ;  /* 0x000000251c2b8223 */ /* 0x000fe2000001082b */
[C---:B------:R-:W-:Y:S01]  /*25a0*/  @!P0 LOP3.LUT R37, R27.reuse, 0xffff0000, RZ, 0xc0, !PT ;  /* 0xffff00001b258812 */ /* 0x040fe200078ec0ff */
[----:B------:R-:W-:Y:S02]  /*25b0*/  @!P0 IMAD.U32 R28, R27, 0x10000, RZ ;  /* 0x000100001b1c8824 */ /* 0x000fe400078e00ff */
[-C--:B------:R-:W-:Y:S01]  /*25c0*/  @!P0 FMUL.FTZ R2, R30, R29.reuse ;  /* 0x0000001d1e028220 */ /* 0x080fe20000410000 */
[C---:B------:R-:W-:Y:S01]  /*25d0*/  @!P0 IMAD.U32 R36, R41.reuse, 0x10000, RZ ;  /* 0x0001000029248824 */ /* 0x040fe200078e00ff */
        /* <DEDUP_REMOVED lines=110> */
.L_x_5319:
[----:B------:R-:W-:Y:S05]  /*2cc0*/  BSYNC B0 ;  /* 0x0000000000007941 */ /* 0x000fea0003800000 */
.L_x_5318:
[----:B------:R-:W-:Y:S04]  /*2cd0*/  BSSY B0, `(.L_x_5320) ;  /* 0x000008f000007945 */ /* 0x000fe80003800000 */
[----:B------:R-:W-:Y:S05]  /*2ce0*/  @!P3 BRA `(.L_x_5321) ;  /* 0x000000080034b947 */ /* 0x000fea0003800000 */
[C---:B------:R-:W-:Y:S01]  /*2cf0*/  SHF.L.U32 R59, R79.reuse, 0x1, RZ ;  /* 0x000000014f3b7819 */ /* 0x040fe200000006ff */
[----:B-1----:R-:W2:Y:S01]  /*2d00*/  LDG.E.128 R24, desc[UR6][R116.64] ;  /* 0x0000000674187981 */ /* 0x002ea2000c1e1d00 */
[----:B------:R-:W-:Y:S02]  /*2d10*/  ISETP.GE.AND P0, PT, R18, UR4, PT ;  /* 0x0000000412007c0c */ /* 0x000fe4000bf06270 */
[----:B------:R-:W-:Y:S02]  /*2d20*/  SHF.L.U64.HI R57, R79, 0x1, R92 ;  /* 0x000000014f397819 */ /* 0x000fe4000001025c */
[-C--:B------:R-:W-:Y:S02]  /*2d30*/  IADD3 R32, P1, R20, R59.reuse, RZ ;  /* 0x0000003b14207210 */ /* 0x080fe40007f3e0ff */
[----:B------:R-:W-:Y:S02]  /*2d40*/  IADD3 R44, P3, R52, R59, RZ ;  /* 0x0000003b342c7210 */ /* 0x000fe40007f7e0ff */
[----:B------:R-:W-:Y:S02]  /*2d50*/  IADD3.X R33, R21, R57, RZ, P1, !PT ;  /* 0x0000003915217210 */ /* 0x000fe40000ffe4ff */
[----:B------:R-:W-:Y:S01]  /*2d60*/  ISETP.GE.AND P1, PT, R15, UR4, PT ;  /* 0x000000040f007c0c */ /* 0x000fe2000bf26270 */
[----:B------:R-:W-:Y:S02]  /*2d70*/  IMAD.X R45, R53, 0x1, R57, P3 ;  /* 0x00000001352d7824 */ /* 0x000fe400018e0639 */
        /* <DEDUP_REMOVED lines=26> */
[-C--:B------:R-:W-:Y:S01]  /*2f20*/  @!P0 FMUL.FTZ R123, R39, R21.reuse ;  /* 0x00000015277b8220 */ /* 0x080fe20000410000 */
[----:B------:R-:W-:Y:S01]  /*2f30*/  @!P0 FMUL.FTZ R4, R22, R21 ;  /* 0x0000001516048220 */ /* 0x000fe20000410000 */
[C---:B------:R-:W-:Y:S01]  /*2f40*/  @!P0 FMUL.FTZ R59, R37.reuse, R23 ;  /* 0x00000017253b8220 */ /* 0x040fe20000410000 */
        /* <DEDUP_REMOVED lines=19> */
[----:B------:R-:W-:Y:S01]  /*3080*/  @!P1 LOP3.LUT R23, R20, 0xffff0000, RZ, 0xc0, !PT ;  /* 0xffff000014179812 */ /* 0x000fe200078ec0ff */
[C---:B------:R-:W-:Y:S01]  /*3090*/  @!P1 IMAD.U32 R20, R21.reuse, 0x10000, RZ ;  /* 0x0001000015149824 */ /* 0x040fe200078e00ff */
[----:B------:R-:W-:Y:S02]  /*30a0*/  @!P1 LOP3.LUT R21, R21, 0xffff0000, RZ, 0xc0, !PT ;  /* 0xffff000015159812 */ /* 0x000fe400078ec0ff */
[C---:B---3--:R-:W-:Y:S01]  /*30b0*/  @!P1 LOP3.LUT R34, R28.reuse, 0xffff0000, RZ, 0xc0, !PT ;  /* 0xffff00001c229812 */ /* 0x048fe200078ec0ff */
[----:B------:R-:W-:Y:S01]  /*30c0*/  @!P1 IMAD.U32 R22, R28, 0x10000, RZ ;  /* 0x000100001c169824 */ /* 0x000fe200078e00ff */
[----:B-1----:R-:W-:Y:S01]  /*30d0*/  @!P1 SHF.L.U32 R24, R29, 0x10, RZ ;  /* 0x000000101d189819 */ /* 0x002fe200000006ff */
[----:B------:R-:W-:Y:S01]  /*30e0*/  @!P1 IMAD.U32 R25, R30, 0x10000, RZ ;  /* 0x000100001e199824 */ /* 0x000fe200078e00ff */
[----:B------:R-:W-:Y:S01]  /*30f0*/  @!P1 LOP3.LUT R41, R31, 0xffff0000, RZ, 0xc0, !PT ;  /* 0xffff00001f299812 */ /* 0x000fe200078ec0ff */
[-C--:B------:R-:W-:Y:S01]  /*3100*/  @!P1 FMUL.FTZ R5, R22, R35.reuse ;  /* 0x0000002316059220 */ /* 0x080fe20000410000 */
[----:B------:R-:W-:Y:S01]  /*3110*/  @!P1 FMUL.FTZ R40, R34, R35 ;  /* 0x0000002322289220 */ /* 0x000fe20000410000 */
[----:B------:R-:W-:Y:S01]  /*3120*/  @!P1 FMUL.FTZ R6, R24, R23 ;  /* 0x0000001718069220 */ /* 0x000fe20000410000 */
[C---:B----4-:R-:W-:Y:S01]  /*3130*/  @!P1 LOP3.LUT R39, R42.reuse, 0xffff0000, RZ, 0xc0, !PT ;  /* 0xffff00002a279812 */ /* 0x050fe200078ec0ff */
[----:B------:R-:W-:Y:S01]  /*3140*/  @!P1 IMAD.U32 R37, R42, 0x10000, RZ ;  /* 0x000100002a259824 */ /* 0x000fe200078e00ff */
[----:B------:R-:W-:Y:S01]  /*3150*/  @!P1 SHF.L.U32 R36, R43, 0x10, RZ ;  /* 0x000000102b249819 */ /* 0x000fe200000006ff */
[----:B------:R-:W-:Y:S01]  /*3160*/  @!P1 FMUL.FTZ R7, R25, R20 ;  /* 0x0000001419079220 */ /* 0x000fe20000410000 */
[----:B------:R-:W-:Y:S01]  /*3170*/  @!P1 LOP3.LUT R43, R43, 0xffff0000, RZ, 0xc0, !PT ;  /* 0xffff00002b2b9812 */ /* 0x000fe200078ec0ff */
[-C--:B------:R-:W-:Y:S01]  /*3180*/  @!P1 FFMA.FTZ R40, R22, R37.reuse, -R40 ;  /* 0x0000002516289223 */ /* 0x080fe20000010828 */
[----:B------:R-:W-:Y:S01]  /*3190*/  @!P1 SHF.L.U32 R22, R31, 0x10, RZ ;  /* 0x000000101f169819 */ /* 0x000fe200000006ff */
[----:B------:R-:W-:Y:S01]  /*31a0*/  @!P1 FFMA.FTZ R5, R34, R37, R5 ;  /* 0x0000002522059223 */ /* 0x000fe20000010005 */
[----:B------:R-:W-:Y:S01]  /*31b0*/  @!P1 LOP3.LUT R37, R29, 0xffff0000, RZ, 0xc0, !PT ;  /* 0xffff00001d259812 */ /* 0x000fe200078ec0ff */
[-C--:B------:R-:W-:Y:S01]  /*31c0*/  @!P1 FMUL.FTZ R59, R41, R21.reuse ;  /* 0x00000015293b9220 */ /* 0x080fe20000410000 */
[----:B------:R-:W-:Y:S01]  /*31d0*/  @!P1 LOP3.LUT R34, R30, 0xffff0000, RZ, 0xc0, !PT ;  /* 0xffff00001e229812 */ /* 0x000fe200078ec0ff */
[----:B------:R-:W-:Y:S01]  /*31e0*/  @!P1 FMUL.FTZ R8, R22, R21 ;  /* 0x0000001516089220 */ /* 0x000fe20000410000 */
[----:B------:R-:W-:Y:S01]  /*31f0*/  @!P1 F2FP.BF16.F32.PACK_AB R40, R5, R40 ;  /* 0x000000280528923e */ /* 0x000fe200000010ff */
[C---:B------:R-:W-:Y:S01]  /*3200*/  @!P1 FMUL.FTZ R57, R37.reuse, R23 ;  /* 0x0000001725399220 */ /* 0x040fe20000410000 */
[-C--:B------:R-:W-:Y:S01]  /*3210*/  @!P1 FFMA.FTZ R6, R37, R39.reuse, R6 ;  /* 0x0000002725069223 */ /* 0x080fe20000010006 */
[----:B------:R-:W-:Y:S01]  /*3220*/  @!P1 FMUL.FTZ R48, R34, R20 ;  /* 0x0000001422309220 */ /* 0x000fe20000410000 */
[----:B------:R-:W-:Y:S01]  /*3230*/  @!P1 MOV R28, R40 ;  /* 0x00000028001c9202 */ /* 0x000fe20000000f00 */
        /* <DEDUP_REMOVED lines=16> */
[----:B------:R-:W-:Y:S02]  /*3340*/  @!P0 LOP3.LUT R27, R24, 0xffff0000, RZ, 0xc0, !PT ;  /* 0xffff0000181b8812 */ /* 0x000fe400078ec0ff */
[----:B------:R-:W-:Y:S02]  /*3350*/  @!P0 SHF.L.U32 R24, R25, 0x10, RZ ;  /* 0x0000001019188819 */ /* 0x000fe400000006ff */
[----:B---3--:R-:W-:Y:S01]  /*3360*/  @!P0 LOP3.LUT R34, R20, 0xffff0000, RZ, 0xc0, !PT ;  /* 0xffff000014228812 */ /* 0x008fe200078ec0ff */
[----:B-1----:R-:W-:Y:S01]  /*3370*/  @!P0 IMAD.U32 R29, R22, 0x10000, RZ ;  /* 0x00010000161d8824 */ /* 0x002fe200078e00ff */
[----:B------:R-:W-:Y:S02]  /*3380*/  @!P0 SHF.L.U32 R26, R20, 0x10, RZ ;  /* 0x00000010141a8819 */ /* 0x000fe400000006ff */
[----:B------:R-:W-:Y:S01]  /*3390*/  @!P0 SHF.L.U32 R28, R21, 0x10, RZ ;  /* 0x00000010151c8819 */ /* 0x000fe200000006ff */
[-C--:B------:R-:W-:Y:S01]  /*33a0*/  @!P0 FMUL.FTZ R40, R34, R35.reuse ;  /* 0x0000002322288220 */ /* 0x080fe20000410000 */
[----:B------:R-:W-:Y:S01]  /*33b0*/  @!P0 LOP3.LUT R25, R25, 0xffff0000, RZ, 0xc0, !PT ;  /* 0xffff000019198812 */ /* 0x000fe200078ec0ff */
[----:B------:R-:W-:Y:S01]  /*33c0*/  @!P0 FMUL.FTZ R9, R26, R35 ;  /* 0x000000231a098220 */ /* 0x000fe20000410000 */
[----:B------:R-:W-:Y:S01]  /*33d0*/  @!P0 LOP3.LUT R41, R23, 0xffff0000, RZ, 0xc0, !PT ;  /* 0xffff000017298812 */ /* 0x000fe200078ec0ff */
[C---:B----4-:R-:W-:Y:S01]  /*33e0*/  @!P0 IMAD.U32 R37, R44.reuse, 0x10000, RZ ;  /* 0x000100002c258824 */ /* 0x050fe200078e00ff */
[----:B------:R-:W-:Y:S01]  /*33f0*/  @!P0 LOP3.LUT R39, R44, 0xffff0000, RZ, 0xc0, !PT ;  /* 0xffff00002c278812 */ /* 0x000fe200078ec0ff */
[----:B------:R-:W-:Y:S01]  /*3400*/  @!P0 FMUL.FTZ R10, R28, R27 ;  /* 0x0000001b1c0a8220 */ /* 0x000fe20000410000 */
[----:B------:R-:W-:Y:S01]  /*3410*/  @!P0 LOP3.LUT R43, R45, 0xffff0000, RZ, 0xc0, !PT ;  /* 0xffff00002d2b8812 */ /* 0x000fe200078ec0ff */
[-C--:B------:R-:W-:Y:S01]  /*3420*/  @!P0 FFMA.FTZ R40, R26, R37.reuse, -R40 ;  /* 0x000000251a288223 */ /* 0x080fe20000010828 */
[----:B------:R-:W-:Y:S01]  /*3430*/  @!P0 SHF.L.U32 R26, R23, 0x10, RZ ;  /* 0x00000010171a8819 */ /* 0x000fe200000006ff */
        /* <DEDUP_REMOVED lines=24> */
.L_x_5321:
[----:B------:R-:W-:Y:S05]  /*35c0*/  BSYNC B0 ;  /* 0x0000000000007941 */ /* 0x000fea0003800000 */
.L_x_5320:
[----:B--2---:R-:W-:Y:S01]  /*35d0*/  MOV R20, R47 ;  /* 0x0000002f00147202 */ /* 0x004fe20000000f00 */
[----:B------:R-:W-:Y:S01]  /*35e0*/  IMAD.MOV.U32 R52, RZ, RZ, R49 ;  /* 0x000000ffff347224 */ /* 0x000fe200078e0031 */
[----:B------:R-:W-:Y:S01]  /*35f0*/  MOV R21, R38 ;  /* 0x0000002600157202 */ /* 0x000fe20000000f00 */
[----:B------:R-:W-:Y:S01]  /*3600*/  IMAD.MOV.U32 R53, RZ, RZ, R46 ;  /* 0x000000ffff357224 */ /* 0x000fe200078e002e */
[----:B------:R-:W-:Y:S01]  /*3610*/  UMOV UR4, UR18 ;  /* 0x0000001200047c82 */ /* 0x000fe20008000000 */
[----:B------:R-:W-:Y:S05]  /*3620*/  BRA `(.L_x_5322) ;  /* 0x00000020007c7947 */ /* 0x000fea0003800000 */
.L_x_5317:
[----:B------:R-:W-:Y:S04]  /*3630*/  BSSY B1, `(.L_x_5323) ;  /* 0x00000fe000017945 */ /* 0x000fe80003800000 */
[----:B------:R-:W-:Y:S05]  /*3640*/  @!P1 BRA `(.L_x_5324) ;  /* 0x0000000c00f09947 */ /* 0x000fea0003800000 */
[----:B------:R1:W5:Y:S01]  /*3650*/  LDG.E.128 R40, desc[UR6][R114.64] ;  /* 0x0000000672287981 */ /* 0x000362000c1e1d00 */
[----:B------:R-:W-:Y:S01]  /*3660*/  ISETP.GE.AND P0, PT, R18, UR4, PT ;  /* 0x0000000412007c0c */ /* 0x000fe2000bf06270 */
[----:B------:R-:W-:Y:S01]  /*3670*/  BSSY B0, `(.L_x_5325) ;  /* 0x0000051000007945 */ /* 0x000fe20003800000 */
[----:B------:R-:W-:Y:S11]  /*3680*/  ISETP.GE.AND P1, PT, R15, UR4, PT ;  /* 0x000000040f007c0c */ /* 0x000ff6000bf26270 */
        /* <DEDUP_REMOVED lines=18> */
[C---:B---3--:R-:W-:Y:S04]  /*37b0*/  LEA R10, P0, R123.reuse, R114, 0x1 ;  /* 0x000000727b0a7211 */ /* 0x048fe800078008ff */
        /* <DEDUP_REMOVED lines=60> */
.L_x_5326:
[----:B------:R-:W-:Y:S05]  /*3b80*/  BSYNC B0 ;  /* 0x0000000000007941 */ /* 0x000fea0003800000 */
.L_x_5325:
[----:B-----5:R2:W-:Y:S01]  /*3b90*/  STG.E.128 desc[UR6][R110.64], R40 ;  /* 0x000000286e007986 */ /* 0x0205e2000c101d06 */
[----:B------:R-:W-:Y:S03]  /*3ba0*/  BSSY B0, `(.L_x_5327) ;  /* 0x0000051000007945 */ /* 0x000fe60003800000 */
[----:B------:R2:W5:Y:S01]  /*3bb0*/  LDG.E.128 R44, desc[UR6][R114.64+0x40] ;  /* 0x00004006722c7981 */ /* 0x000562000c1e1d00 */
[----:B------:R-:W-:Y:S05]  /*3bc0*/  @P1 BRA `(.L_x_5328) ;  /* 0x0000000400381947 */ /* 0x000fea0003800000 */
[C---:B-----5:R-:W-:Y:S01]  /*3bd0*/  SHF.L.U32 R37, R44.reuse, 0x10, RZ ;  /* 0x000000102c257819 */ /* 0x060fe200000006ff */
        /* <DEDUP_REMOVED lines=77> */
.L_x_5328:
[----:B------:R-:W-:Y:S05]  /*40b0*/  BSYNC B0 ;  /* 0x0000000000007941 */ /* 0x000fea0003800000 */
.L_x_5327:
[----:B-----5:R4:W-:Y:S01]  /*40c0*/  STG.E.128 desc[UR6][R110.64+0x40], R44 ;  /* 0x0000402c6e007986 */ /* 0x0209e2000c101d06 */
[----:B------:R-:W-:Y:S01]  /*40d0*/  ISETP.GE.AND P0, PT, R14, UR4, PT ;  /* 0x000000040e007c0c */ /* 0x000fe2000bf06270 */
[----:B------:R-:W-:Y:S02]  /*40e0*/  BSSY B0, `(.L_x_5329) ;  /* 0x0000051000007945 */ /* 0x000fe40003800000 */
[----:B--2---:R4:W5:Y:S10]  /*40f0*/  LDG.E.128 R40, desc[UR6][R114.64+0x80] ;  /* 0x0000800672287981 */ /* 0x004974000c1e1d00 */
[----:B------:R-:W-:Y:S05]  /*4100*/  @P0 BRA `(.L_x_5330) ;  /* 0x0000000400380947 */ /* 0x000fea0003800000 */
[C---:B-----5:R-:W-:Y:S01]  /*4110*/  SHF.L.U32 R37, R40.reuse, 0x10, RZ ;  /* 0x0000001028257819 */ /* 0x060fe200000006ff */
[----:B------:R-:W-:Y:S01]  /*4120*/  ULEA.HI UR23, UR4, UR4, URZ, 0x1 ;  /* 0x0000000404177291 */ /* 0x000fe2000f8f083f */
[----:B------:R-:W-:Y:S01]  /*4130*/  LOP3.LUT R39, R40, 0xffff0000, RZ, 0xc0, !PT ;  /* 0xffff000028277812 */ /* 0x000fe200078ec0ff */
[----:B------:R-:W-:Y:S01]  /*4140*/  IMAD.MOV.U32 R125, RZ, RZ, RZ ;  /* 0x000000ffff7d7224 */ /* 0x000fe200078e00ff */
[C---:B----4-:R-:W-:Y:S01]  /*4150*/  SHF.L.U32 R44, R42.reuse, 0x10, RZ ;  /* 0x000000102a2c7819 */ /* 0x050fe200000006ff */
        /* <DEDUP_REMOVED lines=73> */
.L_x_5330:
[----:B------:R-:W-:Y:S05]  /*45f0*/  BSYNC B0 ;  /* 0x0000000000007941 */ /* 0x000fea0003800000 */
.L_x_5329:
[----:B-----5:R2:W-:Y:S02]  /*4600*/  STG.E.128 desc[UR6][R110.64+0x80], R40 ;  /* 0x000080286e007986 */ /* 0x0205e4000c101d06 */
.L_x_5324:
[----:B------:R-:W-:Y:S05]  /*4610*/  BSYNC B1 ;  /* 0x0000000000017941 */ /* 0x000fea0003800000 */
.L_x_5323:
[----:B------:R-:W-:Y:S04]  /*4620*/  BSSY B1, `(.L_x_5331) ;  /* 0x000010a000017945 */ /* 0x000fe80003800000 */
[----:B------:R-:W-:Y:S05]  /*4630*/  @!P3 BRA `(.L_x_5332) ;  /* 0x000000100020b947 */ /* 0x000fea0003800000 */
[----:B--2---:R2:W5:Y:S01]  /*4640*/  LDG.E.128 R40, desc[UR6][R116.64] ;  /* 0x0000000674287981 */ /* 0x004562000c1e1d00 */
[----:B------:R-:W-:Y:S01]  /*4650*/  ISETP.GE.AND P0, PT, R18, UR4, PT ;  /* 0x0000000412007c0c */ /* 0x000fe2000bf06270 */
[----:B------:R-:W-:Y:S01]  /*4660*/  BSSY B0, `(.L_x_5333) ;  /* 0x0000055000007945 */ /* 0x000fe20003800000 */
[----:B------:R-:W-:Y:S11]  /*4670*/  ISETP.GE.AND P1, PT, R15, UR4, PT ;  /* 0x000000040f007c0c */ /* 0x000ff6000bf26270 */
[----:B------:R-:W-:Y:S05]  /*4680*/  @P0 BRA `(.L_x_5334) ;  /* 0x0000000400480947 */ /* 0x000fea0003800000 */
[----:B-----5:R-:W-:Y:S01]  /*4690*/  LOP3.LUT R39, R40, 0xffff0000, RZ, 0xc0, !PT ;  /* 0xffff000028277812 */ /* 0x020fe200078ec0ff */
[----:B------:R-:W-:Y:S01]  /*46a0*/  ULEA.HI UR23, UR4, UR4, URZ, 0x1 ;  /* 0x0000000404177291 */ /* 0x000fe2000f8f083f */
[C---:B----4-:R-:W-:Y:S01]  /*46b0*/  SHF.L.U32 R44, R42.reuse, 0x10, RZ ;  /* 0x000000102a2c7819 */ /* 0x050fe200000006ff */
        /* <DEDUP_REMOVED lines=16> */
[C---:B---3--:R-:W-:Y:S03]  /*47c0*/  LEA R10, P0, R123.reuse, R116, 0x1 ;  /* 0x000000747b0a7211 */ /* 0x048fe600078008ff */
[----:B------:R-:W3:Y:S01]  /*47d0*/  LDG.E.128 R124, desc[UR6][R130.64] ;  /* 0x00000006827c7981 */ /* 0x000ee2000c1e1d00 */
[----:B------:R-:W-:Y:S01]  /*47e0*/  LEA.HI.X.SX32 R11, R123, R117, 0x1, P0 ;  /* 0x000000757b0b7211 */ /* 0x000fe200000f0eff */
[----:B------:R-:W-:Y:S01]  /*47f0*/  IMAD.MOV.U32 R123, RZ, RZ, RZ ;  /* 0x000000ffff7b7224 */ /* 0x000fe200078e00ff */
[----:B------:R-:W-:Y:S04]  /*4800*/  @P3 IADD3 R123, RZ, -UR23, RZ ;  /* 0x80000017ff7b3c10 */ /* 0x000fe8000fffe0ff */
[----:B------:R-:W-:Y:S01]  /*4810*/  IADD3 R129, P0, R79, R123, RZ ;  /* 0x0000007b4f817210 */ /* 0x000fe20007f1e0ff */
[----:B------:R4:W2:Y:S03]  /*4820*/  LDG.E.128 R24, desc[UR6][R10.64] ;  /* 0x000000060a187981 */ /* 0x0008a6000c1e1d00 */
[----:B------:R-:W-:Y:S02]  /*4830*/  LEA.HI.X.SX32 R123, R123, R92, 0x1, P0 ;  /* 0x0000005c7b7b7211 */ /* 0x000fe400000f0eff */
[C---:B------:R-:W-:Y:S04]  /*4840*/  LEA R46, P0, R129.reuse, R104, 0x1 ;  /* 0x00000068812e7211 */ /* 0x040fe800078008ff */
        /* <DEDUP_REMOVED lines=22> */
[----:B------:R-:W-:Y:S01]  /*49b0*/  SHF.L.U32 R23, R27, 0x10, RZ ;  /* 0x000000101b177819 */ /* 0x000fe200000006ff */
[----:B------:R-:W-:Y:S01]  /*49c0*/  FMUL.FTZ R2, R33, R30 ;  /* 0x0000001e21027220 */ /* 0x000fe20000410000 */
[C---:B------:R-:W-:Y:S01]  /*49d0*/  LOP3.LUT R36, R56.reuse, 0xffff0000, RZ, 0xc0, !PT ;  /* 0xffff000038247812 */ /* 0x040fe200078ec0ff */
        /* <DEDUP_REMOVED lines=29> */
.L_x_5334:
[----:B------:R-:W-:Y:S05]  /*4bb0*/  BSYNC B0 ;  /* 0x0000000000007941 */ /* 0x000fea0003800000 */
.L_x_5333:
[----:B-----5:R1:W-:Y:S01]  /*4bc0*/  STG.E.128 desc[UR6][R112.64], R40 ;  /* 0x0000002870007986 */ /* 0x0203e2000c101d06 */
[----:B------:R-:W-:Y:S03]  /*4bd0*/  BSSY B0, `(.L_x_5335) ;  /* 0x0000055000007945 */ /* 0x000fe60003800000 */
[----:B----4-:R1:W5:Y:S01]  /*4be0*/  LDG.E.128 R44, desc[UR6][R116.64+0x40] ;  /* 0x00004006742c7981 */ /* 0x010362000c1e1d00 */
[----:B------:R-:W-:Y:S05]  /*4bf0*/  @P1 BRA `(.L_x_5336) ;  /* 0x0000000400481947 */ /* 0x000fea0003800000 */
[C---:B-----5:R-:W-:Y:S01]  /*4c00*/  LOP3.LUT R39, R44.reuse, 0xffff0000, RZ, 0xc0, !PT ;  /* 0xffff00002c277812 */ /* 0x060fe200078ec0ff */
        /* <DEDUP_REMOVED lines=24> */
[----:B------:R1:W4:Y:S03]  /*4d90*/  LDG.E.128 R24, desc[UR6][R10.64+0x40] ;  /* 0x000040060a187981 */ /* 0x000326000c1e1d00 */
        /* <DEDUP_REMOVED lines=26> */
[C---:B--2---:R-:W-:Y:S01]  /*4f40*/  LOP3.LUT R36, R56.reuse, 0xffff0000, RZ, 0xc0, !PT ;  /* 0xffff000038247812 */ /* 0x044fe200078ec0ff */
        /* <DEDUP_REMOVED lines=29> */
.L_x_5336:
[----:B------:R-:W-:Y:S05]  /*5120*/  BSYNC B0 ;  /* 0x0000000000007941 */ /* 0x000fea0003800000 */
.L_x_5335:
[----:B-----5:R4:W-:Y:S01]  /*5130*/  STG.E.128 desc[UR6][R112.64+0x40], R44 ;  /* 0x0000402c70007986 */ /* 0x0209e2000c101d06 */
[----:B------:R-:W-:Y:S01]  /*5140*/  ISETP.GE.AND P0, PT, R14, UR4, PT ;  /* 0x000000040e007c0c */ /* 0x000fe2000bf06270 */
[----:B------:R-:W-:Y:S02]  /*5150*/  BSSY B0, `(.L_x_5337) ;  /* 0x0000055000007945 */ /* 0x000fe40003800000 */
[----:B-1----:R4:W5:Y:S10]  /*5160*/  LDG.E.128 R40, desc[UR6][R116.64+0x80] ;  /* 0x0000800674287981 */ /* 0x002974000c1e1d00 */
        /* <DEDUP_REMOVED lines=23> */
[----:B--2---:R-:W-:Y:S01]  /*52e0*/  IMAD.MOV.U32 R117, RZ, RZ, RZ ;  /* 0x000000ffff757224 */ /* 0x004fe200078e00ff */
[----:B------:R-:W-:Y:S04]  /*52f0*/  @P1 IADD3 R117, RZ, -UR23, RZ ;  /* 0x80000017ff751c10 */ /* 0x000fe8000fffe0ff */
[----:B------:R-:W-:Y:S01]  /*5300*/  IADD3 R123, P0, R93, R117, RZ ;  /* 0x000000755d7b7210 */ /* 0x000fe20007f1e0ff */
[----:B------:R1:W2:Y:S03]  /*5310*/  LDG.E.128 R24, desc[UR6][R10.64+0x80] ;  /* 0x000080060a187981 */ /* 0x0002a6000c1e1d00 */
[----:B------:R-:W-:Y:S02]  /*5320*/  LEA.HI.X.SX32 R117, R117, R90, 0x1, P0 ;  /* 0x0000005a75757211 */ /* 0x000fe400000f0eff */
[C---:B------:R-:W-:Y:S04]  /*5330*/  LEA R46, P0, R123.reuse, R104, 0x1 ;  /* 0x000000687b2e7211 */ /* 0x040fe800078008ff */
[----:B------:R-:W-:Y:S05]  /*5340*/  LEA.HI.X R47, R123, R105, R117, 0x1, P0 ;  /* 0x000000697b2f7211 */ /* 0x000fea00000f0c75 */
[----:B------:R-:W4:Y:S01]  /*5350*/  LDG.E.128 R56, desc[UR6][R46.64] ;  /* 0x000000062e387981 */ /* 0x000f22000c1e1d00 */
        /* <DEDUP_REMOVED lines=22> */
[C---:B----4-:R-:W-:Y:S01]  /*54c0*/  LOP3.LUT R36, R56.reuse, 0xffff0000, RZ, 0xc0, !PT ;  /* 0xffff000038247812 */ /* 0x050fe200078ec0ff */
        /* <DEDUP_REMOVED lines=29> */
.L_x_5338:
[----:B------:R-:W-:Y:S05]  /*56a0*/  BSYNC B0 ;  /* 0x0000000000007941 */ /* 0x000fea0003800000 */
.L_x_5337:
[----:B-----5:R1:W-:Y:S02]  /*56b0*/  STG.E.128 desc[UR6][R112.64+0x80], R40 ;  /* 0x0000802870007986 */ /* 0x0203e4000c101d06 */
.L_x_5332:
[----:B------:R-:W-:Y:S05]  /*56c0*/  BSYNC B1 ;  /* 0x0000000000017941 */ /* 0x000fea0003800000 */
.L_x_5331:
[----:B---3--:R-:W3:Y:S01]  /*56d0*/  LDC R3, c[0x0][0x2e0] ;  /* 0x0000b800ff037b82 */ /* 0x008ee20000000800 */
[----:B------:R-:W-:Y:S01]  /*56e0*/  UMOV UR4, UR5 ;  /* 0x0000000500047c82 */ /* 0x000fe20008000000 */
[----:B---3--:R-:W-:Y:S05]  /*56f0*/  IMAD.U32 R3, R3, -0x20, RZ ;  /* 0xffffffe003037824 */ /* 0x008fea00078e00ff */
[C---:B------:R-:W-:Y:S02]  /*5700*/  LEA R104, P1, R3.reuse, R104, 0x1 ;  /* 0x0000006803687211 */ /* 0x040fe400078208ff */
[C---:B------:R-:W-:Y:S02]  /*5710*/  LEA R106, P0, R3.reuse, R106, 0x1 ;  /* 0x0000006a036a7211 */ /* 0x040fe400078008ff */
[C---:B------:R-:W-:Y:S02]  /*5720*/  LEA.HI.X.SX32 R105, R3.reuse, R105, 0x1, P1 ;  /* 0x0000006903697211 */ /* 0x040fe400008f0eff */
[----:B------:R-:W-:Y:S01]  /*5730*/  LEA.HI.X.SX32 R107, R3, R107, 0x1, P0 ;  /* 0x0000006b036b7211 */ /* 0x000fe200000f0eff */
[----:B------:R-:W-:Y:S08]  /*5740*/  BRA `(.L_x_5322) ;  /* 0x0000000000347947 */ /* 0x000ff00003800000 */
.L_x_5316:
[----:B------:R-:W2:Y:S01]  /*5750*/  @P1 LDG.E.128 R32, desc[UR6][R114.64] ;  /* 0x0000000672201981 */ /* 0x000ea2000c1e1d00 */
[----:B------:R-:W-:Y:S03]  /*5760*/  UMOV UR4, URZ ;  /* 0x0000003f00047c82 */ /* 0x000fe60008000000 */
[----:B--2---:R1:W-:Y:S04]  /*5770*/  @P1 STG.E.128 desc[UR6][R110.64], R32 ;  /* 0x000000206e001986 */ /* 0x0043e8000c101d06 */
[----:B---3--:R-:W2:Y:S04]  /*5780*/  @P1 LDG.E.128 R28, desc[UR6][R114.64+0x40] ;  /* 0x00004006721c1981 */ /* 0x008ea8000c1e1d00 */
[----:B--2---:R1:W-:Y:S04]  /*5790*/  @P1 STG.E.128 desc[UR6][R110.64+0x40], R28 ;  /* 0x0000401c6e001986 */ /* 0x0043e8000c101d06 */
[----:B------:R-:W2:Y:S04]  /*57a0*/  @P1 LDG.E.128 R24, desc[UR6][R114.64+0x80] ;  /* 0x0000800672181981 */ /* 0x000ea8000c1e1d00 */
[----:B--2---:R1:W-:Y:S04]  /*57b0*/  @P1 STG.E.128 desc[UR6][R110.64+0x80], R24 ;  /* 0x000080186e001986 */ /* 0x0043e8000c101d06 */
[----:B------:R-:W2:Y:S04]  /*57c0*/  @P3 LDG.E.128 R8, desc[UR6][R116.64] ;  /* 0x0000000674083981 */ /* 0x000ea8000c1e1d00 */
[----:B--2---:R1:W-:Y:S04]  /*57d0*/  @P3 STG.E.128 desc[UR6][R112.64], R8 ;  /* 0x0000000870003986 */ /* 0x0043e8000c101d06 */
[----:B------:R-:W2:Y:S04]  /*57e0*/  @P3 LDG.E.128 R4, desc[UR6][R116.64+0x40] ;  /* 0x0000400674043981 */ /* 0x000ea8000c1e1d00 */
[----:B--2---:R1:W-:Y:S04]  /*57f0*/  @P3 STG.E.128 desc[UR6][R112.64+0x40], R4 ;  /* 0x0000400470003986 */ /* 0x0043e8000c101d06 */
[----:B------:R-:W2:Y:S04]  /*5800*/  @P3 LDG.E.128 R36, desc[UR6][R116.64+0x80] ;  /* 0x0000800674243981 */ /* 0x000ea8000c1e1d00 */
[----:B--2---:R1:W-:Y:S02]  /*5810*/  @P3 STG.E.128 desc[UR6][R112.64+0x80], R36 ;  /* 0x0000802470003986 */ /* 0x0043e4000c101d06 */
.L_x_5322:
[----:B------:R-:W3:Y:S02]  /*5820*/  LDC R3, c[0x0][0x338] ;  /* 0x0000ce00ff037b82 */ /* 0x000ee40000000800 */
[----:B---3--:R-:W-:Y:S05]  /*5830*/  IMAD.U32 R3, R3, -0x40, RZ ;  /* 0xffffffc003037824 */ /* 0x008fea00078e00ff */
[C---:B-1--4-:R-:W-:Y:S04]  /*5840*/  LEA R114, P0, R3.reuse, R114, 0x1 ;  /* 0x0000007203727211 */ /* 0x052fe800078008ff */
[----:B------:R-:W-:Y:S01]  /*5850*/  LEA.HI.X.SX32 R115, R3, R115, 0x1, P0 ;  /* 0x0000007303737211 */ /* 0x000fe200000f0eff */
[----:B------:R-:W-:Y:S08]  /*5860*/  @!P2 BRA `(.L_x_5339) ;  /* 0x000000040030a947 */ /* 0x000ff00003800000 */
[----:B------:R-:W-:Y:S04]  /*5870*/  IADD3 R3, R13, -0x1, RZ ;  /* 0xffffffff0d037810 */ /* 0x000fe80007ffe0ff */
[----:B------:R-:W-:Y:S11]  /*5880*/  ISETP.GT.AND P0, PT, R3, R82, PT ;  /* 0x000000520300720c */ /* 0x000ff60003f04270 */
[----:B------:R-:W-:Y:S02]  /*5890*/  @!UPT UIADD3 URZ, URZ, URZ, URZ ;  /* 0x0000003f3f3ff290 */ /* 0x000fe4000fffe03f */
[----:B------:R-:W-:Y:S05]  /*58a0*/  @!P0 BRA `(.L_x_5340) ;  /* 0x0000000400408947 */ /* 0x000fea0003800000 */
[----:B------:R-:W-:Y:S01]  /*58b0*/  IMAD.MOV.U32 R22, RZ, RZ, RZ ;  /* 0x000000ffff167224 */ /* 0x000fe200078e00ff */
        /* <DEDUP_REMOVED lines=44> */
[----:B------:R-:W3:Y:S02]  /*5b80*/  LDG.E R5, desc[UR6][R26.64] ;  /* 0x000000061a057981 */ /* 0x000ee4000c1e1900 */
[----:B------:R-:W-:Y:S02]  /*5b90*/  IMAD R0, R3, R2, R0 ;  /* 0x0000000203007224 */ /* 0x000fe400078e0200 */
[----:B------:R-:W3:Y:S02]  /*5ba0*/  LDG.E R8, desc[UR6][R22.64] ;  /* 0x0000000616087981 */ /* 0x000ee4000c1e1900 */
[----:B------:R-:W-:Y:S01]  /*5bb0*/  IMAD.WIDE.U32 R24, R0, UR16, RZ ;  /* 0x0000001000187c25 */ /* 0x000fe2000f8e00ff */
[----:B------:R-:W-:Y:S02]  /*5bc0*/  SHF.R.S32.HI R7, RZ, 0x1f, R0 ;  /* 0x0000001fff077819 */ /* 0x000fe40000011400 */
[----:B---3--:R-:W-:Y:S03]  /*5bd0*/  IADD3 R10, -R8, R5, RZ ;  /* 0x00000005080a7210 */ /* 0x008fe60007ffe1ff */
[C---:B------:R-:W-:Y:S02]  /*5be0*/  IMAD R8, R7.reuse, UR16, RZ ;  /* 0x0000001007087c24 */ /* 0x040fe4000f8e02ff */
[----:B------:R-:W-:Y:S01]  /*5bf0*/  IMAD R7, R7, UR10, RZ ;  /* 0x0000000a07077c24 */ /* 0x000fe2000f8e02ff */
[----:B------:R-:W-:Y:S01]  /*5c00*/  SHF.R.S32.HI R9, RZ, 0x1f, R10 ;  /* 0x0000001fff097819 */ /* 0x000fe2000001140a */
[----:B------:R-:W-:Y:S04]  /*5c10*/  IMAD.WIDE.U32 R22, R10, UR12, RZ ;  /* 0x0000000c0a167c25 */ /* 0x000fe8000f8e00ff */
[----:B------:R-:W-:Y:S02]  /*5c20*/  IMAD R5, R9, UR12, RZ ;  /* 0x0000000c09057c24 */ /* 0x000fe4000f8e02ff */
[----:B------:R-:W-:Y:S02]  /*5c30*/  IMAD R8, R0, UR17, R8 ;  /* 0x0000001100087c24 */ /* 0x000fe4000f8e0208 */
[C---:B------:R-:W-:Y:S02]  /*5c40*/  IMAD R5, R10.reuse, UR13, R5 ;  /* 0x0000000d0a057c24 */ /* 0x040fe4000f8e0205 */
        /* <DEDUP_REMOVED lines=10> */
[----:B--2---:R-:W-:Y:S02]  /*5cf0*/  LEA R110, P0, R22, R110, 0x1 ;  /* 0x0000006e166e7211 */ /* 0x004fe400078008ff */
[----:B------:R-:W-:Y:S02]  /*5d00*/  LEA.HI.X R109, R24, R109, R9, 0x1, P1 ;  /* 0x0000006d186d7211 */ /* 0x000fe400008f0c09 */
[----:B------:R-:W-:Y:S01]  /*5d10*/  LEA.HI.X R111, R22, R111, R7, 0x1, P0 ;  /* 0x0000006f166f7211 */ /* 0x000fe200000f0c07 */
[----:B------:R-:W-:Y:S08]  /*5d20*/  BRA `(.L_x_5340) ;  /* 0x0000000000207947 */ /* 0x000ff00003800000 */
.L_x_5339:
[----:B------:R-:W1:Y:S08]  /*5d30*/  LDC R5, c[0x0][0x250] ;  /* 0x00009400ff057b82 */ /* 0x000e700000000800 */
[----:B------:R-:W3:Y:S02]  /*5d40*/  LDC R3, c[0x0][0x248] ;  /* 0x00009200ff037b82 */ /* 0x000ee40000000800 */
[----:B---3--:R-:W-:Y:S02]  /*5d50*/  IMAD.U32 R3, R3, -0x40, RZ ;  /* 0xffffffc003037824 */ /* 0x008fe400078e00ff */
[----:B-1----:R-:W-:Y:S03]  /*5d60*/  IMAD.U32 R5, R5, -0x40, RZ ;  /* 0xffffffc005057824 */ /* 0x002fe600078e00ff */
[----:B--2---:R-:W-:Y:S02]  /*5d70*/  LEA R110, P0, R3, R110, 0x1 ;  /* 0x0000006e036e7211 */ /* 0x004fe400078008ff */
[----:B------:R-:W-:Y:S02]  /*5d80*/  LEA R108, P1, R5, R108, 0x1 ;  /* 0x0000006c056c7211 */ /* 0x000fe400078208ff */
[----:B------:R-:W-:Y:S02]  /*5d90*/  LEA.HI.X.SX32 R111, R3, R111, 0x1, P0 ;  /* 0x0000006f036f7211 */ /* 0x000fe400000f0eff */
[----:B------:R-:W-:Y:S09]  /*5da0*/  LEA.HI.X.SX32 R109, R5, R109, 0x1, P1 ;  /* 0x0000006d056d7211 */ /* 0x000ff200008f0eff */
.L_x_5340:
[----:B------:R-:W-:Y:S04]  /*5db0*/  IADD3 R13, R13, -0x1, RZ ;  /* 0xffffffff0d0d7810 */ /* 0x000fe80007ffe0ff */
[----:B------:R-:W-:Y:S11]  /*5dc0*/  ISETP.GT.AND P0, PT, R13, R82, PT ;  /* 0x000000520d00720c */ /* 0x000ff60003f04270 */
[----:B------:R-:W-:Y:S02]  /*5dd0*/  @!UPT UIADD3 URZ, URZ, URZ, URZ ;  /* 0x0000003f3f3ff290 */ /* 0x000fe4000fffe03f */
[----:B------:R-:W-:Y:S05]  /*5de0*/  @P0 BRA `(.L_x_5341) ;  /* 0xffffffc000ec0947 */ /* 0x000fea000383ffff */
.L_x_5315:
        /* <DEDUP_REMOVED lines=21> */
[----:B------:R-:W-:Y:S02]  /*5f40*/  IADD3.X R7, R72, UR11, RZ, P0, !PT ;  /* 0x0000000b48077c10 */ /* 0x000fe400087fe4ff */
        /* <DEDUP_REMOVED lines=20> */
[C---:B--2---:R-:W-:Y:S01]  /*6090*/  IMAD.SHL.U32 R40, R24.reuse, 0x2, RZ ;  /* 0x0000000218287824 */ /* 0x044fe200078e00ff */
        /* <DEDUP_REMOVED lines=25> */
[C---:B-1----:R-:W-:Y:S01]  /*6230*/  LOP3.LUT R33, R7.reuse, 0xffff0000, RZ, 0xc0, !PT ;  /* 0xffff000007217812 */ /* 0x042fe200078ec0ff */
        /* <DEDUP_REMOVED lines=21> */
.L_x_5348:
[----:B------:R-:W-:Y:S05]  /*6390*/  BSYNC B0 ;  /* 0x0000000000007941 */ /* 0x000fea0003800000 */
.L_x_5347:
        /* <DEDUP_REMOVED lines=20> */
[----:B-1----:R-:W-:Y:S01]  /*64e0*/  FMUL.FTZ R33, R2, R15 ;  /* 0x0000000f02217220 */ /* 0x002fe20000410000 */
        /* <DEDUP_REMOVED lines=22> */
.L_x_5350:
[----:B------:R-:W-:Y:S05]  /*6650*/  BSYNC B0 ;  /* 0x0000000000007941 */ /* 0x000fea0003800000 */
.L_x_5349:
        /* <DEDUP_REMOVED lines=43> */
.L_x_5352:
[----:B------:R-:W-:Y:S05]  /*6910*/  BSYNC B0 ;  /* 0x0000000000007941 */ /* 0x000fea0003800000 */
.L_x_5351:
[----:B------:R4:W-:Y:S02]  /*6920*/  STS.128 [R122+0x2000], R8 ;  /* 0x002000087a007388 */ /* 0x0009e40000000c00 */
.L_x_5346:
[----:B------:R-:W-:Y:S05]  /*6930*/  BSYNC B1 ;  /* 0x0000000000017941 */ /* 0x000fea0003800000 */
.L_x_5345:
[----:B-1----:R-:W-:-:S05]  /*6940*/  VIADD R32, R98, 0x20 ;  /* 0x0000002062207836 */ /* 0x002fca0000000000 */
        /* <DEDUP_REMOVED lines=57> */
.L_x_5355:
[----:B------:R-:W-:Y:S05]  /*6ce0*/  BSYNC B0 ;  /* 0x0000000000007941 */ /* 0x000fea0003800000 */
.L_x_5354:
        /* <DEDUP_REMOVED lines=44> */
.L_x_5357:
[----:B------:R-:W-:Y:S05]  /*6fb0*/  BSYNC B0 ;  /* 0x0000000000007941 */ /* 0x000fea0003800000 */
.L_x_5356:
        /* <DEDUP_REMOVED lines=44> */
.L_x_5359:
[----:B------:R-:W-:Y:S05]  /*7280*/  BSYNC B0 ;  /* 0x0000000000007941 */ /* 0x000fea0003800000 */
.L_x_5358:
[----:B------:R4:W-:Y:S01]  /*7290*/  STS.128 [R122+0x2800], R8 ;  /* 0x002800087a007388 */ /* 0x0009e20000000c00 */
[----:B------:R-:W-:Y:S05]  /*72a0*/  BRA `(.L_x_5353) ;  /* 0x0000002400287947 */ /* 0x000fea0003800000 */
.L_x_5344:
        /* <DEDUP_REMOVED lines=42> */
[----:B--2---:R-:W-:Y:S01]  /*7550*/  IMAD.U32 R40, R6, 0x10000, RZ ;  /* 0x0001000006287824 */ /* 0x004fe200078e00ff */
        /* <DEDUP_REMOVED lines=20> */
[----:B------:R-:W-:-:S02]  /*76a0*/  IMAD.U32 R5, R25, 0x10000, RZ ;  /* 0x0001000019057824 */ /* 0x000fc400078e00ff */
        /* <DEDUP_REMOVED lines=29> */
.L_x_5363:
[----:B------:R-:W-:Y:S05]  /*7880*/  BSYNC B0 ;  /* 0x0000000000007941 */ /* 0x000fea0003800000 */
.L_x_5362:
        /* <DEDUP_REMOVED lines=20> */
[----:B------:R-:W4:Y:S01]  /*79d0*/  LDG.E.128 R4, desc[UR6][R6.64+0x40] ;  /* 0x0000400606047981 */ /* 0x000f22000c1e1d00 */
[----:B------:R-:W-:Y:S01]  /*79e0*/  LEA.HI.X R23, R21, UR9, R20, 0x1, P1 ;  /* 0x0000000915177c11 */ /* 0x000fe200088f0c14 */
[----:B------:R-:W-:Y:S01]  /*79f0*/  ULDC.64 UR8, c[0x0][0x358] ;  /* 0x0000d60000087ab9 */ /* 0x000fe20000000a00 */
[----:B------:R-:W-:-:S04]  /*7a00*/  IADD3 R24, P1, R25, R0, RZ ;  /* 0x0000000019187210 */ /* 0x000fc80007f3e0ff */
[----:B------:R-:W5:Y:S01]  /*7a10*/  LDG.E.128 R20, desc[UR6][R22.64+0x40] ;  /* 0x0000400616147981 */ /* 0x000f62000c1e1d00 */
[----:B------:R-:W-:Y:S02]  /*7a20*/  LEA.HI.X.SX32 R25, R25, R2, 0x1, P1 ;  /* 0x0000000219197211 */ /* 0x000fe400008f0eff */
[----:B------:R-:W-:-:S04]  /*7a30*/  LEA R26, P1, R24, UR8, 0x1 ;  /* 0x00000008181a7c11 */ /* 0x000fc8000f8208ff */
[----:B------:R-:W-:-:S06]  /*7a40*/  LEA.HI.X R27, R24, UR9, R25, 0x1, P1 ;  /* 0x00000009181b7c11 */ /* 0x000fcc00088f0c19 */
[----:B------:R-:W2:Y:S01]  /*7a50*/  LDG.E.128 R24, desc[UR6][R26.64+0x40] ;  /* 0x000040061a187981 */ /* 0x000ea2000c1e1d00 */
[C---:B---3--:R-:W-:Y:S01]  /*7a60*/  IMAD.U32 R29, R12.reuse, 0x10000, RZ ;  /* 0x000100000c1d7824 */ /* 0x048fe200078e00ff */
[----:B------:R-:W-:Y:S01]  /*7a70*/  LOP3.LUT R28, R12, 0xffff0000, RZ, 0xc0, !PT ;  /* 0xffff00000c1c7812 */ /* 0x000fe200078ec0ff */
[C---:B------:R-:W-:Y:S01]  /*7a80*/  IMAD.U32 R31, R13.reuse, 0x10000, RZ ;  /* 0x000100000d1f7824 */ /* 0x040fe200078e00ff */
[----:B------:R-:W-:Y:S01]  /*7a90*/  LOP3.LUT R12, R13, 0xffff0000, RZ, 0xc0, !PT ;  /* 0xffff00000d0c7812 */ /* 0x000fe200078ec0ff */
[C---:B------:R-:W-:Y:S01]  /*7aa0*/  IMAD.U32 R35, R15.reuse, 0x10000, RZ ;  /* 0x000100000f237824 */ /* 0x040fe200078e00ff */
[----:B------:R-:W-:Y:S02]  /*7ab0*/  LOP3.LUT R13, R15, 0xffff0000, RZ, 0xc0, !PT ;  /* 0xffff00000f0d7812 */ /* 0x000fe400078ec0ff */
[C---:B------:R-:W-:Y:S02]  /*7ac0*/  SHF.L.U32 R30, R14.reuse, 0x10, RZ ;  /* 0x000000100e1e7819 */ /* 0x040fe400000006ff */
[----:B------:R-:W-:Y:S01]  /*7ad0*/  LOP3.LUT R14, R14, 0xffff0000, RZ, 0xc0, !PT ;  /* 0xffff00000e0e7812 */ /* 0x000fe200078ec0ff */
[C---:B----4-:R-:W-:Y:S01]  /*7ae0*/  IMAD.U32 R34, R4.reuse, 0x10000, RZ ;  /* 0x0001000004227824 */ /* 0x050fe200078e00ff */
[----:B------:R-:W-:Y:S01]  /*7af0*/  LOP3.LUT R15, R4, 0xffff0000, RZ, 0xc0, !PT ;  /* 0xffff0000040f7812 */ /* 0x000fe200078ec0ff */
[----:B------:R-:W-:Y:S01]  /*7b00*/  IMAD.U32 R36, R6, 0x10000, RZ ;  /* 0x0001000006247824 */ /* 0x000fe200078e00ff */
[----:B------:R-:W-:-:S02]  /*7b10*/  SHF.L.U32 R4, R5, 0x10, RZ ;  /* 0x0000001005047819 */ /* 0x000fc400000006ff */
[----:B------:R-:W-:Y:S01]  /*7b20*/  LOP3.LUT R37, R5, 0xffff0000, RZ, 0xc0, !PT ;  /* 0xffff000005257812 */ /* 0x000fe200078ec0ff */
[C---:B------:R-:W-:Y:S01]  /*7b30*/  IMAD.U32 R5, R7.reuse, 0x10000, RZ ;  /* 0x0001000007057824 */ /* 0x040fe200078e00ff */
[----:B------:R-:W-:Y:S01]  /*7b40*/  LOP3.LUT R38, R7, 0xffff0000, RZ, 0xc0, !PT ;  /* 0xffff000007267812 */ /* 0x000fe200078ec0ff */
[C---:B-----5:R-:W-:Y:S01]  /*7b50*/  IMAD.U32 R7, R21.reuse, 0x10000, RZ ;  /* 0x0001000015077824 */ /* 0x060fe200078e00ff */
[----:B--2---:R-:W-:Y:S02]  /*7b60*/  LOP3.LUT R40, R21, 0xffff0000, RZ, 0xc0, !PT ;  /* 0xffff000015287812 */ /* 0x004fe400078ec0ff */
        /* <DEDUP_REMOVED lines=44> */
.L_x_5365:
[----:B------:R-:W-:Y:S05]  /*7e30*/  BSYNC B0 ;  /* 0x0000000000007941 */ /* 0x000fea0003800000 */
.L_x_5364:
        /* <DEDUP_REMOVED lines=14> */
[----:B----4-:R-:W-:Y:S01]  /*7f20*/  IADD3 R12, P1, R5, R0, RZ ;  /* 0x00000000050c7210 */ /* 0x010fe20007f3e0ff */
[----:B------:R-:W-:Y:S02]  /*7f30*/  IMAD.MOV.U32 R21, RZ, RZ, RZ ;  /* 0x000000ffff157224 */ /* 0x000fe400078e00ff */
[----:B------:R-:W-:Y:S01]  /*7f40*/  IMAD.WIDE R6, R7, 0x2, R32 ;  /* 0x0000000207067825 */ /* 0x000fe200078e0220 */
[----:B------:R-:W-:-:S02]  /*7f50*/  LEA.HI.X.SX32 R13, R5, R2, 0x1, P1 ;  /* 0x00000002050d7211 */ /* 0x000fc400008f0eff */
[----:B------:R-:W-:Y:S02]  /*7f60*/  LEA R14, P1, R12, UR8, 0x1 ;  /* 0x000000080c0e7c11 */ /* 0x000fe4000f8208ff */
        /* <DEDUP_REMOVED lines=10> */
[C---:B------:R-:W-:Y:S01]  /*8010*/  IMAD.U32 R25, R8.reuse, 0x10000, RZ ;  /* 0x0001000008197824 */ /* 0x040fe200078e00ff */
[----:B------:R-:W-:Y:S01]  /*8020*/  LOP3.LUT R24, R8, 0xffff0000, RZ, 0xc0, !PT ;  /* 0xffff000008187812 */ /* 0x000fe200078ec0ff */
[C---:B------:R-:W-:Y:S01]  /*8030*/  IMAD.U32 R27, R9.reuse, 0x10000, RZ ;  /* 0x00010000091b7824 */ /* 0x040fe200078e00ff */
[----:B------:R-:W-:Y:S01]  /*8040*/  LOP3.LUT R8, R9, 0xffff0000, RZ, 0xc0, !PT ;  /* 0xffff000009087812 */ /* 0x000fe200078ec0ff */
[C---:B---3--:R-:W-:Y:S01]  /*8050*/  IMAD.U32 R29, R11.reuse, 0x10000, RZ ;  /* 0x000100000b1d7824 */ /* 0x048fe200078e00ff */
        /* <DEDUP_REMOVED lines=9> */
[----:B-1----:R-:W-:Y:S01]  /*80f0*/  LOP3.LUT R32, R7, 0xffff0000, RZ, 0xc0, !PT ;  /* 0xffff000007207812 */ /* 0x002fe200078ec0ff */
[C---:B-----5:R-:W-:Y:S01]  /*8100*/  IMAD.U32 R7, R13.reuse, 0x10000, RZ ;  /* 0x000100000d077824 */ /* 0x060fe200078e00ff */
        /* <DEDUP_REMOVED lines=15> */
[----:B--2---:R-:W-:-:S02]  /*8200*/  IMAD.U32 R5, R21, 0x10000, RZ ;  /* 0x0001000015057824 */ /* 0x004fc400078e00ff */
        /* <DEDUP_REMOVED lines=29> */
.L_x_5367:
[----:B------:R-:W-:Y:S05]  /*83e0*/  BSYNC B0 ;  /* 0x0000000000007941 */ /* 0x000fea0003800000 */
.L_x_5366:
[----:B------:R1:W-:Y:S02]  /*83f0*/  STS.128 [R122+0x2000], R8 ;  /* 0x002000087a007388 */ /* 0x0003e40000000c00 */
.L_x_5361:
[----:B------:R-:W-:Y:S05]  /*8400*/  BSYNC B1 ;  /* 0x0000000000017941 */ /* 0x000fea0003800000 */
.L_x_5360:
[----:B-1----:R-:W-:-:S05]  /*8410*/  VIADD R32, R98, 0x20 ;  /* 0x0000002062207836 */ /* 0x002fca0000000000 */
[----:B------:R-:W-:-:S04]  /*8420*/  ISETP.GE.AND P0, PT, R32, R3, PT ;  /* 0x000000032000720c */ /* 0x000fc80003f06270 */
[----:B------:R-:W-:-:S13]  /*8430*/  ISETP.LT.OR P0, PT, R61, -0x83, P0 ;  /* 0xffffff7d3d00780c */ /* 0x000fda0000701670 */
[----:B------:R-:W-:Y:S05]  /*8440*/  @P0 BRA `(.L_x_5353) ;  /* 0x0000001000c00947 */ /* 0x000fea0003800000 */
[----:B----4-:R1:W5:Y:S04]  /*8450*/  LDG.E.128 R12, desc[UR6][R16.64+0x40] ;  /* 0x00004006100c7981 */ /* 0x010368000c1e1d00 */
[----:B------:R1:W5:Y:S04]  /*8460*/  LDG.E.128 R8, desc[UR6][R16.64+0x80] ;  /* 0x0000800610087981 */ /* 0x000368000c1e1d00 */
[----:B---3--:R1:W5:Y:S01]  /*8470*/  LDG.E.128 R28, desc[UR6][R16.64] ;  /* 0x00000006101c7981 */ /* 0x008362000c1e1d00 */
        /* <DEDUP_REMOVED lines=22> */
[----:B------:R-:W3:Y:S03]  /*85e0*/  LDG.E.128 R20, desc[UR6][R20.64] ;  /* 0x0000000614147981 */ /* 0x000ee6000c1e1d00 */
[C---:B------:R-:W-:Y:S01]  /*85f0*/  IADD3 R25, P1, R26.reuse, R25, RZ ;  /* 0x000000191a197210 */ /* 0x040fe20007f3e0ff */
[----:B------:R-:W2:Y:S03]  /*8600*/  LDG.E.128 R4, desc[UR6][R4.64] ;  /* 0x0000000604047981 */ /* 0x000ea6000c1e1d00 */
        /* <DEDUP_REMOVED lines=12> */
[C---:B---3--:R-:W-:Y:S01]  /*86d0*/  IMAD.U32 R36, R20.reuse, 0x10000, RZ ;  /* 0x0001000014247824 */ /* 0x048fe200078e00ff */
[----:B------:R-:W-:Y:S01]  /*86e0*/  LOP3.LUT R31, R20, 0xffff0000, RZ, 0xc0, !PT ;  /* 0xffff0000141f7812 */ /* 0x000fe200078ec0ff */
[----:B------:R-:W-:Y:S01]  /*86f0*/  IMAD.U32 R38, R22, 0x10000, RZ ;  /* 0x0001000016267824 */ /* 0x000fe200078e00ff */
[----:B------:R-:W-:Y:S01]  /*8700*/  SHF.L.U32 R20, R21, 0x10, RZ ;  /* 0x0000001015147819 */ /* 0x000fe200000006ff */
[----:B--2---:R-:W-:Y:S01]  /*8710*/  IMAD.U32 R41, R5, 0x10000, RZ ;  /* 0x0001000005297824 */ /* 0x004fe200078e00ff */
        /* <DEDUP_REMOVED lines=48> */
.L_x_5369:
[----:B------:R-:W-:Y:S05]  /*8a20*/  BSYNC B0 ;  /* 0x0000000000007941 */ /* 0x000fea0003800000 */
.L_x_5368:
        /* <DEDUP_REMOVED lines=23> */
[----:B------:R-:W4:Y:S01]  /*8ba0*/  LDG.E.128 R20, desc[UR6][R20.64] ;  /* 0x0000000614147981 */ /* 0x000f22000c1e1d00 */
[----:B------:R-:W-:-:S03]  /*8bb0*/  @P0 IMAD.MOV R26, RZ, RZ, -R3 ;  /* 0x000000ffff1a0224 */ /* 0x000fc600078e0a03 */
[----:B------:R-:W5:Y:S02]  /*8bc0*/  LDG.E.128 R4, desc[UR6][R4.64+0x40] ;  /* 0x0000400604047981 */ /* 0x000f64000c1e1d00 */
[----:B------:R-:W-:-:S04]  /*8bd0*/  IADD3 R25, P1, R26, R25, RZ ;  /* 0x000000191a197210 */ /* 0x000fc80007f3e0ff */
[----:B------:R-:W-:Y:S02]  /*8be0*/  LEA.HI.X.SX32 R24, R26, R24, 0x1, P1 ;  /* 0x000000181a187211 */ /* 0x000fe400008f0eff */
[----:B------:R-:W-:-:S04]  /*8bf0*/  LEA R26, P1, R25, UR8, 0x1 ;  /* 0x00000008191a7c11 */ /* 0x000fc8000f8208ff */
[----:B------:R-:W-:-:S06]  /*8c00*/  LEA.HI.X R27, R25, UR9, R24, 0x1, P1 ;  /* 0x00000009191b7c11 */ /* 0x000fcc00088f0c18 */
[----:B------:R-:W2:Y:S01]  /*8c10*/  LDG.E.128 R24, desc[UR6][R26.64] ;  /* 0x000000061a187981 */ /* 0x000ea2000c1e1d00 */
[----:B------:R-:W-:Y:S01]  /*8c20*/  LOP3.LUT R3, R13, 0xffff0000, RZ, 0xc0, !PT ;  /* 0xffff00000d037812 */ /* 0x000fe200078ec0ff */
[----:B------:R-:W-:Y:S01]  /*8c30*/  IMAD.U32 R33, R15, 0x10000, RZ ;  /* 0x000100000f217824 */ /* 0x000fe200078e00ff */
[----:B---3--:R-:W-:Y:S01]  /*8c40*/  SHF.L.U32 R30, R13, 0x10, RZ ;  /* 0x000000100d1e7819 */ /* 0x008fe200000006ff */
[----:B------:R-:W-:Y:S01]  /*8c50*/  IMAD.U32 R28, R12, 0x10000, RZ ;  /* 0x000100000c1c7824 */ /* 0x000fe200078e00ff */
[----:B------:R-:W-:Y:S01]  /*8c60*/  LOP3.LUT R13, R15, 0xffff0000, RZ, 0xc0, !PT ;  /* 0xffff00000f0d7812 */ /* 0x000fe200078ec0ff */
[----:B------:R-:W-:Y:S01]  /*8c70*/  IMAD.U32 R29, R14, 0x10000, RZ ;  /* 0x000100000e1d7824 */ /* 0x000fe200078e00ff */
[----:B------:R-:W-:Y:S02]  /*8c80*/  LOP3.LUT R12, R12, 0xffff0000, RZ, 0xc0, !PT ;  /* 0xffff00000c0c7812 */ /* 0x000fe400078ec0ff */
[----:B------:R-:W-:Y:S02]  /*8c90*/  LOP3.LUT R14, R14, 0xffff0000, RZ, 0xc0, !PT ;  /* 0xffff00000e0e7812 */ /* 0x000fe400078ec0ff */
[C---:B----4-:R-:W-:Y:S01]  /*8ca0*/  SHF.L.U32 R31, R20.reuse, 0x10, RZ ;  /* 0x00000010141f7819 */ /* 0x050fe200000006ff */
[C---:B------:R-:W-:Y:S01]  /*8cb0*/  IMAD.U32 R15, R21.reuse, 0x10000, RZ ;  /* 0x00010000150f7824 */ /* 0x040fe200078e00ff */
[----:B------:R-:W-:Y:S01]  /*8cc0*/  LOP3.LUT R20, R20, 0xffff0000, RZ, 0xc0, !PT ;  /* 0xffff000014147812 */ /* 0x000fe200078ec0ff */
[----:B------:R-:W-:Y:S01]  /*8cd0*/  IMAD.U32 R34, R22, 0x10000, RZ ;  /* 0x0001000016227824 */ /* 0x000fe200078e00ff */
[----:B------:R-:W-:Y:S01]  /*8ce0*/  LOP3.LUT R35, R21, 0xffff0000, RZ, 0xc0, !PT ;  /* 0xffff000015237812 */ /* 0x000fe200078ec0ff */
[----:B-----5:R-:W-:Y:S01]  /*8cf0*/  IMAD.U32 R36, R4, 0x10000, RZ ;  /* 0x0001000004247824 */ /* 0x020fe200078e00ff */
        /* <DEDUP_REMOVED lines=12> */
[----:B--2---:R-:W-:Y:S01]  /*8dc0*/  LOP3.LUT R40, R7, 0xffff0000, RZ, 0xc0, !PT ;  /* 0xffff000007287812 */ /* 0x004fe200078ec0ff */
[----:B------:R-:W-:Y:S01]  /*8dd0*/  FMUL.FTZ R37, R37, R20 ;  /* 0x0000001425257220 */ /* 0x000fe20000410000 */
[----:B------:R-:W-:Y:S01]  /*8de0*/  SHF.L.U32 R39, R6, 0x10, RZ ;  /* 0x0000001006277819 */ /* 0x000fe200000006ff */
[----:B------:R-:W-:-:S02]  /*8df0*/  IMAD.U32 R6, R7, 0x10000, RZ ;  /* 0x0001000007067824 */ /* 0x000fc400078e00ff */
[----:B------:R-:W-:Y:S01]  /*8e00*/  @!P0 FADD.FTZ R21, -R21, -RZ ;  /* 0x800000ff15158221 */ /* 0x000fe20000010100 */
[----:B------:R-:W-:Y:S01]  /*8e10*/  SHF.L.U32 R20, R24, 0x10, RZ ;  /* 0x0000001018147819 */ /* 0x000fe200000006ff */
        /* <DEDUP_REMOVED lines=29> */
.L_x_5371:
[----:B------:R-:W-:Y:S05]  /*8ff0*/  BSYNC B0 ;  /* 0x0000000000007941 */ /* 0x000fea0003800000 */
.L_x_5370:
        /* <DEDUP_REMOVED lines=28> */
[----:B-1----:R-:W-:-:S04]  /*91c0*/  LEA R16, P1, R0, UR8, 0x1 ;  /* 0x0000000800107c11 */ /* 0x002fc8000f8208ff */
[----:B------:R-:W-:-:S06]  /*91d0*/  LEA.HI.X R17, R0, UR9, R3, 0x1, P1 ;  /* 0x0000000900117c11 */ /* 0x000fcc00088f0c03 */
[----:B------:R-:W2:Y:S01]  /*91e0*/  LDG.E.128 R16, desc[UR6][R16.64] ;  /* 0x0000000610107981 */ /* 0x000ea2000c1e1d00 */
        /* <DEDUP_REMOVED lines=15> */
[----:B-----5:R-:W-:Y:S01]  /*92e0*/  IMAD.U32 R7, R13, 0x10000, RZ ;  /* 0x000100000d077824 */ /* 0x020fe200078e00ff */
[----:B------:R-:W-:Y:S01]  /*92f0*/  SHF.L.U32 R26, R12, 0x10, RZ ;  /* 0x000000100c1a7819 */ /* 0x000fe200000006ff */
[----:B---3--:R-:W-:Y:S01]  /*9300*/  IMAD.U32 R28, R14, 0x10000, RZ ;  /* 0x000100000e1c7824 */ /* 0x008fe200078e00ff */
        /* <DEDUP_REMOVED lines=16> */
[C---:B--2---:R-:W-:Y:S01]  /*9410*/  IMAD.U32 R11, R16.reuse, 0x10000, RZ ;  /* 0x00010000100b7824 */ /* 0x044fe200078e00ff */
        /* <DEDUP_REMOVED lines=27> */
.L_x_5373:
[----:B------:R-:W-:Y:S05]  /*95d0*/  BSYNC B0 ;  /* 0x0000000000007941 */ /* 0x000fea0003800000 */
.L_x_5372:
[----:B------:R1:W-:Y:S01]  /*95e0*/  STS.128 [R122+0x2800], R8 ;  /* 0x002800087a007388 */ /* 0x0003e20000000c00 */
[----:B------:R-:W-:Y:S05]  /*95f0*/  BRA `(.L_x_5353) ;  /* 0x0000000000547947 */ /* 0x000fea0003800000 */
.L_x_5343:
[----:B------:R-:W-:Y:S02]  /*9600*/  IMAD.IADD R3, R118, 0x1, -R65 ;  /* 0x0000000176037824 */ /* 0x000fe400078e0a41 */
[----:B------:R-:W-:-:S03]  /*9610*/  VIADD R32, R98, 0x20 ;  /* 0x0000002062207836 */ /* 0x000fc60000000000 */
[-C--:B------:R-:W-:Y:S02]  /*9620*/  ISETP.GE.AND P4, PT, R98, R3.reuse, PT ;  /* 0x000000036200720c */ /* 0x080fe40003f86270 */
[----:B------:R-:W-:-:S11]  /*9630*/  ISETP.GE.AND P3, PT, R32, R3, PT ;  /* 0x000000032000720c */ /* 0x000fd60003f66270 */
[----:B------:R-:W1:Y:S02]  /*9640*/  @!P4 LDC.64 R4, c[0x0][0x210] ;  /* 0x00008400ff04cb82 */ /* 0x000e640000000a00 */
[----:B------:R-:W-:-:S04]  /*9650*/  @!P3 IADD3 R7, P0, R100, UR10, RZ ;  /* 0x0000000a6407bc10 */ /* 0x000fc8000ff1e0ff */
[----:B------:R-:W-:Y:S02]  /*9660*/  @!P3 IADD3.X R0, R72, UR11, RZ, P0, !PT ;  /* 0x0000000b4800bc10 */ /* 0x000fe400087fe4ff */
[----:B------:R-:W3:Y:S01]  /*9670*/  @!P3 LDC.64 R2, c[0x0][0x210] ;  /* 0x00008400ff02bb82 */ /* 0x000ee20000000a00 */
[----:B-1----:R-:W-:-:S04]  /*9680*/  @!P4 LEA R4, P1, R100, R4, 0x1 ;  /* 0x000000046404c211 */ /* 0x002fc800078208ff */
[----:B------:R-:W-:Y:S02]  /*9690*/  @!P4 LEA.HI.X R5, R100, R5, R72, 0x1, P1 ;  /* 0x000000056405c211 */ /* 0x000fe400008f0c48 */
[----:B---3--:R-:W-:-:S03]  /*96a0*/  @!P3 LEA R2, P0, R7, R2, 0x1 ;  /* 0x000000020702b211 */ /* 0x008fc600078008ff */
        /* <DEDUP_REMOVED lines=10> */
.L_x_5353:
[----:B------:R-:W-:Y:S05]  /*9750*/  BSYNC B2 ;  /* 0x0000000000027941 */ /* 0x000fea0003800000 */
.L_x_5342:
[----:B------:R-:W-:Y:S01]  /*9760*/  VIADD R126, R85, 0xffffffff ;  /* 0xffffffff557e7836 */ /* 0x000fe20000000000 */
[----:B-1----:R-:W-:Y:S01]  /*9770*/  LOP3.LUT R2, R68, 0x7fffffe, RZ, 0xc0, !PT ;  /* 0x07fffffe44027812 */ /* 0x002fe200078ec0ff */
[----:B------:R-:W-:Y:S01]  /*9780*/  ULDC.64 UR12, c[0x0][0x218] ;  /* 0x00008600000c7ab9 */ /* 0x000fe20000000a00 */
[----:B------:R-:W-:Y:S01]  /*9790*/  SHF.R.S32.HI R4, RZ, 0x1f, R69 ;  /* 0x0000001fff047819 */ /* 0x000fe20000011445 */
[----:B------:R-:W-:Y:S01]  /*97a0*/  IMAD.SHL.U32 R0, R126, 0x40, RZ ;  /* 0x000000407e007824 */ /* 0x000fe200078e00ff */
[----:B------:R-:W-:Y:S01]  /*97b0*/  SHF.R.S32.HI R7, RZ, 0x4, R70 ;  /* 0x00000004ff077819 */ /* 0x000fe20000011446 */
[----:B------:R-:W-:Y:S01]  /*97c0*/  IMAD.IADD R2, R69, 0x1, -R2 ;  /* 0x0000000145027824 */ /* 0x000fe200078e0a02 */
[----:B------:R-:W-:Y:S01]  /*97d0*/  LEA R124, P0, R96, UR12, 0x1 ;  /* 0x0000000c607c7c11 */ /* 0x000fe2000f8008ff */
[----:B------:R-:W-:Y:S01]  /*97e0*/  IMAD.IADD R5, R63, 0x1, -R0 ;  /* 0x000000013f057824 */ /* 0x000fe200078e0a00 */
[----:B------:R-:W-:Y:S01]  /*97f0*/  LEA.HI R69, R4, R69, RZ, 0x3 ;  /* 0x0000004504457211 */ /* 0x000fe200078f18ff */
[----:B------:R-:W-:Y:S01]  /*9800*/  ULDC.64 UR10, c[0x0][0x220] ;  /* 0x00008800000a7ab9 */ /* 0x000fe20000000a00 */
[----:B------:R-:W-:Y:S01]  /*9810*/  LEA.HI R4, R70, R7, RZ, 0x1 ;  /* 0x0000000746047211 */ /* 0x000fe200078f08ff */
[----:B------:R-:W-:Y:S01]  /*9820*/  ULDC UR5, c[0x0][0x398] ;  /* 0x0000e60000057ab9 */ /* 0x000fe20000000800 */
[-C--:B------:R-:W-:Y:S01]  /*9830*/  ISETP.GE.AND P4, PT, R32, R5.reuse, PT ;  /* 0x000000052000720c */ /* 0x080fe20003f86270 */
[----:B------:R-:W-:Y:S01]  /*9840*/  IMAD.SHL.U32 R49, R69, 0x20, RZ ;  /* 0x0000002045317824 */ /* 0x000fe200078e00ff */
[----:B------:R-:W-:-:S02]  /*9850*/  ISETP.GE.AND P5, PT, R98, R5, PT ;  /* 0x000000056200720c */ /* 0x000fc40003fa6270 */
[----:B------:R-:W-:Y:S02]  /*9860*/  LEA.HI.X R123, R96, UR13, R54, 0x1, P0 ;  /* 0x0000000d607b7c11 */ /* 0x000fe400080f0c36 */
[----:B------:R-:W-:Y:S02]  /*9870*/  LOP3.LUT R4, R4, 0xfffffffe, RZ, 0xc0, !PT ;  /* 0xfffffffe04047812 */ /* 0x000fe400078ec0ff */
[-C--:B------:R-:W-:Y:S02]  /*9880*/  ISETP.GE.AND P3, PT, R98, R5.reuse, PT ;  /* 0x000000056200720c */ /* 0x080fe40003f66270 */
[----:B------:R-:W-:Y:S01]  /*9890*/  ISETP.GE.AND P1, PT, R32, R5, PT ;  /* 0x000000052000720c */ /* 0x000fe20003f26270 */
[----:B------:R-:W-:Y:S01]  /*98a0*/  IMAD.IADD R5, R7, 0x1, -R4 ;  /* 0x0000000107057824 */ /* 0x000fe200078e0a04 */
[----:B--2---:R-:W-:Y:S01]  /*98b0*/  LOP3.LUT R116, R71, 0xfffffff8, RZ, 0xc0, !PT ;  /* 0xfffffff847747812 */ /* 0x004fe200078ec0ff */
[----:B------:R-:W-:Y:S01]  /*98c0*/  IMAD.SHL.U32 R4, R66, 0x8, RZ ;  /* 0x0000000842047824 */ /* 0x000fe200078e00ff */
[----:B------:R-:W-:Y:S01]  /*98d0*/  @!P4 LEA R6, P0, R55, R124, 0x1 ;  /* 0x0000007c3706c211 */ /* 0x000fe200078008ff */
[----:B------:R-:W-:Y:S01]  /*98e0*/  @!P5 IMAD.MOV.U32 R125, RZ, RZ, R123 ;  /* 0x000000ffff7dd224 */ /* 0x000fe200078e007b */
[----:B------:R-:W-:Y:S01]  /*98f0*/  SHF.R.S32.HI R52, RZ, 0x1f, R61 ;  /* 0x0000001fff347819 */ /* 0x000fe2000001143d */
[----:B------:R-:W-:Y:S01]  /*9900*/  IMAD.IADD R116, R61, 0x1, -R116 ;  /* 0x000000013d747824 */ /* 0x000fe200078e0a74 */
[----:B------:R-:W-:Y:S01]  /*9910*/  @!P4 LEA.HI.X R7, R55, R123, R60, 0x1, P0 ;  /* 0x0000007b3707c211 */ /* 0x000fe200000f0c3c */
[----:B------:R-:W-:Y:S01]  /*9920*/  IMAD.SHL.U32 R48, R5, 0x8, RZ ;  /* 0x0000000805307824 */ /* 0x000fe200078e00ff */
[----:B------:R-:W-:Y:S01]  /*9930*/  @!PT LDS RZ, [RZ] ;  /* 0x00000000fffff984 */ /* 0x000fe20000000800 */
[----:B------:R-:W-:Y:S01]  /*9940*/  @!PT LDS RZ, [RZ] ;  /* 0x00000000fffff984 */ /* 0x000fe20000000800 */
[----:B------:R-:W-:Y:S01]  /*9950*/  @!PT LDS RZ, [RZ] ;  /* 0x00000000fffff984 */ /* 0x000fe20000000800 */
[----:B------:R-:W-:Y:S01]  /*9960*/  @!P5 LDGSTS.E.BYPASS.LTC128B.128 [R122+0x3000], desc[UR6][R124.64] ;  /* 0x030000007c7adfae */ /* 0x000fe2000b901d46 */
[----:B------:R-:W-:-:S02]  /*9970*/  LEA.HI R52, R52, R61, RZ, 0x5 ;  /* 0x0000003d34347211 */ /* 0x000fc400078f28ff */
[C---:B------:R-:W-:Y:S01]  /*9980*/  LEA.HI R3, R116.reuse, R116, RZ, 0x1 ;  /* 0x0000007474037211 */ /* 0x040fe200078f08ff */
[----:B------:R-:W-:Y:S01]  /*9990*/  @!P5 LDGSTS.E.BYPASS.LTC128B.128 [R122+0x4000], desc[UR6][R124.64+0x40] ;  /* 0x040000407c7adfae */ /* 0x000fe2000b901d46 */
[----:B------:R-:W-:Y:S02]  /*99a0*/  SHF.R.S32.HI R50, RZ, 0x5, R52 ;  /* 0x00000005ff327819 */ /* 0x000fe40000011434 */
[----:B----4-:R-:W-:Y:S01]  /*99b0*/  LOP3.LUT R9, R3, 0x3fffffe, RZ, 0xc0, !PT ;  /* 0x03fffffe03097812 */ /* 0x010fe200078ec0ff */
[----:B------:R-:W-:Y:S01]  /*99c0*/  @!P5 LDGSTS.E.BYPASS.LTC128B.128 [R122+0x5000], desc[UR6][R124.64+0x80] ;  /* 0x050000807c7adfae */ /* 0x000fe2000b901d46 */
[----:B------:R-:W-:Y:S02]  /*99d0*/  SHF.R.S32.HI R3, RZ, 0x1, R3 ;  /* 0x00000001ff037819 */ /* 0x000fe40000011403 */
[----:B------:R-:W-:Y:S01]  /*99e0*/  LOP3.LUT R49, R49, 0xffffff00, RZ, 0xc0, !PT ;  /* 0xffffff0031317812 */ /* 0x000fe200078ec0ff */
[----:B------:R-:W-:Y:S01]  /*99f0*/  @!P4 LDGSTS.E.BYPASS.LTC128B.128 [R122+0x3800], desc[UR6][R6.64] ;  /* 0x03800000067acfae */ /* 0x000fe2000b901d46 */
[----:B------:R-:W-:Y:S01]  /*9a00*/  IMAD.IADD R116, R116, 0x1, -R9 ;  /* 0x0000000174747824 */ /* 0x000fe200078e0a09 */
[----:B------:R-:W-:Y:S01]  /*9a10*/  LEA R128, P0, R86, UR10, 0x1 ;  /* 0x0000000a56807c11 */ /* 0x000fe2000f8008ff */
[----:B------:R-:W-:Y:S01]  /*9a20*/  IMAD.SHL.U32 R9, R64, 0x40, RZ ;  /* 0x0000004040097824 */ /* 0x000fe200078e00ff */
[----:B------:R-:W-:Y:S01]  /*9a30*/  @!P4 LDGSTS.E.BYPASS.LTC128B.128 [R122+0x4800], desc[UR6][R6.64+0x40] ;  /* 0x04800040067acfae */ /* 0x000fe2000b901d46 */
[----:B------:R-:W-:Y:S01]  /*9a40*/  IMAD R116, R5, 0x8, R116 ;  /* 0x0000000805747824 */ /* 0x000fe200078e0274 */
[----:B------:R-:W-:Y:S01]  /*9a50*/  LEA.HI.X R129, R86, UR11, R84, 0x1, P0 ;  /* 0x0000000b56817c11 */ /* 0x000fe200080f0c54 */
[----:B------:R-:W-:Y:S01]  /*9a60*/  IMAD.SHL.U32 R5, R3, 0x40, RZ ;  /* 0x0000004003057824 */ /* 0x000fe200078e00ff */
[----:B------:R1:W-:Y:S01]  /*9a70*/  @!P4 LDGSTS.E.BYPASS.LTC128B.128 [R122+0x5800], desc[UR6][R6.64+0x80] ;  /* 0x05800080067acfae */ /* 0x0003e2000b901d46 */
[----:B------:R-:W-:-:S02]  /*9a80*/  LOP3.LUT R9, R9, 0xc0, RZ, 0xc0, !PT ;  /* 0x000000c009097812 */ /* 0x000fc400078ec0ff */
[----:B------:R-:W-:Y:S01]  /*9a90*/  LOP3.LUT R52, R52, 0xffffffe0, RZ, 0xc0, !PT ;  /* 0xffffffe034347812 */ /* 0x000fe200078ec0ff */
[----:B------:R-:W0:Y:S01]  /*9aa0*/  LDGDEPBAR ;  /* 0x00000000000079af */ /* 0x000e220000000000 */
[----:B------:R-:W-:Y:S02]  /*9ab0*/  LOP3.LUT R5, R5, 0xc0, RZ, 0xc0, !PT ;  /* 0x000000c005057812 */ /* 0x000fe400078ec0ff */
[----:B------:R-:W-:Y:S01]  /*9ac0*/  LOP3.LUT R48, R9, 0x8, R48, 0xf8, !PT ;  /* 0x0000000809307812 */ /* 0x000fe200078ef830 */
[----:B------:R-:W-:Y:S01]  /*9ad0*/  IMAD.IADD R52, R61, 0x1, -R52 ;  /* 0x000000013d347824 */ /* 0x000fe200078e0a34 */
[----:B------:R-:W-:Y:S02]  /*9ae0*/  LOP3.LUT R4, R5, 0x8, R4, 0xf8, !PT ;  /* 0x0000000805047812 */ /* 0x000fe400078ef804 */
[----:B------:R-:W-:Y:S02]  /*9af0*/  SHF.R.U32.HI R9, RZ, 0x3, R9 ;  /* 0x00000003ff097819 */ /* 0x000fe40000011609 */
[----:B------:R-:W-:-:S02]  /*9b00*/  SHF.R.U32.HI R5, RZ, 0x3, R5 ;  /* 0x00000003ff057819 */ /* 0x000fc40000011605 */
[----:B------:R-:W-:Y:S02]  /*9b10*/  LOP3.LUT R48, R48, R9, RZ, 0x3c, !PT ;  /* 0x0000000930307212 */ /* 0x000fe400078e3cff */
[----:B------:R-:W-:Y:S02]  /*9b20*/  LOP3.LUT R5, R4, R5, RZ, 0x3c, !PT ;  /* 0x0000000504057212 */ /* 0x000fe400078e3cff */
[----:B------:R-:W-:-:S03]  /*9b30*/  SHF.R.S32.HI R127, RZ, 0x1f, R52 ;  /* 0x0000001fff7f7819 */ /* 0x000fc60000011434 */
[----:B------:R-:W-:Y:S01]  /*9b40*/  IMAD.U32 R116, R116, 0x20, R5 ;  /* 0x0000002074747824 */ /* 0x000fe200078e0005 */
[----:B------:R-:W-:Y:S01]  /*9b50*/  LEA.HI R127, R127, R52, RZ, 0x2 ;  /* 0x000000347f7f7211 */ /* 0x000fe200078f10ff */
[----:B-1----:R-:W-:Y:S01]  /*9b60*/  IMAD R7, R50, 0x200, R49 ;  /* 0x0000020032077824 */ /* 0x002fe200078e0231 */
[----:B------:R-:W-:-:S04]  /*9b70*/  DEPBAR.LE SB0, 0x0 ;  /* 0x000080000000791a */ /* 0x000fc80000000000 */
[----:B------:R-:W-:Y:S01]  /*9b80*/  BAR.SYNC.DEFER_BLOCKING 0x0 ;  /* 0x0000000000007b1d */ /* 0x000fe20000010000 */
[----:B------:R-:W-:Y:S01]  /*9b90*/  IMAD R117, R2, 0x20, R7 ;  /* 0x0000002002757824 */ /* 0x000fe200078e0207 */
[----:B------:R-:W-:Y:S01]  /*9ba0*/  @!P1 LEA R6, P0, R62, R128, 0x1 ;  /* 0x000000803e069211 */ /* 0x000fe200078008ff */
[----:B------:R-:W-:Y:S01]  /*9bb0*/  IMAD R50, R50, 0x10, R65 ;  /* 0x0000001032327824 */ /* 0x000fe200078e0241 */
[----:B------:R-:W-:Y:S01]  /*9bc0*/  LEA R116, R116, UR4, 0x1 ;  /* 0x0000000474747c11 */ /* 0x000fe2000f8e08ff */
[----:B------:R-:W-:Y:S01]  /*9bd0*/  IMAD.IADD R117, R48, 0x1, R117 ;  /* 0x0000000130757824 */ /* 0x000fe200078e0275 */
[----:B------:R-:W-:Y:S01]  /*9be0*/  @!P1 LEA.HI.X R7, R62, R129, R67, 0x1, P0 ;  /* 0x000000813e079211 */ /* 0x000fe200000f0c43 */
[----:B------:R-:W-:Y:S01]  /*9bf0*/  IMAD R49, R2, 0x20, R49 ;  /* 0x0000002002317824 */ /* 0x000fe200078e0231 */
[----:B------:R-:W-:Y:S01]  /*9c00*/  LOP3.LUT P0, RZ, R3, 0x2, RZ, 0xc0, !PT ;  /* 0x0000000203ff7812 */ /* 0x000fe2000780c0ff */
[----:B------:R-:W-:Y:S01]  /*9c10*/  IMAD.MOV.U32 R3, RZ, RZ, 0x20 ;  /* 0x00000020ff037424 */ /* 0x000fe200078e00ff */
[----:B------:R-:W-:-:S02]  /*9c20*/  LEA R117, R117, UR4, 0x1 ;  /* 0x0000000475757c11 */ /* 0x000fc4000f8e08ff */
[----:B------:R-:W-:Y:S02]  /*9c30*/  SHF.R.S32.HI R127, RZ, 0x2, R127 ;  /* 0x00000002ff7f7819 */ /* 0x000fe4000001147f */
[----:B------:R-:W-:Y:S01]  /*9c40*/  SEL R3, R3, 0xffffffe0, !P0 ;  /* 0xffffffe003037807 */ /* 0x000fe20004000000 */
[----:B------:R-:W-:-:S04]  /*9c50*/  IMAD R115, R51, 0x2, R117 ;  /* 0x0000000233737824 */ /* 0x000fc800078e0275 */
[----:B------:R-:W-:Y:S02]  /*9c60*/  IMAD.IADD R113, R116, 0x1, R3 ;  /* 0x0000000174717824 */ /* 0x000fe400078e0203 */
[----:B------:R-:W-:Y:S01]  /*9c70*/  IMAD.SHL.U32 R3, R61, 0x2, RZ ;  /* 0x000000023d037824 */ /* 0x000fe200078e00ff */
[----:B------:R-:W-:Y:S04]  /*9c80*/  @P3 STS [R122+0x6000], RZ ;  /* 0x006000ff7a003388 */ /* 0x000fe80000000800 */
[----:B------:R-:W-:Y:S01]  /*9c90*/  LOP3.LUT R3, R3, 0x6, RZ, 0xc0, !PT ;  /* 0x0000000603037812 */ /* 0x000fe200078ec0ff */
[----:B------:R-:W-:Y:S04]  /*9ca0*/  @P3 STS [R122+0x6004], RZ ;  /* 0x006004ff7a003388 */ /* 0x000fe80000000800 */
[----:B------:R-:W-:Y:S01]  /*9cb0*/  IMAD.IADD R3, R0, 0x1, R3 ;  /* 0x0000000100037824 */ /* 0x000fe200078e0203 */
[----:B------:R-:W-:Y:S03]  /*9cc0*/  @P3 STS.64 [R122+0x6008], RZ ;  /* 0x006008ff7a003388 */ /* 0x000fe60000000a00 */
[----:B------:R-:W-:Y:S01]  /*9cd0*/  VIADD R2, R3, 0x8 ;  /* 0x0000000803027836 */ /* 0x000fe20000000000 */
        /* <DEDUP_REMOVED lines=18> */
[----:B------:R-:W2:Y:S04]  /*9e00*/  LDSM.16.M88.4 R32, [R116+0x3000] ;  /* 0x003000007420783b */ /* 0x000ea80000000200 */
[----:B------:R-:W4:Y:S04]  /*9e10*/  LDSM.16.M88.4 R24, [R116+0x3400] ;  /* 0x003400007418783b */ /* 0x000f280000000200 */
[----:B------:R-:W5:Y:S04]  /*9e20*/  LDSM.16.M88.4 R16, [R116+0x3800] ;  /* 0x003800007410783b */ /* 0x000f680000000200 */
[----:B------:R-:W5:Y:S04]  /*9e30*/  LDSM.16.M88.4 R8, [R116+0x3c00] ;  /* 0x003c00007408783b */ /* 0x000f680000000200 */
[----:B------:R-:W-:Y:S04]  /*9e40*/  LDSM.16.M88.4 R40, [R115] ;  /* 0x000000007328783b */ /* 0x000fe80000000200 */
[----:B------:R-:W5:Y:S04]  /*9e50*/  LDSM.16.M88.4 R72, [R113+0x3000] ;  /* 0x003000007148783b */ /* 0x000f680000000200 */
[----:B------:R-:W5:Y:S04]  /*9e60*/  LDSM.16.M88.4 R68, [R113+0x3400] ;  /* 0x003400007144783b */ /* 0x000f680000000200 */
[----:B------:R-:W5:Y:S04]  /*9e70*/  LDSM.16.M88.4 R56, [R113+0x3800] ;  /* 0x003800007138783b */ /* 0x000f680000000200 */
[----:B------:R-:W5:Y:S04]  /*9e80*/  LDSM.16.M88.4 R44, [R113+0x3c00] ;  /* 0x003c0000712c783b */ /* 0x000f680000000200 */
[----:B------:R-:W-:Y:S01]  /*9e90*/  LDSM.16.M88.4 R92, [R117+0x1000] ;  /* 0x00100000755c783b */ /* 0x000fe20000000200 */
[C---:B--2---:R-:W-:Y:S03]  /*9ea0*/  HMMA.16816.F32.BF16 R36, R76.reuse, R32, RZ ;  /* 0x000000204c24723c */ /* 0x044fe600000418ff */
[----:B---3--:R-:W2:Y:S04]  /*9eb0*/  LDSM.16.M88.4 R12, [R116+0x4000] ;  /* 0x00400000740c783b */ /* 0x008ea80000000200 */
[----:B-1----:R-:W1:Y:S01]  /*9ec0*/  LDSM.16.M88.4 R4, [R116+0x4400] ;  /* 0x004400007404783b */ /* 0x002e620000000200 */
[C---:B------:R-:W-:Y:S03]  /*9ed0*/  HMMA.16816.F32.BF16 R32, R76.reuse, R34, RZ ;  /* 0x000000224c20723c */ /* 0x040fe600000418ff */
[----:B------:R-:W-:Y:S03]  /*9ee0*/  LDSM.16.M88.4 R88, [R116+0x4c00] ;  /* 0x004c00007458783b */ /* 0x000fe60000000200 */
[C---:B----4-:R-:W-:Y:S01]  /*9ef0*/  HMMA.16816.F32.BF16 R28, R76.reuse, R24, RZ ;  /* 0x000000184c1c723c */ /* 0x050fe200000418ff */
[----:B------:R-:W0:Y:S05]  /*9f00*/  LDGDEPBAR ;  /* 0x00000000000079af */ /* 0x000e2a0000000000 */
[C---:B------:R-:W-:Y:S06]  /*9f10*/  HMMA.16816.F32.BF16 R24, R76.reuse, R26, RZ ;  /* 0x0000001a4c18723c */ /* 0x040fec00000418ff */
[C---:B-----5:R-:W-:Y:S06]  /*9f20*/  HMMA.16816.F32.BF16 R20, R76.reuse, R16, RZ ;  /* 0x000000104c14723c */ /* 0x060fec00000418ff */
[C---:B------:R-:W-:Y:S06]  /*9f30*/  HMMA.16816.F32.BF16 R16, R76.reuse, R18, RZ ;  /* 0x000000124c10723c */ /* 0x040fec00000418ff */
[C---:B------:R-:W-:Y:S06]  /*9f40*/  HMMA.16816.F32.BF16 R80, R76.reuse, R8, RZ ;  /* 0x000000084c50723c */ /* 0x040fec00000418ff */
[----:B------:R-:W-:Y:S01]  /*9f50*/  HMMA.16816.F32.BF16 R76, R76, R10, RZ ;  /* 0x0000000a4c4c723c */ /* 0x000fe200000418ff */
[----:B------:R-:W3:Y:S05]  /*9f60*/  LDSM.16.M88.4 R8, [R116+0x4800] ;  /* 0x004800007408783b */ /* 0x000eea0000000200 */
[C---:B------:R-:W-:Y:S06]  /*9f70*/  HMMA.16816.F32.BF16 R36, R40.reuse, R72, R36 ;  /* 0x000000482824723c */ /* 0x040fec0000041824 */
[C---:B------:R-:W-:Y:S01]  /*9f80*/  HMMA.16816.F32.BF16 R32, R40.reuse, R74, R32 ;  /* 0x0000004a2820723c */ /* 0x040fe20000041820 */
[----:B------:R-:W-:Y:S05]  /*9f90*/  LDSM.16.M88.4 R72, [R115+0x1000] ;  /* 0x001000007348783b */ /* 0x000fea0000000200 */
[C---:B------:R-:W-:Y:S06]  /*9fa0*/  HMMA.16816.F32.BF16 R28, R40.reuse, R68, R28 ;  /* 0x00000044281c723c */ /* 0x040fec000004181c */
[C---:B------:R-:W-:Y:S01]  /*9fb0*/  HMMA.16816.F32.BF16 R24, R40.reuse, R70, R24 ;  /* 0x000000462818723c */ /* 0x040fe20000041818 */
[----:B------:R-:W4:Y:S05]  /*9fc0*/  LDSM.16.M88.4 R68, [R113+0x4000] ;  /* 0x004000007144783b */ /* 0x000f2a0000000200 */
[C---:B------:R-:W-:Y:S06]  /*9fd0*/  HMMA.16816.F32.BF16 R20, R40.reuse, R56, R20 ;  /* 0x000000382814723c */ /* 0x040fec0000041814 */
[C---:B------:R-:W-:Y:S01]  /*9fe0*/  HMMA.16816.F32.BF16 R16, R40.reuse, R58, R16 ;  /* 0x0000003a2810723c */ /* 0x040fe20000041810 */
[----:B------:R-:W5:Y:S05]  /*9ff0*/  LDSM.16.M88.4 R56, [R113+0x4400] ;  /* 0x004400007138783b */ /* 0x000f6a0000000200 */
[C---:B------:R-:W-:Y:S06]  /*a000*/  HMMA.16816.F32.BF16 R80, R40.reuse, R44, R80 ;  /* 0x0000002c2850723c */ /* 0x040fec0000041850 */
[----:B------:R-:W-:Y:S01]  /*a010*/  HMMA.16816.F32.BF16 R76, R40, R46, R76 ;  /* 0x0000002e284c723c */ /* 0x000fe2000004184c */
[----:B------:R-:W5:Y:S04]  /*a020*/  LDSM.16.M88.4 R40, [R113+0x4c00] ;  /* 0x004c00007128783b */ /* 0x000f680000000200 */
[----:B------:R-:W-:Y:S01]  /*a030*/  LDSM.16.M88.4 R44, [R113+0x4800] ;  /* 0x00480000712c783b */ /* 0x000fe20000000200 */
        /* <DEDUP_REMOVED lines=11> */
[----:B------:R-:W-:Y:S05]  /*a0f0*/  LDSM.16.M88.4 R88, [R116+0x5800] ;  /* 0x005800007458783b */ /* 0x000fea0000000200 */
[C---:B----4-:R-:W-:Y:S06]  /*a100*/  HMMA.16816.F32.BF16 R36, R72.reuse, R68, R36 ;  /* 0x000000444824723c */ /* 0x050fec0000041824 */
[C---:B------:R-:W-:Y:S06]  /*a110*/  HMMA.16816.F32.BF16 R32, R72.reuse, R70, R32 ;  /* 0x000000464820723c */ /* 0x040fec0000041820 */
[C---:B-----5:R-:W-:Y:S06]  /*a120*/  HMMA.16816.F32.BF16 R28, R72.reuse, R56, R28 ;  /* 0x00000038481c723c */ /* 0x060fec000004181c */
[C---:B------:R-:W-:Y:S01]  /*a130*/  HMMA.16816.F32.BF16 R68, R72.reuse, R58, R24 ;  /* 0x0000003a4844723c */ /* 0x040fe20000041818 */
[----:B------:R-:W-:Y:S04]  /*a140*/  LDSM.16.M88.4 R24, [R115+0x2000] ;  /* 0x002000007318783b */ /* 0x000fe80000000200 */
[----:B------:R-:W-:Y:S01]  /*a150*/  LDSM.16.M88.4 R56, [R113+0x5000] ;  /* 0x005000007138783b */ /* 0x000fe20000000200 */
[C---:B------:R-:W-:Y:S06]  /*a160*/  HMMA.16816.F32.BF16 R80, R72.reuse, R40, R80 ;  /* 0x000000284850723c */ /* 0x040fec0000041850 */
[----:B------:R-:W-:Y:S01]  /*a170*/  HMMA.16816.F32.BF16 R76, R72, R42, R76 ;  /* 0x0000002a484c723c */ /* 0x000fe2000004184c */
[----:B------:R-:W3:Y:S05]  /*a180*/  LDSM.16.M88.4 R40, [R113+0x5400] ;  /* 0x005400007128783b */ /* 0x000eea0000000200 */
[C---:B-1----:R-:W-:Y:S06]  /*a190*/  HMMA.16816.F32.BF16 R36, R4.reuse, R12, R36 ;  /* 0x0000000c0424723c */ /* 0x042fec0000041824 */
[C---:B------:R-:W-:Y:S01]  /*a1a0*/  HMMA.16816.F32.BF16 R32, R4.reuse, R14, R32 ;  /* 0x0000000e0420723c */ /* 0x040fe20000041820 */
[----:B------:R-:W1:Y:S05]  /*a1b0*/  LDSM.16.M88.4 R12, [R116+0x5c00] ;  /* 0x005c0000740c783b */ /* 0x000e6a0000000200 */
[C---:B--2---:R-:W-:Y:S06]  /*a1c0*/  HMMA.16816.F32.BF16 R28, R4.reuse, R8, R28 ;  /* 0x00000008041c723c */ /* 0x044fec000004181c */
[----:B------:R-:W-:Y:S01]  /*a1d0*/  HMMA.16816.F32.BF16 R68, R4, R10, R68 ;  /* 0x0000000a0444723c */ /* 0x000fe20000041844 */
[----:B------:R-:W2:Y:S05]  /*a1e0*/  LDSM.16.M88.4 R8, [R113+0x5800] ;  /* 0x005800007108783b */ /* 0x000eaa0000000200 */
[C---:B------:R-:W-:Y:S06]  /*a1f0*/  HMMA.16816.F32.BF16 R20, R72.reuse, R44, R20 ;  /* 0x0000002c4814723c */ /* 0x040fec0000041814 */
[----:B------:R-:W-:Y:S01]  /*a200*/  HMMA.16816.F32.BF16 R16, R72, R46, R16 ;  /* 0x0000002e4810723c */ /* 0x000fe20000041810 */
[----:B------:R-:W-:-:S04]  /*a210*/  IADD3 R44, R50, 0x1, R127 ;  /* 0x00000001322c7810 */ /* 0x000fc80007ffe07f */
[----:B------:R-:W-:Y:S01]  /*a220*/  IADD3 R44, R63, R44, -R118 ;  /* 0x0000002c3f2c7210 */ /* 0x000fe20007ffe876 */
[C---:B---3--:R-:W-:Y:S04]  /*a230*/  HMMA.16816.F32.BF16 R28, R24.reuse, R40, R28 ;  /* 0x00000028181c723c */ /* 0x048fe8000004181c */
[----:B------:R-:W-:Y:S02]  /*a240*/  VIADD R46, R44, UR5 ;  /* 0x000000052c2e7c36 */ /* 0x000fe40008000000 */
[----:B------:R-:W-:Y:S01]  /*a250*/  HMMA.16816.F32.BF16 R68, R24, R42, R68 ;  /* 0x0000002a1844723c */ /* 0x000fe20000041844 */
[----:B------:R-:W3:Y:S01]  /*a260*/  LDSM.16.M88.4 R40, [R113+0x5c00] ;  /* 0x005c00007128783b */ /* 0x000ee20000000200 */
[----:B------:R-:W-:Y:S01]  /*a270*/  VIADD R44, R3, 0x1 ;  /* 0x00000001032c7836 */ /* 0x000fe20000000000 */
[----:B------:R-:W-:Y:S01]  /*a280*/  VIMNMX R108, R46, R63, PT ;  /* 0x0000003f2e6c7248 */ /* 0x000fe20003fe0100 */
[----:B------:R-:W-:-:S04]  /*a290*/  DEPBAR.LE SB0, 0x0 ;  /* 0x000080000000791a */ /* 0x000fc80000000000 */
[----:B------:R-:W-:Y:S01]  /*a2a0*/  HMMA.16816.F32.BF16 R36, R24, R56, R36 ;  /* 0x000000381824723c */ /* 0x000fe20000041824 */
[CC--:B------:R-:W-:Y:S02]  /*a2b0*/  ISETP.GE.AND P4, PT, R3.reuse, R108.reuse, PT ;  /* 0x0000006c0300720c */ /* 0x0c0fe40003f86270 */
[----:B------:R-:W-:Y:S02]  /*a2c0*/  VIADDMNMX R109, R46, 0x8, R63, PT ;  /* 0x000000082e6d7846 */ /* 0x000fe4000380013f */
[-C--:B------:R-:W-:Y:S01]  /*a2d0*/  ISETP.GE.AND P0, PT, R44, R108.reuse, PT ;  /* 0x0000006c2c00720c */ /* 0x080fe20003f06270 */
[----:B------:R-:W-:Y:S01]  /*a2e0*/  HMMA.16816.F32.BF16 R20, R4, R88, R20 ;  /* 0x000000580414723c */ /* 0x000fe20000041814 */
[C---:B------:R-:W-:Y:S02]  /*a2f0*/  ISETP.GE.AND P3, PT, R2.reuse, R108, PT ;  /* 0x0000006c0200720c */ /* 0x040fe40003f66270 */
[-C--:B------:R-:W-:Y:S01]  /*a300*/  ISETP.GE.AND P1, PT, R2, R109.reuse, PT ;  /* 0x0000006d0200720c */ /* 0x080fe20003f26270 */
[----:B------:R-:W-:Y:S01]  /*a310*/  VIADD R2, R3, 0x11 ;  /* 0x0000001103027836 */ /* 0x000fe20000000000 */
[----:B------:R-:W-:Y:S01]  /*a320*/  BAR.SYNC.DEFER_BLOCKING 0x0 ;  /* 0x0000000000007b1d */ /* 0x000fe20000010000 */
[----:B------:R-:W-:Y:S01]  /*a330*/  HMMA.16816.F32.BF16 R32, R24, R58, R32 ;  /* 0x0000003a1820723c */ /* 0x000fe20000041820 */
[----:B------:R-:W-:-:S05]  /*a340*/  ISETP.GE.AND P5, PT, R44, R109, PT ;  /* 0x0000006d2c00720c */ /* 0x000fca0003fa6270 */
[C---:B-1----:R-:W-:Y:S06]  /*a350*/  HMMA.16816.F32.BF16 R80, R4.reuse, R12, R80 ;  /* 0x0000000c0450723c */ /* 0x042fec0000041850 */
[----:B------:R-:W-:Y:S01]  /*a360*/  HMMA.16816.F32.BF16 R16, R4, R90, R16 ;  /* 0x0000005a0410723c */ /* 0x000fe20000041810 */
[C---:B------:R-:W-:Y:S01]  /*a370*/  VIADD R12, R3.reuse, 0x9 ;  /* 0x00000009030c7836 */ /* 0x040fe20000000000 */
[----:B------:R-:W-:Y:S01]  /*a380*/  FSEL R36, R36, -INF , !P4 ;  /* 0xff80000024247808 */ /* 0x000fe20006000000 */
[----:B------:R-:W-:Y:S01]  /*a390*/  VIADD R13, R3, 0x10 ;  /* 0x00000010030d7836 */ /* 0x000fe20000000000 */
[----:B------:R-:W-:-:S02]  /*a3a0*/  FSEL R45, R39, -INF , !P5 ;  /* 0xff800000272d7808 */ /* 0x000fc40006800000 */
[CC--:B------:R-:W-:Y:S01]  /*a3b0*/  ISETP.GE.AND P6, PT, R12.reuse, R108.reuse, PT ;  /* 0x0000006c0c00720c */ /* 0x0c0fe20003fc6270 */
[----:B------:R-:W-:Y:S01]  /*a3c0*/  HMMA.16816.F32.BF16 R76, R4, R14, R76 ;  /* 0x0000000e044c723c */ /* 0x000fe2000004184c */
[-C--:B------:R-:W-:Y:S02]  /*a3d0*/  ISETP.GE.AND P4, PT, R12, R109.reuse, PT ;  /* 0x0000006d0c00720c */ /* 0x080fe40003f86270 */
[----:B------:R-:W-:Y:S02]  /*a3e0*/  FSEL R12, R37, -INF , !P0 ;  /* 0xff800000250c7808 */ /* 0x000fe40004000000 */
[CC--:B------:R-:W-:Y:S01]  /*a3f0*/  ISETP.GE.AND P0, PT, R3.reuse, R109.reuse, PT ;  /* 0x0000006d0300720c */ /* 0x0c0fe20003f06270 */
[C---:B--2---:R-:W-:Y:S01]  /*a400*/  HMMA.16816.F32.BF16 R20, R24.reuse, R8, R20 ;  /* 0x000000081814723c */ /* 0x044fe20000041814 */
[----:B------:R-:W-:Y:S01]  /*a410*/  FSEL R32, R32, -INF , !P3 ;  /* 0xff80000020207808 */ /* 0x000fe20005800000 */
[C---:B------:R-:W-:Y:S01]  /*a420*/  VIADD R5, R3.reuse, 0x21 ;  /* 0x0000002103057836 */ /* 0x040fe20000000000 */
[----:B------:R-:W-:Y:S01]  /*a430*/  FSEL R37, R38, -INF , !P0 ;  /* 0xff80000026257808 */ /* 0x000fe20004000000 */
[----:B------:R-:W-:Y:S01]  /*a440*/  VIADD R6, R3, 0x30 ;  /* 0x0000003003067836 */ /* 0x000fe20000000000 */
[C---:B------:R-:W-:Y:S01]  /*a450*/  ISETP.GE.AND P3, PT, R13.reuse, R108, PT ;  /* 0x0000006c0d00720c */ /* 0x040fe20003f66270 */
[----:B---3--:R-:W-:Y:S01]  /*a460*/  HMMA.16816.F32.BF16 R80, R24, R40, R80 ;  /* 0x000000281850723c */ /* 0x008fe20000041850 */
[----:B------:R-:W-:Y:S01]  /*a470*/  ISETP.GE.AND P0, PT, R13, R109, PT ;  /* 0x0000006d0d00720c */ /* 0x000fe20003f06270 */
[----:B------:R-:W-:Y:S01]  /*a480*/  VIADD R9, R3, 0x18 ;  /* 0x0000001803097836 */ /* 0x000fe20000000000 */
[----:B------:R-:W-:-:S02]  /*a490*/  FSEL R13, R34, -INF , !P1 ;  /* 0xff800000220d7808 */ /* 0x000fc40004800000 */
[CC--:B------:R-:W-:Y:S01]  /*a4a0*/  ISETP.GE.AND P5, PT, R2.reuse, R108.reuse, PT ;  /* 0x0000006c0200720c */ /* 0x0c0fe20003fa6270 */
[C---:B------:R-:W-:Y:S01]  /*a4b0*/  HMMA.16816.F32.BF16 R16, R24.reuse, R10, R16 ;  /* 0x0000000a1810723c */ /* 0x040fe20000041810 */
[----:B------:R-:W-:Y:S01]  /*a4c0*/  ISETP.GE.AND P1, PT, R2, R109, PT ;  /* 0x0000006d0200720c */ /* 0x000fe20003f26270 */
[----:B------:R-:W-:Y:S01]  /*a4d0*/  VIADD R2, R3, 0x19 ;  /* 0x0000001903027836 */ /* 0x000fe20000000000 */
[----:B------:R-:W-:Y:S02]  /*a4e0*/  FSEL R28, R28, -INF , !P3 ;  /* 0xff8000001c1c7808 */ /* 0x000fe40005800000 */
[----:B------:R-:W-:Y:S01]  /*a4f0*/  FSEL R35, R35, -INF , !P4 ;  /* 0xff80000023237808 */ /* 0x000fe20006000000 */
[----:B------:R-:W-:Y:S01]  /*a500*/  HMMA.16816.F32.BF16 R76, R24, R42, R76 ;  /* 0x0000002a184c723c */ /* 0x000fe2000004184c */
[----:B------:R-:W-:Y:S02]  /*a510*/  FSEL R10, R29, -INF , !P5 ;  /* 0xff8000001d0a7808 */ /* 0x000fe40006800000 */
[----:B------:R-:W-:-:S02]  /*a520*/  ISETP.GE.AND P3, PT, R2, R108, PT ;  /* 0x0000006c0200720c */ /* 0x000fc40003f66270 */
[----:B------:R-:W-:Y:S01]  /*a530*/  ISETP.GE.AND P5, PT, R2, R109, PT ;  /* 0x0000006d0200720c */ /* 0x000fe20003fa6270 */
[----:B------:R-:W-:Y:S01]  /*a540*/  VIADD R2, R3, 0x20 ;  /* 0x0000002003027836 */ /* 0x000fe20000000000 */
[-C--:B------:R-:W-:Y:S02]  /*a550*/  ISETP.GE.AND P4, PT, R9, R108.reuse, PT ;  /* 0x0000006c0900720c */ /* 0x080fe40003f86270 */
[----:B------:R-:W-:Y:S02]  /*a560*/  FSEL R7, R30, -INF , !P0 ;  /* 0xff8000001e077808 */ /* 0x000fe40004000000 */
        /* <DEDUP_REMOVED lines=11> */
[----:B------:R-:W-:Y:S02]  /*a620*/  FSEL R71, R71, -INF , !P5 ;  /* 0xff80000047477808 */ /* 0x000fe40006800000 */
[C---:B------:R-:W-:Y:S02]  /*a630*/  ISETP.GE.AND P5, PT, R2.reuse, R108, PT ;  /* 0x0000006c0200720c */ /* 0x040fe40003fa6270 */
[-C--:B------:R-:W-:Y:S01]  /*a640*/  ISETP.GE.AND P6, PT, R2, R109.reuse, PT ;  /* 0x0000006d0200720c */ /* 0x080fe20003fc6270 */
[----:B------:R-:W-:Y:S01]  /*a650*/  VIADD R2, R3, 0x29 ;  /* 0x0000002903027836 */ /* 0x000fe20000000000 */
[----:B------:R-:W-:Y:S02]  /*a660*/  FSEL R105, R22, -INF , !P0 ;  /* 0xff80000016697808 */ /* 0x000fe40004000000 */
[----:B------:R-:W-:-:S02]  /*a670*/  ISETP.GE.AND P0, PT, R6, R109, PT ;  /* 0x0000006d0600720c */ /* 0x000fc40003f06270 */
[----:B------:R-:W-:Y:S02]  /*a680*/  FSEL R130, R20, -INF , !P4 ;  /* 0xff80000014827808 */ /* 0x000fe40006000000 */
[----:B------:R-:W-:Y:S02]  /*a690*/  FSEL R110, R21, -INF , !P3 ;  /* 0xff800000156e7808 */ /* 0x000fe40005800000 */
[C---:B------:R-:W-:Y:S02]  /*a6a0*/  ISETP.GE.AND P4, PT, R2.reuse, R108, PT ;  /* 0x0000006c0200720c */ /* 0x040fe40003f86270 */
[----:B------:R-:W-:Y:S01]  /*a6b0*/  ISETP.GE.AND P3, PT, R2, R109, PT ;  /* 0x0000006d0200720c */ /* 0x000fe20003f66270 */
[----:B------:R-:W-:Y:S01]  /*a6c0*/  VIADD R2, R3, 0x31 ;  /* 0x0000003103027836 */ /* 0x000fe20000000000 */
[----:B------:R-:W-:Y:S02]  /*a6d0*/  FSEL R100, R82, -INF , !P0 ;  /* 0xff80000052647808 */ /* 0x000fe40004000000 */
[----:B------:R-:W-:-:S02]  /*a6e0*/  ISETP.GE.AND P0, PT, R85, 0x2, PT ;  /* 0x000000025500780c */ /* 0x000fc40003f06270 */
[----:B------:R-:W-:Y:S02]  /*a6f0*/  FSEL R107, R23, -INF , !P1 ;  /* 0xff800000176b7808 */ /* 0x000fe40004800000 */
[----:B------:R-:W-:Y:S02]  /*a700*/  FSEL R132, R17, -INF , !P4 ;  /* 0xff80000011847808 */ /* 0x000fe40006000000 */
[CC--:B------:R-:W-:Y:S02]  /*a710*/  ISETP.GE.AND P1, PT, R2.reuse, R108.reuse, PT ;  /* 0x0000006c0200720c */ /* 0x0c0fe40003f26270 */
[----:B------:R-:W-:Y:S01]  /*a720*/  ISETP.GE.AND P4, PT, R2, R109, PT ;  /* 0x0000006d0200720c */ /* 0x000fe20003f86270 */
[C---:B------:R-:W-:Y:S01]  /*a730*/  VIADD R2, R3.reuse, 0x38 ;  /* 0x0000003803027836 */ /* 0x040fe20000000000 */
[----:B------:R-:W-:Y:S01]  /*a740*/  FSEL R106, R16, -INF , !P5 ;  /* 0xff800000106a7808 */ /* 0x000fe20006800000 */
[----:B------:R-:W-:Y:S01]  /*a750*/  VIADD R3, R3, 0x39 ;  /* 0x0000003903037836 */ /* 0x000fe20000000000 */
[----:B------:R-:W-:-:S02]  /*a760*/  ISETP.GE.AND P5, PT, R6, R108, PT ;  /* 0x0000006c0600720c */ /* 0x000fc40003fa6270 */
[----:B------:R-:W-:Y:S02]  /*a770*/  FSEL R125, R18, -INF , !P6 ;  /* 0xff800000127d7808 */ /* 0x000fe40007000000 */
[----:B------:R-:W-:Y:S02]  /*a780*/  FSEL R111, R19, -INF , !P3 ;  /* 0xff800000136f7808 */ /* 0x000fe40005800000 */
[----:B------:R-:W-:Y:S02]  /*a790*/  FSEL R102, R80, -INF , !P5 ;  /* 0xff80000050667808 */ /* 0x000fe40006800000 */
[----:B------:R-:W-:Y:S02]  /*a7a0*/  FSEL R101, R81, -INF , !P1 ;  /* 0xff80000051657808 */ /* 0x000fe40004800000 */
[C---:B------:R-:W-:Y:S02]  /*a7b0*/  ISETP.GE.AND P6, PT, R2.reuse, R108, PT ;  /* 0x0000006c0200720c */ /* 0x040fe40003fc6270 */
[----:B------:R-:W-:-:S02]  /*a7c0*/  ISETP.GE.AND P3, PT, R2, R109, PT ;  /* 0x0000006d0200720c */ /* 0x000fc40003f66270 */
[C---:B------:R-:W-:Y:S02]  /*a7d0*/  ISETP.GE.AND P5, PT, R3.reuse, R108, PT ;  /* 0x0000006c0300720c */ /* 0x040fe40003fa6270 */
[----:B------:R-:W-:Y:S01]  /*a7e0*/  ISETP.GE.AND P1, PT, R3, R109, PT ;  /* 0x0000006d0300720c */ /* 0x000fe20003f26270 */
[----:B------:R-:W-:Y:S01]  /*a7f0*/  IMAD.IADD R3, R48, 0x1, R49 ;  /* 0x0000000130037824 */ /* 0x000fe200078e0231 */
[----:B------:R-:W-:Y:S02]  /*a800*/  FSEL R99, R83, -INF , !P4 ;  /* 0xff80000053637808 */ /* 0x000fe40006000000 */
        /* <DEDUP_REMOVED lines=66> */
.L_x_5375:
[----:B------:R-:W1:Y:S02]  /*ac30*/  LDC R0, c[0x0][0x248] ;  /* 0x00009200ff007b82 */ /* 0x000e640000000800 */
[----:B-1----:R-:W-:-:S04]  /*ac40*/  LEA R0, -R0, RZ, 0x6 ;  /* 0x000000ff00007211 */ /* 0x002fc800078e31ff */
[----:B------:R-:W-:-:S07]  /*ac50*/  SHF.R.S32.HI R9, RZ, 0x1f, R0 ;  /* 0x0000001fff097819 */ /* 0x000fce0000011400 */
.L_x_5376:
[C---:B------:R-:W-:Y:S02]  /*ac60*/  LEA R124, P5, R0.reuse, R124, 0x1 ;  /* 0x0000007c007c7211 */ /* 0x040fe400078a08ff */
[----:B------:R-:W-:Y:S02]  /*ac70*/  IADD3 R2, P4, R0, R96, RZ ;  /* 0x0000006000027210 */ /* 0x000fe40007f9e0ff */
[----:B------:R-:W-:Y:S01]  /*ac80*/  IADD3 R96, P3, P1, R96, R0, R55 ;  /* 0x0000000060607210 */ /* 0x000fe2000797e037 */
[----:B------:R-:W-:Y:S01]  /*ac90*/  IMAD.MOV.U32 R20, RZ, RZ, R124 ;  /* 0x000000ffff147224 */ /* 0x000fe200078e007c */
[----:B------:R-:W-:Y:S01]  /*aca0*/  LEA.HI.X R123, R0, R123, R9, 0x1, P5 ;  /* 0x0000007b007b7211 */ /* 0x000fe200028f0c09 */
[----:B------:R-:W-:Y:S01]  /*acb0*/  IMAD.X R11, R9, 0x1, R54, P4 ;  /* 0x00000001090b7824 */ /* 0x000fe200020e0636 */
[----:B------:R-:W-:Y:S02]  /*acc0*/  LEA R18, P4, R2, UR12, 0x1 ;  /* 0x0000000c02127c11 */ /* 0x000fe4000f8808ff */
[----:B------:R-:W-:Y:S01]  /*acd0*/  IADD3.X R9, R54, R9, R60, P3, P1 ;  /* 0x0000000936097210 */ /* 0x000fe20001fe243c */
[----:B------:R-:W-:Y:S01]  /*ace0*/  IMAD.MOV.U32 R21, RZ, RZ, R123 ;  /* 0x000000ffff157224 */ /* 0x000fe200078e007b */
[----:B------:R-:W-:-:S02]  /*acf0*/  LEA R14, P3, R55, R124, 0x1 ;  /* 0x0000007c370e7211 */ /* 0x000fc400078608ff */
[----:B------:R-:W-:Y:S02]  /*ad00*/  LEA R16, P1, R96, UR12, 0x1 ;  /* 0x0000000c60107c11 */ /* 0x000fe4000f8208ff */
[----:B------:R-:W-:Y:S01]  /*ad10*/  LEA.HI.X R19, R2, UR13, R11, 0x1, P4 ;  /* 0x0000000d02137c11 */ /* 0x000fe2000a0f0c0b */
[----:B------:R-:W-:Y:S01]  /*ad20*/  @!PT LDS RZ, [RZ] ;  /* 0x00000000fffff984 */ /* 0x000fe20000000800 */
[----:B------:R-:W-:Y:S01]  /*ad30*/  @!PT LDS RZ, [RZ] ;  /* 0x00000000fffff984 */ /* 0x000fe20000000800 */
[----:B------:R-:W-:Y:S01]  /*ad40*/  @!PT LDS RZ, [RZ] ;  /* 0x00000000fffff984 */ /* 0x000fe20000000800 */
[----:B------:R1:W-:Y:S01]  /*ad50*/  LDGSTS.E.BYPASS.LTC128B.128 [R122+0x3000], desc[UR6][R20.64] ;  /* 0x03000000147a7fae */ /* 0x0003e2000b901d46 */
[----:B------:R-:W-:Y:S02]  /*ad60*/  LEA.HI.X R15, R55, R123, R60, 0x1, P3 ;  /* 0x0000007b370f7211 */ /* 0x000fe400018f0c3c */
[----:B------:R-:W-:Y:S01]  /*ad70*/  LEA.HI.X R17, R96, UR13, R9, 0x1, P1 ;  /* 0x0000000d60117c11 */ /* 0x000fe200088f0c09 */
[----:B------:R1:W-:Y:S04]  /*ad80*/  LDGSTS.E.BYPASS.LTC128B.128 [R122+0x4000], desc[UR6][R18.64+0x40] ;  /* 0x04000040127a7fae */ /* 0x0003e8000b901d46 */
[----:B------:R1:W-:Y:S04]  /*ad90*/  LDGSTS.E.BYPASS.LTC128B.128 [R122+0x5000], desc[UR6][R18.64+0x80] ;  /* 0x05000080127a7fae */ /* 0x0003e8000b901d46 */
[----:B------:R1:W-:Y:S04]  /*ada0*/  LDGSTS.E.BYPASS.LTC128B.128 [R122+0x3800], desc[UR6][R14.64] ;  /* 0x038000000e7a7fae */ /* 0x0003e8000b901d46 */
[----:B------:R1:W-:Y:S04]  /*adb0*/  LDGSTS.E.BYPASS.LTC128B.128 [R122+0x4800], desc[UR6][R16.64+0x40] ;  /* 0x04800040107a7fae */ /* 0x0003e8000b901d46 */
[----:B------:R1:W-:Y:S04]  /*adc0*/  LDGSTS.E.BYPASS.LTC128B.128 [R122+0x5800], desc[UR6][R16.64+0x80] ;  /* 0x05800080107a7fae */ /* 0x0003e8000b901d46 */
[----:B------:R-:W0:Y:S02]  /*add0*/  LDGDEPBAR ;  /* 0x00000000000079af */ /* 0x000e240000000000 */
.L_x_5374:
        /* <DEDUP_REMOVED lines=32> */
[----:B------:R-:W2:Y:S03]  /*afe0*/  SHFL.BFLY PT, R9, R6, 0x2, 0x1f ;  /* 0x0c401f0006097f89 */ /* 0x000ea600000e0000 */
[----:B------:R-:W-:Y:S01]  /*aff0*/  LEA R112, R51, R114, 0x1 ;  /* 0x0000007233707211 */ /* 0x000fe200078e08ff */
[----:B------:R-:W-:Y:S04]  /*b000*/  LDSM.16.MT88.4 R52, [R114+0x7000] ;  /* 0x007000007234783b */ /* 0x000fe80000004200 */
[----:B------:R-:W-:Y:S04]  /*b010*/  LDSM.16.MT88.4 R60, [R112+0x7000] ;  /* 0x00700000703c783b */ /* 0x000fe80000004200 */
[----:B------:R-:W-:Y:S04]  /*b020*/  LDSM.16.MT88.4 R64, [R114+0x8000] ;  /* 0x008000007240783b */ /* 0x000fe80000004200 */
[----:B-1----:R-:W-:Y:S04]  /*b030*/  LDSM.16.MT88.4 R16, [R112+0x8000] ;  /* 0x008000007010783b */ /* 0x002fe80000004200 */
[----:B------:R-:W-:Y:S01]  /*b040*/  LDSM.16.MT88.4 R20, [R112+0x6400] ;  /* 0x006400007014783b */ /* 0x000fe20000004200 */
[----:B--2---:R-:W-:-:S03]  /*b050*/  FMNMX.FTZ R9, R6, R9, !PT ;  /* 0x0000000906097209 */ /* 0x004fc60007810000 */
        /* <DEDUP_REMOVED lines=21> */
[----:B------:R-:W-:Y:S01]  /*b1b0*/  LDSM.16.MT88.4 R8, [R112+0x7400] ;  /* 0x007400007008783b */ /* 0x000fe20000004200 */
[----:B------:R-:W1:Y:S01]  /*b1c0*/  MUFU.EX2 R91, R91 ;  /* 0x0000005b005b7308 */ /* 0x000e620000000800 */
[C---:B------:R-:W-:Y:S01]  /*b1d0*/  FSETP.NEU.FTZ.AND P1, PT, R0.reuse, -INF , PT ;  /* 0xff8000000000780b */ /* 0x040fe20003f3d000 */
[----:B------:R-:W-:Y:S01]  /*b1e0*/  FMUL.FTZ R96, R0, UR8 ;  /* 0x0000000800607c20 */ /* 0x000fe20008410000 */
[----:B------:R-:W-:-:S04]  /*b1f0*/  FFMA.FTZ R133, R103, UR8, -R97 ;  /* 0x0000000867857c23 */ /* 0x000fc80008010861 */
[----:B------:R-:W-:Y:S01]  /*b200*/  FSEL R96, R96, RZ, P1 ;  /* 0x000000ff60607208 */ /* 0x000fe20000800000 */
[----:B------:R-:W-:Y:S04]  /*b210*/  MUFU.EX2 R89, R89 ;  /* 0x0000005900597308 */ /* 0x000fe80000000800 */
        /* <DEDUP_REMOVED lines=9> */
[--C-:B------:R-:W-:Y:S01]  /*b2b0*/  FFMA.FTZ R32, R5, UR8, -R96.reuse ;  /* 0x0000000805207c23 */ /* 0x100fe20008010860 */
[--C-:B------:R-:W-:Y:S01]  /*b2c0*/  FFMA.FTZ R3, R71, UR8, -R96.reuse ;  /* 0x0000000847037c23 */ /* 0x100fe20008010860 */
[----:B------:R-:W1:Y:S01]  /*b2d0*/  LDSM.16.MT88.4 R36, [R114+0x6000] ;  /* 0x006000007224783b */ /* 0x000e620000004200 */
[----:B------:R-:W-:Y:S01]  /*b2e0*/  MUFU.EX2 R94, R94 ;  /* 0x0000005e005e7308 */ /* 0x000fe20000000800 */
[--C-:B------:R-:W-:Y:S01]  /*b2f0*/  FFMA.FTZ R99, R99, UR8, -R96.reuse ;  /* 0x0000000863637c23 */ /* 0x100fe20008010860 */
[----:B------:R-:W-:Y:S01]  /*b300*/  FFMA.FTZ R98, R98, UR8, -R96 ;  /* 0x0000000862627c23 */ /* 0x000fe20008010860 */
[----:B------:R-:W3:Y:S01]  /*b310*/  LDSM.16.MT88.4 R44, [R112+0x6000] ;  /* 0x00600000702c783b */ /* 0x000ee20000004200 */
[----:B------:R-:W-:-:S03]  /*b320*/  FADD.FTZ R92, R92, R91 ;  /* 0x0000005b5c5c7221 */ /* 0x000fc60000010000 */
[----:B------:R-:W4:Y:S01]  /*b330*/  LDSM.16.MT88.4 R28, [R114+0x6400] ;  /* 0x00640000721c783b */ /* 0x000f220000004200 */
[----:B------:R-:W5:Y:S01]  /*b340*/  MUFU.EX2 R93, R93 ;  /* 0x0000005d005d7308 */ /* 0x000f620000000800 */
[----:B--2---:R-:W-:Y:S01]  /*b350*/  F2FP.BF16.F32.PACK_AB R74, R34, R89 ;  /* 0x00000059224a723e */ /* 0x004fe200000010ff */
[----:B------:R-:W-:-:S04]  /*b360*/  FADD.FTZ R89, R89, R92 ;  /* 0x0000005c59597221 */ /* 0x000fc80000010000 */
[----:B------:R-:W-:Y:S02]  /*b370*/  FADD.FTZ R34, R34, R89 ;  /* 0x0000005922227221 */ /* 0x000fe40000010000 */
[----:B------:R-:W-:Y:S08]  /*b380*/  MUFU.EX2 R90, R90 ;  /* 0x0000005a005a7308 */ /* 0x000ff00000000800 */
[----:B------:R-:W2:Y:S01]  /*b390*/  MUFU.EX2 R35, R35 ;  /* 0x0000002300237308 */ /* 0x000ea20000000800 */
[----:B-----5:R-:W-:Y:S01]  /*b3a0*/  F2FP.BF16.F32.PACK_AB R73, R93, R94 ;  /* 0x0000005e5d49723e */ /* 0x020fe200000010ff */
[----:B------:R-:W-:-:S06]  /*b3b0*/  FADD.FTZ R93, R94, R93 ;  /* 0x0000005d5e5d7221 */ /* 0x000fcc0000010000 */
[----:B------:R-:W-:Y:S08]  /*b3c0*/  MUFU.EX2 R33, R33 ;  /* 0x0000002100217308 */ /* 0x000ff00000000800 */
[----:B------:R-:W5:Y:S01]  /*b3d0*/  MUFU.EX2 R26, R26 ;  /* 0x0000001a001a7308 */ /* 0x000f620000000800 */
[----:B--2---:R-:W-:Y:S01]  /*b3e0*/  F2FP.BF16.F32.PACK_AB R75, R35, R90 ;  /* 0x0000005a234b723e */ /* 0x004fe200000010ff */
[----:B------:R-:W-:-:S04]  /*b3f0*/  FADD.FTZ R90, R90, R93 ;  /* 0x0000005d5a5a7221 */ /* 0x000fc80000010000 */
[----:B------:R-:W-:Y:S02]  /*b400*/  FADD.FTZ R35, R35, R90 ;  /* 0x0000005a23237221 */ /* 0x000fe40000010000 */
[C---:B------:R-:W-:Y:S01]  /*b410*/  HMMA.16816.F32.BF16 R48, R72.reuse, R52, RZ ;  /* 0x000000344830723c */ /* 0x040fe200000418ff */
[----:B------:R-:W-:Y:S05]  /*b420*/  MUFU.EX2 R25, R25 ;  /* 0x0000001900197308 */ /* 0x000fea0000000800 */
[C---:B------:R-:W-:Y:S03]  /*b430*/  HMMA.16816.F32.BF16 R56, R72.reuse, R60, RZ ;  /* 0x0000003c4838723c */ /* 0x040fe600000418ff */
[----:B------:R-:W2:Y:S01]  /*b440*/  MUFU.EX2 R24, R24 ;  /* 0x0000001800187308 */ /* 0x000ea20000000800 */
[C---:B-----5:R-:W-:Y:S01]  /*b450*/  F2FP.BF16.F32.PACK_AB R4, R26.reuse, R33 ;  /* 0x000000211a04723e */ /* 0x060fe200000010ff */
[----:B------:R-:W-:Y:S01]  /*b460*/  FADD.FTZ R33, R33, R34 ;  /* 0x0000002221217221 */ /* 0x000fe20000010000 */
[----:B------:R-:W-:Y:S03]  /*b470*/  HMMA.16816.F32.BF16 R52, R72, R54, RZ ;  /* 0x000000364834723c */ /* 0x000fe600000418ff */
[----:B------:R-:W-:-:S02]  /*b480*/  FADD.FTZ R26, R26, R33 ;  /* 0x000000211a1a7221 */ /* 0x000fc40000010000 */
[----:B------:R-:W-:Y:S01]  /*b490*/  MUFU.EX2 R88, R88 ;  /* 0x0000005800587308 */ /* 0x000fe20000000800 */
[C---:B------:R-:W-:Y:S06]  /*b4a0*/  HMMA.16816.F32.BF16 R60, R72.reuse, R62, RZ ;  /* 0x0000003e483c723c */ /* 0x040fec00000418ff */
[----:B-1----:R-:W-:Y:S01]  /*b4b0*/  HMMA.16816.F32.BF16 R80, R72, R36, RZ ;  /* 0x000000244850723c */ /* 0x002fe200000418ff */
[----:B------:R-:W1:Y:S01]  /*b4c0*/  MUFU.EX2 R27, R27 ;  /* 0x0000001b001b7308 */ /* 0x000e620000000800 */
[----:B--2---:R-:W-:Y:S01]  /*b4d0*/  F2FP.BF16.F32.PACK_AB R6, R24, R25 ;  /* 0x000000191806723e */ /* 0x004fe200000010ff */
[----:B------:R-:W-:-:S03]  /*b4e0*/  FADD.FTZ R25, R25, R26 ;  /* 0x0000001a19197221 */ /* 0x000fc60000010000 */
[C---:B---3--:R-:W-:Y:S01]  /*b4f0*/  HMMA.16816.F32.BF16 R40, R72.reuse, R44, RZ ;  /* 0x0000002c4828723c */ /* 0x048fe200000418ff */
        /* <DEDUP_REMOVED lines=12> */
[----:B------:R-:W-:Y:S01]  /*b5c0*/  MUFU.EX2 R101, R101 ;  /* 0x0000006500657308 */ /* 0x000fe20000000800 */
[----:B------:R-:W-:-:S02]  /*b5d0*/  FADD.FTZ R32, R32, R27 ;  /* 0x0000001b20207221 */ /* 0x000fc40000010000 */
[----:B------:R-:W-:Y:S02]  /*b5e0*/  HMMA.16816.F32.BF16 R68, R72, R16, RZ ;  /* 0x000000104844723c */ /* 0x000fe400000418ff */
[----:B------:R-:W-:-:S04]  /*b5f0*/  FADD.FTZ R32, R3, R32 ;  /* 0x0000002003207221 */ /* 0x000fc80000010000 */
[C---:B------:R-:W-:Y:S01]  /*b600*/  HMMA.16816.F32.BF16 R48, R4.reuse, R12, R48 ;  /* 0x0000000c0430723c */ /* 0x040fe20000041830 */
[----:B------:R-:W-:Y:S05]  /*b610*/  MUFU.EX2 R104, R104 ;  /* 0x0000006800687308 */ /* 0x000fea0000000800 */
[C---:B------:R-:W-:Y:S01]  /*b620*/  HMMA.16816.F32.BF16 R52, R4.reuse, R14, R52 ;  /* 0x0000000e0434723c */ /* 0x040fe20000041834 */
[----:B------:R-:W1:Y:S02]  /*b630*/  LDSM.16.MT88.4 R12, [R114+0x8400] ;  /* 0x00840000720c783b */ /* 0x000e640000004200 */
[----:B------:R-:W-:Y:S03]  /*b640*/  MUFU.EX2 R133, R133 ;  /* 0x0000008500857308 */ /* 0x000fe60000000800 */
[C---:B------:R-:W-:Y:S06]  /*b650*/  HMMA.16816.F32.BF16 R56, R4.reuse, R8, R56 ;  /* 0x000000080438723c */ /* 0x040fec0000041838 */
[----:B------:R-:W-:Y:S01]  /*b660*/  HMMA.16816.F32.BF16 R60, R4, R10, R60 ;  /* 0x0000000a043c723c */ /* 0x000fe2000004183c */
[----:B------:R-:W2:Y:S05]  /*b670*/  LDSM.16.MT88.4 R8, [R112+0x8400] ;  /* 0x008400007008783b */ /* 0x000eaa0000004200 */
[----:B------:R-:W-:Y:S01]  /*b680*/  HMMA.16816.F32.BF16 R72, R72, R18, RZ ;  /* 0x000000124848723c */ /* 0x000fe200000418ff */
[----:B------:R-:W-:Y:S05]  /*b690*/  LDSM.16.MT88.4 R16, [R114+0x6c00] ;  /* 0x006c00007210783b */ /* 0x000fea0000004200 */
[C---:B----4-:R-:W-:Y:S06]  /*b6a0*/  HMMA.16816.F32.BF16 R80, R4.reuse, R28, R80 ;  /* 0x0000001c0450723c */ /* 0x050fec0000041850 */
[----:B------:R-:W-:Y:S01]  /*b6b0*/  HMMA.16816.F32.BF16 R36, R4, R30, R36 ;  /* 0x0000001e0424723c */ /* 0x000fe20000041824 */
[--C-:B------:R-:W-:Y:S01]  /*b6c0*/  FFMA.FTZ R29, R110, UR8, -R97.reuse ;  /* 0x000000086e1d7c23 */ /* 0x100fe20008010861 */
[----:B------:R-:W-:-:S04]  /*b6d0*/  FFMA.FTZ R28, R106, UR8, -R97 ;  /* 0x000000086a1c7c23 */ /* 0x000fc80008010861 */
[C---:B------:R-:W-:Y:S01]  /*b6e0*/  HMMA.16816.F32.BF16 R40, R4.reuse, R20, R40 ;  /* 0x000000140428723c */ /* 0x040fe20000041828 */
[--C-:B------:R-:W-:Y:S01]  /*b6f0*/  FFMA.FTZ R30, R130, UR8, -R97.reuse ;  /* 0x00000008821e7c23 */ /* 0x100fe20008010861 */
[--C-:B------:R-:W-:Y:S01]  /*b700*/  FFMA.FTZ R31, R105, UR8, -R96.reuse ;  /* 0x00000008691f7c23 */ /* 0x100fe20008010860 */
[----:B------:R-:W-:Y:S03]  /*b710*/  MUFU.EX2 R29, R29 ;  /* 0x0000001d001d7308 */ /* 0x000fe60000000800 */
[C---:B-1----:R-:W-:Y:S01]  /*b720*/  HMMA.16816.F32.BF16 R76, R4.reuse, R12, R76 ;  /* 0x0000000c044c723c */ /* 0x042fe2000004184c */
[----:B------:R-:W-:Y:S01]  /*b730*/  FFMA.FTZ R21, R132, UR8, -R97 ;  /* 0x0000000884157c23 */ /* 0x000fe20008010861 */
[--C-:B------:R-:W-:Y:S01]  /*b740*/  FFMA.FTZ R20, R111, UR8, -R96.reuse ;  /* 0x000000086f147c23 */ /* 0x100fe20008010860 */
[--C-:B------:R-:W-:Y:S01]  /*b750*/  FFMA.FTZ R97, R100, UR8, -R96.reuse ;  /* 0x0000000864617c23 */ /* 0x100fe20008010860 */
[--C-:B------:R-:W-:Y:S01]  /*b760*/  FFMA.FTZ R132, R95, UR8, -R96.reuse ;  /* 0x000000085f847c23 */ /* 0x100fe20008010860 */
[----:B------:R-:W1:Y:S01]  /*b770*/  MUFU.EX2 R30, R30 ;  /* 0x0000001e001e7308 */ /* 0x000e620000000800 */
[C---:B------:R-:W-:Y:S01]  /*b780*/  HMMA.16816.F32.BF16 R64, R4.reuse, R14, R64 ;  /* 0x0000000e0440723c */ /* 0x040fe20000041840 */
[----:B------:R-:W3:Y:S05]  /*b790*/  LDSM.16.MT88.4 R12, [R114+0x6800] ;  /* 0x00680000720c783b */ /* 0x000eea0000004200 */
[C---:B--2---:R-:W-:Y:S01]  /*b7a0*/  HMMA.16816.F32.BF16 R68, R4.reuse, R8, R68 ;  /* 0x000000080444723c */ /* 0x044fe20000041844 */
[----:B------:R-:W-:Y:S05]  /*b7b0*/  MUFU.EX2 R28, R28 ;  /* 0x0000001c001c7308 */ /* 0x000fea0000000800 */
[C---:B------:R-:W-:Y:S01]  /*b7c0*/  HMMA.16816.F32.BF16 R72, R4.reuse, R10, R72 ;  /* 0x0000000a0448723c */ /* 0x040fe20000041848 */
[----:B------:R-:W2:Y:S02]  /*b7d0*/  LDSM.16.MT88.4 R8, [R112+0x6800] ;  /* 0x006800007008783b */ /* 0x000ea40000004200 */
[----:B------:R-:W4:Y:S03]  /*b7e0*/  MUFU.EX2 R21, R21 ;  /* 0x0000001500157308 */ /* 0x000f260000000800 */
[----:B------:R-:W-:Y:S05]  /*b7f0*/  HMMA.16816.F32.BF16 R44, R4, R22, R44 ;  /* 0x00000016042c723c */ /* 0x000fea000004182c */
[----:B------:R-:W-:Y:S02]  /*b800*/  MUFU.EX2 R31, R31 ;  /* 0x0000001f001f7308 */ /* 0x000fe40000000800 */
[--C-:B------:R-:W-:Y:S01]  /*b810*/  FFMA.FTZ R22, R107, UR8, -R96.reuse ;  /* 0x000000086b167c23 */ /* 0x100fe20008010860 */
[----:B------:R-:W-:Y:S01]  /*b820*/  FFMA.FTZ R23, R125, UR8, -R96 ;  /* 0x000000087d177c23 */ /* 0x000fe20008010860 */
[----:B-1----:R-:W-:Y:S01]  /*b830*/  F2FP.BF16.F32.PACK_AB R4, R29, R30 ;  /* 0x0000001e1d04723e */ /* 0x002fe200000010ff */
[----:B------:R-:W-:-:S03]  /*b840*/  FADD.FTZ R30, R30, R25 ;  /* 0x000000191e1e7221 */ /* 0x000fc60000010000 */
[----:B------:R-:W1:Y:S01]  /*b850*/  MUFU.EX2 R22, R22 ;  /* 0x0000001600167308 */ /* 0x000e620000000800 */
[----:B----4-:R-:W-:Y:S01]  /*b860*/  F2FP.BF16.F32.PACK_AB R6, R21, R28 ;  /* 0x0000001c1506723e */ /* 0x010fe200000010ff */
[----:B------:R-:W-:-:S04]  /*b870*/  FADD.FTZ R29, R29, R30 ;  /* 0x0000001e1d1d7221 */ /* 0x000fc80000010000 */
[----:B------:R-:W-:Y:S02]  /*b880*/  FADD.FTZ R28, R28, R29 ;  /* 0x0000001d1c1c7221 */ /* 0x000fe40000010000 */
[----:B------:R-:W-:Y:S02]  /*b890*/  MUFU.EX2 R23, R23 ;  /* 0x0000001700177308 */ /* 0x000fe40000000800 */
[----:B------:R-:W-:-:S06]  /*b8a0*/  FADD.FTZ R21, R21, R28 ;  /* 0x0000001c15157221 */ /* 0x000fcc0000010000 */
[----:B------:R-:W4:Y:S01]  /*b8b0*/  MUFU.EX2 R20, R20 ;  /* 0x0000001400147308 */ /* 0x000f220000000800 */
[----:B-1----:R-:W-:Y:S01]  /*b8c0*/  F2FP.BF16.F32.PACK_AB R5, R22, R31 ;  /* 0x0000001f1605723e */ /* 0x002fe200000010ff */
[----:B------:R-:W-:-:S04]  /*b8d0*/  FADD.FTZ R31, R31, R32 ;  /* 0x000000201f1f7221 */ /* 0x000fc80000010000 */
[----:B------:R-:W-:Y:S02]  /*b8e0*/  FADD.FTZ R22, R22, R31 ;  /* 0x0000001f16167221 */ /* 0x000fe40000010000 */
[----:B------:R-:W-:Y:S08]  /*b8f0*/  MUFU.EX2 R97, R97 ;  /* 0x0000006100617308 */ /* 0x000ff00000000800 */
        /* <DEDUP_REMOVED lines=8> */
[----:B------:R-:W4:Y:S03]  /*b980*/  MUFU.EX2 R132, R132 ;  /* 0x0000008400847308 */ /* 0x000f260000000800 */
        /* <DEDUP_REMOVED lines=13> */
[----:B------:R-:W-:Y:S01]  /*ba60*/  HMMA.16816.F32.BF16 R72, R4, R10, R72 ;  /* 0x0000000a0448723c */ /* 0x000fe20000041848 */
[----:B------:R-:W2:Y:S06]  /*ba70*/  LDSM.16.MT88.4 R8, [R114+0x7c00] ;  /* 0x007c00007208783b */ /* 0x000eac0000004200 */
[----:B------:R-:W-:Y:S01]  /*ba80*/  F2FP.BF16.F32.PACK_AB R4, R101, R102 ;  /* 0x000000666504723e */ /* 0x000fe200000010ff */
        /* <DEDUP_REMOVED lines=94> */
.L_x_5378:
[----:B------:R-:W1:Y:S02]  /*c070*/  LDC R3, c[0x0][0x250] ;  /* 0x00009400ff037b82 */ /* 0x000e640000000800 */
[----:B-1----:R-:W-:-:S05]  /*c080*/  IMAD.SHL.U32 R6, R3, 0x40, RZ ;  /* 0x0000004003067824 */ /* 0x002fca00078e00ff */
[----:B------:R-:W-:-:S04]  /*c090*/  IADD3 R6, -R6, RZ, RZ ;  /* 0x000000ff06067210 */ /* 0x000fc80007ffe1ff */
[----:B------:R-:W-:-:S07]  /*c0a0*/  SHF.R.S32.HI R5, RZ, 0x1f, R6 ;  /* 0x0000001fff057819 */ /* 0x000fce0000011406 */
.L_x_5379:
[----:B------:R-:W1:Y:S01]  /*c0b0*/  LDC R4, c[0x0][0x254] ;  /* 0x00009500ff047b82 */ /* 0x000e620000000800 */
[----:B------:R-:W-:Y:S02]  /*c0c0*/  LEA R7, P1, R3, R6, 0x5 ;  /* 0x0000000603077211 */ /* 0x000fe400078228ff */
[C---:B------:R-:W-:Y:S02]  /*c0d0*/  LEA R128, P4, R6.reuse, R128, 0x1 ;  /* 0x0000008006807211 */ /* 0x040fe400078808ff */
[CC--:B------:R-:W-:Y:S02]  /*c0e0*/  IADD3 R8, P3, R6.reuse, R86.reuse, RZ ;  /* 0x0000005606087210 */ /* 0x0c0fe40007f7e0ff */
[----:B------:R-:W-:Y:S02]  /*c0f0*/  IADD3 R86, P0, R7, R86, RZ ;  /* 0x0000005607567210 */ /* 0x000fe40007f1e0ff */
[----:B------:R-:W-:-:S05]  /*c100*/  LEA.HI.X R129, R6, R129, R5, 0x1, P4 ;  /* 0x0000008106817211 */ /* 0x000fca00020f0c05 */
[----:B------:R-:W-:Y:S01]  /*c110*/  @!PT LDS RZ, [RZ] ;  /* 0x00000000fffff984 */ /* 0x000fe20000000800 */
[----:B------:R-:W-:Y:S01]  /*c120*/  @!PT LDS RZ, [RZ] ;  /* 0x00000000fffff984 */ /* 0x000fe20000000800 */
[----:B------:R-:W-:Y:S01]  /*c130*/  @!PT LDS RZ, [RZ] ;  /* 0x00000000fffff984 */ /* 0x000fe20000000800 */
[----:B------:R-:W-:Y:S01]  /*c140*/  LDGSTS.E.BYPASS.LTC128B.128 [R122+0x6000], desc[UR6][R128.64] ;  /* 0x06000000807a7fae */ /* 0x000fe2000b901d46 */
[----:B-1----:R-:W-:Y:S01]  /*c150*/  LEA.HI.X R7, R3, R5, R4, 0x5, P1 ;  /* 0x0000000503077211 */ /* 0x002fe200008f2c04 */
[--C-:B------:R-:W-:Y:S01]  /*c160*/  IMAD.X R5, R5, 0x1, R84.reuse, P3 ;  /* 0x0000000105057824 */ /* 0x100fe200018e0654 */
[----:B------:R-:W-:Y:S02]  /*c170*/  LEA R6, P1, R8, UR10, 0x1 ;  /* 0x0000000a08067c11 */ /* 0x000fe4000f8208ff */
[----:B------:R-:W-:Y:S01]  /*c180*/  LEA R10, P3, R3, R128, 0x6 ;  /* 0x00000080030a7211 */ /* 0x000fe200078630ff */
[----:B------:R-:W-:Y:S01]  /*c190*/  IMAD.X R9, R7, 0x1, R84, P0 ;  /* 0x0000000107097824 */ /* 0x000fe200000e0654 */
[----:B------:R-:W-:Y:S02]  /*c1a0*/  LEA R16, P0, R86, UR10, 0x1 ;  /* 0x0000000a56107c11 */ /* 0x000fe4000f8008ff */
[----:B------:R-:W-:Y:S02]  /*c1b0*/  LEA.HI.X R7, R8, UR11, R5, 0x1, P1 ;  /* 0x0000000b08077c11 */ /* 0x000fe400088f0c05 */
[----:B------:R-:W-:-:S02]  /*c1c0*/  LEA.HI.X R11, R3, R129, R4, 0x6, P3 ;  /* 0x00000081030b7211 */ /* 0x000fc400018f3404 */
[----:B------:R-:W-:Y:S01]  /*c1d0*/  LEA.HI.X R17, R86, UR11, R9, 0x1, P0 ;  /* 0x0000000b56117c11 */ /* 0x000fe200080f0c09 */
[----:B------:R-:W-:Y:S01]  /*c1e0*/  LDGSTS.E.BYPASS.LTC128B.128 [R122+0x7000], desc[UR6][R6.64+0x40] ;  /* 0x07000040067a7fae */ /* 0x000fe2000b901d46 */
[----:B------:R-:W-:-:S03]  /*c1f0*/  ISETP.GE.AND P0, PT, R85, 0x3, PT ;  /* 0x000000035500780c */ /* 0x000fc60003f06270 */
[----:B------:R-:W-:Y:S04]  /*c200*/  LDGSTS.E.BYPASS.LTC128B.128 [R122+0x8000], desc[UR6][R6.64+0x80] ;  /* 0x08000080067a7fae */ /* 0x000fe8000b901d46 */
[----:B------:R-:W-:Y:S04]  /*c210*/  LDGSTS.E.BYPASS.LTC128B.128 [R122+0x6800], desc[UR6][R10.64] ;  /* 0x068000000a7a7fae */ /* 0x000fe8000b901d46 */
[----:B------:R-:W-:Y:S04]  /*c220*/  LDGSTS.E.BYPASS.LTC128B.128 [R122+0x7800], desc[UR6][R16.64+0x40] ;  /* 0x07800040107a7fae */ /* 0x000fe8000b901d46 */
[----:B------:R1:W-:Y:S04]  /*c230*/  LDGSTS.E.BYPASS.LTC128B.128 [R122+0x8800], desc[UR6][R16.64+0x80] ;  /* 0x08800080107a7fae */ /* 0x0003e8000b901d46 */
[----:B------:R-:W-:Y:S04]  /*c240*/  LDSM.16.M88.4 R96, [R117] ;  /* 0x000000007560783b */ /* 0x000fe80000000200 */
[----:B------:R-:W2:Y:S04]  /*c250*/  LDSM.16.M88.4 R20, [R116+0x3400] ;  /* 0x003400007414783b */ /* 0x000ea80000000200 */
[----:B------:R-:W1:Y:S04]  /*c260*/  LDSM.16.M88.4 R12, [R116+0x3800] ;  /* 0x00380000740c783b */ /* 0x000e680000000200 */
[----:B------:R-:W3:Y:S04]  /*c270*/  LDSM.16.M88.4 R28, [R116+0x3000] ;  /* 0x00300000741c783b */ /* 0x000ee80000000200 */
[----:B------:R-:W4:Y:S04]  /*c280*/  LDSM.16.M88.4 R100, [R116+0x3c00] ;  /* 0x003c00007464783b */ /* 0x000f280000000200 */
[----:B------:R-:W-:Y:S04]  /*c290*/  LDSM.16.M88.4 R92, [R115] ;  /* 0x00000000735c783b */ /* 0x000fe80000000200 */
[----:B------:R-:W5:Y:S04]  /*c2a0*/  LDSM.16.M88.4 R88, [R113+0x3400] ;  /* 0x003400007158783b */ /* 0x000f680000000200 */
[----:B------:R-:W5:Y:S04]  /*c2b0*/  LDSM.16.M88.4 R32, [R113+0x3800] ;  /* 0x003800007120783b */ /* 0x000f680000000200 */
[----:B------:R-:W5:Y:S01]  /*c2c0*/  LDSM.16.M88.4 R104, [R113+0x3000] ;  /* 0x003000007168783b */ /* 0x000f620000000200 */
[----:B------:R-:W4:Y:S03]  /*c2d0*/  S2R R3, SR_TID.X ;  /* 0x0000000000037919 */ /* 0x000f260000002100 */
[----:B------:R-:W0:Y:S01]  /*c2e0*/  LDGDEPBAR ;  /* 0x00000000000079af */ /* 0x000e220000000000 */
[C---:B--2---:R-:W-:Y:S06]  /*c2f0*/  HMMA.16816.F32.BF16 R24, R96.reuse, R20, RZ ;  /* 0x000000146018723c */ /* 0x044fec00000418ff */
[C---:B-1----:R-:W-:Y:S06]  /*c300*/  HMMA.16816.F32.BF16 R16, R96.reuse, R12, RZ ;  /* 0x0000000c6010723c */ /* 0x042fec00000418ff */
[C---:B------:R-:W-:Y:S06]  /*c310*/  HMMA.16816.F32.BF16 R20, R96.reuse, R22, RZ ;  /* 0x000000166014723c */ /* 0x040fec00000418ff */
[C---:B------:R-:W-:Y:S06]  /*c320*/  HMMA.16816.F32.BF16 R12, R96.reuse, R14, RZ ;  /* 0x0000000e600c723c */ /* 0x040fec00000418ff */
[----:B---3--:R-:W-:Y:S01]  /*c330*/  HMMA.16816.F32.BF16 R4, R96, R28, RZ ;  /* 0x0000001c6004723c */ /* 0x008fe200000418ff */
[----:B----4-:R-:W-:-:S05]  /*c340*/  IMAD.SHL.U32 R3, R3, 0x2, RZ ;  /* 0x0000000203037824 */ /* 0x010fca00078e00ff */
[----:B------:R-:W-:Y:S01]  /*c350*/  HMMA.16816.F32.BF16 R28, R96, R30, RZ ;  /* 0x0000001e601c723c */ /* 0x000fe200000418ff */
[----:B------:R-:W-:-:S05]  /*c360*/  LOP3.LUT R3, R3, 0x6, RZ, 0xc0, !PT ;  /* 0x0000000603037812 */ /* 0x000fca00078ec0ff */
[----:B------:R-:W-:Y:S01]  /*c370*/  HMMA.16816.F32.BF16 R8, R96, R100, RZ ;  /* 0x000000646008723c */ /* 0x000fe200000418ff */
[----:B------:R-:W-:-:S04]  /*c380*/  IMAD R3, R126, 0x40, R3 ;  /* 0x000000407e037824 */ /* 0x000fc800078e0203 */
[C---:B------:R-:W-:Y:S01]  /*c390*/  VIADD R84, R3.reuse, 0x1 ;  /* 0x0000000103547836 */ /* 0x040fe20000000000 */
[----:B------:R-:W-:Y:S01]  /*c3a0*/  HMMA.16816.F32.BF16 R96, R96, R102, RZ ;  /* 0x000000666060723c */ /* 0x000fe200000418ff */
[----:B------:R-:W1:Y:S01]  /*c3b0*/  LDSM.16.M88.4 R100, [R113+0x3c00] ;  /* 0x003c00007164783b */ /* 0x000e620000000200 */
[C---:B------:R-:W-:Y:S02]  /*c3c0*/  VIADD R85, R3.reuse, 0x10 ;  /* 0x0000001003557836 */ /* 0x040fe40000000000 */
[C---:B------:R-:W-:Y:S01]  /*c3d0*/  ISETP.GE.AND P5, PT, R84.reuse, R108, PT ;  /* 0x0000006c5400720c */ /* 0x040fe20003fa6270 */
[C---:B------:R-:W-:Y:S01]  /*c3e0*/  VIADD R86, R3.reuse, 0x11 ;  /* 0x0000001103567836 */ /* 0x040fe20000000000 */
[----:B-----5:R-:W-:Y:S01]  /*c3f0*/  HMMA.16816.F32.BF16 R24, R92, R88, R24 ;  /* 0x000000585c18723c */ /* 0x020fe20000041818 */
[----:B------:R-:W-:Y:S01]  /*c400*/  ISETP.GE.AND P1, PT, R84, R109, PT ;  /* 0x0000006d5400720c */ /* 0x000fe20003f26270 */
[----:B------:R-:W-:-:S04]  /*c410*/  VIADD R84, R3, 0x9 ;  /* 0x0000000903547836 */ /* 0x000fc80000000000 */
[----:B------:R-:W-:Y:S01]  /*c420*/  HMMA.16816.F32.BF16 R20, R92, R90, R20 ;  /* 0x0000005a5c14723c */ /* 0x000fe20000041814 */
[----:B------:R-:W-:Y:S01]  /*c430*/  LDSM.16.M88.4 R88, [R117+0x1000] ;  /* 0x001000007558783b */ /* 0x000fe20000000200 */
[----:B------:R-:W-:-:S04]  /*c440*/  ISETP.GE.AND P3, PT, R84, R108, PT ;  /* 0x0000006c5400720c */ /* 0x000fc80003f66270 */
[C---:B------:R-:W-:Y:S06]  /*c450*/  HMMA.16816.F32.BF16 R16, R92.reuse, R32, R16 ;  /* 0x000000205c10723c */ /* 0x040fec0000041810 */
[C---:B------:R-:W-:Y:S01]  /*c460*/  HMMA.16816.F32.BF16 R12, R92.reuse, R34, R12 ;  /* 0x000000225c0c723c */ /* 0x040fe2000004180c */
[----:B------:R-:W2:Y:S05]  /*c470*/  LDSM.16.M88.4 R32, [R116+0x4000] ;  /* 0x004000007420783b */ /* 0x000eaa0000000200 */
[C---:B------:R-:W-:Y:S06]  /*c480*/  HMMA.16816.F32.BF16 R4, R92.reuse, R104, R4 ;  /* 0x000000685c04723c */ /* 0x040fec0000041804 */
[C---:B------:R-:W-:Y:S06]  /*c490*/  HMMA.16816.F32.BF16 R28, R92.reuse, R106, R28 ;  /* 0x0000006a5c1c723c */ /* 0x040fec000004181c */
        /* <DEDUP_REMOVED lines=44> */
[C---:B------:R-:W-:Y:S06]  /*c760*/  HMMA.16816.F32.BF16 R28, R100.reuse, R94, R28 ;  /* 0x0000005e641c723c */ /* 0x040fec000004181c */
[C---:B--2---:R-:W-:Y:S06]  /*c770*/  HMMA.16816.F32.BF16 R16, R100.reuse, R32, R16 ;  /* 0x000000206410723c */ /* 0x044fec0000041810 */
[----:B------:R-:W-:Y:S01]  /*c780*/  HMMA.16816.F32.BF16 R12, R100, R34, R12 ;  /* 0x00000022640c723c */ /* 0x000fe2000004180c */
[----:B------:R-:W-:-:S05]  /*c790*/  VIADD R32, R3, 0x8 ;  /* 0x0000000803207836 */ /* 0x000fca0000000000 */
[C---:B------:R-:W-:Y:S01]  /*c7a0*/  ISETP.GE.AND P4, PT, R32.reuse, R108, PT ;  /* 0x0000006c2000720c */ /* 0x040fe20003f86270 */
[----:B---3--:R-:W-:Y:S01]  /*c7b0*/  HMMA.16816.F32.BF16 R24, R100, R88, R24 ;  /* 0x000000586418723c */ /* 0x008fe20000041818 */
[----:B------:R-:W-:Y:S02]  /*c7c0*/  ISETP.GE.AND P6, PT, R32, R109, PT ;  /* 0x0000006d2000720c */ /* 0x000fe40003fc6270 */
[----:B------:R-:W1:Y:S01]  /*c7d0*/  LDSM.16.M88.4 R32, [R113+0x5c00] ;  /* 0x005c00007120783b */ /* 0x000e620000000200 */
[----:B------:R-:W-:Y:S01]  /*c7e0*/  FSEL R5, R5, -INF , !P5 ;  /* 0xff80000005057808 */ /* 0x000fe20006800000 */
[----:B------:R-:W-:-:S04]  /*c7f0*/  DEPBAR.LE SB0, 0x0 ;  /* 0x000080000000791a */ /* 0x000fc80000000000 */
[----:B------:R-:W-:Y:S01]  /*c800*/  HMMA.16816.F32.BF16 R20, R100, R90, R20 ;  /* 0x0000005a6414723c */ /* 0x000fe20000041814 */
[----:B------:R-:W-:Y:S01]  /*c810*/  BAR.SYNC.DEFER_BLOCKING 0x0 ;  /* 0x0000000000007b1d */ /* 0x000fe20000010000 */
        /* <DEDUP_REMOVED lines=15> */
[----:B------:R-:W-:Y:S01]  /*c910*/  FSEL R107, R25, -INF , !P6 ;  /* 0xff800000196b7808 */ /* 0x000fe20007000000 */
[----:B------:R-:W-:Y:S01]  /*c920*/  VIADD R25, R3, 0x21 ;  /* 0x0000002103197836 */ /* 0x000fe20000000000 */
[----:B------:R-:W-:Y:S02]  /*c930*/  FSEL R142, R27, -INF , !P3 ;  /* 0xff8000001b8e7808 */ /* 0x000fe40005800000 */
[----:B------:R-:W-:Y:S01]  /*c940*/  FSEL R137, R20, -INF , !P5 ;  /* 0xff80000014897808 */ /* 0x000fe20006800000 */
[----:B------:R-:W-:Y:S01]  /*c950*/  VIADD R20, R3, 0x28 ;  /* 0x0000002803147836 */ /* 0x000fe20000000000 */
[-C--:B------:R-:W-:Y:S01]  /*c960*/  ISETP.GE.AND P1, PT, R85, R109.reuse, PT ;  /* 0x0000006d5500720c */ /* 0x080fe20003f26270 */
[----:B-1----:R-:W-:Y:S01]  /*c970*/  HMMA.16816.F32.BF16 R8, R100, R32, R8 ;  /* 0x000000206408723c */ /* 0x002fe20000041808 */
[----:B------:R-:W-:Y:S02]  /*c980*/  FSEL R106, R26, -INF , !P4 ;  /* 0xff8000001a6a7808 */ /* 0x000fe40006000000 */
[----:B------:R-:W-:-:S02]  /*c990*/  ISETP.GE.AND P6, PT, R31, R109, PT ;  /* 0x0000006d1f00720c */ /* 0x000fc40003fc6270 */
[-C--:B------:R-:W-:Y:S01]  /*c9a0*/  ISETP.GE.AND P3, PT, R24, R108.reuse, PT ;  /* 0x0000006c1800720c */ /* 0x080fe20003f66270 */
[----:B------:R-:W-:Y:S01]  /*c9b0*/  HMMA.16816.F32.BF16 R32, R100, R34, R96 ;  /* 0x000000226420723c */ /* 0x000fe20000041860 */
        /* <DEDUP_REMOVED lines=8> */
[C---:B------:R-:W-:Y:S02]  /*ca40*/  ISETP.GE.AND P6, PT, R20.reuse, R108, PT ;  /* 0x0000006c1400720c */ /* 0x040fe40003fc6270 */
[-C--:B------:R-:W-:Y:S01]  /*ca50*/  ISETP.GE.AND P3, PT, R20, R109.reuse, PT ;  /* 0x0000006d1400720c */ /* 0x080fe20003f66270 */
[----:B------:R-:W-:Y:S01]  /*ca60*/  VIADD R20, R3, 0x30 ;  /* 0x0000003003147836 */ /* 0x000fe20000000000 */
        /* <DEDUP_REMOVED lines=11> */
[----:B------:R-:W-:Y:S02]  /*cb20*/  FSEL R135, R13, -INF , !P5 ;  /* 0xff8000000d877808 */ /* 0x000fe40006800000 */
[----:B------:R-:W-:Y:S02]  /*cb30*/  FSEL R138, R15, -INF , !P1 ;  /* 0xff8000000f8a7808 */ /* 0x000fe40004800000 */
[----:B------:R-:W-:Y:S01]  /*cb40*/  FSEL R96, R8, -INF , !P4 ;  /* 0xff80000008607808 */ /* 0x000fe20006000000 */
[----:B------:R-:W-:Y:S01]  /*cb50*/  VIADD R8, R3, 0x39 ;  /* 0x0000003903087836 */ /* 0x000fe20000000000 */
[-C--:B------:R-:W-:Y:S02]  /*cb60*/  ISETP.GE.AND P6, PT, R20, R109.reuse, PT ;  /* 0x0000006d1400720c */ /* 0x080fe40003fc6270 */
        /* <DEDUP_REMOVED lines=64> */
[----:B------:R-:W-:Y:S01]  /*cf70*/  IADD3 R11, R9, -R4, RZ ;  /* 0x80000004090b7210 */ /* 0x000fe20007ffe0ff */
[----:B------:R-:W-:-:S04]  /*cf80*/  IMAD.U32 R4, RZ, RZ, UR4 ;  /* 0x00000004ff047e24 */ /* 0x000fc8000f8e00ff */
[----:B------:R-:W-:-:S05]  /*cf90*/  IMAD R11, R11, R8, -0x40 ;  /* 0xffffffc00b0b7424 */ /* 0x000fca00078e0208 */
[----:B------:R-:W-:-:S05]  /*cfa0*/  SHF.R.S32.HI R9, RZ, 0x1f, R11 ;  /* 0x0000001fff097819 */ /* 0x000fca000001140b */
[----:B------:R-:W-:-:S04]  /*cfb0*/  IMAD R8, R9, R4, RZ ;  /* 0x0000000409087224 */ /* 0x000fc800078e02ff */
[----:B------:R-:W-:Y:S01]  /*cfc0*/  IMAD R8, R11, UR5, R8 ;  /* 0x000000050b087c24 */ /* 0x000fe2000f8e0208 */
[----:B------:R-:W-:Y:S01]  /*cfd0*/  ULDC.64 UR4, c[0x0][0x230] ;  /* 0x00008c0000047ab9 */ /* 0x000fe20000000a00 */
[----:B--2---:R-:W-:Y:S01]  /*cfe0*/  IADD3 R10, -R13, R10, RZ ;  /* 0x0000000a0d0a7210 */ /* 0x004fe20007ffe1ff */
[----:B------:R-:W-:-:S03]  /*cff0*/  IMAD.WIDE.U32 R12, R11, R4, RZ ;  /* 0x000000040b0c7225 */ /* 0x000fc600078e00ff */
[----:B------:R-:W-:Y:S01]  /*d000*/  SHF.R.S32.HI R9, RZ, 0x1f, R10 ;  /* 0x0000001fff097819 */ /* 0x000fe2000001140a */
[----:B------:R-:W-:-:S04]  /*d010*/  IMAD.IADD R13, R13, 0x1, R8 ;  /* 0x000000010d0d7824 */ /* 0x000fc800078e0208 */
[----:B------:R-:W-:Y:S02]  /*d020*/  IMAD R9, R9, UR4, RZ ;  /* 0x0000000409097c24 */ /* 0x000fe4000f8e02ff */
[----:B------:R-:W-:-:S04]  /*d030*/  IMAD.WIDE.U32 R12, R10, UR4, R12 ;  /* 0x000000040a0c7c25 */ /* 0x000fc8000f8e000c */
[----:B------:R-:W-:-:S05]  /*d040*/  IMAD R9, R10, UR5, R9 ;  /* 0x000000050a097c24 */ /* 0x000fca000f8e0209 */
[----:B------:R-:W-:Y:S01]  /*d050*/  IADD3 R10, R13, R9, RZ ;  /* 0x000000090d0a7210 */ /* 0x000fe20007ffe0ff */
[----:B------:R-:W-:Y:S01]  /*d060*/  IMAD.MOV.U32 R9, RZ, RZ, R12 ;  /* 0x000000ffff097224 */ /* 0x000fe200078e000c */
[----:B------:R-:W-:Y:S06]  /*d070*/  BRA `(.L_x_5382) ;  /* 0x0000000000107947 */ /* 0x000fec0003800000 */
.L_x_5381:
[----:B------:R-:W1:Y:S02]  /*d080*/  LDC R4, c[0x0][0x248] ;  /* 0x00009200ff047b82 */ /* 0x000e640000000800 */
[----:B-1----:R-:W-:-:S05]  /*d090*/  IMAD.SHL.U32 R9, R4, 0x40, RZ ;  /* 0x0000004004097824 */ /* 0x002fca00078e00ff */
[----:B------:R-:W-:-:S04]  /*d0a0*/  IADD3 R9, -R9, RZ, RZ ;  /* 0x000000ff09097210 */ /* 0x000fc80007ffe1ff */
[----:B------:R-:W-:-:S07]  /*d0b0*/  SHF.R.S32.HI R10, RZ, 0x1f, R9 ;  /* 0x0000001fff0a7819 */ /* 0x000fce0000011409 */
.L_x_5382:
[----:B------:R-:W1:Y:S01]  /*d0c0*/  LDC R8, c[0x0][0x24c] ;  /* 0x00009300ff087b82 */ /* 0x000e620000000800 */
[----:B------:R-:W-:-:S04]  /*d0d0*/  LEA R124, P0, R9, R124, 0x1 ;  /* 0x0000007c097c7211 */ /* 0x000fc800078008ff */
[----:B------:R-:W-:Y:S02]  /*d0e0*/  LEA.HI.X R123, R9, R123, R10, 0x1, P0 ;  /* 0x0000007b097b7211 */ /* 0x000fe400000f0c0a */
[----:B------:R-:W-:-:S03]  /*d0f0*/  LEA R10, P0, R4, R124, 0x6 ;  /* 0x0000007c040a7211 */ /* 0x000fc600078030ff */
[----:B------:R-:W-:Y:S01]  /*d100*/  IMAD.MOV.U32 R9, RZ, RZ, R123 ;  /* 0x000000ffff097224 */ /* 0x000fe200078e007b */
[----:B-1----:R-:W-:Y:S01]  /*d110*/  LEA.HI.X R11, R4, R123, R8, 0x6, P0 ;  /* 0x0000007b040b7211 */ /* 0x002fe200000f3408 */
[----:B------:R-:W-:-:S05]  /*d120*/  IMAD.MOV.U32 R8, RZ, RZ, R124 ;  /* 0x000000ffff087224 */ /* 0x000fca00078e007c */
        /* <DEDUP_REMOVED lines=10> */
.L_x_5380:
[----:B------:R-:W-:Y:S01]  /*d1d0*/  FMNMX.FTZ R4, R2, R3, !PT ;  /* 0x0000000302047209 */ /* 0x000fe20007810000 */
[----:B------:R-:W-:Y:S01]  /*d1e0*/  LDSM.16.MT88.4 R12, [R114+0x6000] ;  /* 0x00600000720c783b */ /* 0x000fe20000004200 */
[----:B-1----:R-:W-:Y:S02]  /*d1f0*/  FMNMX.FTZ R9, R0, R6, !PT ;  /* 0x0000000600097209 */ /* 0x002fe40007810000 */
        /* <DEDUP_REMOVED lines=83> */
[----:B-1----:R-:W-:Y:S01]  /*d730*/  F2FP.BF16.F32.PACK_AB R4, R87, R90 ;  /* 0x0000005a5704723e */ /* 0x002fe200000010ff */
[--C-:B------:R-:W-:Y:S01]  /*d740*/  FFMA.FTZ R94, R94, UR8, -R99.reuse ;  /* 0x000000085e5e7c23 */ /* 0x100fe20008010863 */
[--C-:B------:R-:W-:Y:S01]  /*d750*/  FFMA.FTZ R93, R93, UR8, -R99.reuse ;  /* 0x000000085d5d7c23 */ /* 0x100fe20008010863 */
[--C-:B------:R-:W-:Y:S01]  /*d760*/  FFMA.FTZ R95, R95, UR8, -R99.reuse ;  /* 0x000000085f5f7c23 */ /* 0x100fe20008010863 */
[----:B------:R-:W-:-:S03]  /*d770*/  FFMA.FTZ R98, R98, UR8, -R99 ;  /* 0x0000000862627c23 */ /* 0x000fc60008010863 */
        /* <DEDUP_REMOVED lines=8> */
[----:B--2---:R-:W-:Y:S01]  /*d800*/  F2FP.BF16.F32.PACK_AB R7, R2, R3 ;  /* 0x000000030207723e */ /* 0x004fe200000010ff */
[----:B------:R-:W2:Y:S06]  /*d810*/  LDSM.16.MT88.4 R28, [R114+0x7000] ;  /* 0x00700000721c783b */ /* 0x000eac0000004200 */
        /* <DEDUP_REMOVED lines=16> */
[----:B------:R-:W-:Y:S01]  /*d920*/  LDSM.16.MT88.4 R40, [R114+0x8000] ;  /* 0x008000007228783b */ /* 0x000fe20000004200 */
        /* <DEDUP_REMOVED lines=22> */
[C---:B--2---:R-:W-:Y:S01]  /*da90*/  HMMA.16816.F32.BF16 R24, R4.reuse, R28, R24 ;  /* 0x0000001c0418723c */ /* 0x044fe20000041818 */
[----:B------:R-:W-:Y:S01]  /*daa0*/  FMUL.FTZ R65, R65, R92 ;  /* 0x0000005c41417220 */ /* 0x000fe20000410000 */
[-C--:B------:R-:W-:Y:S01]  /*dab0*/  FMUL.FTZ R66, R66, R0.reuse ;  /* 0x0000000042427220 */ /* 0x080fe20000410000 */
[----:B------:R-:W-:Y:S01]  /*dac0*/  FMUL.FTZ R67, R67, R0 ;  /* 0x0000000043437220 */ /* 0x000fe20000410000 */
[----:B------:R-:W2:Y:S01]  /*dad0*/  MUFU.EX2 R107, R107 ;  /* 0x0000006b006b7308 */ /* 0x000ea20000000800 */
[-C--:B------:R-:W-:Y:S01]  /*dae0*/  FMUL.FTZ R48, R68, R92.reuse ;  /* 0x0000005c44307220 */ /* 0x080fe20000410000 */
[C---:B------:R-:W-:Y:S01]  /*daf0*/  HMMA.16816.F32.BF16 R28, R4.reuse, R30, R52 ;  /* 0x0000001e041c723c */ /* 0x040fe20000041834 */
[----:B------:R-:W3:Y:S01]  /*db00*/  LDSM.16.MT88.4 R52, [R112+0x8000] ;  /* 0x008000007034783b */ /* 0x000ee20000004200 */
[----:B------:R-:W-:Y:S01]  /*db10*/  FMUL.FTZ R49, R69, R92 ;  /* 0x0000005c45317220 */ /* 0x000fe20000410000 */
[-C--:B------:R-:W-:Y:S01]  /*db20*/  FMUL.FTZ R50, R70, R0.reuse ;  /* 0x0000000046327220 */ /* 0x080fe20000410000 */
[----:B------:R-:W-:Y:S01]  /*db30*/  FMUL.FTZ R51, R71, R0 ;  /* 0x0000000047337220 */ /* 0x000fe20000410000 */
[-C--:B------:R-:W-:Y:S01]  /*db40*/  FMUL.FTZ R72, R72, R92.reuse ;  /* 0x0000005c48487220 */ /* 0x080fe20000410000 */
[C---:B------:R-:W-:Y:S01]  /*db50*/  HMMA.16816.F32.BF16 R20, R4.reuse, R22, R44 ;  /* 0x000000160414723c */ /* 0x040fe2000004182c */
[----:B------:R-:W-:Y:S01]  /*db60*/  MUFU.EX2 R104, R104 ;  /* 0x0000006800687308 */ /* 0x000fe20000000800 */
[----:B------:R-:W-:Y:S01]  /*db70*/  FMUL.FTZ R73, R73, R92 ;  /* 0x0000005c49497220 */ /* 0x000fe20000410000 */
[-C--:B------:R-:W-:Y:S01]  /*db80*/  FMUL.FTZ R74, R74, R0.reuse ;  /* 0x000000004a4a7220 */ /* 0x080fe20000410000 */
[----:B------:R-:W-:Y:S01]  /*db90*/  FMUL.FTZ R75, R75, R0 ;  /* 0x000000004b4b7220 */ /* 0x000fe20000410000 */
[----:B------:R-:W-:Y:S01]  /*dba0*/  LDSM.16.MT88.4 R56, [R112+0x6400] ;  /* 0x006400007038783b */ /* 0x000fe20000004200 */
[-C--:B------:R-:W-:Y:S01]  /*dbb0*/  FFMA.FTZ R90, R133, R92.reuse, R90 ;  /* 0x0000005c855a7223 */ /* 0x080fe2000001005a */
[-C--:B------:R-:W-:Y:S01]  /*dbc0*/  FMUL.FTZ R44, R76, R92.reuse ;  /* 0x0000005c4c2c7220 */ /* 0x080fe20000410000 */
[----:B------:R-:W-:Y:S01]  /*dbd0*/  FMUL.FTZ R45, R77, R92 ;  /* 0x0000005c4d2d7220 */ /* 0x000fe20000410000 */
[-C--:B------:R-:W-:Y:S01]  /*dbe0*/  FMUL.FTZ R46, R78, R0.reuse ;  /* 0x000000004e2e7220 */ /* 0x080fe20000410000 */
[-C--:B------:R-:W-:Y:S01]  /*dbf0*/  FMUL.FTZ R47, R79, R0.reuse ;  /* 0x000000004f2f7220 */ /* 0x080fe20000410000 */
[----:B------:R-:W-:Y:S01]  /*dc00*/  MUFU.EX2 R103, R103 ;  /* 0x0000006700677308 */ /* 0x000fe20000000800 */
[----:B------:R-:W-:Y:S01]  /*dc10*/  FFMA.FTZ R91, R132, R0, R91 ;  /* 0x00000000845b7223 */ /* 0x000fe2000001005b */
[----:B-1----:R-:W-:Y:S01]  /*dc20*/  HMMA.16816.F32.BF16 R32, R4, R36, R32 ;  /* 0x000000240420723c */ /* 0x002fe20000041820 */
[----:B------:R-:W-:-:S02]  /*dc30*/  FADD.FTZ R87, R87, R90 ;  /* 0x0000005a57577221 */ /* 0x000fc40000010000 */
[----:B------:R-:W-:Y:S02]  /*dc40*/  FADD.FTZ R84, R84, R91 ;  /* 0x0000005b54547221 */ /* 0x000fe40000010000 */
[----:B------:R-:W-:Y:S01]  /*dc50*/  FADD.FTZ R86, R86, R87 ;  /* 0x0000005756567221 */ /* 0x000fe20000010000 */
[C---:B------:R-:W-:Y:S01]  /*dc60*/  HMMA.16816.F32.BF16 R36, R4.reuse, R38, R60 ;  /* 0x000000260424723c */ /* 0x040fe2000004183c */
[----:B------:R-:W1:Y:S01]  /*dc70*/  LDSM.16.MT88.4 R60, [R114+0x6400] ;  /* 0x00640000723c783b */ /* 0x000e620000004200 */
[----:B------:R-:W-:Y:S01]  /*dc80*/  MUFU.EX2 R106, R106 ;  /* 0x0000006a006a7308 */ /* 0x000fe20000000800 */
[----:B------:R-:W-:Y:S01]  /*dc90*/  FADD.FTZ R3, R3, R84 ;  /* 0x0000005403037221 */ /* 0x000fe20000010000 */
[----:B------:R-:W-:Y:S02]  /*dca0*/  FADD.FTZ R85, R85, R86 ;  /* 0x0000005655557221 */ /* 0x000fe40000010000 */
[----:B------:R-:W-:Y:S01]  /*dcb0*/  HMMA.16816.F32.BF16 R44, R4, R40, R44 ;  /* 0x00000028042c723c */ /* 0x000fe2000004182c */
[----:B------:R-:W-:-:S03]  /*dcc0*/  FADD.FTZ R3, R2, R3 ;  /* 0x0000000302037221 */ /* 0x000fc60000010000 */
[----:B------:R-:W4:Y:S02]  /*dcd0*/  MUFU.EX2 R105, R105 ;  /* 0x0000006900697308 */ /* 0x000f240000000800 */
[C---:B------:R-:W-:Y:S01]  /*dce0*/  HMMA.16816.F32.BF16 R40, R4.reuse, R42, R64 ;  /* 0x0000002a0428723c */ /* 0x040fe20000041840 */
[----:B------:R-:W5:Y:S05]  /*dcf0*/  LDSM.16.MT88.4 R64, [R114+0x7400] ;  /* 0x007400007240783b */ /* 0x000f6a0000004200 */
[----:B------:R-:W1:Y:S01]  /*dd00*/  MUFU.EX2 R110, R110 ;  /* 0x0000006e006e7308 */ /* 0x000e620000000800 */
[C---:B---3--:R-:W-:Y:S06]  /*dd10*/  HMMA.16816.F32.BF16 R48, R4.reuse, R52, R48 ;  /* 0x000000340430723c */ /* 0x048fec0000041830 */
[----:B------:R-:W-:Y:S01]  /*dd20*/  HMMA.16816.F32.BF16 R4, R4, R54, R72 ;  /* 0x000000360404723c */ /* 0x000fe20000041848 */
[----:B------:R-:W3:Y:S01]  /*dd30*/  MUFU.EX2 R109, R109 ;  /* 0x0000006d006d7308 */ /* 0x000ee20000000800 */
[----:B--2---:R-:W-:Y:S01]  /*dd40*/  F2FP.BF16.F32.PACK_AB R52, R107, R108 ;  /* 0x0000006c6b34723e */ /* 0x004fe200000010ff */
[----:B------:R-:W-:Y:S01]  /*dd50*/  FADD.FTZ R108, R108, R85 ;  /* 0x000000556c6c7221 */ /* 0x000fe20000010000 */
[----:B----4-:R-:W-:Y:S01]  /*dd60*/  F2FP.BF16.F32.PACK_AB R53, R105, R106 ;  /* 0x0000006a6935723e */ /* 0x010fe200000010ff */
[----:B------:R-:W-:-:S02]  /*dd70*/  FADD.FTZ R106, R106, R3 ;  /* 0x000000036a6a7221 */ /* 0x000fc40000010000 */
[----:B------:R-:W-:Y:S01]  /*dd80*/  F2FP.BF16.F32.PACK_AB R54, R103, R104 ;  /* 0x000000686736723e */ /* 0x000fe200000010ff */
[----:B------:R-:W-:Y:S01]  /*dd90*/  FADD.FTZ R107, R107, R108 ;  /* 0x0000006c6b6b7221 */ /* 0x000fe20000010000 */
[----:B------:R-:W-:Y:S01]  /*dda0*/  MUFU.EX2 R137, R137 ;  /* 0x0000008900897308 */ /* 0x000fe20000000800 */
[----:B------:R-:W-:Y:S02]  /*ddb0*/  FADD.FTZ R105, R105, R106 ;  /* 0x0000006a69697221 */ /* 0x000fe40000010000 */
[----:B------:R-:W-:Y:S02]  /*ddc0*/  FADD.FTZ R0, R104, R107 ;  /* 0x0000006b68007221 */ /* 0x000fe40000010000 */
[----:B-1----:R-:W-:Y:S02]  /*ddd0*/  FADD.FTZ R2, R110, R105 ;  /* 0x000000696e027221 */ /* 0x002fe40000010000 */
[----:B------:R-:W-:Y:S01]  /*dde0*/  FADD.FTZ R0, R103, R0 ;  /* 0x0000000067007221 */ /* 0x000fe20000010000 */
[----:B------:R-:W-:Y:S01]  /*ddf0*/  MUFU.EX2 R142, R142 ;  /* 0x0000008e008e7308 */ /* 0x000fe20000000800 */
[C---:B---3--:R-:W-:Y:S01]  /*de00*/  F2FP.BF16.F32.PACK_AB R55, R109.reuse, R110 ;  /* 0x0000006e6d37723e */ /* 0x048fe200000010ff */
[----:B------:R-:W-:-:S06]  /*de10*/  FADD.FTZ R2, R109, R2 ;  /* 0x000000026d027221 */ /* 0x000fcc0000010000 */
[C---:B------:R-:W-:Y:S01]  /*de20*/  HMMA.16816.F32.BF16 R8, R52.reuse, R60, R8 ;  /* 0x0000003c3408723c */ /* 0x040fe20000041808 */
[----:B------:R-:W-:Y:S05]  /*de30*/  MUFU.EX2 R111, R111 ;  /* 0x0000006f006f7308 */ /* 0x000fea0000000800 */
[C---:B------:R-:W-:Y:S01]  /*de40*/  HMMA.16816.F32.BF16 R12, R52.reuse, R62, R12 ;  /* 0x0000003e340c723c */ /* 0x040fe2000004180c */
[----:B------:R-:W1:Y:S02]  /*de50*/  LDSM.16.MT88.4 R60, [R112+0x7400] ;  /* 0x00740000703c783b */ /* 0x000e640000004200 */
[----:B------:R-:W-:Y:S03]  /*de60*/  MUFU.EX2 R140, R140 ;  /* 0x0000008c008c7308 */ /* 0x000fe60000000800 */
[C---:B-----5:R-:W-:Y:S05]  /*de70*/  HMMA.16816.F32.BF16 R24, R52.reuse, R64, R24 ;  /* 0x000000403418723c */ /* 0x060fea0000041818 */
[----:B------:R-:W-:Y:S01]  /*de80*/  MUFU.EX2 R131, R131 ;  /* 0x0000008300837308 */ /* 0x000fe20000000800 */
[C---:B------:R-:W-:Y:S01]  /*de90*/  HMMA.16816.F32.BF16 R28, R52.reuse, R66, R28 ;  /* 0x00000042341c723c */ /* 0x040fe2000004181c */
[----:B------:R-:W2:Y:S05]  /*dea0*/  LDSM.16.MT88.4 R64, [R112+0x8400] ;  /* 0x008400007040783b */ /* 0x000eaa0000004200 */
[C---:B------:R-:W-:Y:S01]  /*deb0*/  HMMA.16816.F32.BF16 R16, R52.reuse, R56, R16 ;  /* 0x000000383410723c */ /* 0x040fe20000041810 */
[----:B------:R-:W-:Y:S05]  /*dec0*/  MUFU.EX2 R134, R134 ;  /* 0x0000008600867308 */ /* 0x000fea0000000800 */
[C---:B------:R-:W-:Y:S01]  /*ded0*/  HMMA.16816.F32.BF16 R20, R52.reuse, R58, R20 ;  /* 0x0000003a3414723c */ /* 0x040fe20000041814 */
[----:B------:R-:W3:Y:S02]  /*dee0*/  LDSM.16.MT88.4 R56, [R114+0x8400] ;  /* 0x008400007238783b */ /* 0x000ee40000004200 */
[----:B------:R-:W-:Y:S08]  /*def0*/  MUFU.EX2 R125, R125 ;  /* 0x0000007d007d7308 */ /* 0x000ff00000000800 */
[----:B------:R-:W-:Y:S01]  /*df00*/  MUFU.EX2 R130, R130 ;  /* 0x0000008200827308 */ /* 0x000fe20000000800 */
[C---:B-1----:R-:W-:Y:S07]  /*df10*/  HMMA.16816.F32.BF16 R32, R52.reuse, R60, R32 ;  /* 0x0000003c3420723c */ /* 0x042fee0000041820 */
[----:B------:R-:W-:Y:S01]  /*df20*/  MUFU.EX2 R96, R96 ;  /* 0x0000006000607308 */ /* 0x000fe20000000800 */
[C---:B------:R-:W-:Y:S01]  /*df30*/  HMMA.16816.F32.BF16 R36, R52.reuse, R62, R36 ;  /* 0x0000003e3424723c */ /* 0x040fe20000041824 */
[----:B------:R-:W1:Y:S06]  /*df40*/  LDSM.16.MT88.4 R60, [R114+0x6800] ;  /* 0x00680000723c783b */ /* 0x000e6c0000004200 */
[----:B------:R-:W4:Y:S01]  /*df50*/  MUFU.EX2 R97, R97 ;  /* 0x0000006100617308 */ /* 0x000f220000000800 */
[C---:B--2---:R-:W-:Y:S06]  /*df60*/  HMMA.16816.F32.BF16 R48, R52.reuse, R64, R48 ;  /* 0x000000403430723c */ /* 0x044fec0000041830 */
[C---:B------:R-:W-:Y:S01]  /*df70*/  HMMA.16816.F32.BF16 R4, R52.reuse, R66, R4 ;  /* 0x000000423404723c */ /* 0x040fe20000041804 */
[----:B------:R-:W2:Y:S01]  /*df80*/  LDSM.16.MT88.4 R64, [R112+0x6800] ;  /* 0x006800007040783b */ /* 0x000ea20000004200 */
[----:B------:R-:W-:Y:S04]  /*df90*/  MUFU.EX2 R100, R100 ;  /* 0x0000006400647308 */ /* 0x000fe80000000800 */
[----:B---3--:R-:W-:Y:S01]  /*dfa0*/  HMMA.16816.F32.BF16 R44, R52, R56, R44 ;  /* 0x00000038342c723c */ /* 0x008fe2000004182c */
[----:B----4-:R-:W-:-:S03]  /*dfb0*/  F2FP.BF16.F32.PACK_AB R72, R97, R96 ;  /* 0x000000606148723e */ /* 0x010fc600000010ff */
[----:B------:R-:W3:Y:S02]  /*dfc0*/  MUFU.EX2 R101, R101 ;  /* 0x0000006500657308 */ /* 0x000ee40000000800 */
[----:B------:R-:W-:Y:S01]  /*dfd0*/  HMMA.16816.F32.BF16 R40, R52, R58, R40 ;  /* 0x0000003a3428723c */ /* 0x000fe20000041828 */
[----:B------:R-:W4:Y:S05]  /*dfe0*/  LDSM.16.MT88.4 R56, [R114+0x7800] ;  /* 0x007800007238783b */ /* 0x000f2a0000004200 */
[----:B------:R-:W-:Y:S01]  /*dff0*/  MUFU.EX2 R94, R94 ;  /* 0x0000005e005e7308 */ /* 0x000fe20000000800 */
[----:B------:R-:W-:Y:S01]  /*e000*/  F2FP.BF16.F32.PACK_AB R52, R142, R137 ;  /* 0x000000898e34723e */ /* 0x000fe200000010ff */
[----:B------:R-:W-:Y:S01]  /*e010*/  FADD.FTZ R137, R137, R0 ;  /* 0x0000000089897221 */ /* 0x000fe20000010000 */
[----:B------:R-:W-:Y:S01]  /*e020*/  F2FP.BF16.F32.PACK_AB R53, R134, R131 ;  /* 0x000000838635723e */ /* 0x000fe200000010ff */
[----:B------:R-:W-:Y:S01]  /*e030*/  FADD.FTZ R131, R131, R2 ;  /* 0x0000000283837221 */ /* 0x000fe20000010000 */
[----:B------:R-:W-:Y:S01]  /*e040*/  F2FP.BF16.F32.PACK_AB R54, R140, R111 ;  /* 0x0000006f8c36723e */ /* 0x000fe200000010ff */
[----:B------:R-:W-:Y:S01]  /*e050*/  FADD.FTZ R142, R142, R137 ;  /* 0x000000898e8e7221 */ /* 0x000fe20000010000 */
[----:B------:R-:W-:Y:S01]  /*e060*/  F2FP.BF16.F32.PACK_AB R55, R130, R125 ;  /* 0x0000007d8237723e */ /* 0x000fe200000010ff */
[----:B------:R-:W5:Y:S01]  /*e070*/  MUFU.EX2 R93, R93 ;  /* 0x0000005d005d7308 */ /* 0x000f620000000800 */
[----:B---3--:R-:W-:Y:S01]  /*e080*/  F2FP.BF16.F32.PACK_AB R74, R101, R100 ;  /* 0x00000064654a723e */ /* 0x008fe200000010ff */
[----:B------:R-:W-:Y:S01]  /*e090*/  FADD.FTZ R134, R134, R131 ;  /* 0x0000008386867221 */ /* 0x000fe20000010000 */
[----:B------:R-:W-:Y:S01]  /*e0a0*/  FADD.FTZ R3, R111, R142 ;  /* 0x0000008e6f037221 */ /* 0x000fe20000010000 */
[----:B------:R-:W-:-:S02]  /*e0b0*/  MOV R0, R88 ;  /* 0x0000005800007202 */ /* 0x000fc40000000f00 */
[C---:B-1----:R-:W-:Y:S01]  /*e0c0*/  HMMA.16816.F32.BF16 R8, R52.reuse, R60, R8 ;  /* 0x0000003c3408723c */ /* 0x042fe20000041808 */
[----:B------:R-:W-:Y:S01]  /*e0d0*/  FADD.FTZ R3, R140, R3 ;  /* 0x000000038c037221 */ /* 0x000fe20000010000 */
[----:B------:R-:W-:Y:S01]  /*e0e0*/  MUFU.EX2 R95, R95 ;  /* 0x0000005f005f7308 */ /* 0x000fe20000000800 */
[----:B------:R-:W-:Y:S02]  /*e0f0*/  MOV R2, R89 ;  /* 0x0000005900027202 */ /* 0x000fe40000000f00 */
[----:B------:R-:W-:Y:S01]  /*e100*/  FADD.FTZ R96, R96, R3 ;  /* 0x0000000360607221 */ /* 0x000fe20000010000 */
[C---:B------:R-:W-:Y:S01]  /*e110*/  HMMA.16816.F32.BF16 R12, R52.reuse, R62, R12 ;  /* 0x0000003e340c723c */ /* 0x040fe2000004180c */
[----:B------:R-:W1:Y:S02]  /*e120*/  LDSM.16.MT88.4 R60, [R112+0x7800] ;  /* 0x00780000703c783b */ /* 0x000e640000004200 */
[----:B------:R-:W-:Y:S01]  /*e130*/  FADD.FTZ R97, R97, R96 ;  /* 0x0000006061617221 */ /* 0x000fe20000010000 */
[----:B------:R-:W3:Y:S01]  /*e140*/  MUFU.EX2 R98, R98 ;  /* 0x0000006200627308 */ /* 0x000ee20000000800 */
[----:B-----5:R-:W-:Y:S01]  /*e150*/  F2FP.BF16.F32.PACK_AB R73, R93, R94 ;  /* 0x0000005e5d49723e */ /* 0x020fe200000010ff */
[----:B--2---:R-:W-:Y:S01]  /*e160*/  HMMA.16816.F32.BF16 R16, R52, R64, R16 ;  /* 0x000000403410723c */ /* 0x004fe20000041810 */
[----:B------:R-:W-:-:S04]  /*e170*/  FADD.FTZ R100, R100, R97 ;  /* 0x0000006164647221 */ /* 0x000fc80000010000 */
[----:B------:R-:W-:Y:S01]  /*e180*/  FADD.FTZ R133, R101, R100 ;  /* 0x0000006465857221 */ /* 0x000fe20000010000 */
[C---:B------:R-:W-:Y:S01]  /*e190*/  HMMA.16816.F32.BF16 R20, R52.reuse, R66, R20 ;  /* 0x000000423414723c */ /* 0x040fe20000041814 */
[----:B------:R-:W2:Y:S05]  /*e1a0*/  LDSM.16.MT88.4 R64, [R114+0x8800] ;  /* 0x008800007240783b */ /* 0x000eaa0000004200 */
[----:B----4-:R-:W-:Y:S01]  /*e1b0*/  HMMA.16816.F32.BF16 R24, R52, R56, R24 ;  /* 0x000000383418723c */ /* 0x010fe20000041818 */
[----:B---3--:R-:W-:-:S05]  /*e1c0*/  F2FP.BF16.F32.PACK_AB R75, R98, R95 ;  /* 0x0000005f624b723e */ /* 0x008fca00000010ff */
[C---:B------:R-:W-:Y:S01]  /*e1d0*/  HMMA.16816.F32.BF16 R28, R52.reuse, R58, R28 ;  /* 0x0000003a341c723c */ /* 0x040fe2000004181c */
[----:B------:R-:W3:Y:S05]  /*e1e0*/  LDSM.16.MT88.4 R56, [R112+0x8800] ;  /* 0x008800007038783b */ /* 0x000eea0000004200 */
[C---:B-1----:R-:W-:Y:S06]  /*e1f0*/  HMMA.16816.F32.BF16 R32, R52.reuse, R60, R32 ;  /* 0x0000003c3420723c */ /* 0x042fec0000041820 */
[C---:B------:R-:W-:Y:S01]  /*e200*/  HMMA.16816.F32.BF16 R60, R52.reuse, R62, R36 ;  /* 0x0000003e343c723c */ /* 0x040fe20000041824 */
[----:B------:R-:W1:Y:S05]  /*e210*/  LDSM.16.MT88.4 R36, [R114+0x6c00] ;  /* 0x006c00007224783b */ /* 0x000e6a0000004200 */
[C---:B--2---:R-:W-:Y:S01]  /*e220*/  HMMA.16816.F32.BF16 R76, R52.reuse, R64, R44 ;  /* 0x00000040344c723c */ /* 0x044fe2000004182c */
[----:B------:R-:W2:Y:S05]  /*e230*/  LDSM.16.MT88.4 R44, [R112+0x6c00] ;  /* 0x006c0000702c783b */ /* 0x000eaa0000004200 */
[C---:B------:R-:W-:Y:S06]  /*e240*/  HMMA.16816.F32.BF16 R64, R52.reuse, R66, R40 ;  /* 0x000000423440723c */ /* 0x040fec0000041828 */
[C---:B---3--:R-:W-:Y:S06]  /*e250*/  HMMA.16816.F32.BF16 R68, R52.reuse, R56, R48 ;  /* 0x000000383444723c */ /* 0x048fec0000041830 */
[----:B------:R-:W-:Y:S01]  /*e260*/  HMMA.16816.F32.BF16 R4, R52, R58, R4 ;  /* 0x0000003a3404723c */ /* 0x000fe20000041804 */
[----:B------:R-:W3:Y:S05]  /*e270*/  LDSM.16.MT88.4 R52, [R114+0x7c00] ;  /* 0x007c00007234783b */ /* 0x000eea0000004200 */
[C---:B-1----:R-:W-:Y:S01]  /*e280*/  HMMA.16816.F32.BF16 R80, R72.reuse, R36, R8 ;  /* 0x000000244850723c */ /* 0x042fe20000041808 */
[----:B------:R-:W1:Y:S05]  /*e290*/  LDSM.16.MT88.4 R8, [R114+0x8c00] ;  /* 0x008c00007208783b */ /* 0x000e6a0000004200 */
[C---:B------:R-:W-:Y:S01]  /*e2a0*/  HMMA.16816.F32.BF16 R36, R72.reuse, R38, R12 ;  /* 0x000000264824723c */ /* 0x040fe2000004180c */
[----:B------:R-:W4:Y:S05]  /*e2b0*/  LDSM.16.MT88.4 R12, [R112+0x7c00] ;  /* 0x007c0000700c783b */ /* 0x000f2a0000004200 */
[C---:B--2---:R-:W-:Y:S01]  /*e2c0*/  HMMA.16816.F32.BF16 R40, R72.reuse, R44, R16 ;  /* 0x0000002c4828723c */ /* 0x044fe20000041810 */
[----:B------:R-:W2:Y:S05]  /*e2d0*/  LDSM.16.MT88.4 R16, [R112+0x8c00] ;  /* 0x008c00007010783b */ /* 0x000eaa0000004200 */
[C---:B------:R-:W-:Y:S06]  /*e2e0*/  HMMA.16816.F32.BF16 R44, R72.reuse, R46, R20 ;  /* 0x0000002e482c723c */ /* 0x040fec0000041814 */
[C---:B---3--:R-:W-:Y:S06]  /*e2f0*/  HMMA.16816.F32.BF16 R48, R72.reuse, R52, R24 ;  /* 0x000000344830723c */ /* 0x048fec0000041818 */
[C---:B------:R-:W-:Y:S06]  /*e300*/  HMMA.16816.F32.BF16 R52, R72.reuse, R54, R28 ;  /* 0x000000364834723c */ /* 0x040fec000004181c */
[C---:B-1----:R-:W-:Y:S06]  /*e310*/  HMMA.16816.F32.BF16 R76, R72.reuse, R8, R76 ;  /* 0x00000008484c723c */ /* 0x042fec000004184c */
[----:B----4-:R-:W-:Y:S01]  /*e320*/  HMMA.16816.F32.BF16 R56, R72, R12, R32 ;  /* 0x0000000c4838723c */ /* 0x010fe20000041820 */
[----:B------:R-:W-:-:S04]  /*e330*/  FADD.FTZ R9, R125, R134 ;  /* 0x000000867d097221 */ /* 0x000fc80000010000 */
[----:B------:R-:W-:Y:S01]  /*e340*/  FADD.FTZ R9, R130, R9 ;  /* 0x0000000982097221 */ /* 0x000fe20000010000 */
[----:B------:R-:W-:Y:S03]  /*e350*/  HMMA.16816.F32.BF16 R60, R72, R14, R60 ;  /* 0x0000000e483c723c */ /* 0x000fe6000004183c */
[----:B------:R-:W-:-:S03]  /*e360*/  FADD.FTZ R94, R94, R9 ;  /* 0x000000095e5e7221 */ /* 0x000fc60000010000 */
[----:B------:R-:W-:Y:S01]  /*e370*/  HMMA.16816.F32.BF16 R64, R72, R10, R64 ;  /* 0x0000000a4840723c */ /* 0x000fe20000041840 */
[----:B------:R-:W-:-:S04]  /*e380*/  FADD.FTZ R94, R93, R94 ;  /* 0x0000005e5d5e7221 */ /* 0x000fc80000010000 */
[----:B------:R-:W-:Y:S01]  /*e390*/  FADD.FTZ R95, R95, R94 ;  /* 0x0000005e5f5f7221 */ /* 0x000fe20000010000 */
[----:B--2---:R-:W-:Y:S03]  /*e3a0*/  HMMA.16816.F32.BF16 R68, R72, R16, R68 ;  /* 0x000000104844723c */ /* 0x004fe60000041844 */
[----:B------:R-:W-:-:S03]  /*e3b0*/  FADD.FTZ R132, R98, R95 ;  /* 0x0000005f62847221 */ /* 0x000fc60000010000 */
[----:B------:R-:W-:-:S15]  /*e3c0*/  HMMA.16816.F32.BF16 R72, R72, R18, R4 ;  /* 0x000000124848723c */ /* 0x000fde0000041804 */
[----:B------:R-:W-:-:S09]  /*e3d0*/  NOP ;  /* 0x0000000000007918 */ /* 0x000fd20000000000 */
.L_x_5377:
[----:B------:R-:W-:-:S13]  /*e3e0*/  ISETP.GE.AND P0, PT, R126, 0x1, PT ;  /* 0x000000017e00780c */ /* 0x000fda0003f06270 */
[----:B------:R-:W-:Y:S05]  /*e3f0*/  @!P0 BRA `(.L_x_5383) ;  /* 0x0000002000988947 */ /* 0x000fea0003800000 */
[----:B------:R-:W-:Y:S01]  /*e400*/  ULDC.64 UR4, c[0x0][0x250] ;  /* 0x0000940000047ab9 */ /* 0x000fe20000000a00 */
[----:B------:R-:W-:Y:S01]  /*e410*/  ULDC UR8, c[0x0][0x248] ;  /* 0x0000920000087ab9 */ /* 0x000fe20000000800 */
[----:B------:R-:W-:Y:S01]  /*e420*/  ULEA UR9, -UR4, URZ, 0x6 ;  /* 0x0000003f04097291 */ /* 0x000fe2000f8e313f */
[----:B------:R-:W-:Y:S01]  /*e430*/  IMAD.MOV.U32 R3, RZ, RZ, R0 ;  /* 0x000000ffff037224 */ /* 0x000fe200078e0000 */
[----:B------:R-:W-:Y:S01]  /*e440*/  USHF.L.U64.HI UR10, UR4, 0x5, UR5 ;  /* 0x00000005040a7899 */ /* 0x000fe20008010205 */
[----:B------:R-:W-:Y:S01]  /*e450*/  IMAD.MOV.U32 R85, RZ, RZ, R2 ;  /* 0x000000ffff557224 */ /* 0x000fe200078e0002 */
[----:B------:R-:W-:Y:S02]  /*e460*/  USHF.L.U32 UR11, UR4, 0x5, URZ ;  /* 0x00000005040b7899 */ /* 0x000fe4000800063f */
[----:B------:R-:W-:Y:S01]  /*e470*/  USHF.R.S32.HI UR4, URZ, 0x1f, UR9 ;  /* 0x0000001f3f047899 */ /* 0x000fe20008011409 */
[----:B------:R-:W-:Y:S01]  /*e480*/  MOV R131, UR9 ;  /* 0x0000000900837c02 */ /* 0x000fe20008000f00 */
[----:B------:R-:W-:-:S02]  /*e490*/  ULEA UR5, -UR8, URZ, 0x6 ;  /* 0x0000003f08057291 */ /* 0x000fc4000f8e313f */
[----:B------:R-:W-:Y:S02]  /*e4a0*/  USHF.L.U64.HI UR10, UR11, 0x1, UR10 ;  /* 0x000000010b0a7899 */ /* 0x000fe4000801020a */
[----:B------:R-:W-:Y:S01]  /*e4b0*/  MOV R130, UR4 ;  /* 0x0000000400827c02 */ /* 0x000fe20008000f00 */
[----:B------:R-:W-:Y:S02]  /*e4c0*/  USHF.R.S32.HI UR8, URZ, 0x1f, UR5 ;  /* 0x0000001f3f087899 */ /* 0x000fe40008011405 */
[----:B------:R-:W-:Y:S01]  /*e4d0*/  USHF.L.U32 UR11, UR11, 0x1, URZ ;  /* 0x000000010b0b7899 */ /* 0x000fe2000800063f */
[----:B------:R-:W-:-:S11]  /*e4e0*/  ULDC UR4, c[0x0][0x2ec] ;  /* 0x0000bb0000047ab9 */ /* 0x000fd60000000800 */
.L_x_5387:
        /* <DEDUP_REMOVED lines=66> */
.L_x_5384:
        /* <DEDUP_REMOVED lines=18> */
[----:B------:R-:W0:Y:S04]  /*ea30*/  LDGDEPBAR ;  /* 0x00000000000079af */ /* 0x000e280000000000 */
[----:B------:R-:W5:Y:S04]  /*ea40*/  LDSM.16.M88.4 R104, [R116+0x3c00] ;  /* 0x003c00007468783b */ /* 0x000f680000000200 */
[----:B------:R-:W-:Y:S01]  /*ea50*/  LDSM.16.M88.4 R108, [R113+0x3800] ;  /* 0x00380000716c783b */ /* 0x000fe20000000200 */
        /* <DEDUP_REMOVED lines=10> */
[----:B------:R-:W-:Y:S01]  /*eb00*/  HMMA.16816.F32.BF16 R32, R88, R106, RZ ;  /* 0x0000006a5820723c */ /* 0x000fe200000418ff */
[----:B------:R-:W4:Y:S04]  /*eb10*/  LDSM.16.M88.4 R88, [R113+0x3c00] ;  /* 0x003c00007158783b */ /* 0x000f280000000200 */
[----:B------:R-:W-:Y:S01]  /*eb20*/  LDSM.16.M88.4 R104, [R116+0x4400] ;  /* 0x004400007468783b */ /* 0x000fe20000000200 */
[C---:B--2---:R-:W-:Y:S06]  /*eb30*/  HMMA.16816.F32.BF16 R4, R92.reuse, R96, R4 ;  /* 0x000000605c04723c */ /* 0x044fec0000041804 */
[C---:B------:R-:W-:Y:S01]  /*eb40*/  HMMA.16816.F32.BF16 R8, R92.reuse, R98, R8 ;  /* 0x000000625c08723c */ /* 0x040fe20000041808 */
[----:B------:R-:W-:Y:S05]  /*eb50*/  LDSM.16.M88.4 R96, [R117+0x1000] ;  /* 0x001000007560783b */ /* 0x000fea0000000200 */
[C---:B---3--:R-:W-:Y:S06]  /*eb60*/  HMMA.16816.F32.BF16 R12, R92.reuse, R100, R12 ;  /* 0x000000645c0c723c */ /* 0x048fec000004180c */
[C---:B------:R-:W-:Y:S01]  /*eb70*/  HMMA.16816.F32.BF16 R16, R92.reuse, R102, R16 ;  /* 0x000000665c10723c */ /* 0x040fe20000041810 */
[----:B------:R-:W2:Y:S05]  /*eb80*/  LDSM.16.M88.4 R100, [R116+0x4000] ;  /* 0x004000007464783b */ /* 0x000eaa0000000200 */
[C---:B------:R-:W-:Y:S06]  /*eb90*/  HMMA.16816.F32.BF16 R20, R92.reuse, R108, R20 ;  /* 0x0000006c5c14723c */ /* 0x040fec0000041814 */
[C---:B------:R-:W-:Y:S06]  /*eba0*/  HMMA.16816.F32.BF16 R24, R92.reuse, R110, R24 ;  /* 0x0000006e5c18723c */ /* 0x040fec0000041818 */
[C---:B----4-:R-:W-:Y:S06]  /*ebb0*/  HMMA.16816.F32.BF16 R28, R92.reuse, R88, R28 ;  /* 0x000000585c1c723c */ /* 0x050fec000004181c */
[----:B------:R-:W-:Y:S01]  /*ebc0*/  HMMA.16816.F32.BF16 R32, R92, R90, R32 ;  /* 0x0000005a5c20723c */ /* 0x000fe20000041820 */
[----:B------:R-:W3:Y:S04]  /*ebd0*/  LDSM.16.M88.4 R88, [R116+0x4800] ;  /* 0x004800007458783b */ /* 0x000ee80000000200 */
[----:B------:R-:W4:Y:S01]  /*ebe0*/  LDSM.16.M88.4 R92, [R116+0x4c00] ;  /* 0x004c0000745c783b */ /* 0x000f220000000200 */
[C---:B--2---:R-:W-:Y:S06]  /*ebf0*/  HMMA.16816.F32.BF16 R4, R96.reuse, R100, R4 ;  /* 0x000000646004723c */ /* 0x044fec0000041804 */
[C---:B------:R-:W-:Y:S01]  /*ec00*/  HMMA.16816.F32.BF16 R8, R96.reuse, R102, R8 ;  /* 0x000000666008723c */ /* 0x040fe20000041808 */
[----:B------:R-:W-:Y:S05]  /*ec10*/  LDSM.16.M88.4 R100, [R113+0x4000] ;  /* 0x004000007164783b */ /* 0x000fea0000000200 */
[C---:B------:R-:W-:Y:S06]  /*ec20*/  HMMA.16816.F32.BF16 R12, R96.reuse, R104, R12 ;  /* 0x00000068600c723c */ /* 0x040fec000004180c */
[C---:B------:R-:W-:Y:S01]  /*ec30*/  HMMA.16816.F32.BF16 R16, R96.reuse, R106, R16 ;  /* 0x0000006a6010723c */ /* 0x040fe20000041810 */
[----:B------:R-:W-:Y:S05]  /*ec40*/  LDSM.16.M88.4 R104, [R113+0x4400] ;  /* 0x004400007168783b */ /* 0x000fea0000000200 */
[C---:B---3--:R-:W-:Y:S06]  /*ec50*/  HMMA.16816.F32.BF16 R20, R96.reuse, R88, R20 ;  /* 0x000000586014723c */ /* 0x048fec0000041814 */
[C---:B------:R-:W-:Y:S01]  /*ec60*/  HMMA.16816.F32.BF16 R24, R96.reuse, R90, R24 ;  /* 0x0000005a6018723c */ /* 0x040fe20000041818 */
[----:B------:R-:W2:Y:S05]  /*ec70*/  LDSM.16.M88.4 R88, [R115+0x1000] ;  /* 0x001000007358783b */ /* 0x000eaa0000000200 */
        /* <DEDUP_REMOVED lines=30> */
[----:B------:R-:W-:Y:S04]  /*ee60*/  DEPBAR.LE SB0, 0x0 ;  /* 0x000080000000791a */ /* 0x000fe80000000000 */
[----:B------:R-:W-:Y:S01]  /*ee70*/  BAR.SYNC.DEFER_BLOCKING 0x0 ;  /* 0x0000000000007b1d */ /* 0x000fe20000010000 */
[C---:B--2---:R-:W-:Y:S06]  /*ee80*/  HMMA.16816.F32.BF16 R4, R88.reuse, R100, R4 ;  /* 0x000000645804723c */ /* 0x044fec0000041804 */
[C---:B------:R-:W-:Y:S06]  /*ee90*/  HMMA.16816.F32.BF16 R8, R88.reuse, R102, R8 ;  /* 0x000000665808723c */ /* 0x040fec0000041808 */
[C---:B------:R-:W-:Y:S06]  /*eea0*/  HMMA.16816.F32.BF16 R12, R88.reuse, R104, R12 ;  /* 0x00000068580c723c */ /* 0x040fec000004180c */
[C---:B------:R-:W-:Y:S06]  /*eeb0*/  HMMA.16816.F32.BF16 R16, R88.reuse, R106, R16 ;  /* 0x0000006a5810723c */ /* 0x040fec0000041810 */
[C---:B---3--:R-:W-:Y:S06]  /*eec0*/  HMMA.16816.F32.BF16 R20, R88.reuse, R92, R20 ;  /* 0x0000005c5814723c */ /* 0x048fec0000041814 */
[C---:B------:R-:W-:Y:S06]  /*eed0*/  HMMA.16816.F32.BF16 R24, R88.reuse, R94, R24 ;  /* 0x0000005e5818723c */ /* 0x040fec0000041818 */
[C---:B----4-:R-:W-:Y:S06]  /*eee0*/  HMMA.16816.F32.BF16 R28, R88.reuse, R96, R28 ;  /* 0x00000060581c723c */ /* 0x050fec000004181c */
[----:B------:R-:W-:Y:S01]  /*eef0*/  HMMA.16816.F32.BF16 R32, R88, R98, R32 ;  /* 0x000000625820723c */ /* 0x000fe20000041820 */
[----:B------:R-:W-:Y:S11]  /*ef00*/  @!UPT UIADD3 URZ, URZ, URZ, URZ ;  /* 0x0000003f3f3ff290 */ /* 0x000ff6000fffe03f */
[----:B------:R-:W-:Y:S01]  /*ef10*/  @!UPT UIADD3 URZ, URZ, URZ, URZ ;  /* 0x0000003f3f3ff290 */ /* 0x000fe2000fffe03f */
[----:B-1----:R-:W-:Y:S11]  /*ef20*/  @!P0 BRA `(.L_x_5385) ;  /* 0x0000000400448947 */ /* 0x002ff60003800000 */
[----:B------:R-:W1:Y:S01]  /*ef30*/  LDC.64 R86, c[0x0][0x248] ;  /* 0x00009200ff567b82 */ /* 0x000e620000000a00 */
[----:B------:R-:W-:Y:S02]  /*ef40*/  MOV R92, UR5 ;  /* 0x00000005005c7c02 */ /* 0x000fe40008000f00 */
        /* <DEDUP_REMOVED lines=42> */
[----:B------:R-:W2:Y:S02]  /*f1f0*/  LDC.64 R90, c[0x0][0x248] ;  /* 0x00009200ff5a7b82 */ /* 0x000ea40000000a00 */
        /* <DEDUP_REMOVED lines=21> */
.L_x_5386:
[C---:B------:R-:W-:Y:S04]  /*f350*/  LEA R124, P0, R92.reuse, R124, 0x1 ;  /* 0x0000007c5c7c7211 */ /* 0x040fe800078008ff */
[----:B------:R-:W-:Y:S02]  /*f360*/  LEA.HI.X R123, R92, R123, R91, 0x1, P0 ;  /* 0x0000007b5c7b7211 */ /* 0x000fe400000f0c5b */
[C---:B-1----:R-:W-:Y:S03]  /*f370*/  LEA R88, P0, R86.reuse, R124, 0x6 ;  /* 0x0000007c56587211 */ /* 0x042fe600078030ff */
[----:B------:R-:W-:Y:S01]  /*f380*/  IMAD.MOV.U32 R125, RZ, RZ, R123 ;  /* 0x000000ffff7d7224 */ /* 0x000fe200078e007b */
[----:B------:R-:W-:Y:S04]  /*f390*/  LEA.HI.X R89, R86, R123, R87, 0x6, P0 ;  /* 0x0000007b56597211 */ /* 0x000fe800000f3457 */
        /* <DEDUP_REMOVED lines=10> */
.L_x_5385:
[----:B------:R-:W-:Y:S01]  /*f440*/  FMNMX.FTZ R0, R4, R85, !PT ;  /* 0x0000005504007209 */ /* 0x000fe20007810000 */
[----:B------:R-:W-:Y:S01]  /*f450*/  LDSM.16.MT88.4 R96, [R114+0x7000] ;  /* 0x007000007260783b */ /* 0x000fe20000004200 */
        /* <DEDUP_REMOVED lines=61> */
[--C-:B--2---:R-:W-:Y:S01]  /*f830*/  FFMA.FTZ R86, R9, UR4, -R104.reuse ;  /* 0x0000000409567c23 */ /* 0x104fe20008010868 */
[--C-:B------:R-:W-:Y:S02]  /*f840*/  FFMA.FTZ R100, R11, UR4, -R103.reuse ;  /* 0x000000040b647c23 */ /* 0x100fe40008010867 */
        /* <DEDUP_REMOVED lines=39> */
[--C-:B------:R-:W-:Y:S03]  /*fac0*/  FFMA.FTZ R108, R15, UR4, -R103.reuse ;  /* 0x000000040f6c7c23 */ /* 0x100fe60008010867 */
        /* <DEDUP_REMOVED lines=15> */
[----:B------:R-:W-:Y:S03]  /*fbc0*/  LDSM.16.MT88.4 R76, [R114+0x6400] ;  /* 0x00640000724c783b */ /* 0x000fe60000004200 */
[----:B------:R-:W3:Y:S01]  /*fbd0*/  MUFU.EX2 R100, R100 ;  /* 0x0000006400647308 */ /* 0x000ee20000000800 */
[----:B--2---:R-:W-:Y:S01]  /*fbe0*/  F2FP.BF16.F32.PACK_AB R82, R86, R7 ;  /* 0x000000075652723e */ /* 0x004fe200000010ff */
[--C-:B------:R-:W-:Y:S01]  /*fbf0*/  FFMA.FTZ R109, R24, UR4, -R104.reuse ;  /* 0x00000004186d7c23 */ /* 0x100fe20008010868 */
[--C-:B------:R-:W-:Y:S01]  /*fc00*/  FFMA.FTZ R110, R25, UR4, -R104.reuse ;  /* 0x00000004196e7c23 */ /* 0x100fe20008010868 */
[--C-:B------:R-:W-:Y:S01]  /*fc10*/  FFMA.FTZ R134, R26, UR4, -R103.reuse ;  /* 0x000000041a867c23 */ /* 0x100fe20008010867 */
[--C-:B------:R-:W-:Y:S01]  /*fc20*/  FFMA.FTZ R111, R27, UR4, -R103.reuse ;  /* 0x000000041b6f7c23 */ /* 0x100fe20008010867 */
[----:B------:R-:W-:Y:S01]  /*fc30*/  FFMA.FTZ R125, R32, UR4, -R104 ;  /* 0x00000004207d7c23 */ /* 0x000fe20008010868 */
[----:B------:R-:W-:Y:S03]  /*fc40*/  LDSM.16.MT88.4 R24, [R114+0x7800] ;  /* 0x007800007218783b */ /* 0x000fe60000004200 */
[----:B------:R-:W-:Y:S01]  /*fc50*/  MUFU.EX2 R105, R105 ;  /* 0x0000006900697308 */ /* 0x000fe20000000800 */
[----:B------:R-:W-:Y:S01]  /*fc60*/  FFMA.FTZ R135, R34, UR4, -R103 ;  /* 0x0000000422877c23 */ /* 0x000fe20008010867 */
[----:B------:R-:W-:Y:S01]  /*fc70*/  FFMA.FTZ R101, R84, R133, R101 ;  /* 0x0000008554657223 */ /* 0x000fe20000010065 */
[----:B------:R-:W-:Y:S01]  /*fc80*/  FFMA.FTZ R102, R3, R132, R102 ;  /* 0x0000008403667223 */ /* 0x000fe20000010066 */
[----:B------:R-:W-:Y:S02]  /*fc90*/  ISETP.GT.AND P0, PT, R126, 0x1, PT ;  /* 0x000000017e00780c */ /* 0x000fe40003f04270 */
[----:B------:R-:W-:Y:S01]  /*fca0*/  MOV R85, R2 ;  /* 0x0000000200557202 */ /* 0x000fe20000000f00 */
[----:B------:R-:W-:Y:S03]  /*fcb0*/  FADD.FTZ R102, R6, R102 ;  /* 0x0000006606667221 */ /* 0x000fe60000010000 */
        /* <DEDUP_REMOVED lines=16> */
[----:B------:R-:W4:Y:S06]  /*fdc0*/  LDSM.16.MT88.4 R96, [R112+0x8000] ;  /* 0x008000007060783b */ /* 0x000f2c0000004200 */
[----:B------:R-:W-:Y:S10]  /*fdd0*/  MUFU.EX2 R111, R111 ;  /* 0x0000006f006f7308 */ /* 0x000ff40000000800 */
[----:B------:R-:W-:Y:S01]  /*fde0*/  MUFU.EX2 R125, R125 ;  /* 0x0000007d007d7308 */ /* 0x000fe20000000800 */
[C---:B---3--:R-:W-:Y:S09]  /*fdf0*/  HMMA.16816.F32.BF16 R56, R80.reuse, R88, R56 ;  /* 0x000000585038723c */ /* 0x048ff20000041838 */
[----:B------:R-:W-:Y:S01]  /*fe00*/  MUFU.EX2 R135, R135 ;  /* 0x0000008700877308 */ /* 0x000fe20000000800 */
[C---:B------:R-:W-:Y:S01]  /*fe10*/  HMMA.16816.F32.BF16 R60, R80.reuse, R90, R60 ;  /* 0x0000005a503c723c */ /* 0x040fe2000004183c */
[----:B------:R-:W3:Y:S05]  /*fe20*/  LDSM.16.MT88.4 R88, [R112+0x6400] ;  /* 0x006400007058783b */ /* 0x000eea0000004200 */
[C---:B-1----:R-:W-:Y:S03]  /*fe30*/  HMMA.16816.F32.BF16 R12, R80.reuse, R92, R12 ;  /* 0x0000005c500c723c */ /* 0x042fe6000004180c */
[----:B------:R-:W1:Y:S03]  /*fe40*/  MUFU.EX2 R92, R108 ;  /* 0x0000006c005c7308 */ /* 0x000e660000000800 */
[C---:B------:R-:W-:Y:S05]  /*fe50*/  HMMA.16816.F32.BF16 R64, R80.reuse, R94, R64 ;  /* 0x0000005e5040723c */ /* 0x040fea0000041840 */
[--C-:B------:R-:W-:Y:S01]  /*fe60*/  FFMA.FTZ R93, R16, UR4, -R104.reuse ;  /* 0x00000004105d7c23 */ /* 0x100fe20008010868 */
[C---:B----4-:R-:W-:Y:S05]  /*fe70*/  HMMA.16816.F32.BF16 R68, R80.reuse, R96, R68 ;  /* 0x000000605044723c */ /* 0x050fea0000041844 */
[--C-:B------:R-:W-:Y:S01]  /*fe80*/  FFMA.FTZ R94, R17, UR4, -R104.reuse ;  /* 0x00000004115e7c23 */ /* 0x100fe20008010868 */
[--C-:B------:R-:W-:Y:S01]  /*fe90*/  FFMA.FTZ R95, R18, UR4, -R103.reuse ;  /* 0x00000004125f7c23 */ /* 0x100fe20008010867 */
[--C-:B------:R-:W-:Y:S01]  /*fea0*/  FFMA.FTZ R96, R19, UR4, -R103.reuse ;  /* 0x0000000413607c23 */ /* 0x100fe20008010867 */
[----:B------:R-:W-:Y:S03]  /*feb0*/  MUFU.EX2 R93, R93 ;  /* 0x0000005d005d7308 */ /* 0x000fe60000000800 */
[C---:B------:R-:W-:Y:S01]  /*fec0*/  FMUL.FTZ R16, R84.reuse, R72 ;  /* 0x0000004854107220 */ /* 0x040fe20000410000 */
[----:B------:R-:W-:Y:S01]  /*fed0*/  FMUL.FTZ R17, R84, R73 ;  /* 0x0000004954117220 */ /* 0x000fe20000410000 */
[C---:B------:R-:W-:Y:S01]  /*fee0*/  FMUL.FTZ R18, R3.reuse, R74 ;  /* 0x0000004a03127220 */ /* 0x040fe20000410000 */
[----:B------:R-:W-:Y:S01]  /*fef0*/  FMUL.FTZ R19, R3, R75 ;  /* 0x0000004b03137220 */ /* 0x000fe20000410000 */
[----:B--2---:R-:W-:Y:S03]  /*ff00*/  F2FP.BF16.F32.PACK_AB R72, R106, R105 ;  /* 0x000000696a48723e */ /* 0x004fe600000010ff */
[----:B------:R-:W2:Y:S01]  /*ff10*/  MUFU.EX2 R94, R94 ;  /* 0x0000005e005e7308 */ /* 0x000ea20000000800 */
[----:B-1----:R-:W-:Y:S01]  /*ff20*/  F2FP.BF16.F32.PACK_AB R73, R92, R107 ;  /* 0x0000006b5c49723e */ /* 0x002fe200000010ff */
[----:B------:R-:W-:Y:S01]  /*ff30*/  FFMA.FTZ R97, R20, UR4, -R104 ;  /* 0x0000000414617c23 */ /* 0x000fe20008010868 */
[--C-:B------:R-:W-:Y:S01]  /*ff40*/  FFMA.FTZ R108, R23, UR4, -R103.reuse ;  /* 0x00000004176c7c23 */ /* 0x100fe20008010867 */
[----:B------:R-:W-:Y:S01]  /*ff50*/  F2FP.BF16.F32.PACK_AB R23, R111, R134 ;  /* 0x000000866f17723e */ /* 0x000fe200000010ff */
[----:B------:R-:W-:Y:S01]  /*ff60*/  HMMA.16816.F32.BF16 R16, R80, R98, R16 ;  /* 0x000000625010723c */ /* 0x000fe20000041810 */
[----:B------:R-:W1:Y:S04]  /*ff70*/  LDSM.16.MT88.4 R80, [R114+0x7400] ;  /* 0x007400007250783b */ /* 0x000e680000004200 */
[----:B------:R-:W-:Y:S01]  /*ff80*/  MUFU.EX2 R95, R95 ;  /* 0x0000005f005f7308 */ /* 0x000fe20000000800 */
[----:B------:R-:W-:Y:S01]  /*ff90*/  FADD.FTZ R107, R107, R100 ;  /* 0x000000646b6b7221 */ /* 0x000fe20000010000 */
[----:B------:R-:W-:Y:S01]  /*ffa0*/  IADD3 R3, R126, -0x1, RZ ;  /* 0xffffffff7e037810 */ /* 0x000fe20007ffe0ff */
[----:B------:R-:W-:Y:S03]  /*ffb0*/  FFMA.FTZ R98, R21, UR4, -R104 ;  /* 0x0000000415627c23 */ /* 0x000fe60008010868 */
[----:B------:R-:W-:Y:S04]  /*ffc0*/  FFMA.FTZ R99, R22, UR4, -R103 ;  /* 0x0000000416637c23 */ /* 0x000fe80008010867 */
[----:B------:R-:W4:Y:S01]  /*ffd0*/  MUFU.EX2 R96, R96 ;  /* 0x0000006000607308 */ /* 0x000f220000000800 */
[----:B--2---:R-:W-:Y:S01]  /*ffe0*/  F2FP.BF16.F32.PACK_AB R74, R94, R93 ;  /* 0x0000005d5e4a723e */ /* 0x004fe200000010ff */
[----:B------:R-:W-:Y:S01]  /*fff0*/  FADD.FTZ R92, R92, R107 ;  /* 0x0000006b5c5c7221 */ /* 0x000fe20000010000 */
[----:B------:R-:W-:Y:S02]  /*10000*/  F2FP.BF16.F32.PACK_AB R22, R110, R109 ;  /* 0x0000006d6e16723e */ /* 0x000fe400000010ff */
[----:B------:R-:W-:Y:S02]  /*10010*/  MOV R126, R3 ;  /* 0x00000003007e7202 */ /* 0x000fe40000000f00 */
[----:B------:R-:W-:Y:S03]  /*10020*/  MOV R3, R0 ;  /* 0x0000000000037202 */ /* 0x000fe60000000f00 */
[----:B------:R-:W-:Y:S10]  /*10030*/  MUFU.EX2 R97, R97 ;  /* 0x0000006100617308 */ /* 0x000ff40000000800 */
[----:B------:R-:W2:Y:S01]  /*10040*/  MUFU.EX2 R98, R98 ;  /* 0x0000006200627308 */ /* 0x000ea20000000800 */
[C---:B----4-:R-:W-:Y:S01]  /*10050*/  F2FP.BF16.F32.PACK_AB R75, R96.reuse, R95 ;  /* 0x0000005f604b723e */ /* 0x050fe200000010ff */
[----:B------:R-:W-:Y:S04]  /*10060*/  FADD.FTZ R95, R95, R92 ;  /* 0x0000005c5f5f7221 */ /* 0x000fe80000010000 */
[----:B------:R-:W-:Y:S02]  /*10070*/  FADD.FTZ R96, R96, R95 ;  /* 0x0000005f60607221 */ /* 0x000fe40000010000 */
[C---:B------:R-:W-:Y:S02]  /*10080*/  HMMA.16816.F32.BF16 R8, R72.reuse, R76, R8 ;  /* 0x0000004c4808723c */ /* 0x040fe40000041808 */
[----:B------:R-:W-:Y:S04]  /*10090*/  MUFU.EX2 R99, R99 ;  /* 0x0000006300637308 */ /* 0x000fe80000000800 */
[C---:B------:R-:W-:Y:S01]  /*100a0*/  HMMA.16816.F32.BF16 R36, R72.reuse, R78, R36 ;  /* 0x0000004e4824723c */ /* 0x040fe20000041824 */
[----:B------:R-:W4:Y:S05]  /*100b0*/  LDSM.16.MT88.4 R76, [R112+0x7400] ;  /* 0x00740000704c783b */ /* 0x000f2a0000004200 */
[----:B------:R-:W5:Y:S01]  /*100c0*/  MUFU.EX2 R108, R108 ;  /* 0x0000006c006c7308 */ /* 0x000f620000000800 */
[----:B--2---:R-:W-:Y:S01]  /*100d0*/  F2FP.BF16.F32.PACK_AB R20, R98, R97 ;  /* 0x000000616214723e */ /* 0x004fe200000010ff */
[C---:B---3--:R-:W-:Y:S06]  /*100e0*/  HMMA.16816.F32.BF16 R40, R72.reuse, R88, R40 ;  /* 0x000000584828723c */ /* 0x048fec0000041828 */
[C---:B------:R-:W-:Y:S01]  /*100f0*/  HMMA.16816.F32.BF16 R44, R72.reuse, R90, R44 ;  /* 0x0000005a482c723c */ /* 0x040fe2000004182c */
[----:B------:R-:W2:Y:S05]  /*10100*/  LDSM.16.MT88.4 R88, [R114+0x8400] ;  /* 0x008400007258783b */ /* 0x000eaa0000004200 */
[C---:B-1----:R-:W-:Y:S05]  /*10110*/  HMMA.16816.F32.BF16 R48, R72.reuse, R80, R48 ;  /* 0x000000504830723c */ /* 0x042fea0000041830 */
[C---:B-----5:R-:W-:Y:S01]  /*10120*/  F2FP.BF16.F32.PACK_AB R21, R108.reuse, R99 ;  /* 0x000000636c15723e */ /* 0x060fe200000010ff */
[C---:B------:R-:W-:Y:S01]  /*10130*/  HMMA.16816.F32.BF16 R52, R72.reuse, R82, R52 ;  /* 0x000000524834723c */ /* 0x040fe20000041834 */
[----:B------:R-:W1:Y:S04]  /*10140*/  LDSM.16.MT88.4 R80, [R112+0x8400] ;  /* 0x008400007050783b */ /* 0x000e680000004200 */
[----:B------:R-:W-:Y:S06]  /*10150*/  FADD.FTZ R99, R99, R96 ;  /* 0x0000006063637221 */ /* 0x000fec0000010000 */
[----:B------:R-:W-:Y:S04]  /*10160*/  FADD.FTZ R99, R108, R99 ;  /* 0x000000636c637221 */ /* 0x000fe80000010000 */
[----:B------:R-:W-:Y:S01]  /*10170*/  FADD.FTZ R134, R134, R99 ;  /* 0x0000006386867221 */ /* 0x000fe20000010000 */
[C---:B----4-:R-:W-:Y:S03]  /*10180*/  HMMA.16816.F32.BF16 R56, R72.reuse, R76, R56 ;  /* 0x0000004c4838723c */ /* 0x050fe60000041838 */
[----:B------:R-:W-:Y:S03]  /*10190*/  FADD.FTZ R111, R111, R134 ;  /* 0x000000866f6f7221 */ /* 0x000fe60000010000 */
[C---:B------:R-:W-:Y:S01]  /*101a0*/  HMMA.16816.F32.BF16 R60, R72.reuse, R78, R60 ;  /* 0x0000004e483c723c */ /* 0x040fe2000004183c */
[----:B------:R-:W3:Y:S05]  /*101b0*/  LDSM.16.MT88.4 R76, [R114+0x6800] ;  /* 0x00680000724c783b */ /* 0x000eea0000004200 */
[C---:B--2---:R-:W-:Y:S06]  /*101c0*/  HMMA.16816.F32.BF16 R12, R72.reuse, R88, R12 ;  /* 0x00000058480c723c */ /* 0x044fec000004180c */
[C---:B------:R-:W-:Y:S01]  /*101d0*/  HMMA.16816.F32.BF16 R64, R72.reuse, R90, R64 ;  /* 0x0000005a4840723c */ /* 0x040fe20000041840 */
[----:B------:R-:W2:Y:S05]  /*101e0*/  LDSM.16.MT88.4 R88, [R112+0x6800] ;  /* 0x006800007058783b */ /* 0x000eaa0000004200 */
[C---:B-1----:R-:W-:Y:S06]  /*101f0*/  HMMA.16816.F32.BF16 R68, R72.reuse, R80, R68 ;  /* 0x000000504844723c */ /* 0x042fec0000041844 */
[----:B------:R-:W-:Y:S01]  /*10200*/  HMMA.16816.F32.BF16 R16, R72, R82, R16 ;  /* 0x000000524810723c */ /* 0x000fe20000041810 */
[----:B------:R-:W1:Y:S05]  /*10210*/  LDSM.16.MT88.4 R72, [R112+0x7800] ;  /* 0x007800007048783b */ /* 0x000e6a0000004200 */
[C---:B---3--:R-:W-:Y:S06]  /*10220*/  HMMA.16816.F32.BF16 R8, R20.reuse, R76, R8 ;  /* 0x0000004c1408723c */ /* 0x048fec0000041808 */
[C---:B------:R-:W-:Y:S01]  /*10230*/  HMMA.16816.F32.BF16 R36, R20.reuse, R78, R36 ;  /* 0x0000004e1424723c */ /* 0x040fe20000041824 */
[----:B------:R-:W3:Y:S05]  /*10240*/  LDSM.16.MT88.4 R76, [R114+0x8800] ;  /* 0x00880000724c783b */ /* 0x000eea0000004200 */
[C---:B--2---:R-:W-:Y:S06]  /*10250*/  HMMA.16816.F32.BF16 R40, R20.reuse, R88, R40 ;  /* 0x000000581428723c */ /* 0x044fec0000041828 */
[C---:B------:R-:W-:Y:S05]  /*10260*/  HMMA.16816.F32.BF16 R44, R20.reuse, R90, R44 ;  /* 0x0000005a142c723c */ /* 0x040fea000004182c */
[--C-:B------:R-:W-:Y:S01]  /*10270*/  FFMA.FTZ R88, R28, UR4, -R104.reuse ;  /* 0x000000041c587c23 */ /* 0x100fe20008010868 */
[C---:B------:R-:W-:Y:S05]  /*10280*/  HMMA.16816.F32.BF16 R48, R20.reuse, R24, R48 ;  /* 0x000000181430723c */ /* 0x040fea0000041830 */
[--C-:B------:R-:W-:Y:S01]  /*10290*/  FFMA.FTZ R89, R29, UR4, -R104.reuse ;  /* 0x000000041d597c23 */ /* 0x100fe20008010868 */
[C---:B------:R-:W-:Y:S01]  /*102a0*/  HMMA.16816.F32.BF16 R52, R20.reuse, R26, R52 ;  /* 0x0000001a1434723c */ /* 0x040fe20000041834 */
[----:B------:R-:W2:Y:S01]  /*102b0*/  LDSM.16.MT88.4 R24, [R112+0x8800] ;  /* 0x008800007018783b */ /* 0x000ea20000004200 */
[----:B------:R-:W-:Y:S03]  /*102c0*/  MUFU.EX2 R88, R88 ;  /* 0x0000005800587308 */ /* 0x000fe60000000800 */
[--C-:B------:R-:W-:Y:S01]  /*102d0*/  FFMA.FTZ R90, R30, UR4, -R103.reuse ;  /* 0x000000041e5a7c23 */ /* 0x100fe20008010867 */
[C---:B-1----:R-:W-:Y:S06]  /*102e0*/  HMMA.16816.F32.BF16 R56, R20.reuse, R72, R56 ;  /* 0x000000481438723c */ /* 0x042fec0000041838 */
[----:B------:R-:W1:Y:S01]  /*102f0*/  MUFU.EX2 R89, R89 ;  /* 0x0000005900597308 */ /* 0x000e620000000800 */
[--C-:B------:R-:W-:Y:S01]  /*10300*/  FFMA.FTZ R91, R31, UR4, -R103.reuse ;  /* 0x000000041f5b7c23 */ /* 0x100fe20008010867 */
[C---:B------:R-:W-:Y:S01]  /*10310*/  HMMA.16816.F32.BF16 R60, R20.reuse, R74, R60 ;  /* 0x0000004a143c723c */ /* 0x040fe2000004183c */
[----:B------:R-:W4:Y:S02]  /*10320*/  LDSM.16.MT88.4 R28, [R114+0x6c00] ;  /* 0x006c0000721c783b */ /* 0x000f240000004200 */
[----:B------:R-:W-:Y:S03]  /*10330*/  FFMA.FTZ R104, R33, UR4, -R104 ;  /* 0x0000000421687c23 */ /* 0x000fe60008010868 */
[C---:B---3--:R-:W-:Y:S02]  /*10340*/  HMMA.16816.F32.BF16 R12, R20.reuse, R76, R12 ;  /* 0x0000004c140c723c */ /* 0x048fe4000004180c */
[----:B------:R-:W-:Y:S03]  /*10350*/  MUFU.EX2 R90, R90 ;  /* 0x0000005a005a7308 */ /* 0x000fe60000000800 */
[----:B------:R-:W-:Y:S01]  /*10360*/  FFMA.FTZ R103, R35, UR4, -R103 ;  /* 0x0000000423677c23 */ /* 0x000fe20008010867 */
[C---:B------:R-:W-:Y:S01]  /*10370*/  HMMA.16816.F32.BF16 R64, R20.reuse, R78, R64 ;  /* 0x0000004e1440723c */ /* 0x040fe20000041840 */
[----:B------:R-:W3:Y:S05]  /*10380*/  LDSM.16.MT88.4 R32, [R112+0x6c00] ;  /* 0x006c00007020783b */ /* 0x000eea0000004200 */
[----:B------:R-:W5:Y:S01]  /*10390*/  MUFU.EX2 R91, R91 ;  /* 0x0000005b005b7308 */ /* 0x000f620000000800 */
[----:B-1----:R-:W-:Y:S02]  /*103a0*/  F2FP.BF16.F32.PACK_AB R72, R89, R88 ;  /* 0x000000585948723e */ /* 0x002fe400000010ff */
[----:B------:R-:W1:Y:S07]  /*103b0*/  LDSM.16.MT88.4 R76, [R114+0x7c00] ;  /* 0x007c0000724c783b */ /* 0x000e6e0000004200 */
[----:B------:R-:W4:Y:S01]  /*103c0*/  MUFU.EX2 R104, R104 ;  /* 0x0000006800687308 */ /* 0x000f220000000800 */
[C---:B--2---:R-:W-:Y:S09]  /*103d0*/  HMMA.16816.F32.BF16 R68, R20.reuse, R24, R68 ;  /* 0x000000181444723c */ /* 0x044ff20000041844 */
[----:B------:R-:W2:Y:S02]  /*103e0*/  MUFU.EX2 R84, R103 ;  /* 0x0000006700547308 */ /* 0x000ea40000000800 */
[C---:B-----5:R-:W-:Y:S01]  /*103f0*/  F2FP.BF16.F32.PACK_AB R73, R91.reuse, R90 ;  /* 0x0000005a5b49723e */ /* 0x060fe200000010ff */
[----:B------:R-:W-:Y:S01]  /*10400*/  FADD.FTZ R90, R90, R111 ;  /* 0x0000006f5a5a7221 */ /* 0x000fe20000010000 */
[----:B------:R-:W-:Y:S01]  /*10410*/  HMMA.16816.F32.BF16 R16, R20, R26, R16 ;  /* 0x0000001a1410723c */ /* 0x000fe20000041810 */
[----:B------:R-:W5:Y:S02]  /*10420*/  LDSM.16.MT88.4 R20, [R112+0x7c00] ;  /* 0x007c00007014783b */ /* 0x000f640000004200 */
[----:B----4-:R-:W-:Y:S01]  /*10430*/  F2FP.BF16.F32.PACK_AB R74, R104, R125 ;  /* 0x0000007d684a723e */ /* 0x010fe200000010ff */
[----:B------:R-:W-:Y:S05]  /*10440*/  FADD.FTZ R90, R91, R90 ;  /* 0x0000005a5b5a7221 */ /* 0x000fea0000010000 */
[----:B------:R-:W-:Y:S02]  /*10450*/  LDSM.16.MT88.4 R24, [R112+0x8c00] ;  /* 0x008c00007018783b */ /* 0x000fe40000004200 */
[C---:B--2---:R-:W-:Y:S01]  /*10460*/  F2FP.BF16.F32.PACK_AB R75, R84.reuse, R135 ;  /* 0x00000087544b723e */ /* 0x044fe200000010ff */
[----:B------:R-:W-:Y:S04]  /*10470*/  FADD.FTZ R135, R135, R90 ;  /* 0x0000005a87877221 */ /* 0x000fe80000010000 */
[----:B------:R-:W-:Y:S02]  /*10480*/  FADD.FTZ R132, R84, R135 ;  /* 0x0000008754847221 */ /* 0x000fe40000010000 */
[C---:B------:R-:W-:Y:S01]  /*10490*/  HMMA.16816.F32.BF16 R80, R72.reuse, R28, R8 ;  /* 0x0000001c4850723c */ /* 0x040fe20000041808 */
[----:B------:R-:W2:Y:S05]  /*104a0*/  LDSM.16.MT88.4 R8, [R114+0x8c00] ;  /* 0x008c00007208783b */ /* 0x000eaa0000004200 */
        /* <DEDUP_REMOVED lines=9> */
[----:B------:R-:W-:Y:S01]  /*10540*/  FADD.FTZ R106, R106, R105 ;  /* 0x000000696a6a7221 */ /* 0x000fe20000010000 */
[C---:B-----5:R-:W-:Y:S05]  /*10550*/  HMMA.16816.F32.BF16 R56, R72.reuse, R20, R56 ;  /* 0x000000144838723c */ /* 0x060fea0000041838 */
        /* <DEDUP_REMOVED lines=14> */
[----:B------:R-:W-:Y:S01]  /*10640*/  FADD.FTZ R133, R104, R125 ;  /* 0x0000007d68857221 */ /* 0x000fe20000010000 */
[----:B------:R-:W-:Y:S06]  /*10650*/  @P0 BRA `(.L_x_5387) ;  /* 0xffffffdc00a40947 */ /* 0x000fec000383ffff */
.L_x_5383:
        /* <DEDUP_REMOVED lines=169> */
.L_x_5388:
[----:B------:R-:W1:Y:S01]  /*110f0*/  S2R R2, SR_CTAID.Z ;  /* 0x0000000000027919 */ /* 0x000e620000002700 */
[----:B------:R-:W1:Y:S01]  /*11100*/  LDC R5, c[0x0][0x270] ;  /* 0x00009c00ff057b82 */ /* 0x000e620000000800 */
[----:B------:R-:W1:Y:S07]  /*11110*/  S2R R15, SR_CTAID.Y ;  /* 0x00000000000f7919 */ /* 0x000e6e0000002600 */
[----:B------:R-:W2:Y:S01]  /*11120*/  LDC R0, c[0x0][0x2c4] ;  /* 0x0000b100ff007b82 */ /* 0x000ea20000000800 */
[----:B-1----:R-:W-:-:S04]  /*11130*/  IMAD R5, R15, R5, R2 ;  /* 0x000000050f057224 */ /* 0x002fc800078e0202 */
[----:B--2---:R-:W-:-:S07]  /*11140*/  IMAD R0, R5, R0, RZ ;  /* 0x0000000005007224 */ /* 0x004fce00078e02ff */
.L_x_5389:
        /* <DEDUP_REMOVED lines=25> */
.L_x_5391:
[----:B------:R-:W-:Y:S05]  /*112e0*/  BSYNC B0 ;  /* 0x0000000000007941 */ /* 0x000fea0003800000 */
.L_x_5390:
        /* <DEDUP_REMOVED lines=51> */
.L_x_5393:
[----:B------:R-:W-:Y:S05]  /*11620*/  BSYNC B0 ;  /* 0x0000000000007941 */ /* 0x000fea0003800000 */
.L_x_5392:
        /* <DEDUP_REMOVED lines=16> */
.L_x_5394:
        /* <DEDUP_REMOVED lines=13> */
.L_x_6502:


//--------------------- .text._ZN5flash24flash_fwd_splitkv_kernelI23Flash_fwd_kernel_traitsILi96ELi64ELi64ELi4ELb0ELb0EN7cutlass10bfloat16_tE19Flash_kernel_traitsILi96ELi64ELi64ELi4ES3_EELb1ELb0ELb0ELb0ELb1ELb1ELb0ELb1EEEvNS_16Flash_fwd_paramsE --------------------------
	.section	.text._ZN5flash24flash_fwd_splitkv_kernelI23Flash_fwd_kernel_traitsILi96ELi64ELi64ELi4ELb0ELb0EN7cutlass10bfloat16_tE19Flash_kernel_traitsILi96ELi64ELi64ELi4ES3_EELb1ELb0ELb0ELb0ELb1ELb1ELb0ELb1EEEvNS_16Flash_fwd_paramsE,"ax",@progbits
	.align	128
        .global         _ZN5flash24flash_fwd_splitkv_kernelI23Flash_fwd_kernel_traitsILi96ELi64ELi64ELi4ELb0ELb0EN7cutlass10bfloat16_tE19Flash_kernel_traitsILi96ELi64ELi64ELi4ES3_EELb1ELb0ELb0ELb0ELb1ELb1ELb0ELb1EEEvNS_16Flash_fwd_paramsE
        .type           _ZN5flash24flash_fwd_splitkv_kernelI23Flash_fwd_kernel_traitsILi96ELi64ELi64ELi4ELb0ELb0EN7cutlass10bfloat16_tE19Flash_kernel_traitsILi96ELi64ELi64ELi4ES3_EELb1ELb0ELb0ELb0ELb1ELb1ELb0ELb1EEEvNS_16Flash_fwd_paramsE,@function
        .size           _ZN5flash24flash_fwd_splitkv_kernelI23Flash_fwd_kernel_traitsILi96ELi64ELi64ELi4ELb0ELb0EN7cutlass10bfloat16_tE19Flash_kernel_traitsILi96ELi64ELi64ELi4ES3_EELb1ELb0ELb0ELb0ELb1ELb1ELb0ELb1EEEvNS_16Flash_fwd_paramsE,(.L_x_6503 - _ZN5flash24flash_fwd_splitkv_kernelI23Flash_fwd_kernel_traitsILi96ELi64ELi64ELi4ELb0ELb0EN7cutlass10bfloat16_tE19Flash_kernel_traitsILi96ELi64ELi64ELi4ES3_EELb1ELb0ELb0ELb0ELb1ELb1ELb0ELb1EEEvNS_16Flash_fwd_paramsE)
        .other          _ZN5flash24flash_fwd_splitkv_kernelI23Flash_fwd_kernel_traitsILi96ELi64ELi64ELi4ELb0ELb0EN7cutlass10bfloat16_tE19Flash_kernel_traitsILi96ELi64ELi64ELi4ES3_EELb1ELb0ELb0ELb0ELb1ELb1ELb0ELb1EEEvNS_16Flash_fwd_paramsE,@"STO_CUDA_ENTRY STV_DEFAULT"
_ZN5flash24flash_fwd_splitkv_kernelI23Flash_fwd_kernel_traitsILi96ELi64ELi64ELi4ELb0ELb0EN7cutlass10bfloat16_tE19Flash_kernel_traitsILi96ELi64ELi64ELi4ES3_EELb1ELb0ELb0ELb0ELb1ELb1ELb0ELb1EEEvNS_16Flash_fwd_paramsE:
.text._ZN5flash24flash_fwd_splitkv_kernelI23Flash_fwd_kernel_traitsILi96ELi64ELi64ELi4ELb0ELb0EN7cutlass10bfloat16_tE19Flash_kernel_traitsILi96ELi64ELi64ELi4ES3_EELb1ELb0ELb0ELb0ELb1ELb1ELb0ELb1EEEvNS_16Flash_fwd_paramsE:
        /* <DEDUP_REMOVED lines=41> */
.L_x_5395:
[----:B------:R-:W1:Y:S02]  /*0290*/  LDC R73, c[0x0][0x2c8] ;  /* 0x0000b200ff497b82 */ /* 0x000e640000000800 */
.L_x_5396:
        /* <DEDUP_REMOVED lines=89> */
.L_x_5399:
[----:B------:R-:W-:Y:S05]  /*0830*/  BSYNC B0 ;  /* 0x0000000000007941 */ /* 0x000fea0003800000 */
.L_x_5398:
        /* <DEDUP_REMOVED lines=15> */
.L_x_5401:
[----:B------:R-:W-:Y:S05]  /*0930*/  BSYNC B0 ;  /* 0x0000000000007941 */ /* 0x000fea0003800000 */
.L_x_5400:
        /* <DEDUP_REMOVED lines=11> */
.L_x_5397:
        /* <DEDUP_REMOVED lines=22> */
.L_x_5402:
        /* <DEDUP_REMOVED lines=81> */
.L_x_5403:
        /* <DEDUP_REMOVED lines=49> */
.L_x_5405:
        /* <DEDUP_REMOVED lines=33> */
.L_x_5404:
        /* <DEDUP_REMOVED lines=194> */
.L_x_5432:
        /* <DEDUP_REMOVED lines=178> */
.L_x_5410:
[----:B------:R-:W-:Y:S05]  /*2cc0*/  BSYNC B0 ;  /* 0x0000000000007941 */ /* 0x000fea0003800000 */
.L_x_5409:
        /* <DEDUP_REMOVED lines=143> */
.L_x_5412:
[----:B------:R-:W-:Y:S05]  /*35c0*/  BSYNC B0 ;  /* 0x0000000000007941 */ /* 0x000fea0003800000 */
.L_x_5411:
[----:B--2---:R-:W-:Y:S01]  /*35d0*/  MOV R20, R47 ;  /* 0x0000002f00147202 */ /* 0x004fe20000000f00 */
[----:B------:R-:W-:Y:S01]  /*35e0*/  IMAD.MOV.U32 R52, RZ, RZ, R49 ;  /* 0x000000ffff347224 */ /* 0x000fe200078e0031 */
[----:B------:R-:W-:Y:S01]  /*35f0*/  MOV R21, R38 ;  /* 0x0000002600157202 */ /* 0x000fe20000000f00 */
[----:B------:R-:W-:Y:S01]  /*3600*/  IMAD.MOV.U32 R53, RZ, RZ, R46 ;  /* 0x000000ffff357224 */ /* 0x000fe200078e002e */
[----:B------:R-:W-:Y:S01]  /*3610*/  UMOV UR4, UR18 ;  /* 0x0000001200047c82 */ /* 0x000fe20008000000 */
[----:B------:R-:W-:Y:S05]  /*3620*/  BRA `(.L_x_5413) ;  /* 0x00000020007c7947 */ /* 0x000fea0003800000 */
.L_x_5408:
        /* <DEDUP_REMOVED lines=85> */
.L_x_5417:
[----:B------:R-:W-:Y:S05]  /*3b80*/  BSYNC B0 ;  /* 0x0000000000007941 */ /* 0x000fea0003800000 */
.L_x_5416:
        /* <DEDUP_REMOVED lines=82> */
.L_x_5419:
[----:B------:R-:W-:Y:S05]  /*40b0*/  BSYNC B0 ;  /* 0x0000000000007941 */ /* 0x000fea0003800000 */
.L_x_5418:
        /* <DEDUP_REMOVED lines=83> */
.L_x_5421:
[----:B------:R-:W-:Y:S05]  /*45f0*/  BSYNC B0 ;  /* 0x0000000000007941 */ /* 0x000fea0003800000 */
.L_x_5420:
[----:B-----5:R2:W-:Y:S02]  /*4600*/  STG.E.128 desc[UR6][R110.64+0x80], R40 ;  /* 0x000080286e007986 */ /* 0x0205e4000c101d06 */
.L_x_5415:
[----:B------:R-:W-:Y:S05]  /*4610*/  BSYNC B1 ;  /* 0x0000000000017941 */ /* 0x000fea0003800000 */
.L_x_5414:
        /* <DEDUP_REMOVED lines=89> */
.L_x_5425:
[----:B------:R-:W-:Y:S05]  /*4bb0*/  BSYNC B0 ;  /* 0x0000000000007941 */ /* 0x000fea0003800000 */
.L_x_5424:
        /* <DEDUP_REMOVED lines=86> */
.L_x_5427:
[----:B------:R-:W-:Y:S05]  /*5120*/  BSYNC B0 ;  /* 0x0000000000007941 */ /* 0x000fea0003800000 */
.L_x_5426:
        /* <DEDUP_REMOVED lines=87> */
.L_x_5429:
[----:B------:R-:W-:Y:S05]  /*56a0*/  BSYNC B0 ;  /* 0x0000000000007941 */ /* 0x000fea0003800000 */
.L_x_5428:
[----:B-----5:R1:W-:Y:S02]  /*56b0*/  STG.E.128 desc[UR6][R112.64+0x80], R40 ;  /* 0x0000802870007986 */ /* 0x0203e4000c101d06 */
.L_x_5423:
[----:B------:R-:W-:Y:S05]  /*56c0*/  BSYNC B1 ;  /* 0x0000000000017941 */ /* 0x000fea0003800000 */
.L_x_5422:
        /* <DEDUP_REMOVED lines=8> */
.L_x_5407:
        /* <DEDUP_REMOVED lines=13> */
.L_x_5413:
        /* <DEDUP_REMOVED lines=81> */
.L_x_5430:
        /* <DEDUP_REMOVED lines=8> */
.L_x_5431:
[----:B------:R-:W-:Y:S04]  /*5db0*/  IADD3 R13, R13, -0x1, RZ ;  /* 0xffffffff0d0d7810 */ /* 0x000fe80007ffe0ff */
[----:B------:R-:W-:Y:S11]  /*5dc0*/  ISETP.GT.AND P0, PT, R13, R82, PT ;  /* 0x000000520d00720c */ /* 0x000ff60003f04270 */
[----:B------:R-:W-:Y:S02]  /*5dd0*/  @!UPT UIADD3 URZ, URZ, URZ, URZ ;  /* 0x0000003f3f3ff290 */ /* 0x000fe4000fffe03f */
[----:B------:R-:W-:Y:S05]  /*5de0*/  @P0 BRA `(.L_x_5432) ;  /* 0xffffffc000ec0947 */ /* 0x000fea000383ffff */
.L_x_5406:
        /* <DEDUP_REMOVED lines=90> */
.L_x_5439:
[----:B------:R-:W-:Y:S05]  /*6390*/  BSYNC B0 ;  /* 0x0000000000007941 */ /* 0x000fea0003800000 */
.L_x_5438:
        /* <DEDUP_REMOVED lines=43> */
.L_x_5441:
[----:B------:R-:W-:Y:S05]  /*6650*/  BSYNC B0 ;  /* 0x0000000000007941 */ /* 0x000fea0003800000 */
.L_x_5440:
        /* <DEDUP_REMOVED lines=43> */
.L_x_5443:
[----:B------:R-:W-:Y:S05]  /*6910*/  BSYNC B0 ;  /* 0x0000000000007941 */ /* 0x000fea0003800000 */
.L_x_5442:
[----:B------:R4:W-:Y:S02]  /*6920*/  STS.128 [R122+0x2000], R8 ;  /* 0x002000087a007388 */ /* 0x0009e40000000c00 */
.L_x_5437:
[----:B------:R-:W-:Y:S05]  /*6930*/  BSYNC B1 ;  /* 0x0000000000017941 */ /* 0x000fea0003800000 */
.L_x_5436:
        /* <DEDUP_REMOVED lines=58> */
.L_x_5446:
[----:B------:R-:W-:Y:S05]  /*6ce0*/  BSYNC B0 ;  /* 0x0000000000007941 */ /* 0x000fea0003800000 */
.L_x_5445:
        /* <DEDUP_REMOVED lines=44> */
.L_x_5448:
[----:B------:R-:W-:Y:S05]  /*6fb0*/  BSYNC B0 ;  /* 0x0000000000007941 */ /* 0x000fea0003800000 */
.L_x_5447:
        /* <DEDUP_REMOVED lines=44> */
.L_x_5450:
[----:B------:R-:W-:Y:S05]  /*7280*/  BSYNC B0 ;  /* 0x0000000000007941 */ /* 0x000fea0003800000 */
.L_x_5449:
[----:B------:R4:W-:Y:S01]  /*7290*/  STS.128 [R122+0x2800], R8 ;  /* 0x002800087a007388 */ /* 0x0009e20000000c00 */
[----:B------:R-:W-:Y:S05]  /*72a0*/  BRA `(.L_x_5444) ;  /* 0x0000002400287947 */ /* 0x000fea0003800000 */
.L_x_5435:
        /* <DEDUP_REMOVED lines=93> */
.L_x_5454:
[----:B------:R-:W-:Y:S05]  /*7880*/  BSYNC B0 ;  /* 0x0000000000007941 */ /* 0x000fea0003800000 */
.L_x_5453:
        /* <DEDUP_REMOVED lines=90> */
.L_x_5456:
[----:B------:R-:W-:Y:S05]  /*7e30*/  BSYNC B0 ;  /* 0x0000000000007941 */ /* 0x000fea0003800000 */
.L_x_5455:
        /* <DEDUP_REMOVED lines=90> */
.L_x_5458:
[----:B------:R-:W-:Y:S05]  /*83e0*/  BSYNC B0 ;  /* 0x0000000000007941 */ /* 0x000fea0003800000 */
.L_x_5457:
[----:B------:R1:W-:Y:S02]  /*83f0*/  STS.128 [R122+0x2000], R8 ;  /* 0x002000087a007388 */ /* 0x0003e40000000c00 */
.L_x_5452:
[----:B------:R-:W-:Y:S05]  /*8400*/  BSYNC B1 ;  /* 0x0000000000017941 */ /* 0x000fea0003800000 */
.L_x_5451:
        /* <DEDUP_REMOVED lines=97> */
.L_x_5460:
[----:B------:R-:W-:Y:S05]  /*8a20*/  BSYNC B0 ;  /* 0x0000000000007941 */ /* 0x000fea0003800000 */
.L_x_5459:
        /* <DEDUP_REMOVED lines=92> */
.L_x_5462:
[----:B------:R-:W-:Y:S05]  /*8ff0*/  BSYNC B0 ;  /* 0x0000000000007941 */ /* 0x000fea0003800000 */
.L_x_5461:
        /* <DEDUP_REMOVED lines=93> */
.L_x_5464:
[----:B------:R-:W-:Y:S05]  /*95d0*/  BSYNC B0 ;  /* 0x0000000000007941 */ /* 0x000fea0003800000 */
.L_x_5463:
[----:B------:R1:W-:Y:S01]  /*95e0*/  STS.128 [R122+0x2800], R8 ;  /* 0x002800087a007388 */ /* 0x0003e20000000c00 */
[----:B------:R-:W-:Y:S05]  /*95f0*/  BRA `(.L_x_5444) ;  /* 0x0000000000547947 */ /* 0x000fea0003800000 */
.L_x_5434:
        /* <DEDUP_REMOVED lines=21> */
.L_x_5444:
[----:B------:R-:W-:Y:S05]  /*9750*/  BSYNC B2 ;  /* 0x0000000000027941 */ /* 0x000fea0003800000 */
.L_x_5433:
        /* <DEDUP_REMOVED lines=12> */
[----:B------:R-:W-:Y:S01]  /*9820*/  ULDC.64 UR14, c[0x0][0x398] ;  /* 0x0000e600000e7ab9 */ /* 0x000fe20000000a00 */
        /* <DEDUP_REMOVED lines=41> */
[----:B------:R-:W-:Y:S02]  /*9ac0*/  LOP3.LUT R48, R9, 0x8, R48, 0xf8, !PT ;  /* 0x0000000809307812 */ /* 0x000fe400078ef830 */
[----:B------:R-:W-:Y:S02]  /*9ad0*/  LOP3.LUT R4, R5, 0x8, R4, 0xf8, !PT ;  /* 0x0000000805047812 */ /* 0x000fe400078ef804 */
[----:B------:R-:W-:Y:S02]  /*9ae0*/  SHF.R.U32.HI R9, RZ, 0x3, R9 ;  /* 0x00000003ff097819 */ /* 0x000fe40000011609 */
[----:B------:R-:W-:-:S02]  /*9af0*/  SHF.R.U32.HI R5, RZ, 0x3, R5 ;  /* 0x00000003ff057819 */ /* 0x000fc40000011605 */
[----:B------:R-:W-:Y:S02]  /*9b00*/  LOP3.LUT R48, R48, R9, RZ, 0x3c, !PT ;  /* 0x0000000930307212 */ /* 0x000fe400078e3cff */
[----:B------:R-:W-:-:S05]  /*9b10*/  LOP3.LUT R5, R4, R5, RZ, 0x3c, !PT ;  /* 0x0000000504057212 */ /* 0x000fca00078e3cff */
[----:B------:R-:W-:Y:S02]  /*9b20*/  IMAD.U32 R116, R116, 0x20, R5 ;  /* 0x0000002074747824 */ /* 0x000fe400078e0005 */
        /* <DEDUP_REMOVED lines=12> */
[----:B------:R-:W-:Y:S01]  /*9bf0*/  LEA R117, R117, UR4, 0x1 ;  /* 0x0000000475757c11 */ /* 0x000fe2000f8e08ff */
[----:B------:R-:W-:-:S03]  /*9c00*/  IMAD.IADD R114, R48, 0x1, R49 ;  /* 0x0000000130727824 */ /* 0x000fc600078e0231 */
[----:B------:R-:W-:Y:S01]  /*9c10*/  SEL R3, R3, 0xffffffe0, !P0 ;  /* 0xffffffe003037807 */ /* 0x000fe20004000000 */
[----:B------:R-:W-:-:S04]  /*9c20*/  IMAD R115, R51, 0x2, R117 ;  /* 0x0000000233737824 */ /* 0x000fc800078e0275 */
[----:B------:R-:W-:Y:S02]  /*9c30*/  IMAD.IADD R113, R116, 0x1, R3 ;  /* 0x0000000174717824 */ /* 0x000fe400078e0203 */
[----:B------:R-:W-:Y:S01]  /*9c40*/  IMAD.IADD R3, R61, 0x1, -R52 ;  /* 0x000000013d037824 */ /* 0x000fe200078e0a34 */
        /* <DEDUP_REMOVED lines=22> */
[----:B------:R-:W-:Y:S04]  /*9db0*/  LDSM.16.M88.4 R88, [R115] ;  /* 0x000000007358783b */ /* 0x000fe80000000200 */
[----:B------:R-:W-:Y:S04]  /*9dc0*/  LDSM.16.M88.4 R20, [R113+0x3000] ;  /* 0x003000007114783b */ /* 0x000fe80000000200 */
[----:B------:R-:W-:Y:S04]  /*9dd0*/  LDSM.16.M88.4 R68, [R117+0x1000] ;  /* 0x001000007544783b */ /* 0x000fe80000000200 */
[----:B---3--:R-:W-:Y:S04]  /*9de0*/  LDSM.16.M88.4 R12, [R116+0x4000] ;  /* 0x00400000740c783b */ /* 0x008fe80000000200 */
[----:B------:R-:W3:Y:S04]  /*9df0*/  LDSM.16.M88.4 R40, [R116+0x3400] ;  /* 0x003400007428783b */ /* 0x000ee80000000200 */
[----:B------:R-:W4:Y:S04]  /*9e00*/  LDSM.16.M88.4 R80, [R116+0x3800] ;  /* 0x003800007450783b */ /* 0x000f280000000200 */
[----:B------:R-:W5:Y:S04]  /*9e10*/  LDSM.16.M88.4 R8, [R116+0x3c00] ;  /* 0x003c00007408783b */ /* 0x000f680000000200 */
[----:B------:R-:W-:Y:S04]  /*9e20*/  LDSM.16.M88.4 R32, [R115+0x1000] ;  /* 0x001000007320783b */ /* 0x000fe80000000200 */
[----:B------:R-:W5:Y:S01]  /*9e30*/  LDSM.16.M88.4 R100, [R113+0x4000] ;  /* 0x004000007164783b */ /* 0x000f620000000200 */
[C---:B--2---:R-:W-:Y:S03]  /*9e40*/  HMMA.16816.F32.BF16 R16, R72.reuse, R24, RZ ;  /* 0x000000184810723c */ /* 0x044fe600000418ff */
[----:B-1----:R-:W1:Y:S04]  /*9e50*/  LDSM.16.M88.4 R4, [R113+0x3400] ;  /* 0x003400007104783b */ /* 0x002e680000000200 */
[----:B------:R-:W-:Y:S01]  /*9e60*/  LDSM.16.M88.4 R56, [R116+0x4400] ;  /* 0x004400007438783b */ /* 0x000fe20000000200 */
[C---:B------:R-:W-:Y:S03]  /*9e70*/  HMMA.16816.F32.BF16 R24, R72.reuse, R26, RZ ;  /* 0x0000001a4818723c */ /* 0x040fe600000418ff */
[----:B------:R-:W2:Y:S04]  /*9e80*/  LDSM.16.M88.4 R92, [R113+0x3800] ;  /* 0x00380000715c783b */ /* 0x000ea80000000200 */
[----:B------:R-:W-:Y:S04]  /*9e90*/  LDSM.16.M88.4 R28, [R113+0x4400] ;  /* 0x00440000711c783b */ /* 0x000fe80000000200 */
[----:B------:R-:W0:Y:S01]  /*9ea0*/  LDGDEPBAR ;  /* 0x00000000000079af */ /* 0x000e220000000000 */
[----:B---3--:R-:W-:Y:S06]  /*9eb0*/  HMMA.16816.F32.BF16 R44, R72, R40, RZ ;  /* 0x00000028482c723c */ /* 0x008fec00000418ff */
[C---:B------:R-:W-:Y:S06]  /*9ec0*/  HMMA.16816.F32.BF16 R16, R88.reuse, R20, R16 ;  /* 0x000000145810723c */ /* 0x040fec0000041810 */
[----:B------:R-:W-:Y:S01]  /*9ed0*/  HMMA.16816.F32.BF16 R24, R88, R22, R24 ;  /* 0x000000165818723c */ /* 0x000fe20000041818 */
[----:B------:R-:W-:Y:S05]  /*9ee0*/  LDSM.16.M88.4 R20, [R116+0x5000] ;  /* 0x005000007414783b */ /* 0x000fea0000000200 */
[C---:B----4-:R-:W-:Y:S06]  /*9ef0*/  HMMA.16816.F32.BF16 R36, R72.reuse, R80, RZ ;  /* 0x000000504824723c */ /* 0x050fec00000418ff */
[----:B------:R-:W-:Y:S06]  /*9f00*/  HMMA.16816.F32.BF16 R40, R72, R42, RZ ;  /* 0x0000002a4828723c */ /* 0x000fec00000418ff */
[C---:B------:R-:W-:Y:S06]  /*9f10*/  HMMA.16816.F32.BF16 R16, R68.reuse, R12, R16 ;  /* 0x0000000c4410723c */ /* 0x040fec0000041810 */
[----:B------:R-:W-:Y:S01]  /*9f20*/  HMMA.16816.F32.BF16 R24, R68, R14, R24 ;  /* 0x0000000e4418723c */ /* 0x000fe20000041818 */
[----:B------:R-:W-:Y:S05]  /*9f30*/  LDSM.16.M88.4 R12, [R113+0x5000] ;  /* 0x00500000710c783b */ /* 0x000fea0000000200 */
[C---:B------:R-:W-:Y:S06]  /*9f40*/  HMMA.16816.F32.BF16 R80, R72.reuse, R82, RZ ;  /* 0x000000524850723c */ /* 0x040fec00000418ff */
[C---:B-----5:R-:W-:Y:S06]  /*9f50*/  HMMA.16816.F32.BF16 R76, R72.reuse, R8, RZ ;  /* 0x00000008484c723c */ /* 0x060fec00000418ff */
[----:B------:R-:W-:Y:S01]  /*9f60*/  HMMA.16816.F32.BF16 R72, R72, R10, RZ ;  /* 0x0000000a4848723c */ /* 0x000fe200000418ff */
[----:B------:R-:W3:Y:S05]  /*9f70*/  LDSM.16.M88.4 R8, [R117+0x2000] ;  /* 0x002000007508783b */ /* 0x000eea0000000200 */
[C---:B------:R-:W-:Y:S06]  /*9f80*/  HMMA.16816.F32.BF16 R16, R32.reuse, R100, R16 ;  /* 0x000000642010723c */ /* 0x040fec0000041810 */
[----:B------:R-:W-:Y:S01]  /*9f90*/  HMMA.16816.F32.BF16 R24, R32, R102, R24 ;  /* 0x000000662018723c */ /* 0x000fe20000041818 */
[----:B------:R-:W-:Y:S05]  /*9fa0*/  LDSM.16.M88.4 R100, [R116+0x5400] ;  /* 0x005400007464783b */ /* 0x000fea0000000200 */
[C---:B-1----:R-:W-:Y:S06]  /*9fb0*/  HMMA.16816.F32.BF16 R44, R88.reuse, R4, R44 ;  /* 0x00000004582c723c */ /* 0x042fec000004182c */
[C---:B------:R-:W-:Y:S01]  /*9fc0*/  HMMA.16816.F32.BF16 R40, R88.reuse, R6, R40 ;  /* 0x000000065828723c */ /* 0x040fe20000041828 */
[----:B------:R-:W1:Y:S05]  /*9fd0*/  LDSM.16.M88.4 R4, [R115+0x2000] ;  /* 0x002000007304783b */ /* 0x000e6a0000000200 */
[C---:B--2---:R-:W-:Y:S06]  /*9fe0*/  HMMA.16816.F32.BF16 R36, R88.reuse, R92, R36 ;  /* 0x0000005c5824723c */ /* 0x044fec0000041824 */
[----:B------:R-:W-:Y:S01]  /*9ff0*/  HMMA.16816.F32.BF16 R80, R88, R94, R80 ;  /* 0x0000005e5850723c */ /* 0x000fe20000041850 */
[----:B------:R-:W-:Y:S05]  /*a000*/  LDSM.16.M88.4 R92, [R116+0x5800] ;  /* 0x00580000745c783b */ /* 0x000fea0000000200 */
[C---:B---3--:R-:W-:Y:S06]  /*a010*/  HMMA.16816.F32.BF16 R16, R8.reuse, R20, R16 ;  /* 0x000000140810723c */ /* 0x048fec0000041810 */
[----:B------:R-:W-:Y:S01]  /*a020*/  HMMA.16816.F32.BF16 R24, R8, R22, R24 ;  /* 0x000000160818723c */ /* 0x000fe20000041818 */
[----:B------:R-:W-:Y:S05]  /*a030*/  LDSM.16.M88.4 R20, [R113+0x4800] ;  /* 0x004800007114783b */ /* 0x000fea0000000200 */
[C---:B------:R-:W-:Y:S06]  /*a040*/  HMMA.16816.F32.BF16 R44, R68.reuse, R56, R44 ;  /* 0x00000038442c723c */ /* 0x040fec000004182c */
[----:B------:R-:W-:Y:S01]  /*a050*/  HMMA.16816.F32.BF16 R40, R68, R58, R40 ;  /* 0x0000003a4428723c */ /* 0x000fe20000041828 */
[----:B------:R-:W2:Y:S05]  /*a060*/  LDSM.16.M88.4 R56, [R116+0x4800] ;  /* 0x004800007438783b */ /* 0x000eaa0000000200 */
[C---:B-1----:R-:W-:Y:S06]  /*a070*/  HMMA.16816.F32.BF16 R16, R4.reuse, R12, R16 ;  /* 0x0000000c0410723c */ /* 0x042fec0000041810 */
[----:B------:R-:W-:Y:S01]  /*a080*/  HMMA.16816.F32.BF16 R24, R4, R14, R24 ;  /* 0x0000000e0418723c */ /* 0x000fe20000041818 */
[----:B------:R-:W1:Y:S05]  /*a090*/  LDSM.16.M88.4 R12, [R113+0x3c00] ;  /* 0x003c0000710c783b */ /* 0x000e6a0000000200 */
[C---:B------:R-:W-:Y:S06]  /*a0a0*/  HMMA.16816.F32.BF16 R44, R32.reuse, R28, R44 ;  /* 0x0000001c202c723c */ /* 0x040fec000004182c */
[----:B------:R-:W-:Y:S01]  /*a0b0*/  HMMA.16816.F32.BF16 R40, R32, R30, R40 ;  /* 0x0000001e2028723c */ /* 0x000fe20000041828 */
[----:B------:R-:W-:Y:S05]  /*a0c0*/  LDSM.16.M88.4 R28, [R113+0x5400] ;  /* 0x00540000711c783b */ /* 0x000fea0000000200 */
        /* <DEDUP_REMOVED lines=8> */
[----:B------:R-:W-:Y:S01]  /*a150*/  FMUL.FTZ R27, R27, UR15 ;  /* 0x0000000f1b1b7c20 */ /* 0x000fe20008410000 */
[C---:B--2---:R-:W-:Y:S02]  /*a160*/  HMMA.16816.F32.BF16 R36, R68.reuse, R56, R36 ;  /* 0x000000384424723c */ /* 0x044fe40000041824 */
[----:B------:R-:W2:Y:S04]  /*a170*/  MUFU.TANH R62, R62 ;  /* 0x0000003e003e7308 */ /* 0x000ea80000002400 */
[----:B------:R-:W-:Y:S01]  /*a180*/  HMMA.16816.F32.BF16 R80, R68, R58, R80 ;  /* 0x0000003a4450723c */ /* 0x000fe20000041850 */
[----:B------:R-:W-:Y:S03]  /*a190*/  LDSM.16.M88.4 R56, [R113+0x5800] ;  /* 0x005800007138783b */ /* 0x000fe60000000200 */
[----:B------:R-:W-:Y:S01]  /*a1a0*/  MUFU.TANH R64, R64 ;  /* 0x0000004000407308 */ /* 0x000fe20000002400 */
[----:B---3--:R-:W3:Y:S01]  /*a1b0*/  LDSM.16.M88.4 R16, [R116+0x4c00] ;  /* 0x004c00007410783b */ /* 0x008ee20000000200 */
[C---:B-1----:R-:W-:Y:S06]  /*a1c0*/  HMMA.16816.F32.BF16 R72, R88.reuse, R14, R72 ;  /* 0x0000000e5848723c */ /* 0x042fec0000041848 */
[----:B------:R-:W1:Y:S01]  /*a1d0*/  MUFU.TANH R24, R24 ;  /* 0x0000001800187308 */ /* 0x000e620000002400 */
[----:B------:R-:W-:Y:S01]  /*a1e0*/  HMMA.16816.F32.BF16 R76, R88, R12, R76 ;  /* 0x0000000c584c723c */ /* 0x000fe2000004184c */
[----:B------:R-:W-:Y:S05]  /*a1f0*/  LDSM.16.M88.4 R12, [R116+0x5c00] ;  /* 0x005c0000740c783b */ /* 0x000fea0000000200 */
[C---:B------:R-:W-:Y:S01]  /*a200*/  HMMA.16816.F32.BF16 R36, R32.reuse, R20, R36 ;  /* 0x000000142024723c */ /* 0x040fe20000041824 */
[----:B------:R-:W4:Y:S05]  /*a210*/  MUFU.TANH R66, R66 ;  /* 0x0000004200427308 */ /* 0x000f2a0000002400 */
[----:B------:R-:W-:Y:S01]  /*a220*/  HMMA.16816.F32.BF16 R80, R32, R22, R80 ;  /* 0x000000162050723c */ /* 0x000fe20000041850 */
[----:B------:R-:W5:Y:S02]  /*a230*/  LDSM.16.M88.4 R20, [R113+0x4c00] ;  /* 0x004c00007114783b */ /* 0x000f640000000200 */
[----:B------:R-:W4:Y:S03]  /*a240*/  MUFU.TANH R26, R26 ;  /* 0x0000001a001a7308 */ /* 0x000f260000002400 */
[C---:B------:R-:W-:Y:S05]  /*a250*/  HMMA.16816.F32.BF16 R44, R8.reuse, R100, R44 ;  /* 0x00000064082c723c */ /* 0x040fea000004182c */
[----:B------:R-:W4:Y:S01]  /*a260*/  MUFU.TANH R25, R25 ;  /* 0x0000001900197308 */ /* 0x000f220000002400 */
[C---:B------:R-:W-:Y:S06]  /*a270*/  HMMA.16816.F32.BF16 R40, R8.reuse, R102, R40 ;  /* 0x000000660828723c */ /* 0x040fec0000041828 */
[----:B------:R-:W-:Y:S01]  /*a280*/  HMMA.16816.F32.BF16 R36, R8, R92, R36 ;  /* 0x0000005c0824723c */ /* 0x000fe20000041824 */
[----:B------:R-:W4:Y:S05]  /*a290*/  MUFU.TANH R27, R27 ;  /* 0x0000001b001b7308 */ /* 0x000f2a0000002400 */
[C---:B---3--:R-:W-:Y:S06]  /*a2a0*/  HMMA.16816.F32.BF16 R72, R68.reuse, R18, R72 ;  /* 0x000000124448723c */ /* 0x048fec0000041848 */
[----:B------:R-:W-:Y:S01]  /*a2b0*/  HMMA.16816.F32.BF16 R76, R68, R16, R76 ;  /* 0x00000010444c723c */ /* 0x000fe2000004184c */
[----:B------:R-:W3:Y:S01]  /*a2c0*/  LDSM.16.M88.4 R16, [R113+0x5c00] ;  /* 0x005c00007110783b */ /* 0x000ee20000000200 */
[----:B------:R-:W-:-:S04]  /*a2d0*/  DEPBAR.LE SB0, 0x0 ;  /* 0x000080000000791a */ /* 0x000fc80000000000 */
[C---:B------:R-:W-:Y:S06]  /*a2e0*/  HMMA.16816.F32.BF16 R44, R4.reuse, R28, R44 ;  /* 0x0000001c042c723c */ /* 0x040fec000004182c */
[----:B------:R-:W-:Y:S06]  /*a2f0*/  HMMA.16816.F32.BF16 R40, R4, R30, R40 ;  /* 0x0000001e0428723c */ /* 0x000fec0000041828 */
[C---:B-----5:R-:W-:Y:S06]  /*a300*/  HMMA.16816.F32.BF16 R72, R32.reuse, R22, R72 ;  /* 0x000000162048723c */ /* 0x060fec0000041848 */
[----:B------:R-:W-:Y:S01]  /*a310*/  HMMA.16816.F32.BF16 R76, R32, R20, R76 ;  /* 0x00000014204c723c */ /* 0x000fe2000004184c */
[----:B------:R-:W-:-:S04]  /*a320*/  SHF.R.S32.HI R22, RZ, 0x1f, R3 ;  /* 0x0000001fff167819 */ /* 0x000fc80000011403 */
[----:B------:R-:W-:Y:S01]  /*a330*/  LEA.HI R127, R22, R3, RZ, 0x2 ;  /* 0x00000003167f7211 */ /* 0x000fe200078f10ff */
[----:B------:R-:W-:Y:S01]  /*a340*/  HMMA.16816.F32.BF16 R80, R8, R94, R80 ;  /* 0x0000005e0850723c */ /* 0x000fe20000041850 */
[----:B------:R-:W-:Y:S02]  /*a350*/  IMAD.SHL.U32 R3, R61, 0x2, RZ ;  /* 0x000000023d037824 */ /* 0x000fe400078e00ff */
[----:B------:R-:W-:Y:S01]  /*a360*/  FMUL.FTZ R28, R44, UR15 ;  /* 0x0000000f2c1c7c20 */ /* 0x000fe20008410000 */
[----:B------:R-:W-:Y:S01]  /*a370*/  SHF.R.S32.HI R127, RZ, 0x2, R127 ;  /* 0x00000002ff7f7819 */ /* 0x000fe2000001147f */
[----:B------:R-:W-:Y:S01]  /*a380*/  FMUL.FTZ R29, R45, UR15 ;  /* 0x0000000f2d1d7c20 */ /* 0x000fe20008410000 */
[----:B------:R-:W-:Y:S01]  /*a390*/  LOP3.LUT R3, R3, 0x6, RZ, 0xc0, !PT ;  /* 0x0000000603037812 */ /* 0x000fe200078ec0ff */
[----:B------:R-:W-:Y:S01]  /*a3a0*/  HMMA.16816.F32.BF16 R36, R4, R56, R36 ;  /* 0x000000380424723c */ /* 0x000fe20000041824 */
[----:B------:R-:W-:Y:S01]  /*a3b0*/  IADD3 R50, R50, 0x1, R127 ;  /* 0x0000000132327810 */ /* 0x000fe20007ffe07f */
[----:B------:R-:W-:Y:S01]  /*a3c0*/  FMUL.FTZ R30, R40, UR15 ;  /* 0x0000000f281e7c20 */ /* 0x000fe20008410000 */
[----:B------:R-:W-:Y:S01]  /*a3d0*/  FMUL.FTZ R31, R41, UR15 ;  /* 0x0000000f291f7c20 */ /* 0x000fe20008410000 */
[----:B------:R-:W5:Y:S01]  /*a3e0*/  MUFU.TANH R28, R28 ;  /* 0x0000001c001c7308 */ /* 0x000f620000002400 */
[----:B------:R-:W-:Y:S01]  /*a3f0*/  IADD3 R104, R63, R50, -R118 ;  /* 0x000000323f687210 */ /* 0x000fe20007ffe876 */
[----:B------:R-:W-:Y:S01]  /*a400*/  HMMA.16816.F32.BF16 R72, R8, R14, R72 ;  /* 0x0000000e0848723c */ /* 0x000fe20000041848 */
[----:B------:R-:W-:Y:S01]  /*a410*/  FMUL.FTZ R40, R46, UR15 ;  /* 0x0000000f2e287c20 */ /* 0x000fe20008410000 */
[----:B------:R-:W-:Y:S01]  /*a420*/  FMUL.FTZ R41, R47, UR15 ;  /* 0x0000000f2f297c20 */ /* 0x000fe20008410000 */
[----:B------:R-:W-:Y:S01]  /*a430*/  FMUL.FTZ R20, R42, UR15 ;  /* 0x0000000f2a147c20 */ /* 0x000fe20008410000 */
[----:B------:R-:W-:-:S02]  /*a440*/  VIADD R104, R104, UR14 ;  /* 0x0000000e68687c36 */ /* 0x000fc40008000000 */
[----:B------:R-:W-:Y:S01]  /*a450*/  FMUL.FTZ R21, R43, UR15 ;  /* 0x0000000f2b157c20 */ /* 0x000fe20008410000 */
[----:B------:R-:W-:Y:S01]  /*a460*/  HMMA.16816.F32.BF16 R76, R8, R12, R76 ;  /* 0x0000000c084c723c */ /* 0x000fe2000004184c */
[----:B------:R-:W5:Y:S05]  /*a470*/  MUFU.TANH R29, R29 ;  /* 0x0000001d001d7308 */ /* 0x000f6a0000002400 */
[----:B------:R-:W-:Y:S01]  /*a480*/  HMMA.16816.F32.BF16 R80, R4, R58, R80 ;  /* 0x0000003a0450723c */ /* 0x000fe20000041850 */
[----:B------:R-:W-:Y:S01]  /*a490*/  IMAD.IADD R12, R0, 0x1, R3 ;  /* 0x00000001000c7824 */ /* 0x000fe200078e0203 */
[C---:B------:R-:W-:Y:S01]  /*a4a0*/  VIMNMX R3, R104.reuse, R63, PT ;  /* 0x0000003f68037248 */ /* 0x040fe20003fe0100 */
[----:B------:R-:W5:Y:S01]  /*a4b0*/  MUFU.TANH R30, R30 ;  /* 0x0000001e001e7308 */ /* 0x000f620000002400 */
[----:B------:R-:W-:Y:S01]  /*a4c0*/  VIADDMNMX R104, R104, 0x8, R63, PT ;  /* 0x0000000868687846 */ /* 0x000fe2000380013f */
[C---:B------:R-:W-:Y:S01]  /*a4d0*/  VIADD R8, R12.reuse, 0x1 ;  /* 0x000000010c087836 */ /* 0x040fe20000000000 */
[C---:B------:R-:W-:Y:S01]  /*a4e0*/  ISETP.GE.AND P6, PT, R12.reuse, R3, PT ;  /* 0x000000030c00720c */ /* 0x040fe20003fc6270 */
[----:B------:R-:W-:-:S02]  /*a4f0*/  VIADD R2, R12, 0x9 ;  /* 0x000000090c027836 */ /* 0x000fc40000000000 */
[----:B------:R-:W-:Y:S01]  /*a500*/  FMUL.FTZ R36, R36, UR15 ;  /* 0x0000000f24247c20 */ /* 0x000fe20008410000 */
[----:B------:R-:W-:Y:S01]  /*a510*/  FMUL.FTZ R37, R37, UR15 ;  /* 0x0000000f25257c20 */ /* 0x000fe20008410000 */
[CC--:B------:R-:W-:Y:S01]  /*a520*/  ISETP.GE.AND P3, PT, R8.reuse, R3.reuse, PT ;  /* 0x000000030800720c */ /* 0x0c0fe20003f66270 */
[----:B------:R-:W5:Y:S01]  /*a530*/  MUFU.TANH R31, R31 ;  /* 0x0000001f001f7308 */ /* 0x000f620000002400 */
[-C--:B------:R-:W-:Y:S01]  /*a540*/  ISETP.GE.AND P0, PT, R8, R104.reuse, PT ;  /* 0x000000680800720c */ /* 0x080fe20003f06270 */
[----:B------:R-:W-:Y:S01]  /*a550*/  VIADD R8, R12, 0x8 ;  /* 0x000000080c087836 */ /* 0x000fe20000000000 */
[-C--:B------:R-:W-:Y:S01]  /*a560*/  ISETP.GE.AND P5, PT, R2, R3.reuse, PT ;  /* 0x000000030200720c */ /* 0x080fe20003fa6270 */
[C---:B---3--:R-:W-:Y:S01]  /*a570*/  HMMA.16816.F32.BF16 R72, R4.reuse, R18, R72 ;  /* 0x000000120448723c */ /* 0x048fe20000041848 */
[----:B--2---:R-:W-:Y:S01]  /*a580*/  FSEL R62, R62, -INF , !P3 ;  /* 0xff8000003e3e7808 */ /* 0x004fe20005800000 */
[----:B------:R-:W-:Y:S01]  /*a590*/  FMUL.FTZ R38, R38, UR15 ;  /* 0x0000000f26267c20 */ /* 0x000fe20008410000 */
[CC--:B------:R-:W-:Y:S01]  /*a5a0*/  ISETP.GE.AND P1, PT, R8.reuse, R3.reuse, PT ;  /* 0x000000030800720c */ /* 0x0c0fe20003f26270 */
[----:B------:R-:W2:Y:S01]  /*a5b0*/  MUFU.TANH R40, R40 ;  /* 0x0000002800287308 */ /* 0x000ea20000002400 */
[-C--:B------:R-:W-:Y:S01]  /*a5c0*/  ISETP.GE.AND P4, PT, R8, R104.reuse, PT ;  /* 0x000000680800720c */ /* 0x080fe20003f86270 */
[----:B------:R-:W-:Y:S01]  /*a5d0*/  HMMA.16816.F32.BF16 R76, R4, R16, R76 ;  /* 0x00000010044c723c */ /* 0x000fe2000004184c */
[----:B------:R-:W-:Y:S01]  /*a5e0*/  FSEL R8, R53, -INF , !P6 ;  /* 0xff80000035087808 */ /* 0x000fe20007000000 */
[----:B------:R-:W-:Y:S01]  /*a5f0*/  FMUL.FTZ R39, R39, UR15 ;  /* 0x0000000f27277c20 */ /* 0x000fe20008410000 */
[-C--:B------:R-:W-:Y:S01]  /*a600*/  ISETP.GE.AND P6, PT, R2, R104.reuse, PT ;  /* 0x000000680200720c */ /* 0x080fe20003fc6270 */
[C---:B------:R-:W-:Y:S01]  /*a610*/  VIADD R2, R12.reuse, 0x10 ;  /* 0x000000100c027836 */ /* 0x040fe20000000000 */
[-C--:B------:R-:W-:Y:S01]  /*a620*/  ISETP.GE.AND P3, PT, R12, R104.reuse, PT ;  /* 0x000000680c00720c */ /* 0x080fe20003f66270 */
[----:B------:R-:W3:Y:S01]  /*a630*/  MUFU.TANH R41, R41 ;  /* 0x0000002900297308 */ /* 0x000ee20000002400 */
[----:B-1----:R-:W-:Y:S01]  /*a640*/  FSEL R24, R24, -INF , !P1 ;  /* 0xff80000018187808 */ /* 0x002fe20004800000 */
[----:B------:R-:W-:Y:S01]  /*a650*/  VIADD R4, R12, 0x11 ;  /* 0x000000110c047836 */ /* 0x000fe20000000000 */
[----:B------:R-:W-:Y:S01]  /*a660*/  FSEL R9, R64, -INF , !P3 ;  /* 0xff80000040097808 */ /* 0x000fe20005800000 */
[----:B------:R-:W-:Y:S01]  /*a670*/  VIADD R5, R12, 0x19 ;  /* 0x000000190c057836 */ /* 0x000fe20000000000 */
[-C--:B------:R-:W-:Y:S01]  /*a680*/  ISETP.GE.AND P1, PT, R2, R3.reuse, PT ;  /* 0x000000030200720c */ /* 0x080fe20003f26270 */
[----:B------:R-:W-:Y:S01]  /*a690*/  FMUL.FTZ R82, R82, UR15 ;  /* 0x0000000f52527c20 */ /* 0x000fe20008410000 */
[-C--:B------:R-:W-:Y:S01]  /*a6a0*/  ISETP.GE.AND P3, PT, R2, R104.reuse, PT ;  /* 0x000000680200720c */ /* 0x080fe20003f66270 */
[----:B------:R-:W1:Y:S01]  /*a6b0*/  MUFU.TANH R20, R20 ;  /* 0x0000001400147308 */ /* 0x000e620000002400 */
[----:B------:R-:W-:Y:S01]  /*a6c0*/  VIADD R2, R12, 0x18 ;  /* 0x000000180c027836 */ /* 0x000fe20000000000 */
[----:B----4-:R-:W-:Y:S01]  /*a6d0*/  FSEL R11, R66, -INF , !P0 ;  /* 0xff800000420b7808 */ /* 0x010fe20004000000 */
[----:B------:R-:W-:Y:S01]  /*a6e0*/  FMUL.FTZ R80, R80, UR15 ;  /* 0x0000000f50507c20 */ /* 0x000fe20008410000 */
[----:B------:R-:W-:Y:S01]  /*a6f0*/  FSEL R7, R26, -INF , !P4 ;  /* 0xff8000001a077808 */ /* 0x000fe20006000000 */
[----:B------:R-:W-:Y:S01]  /*a700*/  FMUL.FTZ R72, R72, UR15 ;  /* 0x0000000f48487c20 */ /* 0x000fe20008410000 */
[CC--:B------:R-:W-:Y:S01]  /*a710*/  ISETP.GE.AND P0, PT, R4.reuse, R3.reuse, PT ;  /* 0x000000030400720c */ /* 0x0c0fe20003f06270 */
[----:B------:R-:W-:Y:S01]  /*a720*/  FMUL.FTZ R81, R81, UR15 ;  /* 0x0000000f51517c20 */ /* 0x000fe20008410000 */
[----:B------:R-:W4:Y:S01]  /*a730*/  MUFU.TANH R21, R21 ;  /* 0x0000001500157308 */ /* 0x000f220000002400 */
[-C--:B------:R-:W-:Y:S01]  /*a740*/  ISETP.GE.AND P4, PT, R4, R104.reuse, PT ;  /* 0x000000680400720c */ /* 0x080fe20003f86270 */
[----:B------:R-:W-:Y:S01]  /*a750*/  FMUL.FTZ R83, R83, UR15 ;  /* 0x0000000f53537c20 */ /* 0x000fe20008410000 */
[----:B------:R-:W-:Y:S01]  /*a760*/  FSEL R4, R25, -INF , !P5 ;  /* 0xff80000019047808 */ /* 0x000fe20006800000 */
[----:B------:R-:W-:Y:S01]  /*a770*/  FMUL.FTZ R76, R76, UR15 ;  /* 0x0000000f4c4c7c20 */ /* 0x000fe20008410000 */
[----:B------:R-:W-:Y:S01]  /*a780*/  FSEL R13, R27, -INF , !P6 ;  /* 0xff8000001b0d7808 */ /* 0x000fe20007000000 */
[----:B------:R-:W-:Y:S01]  /*a790*/  FMUL.FTZ R77, R77, UR15 ;  /* 0x0000000f4d4d7c20 */ /* 0x000fe20008410000 */
[CC--:B------:R-:W-:Y:S01]  /*a7a0*/  ISETP.GE.AND P5, PT, R2.reuse, R3.reuse, PT ;  /* 0x000000030200720c */ /* 0x0c0fe20003fa6270 */
[----:B------:R-:W4:Y:S01]  /*a7b0*/  MUFU.TANH R132, R36 ;  /* 0x0000002400847308 */ /* 0x000f220000002400 */
[-C--:B------:R-:W-:Y:S01]  /*a7c0*/  ISETP.GE.AND P6, PT, R2, R104.reuse, PT ;  /* 0x000000680200720c */ /* 0x080fe20003fc6270 */
[----:B------:R-:W-:Y:S01]  /*a7d0*/  VIADD R2, R12, 0x20 ;  /* 0x000000200c027836 */ /* 0x000fe20000000000 */
[----:B-----5:R-:W-:Y:S01]  /*a7e0*/  FSEL R28, R28, -INF , !P1 ;  /* 0xff8000001c1c7808 */ /* 0x020fe20004800000 */
[----:B------:R-:W-:Y:S01]  /*a7f0*/  FMUL.FTZ R73, R73, UR15 ;  /* 0x0000000f49497c20 */ /* 0x000fe20008410000 */
[-C--:B------:R-:W-:Y:S01]  /*a800*/  ISETP.GE.AND P1, PT, R5, R3.reuse, PT ;  /* 0x000000030500720c */ /* 0x080fe20003f26270 */
[----:B------:R-:W-:Y:S01]  /*a810*/  FMUL.FTZ R78, R78, UR15 ;  /* 0x0000000f4e4e7c20 */ /* 0x000fe20008410000 */
[----:B------:R-:W-:Y:S01]  /*a820*/  FSEL R10, R29, -INF , !P0 ;  /* 0xff8000001d0a7808 */ /* 0x000fe20004000000 */
[----:B------:R-:W5:Y:S01]  /*a830*/  MUFU.TANH R130, R37 ;  /* 0x0000002500827308 */ /* 0x000f620000002400 */
[-C--:B------:R-:W-:Y:S01]  /*a840*/  ISETP.GE.AND P0, PT, R5, R104.reuse, PT ;  /* 0x000000680500720c */ /* 0x080fe20003f06270 */
        /* <DEDUP_REMOVED lines=9> */
[----:B--2---:R-:W-:Y:S01]  /*a8e0*/  FSEL R15, R40, -INF , !P3 ;  /* 0xff800000280f7808 */ /* 0x004fe20005800000 */
[----:B------:R-:W-:Y:S01]  /*a8f0*/  FMUL.FTZ R75, R75, UR15 ;  /* 0x0000000f4b4b7c20 */ /* 0x000fe20008410000 */
[----:B---3--:R-:W-:Y:S01]  /*a900*/  FSEL R41, R41, -INF , !P4 ;  /* 0xff80000029297808 */ /* 0x008fe20006000000 */
[----:B------:R-:W-:Y:S01]  /*a910*/  VIADD R14, R12, 0x30 ;  /* 0x000000300c0e7836 */ /* 0x000fe20000000000 */
[C---:B------:R-:W-:Y:S01]  /*a920*/  ISETP.GE.AND P3, PT, R5.reuse, R3, PT ;  /* 0x000000030500720c */ /* 0x040fe20003f66270 */
[----:B------:R-:W2:Y:S01]  /*a930*/  MUFU.TANH R111, R39 ;  /* 0x00000027006f7308 */ /* 0x000ea20000002400 */
[----:B------:R-:W-:-:S02]  /*a940*/  ISETP.GE.AND P4, PT, R5, R104, PT ;  /* 0x000000680500720c */ /* 0x000fc40003f86270 */
[----:B-1----:R-:W-:Y:S02]  /*a950*/  FSEL R5, R20, -INF , !P6 ;  /* 0xff80000014057808 */ /* 0x002fe40007000000 */
[----:B----4-:R-:W-:Y:S02]  /*a960*/  FSEL R21, R21, -INF , !P0 ;  /* 0xff80000015157808 */ /* 0x010fe40004000000 */
[C---:B------:R-:W-:Y:S01]  /*a970*/  ISETP.GE.AND P6, PT, R2.reuse, R3, PT ;  /* 0x000000030200720c */ /* 0x040fe20003fc6270 */
[----:B------:R-:W1:Y:S01]  /*a980*/  MUFU.TANH R109, R82 ;  /* 0x00000052006d7308 */ /* 0x000e620000002400 */
[----:B------:R-:W-:Y:S01]  /*a990*/  ISETP.GE.AND P0, PT, R2, R104, PT ;  /* 0x000000680200720c */ /* 0x000fe20003f06270 */
[----:B------:R-:W-:Y:S01]  /*a9a0*/  VIADD R2, R12, 0x29 ;  /* 0x000000290c027836 */ /* 0x000fe20000000000 */
[----:B------:R-:W-:Y:S02]  /*a9b0*/  FSEL R132, R132, -INF , !P5 ;  /* 0xff80000084847808 */ /* 0x000fe40006800000 */
[----:B-----5:R-:W-:-:S02]  /*a9c0*/  FSEL R130, R130, -INF , !P3 ;  /* 0xff80000082827808 */ /* 0x020fc40005800000 */
[CC--:B------:R-:W-:Y:S01]  /*a9d0*/  ISETP.GE.AND P5, PT, R2.reuse, R3.reuse, PT ;  /* 0x000000030200720c */ /* 0x0c0fe20003fa6270 */
[----:B------:R-:W3:Y:S01]  /*a9e0*/  MUFU.TANH R102, R72 ;  /* 0x0000004800667308 */ /* 0x000ee20000002400 */
[-C--:B------:R-:W-:Y:S01]  /*a9f0*/  ISETP.GE.AND P3, PT, R2, R104.reuse, PT ;  /* 0x000000680200720c */ /* 0x080fe20003f66270 */
[----:B------:R-:W-:Y:S01]  /*aa00*/  VIADD R2, R12, 0x31 ;  /* 0x000000310c027836 */ /* 0x000fe20000000000 */
[----:B------:R-:W-:Y:S02]  /*aa10*/  FSEL R125, R125, -INF , !P1 ;  /* 0xff8000007d7d7808 */ /* 0x000fe40004800000 */
[----:B--2---:R-:W-:Y:S02]  /*aa20*/  FSEL R111, R111, -INF , !P4 ;  /* 0xff8000006f6f7808 */ /* 0x004fe40006000000 */
[C---:B------:R-:W-:Y:S01]  /*aa30*/  ISETP.GE.AND P1, PT, R2.reuse, R3, PT ;  /* 0x000000030200720c */ /* 0x040fe20003f26270 */
[----:B------:R-:W2:Y:S01]  /*aa40*/  MUFU.TANH R110, R80 ;  /* 0x00000050006e7308 */ /* 0x000ea20000002400 */
[----:B------:R-:W-:Y:S01]  /*aa50*/  ISETP.GE.AND P4, PT, R2, R104, PT ;  /* 0x000000680200720c */ /* 0x000fe20003f86270 */
[C---:B------:R-:W-:Y:S01]  /*aa60*/  VIADD R2, R12.reuse, 0x38 ;  /* 0x000000380c027836 */ /* 0x040fe20000000000 */
[----:B-1----:R-:W-:Y:S01]  /*aa70*/  FSEL R109, R109, -INF , !P0 ;  /* 0xff8000006d6d7808 */ /* 0x002fe20004000000 */
[----:B------:R-:W-:-:S03]  /*aa80*/  VIADD R12, R12, 0x39 ;  /* 0x000000390c0c7836 */ /* 0x000fc60000000000 */
[----:B------:R-:W-:Y:S01]  /*aa90*/  ISETP.GE.AND P0, PT, R2, R3, PT ;  /* 0x000000030200720c */ /* 0x000fe20003f06270 */
[----:B------:R-:W1:Y:S03]  /*aaa0*/  MUFU.TANH R108, R81 ;  /* 0x00000051006c7308 */ /* 0x000e660000002400 */
[----:B---3--:R-:W-:Y:S02]  /*aab0*/  FSEL R102, R102, -INF , !P0 ;  /* 0xff80000066667808 */ /* 0x008fe40004000000 */
[----:B------:R-:W-:-:S03]  /*aac0*/  ISETP.GE.AND P0, PT, R85, 0x2, PT ;  /* 0x000000025500780c */ /* 0x000fc60003f06270 */
        /* <DEDUP_REMOVED lines=86> */
.L_x_5466:
[----:B------:R-:W1:Y:S02]  /*b030*/  LDC R0, c[0x0][0x248] ;  /* 0x00009200ff007b82 */ /* 0x000e640000000800 */
[----:B-1----:R-:W-:-:S04]  /*b040*/  LEA R0, -R0, RZ, 0x6 ;  /* 0x000000ff00007211 */ /* 0x002fc800078e31ff */
[----:B------:R-:W-:-:S07]  /*b050*/  SHF.R.S32.HI R17, RZ, 0x1f, R0 ;  /* 0x0000001fff117819 */ /* 0x000fce0000011400 */
.L_x_5467:
        /* <DEDUP_REMOVED lines=24> */
.L_x_5465:
        /* <DEDUP_REMOVED lines=34> */
[----:B------:R-:W-:Y:S04]  /*b400*/  SHFL.BFLY PT, R0, R19, 0x2, 0x1f ;  /* 0x0c401f0013007f89 */ /* 0x000fe800000e0000 */
[----:B------:R-:W-:Y:S04]  /*b410*/  LDSM.16.MT88.4 R52, [R112+0x7000] ;  /* 0x007000007034783b */ /* 0x000fe80000004200 */
[----:B------:R-:W-:Y:S04]  /*b420*/  LDSM.16.MT88.4 R76, [R114+0x6000] ;  /* 0x00600000724c783b */ /* 0x000fe80000004200 */
[----:B------:R-:W-:Y:S01]  /*b430*/  LDSM.16.MT88.4 R68, [R112+0x6000] ;  /* 0x006000007044783b */ /* 0x000fe20000004200 */
[----:B-1----:R-:W-:-:S05]  /*b440*/  FMNMX.FTZ R17, R12, R17, !PT ;  /* 0x000000110c117209 */ /* 0x002fca0007810000 */
[----:B------:R-:W1:Y:S02]  /*b450*/  SHFL.BFLY PT, R2, R17, 0x1, 0x1f ;  /* 0x0c201f0011027f89 */ /* 0x000e6400000e0000 */
[----:B-1----:R-:W-:-:S04]  /*b460*/  FMNMX.FTZ R2, R17, R2, !PT ;  /* 0x0000000211027209 */ /* 0x002fc80007810000 */
[C---:B------:R-:W-:Y:S01]  /*b470*/  FSETP.NEU.FTZ.AND P1, PT, R2.reuse, -INF , PT ;  /* 0xff8000000200780b */ /* 0x040fe20003f3d000 */
[----:B------:R-:W-:-:S05]  /*b480*/  FMUL.FTZ R97, R2, UR8 ;  /* 0x0000000802617c20 */ /* 0x000fca0008410000 */
[----:B------:R-:W-:-:S05]  /*b490*/  FSEL R97, R97, RZ, P1 ;  /* 0x000000ff61617208 */ /* 0x000fca0000800000 */
[--C-:B------:R-:W-:Y:S01]  /*b4a0*/  FFMA.FTZ R93, R8, UR8, -R97.reuse ;  /* 0x00000008085d7c23 */ /* 0x100fe20008010861 */
[----:B------:R-:W-:Y:S01]  /*b4b0*/  FMNMX.FTZ R8, R19, R0, !PT ;  /* 0x0000000013087209 */ /* 0x000fe20007810000 */
[--C-:B------:R-:W-:Y:S01]  /*b4c0*/  FFMA.FTZ R92, R62, UR8, -R97.reuse ;  /* 0x000000083e5c7c23 */ /* 0x100fe20008010861 */
[--C-:B------:R-:W-:Y:S01]  /*b4d0*/  FFMA.FTZ R91, R24, UR8, -R97.reuse ;  /* 0x00000008185b7c23 */ /* 0x100fe20008010861 */
[----:B------:R-:W-:Y:S01]  /*b4e0*/  LDSM.16.MT88.4 R60, [R114+0x7000] ;  /* 0x00700000723c783b */ /* 0x000fe20000004200 */
[--C-:B------:R-:W-:Y:S01]  /*b4f0*/  FFMA.FTZ R34, R4, UR8, -R97.reuse ;  /* 0x0000000804227c23 */ /* 0x100fe20008010861 */
[----:B------:R-:W-:Y:S01]  /*b500*/  MUFU.EX2 R93, R93 ;  /* 0x0000005d005d7308 */ /* 0x000fe20000000800 */
[--C-:B------:R-:W-:Y:S01]  /*b510*/  FFMA.FTZ R26, R10, UR8, -R97.reuse ;  /* 0x000000080a1a7c23 */ /* 0x100fe20008010861 */
[----:B------:R-:W1:Y:S01]  /*b520*/  SHFL.BFLY PT, R17, R8, 0x1, 0x1f ;  /* 0x0c201f0008117f89 */ /* 0x000e6200000e0000 */
[--C-:B------:R-:W-:Y:S01]  /*b530*/  FFMA.FTZ R35, R28, UR8, -R97.reuse ;  /* 0x000000081c237c23 */ /* 0x100fe20008010861 */
[--C-:B------:R-:W-:Y:S01]  /*b540*/  FFMA.FTZ R27, R30, UR8, -R97.reuse ;  /* 0x000000081e1b7c23 */ /* 0x100fe20008010861 */
[--C-:B------:R-:W-:Y:S01]  /*b550*/  FFMA.FTZ R24, R6, UR8, -R97.reuse ;  /* 0x0000000806187c23 */ /* 0x100fe20008010861 */
[----:B------:R-:W-:Y:S01]  /*b560*/  LDSM.16.MT88.4 R28, [R114+0x6400] ;  /* 0x00640000721c783b */ /* 0x000fe20000004200 */
[--C-:B------:R-:W-:Y:S01]  /*b570*/  FFMA.FTZ R105, R105, UR8, -R97.reuse ;  /* 0x0000000869697c23 */ /* 0x100fe20008010861 */
[----:B------:R-:W2:Y:S01]  /*b580*/  MUFU.EX2 R92, R92 ;  /* 0x0000005c005c7308 */ /* 0x000ea20000000800 */
[--C-:B------:R-:W-:Y:S01]  /*b590*/  FFMA.FTZ R102, R102, UR8, -R97.reuse ;  /* 0x0000000866667c23 */ /* 0x100fe20008010861 */
[----:B------:R-:W-:-:S06]  /*b5a0*/  FFMA.FTZ R133, R106, UR8, -R97 ;  /* 0x000000086a857c23 */ /* 0x000fcc0008010861 */
[----:B------:R-:W-:Y:S08]  /*b5b0*/  MUFU.EX2 R91, R91 ;  /* 0x0000005b005b7308 */ /* 0x000ff00000000800 */
[----:B------:R-:W3:Y:S01]  /*b5c0*/  MUFU.EX2 R34, R34 ;  /* 0x0000002200227308 */ /* 0x000ee20000000800 */
[----:B--2---:R-:W-:Y:S01]  /*b5d0*/  F2FP.BF16.F32.PACK_AB R48, R92, R93 ;  /* 0x0000005d5c30723e */ /* 0x004fe200000010ff */
[----:B------:R-:W-:Y:S01]  /*b5e0*/  FADD.FTZ R92, R93, R92 ;  /* 0x0000005c5d5c7221 */ /* 0x000fe20000010000 */
[----:B-1----:R-:W-:-:S02]  /*b5f0*/  FMNMX.FTZ R0, R8, R17, !PT ;  /* 0x0000001108007209 */ /* 0x002fc40007810000 */
[----:B------:R-:W-:Y:S02]  /*b600*/  LDSM.16.MT88.4 R16, [R112+0x8000] ;  /* 0x008000007010783b */ /* 0x000fe40000004200 */
[C---:B------:R-:W-:Y:S01]  /*b610*/  FSETP.NEU.FTZ.AND P1, PT, R0.reuse, -INF , PT ;  /* 0xff8000000000780b */ /* 0x040fe20003f3d000 */
[----:B------:R-:W-:Y:S01]  /*b620*/  FMUL.FTZ R96, R0, UR8 ;  /* 0x0000000800607c20 */ /* 0x000fe20008410000 */
[----:B------:R-:W-:Y:S04]  /*b630*/  MUFU.EX2 R35, R35 ;  /* 0x0000002300237308 */ /* 0x000fe80000000800 */
[----:B------:R-:W-:Y:S02]  /*b640*/  FSEL R96, R96, RZ, P1 ;  /* 0x000000ff60607208 */ /* 0x000fe40000800000 */
[----:B---3--:R-:W-:-:S03]  /*b650*/  F2FP.BF16.F32.PACK_AB R50, R34, R91 ;  /* 0x0000005b2232723e */ /* 0x008fc600000010ff */
[--C-:B------:R-:W-:Y:S01]  /*b660*/  FFMA.FTZ R95, R9, UR8, -R96.reuse ;  /* 0x00000008095f7c23 */ /* 0x100fe20008010860 */
[--C-:B------:R-:W-:Y:S01]  /*b670*/  FFMA.FTZ R94, R11, UR8, -R96.reuse ;  /* 0x000000080b5e7c23 */ /* 0x100fe20008010860 */
[--C-:B------:R-:W-:Y:S01]  /*b680*/  FFMA.FTZ R90, R7, UR8, -R96.reuse ;  /* 0x00000008075a7c23 */ /* 0x100fe20008010860 */
[--C-:B------:R-:W-:Y:S01]  /*b690*/  FFMA.FTZ R89, R13, UR8, -R96.reuse ;  /* 0x000000080d597c23 */ /* 0x100fe20008010860 */
[--C-:B------:R-:W-:Y:S01]  /*b6a0*/  FFMA.FTZ R88, R15, UR8, -R96.reuse ;  /* 0x000000080f587c23 */ /* 0x100fe20008010860 */
[----:B------:R-:W-:Y:S01]  /*b6b0*/  LDSM.16.MT88.4 R8, [R112+0x7400] ;  /* 0x007400007008783b */ /* 0x000fe20000004200 */
[----:B------:R-:W-:Y:S01]  /*b6c0*/  MUFU.EX2 R95, R95 ;  /* 0x0000005f005f7308 */ /* 0x000fe20000000800 */
[--C-:B------:R-:W-:Y:S01]  /*b6d0*/  FFMA.FTZ R33, R41, UR8, -R96.reuse ;  /* 0x0000000829217c23 */ /* 0x100fe20008010860 */
[--C-:B------:R-:W-:Y:S01]  /*b6e0*/  FFMA.FTZ R32, R5, UR8, -R96.reuse ;  /* 0x0000000805207c23 */ /* 0x100fe20008010860 */
[----:B------:R-:W-:Y:S01]  /*b6f0*/  LDSM.16.MT88.4 R12, [R114+0x7400] ;  /* 0x00740000720c783b */ /* 0x000fe20000004200 */
[--C-:B------:R-:W-:Y:S01]  /*b700*/  FFMA.FTZ R25, R21, UR8, -R96.reuse ;  /* 0x0000000815197c23 */ /* 0x100fe20008010860 */
[----:B------:R-:W-:Y:S01]  /*b710*/  FFMA.FTZ R100, R100, UR8, -R96 ;  /* 0x0000000864647c23 */ /* 0x000fe20008010860 */
[----:B------:R-:W-:Y:S01]  /*b720*/  FADD.FTZ R91, R91, R92 ;  /* 0x0000005c5b5b7221 */ /* 0x000fe20000010000 */
[----:B------:R-:W1:Y:S01]  /*b730*/  LDSM.16.MT88.4 R40, [R114+0x8000] ;  /* 0x008000007228783b */ /* 0x000e620000004200 */
[----:B------:R-:W2:Y:S02]  /*b740*/  MUFU.EX2 R94, R94 ;  /* 0x0000005e005e7308 */ /* 0x000ea40000000800 */
[----:B------:R-:W-:Y:S01]  /*b750*/  FADD.FTZ R34, R34, R91 ;  /* 0x0000005b22227221 */ /* 0x000fe20000010000 */
[----:B------:R-:W-:Y:S05]  /*b760*/  LDSM.16.MT88.4 R20, [R112+0x6400] ;  /* 0x006400007014783b */ /* 0x000fea0000004200 */
[----:B------:R-:W-:Y:S08]  /*b770*/  MUFU.EX2 R90, R90 ;  /* 0x0000005a005a7308 */ /* 0x000ff00000000800 */
[----:B------:R-:W3:Y:S01]  /*b780*/  MUFU.EX2 R89, R89 ;  /* 0x0000005900597308 */ /* 0x000ee20000000800 */
[----:B--2---:R-:W-:Y:S01]  /*b790*/  F2FP.BF16.F32.PACK_AB R49, R94, R95 ;  /* 0x0000005f5e31723e */ /* 0x004fe200000010ff */
[----:B------:R-:W-:-:S06]  /*b7a0*/  FADD.FTZ R95, R95, R94 ;  /* 0x0000005e5f5f7221 */ /* 0x000fcc0000010000 */
[----:B------:R-:W2:Y:S08]  /*b7b0*/  MUFU.EX2 R26, R26 ;  /* 0x0000001a001a7308 */ /* 0x000eb00000000800 */
[----:B------:R-:W-:Y:S01]  /*b7c0*/  MUFU.EX2 R27, R27 ;  /* 0x0000001b001b7308 */ /* 0x000fe20000000800 */
[----:B---3--:R-:W-:Y:S01]  /*b7d0*/  F2FP.BF16.F32.PACK_AB R51, R89, R90 ;  /* 0x0000005a5933723e */ /* 0x008fe200000010ff */
[----:B------:R-:W-:-:S04]  /*b7e0*/  FADD.FTZ R90, R90, R95 ;  /* 0x0000005f5a5a7221 */ /* 0x000fc80000010000 */
[----:B------:R-:W-:Y:S02]  /*b7f0*/  FADD.FTZ R89, R89, R90 ;  /* 0x0000005a59597221 */ /* 0x000fe40000010000 */
[----:B------:R-:W-:Y:S01]  /*b800*/  HMMA.16816.F32.BF16 R64, R48, R60, RZ ;  /* 0x0000003c3040723c */ /* 0x000fe200000418ff */
[----:B------:R-:W3:Y:S01]  /*b810*/  MUFU.EX2 R24, R24 ;  /* 0x0000001800187308 */ /* 0x000ee20000000800 */
[----:B--2---:R-:W-:Y:S01]  /*b820*/  F2FP.BF16.F32.PACK_AB R4, R26, R35 ;  /* 0x000000231a04723e */ /* 0x004fe200000010ff */
[----:B------:R-:W-:-:S03]  /*b830*/  FADD.FTZ R35, R35, R34 ;  /* 0x0000002223237221 */ /* 0x000fc60000010000 */
[C---:B------:R-:W-:Y:S01]  /*b840*/  HMMA.16816.F32.BF16 R60, R48.reuse, R62, RZ ;  /* 0x0000003e303c723c */ /* 0x040fe200000418ff */
[----:B------:R-:W-:Y:S02]  /*b850*/  FADD.FTZ R26, R26, R35 ;  /* 0x000000231a1a7221 */ /* 0x000fe40000010000 */
[----:B------:R-:W-:Y:S03]  /*b860*/  MUFU.EX2 R88, R88 ;  /* 0x0000005800587308 */ /* 0x000fe60000000800 */
[C---:B------:R-:W-:Y:S05]  /*b870*/  HMMA.16816.F32.BF16 R56, R48.reuse, R52, RZ ;  /* 0x000000343038723c */ /* 0x040fea00000418ff */
[----:B------:R-:W2:Y:S01]  /*b880*/  MUFU.EX2 R33, R33 ;  /* 0x0000002100217308 */ /* 0x000ea20000000800 */
[----:B------:R-:W-:Y:S01]  /*b890*/  HMMA.16816.F32.BF16 R52, R48, R54, RZ ;  /* 0x000000363034723c */ /* 0x000fe200000418ff */
[----:B---3--:R-:W-:Y:S01]  /*b8a0*/  F2FP.BF16.F32.PACK_AB R6, R24, R27 ;  /* 0x0000001b1806723e */ /* 0x008fe200000010ff */
[----:B------:R-:W-:-:S04]  /*b8b0*/  FADD.FTZ R27, R27, R26 ;  /* 0x0000001a1b1b7221 */ /* 0x000fc80000010000 */
[----:B-1----:R-:W-:Y:S01]  /*b8c0*/  HMMA.16816.F32.BF16 R36, R48, R40, RZ ;  /* 0x000000283024723c */ /* 0x002fe200000418ff */
[----:B------:R-:W-:Y:S01]  /*b8d0*/  MUFU.EX2 R32, R32 ;  /* 0x0000002000207308 */ /* 0x000fe20000000800 */
[----:B------:R-:W-:-:S04]  /*b8e0*/  FADD.FTZ R27, R24, R27 ;  /* 0x0000001b181b7221 */ /* 0x000fc80000010000 */
[C---:B------:R-:W-:Y:S03]  /*b8f0*/  HMMA.16816.F32.BF16 R40, R48.reuse, R42, RZ ;  /* 0x0000002a3028723c */ /* 0x040fe600000418ff */
[----:B------:R-:W1:Y:S01]  /*b900*/  MUFU.EX2 R25, R25 ;  /* 0x0000001900197308 */ /* 0x000e620000000800 */
[C---:B--2---:R-:W-:Y:S01]  /*b910*/  F2FP.BF16.F32.PACK_AB R5, R33.reuse, R88 ;  /* 0x000000582105723e */ /* 0x044fe200000010ff */
[----:B------:R-:W-:Y:S01]  /*b920*/  FADD.FTZ R88, R88, R89 ;  /* 0x0000005958587221 */ /* 0x000fe20000010000 */
[C---:B------:R-:W-:Y:S03]  /*b930*/  HMMA.16816.F32.BF16 R80, R48.reuse, R76, RZ ;  /* 0x0000004c3050723c */ /* 0x040fe600000418ff */
[----:B------:R-:W-:Y:S02]  /*b940*/  FADD.FTZ R33, R33, R88 ;  /* 0x0000005821217221 */ /* 0x000fe40000010000 */
[----:B------:R-:W-:Y:S01]  /*b950*/  MUFU.EX2 R105, R105 ;  /* 0x0000006900697308 */ /* 0x000fe20000000800 */
[C---:B------:R-:W-:Y:S06]  /*b960*/  HMMA.16816.F32.BF16 R72, R48.reuse, R68, RZ ;  /* 0x000000443048723c */ /* 0x040fec00000418ff */
[----:B------:R-:W-:Y:S01]  /*b970*/  HMMA.16816.F32.BF16 R76, R48, R78, RZ ;  /* 0x0000004e304c723c */ /* 0x000fe200000418ff */
[----:B------:R-:W-:Y:S01]  /*b980*/  MUFU.EX2 R102, R102 ;  /* 0x0000006600667308 */ /* 0x000fe20000000800 */
[----:B-1----:R-:W-:Y:S01]  /*b990*/  F2FP.BF16.F32.PACK_AB R7, R25, R32 ;  /* 0x000000201907723e */ /* 0x002fe200000010ff */
[----:B------:R-:W-:-:S03]  /*b9a0*/  FADD.FTZ R32, R32, R33 ;  /* 0x0000002120207221 */ /* 0x000fc60000010000 */
[----:B------:R-:W-:Y:S01]  /*b9b0*/  HMMA.16816.F32.BF16 R68, R48, R70, RZ ;  /* 0x000000463044723c */ /* 0x000fe200000418ff */
[----:B------:R-:W-:Y:S02]  /*b9c0*/  FADD.FTZ R32, R25, R32 ;  /* 0x0000002019207221 */ /* 0x000fe40000010000 */
[----:B------:R-:W-:Y:S03]  /*b9d0*/  MUFU.EX2 R133, R133 ;  /* 0x0000008500857308 */ /* 0x000fe60000000800 */
[C---:B------:R-:W-:Y:S06]  /*b9e0*/  HMMA.16816.F32.BF16 R64, R4.reuse, R12, R64 ;  /* 0x0000000c0440723c */ /* 0x040fec0000041840 */
[C---:B------:R-:W-:Y:S01]  /*b9f0*/  HMMA.16816.F32.BF16 R60, R4.reuse, R14, R60 ;  /* 0x0000000e043c723c */ /* 0x040fe2000004183c */
[----:B------:R-:W1:Y:S05]  /*ba00*/  LDSM.16.MT88.4 R12, [R114+0x8400] ;  /* 0x00840000720c783b */ /* 0x000e6a0000004200 */
[C---:B------:R-:W-:Y:S06]  /*ba10*/  HMMA.16816.F32.BF16 R56, R4.reuse, R8, R56 ;  /* 0x000000080438723c */ /* 0x040fec0000041838 */
[----:B------:R-:W-:Y:S01]  /*ba20*/  HMMA.16816.F32.BF16 R52, R4, R10, R52 ;  /* 0x0000000a0434723c */ /* 0x000fe20000041834 */
[----:B------:R-:W2:Y:S05]  /*ba30*/  LDSM.16.MT88.4 R8, [R112+0x8400] ;  /* 0x008400007008783b */ /* 0x000eaa0000004200 */
[C---:B------:R-:W-:Y:S06]  /*ba40*/  HMMA.16816.F32.BF16 R44, R48.reuse, R16, RZ ;  /* 0x00000010302c723c */ /* 0x040fec00000418ff */
[----:B------:R-:W-:Y:S01]  /*ba50*/  HMMA.16816.F32.BF16 R48, R48, R18, RZ ;  /* 0x000000123030723c */ /* 0x000fe200000418ff */
[----:B------:R-:W-:Y:S05]  /*ba60*/  LDSM.16.MT88.4 R16, [R114+0x6c00] ;  /* 0x006c00007210783b */ /* 0x000fea0000004200 */
[C---:B------:R-:W-:Y:S06]  /*ba70*/  HMMA.16816.F32.BF16 R80, R4.reuse, R28, R80 ;  /* 0x0000001c0450723c */ /* 0x040fec0000041850 */
[----:B------:R-:W-:Y:S01]  /*ba80*/  HMMA.16816.F32.BF16 R76, R4, R30, R76 ;  /* 0x0000001e044c723c */ /* 0x000fe2000004184c */
[--C-:B------:R-:W-:Y:S01]  /*ba90*/  FFMA.FTZ R29, R130, UR8, -R97.reuse ;  /* 0x00000008821d7c23 */ /* 0x100fe20008010861 */
[----:B------:R-:W-:-:S04]  /*baa0*/  FFMA.FTZ R28, R110, UR8, -R97 ;  /* 0x000000086e1c7c23 */ /* 0x000fc80008010861 */
[C---:B-1----:R-:W-:Y:S01]  /*bab0*/  HMMA.16816.F32.BF16 R36, R4.reuse, R12, R36 ;  /* 0x0000000c0424723c */ /* 0x042fe20000041824 */
[--C-:B------:R-:W-:Y:S01]  /*bac0*/  FFMA.FTZ R30, R132, UR8, -R97.reuse ;  /* 0x00000008841e7c23 */ /* 0x100fe20008010861 */
[--C-:B------:R-:W-:Y:S01]  /*bad0*/  FFMA.FTZ R31, R125, UR8, -R96.reuse ;  /* 0x000000087d1f7c23 */ /* 0x100fe20008010860 */
[----:B------:R-:W-:Y:S03]  /*bae0*/  MUFU.EX2 R29, R29 ;  /* 0x0000001d001d7308 */ /* 0x000fe60000000800 */
[C---:B------:R-:W-:Y:S01]  /*baf0*/  HMMA.16816.F32.BF16 R40, R4.reuse, R14, R40 ;  /* 0x0000000e0428723c */ /* 0x040fe20000041828 */
[----:B------:R-:W1:Y:S04]  /*bb00*/  LDSM.16.MT88.4 R12, [R114+0x6800] ;  /* 0x00680000720c783b */ /* 0x000e680000004200 */
[----:B------:R-:W3:Y:S01]  /*bb10*/  MUFU.EX2 R30, R30 ;  /* 0x0000001e001e7308 */ /* 0x000ee20000000800 */
[C---:B--2---:R-:W-:Y:S06]  /*bb20*/  HMMA.16816.F32.BF16 R44, R4.reuse, R8, R44 ;  /* 0x00000008042c723c */ /* 0x044fec000004182c */
[C---:B------:R-:W-:Y:S01]  /*bb30*/  HMMA.16816.F32.BF16 R48, R4.reuse, R10, R48 ;  /* 0x0000000a0430723c */ /* 0x040fe20000041830 */
[----:B------:R-:W2:Y:S01]  /*bb40*/  LDSM.16.MT88.4 R8, [R112+0x6800] ;  /* 0x006800007008783b */ /* 0x000ea20000004200 */
[----:B------:R-:W-:Y:S04]  /*bb50*/  MUFU.EX2 R28, R28 ;  /* 0x0000001c001c7308 */ /* 0x000fe80000000800 */
[C---:B------:R-:W-:Y:S04]  /*bb60*/  HMMA.16816.F32.BF16 R72, R4.reuse, R20, R72 ;  /* 0x000000140448723c */ /* 0x040fe80000041848 */
[----:B------:R-:W-:Y:S02]  /*bb70*/  MUFU.EX2 R31, R31 ;  /* 0x0000001f001f7308 */ /* 0x000fe40000000800 */
[----:B------:R-:W-:Y:S01]  /*bb80*/  HMMA.16816.F32.BF16 R68, R4, R22, R68 ;  /* 0x000000160444723c */ /* 0x000fe20000041844 */
[--C-:B------:R-:W-:Y:S01]  /*bb90*/  FFMA.FTZ R21, R108, UR8, -R97.reuse ;  /* 0x000000086c157c23 */ /* 0x100fe20008010861 */
[--C-:B------:R-:W-:Y:S01]  /*bba0*/  FFMA.FTZ R20, R107, UR8, -R96.reuse ;  /* 0x000000086b147c23 */ /* 0x100fe20008010860 */
[----:B------:R-:W-:Y:S01]  /*bbb0*/  FFMA.FTZ R108, R103, UR8, -R97 ;  /* 0x00000008676c7c23 */ /* 0x000fe20008010861 */
[----:B------:R-:W-:-:S03]  /*bbc0*/  FFMA.FTZ R97, R101, UR8, -R96 ;  /* 0x0000000865617c23 */ /* 0x000fc60008010860 */
[--C-:B------:R-:W-:Y:S01]  /*bbd0*/  FFMA.FTZ R22, R111, UR8, -R96.reuse ;  /* 0x000000086f167c23 */ /* 0x100fe20008010860 */
[----:B------:R-:W-:Y:S01]  /*bbe0*/  FFMA.FTZ R23, R109, UR8, -R96 ;  /* 0x000000086d177c23 */ /* 0x000fe20008010860 */
[----:B------:R-:W4:Y:S01]  /*bbf0*/  MUFU.EX2 R21, R21 ;  /* 0x0000001500157308 */ /* 0x000f220000000800 */
[----:B---3--:R-:W-:Y:S01]  /*bc00*/  F2FP.BF16.F32.PACK_AB R4, R29, R30 ;  /* 0x0000001e1d04723e */ /* 0x008fe200000010ff */
[----:B------:R-:W-:-:S04]  /*bc10*/  FADD.FTZ R30, R30, R27 ;  /* 0x0000001b1e1e7221 */ /* 0x000fc80000010000 */
[----:B------:R-:W-:Y:S02]  /*bc20*/  FADD.FTZ R29, R29, R30 ;  /* 0x0000001e1d1d7221 */ /* 0x000fe40000010000 */
[----:B------:R-:W3:Y:S08]  /*bc30*/  MUFU.EX2 R22, R22 ;  /* 0x0000001600167308 */ /* 0x000ef00000000800 */
[----:B------:R-:W-:Y:S01]  /*bc40*/  MUFU.EX2 R23, R23 ;  /* 0x0000001700177308 */ /* 0x000fe20000000800 */
[----:B----4-:R-:W-:Y:S01]  /*bc50*/  F2FP.BF16.F32.PACK_AB R6, R21, R28 ;  /* 0x0000001c1506723e */ /* 0x010fe200000010ff */
[----:B------:R-:W-:-:S04]  /*bc60*/  FADD.FTZ R28, R28, R29 ;  /* 0x0000001d1c1c7221 */ /* 0x000fc80000010000 */
[----:B------:R-:W-:Y:S02]  /*bc70*/  FADD.FTZ R28, R21, R28 ;  /* 0x0000001c151c7221 */ /* 0x000fe40000010000 */
        /* <DEDUP_REMOVED lines=23> */
[--C-:B------:R-:W-:Y:S01]  /*bdf0*/  FFMA.FTZ R12, R99, UR8, -R96.reuse ;  /* 0x00000008630c7c23 */ /* 0x100fe20008010860 */
[----:B------:R-:W-:-:S02]  /*be00*/  FFMA.FTZ R99, R98, UR8, -R96 ;  /* 0x0000000862637c23 */ /* 0x000fc40008010860 */
[----:B------:R-:W1:Y:S02]  /*be10*/  MUFU.EX2 R98, R100 ;  /* 0x0000006400627308 */ /* 0x000e640000000800 */
[C---:B--2---:R-:W-:Y:S06]  /*be20*/  HMMA.16816.F32.BF16 R44, R4.reuse, R8, R44 ;  /* 0x00000008042c723c */ /* 0x044fec000004182c */
[----:B------:R2:W-:Y:S01]  /*be30*/  MUFU.EX2 R96, R12 ;  /* 0x0000000c00607308 */ /* 0x0005e20000000800 */
[----:B------:R-:W-:Y:S01]  /*be40*/  HMMA.16816.F32.BF16 R48, R4, R10, R48 ;  /* 0x0000000a0430723c */ /* 0x000fe20000041830 */
[----:B------:R-:W4:Y:S06]  /*be50*/  LDSM.16.MT88.4 R8, [R114+0x7c00] ;  /* 0x007c00007208783b */ /* 0x000f2c0000004200 */
[----:B------:R-:W5:Y:S01]  /*be60*/  MUFU.EX2 R99, R99 ;  /* 0x0000006300637308 */ /* 0x000f620000000800 */
[----:B---3--:R-:W-:Y:S01]  /*be70*/  F2FP.BF16.F32.PACK_AB R4, R108, R105 ;  /* 0x000000696c04723e */ /* 0x008fe200000010ff */
[----:B------:R-:W-:Y:S01]  /*be80*/  FADD.FTZ R105, R105, R28 ;  /* 0x0000001c69697221 */ /* 0x000fe20000010000 */
[----:B-1----:R-:W-:Y:S01]  /*be90*/  F2FP.BF16.F32.PACK_AB R5, R98, R97 ;  /* 0x000000616205723e */ /* 0x002fe200000010ff */
[----:B------:R-:W-:Y:S01]  /*bea0*/  FADD.FTZ R97, R97, R20 ;  /* 0x0000001461617221 */ /* 0x000fe20000010000 */
[----:B------:R-:W-:Y:S01]  /*beb0*/  F2FP.BF16.F32.PACK_AB R6, R133, R102 ;  /* 0x000000668506723e */ /* 0x000fe200000010ff */
[----:B------:R-:W-:-:S02]  /*bec0*/  FADD.FTZ R105, R108, R105 ;  /* 0x000000696c697221 */ /* 0x000fc40000010000 */
[----:B------:R-:W-:Y:S01]  /*bed0*/  FADD.FTZ R97, R98, R97 ;  /* 0x0000006162617221 */ /* 0x000fe20000010000 */
[----:B--2---:R-:W1:Y:S01]  /*bee0*/  LDSM.16.MT88.4 R12, [R112+0x6c00] ;  /* 0x006c0000700c783b */ /* 0x004e620000004200 */
[----:B------:R-:W-:-:S04]  /*bef0*/  FADD.FTZ R102, R102, R105 ;  /* 0x0000006966667221 */ /* 0x000fc80000010000 */
[----:B------:R-:W-:Y:S01]  /*bf00*/  FADD.FTZ R133, R133, R102 ;  /* 0x0000006685857221 */ /* 0x000fe20000010000 */
[----:B-----5:R-:W-:Y:S01]  /*bf10*/  F2FP.BF16.F32.PACK_AB R7, R99, R96 ;  /* 0x000000606307723e */ /* 0x020fe200000010ff */
[----:B------:R-:W-:-:S04]  /*bf20*/  FADD.FTZ R96, R96, R97 ;  /* 0x0000006160607221 */ /* 0x000fc80000010000 */
[----:B------:R-:W-:Y:S02]  /*bf30*/  FADD.FTZ R132, R99, R96 ;  /* 0x0000006063847221 */ /* 0x000fe40000010000 */
[C---:B------:R-:W-:Y:S06]  /*bf40*/  HMMA.16816.F32.BF16 R80, R4.reuse, R16, R80 ;  /* 0x000000100450723c */ /* 0x040fec0000041850 */
[C---:B------:R-:W-:Y:S01]  /*bf50*/  HMMA.16816.F32.BF16 R76, R4.reuse, R18, R76 ;  /* 0x00000012044c723c */ /* 0x040fe2000004184c */
[----:B------:R-:W2:Y:S05]  /*bf60*/  LDSM.16.MT88.4 R16, [R112+0x7c00] ;  /* 0x007c00007010783b */ /* 0x000eaa0000004200 */
[C---:B----4-:R-:W-:Y:S06]  /*bf70*/  HMMA.16816.F32.BF16 R64, R4.reuse, R8, R64 ;  /* 0x000000080440723c */ /* 0x050fec0000041840 */
        /* <DEDUP_REMOVED lines=80> */
.L_x_5469:
[----:B------:R-:W1:Y:S02]  /*c480*/  LDC R6, c[0x0][0x250] ;  /* 0x00009400ff067b82 */ /* 0x000e640000000800 */
[----:B-1----:R-:W-:-:S05]  /*c490*/  IMAD.SHL.U32 R7, R6, 0x40, RZ ;  /* 0x0000004006077824 */ /* 0x002fca00078e00ff */
[----:B------:R-:W-:-:S04]  /*c4a0*/  IADD3 R7, -R7, RZ, RZ ;  /* 0x000000ff07077210 */ /* 0x000fc80007ffe1ff */
[----:B------:R-:W-:-:S07]  /*c4b0*/  SHF.R.S32.HI R4, RZ, 0x1f, R7 ;  /* 0x0000001fff047819 */ /* 0x000fce0000011407 */
.L_x_5470:
[----:B------:R-:W1:Y:S01]  /*c4c0*/  LDC R5, c[0x0][0x254] ;  /* 0x00009500ff057b82 */ /* 0x000e620000000800 */
[----:B------:R-:W-:Y:S02]  /*c4d0*/  LEA R9, P1, R6, R7, 0x5 ;  /* 0x0000000706097211 */ /* 0x000fe400078228ff */
[C---:B------:R-:W-:Y:S02]  /*c4e0*/  LEA R128, P4, R7.reuse, R128, 0x1 ;  /* 0x0000008007807211 */ /* 0x040fe400078808ff */
[-C--:B------:R-:W-:Y:S02]  /*c4f0*/  IADD3 R8, P3, R7, R86.reuse, RZ ;  /* 0x0000005607087210 */ /* 0x080fe40007f7e0ff */
[----:B------:R-:W-:Y:S02]  /*c500*/  IADD3 R86, P0, R9, R86, RZ ;  /* 0x0000005609567210 */ /* 0x000fe40007f1e0ff */
[----:B------:R-:W-:Y:S01]  /*c510*/  LEA.HI.X R129, R7, R129, R4, 0x1, P4 ;  /* 0x0000008107817211 */ /* 0x000fe200020f0c04 */
[----:B------:R-:W-:Y:S01]  /*c520*/  IMAD.X R7, R4, 0x1, R84, P3 ;  /* 0x0000000104077824 */ /* 0x000fe200018e0654 */
[----:B------:R-:W-:-:S03]  /*c530*/  LEA R16, P3, R6, R128, 0x6 ;  /* 0x0000008006107211 */ /* 0x000fc600078630ff */
[----:B------:R-:W-:Y:S01]  /*c540*/  @!PT LDS RZ, [RZ] ;  /* 0x00000000fffff984 */ /* 0x000fe20000000800 */
[----:B------:R-:W-:Y:S01]  /*c550*/  @!PT LDS RZ, [RZ] ;  /* 0x00000000fffff984 */ /* 0x000fe20000000800 */
[----:B------:R-:W-:Y:S01]  /*c560*/  @!PT LDS RZ, [RZ] ;  /* 0x00000000fffff984 */ /* 0x000fe20000000800 */
[----:B------:R-:W-:Y:S01]  /*c570*/  LDGSTS.E.BYPASS.LTC128B.128 [R122+0x6000], desc[UR6][R128.64] ;  /* 0x06000000807a7fae */ /* 0x000fe2000b901d46 */
[--C-:B-1----:R-:W-:Y:S02]  /*c580*/  LEA.HI.X R9, R6, R4, R5.reuse, 0x5, P1 ;  /* 0x0000000406097211 */ /* 0x102fe400008f2c05 */
[----:B------:R-:W-:Y:S02]  /*c590*/  LEA R10, P1, R8, UR10, 0x1 ;  /* 0x0000000a080a7c11 */ /* 0x000fe4000f8208ff */
[----:B------:R-:W-:Y:S01]  /*c5a0*/  LEA.HI.X R17, R6, R129, R5, 0x6, P3 ;  /* 0x0000008106117211 */ /* 0x000fe200018f3405 */
[----:B------:R-:W-:Y:S01]  /*c5b0*/  IMAD.X R9, R9, 0x1, R84, P0 ;  /* 0x0000000109097824 */ /* 0x000fe200000e0654 */
[----:B------:R-:W-:Y:S02]  /*c5c0*/  LEA R18, P0, R86, UR10, 0x1 ;  /* 0x0000000a56127c11 */ /* 0x000fe4000f8008ff */
[----:B------:R-:W-:Y:S02]  /*c5d0*/  LEA.HI.X R11, R8, UR11, R7, 0x1, P1 ;  /* 0x0000000b080b7c11 */ /* 0x000fe400088f0c07 */
[----:B------:R-:W-:-:S02]  /*c5e0*/  LEA.HI.X R19, R86, UR11, R9, 0x1, P0 ;  /* 0x0000000b56137c11 */ /* 0x000fc400080f0c09 */
[----:B------:R-:W-:Y:S01]  /*c5f0*/  ISETP.GE.AND P0, PT, R85, 0x3, PT ;  /* 0x000000035500780c */ /* 0x000fe20003f06270 */
[----:B------:R-:W-:Y:S04]  /*c600*/  LDGSTS.E.BYPASS.LTC128B.128 [R122+0x7000], desc[UR6][R10.64+0x40] ;  /* 0x070000400a7a7fae */ /* 0x000fe8000b901d46 */
[----:B------:R-:W-:Y:S04]  /*c610*/  LDGSTS.E.BYPASS.LTC128B.128 [R122+0x8000], desc[UR6][R10.64+0x80] ;  /* 0x080000800a7a7fae */ /* 0x000fe8000b901d46 */
[----:B------:R-:W-:Y:S04]  /*c620*/  LDGSTS.E.BYPASS.LTC128B.128 [R122+0x6800], desc[UR6][R16.64] ;  /* 0x06800000107a7fae */ /* 0x000fe8000b901d46 */
[----:B------:R-:W-:Y:S04]  /*c630*/  LDGSTS.E.BYPASS.LTC128B.128 [R122+0x7800], desc[UR6][R18.64+0x40] ;  /* 0x07800040127a7fae */ /* 0x000fe8000b901d46 */
[----:B------:R1:W-:Y:S04]  /*c640*/  LDGSTS.E.BYPASS.LTC128B.128 [R122+0x8800], desc[UR6][R18.64+0x80] ;  /* 0x08800080127a7fae */ /* 0x0003e8000b901d46 */
[----:B------:R-:W-:Y:S04]  /*c650*/  LDSM.16.M88.4 R4, [R117] ;  /* 0x000000007504783b */ /* 0x000fe80000000200 */
[----:B------:R-:W2:Y:S04]  /*c660*/  LDSM.16.M88.4 R28, [R116+0x3000] ;  /* 0x00300000741c783b */ /* 0x000ea80000000200 */
[----:B------:R-:W3:Y:S04]  /*c670*/  LDSM.16.M88.4 R20, [R116+0x3400] ;  /* 0x003400007414783b */ /* 0x000ee80000000200 */
[----:B------:R-:W1:Y:S04]  /*c680*/  LDSM.16.M88.4 R12, [R116+0x3800] ;  /* 0x00380000740c783b */ /* 0x000e680000000200 */
[----:B------:R-:W4:Y:S04]  /*c690*/  LDSM.16.M88.4 R96, [R116+0x3c00] ;  /* 0x003c00007460783b */ /* 0x000f280000000200 */
[----:B------:R-:W-:Y:S04]  /*c6a0*/  LDSM.16.M88.4 R88, [R115] ;  /* 0x000000007358783b */ /* 0x000fe80000000200 */
[----:B------:R-:W5:Y:S04]  /*c6b0*/  LDSM.16.M88.4 R92, [R113+0x3000] ;  /* 0x00300000715c783b */ /* 0x000f680000000200 */
[----:B------:R-:W5:Y:S04]  /*c6c0*/  LDSM.16.M88.4 R100, [R113+0x3400] ;  /* 0x003400007164783b */ /* 0x000f680000000200 */
[----:B------:R-:W0:Y:S01]  /*c6d0*/  LDGDEPBAR ;  /* 0x00000000000079af */ /* 0x000e220000000000 */
[C---:B--2---:R-:W-:Y:S06]  /*c6e0*/  HMMA.16816.F32.BF16 R32, R4.reuse, R28, RZ ;  /* 0x0000001c0420723c */ /* 0x044fec00000418ff */
[C---:B------:R-:W-:Y:S06]  /*c6f0*/  HMMA.16816.F32.BF16 R28, R4.reuse, R30, RZ ;  /* 0x0000001e041c723c */ /* 0x040fec00000418ff */
[C---:B---3--:R-:W-:Y:S06]  /*c700*/  HMMA.16816.F32.BF16 R24, R4.reuse, R20, RZ ;  /* 0x000000140418723c */ /* 0x048fec00000418ff */
[C---:B-1----:R-:W-:Y:S06]  /*c710*/  HMMA.16816.F32.BF16 R16, R4.reuse, R12, RZ ;  /* 0x0000000c0410723c */ /* 0x042fec00000418ff */
[C---:B------:R-:W-:Y:S06]  /*c720*/  HMMA.16816.F32.BF16 R20, R4.reuse, R22, RZ ;  /* 0x000000160414723c */ /* 0x040fec00000418ff */
[C---:B------:R-:W-:Y:S06]  /*c730*/  HMMA.16816.F32.BF16 R12, R4.reuse, R14, RZ ;  /* 0x0000000e040c723c */ /* 0x040fec00000418ff */
[C---:B----4-:R-:W-:Y:S06]  /*c740*/  HMMA.16816.F32.BF16 R8, R4.reuse, R96, RZ ;  /* 0x000000600408723c */ /* 0x050fec00000418ff */
        /* <DEDUP_REMOVED lines=54> */
[C---:B------:R-:W-:Y:S06]  /*cab0*/  HMMA.16816.F32.BF16 R28, R92.reuse, R90, R28 ;  /* 0x0000005a5c1c723c */ /* 0x040fec000004181c */
[----:B-1----:R-:W-:-:S12]  /*cac0*/  HMMA.16816.F32.BF16 R24, R92, R96, R24 ;  /* 0x000000605c18723c */ /* 0x002fd80000041818 */
[----:B------:R-:W-:Y:S01]  /*cad0*/  FMUL.FTZ R84, R32, UR15 ;  /* 0x0000000f20547c20 */ /* 0x000fe20008410000 */
[----:B------:R-:W-:Y:S01]  /*cae0*/  FMUL.FTZ R87, R33, UR15 ;  /* 0x0000000f21577c20 */ /* 0x000fe20008410000 */
[----:B------:R-:W-:Y:S01]  /*caf0*/  FMUL.FTZ R86, R34, UR15 ;  /* 0x0000000f22567c20 */ /* 0x000fe20008410000 */
[----:B------:R-:W-:Y:S02]  /*cb00*/  FMUL.FTZ R88, R35, UR15 ;  /* 0x0000000f23587c20 */ /* 0x000fe40008410000 */
[----:B------:R-:W1:Y:S01]  /*cb10*/  LDSM.16.M88.4 R32, [R113+0x5800] ;  /* 0x005800007120783b */ /* 0x000e620000000200 */
[----:B------:R-:W-:Y:S01]  /*cb20*/  HMMA.16816.F32.BF16 R20, R92, R98, R20 ;  /* 0x000000625c14723c */ /* 0x000fe20000041814 */
[----:B------:R-:W-:Y:S01]  /*cb30*/  FMUL.FTZ R28, R28, UR15 ;  /* 0x0000000f1c1c7c20 */ /* 0x000fe20008410000 */
[----:B------:R-:W-:Y:S01]  /*cb40*/  MUFU.TANH R87, R87 ;  /* 0x0000005700577308 */ /* 0x000fe20000002400 */
[----:B------:R-:W-:Y:S01]  /*cb50*/  FMUL.FTZ R31, R31, UR15 ;  /* 0x0000000f1f1f7c20 */ /* 0x000fe20008410000 */
[----:B------:R-:W-:Y:S01]  /*cb60*/  FMUL.FTZ R29, R29, UR15 ;  /* 0x0000000f1d1d7c20 */ /* 0x000fe20008410000 */
[----:B------:R-:W-:-:S05]  /*cb70*/  FMUL.FTZ R30, R30, UR15 ;  /* 0x0000000f1e1e7c20 */ /* 0x000fca0008410000 */
[----:B------:R-:W-:Y:S01]  /*cb80*/  MUFU.TANH R88, R88 ;  /* 0x0000005800587308 */ /* 0x000fe20000002400 */
[----:B------:R-:W-:Y:S01]  /*cb90*/  FMUL.FTZ R24, R24, UR15 ;  /* 0x0000000f18187c20 */ /* 0x000fe20008410000 */
[----:B------:R-:W-:Y:S01]  /*cba0*/  FMUL.FTZ R25, R25, UR15 ;  /* 0x0000000f19197c20 */ /* 0x000fe20008410000 */
[----:B------:R-:W-:Y:S01]  /*cbb0*/  FMUL.FTZ R147, R26, UR15 ;  /* 0x0000000f1a937c20 */ /* 0x000fe20008410000 */
[----:B------:R-:W-:-:S04]  /*cbc0*/  FMUL.FTZ R105, R27, UR15 ;  /* 0x0000000f1b697c20 */ /* 0x000fc80008410000 */
[----:B------:R-:W-:Y:S06]  /*cbd0*/  MUFU.TANH R103, R24 ;  /* 0x0000001800677308 */ /* 0x000fec0000002400 */
[----:B------:R-:W-:Y:S01]  /*cbe0*/  FMUL.FTZ R151, R20, UR15 ;  /* 0x0000000f14977c20 */ /* 0x000fe20008410000 */
[----:B------:R-:W-:Y:S01]  /*cbf0*/  FMUL.FTZ R21, R21, UR15 ;  /* 0x0000000f15157c20 */ /* 0x000fe20008410000 */
[----:B------:R-:W2:Y:S01]  /*cc00*/  S2R R20, SR_TID.X ;  /* 0x0000000000147919 */ /* 0x000ea20000002100 */
[----:B------:R-:W-:Y:S01]  /*cc10*/  FMUL.FTZ R22, R22, UR15 ;  /* 0x0000000f16167c20 */ /* 0x000fe20008410000 */
[----:B------:R-:W-:Y:S01]  /*cc20*/  FMUL.FTZ R23, R23, UR15 ;  /* 0x0000000f17177c20 */ /* 0x000fe20008410000 */
[----:B------:R3:W-:Y:S08]  /*cc30*/  MUFU.TANH R107, R25 ;  /* 0x00000019006b7308 */ /* 0x0007f00000002400 */
[----:B------:R-:W4:Y:S01]  /*cc40*/  MUFU.TANH R28, R28 ;  /* 0x0000001c001c7308 */ /* 0x000f220000002400 */
[C---:B-1----:R-:W-:Y:S06]  /*cc50*/  HMMA.16816.F32.BF16 R16, R92.reuse, R32, R16 ;  /* 0x000000205c10723c */ /* 0x042fec0000041810 */
[----:B------:R-:W-:Y:S01]  /*cc60*/  HMMA.16816.F32.BF16 R12, R92, R34, R12 ;  /* 0x000000225c0c723c */ /* 0x000fe2000004180c */
[----:B---3--:R-:W1:Y:S01]  /*cc70*/  LDSM.16.M88.4 R24, [R113+0x5c00] ;  /* 0x005c00007118783b */ /* 0x008e620000000200 */
[----:B------:R-:W-:Y:S01]  /*cc80*/  MUFU.TANH R31, R31 ;  /* 0x0000001f001f7308 */ /* 0x000fe20000002400 */
[----:B------:R-:W-:-:S07]  /*cc90*/  DEPBAR.LE SB0, 0x0 ;  /* 0x000080000000791a */ /* 0x000fce0000000000 */
[----:B------:R-:W3:Y:S08]  /*cca0*/  MUFU.TANH R147, R147 ;  /* 0x0000009300937308 */ /* 0x000ef00000002400 */
[----:B------:R-:W-:Y:S01]  /*ccb0*/  FMUL.FTZ R139, R17, UR15 ;  /* 0x0000000f118b7c20 */ /* 0x000fe20008410000 */
[----:B--2---:R-:W-:Y:S02]  /*ccc0*/  IMAD.SHL.U32 R17, R20, 0x2, RZ ;  /* 0x0000000214117824 */ /* 0x004fe400078e00ff */
[----:B------:R-:W-:Y:S01]  /*ccd0*/  FMUL.FTZ R16, R16, UR15 ;  /* 0x0000000f10107c20 */ /* 0x000fe20008410000 */
[----:B------:R-:W2:Y:S01]  /*cce0*/  MUFU.TANH R29, R29 ;  /* 0x0000001d001d7308 */ /* 0x000ea20000002400 */
        /* <DEDUP_REMOVED lines=8> */
[----:B------:R5:W-:Y:S03]  /*cd70*/  MUFU.TANH R135, R16 ;  /* 0x0000001000877308 */ /* 0x000be60000002400 */
[----:B------:R-:W-:-:S02]  /*cd80*/  VIADD R17, R12, 0x8 ;  /* 0x000000080c117836 */ /* 0x000fc40000000000 */
[C---:B------:R-:W-:Y:S02]  /*cd90*/  VIADD R13, R12.reuse, 0x9 ;  /* 0x000000090c0d7836 */ /* 0x040fe40000000000 */
[----:B------:R-:W-:Y:S01]  /*cda0*/  VIADD R14, R12, 0x10 ;  /* 0x000000100c0e7836 */ /* 0x000fe20000000000 */
[CC--:B------:R-:W-:Y:S01]  /*cdb0*/  ISETP.GE.AND P4, PT, R17.reuse, R3.reuse, PT ;  /* 0x000000031100720c */ /* 0x0c0fe20003f86270 */
[----:B------:R-:W2:Y:S01]  /*cdc0*/  MUFU.TANH R30, R30 ;  /* 0x0000001e001e7308 */ /* 0x000ea20000002400 */
[-C--:B------:R-:W-:Y:S01]  /*cdd0*/  ISETP.GE.AND P1, PT, R17, R104.reuse, PT ;  /* 0x000000681100720c */ /* 0x080fe20003f26270 */
[C---:B-1----:R-:W-:Y:S01]  /*cde0*/  HMMA.16816.F32.BF16 R8, R92.reuse, R24, R8 ;  /* 0x000000185c08723c */ /* 0x042fe20000041808 */
[----:B------:R-:W-:Y:S02]  /*cdf0*/  ISETP.GE.AND P3, PT, R13, R3, PT ;  /* 0x000000030d00720c */ /* 0x000fe40003f66270 */
[----:B----4-:R-:W-:Y:S02]  /*ce00*/  FSEL R17, R28, -INF , !P4 ;  /* 0xff8000001c117808 */ /* 0x010fe40006000000 */
[----:B------:R-:W-:Y:S01]  /*ce10*/  ISETP.GE.AND P4, PT, R14, R104, PT ;  /* 0x000000680e00720c */ /* 0x000fe20003f86270 */
[----:B-----5:R-:W-:Y:S01]  /*ce20*/  VIADD R16, R12, 0x1 ;  /* 0x000000010c107836 */ /* 0x020fe20000000000 */
[----:B------:R-:W-:Y:S01]  /*ce30*/  HMMA.16816.F32.BF16 R4, R92, R26, R4 ;  /* 0x0000001a5c04723c */ /* 0x000fe20000041804 */
[----:B------:R-:W-:Y:S01]  /*ce40*/  MUFU.TANH R149, R21 ;  /* 0x0000001500957308 */ /* 0x000fe20000002400 */
[----:B---3--:R-:W-:-:S02]  /*ce50*/  FSEL R147, R147, -INF , !P4 ;  /* 0xff80000093937808 */ /* 0x008fc40006000000 */
[CC--:B------:R-:W-:Y:S02]  /*ce60*/  ISETP.GE.AND P5, PT, R16.reuse, R3.reuse, PT ;  /* 0x000000031000720c */ /* 0x0c0fe40003fa6270 */
[-C--:B------:R-:W-:Y:S01]  /*ce70*/  ISETP.GE.AND P6, PT, R16, R104.reuse, PT ;  /* 0x000000681000720c */ /* 0x080fe20003fc6270 */
[----:B------:R-:W-:Y:S01]  /*ce80*/  VIADD R16, R12, 0x11 ;  /* 0x000000110c107836 */ /* 0x000fe20000000000 */
[----:B------:R-:W-:Y:S01]  /*ce90*/  FSEL R87, R87, -INF , !P5 ;  /* 0xff80000057577808 */ /* 0x000fe20006800000 */
[----:B------:R-:W1:Y:S01]  /*cea0*/  MUFU.TANH R145, R22 ;  /* 0x0000001600917308 */ /* 0x000e620000002400 */
[-C--:B------:R-:W-:Y:S02]  /*ceb0*/  ISETP.GE.AND P5, PT, R13, R104.reuse, PT ;  /* 0x000000680d00720c */ /* 0x080fe40003fa6270 */
[----:B------:R-:W-:Y:S02]  /*cec0*/  FSEL R13, R88, -INF , !P6 ;  /* 0xff800000580d7808 */ /* 0x000fe40007000000 */
[-C--:B------:R-:W-:Y:S01]  /*ced0*/  ISETP.GE.AND P6, PT, R14, R3.reuse, PT ;  /* 0x000000030e00720c */ /* 0x080fe20003fc6270 */
[----:B------:R-:W-:Y:S01]  /*cee0*/  VIADD R14, R12, 0x18 ;  /* 0x000000180c0e7836 */ /* 0x000fe20000000000 */
[----:B------:R-:W-:Y:S01]  /*cef0*/  FSEL R31, R31, -INF , !P5 ;  /* 0xff8000001f1f7808 */ /* 0x000fe20006800000 */
[----:B------:R-:W3:Y:S01]  /*cf00*/  MUFU.TANH R105, R105 ;  /* 0x0000006900697308 */ /* 0x000ee20000002400 */
[----:B------:R-:W-:Y:S01]  /*cf10*/  FSEL R103, R103, -INF , !P6 ;  /* 0xff80000067677808 */ /* 0x000fe20007000000 */
[----:B------:R-:W-:Y:S01]  /*cf20*/  FMUL.FTZ R8, R8, UR15 ;  /* 0x0000000f08087c20 */ /* 0x000fe20008410000 */
[CC--:B------:R-:W-:Y:S01]  /*cf30*/  ISETP.GE.AND P5, PT, R14.reuse, R3.reuse, PT ;  /* 0x000000030e00720c */ /* 0x0c0fe20003fa6270 */
[----:B------:R-:W-:Y:S01]  /*cf40*/  FMUL.FTZ R98, R9, UR15 ;  /* 0x0000000f09627c20 */ /* 0x000fe20008410000 */
[-C--:B------:R-:W-:Y:S01]  /*cf50*/  ISETP.GE.AND P6, PT, R14, R104.reuse, PT ;  /* 0x000000680e00720c */ /* 0x080fe20003fc6270 */
[----:B------:R-:W-:Y:S01]  /*cf60*/  VIADD R14, R12, 0x19 ;  /* 0x000000190c0e7836 */ /* 0x000fe20000000000 */
[----:B--2---:R-:W-:Y:S01]  /*cf70*/  FSEL R29, R29, -INF , !P3 ;  /* 0xff8000001d1d7808 */ /* 0x004fe20005800000 */
[----:B------:R-:W2:Y:S01]  /*cf80*/  MUFU.TANH R151, R151 ;  /* 0x0000009700977308 */ /* 0x000ea20000002400 */
[-C--:B------:R-:W-:Y:S01]  /*cf90*/  ISETP.GE.AND P3, PT, R16, R104.reuse, PT ;  /* 0x000000681000720c */ /* 0x080fe20003f66270 */
[----:B------:R-:W-:Y:S01]  /*cfa0*/  VIADD R9, R12, 0x20 ;  /* 0x000000200c097836 */ /* 0x000fe20000000000 */
[-C--:B------:R-:W-:Y:S01]  /*cfb0*/  ISETP.GE.AND P4, PT, R14, R3.reuse, PT ;  /* 0x000000030e00720c */ /* 0x080fe20003f86270 */
[----:B------:R-:W-:Y:S01]  /*cfc0*/  FMUL.FTZ R10, R10, UR15 ;  /* 0x0000000f0a0a7c20 */ /* 0x000fe20008410000 */
[----:B------:R-:W-:Y:S01]  /*cfd0*/  FSEL R15, R30, -INF , !P1 ;  /* 0xff8000001e0f7808 */ /* 0x000fe20004800000 */
[----:B------:R-:W-:Y:S01]  /*cfe0*/  FMUL.FTZ R100, R4, UR15 ;  /* 0x0000000f04647c20 */ /* 0x000fe20008410000 */
[-C--:B------:R-:W-:Y:S01]  /*cff0*/  ISETP.GE.AND P1, PT, R16, R3.reuse, PT ;  /* 0x000000031000720c */ /* 0x080fe20003f26270 */
[----:B------:R-:W-:Y:S01]  /*d000*/  MUFU.TANH R139, R139 ;  /* 0x0000008b008b7308 */ /* 0x000fe20000002400 */
[----:B-1----:R-:W-:Y:S01]  /*d010*/  FSEL R145, R145, -INF , !P6 ;  /* 0xff80000091917808 */ /* 0x002fe20007000000 */
[----:B------:R-:W-:Y:S01]  /*d020*/  FMUL.FTZ R11, R11, UR15 ;  /* 0x0000000f0b0b7c20 */ /* 0x000fe20008410000 */
[----:B------:R-:W-:Y:S01]  /*d030*/  FSEL R149, R149, -INF , !P4 ;  /* 0xff80000095957808 */ /* 0x000fe20006000000 */
[----:B------:R-:W-:Y:S01]  /*d040*/  FMUL.FTZ R5, R5, UR15 ;  /* 0x0000000f05057c20 */ /* 0x000fe20008410000 */
[----:B---3--:R-:W-:Y:S01]  /*d050*/  FSEL R105, R105, -INF , !P3 ;  /* 0xff80000069697808 */ /* 0x008fe20005800000 */
[----:B------:R-:W-:Y:S01]  /*d060*/  FMUL.FTZ R6, R6, UR15 ;  /* 0x0000000f06067c20 */ /* 0x000fe20008410000 */
[----:B------:R-:W-:Y:S01]  /*d070*/  ISETP.GE.AND P3, PT, R9, R3, PT ;  /* 0x000000030900720c */ /* 0x000fe20003f66270 */
[----:B------:R-:W1:Y:S01]  /*d080*/  MUFU.TANH R137, R18 ;  /* 0x0000001200897308 */ /* 0x000e620000002400 */
[----:B--2---:R-:W-:Y:S01]  /*d090*/  FSEL R151, R151, -INF , !P5 ;  /* 0xff80000097977808 */ /* 0x004fe20006800000 */
[----:B------:R-:W-:Y:S01]  /*d0a0*/  FMUL.FTZ R7, R7, UR15 ;  /* 0x0000000f07077c20 */ /* 0x000fe20008410000 */
[-C--:B------:R-:W-:Y:S01]  /*d0b0*/  ISETP.GE.AND P5, PT, R9, R104.reuse, PT ;  /* 0x000000680900720c */ /* 0x080fe20003fa6270 */
[C---:B------:R-:W-:Y:S01]  /*d0c0*/  VIADD R9, R12.reuse, 0x28 ;  /* 0x000000280c097836 */ /* 0x040fe20000000000 */
[----:B------:R-:W-:Y:S01]  /*d0d0*/  FSEL R107, R107, -INF , !P1 ;  /* 0xff8000006b6b7808 */ /* 0x000fe20004800000 */
[----:B------:R-:W-:Y:S01]  /*d0e0*/  VIADD R4, R12, 0x31 ;  /* 0x000000310c047836 */ /* 0x000fe20000000000 */
[----:B------:R-:W-:Y:S01]  /*d0f0*/  ISETP.GE.AND P1, PT, R14, R104, PT ;  /* 0x000000680e00720c */ /* 0x000fe20003f26270 */
[----:B------:R-:W2:Y:S01]  /*d100*/  MUFU.TANH R109, R23 ;  /* 0x00000017006d7308 */ /* 0x000ea20000002400 */
[----:B------:R-:W-:-:S02]  /*d110*/  FSEL R135, R135, -INF , !P3 ;  /* 0xff80000087877808 */ /* 0x000fc40005800000 */
[----:B------:R-:W-:-:S05]  /*d120*/  ISETP.GE.AND P3, PT, R9, R104, PT ;  /* 0x000000680900720c */ /* 0x000fca0003f66270 */
[----:B------:R-:W-:Y:S01]  /*d130*/  MUFU.TANH R131, R19 ;  /* 0x0000001300837308 */ /* 0x000fe20000002400 */
[----:B-1----:R-:W-:-:S07]  /*d140*/  FSEL R137, R137, -INF , !P5 ;  /* 0xff80000089897808 */ /* 0x002fce0006800000 */
[----:B------:R-:W-:Y:S01]  /*d150*/  MUFU.TANH R143, R143 ;  /* 0x0000008f008f7308 */ /* 0x000fe20000002400 */
[----:B--2---:R-:W-:Y:S02]  /*d160*/  FSEL R109, R109, -INF , !P1 ;  /* 0xff8000006d6d7808 */ /* 0x004fe40004800000 */
[----:B------:R-:W-:-:S05]  /*d170*/  ISETP.GE.AND P1, PT, R9, R3, PT ;  /* 0x000000030900720c */ /* 0x000fca0003f26270 */
[----:B------:R-:W1:Y:S08]  /*d180*/  MUFU.TANH R111, R111 ;  /* 0x0000006f006f7308 */ /* 0x000e700000002400 */
[----:B------:R2:W-:Y:S08]  /*d190*/  MUFU.TANH R99, R8 ;  /* 0x0000000800637308 */ /* 0x0005f00000002400 */
[----:B------:R-:W3:Y:S01]  /*d1a0*/  MUFU.TANH R141, R141 ;  /* 0x0000008d008d7308 */ /* 0x000ee20000002400 */
[----:B-1----:R-:W-:-:S02]  /*d1b0*/  FSEL R111, R111, -INF , !P3 ;  /* 0xff8000006f6f7808 */ /* 0x002fc40005800000 */
[----:B------:R-:W-:-:S05]  /*d1c0*/  ISETP.GE.AND P3, PT, R4, R3, PT ;  /* 0x000000030400720c */ /* 0x000fca0003f66270 */
[----:B------:R-:W1:Y:S01]  /*d1d0*/  MUFU.TANH R125, R125 ;  /* 0x0000007d007d7308 */ /* 0x000e620000002400 */
[----:B--2---:R-:W-:-:S05]  /*d1e0*/  VIADD R8, R12, 0x21 ;  /* 0x000000210c087836 */ /* 0x004fca0000000000 */
[CC--:B------:R-:W-:Y:S02]  /*d1f0*/  ISETP.GE.AND P6, PT, R8.reuse, R3.reuse, PT ;  /* 0x000000030800720c */ /* 0x0c0fe40003fc6270 */
[----:B------:R-:W2:Y:S01]  /*d200*/  MUFU.TANH R97, R10 ;  /* 0x0000000a00617308 */ /* 0x000ea20000002400 */
[-C--:B------:R-:W-:Y:S01]  /*d210*/  ISETP.GE.AND P4, PT, R8, R104.reuse, PT ;  /* 0x000000680800720c */ /* 0x080fe20003f86270 */
[----:B------:R-:W-:Y:S01]  /*d220*/  VIADD R8, R12, 0x29 ;  /* 0x000000290c087836 */ /* 0x000fe20000000000 */
[----:B------:R-:W-:Y:S02]  /*d230*/  FSEL R139, R139, -INF , !P6 ;  /* 0xff8000008b8b7808 */ /* 0x000fe40007000000 */
[----:B------:R-:W-:Y:S02]  /*d240*/  FSEL R131, R131, -INF , !P4 ;  /* 0xff80000083837808 */ /* 0x000fe40006000000 */
[C---:B------:R-:W-:Y:S01]  /*d250*/  ISETP.GE.AND P5, PT, R8.reuse, R3, PT ;  /* 0x000000030800720c */ /* 0x040fe20003fa6270 */
[----:B------:R-:W4:Y:S01]  /*d260*/  MUFU.TANH R98, R98 ;  /* 0x0000006200627308 */ /* 0x000f220000002400 */
[----:B------:R-:W-:Y:S01]  /*d270*/  ISETP.GE.AND P6, PT, R8, R104, PT ;  /* 0x000000680800720c */ /* 0x000fe20003fc6270 */
[----:B------:R-:W-:Y:S01]  /*d280*/  VIADD R8, R12, 0x30 ;  /* 0x000000300c087836 */ /* 0x000fe20000000000 */
[----:B------:R-:W-:-:S02]  /*d290*/  FSEL R143, R143, -INF , !P5 ;  /* 0xff8000008f8f7808 */ /* 0x000fc40006800000 */
[----:B---3--:R-:W-:Y:S02]  /*d2a0*/  FSEL R141, R141, -INF , !P1 ;  /* 0xff8000008d8d7808 */ /* 0x008fe40004800000 */
[-C--:B------:R-:W-:Y:S01]  /*d2b0*/  ISETP.GE.AND P4, PT, R8, R3.reuse, PT ;  /* 0x000000030800720c */ /* 0x080fe20003f86270 */
[----:B------:R-:W3:Y:S01]  /*d2c0*/  MUFU.TANH R93, R11 ;  /* 0x0000000b005d7308 */ /* 0x000ee20000002400 */
[-C--:B------:R-:W-:Y:S01]  /*d2d0*/  ISETP.GE.AND P5, PT, R4, R104.reuse, PT ;  /* 0x000000680400720c */ /* 0x080fe20003fa6270 */
[----:B------:R-:W-:Y:S01]  /*d2e0*/  VIADD R4, R12, 0x38 ;  /* 0x000000380c047836 */ /* 0x000fe20000000000 */
[----:B------:R-:W-:Y:S02]  /*d2f0*/  ISETP.GE.AND P1, PT, R8, R104, PT ;  /* 0x000000680800720c */ /* 0x000fe40003f26270 */
[----:B-1----:R-:W-:Y:S02]  /*d300*/  FSEL R125, R125, -INF , !P6 ;  /* 0xff8000007d7d7808 */ /* 0x002fe40007000000 */
[----:B------:R-:W-:Y:S01]  /*d310*/  FSEL R99, R99, -INF , !P4 ;  /* 0xff80000063637808 */ /* 0x000fe20006000000 */
[----:B------:R-:W1:Y:S01]  /*d320*/  MUFU.TANH R100, R100 ;  /* 0x0000006400647308 */ /* 0x000e620000002400 */
[----:B------:R-:W-:-:S02]  /*d330*/  ISETP.GE.AND P6, PT, R12, R3, PT ;  /* 0x000000030c00720c */ /* 0x000fc40003fc6270 */
[CC--:B------:R-:W-:Y:S01]  /*d340*/  ISETP.GE.AND P4, PT, R12.reuse, R104.reuse, PT ;  /* 0x000000680c00720c */ /* 0x0c0fe20003f86270 */
[----:B------:R-:W-:Y:S01]  /*d350*/  VIADD R12, R12, 0x39 ;  /* 0x000000390c0c7836 */ /* 0x000fe20000000000 */
[----:B--2---:R-:W-:Y:S02]  /*d360*/  FSEL R97, R97, -INF , !P1 ;  /* 0xff80000061617808 */ /* 0x004fe40004800000 */
[----:B------:R-:W-:Y:S01]  /*d370*/  ISETP.GE.AND P1, PT, R4, R3, PT ;  /* 0x000000030400720c */ /* 0x000fe20003f26270 */
[----:B------:R-:W-:Y:S01]  /*d380*/  MUFU.TANH R84, R84 ;  /* 0x0000005400547308 */ /* 0x000fe20000002400 */
[----:B----4-:R-:W-:Y:S02]  /*d390*/  FSEL R98, R98, -INF , !P3 ;  /* 0xff80000062627808 */ /* 0x010fe40005800000 */
[----:B---3--:R-:W-:Y:S01]  /*d3a0*/  FSEL R93, R93, -INF , !P5 ;  /* 0xff8000005d5d7808 */ /* 0x008fe20006800000 */
[----:B------:R-:W-:Y:S01]  /*d3b0*/  BAR.SYNC.DEFER_BLOCKING 0x0 ;  /* 0x0000000000007b1d */ /* 0x000fe20000010000 */
[----:B------:R-:W-:-:S02]  /*d3c0*/  ISETP.GE.AND P3, PT, R4, R104, PT ;  /* 0x000000680400720c */ /* 0x000fc40003f66270 */
[----:B------:R-:W-:Y:S02]  /*d3d0*/  ISETP.GE.AND P5, PT, R12, R3, PT ;  /* 0x000000030c00720c */ /* 0x000fe40003fa6270 */
[----:B-1----:R-:W-:Y:S01]  /*d3e0*/  FSEL R100, R100, -INF , !P1 ;  /* 0xff80000064647808 */ /* 0x002fe20004800000 */
[----:B------:R-:W1:Y:S01]  /*d3f0*/  MUFU.TANH R86, R86 ;  /* 0x0000005600567308 */ /* 0x000e620000002400 */
[----:B------:R-:W-:-:S07]  /*d400*/  ISETP.GE.AND P1, PT, R12, R104, PT ;  /* 0x000000680c00720c */ /* 0x000fce0003f26270 */
[----:B------:R2:W3:Y:S08]  /*d410*/  MUFU.TANH R101, R5 ;  /* 0x0000000500657308 */ /* 0x0004f00000002400 */
[----:B------:R-:W4:Y:S01]  /*d420*/  MUFU.TANH R95, R6 ;  /* 0x00000006005f7308 */ /* 0x000f220000002400 */
[----:B-1----:R-:W-:-:S07]  /*d430*/  FSEL R3, R86, -INF , !P4 ;  /* 0xff80000056037808 */ /* 0x002fce0006000000 */
[----:B------:R-:W1:Y:S01]  /*d440*/  MUFU.TANH R94, R7 ;  /* 0x00000007005e7308 */ /* 0x000e620000002400 */
[----:B--2---:R-:W-:Y:S02]  /*d450*/  FSEL R5, R84, -INF , !P6 ;  /* 0xff80000054057808 */ /* 0x004fe40007000000 */
[----:B---3--:R-:W-:Y:S02]  /*d460*/  FSEL R101, R101, -INF , !P5 ;  /* 0xff80000065657808 */ /* 0x008fe40006800000 */
[----:B----4-:R-:W-:Y:S02]  /*d470*/  FSEL R95, R95, -INF , !P3 ;  /* 0xff8000005f5f7808 */ /* 0x010fe40005800000 */
[----:B-1----:R-:W-:Y:S01]  /*d480*/  FSEL R94, R94, -INF , !P1 ;  /* 0xff8000005e5e7808 */ /* 0x002fe20004800000 */
        /* <DEDUP_REMOVED lines=64> */
.L_x_5472:
[----:B------:R-:W1:Y:S02]  /*d890*/  LDC R4, c[0x0][0x248] ;  /* 0x00009200ff047b82 */ /* 0x000e640000000800 */
[----:B-1----:R-:W-:-:S05]  /*d8a0*/  IMAD.SHL.U32 R7, R4, 0x40, RZ ;  /* 0x0000004004077824 */ /* 0x002fca00078e00ff */
[----:B------:R-:W-:-:S04]  /*d8b0*/  IADD3 R7, -R7, RZ, RZ ;  /* 0x000000ff07077210 */ /* 0x000fc80007ffe1ff */
[----:B------:R-:W-:-:S07]  /*d8c0*/  SHF.R.S32.HI R8, RZ, 0x1f, R7 ;  /* 0x0000001fff087819 */ /* 0x000fce0000011407 */
.L_x_5473:
        /* <DEDUP_REMOVED lines=17> */
.L_x_5471:
[----:B------:R-:W-:Y:S01]  /*d9e0*/  FMNMX.FTZ R4, R2, R5, !PT ;  /* 0x0000000502047209 */ /* 0x000fe20007810000 */
[----:B------:R-:W-:Y:S01]  /*d9f0*/  LDSM.16.MT88.4 R20, [R112+0x6000] ;  /* 0x006000007014783b */ /* 0x000fe20000004200 */
        /* <DEDUP_REMOVED lines=48> */
[----:B------:R-:W-:Y:S01]  /*dd00*/  FFMA.FTZ R87, R87, UR8, -R102 ;  /* 0x0000000857577c23 */ /* 0x000fe20008010866 */
[--C-:B------:R-:W-:Y:S01]  /*dd10*/  FFMA.FTZ R31, R31, UR8, -R96.reuse ;  /* 0x000000081f1f7c23 */ /* 0x100fe20008010860 */
[----:B------:R-:W-:Y:S01]  /*dd20*/  FFMA.FTZ R91, R3, UR8, -R96 ;  /* 0x00000008035b7c23 */ /* 0x000fe20008010860 */
[----:B------:R-:W-:Y:S01]  /*dd30*/  FADD.FTZ R92, R2, -R5 ;  /* 0x80000005025c7221 */ /* 0x000fe20000010000 */
[----:B------:R-:W-:Y:S01]  /*dd40*/  FSEL R5, R88, RZ, P0 ;  /* 0x000000ff58057208 */ /* 0x000fe20000000000 */
[----:B------:R1:W-:Y:S01]  /*dd50*/  MUFU.EX2 R2, R31 ;  /* 0x0000001f00027308 */ /* 0x0003e20000000800 */
[----:B------:R-:W-:Y:S01]  /*dd60*/  FFMA.FTZ R86, R17, UR8, -R102 ;  /* 0x0000000811567c23 */ /* 0x000fe20008010866 */
[----:B------:R-:W-:Y:S01]  /*dd70*/  FMUL.FTZ R92, R92, UR8 ;  /* 0x000000085c5c7c20 */ /* 0x000fe20008410000 */
[--C-:B------:R-:W-:Y:S01]  /*dd80*/  FFMA.FTZ R84, R13, UR8, -R96.reuse ;  /* 0x000000080d547c23 */ /* 0x100fe20008010860 */
[----:B------:R-:W-:Y:S01]  /*dd90*/  FADD.FTZ R0, R0, -R5 ;  /* 0x8000000500007221 */ /* 0x000fe20000010000 */
[----:B------:R-:W-:Y:S01]  /*dda0*/  FFMA.FTZ R3, R15, UR8, -R96 ;  /* 0x000000080f037c23 */ /* 0x000fe20008010860 */
[--C-:B------:R-:W-:Y:S01]  /*ddb0*/  FFMA.FTZ R108, R103, UR8, -R102.reuse ;  /* 0x00000008676c7c23 */ /* 0x100fe20008010866 */
[----:B------:R-:W-:Y:S01]  /*ddc0*/  LDSM.16.MT88.4 R12, [R114+0x6000] ;  /* 0x00600000720c783b */ /* 0x000fe20000004200 */
[----:B------:R-:W-:Y:S01]  /*ddd0*/  FMUL.FTZ R0, R0, UR8 ;  /* 0x0000000800007c20 */ /* 0x000fe20008410000 */
[----:B------:R-:W2:Y:S01]  /*dde0*/  MUFU.EX2 R92, R92 ;  /* 0x0000005c005c7308 */ /* 0x000ea20000000800 */
[--C-:B------:R-:W-:Y:S01]  /*ddf0*/  FFMA.FTZ R107, R107, UR8, -R102.reuse ;  /* 0x000000086b6b7c23 */ /* 0x100fe20008010866 */
[--C-:B------:R-:W-:Y:S01]  /*de00*/  FFMA.FTZ R104, R151, UR8, -R102.reuse ;  /* 0x0000000897687c23 */ /* 0x100fe20008010866 */
[----:B------:R-:W-:Y:S01]  /*de10*/  FFMA.FTZ R103, R149, UR8, -R102 ;  /* 0x0000000895677c23 */ /* 0x000fe20008010866 */
[--C-:B------:R-:W-:Y:S01]  /*de20*/  FFMA.FTZ R106, R147, UR8, -R96.reuse ;  /* 0x00000008936a7c23 */ /* 0x100fe20008010860 */
[--C-:B------:R-:W-:Y:S01]  /*de30*/  FFMA.FTZ R105, R105, UR8, -R96.reuse ;  /* 0x0000000869697c23 */ /* 0x100fe20008010860 */
[--C-:B------:R-:W-:Y:S01]  /*de40*/  FFMA.FTZ R110, R145, UR8, -R96.reuse ;  /* 0x00000008916e7c23 */ /* 0x100fe20008010860 */
[----:B------:R-:W-:Y:S01]  /*de50*/  FFMA.FTZ R109, R109, UR8, -R96 ;  /* 0x000000086d6d7c23 */ /* 0x000fe20008010860 */
[----:B-1----:R-:W1:Y:S01]  /*de60*/  LDSM.16.MT88.4 R28, [R114+0x7000] ;  /* 0x00700000721c783b */ /* 0x002e620000004200 */
[----:B------:R-:W3:Y:S01]  /*de70*/  MUFU.EX2 R0, R0 ;  /* 0x0000000000007308 */ /* 0x000ee20000000800 */
[--C-:B------:R-:W-:Y:S01]  /*de80*/  FFMA.FTZ R134, R135, UR8, -R102.reuse ;  /* 0x0000000887867c23 */ /* 0x100fe20008010866 */
[--C-:B------:R-:W-:Y:S01]  /*de90*/  FFMA.FTZ R139, R139, UR8, -R102.reuse ;  /* 0x000000088b8b7c23 */ /* 0x100fe20008010866 */
[--C-:B------:R-:W-:Y:S01]  /*dea0*/  FFMA.FTZ R130, R141, UR8, -R102.reuse ;  /* 0x000000088d827c23 */ /* 0x100fe20008010866 */
[----:B------:R-:W-:Y:S01]  /*deb0*/  FFMA.FTZ R135, R143, UR8, -R102 ;  /* 0x000000088f877c23 */ /* 0x000fe20008010866 */
        /* <DEDUP_REMOVED lines=42> */
[----:B------:R-:W-:Y:S01]  /*e160*/  FMUL.FTZ R16, R72, R92 ;  /* 0x0000005c48107220 */ /* 0x000fe20000410000 */
        /* <DEDUP_REMOVED lines=10> */
[-C--:B------:R-:W-:Y:S01]  /*e210*/  FMUL.FTZ R44, R44, R92.reuse ;  /* 0x0000005c2c2c7220 */ /* 0x080fe20000410000 */
[----:B------:R-:W-:Y:S01]  /*e220*/  FMUL.FTZ R45, R45, R92 ;  /* 0x0000005c2d2d7220 */ /* 0x000fe20000410000 */
[-C--:B------:R-:W-:Y:S01]  /*e230*/  FMUL.FTZ R46, R46, R0.reuse ;  /* 0x000000002e2e7220 */ /* 0x080fe20000410000 */
[----:B------:R-:W-:Y:S01]  /*e240*/  FMUL.FTZ R47, R47, R0 ;  /* 0x000000002f2f7220 */ /* 0x000fe20000410000 */
[-C--:B------:R-:W-:Y:S01]  /*e250*/  FMUL.FTZ R48, R48, R92.reuse ;  /* 0x0000005c30307220 */ /* 0x080fe20000410000 */
[----:B------:R-:W-:Y:S01]  /*e260*/  FMUL.FTZ R49, R49, R92 ;  /* 0x0000005c31317220 */ /* 0x000fe20000410000 */
[----:B------:R-:W-:Y:S01]  /*e270*/  MUFU.EX2 R108, R108 ;  /* 0x0000006c006c7308 */ /* 0x000fe20000000800 */
[----:B--2---:R-:W-:Y:S01]  /*e280*/  F2FP.BF16.F32.PACK_AB R5, R84, R91 ;  /* 0x0000005b5405723e */ /* 0x004fe200000010ff */
[-C--:B------:R-:W-:Y:S01]  /*e290*/  FMUL.FTZ R50, R50, R0.reuse ;  /* 0x0000000032327220 */ /* 0x080fe20000410000 */
[----:B------:R-:W-:Y:S01]  /*e2a0*/  FMUL.FTZ R51, R51, R0 ;  /* 0x0000000033337220 */ /* 0x000fe20000410000 */
[----:B------:R-:W-:Y:S01]  /*e2b0*/  FFMA.FTZ R136, R125, UR8, -R96 ;  /* 0x000000087d887c23 */ /* 0x000fe20008010860 */
[--C-:B------:R-:W-:Y:S01]  /*e2c0*/  FFMA.FTZ R99, R99, UR8, -R102.reuse ;  /* 0x0000000863637c23 */ /* 0x100fe20008010866 */
[--C-:B------:R-:W-:Y:S01]  /*e2d0*/  FFMA.FTZ R98, R98, UR8, -R102.reuse ;  /* 0x0000000862627c23 */ /* 0x100fe20008010866 */
[--C-:B------:R-:W-:Y:S01]  /*e2e0*/  FFMA.FTZ R100, R100, UR8, -R102.reuse ;  /* 0x0000000864647c23 */ /* 0x100fe20008010866 */
[----:B------:R-:W2:Y:S01]  /*e2f0*/  MUFU.EX2 R107, R107 ;  /* 0x0000006b006b7308 */ /* 0x000ea20000000800 */
[----:B----4-:R-:W-:Y:S01]  /*e300*/  F2FP.BF16.F32.PACK_AB R7, R2, R3 ;  /* 0x000000030207723e */ /* 0x010fe200000010ff */
[----:B------:R-:W-:Y:S01]  /*e310*/  FFMA.FTZ R101, R101, UR8, -R102 ;  /* 0x0000000865657c23 */ /* 0x000fe20008010866 */
[--C-:B------:R-:W-:Y:S01]  /*e320*/  FFMA.FTZ R102, R93, UR8, -R96.reuse ;  /* 0x000000085d667c23 */ /* 0x100fe20008010860 */
[--C-:B------:R-:W-:Y:S01]  /*e330*/  FFMA.FTZ R97, R97, UR8, -R96.reuse ;  /* 0x0000000861617c23 */ /* 0x100fe20008010860 */
[--C-:B------:R-:W-:Y:S01]  /*e340*/  FFMA.FTZ R93, R95, UR8, -R96.reuse ;  /* 0x000000085f5d7c23 */ /* 0x100fe20008010860 */
[----:B------:R-:W-:Y:S01]  /*e350*/  FFMA.FTZ R94, R94, UR8, -R96 ;  /* 0x000000085e5e7c23 */ /* 0x000fe20008010860 */
[----:B------:R-:W-:Y:S01]  /*e360*/  FFMA.FTZ R90, R133, R92, R90 ;  /* 0x0000005c855a7223 */ /* 0x000fe2000001005a */
[----:B-1----:R-:W-:Y:S01]  /*e370*/  HMMA.16816.F32.BF16 R24, R4, R28, R24 ;  /* 0x0000001c0418723c */ /* 0x002fe20000041818 */
[----:B------:R-:W-:Y:S01]  /*e380*/  MUFU.EX2 R104, R104 ;  /* 0x0000006800687308 */ /* 0x000fe20000000800 */
[----:B------:R-:W-:Y:S01]  /*e390*/  FFMA.FTZ R91, R132, R0, R91 ;  /* 0x00000000845b7223 */ /* 0x000fe2000001005b */
        /* <DEDUP_REMOVED lines=9> */
[----:B------:R-:W-:Y:S01]  /*e430*/  MUFU.EX2 R106, R106 ;  /* 0x0000006a006a7308 */ /* 0x000fe20000000800 */
[----:B------:R-:W-:Y:S01]  /*e440*/  HMMA.16816.F32.BF16 R52, R4, R66, R52 ;  /* 0x000000420434723c */ /* 0x000fe20000041834 */
[----:B------:R-:W3:Y:S01]  /*e450*/  LDSM.16.MT88.4 R64, [R112+0x8000] ;  /* 0x008000007040783b */ /* 0x000ee20000004200 */
[----:B------:R-:W-:Y:S01]  /*e460*/  FADD.FTZ R3, R2, R3 ;  /* 0x0000000302037221 */ /* 0x000fe20000010000 */
[----:B------:R-:W-:-:S03]  /*e470*/  MOV R2, R89 ;  /* 0x0000005900027202 */ /* 0x000fc60000000f00 */
        /* <DEDUP_REMOVED lines=8> */
[----:B------:R-:W-:Y:S05]  /*e500*/  LDSM.16.MT88.4 R68, [R112+0x6c00] ;  /* 0x006c00007044783b */ /* 0x000fea0000004200 */
[C---:B-1----:R-:W-:Y:S01]  /*e510*/  HMMA.16816.F32.BF16 R40, R4.reuse, R60, R56 ;  /* 0x0000003c0428723c */ /* 0x042fe20000041838 */
[----:B------:R-:W1:Y:S01]  /*e520*/  LDSM.16.MT88.4 R56, [R112+0x6400] ;  /* 0x006400007038783b */ /* 0x000e620000004200 */
[----:B------:R-:W-:Y:S04]  /*e530*/  MUFU.EX2 R134, R134 ;  /* 0x0000008600867308 */ /* 0x000fe80000000800 */
[C---:B------:R-:W-:Y:S01]  /*e540*/  HMMA.16816.F32.BF16 R36, R4.reuse, R62, R36 ;  /* 0x0000003e0424723c */ /* 0x040fe20000041824 */
[----:B------:R-:W1:Y:S03]  /*e550*/  LDSM.16.MT88.4 R60, [R114+0x6400] ;  /* 0x00640000723c783b */ /* 0x000e660000004200 */
[----:B------:R-:W1:Y:S02]  /*e560*/  MUFU.EX2 R139, R139 ;  /* 0x0000008b008b7308 */ /* 0x000e640000000800 */
[C---:B---3--:R-:W-:Y:S06]  /*e570*/  HMMA.16816.F32.BF16 R44, R4.reuse, R64, R44 ;  /* 0x00000040042c723c */ /* 0x048fec000004182c */
[----:B------:R-:W-:Y:S01]  /*e580*/  HMMA.16816.F32.BF16 R4, R4, R66, R48 ;  /* 0x000000420404723c */ /* 0x000fe20000041830 */
[----:B------:R-:W3:Y:S01]  /*e590*/  LDSM.16.MT88.4 R64, [R114+0x7400] ;  /* 0x007400007240783b */ /* 0x000ee20000004200 */
[----:B------:R-:W-:Y:S05]  /*e5a0*/  MUFU.EX2 R130, R130 ;  /* 0x0000008200827308 */ /* 0x000fea0000000800 */
[----:B--2---:R-:W-:Y:S01]  /*e5b0*/  F2FP.BF16.F32.PACK_AB R48, R107, R108 ;  /* 0x0000006c6b30723e */ /* 0x004fe200000010ff */
[----:B------:R-:W-:Y:S01]  /*e5c0*/  FADD.FTZ R108, R108, R85 ;  /* 0x000000556c6c7221 */ /* 0x000fe20000010000 */
[----:B----4-:R-:W-:Y:S01]  /*e5d0*/  F2FP.BF16.F32.PACK_AB R49, R105, R106 ;  /* 0x0000006a6931723e */ /* 0x010fe200000010ff */
[----:B------:R-:W-:Y:S01]  /*e5e0*/  MUFU.EX2 R135, R135 ;  /* 0x0000008700877308 */ /* 0x000fe20000000800 */
[----:B------:R-:W-:Y:S01]  /*e5f0*/  F2FP.BF16.F32.PACK_AB R50, R103, R104 ;  /* 0x000000686732723e */ /* 0x000fe200000010ff */
[----:B------:R-:W-:Y:S01]  /*e600*/  FADD.FTZ R106, R106, R3 ;  /* 0x000000036a6a7221 */ /* 0x000fe20000010000 */
[----:B-----5:R-:W-:Y:S01]  /*e610*/  F2FP.BF16.F32.PACK_AB R51, R109, R110 ;  /* 0x0000006e6d33723e */ /* 0x020fe200000010ff */
[----:B------:R-:W-:-:S02]  /*e620*/  FADD.FTZ R107, R107, R108 ;  /* 0x0000006c6b6b7221 */ /* 0x000fc40000010000 */
[----:B------:R-:W-:Y:S02]  /*e630*/  FADD.FTZ R105, R105, R106 ;  /* 0x0000006a69697221 */ /* 0x000fe40000010000 */
[----:B------:R-:W-:Y:S01]  /*e640*/  MUFU.EX2 R137, R137 ;  /* 0x0000008900897308 */ /* 0x000fe20000000800 */
[----:B------:R-:W-:Y:S01]  /*e650*/  FADD.FTZ R104, R104, R107 ;  /* 0x0000006b68687221 */ /* 0x000fe20000010000 */
[----:B------:R-:W-:Y:S01]  /*e660*/  FADD.FTZ R0, R110, R105 ;  /* 0x000000696e007221 */ /* 0x000fe20000010000 */
[C---:B-1----:R-:W-:Y:S02]  /*e670*/  HMMA.16816.F32.BF16 R16, R48.reuse, R56, R16 ;  /* 0x000000383010723c */ /* 0x042fe40000041810 */
[----:B------:R-:W-:Y:S01]  /*e680*/  FADD.FTZ R103, R103, R104 ;  /* 0x0000006867677221 */ /* 0x000fe20000010000 */
[----:B------:R-:W-:Y:S02]  /*e690*/  FADD.FTZ R0, R109, R0 ;  /* 0x000000006d007221 */ /* 0x000fe40000010000 */
[----:B------:R-:W1:Y:S01]  /*e6a0*/  MUFU.EX2 R138, R138 ;  /* 0x0000008a008a7308 */ /* 0x000e620000000800 */
[C---:B------:R-:W-:Y:S07]  /*e6b0*/  HMMA.16816.F32.BF16 R8, R48.reuse, R60, R8 ;  /* 0x0000003c3008723c */ /* 0x040fee0000041808 */
[----:B------:R-:W-:Y:S01]  /*e6c0*/  MUFU.EX2 R111, R111 ;  /* 0x0000006f006f7308 */ /* 0x000fe20000000800 */
[C---:B------:R-:W-:Y:S01]  /*e6d0*/  HMMA.16816.F32.BF16 R12, R48.reuse, R62, R12 ;  /* 0x0000003e300c723c */ /* 0x040fe2000004180c */
[----:B------:R-:W2:Y:S05]  /*e6e0*/  LDSM.16.MT88.4 R60, [R112+0x7400] ;  /* 0x00740000703c783b */ /* 0x000eaa0000004200 */
[C---:B------:R-:W-:Y:S01]  /*e6f0*/  HMMA.16816.F32.BF16 R20, R48.reuse, R58, R20 ;  /* 0x0000003a3014723c */ /* 0x040fe20000041814 */
[----:B------:R-:W4:Y:S01]  /*e700*/  LDSM.16.MT88.4 R56, [R114+0x8400] ;  /* 0x008400007238783b */ /* 0x000f220000004200 */
[----:B------:R-:W5:Y:S04]  /*e710*/  MUFU.EX2 R136, R136 ;  /* 0x0000008800887308 */ /* 0x000f680000000800 */
[C---:B---3--:R-:W-:Y:S04]  /*e720*/  HMMA.16816.F32.BF16 R24, R48.reuse, R64, R24 ;  /* 0x000000403018723c */ /* 0x048fe80000041818 */
[----:B------:R-:W-:Y:S02]  /*e730*/  MUFU.EX2 R99, R99 ;  /* 0x0000006300637308 */ /* 0x000fe40000000800 */
[C---:B------:R-:W-:Y:S01]  /*e740*/  HMMA.16816.F32.BF16 R28, R48.reuse, R66, R28 ;  /* 0x00000042301c723c */ /* 0x040fe2000004181c */
[----:B------:R-:W-:Y:S05]  /*e750*/  LDSM.16.MT88.4 R64, [R114+0x6800] ;  /* 0x006800007240783b */ /* 0x000fea0000004200 */
[----:B------:R-:W3:Y:S08]  /*e760*/  MUFU.EX2 R98, R98 ;  /* 0x0000006200627308 */ /* 0x000ef00000000800 */
[----:B------:R-:W-:Y:S08]  /*e770*/  MUFU.EX2 R100, R100 ;  /* 0x0000006400647308 */ /* 0x000ff00000000800 */
[----:B------:R-:W-:Y:S01]  /*e780*/  MUFU.EX2 R101, R101 ;  /* 0x0000006500657308 */ /* 0x000fe20000000800 */
[C---:B--2---:R-:W-:Y:S06]  /*e790*/  HMMA.16816.F32.BF16 R32, R48.reuse, R60, R32 ;  /* 0x0000003c3020723c */ /* 0x044fec0000041820 */
[C---:B------:R-:W-:Y:S01]  /*e7a0*/  HMMA.16816.F32.BF16 R52, R48.reuse, R62, R52 ;  /* 0x0000003e3034723c */ /* 0x040fe20000041834 */
[----:B------:R-:W2:Y:S01]  /*e7b0*/  LDSM.16.MT88.4 R60, [R112+0x8400] ;  /* 0x00840000703c783b */ /* 0x000ea20000004200 */
[----:B------:R-:W-:Y:S04]  /*e7c0*/  MUFU.EX2 R97, R97 ;  /* 0x0000006100617308 */ /* 0x000fe80000000800 */
[C---:B----4-:R-:W-:Y:S04]  /*e7d0*/  HMMA.16816.F32.BF16 R40, R48.reuse, R56, R40 ;  /* 0x000000383028723c */ /* 0x050fe80000041828 */
[----:B------:R-:W4:Y:S02]  /*e7e0*/  MUFU.EX2 R102, R102 ;  /* 0x0000006600667308 */ /* 0x000f240000000800 */
[C---:B------:R-:W-:Y:S01]  /*e7f0*/  HMMA.16816.F32.BF16 R36, R48.reuse, R58, R36 ;  /* 0x0000003a3024723c */ /* 0x040fe20000041824 */
[----:B------:R-:W3:Y:S05]  /*e800*/  LDSM.16.MT88.4 R56, [R112+0x6800] ;  /* 0x006800007038783b */ /* 0x000eea0000004200 */
[----:B------:R-:W-:Y:S08]  /*e810*/  MUFU.EX2 R93, R93 ;  /* 0x0000005d005d7308 */ /* 0x000ff00000000800 */
[----:B------:R-:W4:Y:S01]  /*e820*/  MUFU.EX2 R94, R94 ;  /* 0x0000005e005e7308 */ /* 0x000f220000000800 */
        /* <DEDUP_REMOVED lines=9> */
[----:B-----5:R-:W-:Y:S01]  /*e8c0*/  F2FP.BF16.F32.PACK_AB R51, R136, R111 ;  /* 0x0000006f8833723e */ /* 0x020fe200000010ff */
[----:B------:R-:W-:-:S02]  /*e8d0*/  FADD.FTZ R138, R138, R137 ;  /* 0x000000898a8a7221 */ /* 0x000fc40000010000 */
[----:B------:R-:W-:Y:S02]  /*e8e0*/  FADD.FTZ R0, R130, R139 ;  /* 0x0000008b82007221 */ /* 0x000fe40000010000 */
[----:B------:R-:W-:Y:S02]  /*e8f0*/  FADD.FTZ R111, R111, R138 ;  /* 0x0000008a6f6f7221 */ /* 0x000fe40000010000 */
[----:B------:R-:W-:Y:S01]  /*e900*/  HMMA.16816.F32.BF16 R80, R48, R64, R8 ;  /* 0x000000403050723c */ /* 0x000fe20000041808 */
[----:B------:R-:W1:Y:S01]  /*e910*/  LDSM.16.MT88.4 R8, [R112+0x7800] ;  /* 0x007800007008783b */ /* 0x000e620000004200 */
[----:B------:R-:W-:Y:S01]  /*e920*/  FADD.FTZ R0, R135, R0 ;  /* 0x0000000087007221 */ /* 0x000fe20000010000 */
[----:B------:R-:W-:-:S03]  /*e930*/  FADD.FTZ R136, R136, R111 ;  /* 0x0000006f88887221 */ /* 0x000fc60000010000 */
[C---:B---3--:R-:W-:Y:S06]  /*e940*/  HMMA.16816.F32.BF16 R16, R48.reuse, R56, R16 ;  /* 0x000000383010723c */ /* 0x048fec0000041810 */
[C---:B------:R-:W-:Y:S01]  /*e950*/  HMMA.16816.F32.BF16 R20, R48.reuse, R58, R20 ;  /* 0x0000003a3014723c */ /* 0x040fe20000041814 */
[----:B------:R-:W3:Y:S05]  /*e960*/  LDSM.16.MT88.4 R56, [R114+0x8800] ;  /* 0x008800007238783b */ /* 0x000eea0000004200 */
[C---:B------:R-:W-:Y:S06]  /*e970*/  HMMA.16816.F32.BF16 R12, R48.reuse, R66, R12 ;  /* 0x00000042300c723c */ /* 0x040fec000004180c */
        /* <DEDUP_REMOVED lines=9> */
[----:B------:R-:W1:Y:S06]  /*ea10*/  LDSM.16.MT88.4 R60, [R114+0x7c00] ;  /* 0x007c0000723c783b */ /* 0x000e6c0000004200 */
[----:B------:R-:W-:Y:S01]  /*ea20*/  F2FP.BF16.F32.PACK_AB R48, R98, R99 ;  /* 0x000000636230723e */ /* 0x000fe200000010ff */
[----:B------:R-:W-:Y:S01]  /*ea30*/  FADD.FTZ R99, R99, R0 ;  /* 0x0000000063637221 */ /* 0x000fe20000010000 */
[----:B----4-:R-:W-:Y:S01]  /*ea40*/  F2FP.BF16.F32.PACK_AB R49, R102, R97 ;  /* 0x000000616631723e */ /* 0x010fe200000010ff */
[----:B------:R-:W-:Y:S01]  /*ea50*/  FADD.FTZ R97, R97, R136 ;  /* 0x0000008861617221 */ /* 0x000fe20000010000 */
[----:B------:R-:W-:Y:S01]  /*ea60*/  F2FP.BF16.F32.PACK_AB R50, R101, R100 ;  /* 0x000000646532723e */ /* 0x000fe200000010ff */
[----:B------:R-:W-:Y:S01]  /*ea70*/  FADD.FTZ R99, R98, R99 ;  /* 0x0000006362637221 */ /* 0x000fe20000010000 */
[----:B------:R-:W-:Y:S01]  /*ea80*/  F2FP.BF16.F32.PACK_AB R51, R94, R93 ;  /* 0x0000005d5e33723e */ /* 0x000fe200000010ff */
[----:B------:R-:W-:Y:S01]  /*ea90*/  FADD.FTZ R102, R102, R97 ;  /* 0x0000006166667221 */ /* 0x000fe20000010000 */
[----:B------:R-:W-:Y:S01]  /*eaa0*/  MOV R0, R88 ;  /* 0x0000005800007202 */ /* 0x000fe20000000f00 */
[----:B------:R-:W-:-:S02]  /*eab0*/  FADD.FTZ R100, R100, R99 ;  /* 0x0000006364647221 */ /* 0x000fc40000010000 */
[----:B------:R-:W-:Y:S02]  /*eac0*/  FADD.FTZ R93, R93, R102 ;  /* 0x000000665d5d7221 */ /* 0x000fe40000010000 */
[----:B------:R-:W-:Y:S01]  /*ead0*/  HMMA.16816.F32.BF16 R80, R48, R76, R80 ;  /* 0x0000004c3050723c */ /* 0x000fe20000041850 */
[----:B------:R-:W-:Y:S01]  /*eae0*/  FADD.FTZ R133, R101, R100 ;  /* 0x0000006465857221 */ /* 0x000fe20000010000 */
[----:B------:R-:W-:-:S04]  /*eaf0*/  FADD.FTZ R132, R94, R93 ;  /* 0x0000005d5e847221 */ /* 0x000fc80000010000 */
[C---:B------:R-:W-:Y:S01]  /*eb00*/  HMMA.16816.F32.BF16 R72, R48.reuse, R68, R16 ;  /* 0x000000443048723c */ /* 0x040fe20000041810 */
[----:B------:R-:W2:Y:S05]  /*eb10*/  LDSM.16.MT88.4 R16, [R112+0x7c00] ;  /* 0x007c00007010783b */ /* 0x000eaa0000004200 */
[C---:B------:R-:W-:Y:S01]  /*eb20*/  HMMA.16816.F32.BF16 R76, R48.reuse, R78, R12 ;  /* 0x0000004e304c723c */ /* 0x040fe2000004180c */
[----:B------:R-:W3:Y:S05]  /*eb30*/  LDSM.16.MT88.4 R12, [R114+0x8c00] ;  /* 0x008c0000720c783b */ /* 0x000eea0000004200 */
[C---:B------:R-:W-:Y:S01]  /*eb40*/  HMMA.16816.F32.BF16 R68, R48.reuse, R70, R20 ;  /* 0x000000463044723c */ /* 0x040fe20000041814 */
[----:B------:R-:W4:Y:S05]  /*eb50*/  LDSM.16.MT88.4 R20, [R112+0x8c00] ;  /* 0x008c00007014783b */ /* 0x000f2a0000004200 */
[C---:B-1----:R-:W-:Y:S06]  /*eb60*/  HMMA.16816.F32.BF16 R64, R48.reuse, R60, R24 ;  /* 0x0000003c3040723c */ /* 0x042fec0000041818 */
[C---:B------:R-:W-:Y:S06]  /*eb70*/  HMMA.16816.F32.BF16 R60, R48.reuse, R62, R28 ;  /* 0x0000003e303c723c */ /* 0x040fec000004181c */
[C---:B--2---:R-:W-:Y:S06]  /*eb80*/  HMMA.16816.F32.BF16 R56, R48.reuse, R16, R32 ;  /* 0x000000103038723c */ /* 0x044fec0000041820 */
[C---:B------:R-:W-:Y:S06]  /*eb90*/  HMMA.16816.F32.BF16 R52, R48.reuse, R18, R52 ;  /* 0x000000123034723c */ /* 0x040fec0000041834 */
[C---:B---3--:R-:W-:Y:S06]  /*eba0*/  HMMA.16816.F32.BF16 R36, R48.reuse, R12, R8 ;  /* 0x0000000c3024723c */ /* 0x048fec0000041808 */
[C---:B------:R-:W-:Y:S06]  /*ebb0*/  HMMA.16816.F32.BF16 R40, R48.reuse, R14, R40 ;  /* 0x0000000e3028723c */ /* 0x040fec0000041828 */
[C---:B----4-:R-:W-:Y:S06]  /*ebc0*/  HMMA.16816.F32.BF16 R44, R48.reuse, R20, R44 ;  /* 0x00000014302c723c */ /* 0x050fec000004182c */
[----:B------:R-:W-:-:S15]  /*ebd0*/  HMMA.16816.F32.BF16 R48, R48, R22, R4 ;  /* 0x000000163030723c */ /* 0x000fde0000041804 */
[----:B------:R-:W-:-:S09]  /*ebe0*/  NOP ;  /* 0x0000000000007918 */ /* 0x000fd20000000000 */
.L_x_5468:
        /* <DEDUP_REMOVED lines=16> */
[----:B------:R-:W-:Y:S01]  /*ecf0*/  ULDC UR4, c[0x0][0x2ec] ;  /* 0x0000bb0000047ab9 */ /* 0x000fe20000000800 */
[----:B------:R-:W-:-:S10]  /*ed00*/  ULDC UR9, c[0x0][0x39c] ;  /* 0x0000e70000097ab9 */ /* 0x000fd40000000800 */
.L_x_5478:
        /* <DEDUP_REMOVED lines=66> */
.L_x_5475:
        /* <DEDUP_REMOVED lines=18> */
[----:B------:R-:W0:Y:S06]  /*f250*/  LDGDEPBAR ;  /* 0x00000000000079af */ /* 0x000e2c0000000000 */
[----:B------:R-:W5:Y:S06]  /*f260*/  LDSM.16.M88.4 R104, [R116+0x3c00] ;  /* 0x003c00007468783b */ /* 0x000f6c0000000200 */
        /* <DEDUP_REMOVED lines=12> */
[----:B------:R-:W4:Y:S06]  /*f330*/  LDSM.16.M88.4 R88, [R113+0x3c00] ;  /* 0x003c00007158783b */ /* 0x000f2c0000000200 */
        /* <DEDUP_REMOVED lines=11> */
[----:B------:R-:W3:Y:S06]  /*f3f0*/  LDSM.16.M88.4 R88, [R116+0x4800] ;  /* 0x004800007458783b */ /* 0x000eec0000000200 */
        /* <DEDUP_REMOVED lines=39> */
[C---:B--2---:R-:W-:Y:S06]  /*f670*/  HMMA.16816.F32.BF16 R4, R100.reuse, R104, R4 ;  /* 0x000000686404723c */ /* 0x044fec0000041804 */
[C---:B------:R-:W-:Y:S06]  /*f680*/  HMMA.16816.F32.BF16 R8, R100.reuse, R106, R8 ;  /* 0x0000006a6408723c */ /* 0x040fec0000041808 */
[C---:B---3--:R-:W-:Y:S06]  /*f690*/  HMMA.16816.F32.BF16 R12, R100.reuse, R88, R12 ;  /* 0x00000058640c723c */ /* 0x048fec000004180c */
[C---:B------:R-:W-:Y:S01]  /*f6a0*/  HMMA.16816.F32.BF16 R16, R100.reuse, R90, R16 ;  /* 0x0000005a6410723c */ /* 0x040fe20000041810 */
[----:B------:R-:W2:Y:S01]  /*f6b0*/  LDSM.16.M88.4 R88, [R113+0x5c00] ;  /* 0x005c00007158783b */ /* 0x000ea20000000200 */
[----:B------:R-:W-:Y:S04]  /*f6c0*/  DEPBAR.LE SB0, 0x0 ;  /* 0x000080000000791a */ /* 0x000fe80000000000 */
[C---:B----4-:R-:W-:Y:S01]  /*f6d0*/  HMMA.16816.F32.BF16 R20, R100.reuse, R92, R20 ;  /* 0x0000005c6414723c */ /* 0x050fe20000041814 */
[----:B------:R-:W-:Y:S04]  /*f6e0*/  BAR.SYNC.DEFER_BLOCKING 0x0 ;  /* 0x0000000000007b1d */ /* 0x000fe80000010000 */
[----:B------:R-:W-:Y:S01]  /*f6f0*/  FMUL.FTZ R158, R4, UR9 ;  /* 0x00000009049e7c20 */ /* 0x000fe20008410000 */
[C---:B------:R-:W-:Y:S05]  /*f700*/  HMMA.16816.F32.BF16 R24, R100.reuse, R94, R24 ;  /* 0x0000005e6418723c */ /* 0x040fea0000041818 */
        /* <DEDUP_REMOVED lines=23> */
[C---:B--2---:R-:W-:Y:S03]  /*f880*/  HMMA.16816.F32.BF16 R28, R100.reuse, R88, R28 ;  /* 0x00000058641c723c */ /* 0x044fe6000004181c */
[----:B------:R-:W-:Y:S01]  /*f890*/  FMUL.FTZ R142, R24, UR9 ;  /* 0x00000009188e7c20 */ /* 0x000fe20008410000 */
[----:B------:R-:W-:Y:S01]  /*f8a0*/  FMUL.FTZ R140, R25, UR9 ;  /* 0x00000009198c7c20 */ /* 0x000fe20008410000 */
[----:B------:R-:W-:Y:S01]  /*f8b0*/  FMUL.FTZ R141, R26, UR9 ;  /* 0x000000091a8d7c20 */ /* 0x000fe20008410000 */
[----:B------:R-:W-:Y:S03]  /*f8c0*/  HMMA.16816.F32.BF16 R32, R100, R90, R32 ;  /* 0x0000005a6420723c */ /* 0x000fe60000041820 */
[----:B------:R-:W2:Y:S02]  /*f8d0*/  MUFU.TANH R162, R162 ;  /* 0x000000a200a27308 */ /* 0x000ea40000002400 */
        /* <DEDUP_REMOVED lines=34> */
[----:B------:R-:W2:Y:S10]  /*fb00*/  MUFU.TANH R86, R86 ;  /* 0x0000005600567308 */ /* 0x000eb40000002400 */
[----:B-1----:R1:W1:Y:S01]  /*fb10*/  MUFU.TANH R85, R35 ;  /* 0x0000002300557308 */ /* 0x0022620000002400 */
[----:B---34-:R-:W-:Y:S05]  /*fb20*/  @!P0 BRA `(.L_x_5476) ;  /* 0x0000000400448947 */ /* 0x018fea0003800000 */
[----:B------:R-:W3:Y:S01]  /*fb30*/  LDC.64 R4, c[0x0][0x248] ;  /* 0x00009200ff047b82 */ /* 0x000ee20000000a00 */
[----:B------:R-:W-:Y:S02]  /*fb40*/  MOV R10, UR5 ;  /* 0x00000005000a7c02 */ /* 0x000fe40008000f00 */
[----:B------:R-:W-:Y:S01]  /*fb50*/  MOV R9, UR8 ;  /* 0x0000000800097c02 */ /* 0x000fe20008000f00 */
[----:B------:R-:W-:Y:S06]  /*fb60*/  @!P2 BRA `(.L_x_5477) ;  /* 0x0000000000f8a947 */ /* 0x000fec0003800000 */
[----:B------:R-:W4:Y:S01]  /*fb70*/  LDC R0, c[0x0][0x380] ;  /* 0x0000e000ff007b82 */ /* 0x000f220000000800 */
[----:B------:R-:W-:Y:S05]  /*fb80*/  SHF.L.U32 R13, R126, 0x6, RZ ;  /* 0x000000067e0d7819 */ /* 0x000fea00000006ff */
[C---:B------:R-:W-:Y:S02]  /*fb90*/  VIADD R11, R13.reuse, 0xffffff80 ;  /* 0xffffff800d0b7836 */ /* 0x040fe40000000000 */
[----:B------:R-:W-:Y:S05]  /*fba0*/  VIADD R13, R13, 0xffffffc0 ;  /* 0xffffffc00d0d7836 */ /* 0x000fea0000000000 */
[----:B------:R-:W-:Y:S02]  /*fbb0*/  IABS R8, R13 ;  /* 0x0000000d00087213 */ /* 0x000fe40000000000 */
[-C--:B----4-:R-:W-:Y:S02]  /*fbc0*/  IABS R2, R0.reuse ;  /* 0x0000000000027213 */ /* 0x090fe40000000000 */
[-C--:B------:R-:W-:Y:S02]  /*fbd0*/  LOP3.LUT R13, R13, R0.reuse, RZ, 0x3c, !PT ;  /* 0x000000000d0d7212 */ /* 0x080fe400078e3cff */
[----:B------:R-:W4:Y:S02]  /*fbe0*/  I2F.RP R9, R2 ;  /* 0x0000000200097306 */ /* 0x000f240000209400 */
[----:B------:R-:W-:Y:S02]  /*fbf0*/  ISETP.GE.AND P3, PT, R13, RZ, PT ;  /* 0x000000ff0d00720c */ /* 0x000fe40003f66270 */
[-C--:B------:R-:W-:Y:S06]  /*fc00*/  LOP3.LUT R13, RZ, R0.reuse, RZ, 0x33, !PT ;  /* 0x00000000ff0d7212 */ /* 0x080fec00078e33ff */
[----:B----4-:R-:W4:Y:S02]  /*fc10*/  MUFU.RCP R6, R9 ;  /* 0x0000000900067308 */ /* 0x010f240000001000 */
[----:B----4-:R-:W-:Y:S01]  /*fc20*/  VIADD R14, R6, 0xffffffe ;  /* 0x0ffffffe060e7836 */ /* 0x010fe20000000000 */
[----:B------:R-:W-:Y:S02]  /*fc30*/  IABS R6, R11 ;  /* 0x0000000b00067213 */ /* 0x000fe40000000000 */
[----:B------:R-:W-:Y:S05]  /*fc40*/  LOP3.LUT R11, R11, R0, RZ, 0x3c, !PT ;  /* 0x000000000b0b7212 */ /* 0x000fea00078e3cff */
[----:B------:R-:W4:Y:S01]  /*fc50*/  F2I.FTZ.U32.TRUNC.NTZ R15, R14 ;  /* 0x0000000e000f7305 */ /* 0x000f22000021f000 */
[----:B------:R-:W-:Y:S01]  /*fc60*/  ISETP.GE.AND P0, PT, R11, RZ, PT ;  /* 0x000000ff0b00720c */ /* 0x000fe20003f06270 */
[--C-:B----4-:R-:W-:Y:S01]  /*fc70*/  IMAD.MOV R7, RZ, RZ, -R15.reuse ;  /* 0x000000ffff077224 */ /* 0x110fe200078e0a0f */
        /* <DEDUP_REMOVED lines=18> */
[----:B------:R-:W4:Y:S07]  /*fda0*/  LDC.64 R8, c[0x0][0x248] ;  /* 0x00009200ff087b82 */ /* 0x000f2e0000000a00 */
        /* <DEDUP_REMOVED lines=11> */
[----:B------:R-:W5:Y:S01]  /*fe60*/  LDG.E R2, desc[UR6][R18.64] ;  /* 0x0000000612027981 */ /* 0x000f62000c1e1900 */
[----:B------:R-:W2:Y:S01]  /*fe70*/  LDC.64 R6, c[0x0][0x230] ;  /* 0x00008c00ff067b82 */ /* 0x000ea20000000a00 */
[----:B------:R-:W-:Y:S02]  /*fe80*/  IMAD R13, R13, R0, -0x40 ;  /* 0xffffffc00d0d7424 */ /* 0x000fe400078e0200 */
[----:B------:R-:W5:Y:S03]  /*fe90*/  LDG.E R11, desc[UR6][R16.64] ;  /* 0x00000006100b7981 */ /* 0x000f66000c1e1900 */
[----:B------:R-:W-:Y:S05]  /*fea0*/  SHF.R.S32.HI R15, RZ, 0x1f, R13 ;  /* 0x0000001fff0f7819 */ /* 0x000fea000001140d */
[----:B----4-:R-:W-:Y:S04]  /*feb0*/  IMAD R0, R15, R8, RZ ;  /* 0x000000080f007224 */ /* 0x010fe800078e02ff */
[----:B------:R-:W-:Y:S01]  /*fec0*/  IMAD R0, R13, R9, R0 ;  /* 0x000000090d007224 */ /* 0x000fe200078e0200 */
[----:B-----5:R-:W-:Y:S01]  /*fed0*/  IADD3 R2, -R11, R2, RZ ;  /* 0x000000020b027210 */ /* 0x020fe20007ffe1ff */
[----:B------:R-:W-:Y:S03]  /*fee0*/  IMAD.WIDE.U32 R10, R13, R8, RZ ;  /* 0x000000080d0a7225 */ /* 0x000fe600078e00ff */
[----:B------:R-:W-:Y:S01]  /*fef0*/  SHF.R.S32.HI R9, RZ, 0x1f, R2 ;  /* 0x0000001fff097819 */ /* 0x000fe20000011402 */
[----:B------:R-:W-:Y:S04]  /*ff00*/  IMAD.IADD R11, R11, 0x1, R0 ;  /* 0x000000010b0b7824 */ /* 0x000fe800078e0200 */
[-C--:B--2---:R-:W-:Y:S02]  /*ff10*/  IMAD R9, R9, R6.reuse, RZ ;  /* 0x0000000609097224 */ /* 0x084fe400078e02ff */
[C---:B------:R-:W-:Y:S04]  /*ff20*/  IMAD.WIDE.U32 R10, R2.reuse, R6, R10 ;  /* 0x00000006020a7225 */ /* 0x040fe800078e000a */
[----:B------:R-:W-:Y:S05]  /*ff30*/  IMAD R9, R2, R7, R9 ;  /* 0x0000000702097224 */ /* 0x000fea00078e0209 */
[----:B------:R-:W-:Y:S07]  /*ff40*/  IADD3 R9, R11, R9, RZ ;  /* 0x000000090b097210 */ /* 0x000fee0007ffe0ff */
.L_x_5477:
[C---:B------:R-:W-:Y:S04]  /*ff50*/  LEA R124, P0, R10.reuse, R124, 0x1 ;  /* 0x0000007c0a7c7211 */ /* 0x040fe800078008ff */
[----:B------:R-:W-:Y:S02]  /*ff60*/  LEA.HI.X R123, R10, R123, R9, 0x1, P0 ;  /* 0x0000007b0a7b7211 */ /* 0x000fe400000f0c09 */
[C---:B---3--:R-:W-:Y:S03]  /*ff70*/  LEA R6, P0, R4.reuse, R124, 0x6 ;  /* 0x0000007c04067211 */ /* 0x048fe600078030ff */
        /* <DEDUP_REMOVED lines=12> */
.L_x_5476:
[----:B------:R-:W-:Y:S01]  /*10040*/  FMNMX.FTZ R5, R158, R87, !PT ;  /* 0x000000579e057209 */ /* 0x000fe20007810000 */
[----:B------:R-:W-:Y:S01]  /*10050*/  LDSM.16.MT88.4 R16, [R114+0x6000] ;  /* 0x006000007210783b */ /* 0x000fe20000004200 */
[----:B------:R-:W-:Y:S02]  /*10060*/  FMNMX.FTZ R0, R157, R3, !PT ;  /* 0x000000039d007209 */ /* 0x000fe40007810000 */
[----:B------:R-:W-:Y:S02]  /*10070*/  FMNMX.FTZ R5, R156, R5, !PT ;  /* 0x000000059c057209 */ /* 0x000fe40007810000 */
[----:B------:R-:W-:Y:S02]  /*10080*/  FMNMX.FTZ R0, R161, R0, !PT ;  /* 0x00000000a1007209 */ /* 0x000fe40007810000 */
[----:B--2---:R-:W-:Y:S01]  /*10090*/  FMNMX.FTZ R5, R162, R5, !PT ;  /* 0x00000005a2057209 */ /* 0x004fe20007810000 */
        /* <DEDUP_REMOVED lines=26> */
[----:B---3--:R-:W-:Y:S02]  /*10240*/  FMNMX.FTZ R6, R135, R0, !PT ;  /* 0x0000000087067209 */ /* 0x008fe40007810000 */
        /* <DEDUP_REMOVED lines=61> */
[C---:B------:R-:W-:Y:S01]  /*10620*/  FMUL.FTZ R37, R84.reuse, R37 ;  /* 0x0000002554257220 */ /* 0x040fe20000410000 */
[----:B------:R-:W-:Y:S03]  /*10630*/  FMUL.FTZ R38, R3, R38 ;  /* 0x0000002603267220 */ /* 0x000fe60000410000 */
[----:B------:R-:W3:Y:S01]  /*10640*/  MUFU.EX2 R94, R94 ;  /* 0x0000005e005e7308 */ /* 0x000ee20000000800 */
[----:B-1----:R-:W-:Y:S01]  /*10650*/  F2FP.BF16.F32.PACK_AB R80, R97, R89 ;  /* 0x000000596150723e */ /* 0x002fe200000010ff */
[----:B------:R-:W1:Y:S01]  /*10660*/  LDSM.16.MT88.4 R64, [R114+0x8000] ;  /* 0x008000007240783b */ /* 0x000e620000004200 */
[C---:B------:R-:W-:Y:S01]  /*10670*/  FMUL.FTZ R39, R3.reuse, R39 ;  /* 0x0000002703277220 */ /* 0x040fe20000410000 */
[C---:B------:R-:W-:Y:S01]  /*10680*/  FMUL.FTZ R40, R84.reuse, R40 ;  /* 0x0000002854287220 */ /* 0x040fe20000410000 */
[C---:B------:R-:W-:Y:S01]  /*10690*/  FMUL.FTZ R41, R84.reuse, R41 ;  /* 0x0000002954297220 */ /* 0x040fe20000410000 */
[C---:B------:R-:W-:Y:S01]  /*106a0*/  FMUL.FTZ R42, R3.reuse, R42 ;  /* 0x0000002a032a7220 */ /* 0x040fe20000410000 */
[C---:B------:R-:W-:Y:S03]  /*106b0*/  FMUL.FTZ R43, R3.reuse, R43 ;  /* 0x0000002b032b7220 */ /* 0x040fe60000410000 */
[----:B------:R-:W-:Y:S01]  /*106c0*/  MUFU.EX2 R96, R96 ;  /* 0x0000006000607308 */ /* 0x000fe20000000800 */
[C---:B------:R-:W-:Y:S01]  /*106d0*/  FMUL.FTZ R44, R84.reuse, R44 ;  /* 0x0000002c542c7220 */ /* 0x040fe20000410000 */
[----:B------:R-:W4:Y:S01]  /*106e0*/  LDSM.16.MT88.4 R56, [R112+0x8000] ;  /* 0x008000007038783b */ /* 0x000f220000004200 */
[----:B------:R-:W-:Y:S01]  /*106f0*/  FMUL.FTZ R45, R84, R45 ;  /* 0x0000002d542d7220 */ /* 0x000fe20000410000 */
[C---:B------:R-:W-:Y:S01]  /*10700*/  FMUL.FTZ R46, R3.reuse, R46 ;  /* 0x0000002e032e7220 */ /* 0x040fe20000410000 */
[----:B------:R-:W-:Y:S01]  /*10710*/  FMUL.FTZ R47, R3, R47 ;  /* 0x0000002f032f7220 */ /* 0x000fe20000410000 */
[--C-:B------:R-:W-:Y:S01]  /*10720*/  FFMA.FTZ R105, R148, UR4, -R91.reuse ;  /* 0x0000000494697c23 */ /* 0x100fe2000801085b */
[--C-:B------:R-:W-:Y:S03]  /*10730*/  FFMA.FTZ R104, R151, UR4, -R90.reuse ;  /* 0x0000000497687c23 */ /* 0x100fe6000801085a */
[----:B------:R-:W5:Y:S01]  /*10740*/  MUFU.EX2 R95, R95 ;  /* 0x0000005f005f7308 */ /* 0x000f620000000800 */
[----:B---3--:R-:W-:Y:S01]  /*10750*/  F2FP.BF16.F32.PACK_AB R81, R94, R88 ;  /* 0x000000585e51723e */ /* 0x008fe200000010ff */
[--C-:B------:R-:W-:Y:S01]  /*10760*/  FFMA.FTZ R103, R149, UR4, -R90.reuse ;  /* 0x0000000495677c23 */ /* 0x100fe2000801085a */
[C---:B------:R-:W-:Y:S01]  /*10770*/  FMUL.FTZ R48, R84.reuse, R48 ;  /* 0x0000003054307220 */ /* 0x040fe20000410000 */
[----:B------:R-:W-:Y:S01]  /*10780*/  FMUL.FTZ R49, R84, R49 ;  /* 0x0000003154317220 */ /* 0x000fe20000410000 */
[C---:B------:R-:W-:Y:S01]  /*10790*/  FMUL.FTZ R50, R3.reuse, R50 ;  /* 0x0000003203327220 */ /* 0x040fe20000410000 */
[----:B------:R-:W-:Y:S01]  /*107a0*/  FMUL.FTZ R51, R3, R51 ;  /* 0x0000003303337220 */ /* 0x000fe20000410000 */
        /* <DEDUP_REMOVED lines=10> */
[----:B-----5:R-:W-:Y:S01]  /*10850*/  F2FP.BF16.F32.PACK_AB R82, R95, R96 ;  /* 0x000000605f52723e */ /* 0x020fe200000010ff */
        /* <DEDUP_REMOVED lines=8> */
[--C-:B------:R-:W-:Y:S01]  /*108e0*/  FFMA.FTZ R86, R86, UR4, -R90.reuse ;  /* 0x0000000456567c23 */ /* 0x100fe2000801085a */
[----:B------:R-:W-:Y:S01]  /*108f0*/  FFMA.FTZ R90, R85, UR4, -R90 ;  /* 0x00000004555a7c23 */ /* 0x000fe2000801085a */
[----:B------:R-:W-:Y:S06]  /*10900*/  ISETP.GT.AND P0, PT, R126, 0x1, PT ;  /* 0x000000017e00780c */ /* 0x000fec0003f04270 */
[----:B------:R-:W5:Y:S01]  /*10910*/  MUFU.EX2 R98, R98 ;  /* 0x0000006200627308 */ /* 0x000f620000000800 */
[----:B---3--:R-:W-:Y:S07]  /*10920*/  F2FP.BF16.F32.PACK_AB R83, R92, R93 ;  /* 0x0000005d5c53723e */ /* 0x008fee00000010ff */
        /* <DEDUP_REMOVED lines=17> */
[C---:B------:R-:W-:Y:S05]  /*10a40*/  FMUL.FTZ R27, R3.reuse, R63 ;  /* 0x0000003f031b7220 */ /* 0x040fea0000410000 */
[----:B------:R-:W-:Y:S01]  /*10a50*/  MUFU.EX2 R110, R110 ;  /* 0x0000006e006e7308 */ /* 0x000fe20000000800 */
[----:B------:R-:W3:Y:S01]  /*10a60*/  LDSM.16.MT88.4 R60, [R114+0x6400] ;  /* 0x00640000723c783b */ /* 0x000ee20000004200 */
[----:B------:R-:W-:Y:S01]  /*10a70*/  FMUL.FTZ R32, R84, R52 ;  /* 0x0000003454207220 */ /* 0x000fe20000410000 */
[----:B-----5:R-:W-:Y:S01]  /*10a80*/  F2FP.BF16.F32.PACK_AB R52, R98, R99 ;  /* 0x000000636234723e */ /* 0x020fe200000010ff */
[C---:B------:R-:W-:Y:S06]  /*10a90*/  HMMA.16816.F32.BF16 R24, R80.reuse, R34, R24 ;  /* 0x000000225018723c */ /* 0x040fec0000041818 */
[----:B------:R-:W-:Y:S01]  /*10aa0*/  MUFU.EX2 R111, R111 ;  /* 0x0000006f006f7308 */ /* 0x000fe20000000800 */
[C---:B------:R-:W-:Y:S01]  /*10ab0*/  FMUL.FTZ R33, R84.reuse, R53 ;  /* 0x0000003554217220 */ /* 0x040fe20000410000 */
[----:B------:R-:W-:Y:S01]  /*10ac0*/  FFMA.FTZ R84, R84, R133, R89 ;  /* 0x0000008554547223 */ /* 0x000fe20000010059 */
[C---:B--2---:R-:W-:Y:S07]  /*10ad0*/  HMMA.16816.F32.BF16 R28, R80.reuse, R72, R28 ;  /* 0x00000048501c723c */ /* 0x044fee000004181c */
[----:B------:R-:W-:Y:S01]  /*10ae0*/  MUFU.EX2 R100, R100 ;  /* 0x0000006400647308 */ /* 0x000fe20000000800 */
[C---:B------:R-:W-:Y:S03]  /*10af0*/  FMUL.FTZ R34, R3.reuse, R54 ;  /* 0x0000003603227220 */ /* 0x040fe60000410000 */
[C---:B------:R-:W-:Y:S01]  /*10b00*/  FMUL.FTZ R35, R3.reuse, R55 ;  /* 0x0000003703237220 */ /* 0x040fe20000410000 */
[----:B------:R-:W-:Y:S01]  /*10b10*/  FFMA.FTZ R3, R3, R132, R88 ;  /* 0x0000008403037223 */ /* 0x000fe20000010058 */
[----:B------:R-:W-:Y:S03]  /*10b20*/  FADD.FTZ R97, R97, R84 ;  /* 0x0000005461617221 */ /* 0x000fe60000010000 */
[----:B------:R-:W-:Y:S01]  /*10b30*/  FADD.FTZ R94, R94, R3 ;  /* 0x000000035e5e7221 */ /* 0x000fe20000010000 */
[----:B------:R-:W-:Y:S01]  /*10b40*/  MUFU.EX2 R140, R140 ;  /* 0x0000008c008c7308 */ /* 0x000fe20000000800 */
[C---:B------:R-:W-:Y:S03]  /*10b50*/  HMMA.16816.F32.BF16 R32, R80.reuse, R74, R32 ;  /* 0x0000004a5020723c */ /* 0x040fe60000041820 */
[----:B------:R-:W-:Y:S01]  /*10b60*/  IADD3 R3, R126, -0x1, RZ ;  /* 0xffffffff7e037810 */ /* 0x000fe20007ffe0ff */
[----:B------:R-:W-:Y:S02]  /*10b70*/  FADD.FTZ R93, R93, R94 ;  /* 0x0000005e5d5d7221 */ /* 0x000fe40000010000 */
[C---:B-1----:R-:W-:Y:S03]  /*10b80*/  HMMA.16816.F32.BF16 R36, R80.reuse, R64, R36 ;  /* 0x000000405024723c */ /* 0x042fe60000041824 */
[----:B------:R-:W-:Y:S02]  /*10b90*/  MUFU.EX2 R125, R125 ;  /* 0x0000007d007d7308 */ /* 0x000fe40000000800 */
[----:B------:R-:W-:Y:S01]  /*10ba0*/  FADD.FTZ R93, R92, R93 ;  /* 0x0000005d5c5d7221 */ /* 0x000fe20000010000 */
[C---:B------:R-:W-:Y:S01]  /*10bb0*/  HMMA.16816.F32.BF16 R40, R80.reuse, R66, R40 ;  /* 0x000000425028723c */ /* 0x040fe20000041828 */
[----:B------:R-:W1:Y:S06]  /*10bc0*/  LDSM.16.MT88.4 R64, [R112+0x6400] ;  /* 0x006400007040783b */ /* 0x000e6c0000004200 */
[----:B------:R-:W2:Y:S01]  /*10bd0*/  MUFU.EX2 R101, R101 ;  /* 0x0000006500657308 */ /* 0x000ea20000000800 */
[----:B------:R-:W-:Y:S01]  /*10be0*/  MOV R126, R3 ;  /* 0x00000003007e7202 */ /* 0x000fe20000000f00 */
[C---:B----4-:R-:W-:Y:S08]  /*10bf0*/  HMMA.16816.F32.BF16 R44, R80.reuse, R56, R44 ;  /* 0x00000038502c723c */ /* 0x050ff0000004182c */
[----:B------:R-:W-:Y:S01]  /*10c00*/  MUFU.EX2 R102, R102 ;  /* 0x0000006600667308 */ /* 0x000fe20000000800 */
[----:B------:R-:W-:Y:S01]  /*10c10*/  HMMA.16816.F32.BF16 R48, R80, R58, R48 ;  /* 0x0000003a5030723c */ /* 0x000fe20000041830 */
[----:B------:R-:W4:Y:S02]  /*10c20*/  LDSM.16.MT88.4 R56, [R114+0x7400] ;  /* 0x007400007238783b */ /* 0x000f240000004200 */
[----:B------:R-:W-:Y:S06]  /*10c30*/  MOV R3, R0 ;  /* 0x0000000000037202 */ /* 0x000fec0000000f00 */
[----:B------:R-:W5:Y:S02]  /*10c40*/  MUFU.EX2 R105, R105 ;  /* 0x0000006900697308 */ /* 0x000f640000000800 */
[C---:B--2---:R-:W-:Y:S01]  /*10c50*/  F2FP.BF16.F32.PACK_AB R53, R101.reuse, R100 ;  /* 0x000000646535723e */ /* 0x044fe200000010ff */
[----:B------:R-:W-:Y:S07]  /*10c60*/  FADD.FTZ R100, R100, R93 ;  /* 0x0000005d64647221 */ /* 0x000fee0000010000 */
[----:B------:R-:W-:Y:S01]  /*10c70*/  MUFU.EX2 R104, R104 ;  /* 0x0000006800687308 */ /* 0x000fe20000000800 */
[----:B------:R-:W-:Y:S09]  /*10c80*/  FADD.FTZ R101, R101, R100 ;  /* 0x0000006465657221 */ /* 0x000ff20000010000 */
[----:B------:R-:W2:Y:S01]  /*10c90*/  MUFU.EX2 R103, R103 ;  /* 0x0000006700677308 */ /* 0x000ea20000000800 */
[----:B-----5:R-:W-:Y:S09]  /*10ca0*/  F2FP.BF16.F32.PACK_AB R54, R105, R102 ;  /* 0x000000666936723e */ /* 0x020ff200000010ff */
[----:B------:R-:W-:Y:S10]  /*10cb0*/  MUFU.EX2 R139, R139 ;  /* 0x0000008b008b7308 */ /* 0x000ff40000000800 */
[----:B------:R-:W5:Y:S01]  /*10cc0*/  MUFU.EX2 R136, R136 ;  /* 0x0000008800887308 */ /* 0x000f620000000800 */
[C---:B--2---:R-:W-:Y:S01]  /*10cd0*/  F2FP.BF16.F32.PACK_AB R55, R103.reuse, R104 ;  /* 0x000000686737723e */ /* 0x044fe200000010ff */
[----:B------:R-:W-:Y:S04]  /*10ce0*/  FADD.FTZ R104, R104, R101 ;  /* 0x0000006568687221 */ /* 0x000fe80000010000 */
[----:B------:R-:W-:Y:S02]  /*10cf0*/  FADD.FTZ R103, R103, R104 ;  /* 0x0000006867677221 */ /* 0x000fe40000010000 */
[C---:B---3--:R-:W-:Y:S02]  /*10d00*/  HMMA.16816.F32.BF16 R4, R52.reuse, R60, R4 ;  /* 0x0000003c3404723c */ /* 0x048fe40000041804 */
[----:B------:R-:W-:Y:S04]  /*10d10*/  MUFU.EX2 R137, R137 ;  /* 0x0000008900897308 */ /* 0x000fe80000000800 */
[C---:B------:R-:W-:Y:S01]  /*10d20*/  HMMA.16816.F32.BF16 R8, R52.reuse, R62, R8 ;  /* 0x0000003e3408723c */ /* 0x040fe20000041808 */
[----:B------:R-:W2:Y:S05]  /*10d30*/  LDSM.16.MT88.4 R60, [R112+0x7400] ;  /* 0x00740000703c783b */ /* 0x000eaa0000004200 */
[----:B------:R-:W3:Y:S01]  /*10d40*/  MUFU.EX2 R138, R138 ;  /* 0x0000008a008a7308 */ /* 0x000ee20000000800 */
[----:B-----5:R-:W-:Y:S01]  /*10d50*/  F2FP.BF16.F32.PACK_AB R88, R136, R139 ;  /* 0x0000008b8858723e */ /* 0x020fe200000010ff */
[C---:B-1----:R-:W-:Y:S08]  /*10d60*/  HMMA.16816.F32.BF16 R12, R52.reuse, R64, R12 ;  /* 0x00000040340c723c */ /* 0x042ff0000004180c */
[----:B------:R-:W-:Y:S01]  /*10d70*/  MUFU.EX2 R134, R134 ;  /* 0x0000008600867308 */ /* 0x000fe20000000800 */
[C---:B------:R-:W-:Y:S01]  /*10d80*/  HMMA.16816.F32.BF16 R16, R52.reuse, R66, R16 ;  /* 0x000000423410723c */ /* 0x040fe20000041810 */
[----:B------:R-:W1:Y:S05]  /*10d90*/  LDSM.16.MT88.4 R64, [R114+0x8400] ;  /* 0x008400007240783b */ /* 0x000e6a0000004200 */
[C---:B----4-:R-:W-:Y:S03]  /*10da0*/  HMMA.16816.F32.BF16 R20, R52.reuse, R56, R20 ;  /* 0x000000383414723c */ /* 0x050fe60000041814 */
[----:B------:R-:W4:Y:S02]  /*10db0*/  MUFU.EX2 R135, R91 ;  /* 0x0000005b00877308 */ /* 0x000f240000000800 */
[----:B---3--:R-:W-:Y:S01]  /*10dc0*/  F2FP.BF16.F32.PACK_AB R89, R138, R137 ;  /* 0x000000898a59723e */ /* 0x008fe200000010ff */
[C---:B------:R-:W-:Y:S01]  /*10dd0*/  HMMA.16816.F32.BF16 R24, R52.reuse, R58, R24 ;  /* 0x0000003a3418723c */ /* 0x040fe20000041818 */
[----:B------:R-:W3:Y:S06]  /*10de0*/  LDSM.16.MT88.4 R56, [R112+0x8400] ;  /* 0x008400007038783b */ /* 0x000eec0000004200 */
[----:B------:R-:W-:Y:S10]  /*10df0*/  MUFU.EX2 R86, R86 ;  /* 0x0000005600567308 */ /* 0x000ff40000000800 */
[----:B------:R4:W5:Y:S01]  /*10e00*/  MUFU.EX2 R85, R90 ;  /* 0x0000005a00557308 */ /* 0x0009620000000800 */
[C---:B--2---:R-:W-:Y:S06]  /*10e10*/  HMMA.16816.F32.BF16 R28, R52.reuse, R60, R28 ;  /* 0x0000003c341c723c */ /* 0x044fec000004181c */
[C---:B------:R-:W-:Y:S01]  /*10e20*/  HMMA.16816.F32.BF16 R32, R52.reuse, R62, R32 ;  /* 0x0000003e3420723c */ /* 0x040fe20000041820 */
[----:B------:R-:W2:Y:S04]  /*10e30*/  LDSM.16.MT88.4 R60, [R114+0x6800] ;  /* 0x00680000723c783b */ /* 0x000ea80000004200 */
[----:B----4-:R-:W-:Y:S01]  /*10e40*/  F2FP.BF16.F32.PACK_AB R90, R135, R134 ;  /* 0x00000086875a723e */ /* 0x010fe200000010ff */
[C---:B-1----:R-:W-:Y:S05]  /*10e50*/  HMMA.16816.F32.BF16 R36, R52.reuse, R64, R36 ;  /* 0x000000403424723c */ /* 0x042fea0000041824 */
[----:B-----5:R-:W-:Y:S01]  /*10e60*/  F2FP.BF16.F32.PACK_AB R91, R85, R86 ;  /* 0x00000056555b723e */ /* 0x020fe200000010ff */
[C---:B------:R-:W-:Y:S01]  /*10e70*/  HMMA.16816.F32.BF16 R40, R52.reuse, R66, R40 ;  /* 0x000000423428723c */ /* 0x040fe20000041828 */
[----:B------:R-:W1:Y:S05]  /*10e80*/  LDSM.16.MT88.4 R64, [R112+0x6800] ;  /* 0x006800007040783b */ /* 0x000e6a0000004200 */
[C---:B---3--:R-:W-:Y:S06]  /*10e90*/  HMMA.16816.F32.BF16 R44, R52.reuse, R56, R44 ;  /* 0x00000038342c723c */ /* 0x048fec000004182c */
[----:B------:R-:W-:Y:S01]  /*10ea0*/  HMMA.16816.F32.BF16 R48, R52, R58, R48 ;  /* 0x0000003a3430723c */ /* 0x000fe20000041830 */
[----:B------:R-:W3:Y:S06]  /*10eb0*/  LDSM.16.MT88.4 R56, [R114+0x7800] ;  /* 0x007800007238783b */ /* 0x000eec0000004200 */
[----:B------:R-:W-:Y:S04]  /*10ec0*/  F2FP.BF16.F32.PACK_AB R52, R107, R106 ;  /* 0x0000006a6b34723e */ /* 0x000fe800000010ff */
[----:B------:R-:W-:Y:S01]  /*10ed0*/  F2FP.BF16.F32.PACK_AB R53, R109, R108 ;  /* 0x0000006c6d35723e */ /* 0x000fe200000010ff */
[----:B------:R-:W-:Y:S01]  /*10ee0*/  FADD.FTZ R108, R108, R103 ;  /* 0x000000676c6c7221 */ /* 0x000fe20000010000 */
[----:B------:R-:W-:Y:S02]  /*10ef0*/  F2FP.BF16.F32.PACK_AB R54, R111, R110 ;  /* 0x0000006e6f36723e */ /* 0x000fe400000010ff */
[----:B------:R-:W-:Y:S01]  /*10f00*/  F2FP.BF16.F32.PACK_AB R55, R125, R140 ;  /* 0x0000008c7d37723e */ /* 0x000fe200000010ff */
[----:B------:R-:W-:Y:S04]  /*10f10*/  FADD.FTZ R109, R109, R108 ;  /* 0x0000006c6d6d7221 */ /* 0x000fe80000010000 */
[----:B------:R-:W-:Y:S02]  /*10f20*/  FADD.FTZ R140, R140, R109 ;  /* 0x0000006d8c8c7221 */ /* 0x000fe40000010000 */
[C---:B--2---:R-:W-:Y:S03]  /*10f30*/  HMMA.16816.F32.BF16 R4, R52.reuse, R60, R4 ;  /* 0x0000003c3404723c */ /* 0x044fe60000041804 */
[----:B------:R-:W-:Y:S03]  /*10f40*/  FADD.FTZ R140, R125, R140 ;  /* 0x0000008c7d8c7221 */ /* 0x000fe60000010000 */
[C---:B------:R-:W-:Y:S01]  /*10f50*/  HMMA.16816.F32.BF16 R8, R52.reuse, R62, R8 ;  /* 0x0000003e3408723c */ /* 0x040fe20000041808 */
[----:B------:R-:W2:Y:S04]  /*10f60*/  LDSM.16.MT88.4 R60, [R112+0x7800] ;  /* 0x00780000703c783b */ /* 0x000ea80000004200 */
[----:B------:R-:W-:Y:S01]  /*10f70*/  FADD.FTZ R137, R137, R140 ;  /* 0x0000008c89897221 */ /* 0x000fe20000010000 */
[C---:B-1----:R-:W-:Y:S05]  /*10f80*/  HMMA.16816.F32.BF16 R12, R52.reuse, R64, R12 ;  /* 0x00000040340c723c */ /* 0x042fea000004180c */
[----:B------:R-:W-:Y:S01]  /*10f90*/  FADD.FTZ R137, R138, R137 ;  /* 0x000000898a897221 */ /* 0x000fe20000010000 */
[C---:B------:R-:W-:Y:S01]  /*10fa0*/  HMMA.16816.F32.BF16 R16, R52.reuse, R66, R16 ;  /* 0x000000423410723c */ /* 0x040fe20000041810 */
[----:B------:R-:W1:Y:S04]  /*10fb0*/  LDSM.16.MT88.4 R64, [R114+0x8800] ;  /* 0x008800007240783b */ /* 0x000e680000004200 */
[----:B------:R-:W-:Y:S01]  /*10fc0*/  FADD.FTZ R86, R86, R137 ;  /* 0x0000008956567221 */ /* 0x000fe20000010000 */
[C---:B---3--:R-:W-:Y:S05]  /*10fd0*/  HMMA.16816.F32.BF16 R20, R52.reuse, R56, R20 ;  /* 0x000000383414723c */ /* 0x048fea0000041814 */
[----:B------:R-:W-:Y:S01]  /*10fe0*/  FADD.FTZ R132, R85, R86 ;  /* 0x0000005655847221 */ /* 0x000fe20000010000 */
        /* <DEDUP_REMOVED lines=8> */
[----:B------:R-:W-:Y:S01]  /*11070*/  HMMA.16816.F32.BF16 R48, R52, R58, R48 ;  /* 0x0000003a3430723c */ /* 0x000fe20000041830 */
[----:B------:R-:W1:Y:S05]  /*11080*/  LDSM.16.MT88.4 R52, [R112+0x7c00] ;  /* 0x007c00007034783b */ /* 0x000e6a0000004200 */
[C---:B------:R-:W-:Y:S03]  /*11090*/  HMMA.16816.F32.BF16 R80, R88.reuse, R76, R4 ;  /* 0x0000004c5850723c */ /* 0x040fe60000041804 */
[----:B------:R-:W3:Y:S03]  /*110a0*/  LDSM.16.MT88.4 R4, [R114+0x8c00] ;  /* 0x008c00007204783b */ /* 0x000ee60000004200 */
[C---:B------:R-:W-:Y:S05]  /*110b0*/  HMMA.16816.F32.BF16 R76, R88.reuse, R78, R8 ;  /* 0x0000004e584c723c */ /* 0x040fea0000041808 */
[----:B------:R-:W4:Y:S01]  /*110c0*/  LDSM.16.MT88.4 R8, [R112+0x8c00] ;  /* 0x008c00007008783b */ /* 0x000f220000004200 */
        /* <DEDUP_REMOVED lines=25> */
.L_x_5474:
        /* <DEDUP_REMOVED lines=169> */
.L_x_5479:
[----:B------:R-:W1:Y:S01]  /*11cf0*/  S2R R2, SR_CTAID.Z ;  /* 0x0000000000027919 */ /* 0x000e620000002700 */
[----:B------:R-:W1:Y:S01]  /*11d00*/  LDC R5, c[0x0][0x270] ;  /* 0x00009c00ff057b82 */ /* 0x000e620000000800 */
[----:B------:R-:W1:Y:S07]  /*11d10*/  S2R R15, SR_CTAID.Y ;  /* 0x00000000000f7919 */ /* 0x000e6e0000002600 */
[----:B------:R-:W2:Y:S01]  /*11d20*/  LDC R0, c[0x0][0x2c4] ;  /* 0x0000b100ff007b82 */ /* 0x000ea20000000800 */
[----:B-1----:R-:W-:-:S04]  /*11d30*/  IMAD R5, R15, R5, R2 ;  /* 0x000000050f057224 */ /* 0x002fc800078e0202 */
[----:B--2---:R-:W-:-:S07]  /*11d40*/  IMAD R0, R5, R0, RZ ;  /* 0x0000000005007224 */ /* 0x004fce00078e02ff */
.L_x_5480:
        /* <DEDUP_REMOVED lines=25> */
.L_x_5482:
[----:B------:R-:W-:Y:S05]  /*11ee0*/  BSYNC B0 ;  /* 0x0000000000007941 */ /* 0x000fea0003800000 */
.L_x_5481:
        /* <DEDUP_REMOVED lines=51> */
.L_x_5484:
[----:B------:R-:W-:Y:S05]  /*12220*/  BSYNC B0 ;  /* 0x0000000000007941 */ /* 0x000fea0003800000 */
.L_x_5483:
        /* <DEDUP_REMOVED lines=16> */
.L_x_5485:
        /* <DEDUP_REMOVED lines=13> */
.L_x_6503:


//--------------------- .text._ZN5flash24flash_fwd_splitkv_kernelI23Flash_fwd_kernel_traitsILi96ELi64ELi64ELi4ELb0ELb0EN7cutlass10bfloat16_tE19Flash_kernel_traitsILi96ELi64ELi64ELi4ES3_EELb1ELb0ELb1ELb0ELb0ELb0ELb0ELb1EEEvNS_16Flash_fwd_paramsE --------------------------
	.section	.text._ZN5flash24flash_fwd_splitkv_kernelI23Flash_fwd_kernel_traitsILi96ELi64ELi64ELi4ELb0ELb0EN7cutlass10bfloat16_tE19Flash_kernel_traitsILi96ELi64ELi64ELi4ES3_EELb1ELb0ELb1ELb0ELb0ELb0ELb0ELb1EEEvNS_16Flash_fwd_paramsE,"ax",@progbits
	.align	128
        .global         _ZN5flash24flash_fwd_splitkv_kernelI23Flash_fwd_kernel_traitsILi96ELi64ELi64ELi4ELb0ELb0EN7cutlass10bfloat16_tE19Flash_kernel_traitsILi96ELi64ELi64ELi4ES3_EELb1ELb0ELb1ELb0ELb0ELb0ELb0ELb1EEEvNS_16Flash_fwd_paramsE
        .type           _ZN5flash24flash_fwd_splitkv_kernelI23Flash_fwd_kernel_traitsILi96ELi64ELi64ELi4ELb0ELb0EN7cutlass10bfloat16_tE19Flash_kernel_traitsILi96ELi64ELi64ELi4ES3_EELb1ELb0ELb1ELb0ELb0ELb0ELb0ELb1EEEvNS_16Flash_fwd_paramsE,@function
        .size           _ZN5flash24flash_fwd_splitkv_kernelI23Flash_fwd_kernel_traitsILi96ELi64ELi64ELi4ELb0ELb0EN7cutlass10bfloat16_tE19Flash_kernel_traitsILi96ELi64ELi64ELi4ES3_EELb1ELb0ELb1ELb0ELb0ELb0ELb0ELb1EEEvNS_16Flash_fwd_paramsE,(.L_x_6504 - _ZN5flash24flash_fwd_splitkv_kernelI23Flash_fwd_kernel_traitsILi96ELi64ELi64ELi4ELb0ELb0EN7cutlass10bfloat16_tE19Flash_kernel_traitsILi96ELi64ELi64ELi4ES3_EELb1ELb0ELb1ELb0ELb0ELb0ELb0ELb1EEEvNS_16Flash_fwd_paramsE)
        .other          _ZN5flash24flash_fwd_splitkv_kernelI23Flash_fwd_kernel_traitsILi96ELi64ELi64ELi4ELb0ELb0EN7cutlass10bfloat16_tE19Flash_kernel_traitsILi96ELi64ELi64ELi4ES3_EELb1ELb0ELb1ELb0ELb0ELb0ELb0ELb1EEEvNS_16Flash_fwd_paramsE,@"STO_CUDA_ENTRY STV_DEFAULT"
_ZN5flash24flash_fwd_splitkv_kernelI23Flash_fwd_kernel_traitsILi96ELi64ELi64ELi4ELb0ELb0EN7cutlass10bfloat16_tE19Flash_kernel_traitsILi96ELi64ELi64ELi4ES3_EELb1ELb0ELb1ELb0ELb0ELb0ELb0ELb1EEEvNS_16Flash_fwd_paramsE:
.text._ZN5flash24flash_fwd_splitkv_kernelI23Flash_fwd_kernel_traitsILi96ELi64ELi64ELi4ELb0ELb0EN7cutlass10bfloat16_tE19Flash_kernel_traitsILi96ELi64ELi64ELi4ES3_EELb1ELb0ELb1ELb0ELb0ELb0ELb0ELb1EEEvNS_16Flash_fwd_paramsE:
        /* <DEDUP_REMOVED lines=40> */
.L_x_5486:
[----:B------:R-:W1:Y:S02]  /*0280*/  LDC R75, c[0x0][0x2c8] ;  /* 0x0000b200ff4b7b82 */ /* 0x000e640000000800 */
.L_x_5487:
        /* <DEDUP_REMOVED lines=39> */
[----:B------:R-:W-:Y:S01]  /*0500*/  ULDC UR4, c[0x0][0x270] ;  /* 0x00009c0000047ab9 */ /* 0x000fe20000000800 */
[----:B------:R-:W-:Y:S01]  /*0510*/  IMAD.IADD R118, R118, 0x1, -R73 ;  /* 0x0000000176767824 */ /* 0x000fe200078e0a49 */
[----:B------:R-:W-:Y:S01]  /*0520*/  BSSY B0, `(.L_x_5489) ;  /* 0x0000036000007945 */ /* 0x000fe20003800000 */
[----:B------:R-:W-:-:S04]  /*0530*/  LEA.HI R0, R7, R60, RZ, 0x2 ;  /* 0x0000003c07007211 */ /* 0x000fc800078f10ff */
[----:B------:R-:W-:-:S03]  /*0540*/  LOP3.LUT R7, R0, 0xfffffffc, RZ, 0xc0, !PT ;  /* 0xfffffffc00077812 */ /* 0x000fc600078ec0ff */
[----:B------:R-:W2:Y:S02]  /*0550*/  @!P0 LDC.64 R2, c[0x0][0x290] ;  /* 0x0000a400ff028b82 */ /* 0x000ea40000000a00 */
[----:B------:R-:W-:-:S05]  /*0560*/  IMAD.IADD R7, R60, 0x1, -R7 ;  /* 0x000000013c077824 */ /* 0x000fca00078e0a07 */
[C---:B------:R-:W-:Y:S02]  /*0570*/  SHF.L.U32 R10, R7.reuse, 0x3, RZ ;  /* 0x00000003070a7819 */ /* 0x040fe400000006ff */
[----:B------:R-:W-:Y:S01]  /*0580*/  ISETP.NE.AND P6, PT, R7, RZ, PT ;  /* 0x000000ff0700720c */ /* 0x000fe20003fc5270 */
[----:B-1----:R-:W-:-:S04]  /*0590*/  @P0 IMAD.WIDE.U32 R8, R119, R4, RZ ;  /* 0x0000000477080225 */ /* 0x002fc800078e00ff */
[----:B------:R-:W-:Y:S01]  /*05a0*/  @P0 IMAD R119, R119, R5, R9 ;  /* 0x0000000577770224 */ /* 0x000fe200078e0209 */
[----:B------:R-:W-:Y:S01]  /*05b0*/  SHF.R.S32.HI R9, RZ, 0x1f, R73 ;  /* 0x0000001fff097819 */ /* 0x000fe20000011449 */
[-C--:B--2---:R-:W-:Y:S02]  /*05c0*/  @!P0 IMAD R6, R61, R2.reuse, RZ ;  /* 0x000000023d068224 */ /* 0x084fe400078e02ff */
[----:B------:R-:W-:-:S04]  /*05d0*/  @!P0 IMAD.WIDE.U32 R12, R11, R2, RZ ;  /* 0x000000020b0c8225 */ /* 0x000fc800078e00ff */
[C---:B------:R-:W-:Y:S01]  /*05e0*/  @!P0 IMAD R3, R11.reuse, R3, R6 ;  /* 0x000000030b038224 */ /* 0x040fe200078e0206 */
[----:B------:R-:W-:Y:S01]  /*05f0*/  @!P0 MOV R8, R12 ;  /* 0x0000000c00088202 */ /* 0x000fe20000000f00 */
[----:B------:R-:W-:Y:S01]  /*0600*/  IMAD R2, R11, UR4, R112 ;  /* 0x000000040b027c24 */ /* 0x000fe2000f8e0270 */
[----:B------:R-:W-:Y:S01]  /*0610*/  SHF.R.S32.HI R11, RZ, 0x1f, R10 ;  /* 0x0000001fff0b7819 */ /* 0x000fe2000001140a */
[----:B------:R-:W-:Y:S01]  /*0620*/  @!P0 IMAD.IADD R119, R13, 0x1, R3 ;  /* 0x000000010d778824 */ /* 0x000fe200078e0203 */
[----:B------:R-:W-:Y:S01]  /*0630*/  SHF.R.S32.HI R3, RZ, 0x2, R0 ;  /* 0x00000002ff037819 */ /* 0x000fe20000011400 */
[-C--:B------:R-:W-:Y:S01]  /*0640*/  IMAD R6, R9, R4.reuse, RZ ;  /* 0x0000000409067224 */ /* 0x080fe200078e02ff */
[----:B------:R-:W-:Y:S01]  /*0650*/  ULDC UR4, c[0x0][0x2c4] ;  /* 0x0000b10000047ab9 */ /* 0x000fe20000000800 */
[----:B------:R-:W-:Y:S01]  /*0660*/  IMAD.WIDE.U32 R16, R73, R4, R10 ;  /* 0x0000000449107225 */ /* 0x000fe200078e000a */
[----:B------:R-:W-:Y:S02]  /*0670*/  SHF.R.S32.HI R9, RZ, 0x1f, R112 ;  /* 0x0000001fff097819 */ /* 0x000fe40000011470 */
[----:B------:R-:W-:Y:S01]  /*0680*/  ISETP.GE.AND P1, PT, R3, R118, PT ;  /* 0x000000760300720c */ /* 0x000fe20003f26270 */
[----:B------:R-:W-:Y:S01]  /*0690*/  IMAD R6, R73, R5, R6 ;  /* 0x0000000549067224 */ /* 0x000fe200078e0206 */
[----:B------:R-:W-:Y:S01]  /*06a0*/  IADD3 R8, P0, R8, R16, RZ ;  /* 0x0000001008087210 */ /* 0x000fe20007f1e0ff */
[----:B------:R-:W-:Y:S01]  /*06b0*/  IMAD R2, R2, UR4, R73 ;  /* 0x0000000402027c24 */ /* 0x000fe2000f8e0249 */
[----:B------:R-:W-:Y:S01]  /*06c0*/  ULDC.64 UR4, c[0x0][0x2a0] ;  /* 0x0000a80000047ab9 */ /* 0x000fe20000000a00 */
[----:B------:R-:W-:Y:S01]  /*06d0*/  IADD3 R7, R3, 0x20, RZ ;  /* 0x0000002003077810 */ /* 0x000fe20007ffe0ff */
[----:B------:R-:W-:Y:S01]  /*06e0*/  IMAD R15, R9, UR4, RZ ;  /* 0x00000004090f7c24 */ /* 0x000fe2000f8e02ff */
[----:B------:R-:W-:Y:S01]  /*06f0*/  IADD3.X R9, R119, R17, R6, P0, !PT ;  /* 0x0000001177097210 */ /* 0x000fe200007fe406 */
[----:B------:R-:W-:Y:S01]  /*0700*/  VIADD R12, R10, 0x20 ;  /* 0x000000200a0c7836 */ /* 0x000fe20000000000 */
[----:B------:R-:W-:Y:S01]  /*0710*/  IADD3 R0, P3, R2, R3, RZ ;  /* 0x0000000302007210 */ /* 0x000fe20007f7e0ff */
[C---:B------:R-:W-:Y:S01]  /*0720*/  IMAD R15, R112.reuse, UR5, R15 ;  /* 0x00000005700f7c24 */ /* 0x040fe2000f8e020f */
[----:B------:R-:W-:Y:S01]  /*0730*/  ISETP.GE.AND P0, PT, R7, R118, PT ;  /* 0x000000760700720c */ /* 0x000fe20003f06270 */
[----:B------:R-:W-:Y:S01]  /*0740*/  IMAD.WIDE.U32 R112, R112, UR4, R8 ;  /* 0x0000000470707c25 */ /* 0x000fe2000f8e0008 */
[----:B------:R-:W-:-:S02]  /*0750*/  SHF.R.S32.HI R9, RZ, 0x1f, R3 ;  /* 0x0000001fff097819 */ /* 0x000fc40000011403 */
[----:B------:R-:W-:Y:S01]  /*0760*/  IADD3 R8, R10, 0x40, RZ ;  /* 0x000000400a087810 */ /* 0x000fe20007ffe0ff */
        /* <DEDUP_REMOVED lines=17> */
.L_x_5490:
[----:B------:R-:W-:Y:S05]  /*0880*/  BSYNC B0 ;  /* 0x0000000000007941 */ /* 0x000fea0003800000 */
.L_x_5489:
        /* <DEDUP_REMOVED lines=20> */
.L_x_5492:
[----:B------:R-:W-:Y:S05]  /*09d0*/  BSYNC B0 ;  /* 0x0000000000007941 */ /* 0x000fea0003800000 */
.L_x_5491:
        /* <DEDUP_REMOVED lines=11> */
.L_x_5488:
        /* <DEDUP_REMOVED lines=22> */
.L_x_5493:
        /* <DEDUP_REMOVED lines=30> */
[----:B---3--:R-:W-:Y:S02]  /*0dd0*/  IABS R2, R9 ;  /* 0x0000000900027213 */ /* 0x008fe40000000000 */
[----:B------:R-:W-:Y:S02]  /*0de0*/  IABS R4, R112 ;  /* 0x0000007000047213 */ /* 0x000fe40000000000 */
[----:B------:R-:W1:Y:S01]  /*0df0*/  I2F.RP R5, R2 ;  /* 0x0000000200057306 */ /* 0x000e620000209400 */
[----:B------:R-:W-:-:S05]  /*0e00*/  IADD3 R19, -R19, RZ, RZ ;  /* 0x000000ff13137210 */ /* 0x000fca0007ffe1ff */
[----:B------:R-:W-:-:S05]  /*0e10*/  IMAD R19, R13, R19, R0 ;  /* 0x000000130d137224 */ /* 0x000fca00078e0200 */
[----:B------:R-:W-:Y:S01]  /*0e20*/  SHF.R.S32.HI R17, RZ, 0x1f, R19 ;  /* 0x0000001fff117819 */ /* 0x000fe20000011413 */
[----:B-1----:R-:W1:Y:S02]  /*0e30*/  MUFU.RCP R10, R5 ;  /* 0x00000005000a7308 */ /* 0x002e640000001000 */
[----:B-1----:R-:W-:-:S06]  /*0e40*/  IADD3 R10, R10, 0xffffffe, RZ ;  /* 0x0ffffffe0a0a7810 */ /* 0x002fcc0007ffe0ff */
[----:B-----5:R-:W1:Y:S02]  /*0e50*/  F2I.FTZ.U32.TRUNC.NTZ R11, R10 ;  /* 0x0000000a000b7305 */ /* 0x020e64000021f000 */
[----:B-1----:R-:W-:Y:S01]  /*0e60*/  IMAD.MOV R3, RZ, RZ, -R11 ;  /* 0x000000ffff037224 */ /* 0x002fe200078e0a0b */
[----:B------:R-:W-:-:S03]  /*0e70*/  MOV R10, RZ ;  /* 0x000000ff000a7202 */ /* 0x000fc60000000f00 */
[----:B------:R-:W-:-:S04]  /*0e80*/  IMAD R3, R3, R2, RZ ;  /* 0x0000000203037224 */ /* 0x000fc800078e02ff */
[----:B------:R-:W-:-:S06]  /*0e90*/  IMAD.HI.U32 R3, R11, R3, R10 ;  /* 0x000000030b037227 */ /* 0x000fcc00078e000a */
        /* <DEDUP_REMOVED lines=11> */
[----:B------:R-:W3:Y:S05]  /*0f50*/  LDC.64 R2, c[0x0][0x238] ;  /* 0x00008e00ff027b82 */ /* 0x000eea0000000a00 */
[----:B------:R-:W-:-:S06]  /*0f60*/  @P2 VIADD R8, R8, 0x1 ;  /* 0x0000000108082836 */ /* 0x000fcc0000000000 */
[----:B------:R-:W-:Y:S02]  /*0f70*/  @!P0 IADD3 R8, -R8, RZ, RZ ;  /* 0x000000ff08088210 */ /* 0x000fe40007ffe1ff */
        /* <DEDUP_REMOVED lines=9> */
[----:B------:R-:W-:Y:S02]  /*1010*/  IMAD.IADD R13, R13, 0x1, R10 ;  /* 0x000000010d0d7824 */ /* 0x000fe400078e020a */
[----:B-1----:R-:W-:-:S02]  /*1020*/  IMAD R10, R17, R4, RZ ;  /* 0x00000004110a7224 */ /* 0x002fc400078e02ff */
[----:B------:R-:W-:-:S04]  /*1030*/  IMAD.WIDE.U32 R12, R19, R4, R12 ;  /* 0x00000004130c7225 */ /* 0x000fc800078e000c */
[----:B------:R-:W-:Y:S02]  /*1040*/  IMAD R10, R19, R5, R10 ;  /* 0x00000005130a7224 */ /* 0x000fe400078e020a */
[----:B------:R-:W-:Y:S02]  /*1050*/  IMAD R11, R9, UR4, RZ ;  /* 0x00000004090b7c24 */ /* 0x000fe4000f8e02ff */
[----:B------:R-:W-:Y:S01]  /*1060*/  IMAD.WIDE.U32 R6, R6, R2, RZ ;  /* 0x0000000206067225 */ /* 0x000fe200078e00ff */
[----:B------:R-:W-:-:S03]  /*1070*/  IADD3 R13, R13, R10, RZ ;  /* 0x0000000a0d0d7210 */ /* 0x000fc60007ffe0ff */
[C---:B------:R-:W-:Y:S01]  /*1080*/  IMAD R11, R8.reuse, UR5, R11 ;  /* 0x00000005080b7c24 */ /* 0x040fe2000f8e020b */
[----:B------:R-:W-:Y:S01]  /*1090*/  MOV R18, R6 ;  /* 0x0000000600127202 */ /* 0x000fe20000000f00 */
[----:B------:R-:W-:-:S04]  /*10a0*/  IMAD.WIDE.U32 R12, R8, UR4, R12 ;  /* 0x00000004080c7c25 */ /* 0x000fc8000f8e000c */
[----:B------:R-:W-:Y:S01]  /*10b0*/  IMAD.IADD R21, R7, 0x1, R3 ;  /* 0x0000000107157824 */ /* 0x000fe200078e0203 */
[----:B------:R-:W-:Y:S02]  /*10c0*/  IADD3 R15, R13, R11, RZ ;  /* 0x0000000b0d0f7210 */ /* 0x000fe40007ffe0ff */
[----:B------:R-:W-:Y:S01]  /*10d0*/  MOV R16, R12 ;  /* 0x0000000c00107202 */ /* 0x000fe20000000f00 */
[----:B------:R-:W-:Y:S06]  /*10e0*/  BRA `(.L_x_5495) ;  /* 0x00000004003c7947 */ /* 0x000fec0003800000 */
.L_x_5494:
[----:B------:R-:W2:Y:S01]  /*10f0*/  LDC R9, c[0x0][0x278] ;  /* 0x00009e00ff097b82 */ /* 0x000ea20000000800 */
[----:B-1----:R-:W-:Y:S02]  /*1100*/  IABS R2, R112 ;  /* 0x0000007000027213 */ /* 0x002fe40000000000 */
[----:B------:R-:W-:-:S13]  /*1110*/  ISETP.NE.AND P4, PT, R13, -0x1, PT ;  /* 0xffffffff0d00780c */ /* 0x000fda0003f85270 */
[----:B------:R-:W1:Y:S01]  /*1120*/  @P4 LDC.64 R20, c[0x0][0x250] ;  /* 0x00009400ff144b82 */ /* 0x000e620000000a00 */
[----:B------:R-:W-:Y:S01]  /*1130*/  @P4 IMAD.IADD R14, R10, 0x1, R13 ;  /* 0x000000010a0e4824 */ /* 0x000fe200078e020d */
[----:B--2---:R-:W-:-:S04]  /*1140*/  IABS R3, R9 ;  /* 0x0000000900037213 */ /* 0x004fc80000000000 */
[----:B------:R-:W2:Y:S08]  /*1150*/  I2F.RP R4, R3 ;  /* 0x0000000300047306 */ /* 0x000eb00000209400 */
[----:B--2---:R-:W2:Y:S02]  /*1160*/  MUFU.RCP R6, R4 ;  /* 0x0000000400067308 */ /* 0x004ea40000001000 */
[----:B--2---:R-:W-:-:S06]  /*1170*/  VIADD R6, R6, 0xffffffe ;  /* 0x0ffffffe06067836 */ /* 0x004fcc0000000000 */
[----:B------:R-:W2:Y:S02]  /*1180*/  F2I.FTZ.U32.TRUNC.NTZ R7, R6 ;  /* 0x0000000600077305 */ /* 0x000ea4000021f000 */
[----:B--2---:R-:W-:Y:S01]  /*1190*/  IMAD.MOV R0, RZ, RZ, -R7 ;  /* 0x000000ffff007224 */ /* 0x004fe200078e0a07 */
[----:B------:R-:W-:-:S03]  /*11a0*/  MOV R6, RZ ;  /* 0x000000ff00067202 */ /* 0x000fc60000000f00 */
[----:B------:R-:W-:-:S04]  /*11b0*/  IMAD R5, R0, R3, RZ ;  /* 0x0000000300057224 */ /* 0x000fc800078e02ff */
[----:B------:R-:W-:-:S06]  /*11c0*/  IMAD.HI.U32 R5, R7, R5, R6 ;  /* 0x0000000507057227 */ /* 0x000fcc00078e0006 */
        /* <DEDUP_REMOVED lines=34> */
.L_x_5496:
        /* <DEDUP_REMOVED lines=10> */
[-C--:B--2---:R-:W-:Y:S02]  /*1490*/  IMAD R6, R9, R2.reuse, RZ ;  /* 0x0000000209067224 */ /* 0x084fe400078e02ff */
        /* <DEDUP_REMOVED lines=20> */
.L_x_5495:
[----:B------:R1:W5:Y:S01]  /*15e0*/  @P5 LDG.E R13, desc[UR6][R116.64] ;  /* 0x00000006740d5981 */ /* 0x000362000c1e1900 */
[----:B------:R-:W-:Y:S01]  /*15f0*/  SHF.R.S32.HI R69, RZ, 0x1f, R60 ;  /* 0x0000001fff457819 */ /* 0x000fe2000001143c */
[----:B------:R-:W2:Y:S01]  /*1600*/  LDC.64 R6, c[0x0][0x240] ;  /* 0x00009000ff067b82 */ /* 0x000ea20000000a00 */
[----:B------:R-:W-:Y:S01]  /*1610*/  ISETP.NE.AND P0, PT, R119, -0x1, PT ;  /* 0xffffffff7700780c */ /* 0x000fe20003f05270 */
[----:B------:R-:W-:Y:S01]  /*1620*/  ULDC UR5, c[0x0][0x2d0] ;  /* 0x0000b40000057ab9 */ /* 0x000fe20000000800 */
[CC--:B-----5:R-:W-:Y:S01]  /*1630*/  LEA.HI R11, R69.reuse, R60.reuse, RZ, 0x2 ;  /* 0x0000003c450b7211 */ /* 0x0e0fe200078f10ff */
[----:B------:R-:W-:Y:S01]  /*1640*/  IMAD.SHL.U32 R65, R4, 0x20, RZ ;  /* 0x0000002004417824 */ /* 0x000fe200078e00ff */
[----:B------:R-:W-:Y:S01]  /*1650*/  LEA.HI R72, R69, R60, RZ, 0x3 ;  /* 0x0000003c45487211 */ /* 0x000fe200078f18ff */
[----:B------:R-:W-:Y:S01]  /*1660*/  ULDC.64 UR10, c[0x0][0x268] ;  /* 0x00009a00000a7ab9 */ /* 0x000fe20000000a00 */
[----:B------:R-:W-:Y:S01]  /*1670*/  LOP3.LUT R3, R11, 0xfffffffc, RZ, 0xc0, !PT ;  /* 0xfffffffc0b037812 */ /* 0x000fe200078ec0ff */
[----:B------:R-:W3:Y:S01]  /*1680*/  LDC R83, c[0x0][0x2e0] ;  /* 0x0000b800ff537b82 */ /* 0x000ee20000000800 */
[----:B------:R-:W-:Y:S01]  /*1690*/  SHF.R.S32.HI R71, RZ, 0x3, R72 ;  /* 0x00000003ff477819 */ /* 0x000fe20000011448 */
[----:B------:R-:W-:Y:S01]  /*16a0*/  IMAD.MOV.U32 R49, RZ, RZ, 0x10 ;  /* 0x00000010ff317424 */ /* 0x000fe200078e00ff */
[----:B------:R-:W-:Y:S01]  /*16b0*/  SHF.R.S32.HI R120, RZ, 0x2, R11 ;  /* 0x00000002ff787819 */ /* 0x000fe2000001140b */
[----:B------:R-:W-:Y:S01]  /*16c0*/  IMAD.IADD R14, R60, 0x1, -R3 ;  /* 0x000000013c0e7824 */ /* 0x000fe200078e0a03 */
[----:B------:R-:W-:Y:S01]  /*16d0*/  SHF.L.U64.HI R62, R4, 0x5, R5 ;  /* 0x00000005043e7819 */ /* 0x000fe20000010205 */
[----:B------:R-:W-:Y:S01]  /*16e0*/  IMAD.SHL.U32 R25, R71, 0x40, RZ ;  /* 0x0000004047197824 */ /* 0x000fe200078e00ff */
[----:B------:R-:W-:Y:S01]  /*16f0*/  LEA.HI R11, R11, R120, RZ, 0x1 ;  /* 0x000000780b0b7211 */ /* 0x000fe200078f08ff */
[----:B------:R-:W4:Y:S01]  /*1700*/  @!P0 LDC.64 R2, c[0x0][0x228] ;  /* 0x00008a00ff028b82 */ /* 0x000f220000000a00 */
[C---:B------:R-:W-:Y:S01]  /*1710*/  IMAD.SHL.U32 R10, R14.reuse, 0x8, RZ ;  /* 0x000000080e0a7824 */ /* 0x040fe200078e00ff */
[--C-:B------:R-:W-:Y:S01]  /*1720*/  SHF.R.S32.HI R121, RZ, 0x1f, R120.reuse ;  /* 0x0000001fff797819 */ /* 0x100fe20000011478 */
[----:B------:R-:W-:Y:S01]  /*1730*/  IMAD.SHL.U32 R14, R14, 0x4, RZ ;  /* 0x000000040e0e7824 */ /* 0x000fe200078e00ff */
[----:B------:R-:W-:Y:S01]  /*1740*/  LOP3.LUT R25, R25, 0xc0, RZ, 0xc0, !PT ;  /* 0x000000c019197812 */ /* 0x000fe200078ec0ff */
[----:B------:R-:W-:Y:S01]  /*1750*/  VIADD R85, R10, 0x20 ;  /* 0x000000200a557836 */ /* 0x000fe20000000000 */
[----:B------:R-:W-:Y:S01]  /*1760*/  LOP3.LUT R11, R11, 0x7fffffe, RZ, 0xc0, !PT ;  /* 0x07fffffe0b0b7812 */ /* 0x000fe200078ec0ff */
[----:B------:R-:W-:Y:S01]  /*1770*/  IMAD.WIDE R114, R115, 0x40, R120 ;  /* 0x0000004073727825 */ /* 0x000fe200078e0278 */
[----:B------:R-:W-:-:S02]  /*1780*/  LOP3.LUT R12, R25, 0x18, R10, 0xf8, !PT ;  /* 0x00000018190c7812 */ /* 0x000fc400078ef80a */
[----:B------:R-:W-:Y:S01]  /*1790*/  SHF.R.U32.HI R25, RZ, 0x3, R25 ;  /* 0x00000003ff197819 */ /* 0x000fe20000011619 */
[----:B--2---:R-:W-:Y:S01]  /*17a0*/  @P0 IMAD.WIDE.U32 R22, R119, R6, RZ ;  /* 0x0000000677160225 */ /* 0x004fe200078e00ff */
[----:B------:R-:W-:Y:S02]  /*17b0*/  ISETP.GE.AND P1, PT, R85, UR5, PT ;  /* 0x0000000555007c0c */ /* 0x000fe4000bf26270 */
[----:B------:R-:W-:Y:S01]  /*17c0*/  LOP3.LUT R25, R12, R25, RZ, 0x3c, !PT ;  /* 0x000000190c197212 */ /* 0x000fe200078e3cff */
[----:B------:R-:W-:Y:S01]  /*17d0*/  @P0 IMAD.MOV.U32 R20, RZ, RZ, R22 ;  /* 0x000000ffff140224 */ /* 0x000fe200078e0016 */
[-C--:B------:R-:W-:Y:S01]  /*17e0*/  LEA.HI R12, R69, R60.reuse, RZ, 0x5 ;  /* 0x0000003c450c7211 */ /* 0x080fe200078f28ff */
[----:B------:R-:W-:Y:S01]  /*17f0*/  IMAD.IADD R11, R120, 0x1, -R11 ;  /* 0x00000001780b7824 */ /* 0x000fe200078e0a0b */
[----:B------:R-:W-:Y:S01]  /*1800*/  SEL R74, RZ, 0xffffffff, P1 ;  /* 0xffffffffff4a7807 */ /* 0x000fe20000800000 */
[----:B------:R-:W-:Y:S01]  /*1810*/  @P0 IMAD R23, R119, R7, R23 ;  /* 0x0000000777170224 */ /* 0x000fe200078e0217 */
[----:B------:R-:W-:Y:S01]  /*1820*/  SHF.R.S32.HI R70, RZ, 0x5, R12 ;  /* 0x00000005ff467819 */ /* 0x000fe2000001140c */
[C---:B------:R-:W-:Y:S01]  /*1830*/  VIADD R84, R10.reuse, 0x40 ;  /* 0x000000400a547836 */ /* 0x040fe20000000000 */
[----:B------:R-:W-:Y:S01]  /*1840*/  ISETP.GE.AND P2, PT, R10, UR5, PT ;  /* 0x000000050a007c0c */ /* 0x000fe2000bf46270 */
[----:B------:R-:W-:Y:S01]  /*1850*/  IMAD.SHL.U32 R74, R74, 0x2, RZ ;  /* 0x000000024a4a7824 */ /* 0x000fe200078e00ff */
[----:B------:R-:W-:Y:S01]  /*1860*/  LEA.HI R69, R69, R60, RZ, 0x4 ;  /* 0x0000003c45457211 */ /* 0x000fe200078f20ff */
[-C--:B----4-:R-:W-:Y:S01]  /*1870*/  @!P0 IMAD R22, R61, R2.reuse, RZ ;  /* 0x000000023d168224 */ /* 0x090fe200078e02ff */
[----:B---3--:R-:W-:Y:S01]  /*1880*/  LEA.HI R83, R83, R83, RZ, 0x1 ;  /* 0x0000005353537211 */ /* 0x008fe200078f08ff */
[----:B------:R-:W-:Y:S01]  /*1890*/  IMAD R106, R70, 0x8, R11 ;  /* 0x00000008466a7824 */ /* 0x000fe200078e020b */
[----:B------:R-:W-:Y:S01]  /*18a0*/  SEL R11, RZ, 0x1, P2 ;  /* 0x00000001ff0b7807 */ /* 0x000fe20001000000 */
[----:B------:R-:W-:Y:S01]  /*18b0*/  @!P0 IMAD.WIDE.U32 R26, R63, R2, RZ ;  /* 0x000000023f1a8225 */ /* 0x000fe200078e00ff */
[----:B------:R-:W-:-:S02]  /*18c0*/  SHF.R.S32.HI R79, RZ, 0x1, R83 ;  /* 0x00000001ff4f7819 */ /* 0x000fc40000011453 */
[----:B------:R-:W-:Y:S01]  /*18d0*/  LOP3.LUT R74, R74, 0x2, R11, 0xe2, !PT ;  /* 0x000000024a4a7812 */ /* 0x000fe200078ee20b */
[----:B------:R-:W-:Y:S01]  /*18e0*/  @!P0 IMAD R3, R63, R3, R22 ;  /* 0x000000033f038224 */ /* 0x000fe200078e0216 */
[----:B------:R-:W-:Y:S01]  /*18f0*/  SHF.R.S32.HI R11, RZ, 0x1f, R10 ;  /* 0x0000001fff0b7819 */ /* 0x000fe2000001140a */
[----:B------:R-:W-:Y:S01]  /*1900*/  IMAD.U32 R106, R106, 0x20, R25 ;  /* 0x000000206a6a7824 */ /* 0x000fe200078e0019 */
[----:B------:R-:W-:Y:S01]  /*1910*/  LOP3.LUT R25, R69, 0xfffffff0, RZ, 0xc0, !PT ;  /* 0xfffffff045197812 */ /* 0x000fe200078ec0ff */
[----:B------:R-:W-:Y:S01]  /*1920*/  @!P0 IMAD.MOV.U32 R20, RZ, RZ, R26 ;  /* 0x000000ffff148224 */ /* 0x000fe200078e001a */
[----:B------:R-:W-:Y:S01]  /*1930*/  @!P0 IADD3 R23, R27, R3, RZ ;  /* 0x000000031b178210 */ /* 0x000fe20007ffe0ff */
[----:B------:R-:W-:Y:S01]  /*1940*/  IMAD R81, R120, R79, R14 ;  /* 0x0000004f78517224 */ /* 0x000fe200078e020e */
[----:B------:R-:W-:Y:S01]  /*1950*/  IADD3 R24, P0, R10, R18, RZ ;  /* 0x000000120a187210 */ /* 0x000fe20007f1e0ff */
[----:B------:R-:W-:Y:S01]  /*1960*/  IMAD.IADD R68, R60, 0x1, -R25 ;  /* 0x000000013c447824 */ /* 0x000fe200078e0a19 */
[----:B------:R-:W-:Y:S01]  /*1970*/  IADD3 R26, P1, R10, R20, RZ ;  /* 0x000000140a1a7210 */ /* 0x000fe20007f3e0ff */
[----:B------:R-:W-:Y:S01]  /*1980*/  IMAD R20, R115, R6, RZ ;  /* 0x0000000673147224 */ /* 0x000fe200078e02ff */
[----:B------:R-:W2:Y:S01]  /*1990*/  LDC.64 R2, c[0x0][0x250] ;  /* 0x00009400ff027b82 */ /* 0x000ea20000000a00 */
[C---:B------:R-:W-:Y:S01]  /*19a0*/  IMAD.X R25, R11.reuse, 0x1, R21, P0 ;  /* 0x000000010b197824 */ /* 0x040fe200000e0615 */
[----:B------:R-:W-:Y:S01]  /*19b0*/  IADD3 R108, P0, R120, R19, RZ ;  /* 0x00000013786c7210 */ /* 0x000fe20007f1e0ff */
[----:B------:R-:W-:Y:S01]  /*19c0*/  IMAD.X R27, R11, 0x1, R23, P1 ;  /* 0x000000010b1b7824 */ /* 0x000fe200008e0617 */
[----:B------:R-:W-:Y:S01]  /*19d0*/  LEA.HI R67, R68, R68, RZ, 0x1 ;  /* 0x0000004444437211 */ /* 0x000fe200078f08ff */
[----:B------:R-:W-:Y:S01]  /*19e0*/  IMAD R7, R114, R7, R20 ;  /* 0x0000000772077224 */ /* 0x000fe200078e0214 */
[----:B------:R-:W-:Y:S01]  /*19f0*/  SHF.R.S32.HI R113, RZ, 0x1f, R112 ;  /* 0x0000001fff717819 */ /* 0x000fe20000011470 */
[----:B------:R-:W-:Y:S01]  /*1a00*/  IMAD.X R17, R121, 0x1, R17, P0 ;  /* 0x0000000179117824 */ /* 0x000fe200000e0611 */
[----:B------:R-:W-:Y:S01]  /*1a10*/  IADD3 R110, P0, R10, R16, RZ ;  /* 0x000000100a6e7210 */ /* 0x000fe20007f1e0ff */
[----:B------:R-:W-:Y:S01]  /*1a20*/  IMAD.WIDE.U32 R114, R114, R6, R26 ;  /* 0x0000000672727225 */ /* 0x000fe200078e001a */
[----:B------:R-:W-:-:S02]  /*1a30*/  SHF.R.S32.HI R66, RZ, 0x1, R67 ;  /* 0x00000001ff427819 */ /* 0x000fc40000011443 */
[----:B------:R-:W-:Y:S01]  /*1a40*/  SHF.R.S32.HI R21, RZ, 0x1f, R67 ;  /* 0x0000001fff157819 */ /* 0x000fe20000011443 */
[----:B------:R-:W-:Y:S01]  /*1a50*/  IMAD.X R111, R11, 0x1, R15, P0 ;  /* 0x000000010b6f7824 */ /* 0x000fe200000e060f */
[----:B------:R-:W-:Y:S01]  /*1a60*/  ISETP.GE.AND P1, PT, R84, UR5, PT ;  /* 0x0000000554007c0c */ /* 0x000fe2000bf26270 */
[----:B------:R-:W-:Y:S01]  /*1a70*/  IMAD R6, R121, R4, RZ ;  /* 0x0000000479067224 */ /* 0x000fe200078e02ff */
[----:B------:R-:W-:Y:S01]  /*1a80*/  LEA.HI R21, R21, R66, RZ, 0x2 ;  /* 0x0000004215157211 */ /* 0x000fe200078f10ff */
[----:B------:R-:W-:Y:S01]  /*1a90*/  IMAD.WIDE.U32 R110, R120, R4, R110 ;  /* 0x00000004786e7225 */ /* 0x000fe200078e006e */
[----:B------:R-:W-:Y:S02]  /*1aa0*/  SHF.R.S32.HI R4, RZ, 0x1f, R75 ;  /* 0x0000001fff047819 */ /* 0x000fe4000001144b */
[----:B------:R-:W-:Y:S01]  /*1ab0*/  LOP3.LUT R21, R21, 0xfffffffc, RZ, 0xc0, !PT ;  /* 0xfffffffc15157812 */ /* 0x000fe200078ec0ff */
[----:B------:R-:W-:Y:S01]  /*1ac0*/  IMAD R23, R9, UR10, RZ ;  /* 0x0000000a09177c24 */ /* 0x000fe2000f8e02ff */
[----:B------:R-:W-:Y:S01]  /*1ad0*/  LEA.HI R4, R4, R75, RZ, 0x6 ;  /* 0x0000004b04047211 */ /* 0x000fe200078f30ff */
[----:B------:R-:W-:Y:S01]  /*1ae0*/  IMAD.WIDE.U32 R24, R8, UR10, R24 ;  /* 0x0000000a08187c25 */ /* 0x000fe2000f8e0018 */
[----:B------:R-:W-:-:S02]  /*1af0*/  IADD3 R66, R66, -R21, RZ ;  /* 0x8000001542427210 */ /* 0x000fc40007ffe0ff */
[----:B------:R-:W-:Y:S01]  /*1b00*/  SHF.R.S32.HI R4, RZ, 0x6, R4 ;  /* 0x00000006ff047819 */ /* 0x000fe20000011404 */
[----:B------:R-:W-:Y:S01]  /*1b10*/  IMAD R22, R8, UR11, R23 ;  /* 0x0000000b08167c24 */ /* 0x000fe2000f8e0217 */
[----:B------:R-:W-:Y:S01]  /*1b20*/  ULDC.64 UR10, c[0x0][0x258] ;  /* 0x00009600000a7ab9 */ /* 0x000fe20000000a00 */
[----:B------:R-:W-:Y:S01]  /*1b30*/  IMAD.IADD R115, R115, 0x1, R7 ;  /* 0x0000000173737824 */ /* 0x000fe200078e0207 */
[----:B------:R-:W-:Y:S01]  /*1b40*/  VIMNMX R90, RZ, R4, !PT ;  /* 0x00000004ff5a7248 */ /* 0x000fe20007fe0100 */
[----:B------:R-:W-:Y:S01]  /*1b50*/  IMAD.IADD R23, R25, 0x1, R22 ;  /* 0x0000000119177824 */ /* 0x000fe200078e0216 */
[----:B------:R-:W-:Y:S01]  /*1b60*/  SEL R19, RZ, 0x4, P1 ;  /* 0x00000004ff137807 */ /* 0x000fe20000800000 */
[----:B--2---:R-:W-:Y:S01]  /*1b70*/  IMAD R7, R17, R2, RZ ;  /* 0x0000000211077224 */ /* 0x004fe200078e02ff */
[----:B------:R-:W-:Y:S01]  /*1b80*/  ISETP.GT.AND P0, PT, R87, R90, PT ;  /* 0x0000005a5700720c */ /* 0x000fe20003f04270 */
[----:B------:R-:W-:Y:S01]  /*1b90*/  IMAD R15, R120, R5, R6 ;  /* 0x00000005780f7224 */ /* 0x000fe200078e0206 */
[----:B------:R-:W-:Y:S01]  /*1ba0*/  SHF.L.U64.HI R58, R2, 0x5, R3 ;  /* 0x00000005023a7819 */ /* 0x000fe20000010203 */
[----:B------:R-:W-:Y:S01]  /*1bb0*/  IMAD.MOV.U32 R22, RZ, RZ, R24 ;  /* 0x000000ffff167224 */ /* 0x000fe200078e0018 */
[----:B------:R-:W-:Y:S01]  /*1bc0*/  LOP3.LUT P1, RZ, R66, 0x2, RZ, 0xc0, !PT ;  /* 0x0000000242ff7812 */ /* 0x000fe2000782c0ff */
[----:B------:R-:W-:Y:S01]  /*1bd0*/  IMAD R5, R113, UR10, RZ ;  /* 0x0000000a71057c24 */ /* 0x000fe2000f8e02ff */
[----:B------:R-:W-:Y:S01]  /*1be0*/  LOP3.LUT R74, R74, R19, RZ, 0xfc, !PT ;  /* 0x000000134a4a7212 */ /* 0x000fe200078efcff */
[----:B------:R-:W-:Y:S01]  /*1bf0*/  IMAD R7, R108, R3, R7 ;  /* 0x000000036c077224 */ /* 0x000fe200078e0207 */
[----:B------:R-:W-:Y:S01]  /*1c00*/  LOP3.LUT R3, R12, 0xffffffe0, RZ, 0xc0, !PT ;  /* 0xffffffe00c037812 */ /* 0x000fe200078ec0ff */
[--C-:B------:R-:W-:Y:S01]  /*1c10*/  IMAD.IADD R80, R14, 0x1, R81.reuse ;  /* 0x000000010e507824 */ /* 0x100fe200078e0251 */
[----:B------:R-:W-:Y:S01]  /*1c20*/  SHF.R.S32.HI R78, RZ, 0x1f, R81 ;  /* 0x0000001fff4e7819 */ /* 0x000fe20000011451 */
[----:B------:R-:W-:Y:S01]  /*1c30*/  IMAD.WIDE.U32 R108, R108, R2, R22 ;  /* 0x000000026c6c7225 */ /* 0x000fe200078e0016 */
[----:B------:R-:W-:-:S02]  /*1c40*/  IADD3 R64, -R3, R60, RZ ;  /* 0x0000003c03407210 */ /* 0x000fc40007ffe1ff */
[----:B------:R-:W-:Y:S01]  /*1c50*/  SHF.R.S32.HI R77, RZ, 0x1f, R80 ;  /* 0x0000001fff4d7819 */ /* 0x000fe20000011450 */
[C---:B------:R-:W-:Y:S01]  /*1c60*/  IMAD R5, R112.reuse, UR11, R5 ;  /* 0x0000000b70057c24 */ /* 0x040fe2000f8e0205 */
[----:B------:R-:W-:Y:S01]  /*1c70*/  SEL R49, R49, 0xfffffff0, !P1 ;  /* 0xfffffff031317807 */ /* 0x000fe20004800000 */
[----:B------:R-:W-:-:S04]  /*1c80*/  IMAD.WIDE.U32 R114, R112, UR10, R114 ;  /* 0x0000000a70727c25 */ /* 0x000fc8000f8e0072 */
        /* <DEDUP_REMOVED lines=25> */
[----:B------:R-:W-:Y:S01]  /*1e20*/  IMAD R2, R63, UR11, R2 ;  /* 0x0000000b3f027c24 */ /* 0x000fe2000f8e0202 */
[----:B------:R-:W-:Y:S01]  /*1e30*/  ULDC.64 UR10, c[0x0][0x348] ;  /* 0x0000d200000a7ab9 */ /* 0x000fe20000000a00 */
[----:B------:R-:W-:Y:S01]  /*1e40*/  IMAD.IADD R15, R15, 0x1, R4 ;  /* 0x000000010f0f7824 */ /* 0x000fe200078e0204 */
[----:B------:R-:W-:Y:S01]  /*1e50*/  LOP3.LUT R104, R103, 0x2, RZ, 0xc0, !PT ;  /* 0x0000000267687812 */ /* 0x000fe200078ec0ff */
        /* <DEDUP_REMOVED lines=11> */
[C---:B------:R-:W-:Y:S01]  /*1f10*/  IMAD R2, R5.reuse, R89, R2 ;  /* 0x0000005905027224 */ /* 0x040fe200078e0202 */
        /* <DEDUP_REMOVED lines=66> */
.L_x_5546:
        /* <DEDUP_REMOVED lines=21> */
.L_x_5499:
[----:B------:R-:W-:Y:S05]  /*2490*/  BSYNC B0 ;  /* 0x0000000000007941 */ /* 0x000fea0003800000 */
.L_x_5498:
        /* <DEDUP_REMOVED lines=15> */
.L_x_5501:
[----:B------:R-:W-:Y:S05]  /*2590*/  BSYNC B0 ;  /* 0x0000000000007941 */ /* 0x000fea0003800000 */
.L_x_5500:
        /* <DEDUP_REMOVED lines=65> */
.L_x_5507:
[----:B------:R-:W-:Y:S05]  /*29b0*/  BSYNC B0 ;  /* 0x0000000000007941 */ /* 0x000fea0003800000 */
.L_x_5506:
        /* <DEDUP_REMOVED lines=48> */
.L_x_5509:
[----:B------:R-:W-:Y:S05]  /*2cc0*/  BSYNC B0 ;  /* 0x0000000000007941 */ /* 0x000fea0003800000 */
.L_x_5508:
        /* <DEDUP_REMOVED lines=47> */
.L_x_5505:
[----:B------:R-:W-:Y:S05]  /*2fc0*/  BSYNC B1 ;  /* 0x0000000000017941 */ /* 0x000fea0003800000 */
.L_x_5504:
        /* <DEDUP_REMOVED lines=60> */
.L_x_5513:
[----:B------:R-:W-:Y:S05]  /*3390*/  BSYNC B0 ;  /* 0x0000000000007941 */ /* 0x000fea0003800000 */
.L_x_5512:
        /* <DEDUP_REMOVED lines=48> */
.L_x_5515:
[----:B------:R-:W-:Y:S05]  /*36a0*/  BSYNC B0 ;  /* 0x0000000000007941 */ /* 0x000fea0003800000 */
.L_x_5514:
        /* <DEDUP_REMOVED lines=47> */
.L_x_5511:
[----:B------:R-:W-:Y:S05]  /*39a0*/  BSYNC B1 ;  /* 0x0000000000017941 */ /* 0x000fea0003800000 */
.L_x_5510:
        /* <DEDUP_REMOVED lines=8> */
.L_x_5503:
        /* <DEDUP_REMOVED lines=90> */
.L_x_5522:
[----:B------:R-:W-:Y:S05]  /*3fd0*/  BSYNC B0 ;  /* 0x0000000000007941 */ /* 0x000fea0003800000 */
.L_x_5521:
[----:B-----5:R4:W-:Y:S02]  /*3fe0*/  STG.E.128 desc[UR6][R130.64], R44 ;  /* 0x0000002c82007986 */ /* 0x0209e4000c101d06 */
.L_x_5520:
[----:B------:R-:W-:Y:S05]  /*3ff0*/  BSYNC B1 ;  /* 0x0000000000017941 */ /* 0x000fea0003800000 */
.L_x_5519:
        /* <DEDUP_REMOVED lines=87> */
.L_x_5526:
[----:B------:R-:W-:Y:S05]  /*4570*/  BSYNC B0 ;  /* 0x0000000000007941 */ /* 0x000fea0003800000 */
.L_x_5525:
[----:B-----5:R1:W-:Y:S02]  /*4580*/  STG.E.128 desc[UR6][R130.64+0x40], R44 ;  /* 0x0000402c82007986 */ /* 0x0203e4000c101d06 */
.L_x_5524:
[----:B------:R-:W-:Y:S05]  /*4590*/  BSYNC B1 ;  /* 0x0000000000017941 */ /* 0x000fea0003800000 */
.L_x_5523:
        /* <DEDUP_REMOVED lines=86> */
.L_x_5528:
[----:B------:R-:W-:Y:S05]  /*4b00*/  BSYNC B0 ;  /* 0x0000000000007941 */ /* 0x000fea0003800000 */
.L_x_5527:
[----:B-----5:R4:W-:Y:S02]  /*4b10*/  STG.E.128 desc[UR6][R130.64+0x80], R44 ;  /* 0x0000802c82007986 */ /* 0x0209e4000c101d06 */
.L_x_5518:
[----:B------:R-:W-:Y:S05]  /*4b20*/  BSYNC B2 ;  /* 0x0000000000027941 */ /* 0x000fea0003800000 */
.L_x_5517:
        /* <DEDUP_REMOVED lines=94> */
.L_x_5534:
[----:B------:R-:W-:Y:S05]  /*5110*/  BSYNC B0 ;  /* 0x0000000000007941 */ /* 0x000fea0003800000 */
.L_x_5533:
[----:B-----5:R4:W-:Y:S02]  /*5120*/  STG.E.128 desc[UR6][R132.64], R44 ;  /* 0x0000002c84007986 */ /* 0x0209e4000c101d06 */
.L_x_5532:
[----:B------:R-:W-:Y:S05]  /*5130*/  BSYNC B1 ;  /* 0x0000000000017941 */ /* 0x000fea0003800000 */
.L_x_5531:
        /* <DEDUP_REMOVED lines=93> */
.L_x_5538:
[----:B------:R-:W-:Y:S05]  /*5710*/  BSYNC B0 ;  /* 0x0000000000007941 */ /* 0x000fea0003800000 */
.L_x_5537:
[----:B-----5:R4:W-:Y:S02]  /*5720*/  STG.E.128 desc[UR6][R132.64+0x40], R44 ;  /* 0x0000402c84007986 */ /* 0x0209e4000c101d06 */
.L_x_5536:
[----:B------:R-:W-:Y:S05]  /*5730*/  BSYNC B1 ;  /* 0x0000000000017941 */ /* 0x000fea0003800000 */
.L_x_5535:
        /* <DEDUP_REMOVED lines=92> */
.L_x_5540:
[----:B------:R-:W-:Y:S05]  /*5d00*/  BSYNC B0 ;  /* 0x0000000000007941 */ /* 0x000fea0003800000 */
.L_x_5539:
[----:B-----5:R4:W-:Y:S02]  /*5d10*/  STG.E.128 desc[UR6][R132.64+0x80], R44 ;  /* 0x0000802c84007986 */ /* 0x0209e4000c101d06 */
.L_x_5530:
[----:B------:R-:W-:Y:S05]  /*5d20*/  BSYNC B2 ;  /* 0x0000000000027941 */ /* 0x000fea0003800000 */
.L_x_5529:
        /* <DEDUP_REMOVED lines=8> */
.L_x_5502:
        /* <DEDUP_REMOVED lines=11> */
.L_x_5542:
[----:B------:R-:W-:Y:S05]  /*5e60*/  BSYNC B0 ;  /* 0x0000000000007941 */ /* 0x000fea0003800000 */
.L_x_5541:
        /* <DEDUP_REMOVED lines=12> */
.L_x_5543:
[----:B------:R-:W-:Y:S05]  /*5f30*/  BSYNC B0 ;  /* 0x0000000000007941 */ /* 0x000fea0003800000 */
.L_x_5516:
        /* <DEDUP_REMOVED lines=81> */
.L_x_5544:
        /* <DEDUP_REMOVED lines=8> */
.L_x_5545:
[----:B------:R-:W-:Y:S04]  /*64d0*/  IADD3 R9, R9, -0x1, RZ ;  /* 0xffffffff09097810 */ /* 0x000fe80007ffe0ff */
[----:B------:R-:W-:Y:S11]  /*64e0*/  ISETP.GT.AND P0, PT, R9, R90, PT ;  /* 0x0000005a0900720c */ /* 0x000ff60003f04270 */
[----:B------:R-:W-:Y:S02]  /*64f0*/  @!UPT UIADD3 URZ, URZ, URZ, URZ ;  /* 0x0000003f3f3ff290 */ /* 0x000fe4000fffe03f */
[----:B------:R-:W-:Y:S05]  /*6500*/  @P0 BRA `(.L_x_5546) ;  /* 0xffffffbc008c0947 */ /* 0x000fea000383ffff */
.L_x_5497:
        /* <DEDUP_REMOVED lines=98> */
.L_x_5555:
[----:B------:R-:W-:Y:S05]  /*6b30*/  BSYNC B0 ;  /* 0x0000000000007941 */ /* 0x000fea0003800000 */
.L_x_5554:
[----:B-----5:R3:W-:Y:S02]  /*6b40*/  STS.128 [R129], R12 ;  /* 0x0000000c81007388 */ /* 0x0207e40000000c00 */
.L_x_5553:
[----:B------:R-:W-:Y:S05]  /*6b50*/  BSYNC B1 ;  /* 0x0000000000017941 */ /* 0x000fea0003800000 */
.L_x_5552:
        /* <DEDUP_REMOVED lines=46> */
.L_x_5559:
[----:B------:R-:W-:Y:S05]  /*6e40*/  BSYNC B0 ;  /* 0x0000000000007941 */ /* 0x000fea0003800000 */
.L_x_5558:
[----:B-----5:R1:W-:Y:S02]  /*6e50*/  STS.128 [R129+0x1000], R12 ;  /* 0x0010000c81007388 */ /* 0x0203e40000000c00 */
.L_x_5557:
[----:B------:R-:W-:Y:S05]  /*6e60*/  BSYNC B1 ;  /* 0x0000000000017941 */ /* 0x000fea0003800000 */
.L_x_5556:
        /* <DEDUP_REMOVED lines=45> */
.L_x_5561:
[----:B------:R-:W-:Y:S05]  /*7140*/  BSYNC B0 ;  /* 0x0000000000007941 */ /* 0x000fea0003800000 */
.L_x_5560:
[----:B-----5:R3:W-:Y:S02]  /*7150*/  STS.128 [R129+0x2000], R12 ;  /* 0x0020000c81007388 */ /* 0x0207e40000000c00 */
.L_x_5551:
[----:B------:R-:W-:Y:S05]  /*7160*/  BSYNC B2 ;  /* 0x0000000000027941 */ /* 0x000fea0003800000 */
.L_x_5550:
        /* <DEDUP_REMOVED lines=61> */
.L_x_5566:
[----:B------:R-:W-:Y:S05]  /*7540*/  BSYNC B0 ;  /* 0x0000000000007941 */ /* 0x000fea0003800000 */
.L_x_5565:
[----:B-----5:R3:W-:Y:S02]  /*7550*/  STS.128 [R129+0x800], R12 ;  /* 0x0008000c81007388 */ /* 0x0207e40000000c00 */
.L_x_5564:
[----:B------:R-:W-:Y:S05]  /*7560*/  BSYNC B1 ;  /* 0x0000000000017941 */ /* 0x000fea0003800000 */
.L_x_5563:
        /* <DEDUP_REMOVED lines=45> */
.L_x_5570:
[----:B------:R-:W-:Y:S05]  /*7840*/  BSYNC B0 ;  /* 0x0000000000007941 */ /* 0x000fea0003800000 */
.L_x_5569:
[----:B-----5:R3:W-:Y:S02]  /*7850*/  STS.128 [R129+0x1800], R12 ;  /* 0x0018000c81007388 */ /* 0x0207e40000000c00 */
.L_x_5568:
[----:B------:R-:W-:Y:S05]  /*7860*/  BSYNC B1 ;  /* 0x0000000000017941 */ /* 0x000fea0003800000 */
.L_x_5567:
        /* <DEDUP_REMOVED lines=8> */
[C---:B-----5:R-:W-:Y:S01]  /*78f0*/  LOP3.LUT R0, R25.reuse, 0xffff0000, RZ, 0xc0, !PT ;  /* 0xffff000019007812 */ /* 0x060fe200078ec0ff */
[----:B------:R-:W-:Y:S01]  /*7900*/  IMAD.U32 R16, R26, 0x10000, RZ ;  /* 0x000100001a107824 */ /* 0x000fe200078e00ff */
[----:B------:R-:W-:Y:S02]  /*7910*/  SHF.L.U32 R9, R25, 0x10, RZ ;  /* 0x0000001019097819 */ /* 0x000fe400000006ff */
[C---:B---3--:R-:W-:Y:S02]  /*7920*/  LOP3.LUT R14, R27.reuse, 0xffff0000, RZ, 0xc0, !PT ;  /* 0xffff00001b0e7812 */ /* 0x048fe400078ec0ff */
        /* <DEDUP_REMOVED lines=32> */
.L_x_5572:
[----:B------:R-:W-:Y:S05]  /*7b30*/  BSYNC B0 ;  /* 0x0000000000007941 */ /* 0x000fea0003800000 */
.L_x_5571:
[----:B-----5:R1:W-:Y:S01]  /*7b40*/  STS.128 [R129+0x2800], R24 ;  /* 0x0028001881007388 */ /* 0x0203e20000000c00 */
[----:B------:R-:W-:Y:S05]  /*7b50*/  BRA `(.L_x_5562) ;  /* 0x0000002800147947 */ /* 0x000fea0003800000 */
.L_x_5549:
        /* <DEDUP_REMOVED lines=97> */
.L_x_5578:
[----:B------:R-:W-:Y:S05]  /*8170*/  BSYNC B0 ;  /* 0x0000000000007941 */ /* 0x000fea0003800000 */
.L_x_5577:
[----:B-----5:R3:W-:Y:S02]  /*8180*/  STS.128 [R129], R20 ;  /* 0x0000001481007388 */ /* 0x0207e40000000c00 */
.L_x_5576:
[----:B------:R-:W-:Y:S05]  /*8190*/  BSYNC B1 ;  /* 0x0000000000017941 */ /* 0x000fea0003800000 */
.L_x_5575:
        /* <DEDUP_REMOVED lines=91> */
.L_x_5582:
[----:B------:R-:W-:Y:S05]  /*8750*/  BSYNC B0 ;  /* 0x0000000000007941 */ /* 0x000fea0003800000 */
.L_x_5581:
[----:B-----5:R1:W-:Y:S02]  /*8760*/  STS.128 [R129+0x1000], R20 ;  /* 0x0010001481007388 */ /* 0x0203e40000000c00 */
.L_x_5580:
[----:B------:R-:W-:Y:S05]  /*8770*/  BSYNC B1 ;  /* 0x0000000000017941 */ /* 0x000fea0003800000 */
.L_x_5579:
        /* <DEDUP_REMOVED lines=90> */
.L_x_5584:
[----:B------:R-:W-:Y:S05]  /*8d20*/  BSYNC B0 ;  /* 0x0000000000007941 */ /* 0x000fea0003800000 */
.L_x_5583:
[----:B-----5:R3:W-:Y:S02]  /*8d30*/  STS.128 [R129+0x2000], R20 ;  /* 0x0020001481007388 */ /* 0x0207e40000000c00 */
.L_x_5574:
[----:B------:R-:W-:Y:S05]  /*8d40*/  BSYNC B2 ;  /* 0x0000000000027941 */ /* 0x000fea0003800000 */
.L_x_5573:
        /* <DEDUP_REMOVED lines=97> */
.L_x_5588:
[----:B------:R-:W-:Y:S05]  /*9360*/  BSYNC B0 ;  /* 0x0000000000007941 */ /* 0x000fea0003800000 */
.L_x_5587:
[----:B-----5:R3:W-:Y:S02]  /*9370*/  STS.128 [R129+0x800], R20 ;  /* 0x0008001481007388 */ /* 0x0207e40000000c00 */
.L_x_5586:
[----:B------:R-:W-:Y:S05]  /*9380*/  BSYNC B1 ;  /* 0x0000000000017941 */ /* 0x000fea0003800000 */
.L_x_5585:
        /* <DEDUP_REMOVED lines=92> */
.L_x_5592:
[----:B------:R-:W-:Y:S05]  /*9950*/  BSYNC B0 ;  /* 0x0000000000007941 */ /* 0x000fea0003800000 */
.L_x_5591:
[----:B-----5:R3:W-:Y:S02]  /*9960*/  STS.128 [R129+0x1800], R20 ;  /* 0x0018001481007388 */ /* 0x0207e40000000c00 */
.L_x_5590:
[----:B------:R-:W-:Y:S05]  /*9970*/  BSYNC B1 ;  /* 0x0000000000017941 */ /* 0x000fea0003800000 */
.L_x_5589:
        /* <DEDUP_REMOVED lines=94> */
.L_x_5594:
[----:B------:R-:W-:Y:S05]  /*9f60*/  BSYNC B0 ;  /* 0x0000000000007941 */ /* 0x000fea0003800000 */
.L_x_5593:
[----:B-----5:R1:W-:Y:S01]  /*9f70*/  STS.128 [R129+0x2800], R4 ;  /* 0x0028000481007388 */ /* 0x0203e20000000c00 */
[----:B------:R-:W-:Y:S05]  /*9f80*/  BRA `(.L_x_5562) ;  /* 0x0000000400087947 */ /* 0x000fea0003800000 */
.L_x_5548:
        /* <DEDUP_REMOVED lines=35> */
.L_x_5596:
[----:B------:R-:W-:Y:S05]  /*a1c0*/  BSYNC B0 ;  /* 0x0000000000007941 */ /* 0x000fea0003800000 */
.L_x_5595:
        /* <DEDUP_REMOVED lines=30> */
.L_x_5562:
[----:B------:R-:W-:Y:S05]  /*a3b0*/  BSYNC B3 ;  /* 0x0000000000037941 */ /* 0x000fea0003800000 */
.L_x_5547:
[----:B------:R-:W-:Y:S01]  /*a3c0*/  VIADD R131, R87, 0xffffffff ;  /* 0xffffffff57837836 */ /* 0x000fe20000000000 */
[----:B------:R-:W-:Y:S01]  /*a3d0*/  ULDC.64 UR12, c[0x0][0x218] ;  /* 0x00008600000c7ab9 */ /* 0x000fe20000000a00 */
[----:B------:R-:W-:Y:S01]  /*a3e0*/  LOP3.LUT R124, R74, 0xffff, RZ, 0xc0, !PT ;  /* 0x0000ffff4a7c7812 */ /* 0x000fe200078ec0ff */
[----:B------:R-:W-:Y:S01]  /*a3f0*/  BSSY B0, `(.L_x_5597) ;  /* 0x0000021000007945 */ /* 0x000fe20003800000 */
[----:B-12---:R-:W-:Y:S01]  /*a400*/  IMAD R7, R131, -0x40, R57 ;  /* 0xffffffc083077824 */ /* 0x006fe200078e0239 */
        /* <DEDUP_REMOVED lines=9> */
[----:B---34-:R-:W-:Y:S02]  /*a4a0*/  @!P0 IMAD.MOV.U32 R2, RZ, RZ, R126 ;  /* 0x000000ffff028224 */ /* 0x018fe400078e007e */
        /* <DEDUP_REMOVED lines=20> */
.L_x_5599:
[----:B------:R2:W-:Y:S02]  /*a5f0*/  STS.128 [R129+0x5000], RZ ;  /* 0x005000ff81007388 */ /* 0x0005e40000000c00 */
.L_x_5598:
[----:B------:R-:W-:Y:S05]  /*a600*/  BSYNC B0 ;  /* 0x0000000000007941 */ /* 0x000fea0003800000 */
.L_x_5597:
[----:B------:R-:W-:Y:S01]  /*a610*/  ISETP.GE.AND P0, PT, R8, R7, PT ;  /* 0x000000070800720c */ /* 0x000fe20003f06270 */
[----:B------:R-:W-:-:S12]  /*a620*/  BSSY B0, `(.L_x_5600) ;  /* 0x000001f000007945 */ /* 0x000fd80003800000 */
[----:B------:R-:W-:Y:S05]  /*a630*/  @P0 BRA `(.L_x_5601) ;  /* 0x0000000000740947 */ /* 0x000fea0003800000 */
[C---:B------:R-:W-:Y:S02]  /*a640*/  LOP3.LUT R0, R96.reuse, 0x1, RZ, 0xc0, !PT ;  /* 0x0000000160007812 */ /* 0x040fe400078ec0ff */
[----:B------:R-:W-:Y:S02]  /*a650*/  LOP3.LUT P0, RZ, R96, 0x2, RZ, 0xc0, !PT ;  /* 0x0000000260ff7812 */ /* 0x000fe4000780c0ff */
[----:B------:R-:W-:Y:S02]  /*a660*/  ISETP.NE.U32.AND P1, PT, R0, 0x1, PT ;  /* 0x000000010000780c */ /* 0x000fe40003f25070 */
[----:B-1-34-:R-:W-:-:S05]  /*a670*/  IADD3 R3, P2, R65, R110, RZ ;  /* 0x0000006e41037210 */ /* 0x01afca0007f5e0ff */
        /* <DEDUP_REMOVED lines=24> */
.L_x_5602:
[----:B------:R3:W-:Y:S02]  /*a800*/  STS.128 [R129+0x5800], RZ ;  /* 0x005800ff81007388 */ /* 0x0007e40000000c00 */
.L_x_5601:
[----:B------:R-:W-:Y:S05]  /*a810*/  BSYNC B0 ;  /* 0x0000000000007941 */ /* 0x000fea0003800000 */
.L_x_5600:
[----:B-1-34-:R-:W1:Y:S01]  /*a820*/  LDC.64 R2, c[0x0][0x3c8] ;  /* 0x0000f200ff027b82 */ /* 0x01ae620000000a00 */
[----:B------:R-:W-:Y:S01]  /*a830*/  ULDC.64 UR8, c[0x0][0x3d0] ;  /* 0x0000f40000087ab9 */ /* 0x000fe20000000a00 */
[----:B------:R-:W0:Y:S01]  /*a840*/  LDGDEPBAR ;  /* 0x00000000000079af */ /* 0x000e220000000000 */
[----:B------:R-:W-:Y:S01]  /*a850*/  IMAD R0, R61, UR8, RZ ;  /* 0x000000083d007c24 */ /* 0x000fe2000f8e02ff */
[----:B------:R-:W-:Y:S01]  /*a860*/  LOP3.LUT R5, R72, 0xfffffff8, RZ, 0xc0, !PT ;  /* 0xfffffff848057812 */ /* 0x000fe200078ec0ff */
[C---:B------:R-:W-:Y:S01]  /*a870*/  IMAD.WIDE.U32 R112, R63.reuse, UR8, R112 ;  /* 0x000000083f707c25 */ /* 0x040fe2000f8e0070 */
[----:B------:R-:W-:Y:S01]  /*a880*/  SHF.R.S32.HI R13, RZ, 0x1f, R68 ;  /* 0x0000001fff0d7819 */ /* 0x000fe20000011444 */
[----:B------:R-:W-:Y:S01]  /*a890*/  ULDC UR5, c[0x0][0x2e8] ;  /* 0x0000ba0000057ab9 */ /* 0x000fe20000000800 */
[----:B------:R-:W-:Y:S01]  /*a8a0*/  ISETP.GE.AND P1, PT, R120, R7, PT ;  /* 0x000000077800720c */ /* 0x000fe20003f26270 */
[----:B------:R-:W-:Y:S01]  /*a8b0*/  IMAD R0, R63, UR9, R0 ;  /* 0x000000093f007c24 */ /* 0x000fe2000f8e0200 */
[----:B------:R-:W-:Y:S01]  /*a8c0*/  LOP3.LUT R67, R67, 0x7fffffe, RZ, 0xc0, !PT ;  /* 0x07fffffe43437812 */ /* 0x000fe200078ec0ff */
[----:B------:R-:W-:Y:S01]  /*a8d0*/  IMAD.SHL.U32 R12, R66, 0x40, RZ ;  /* 0x00000040420c7824 */ /* 0x000fe200078e00ff */
[----:B------:R-:W-:Y:S01]  /*a8e0*/  SHF.R.S32.HI R127, RZ, 0x1f, R64 ;  /* 0x0000001fff7f7819 */ /* 0x000fe20000011440 */
[----:B------:R-:W-:Y:S01]  /*a8f0*/  IMAD.IADD R0, R113, 0x1, R0 ;  /* 0x0000000171007824 */ /* 0x000fe200078e0200 */
[----:B------:R-:W-:Y:S01]  /*a900*/  ULDC.64 UR10, c[0x0][0x220] ;  /* 0x00008800000a7ab9 */ /* 0x000fe20000000a00 */
[----:B-1----:R-:W-:Y:S01]  /*a910*/  LEA R16, P0, R112, R2, 0x2 ;  /* 0x0000000270107211 */ /* 0x002fe200078010ff */
[----:B------:R-:W-:-:S04]  /*a920*/  DEPBAR.LE SB0, 0x0 ;  /* 0x000080000000791a */ /* 0x000fc80000000000 */
[----:B------:R-:W-:-:S05]  /*a930*/  LEA.HI.X R17, R112, R3, R0, 0x2, P0 ;  /* 0x0000000370117211 */ /* 0x000fca00000f1400 */
[----:B------:R1:W3:Y:S01]  /*a940*/  LDG.E R3, desc[UR6][R16.64] ;  /* 0x0000000610037981 */ /* 0x0002e2000c1e1900 */
[----:B------:R-:W-:Y:S01]  /*a950*/  IMAD.IADD R4, R60, 0x1, -R5 ;  /* 0x000000013c047824 */ /* 0x000fe200078e0a05 */
[----:B------:R-:W-:Y:S01]  /*a960*/  SHF.R.S32.HI R0, RZ, 0x4, R69 ;  /* 0x00000004ff007819 */ /* 0x000fe20000011445 */
[----:B------:R-:W-:Y:S01]  /*a970*/  IMAD.IADD R2, R68, 0x1, -R67 ;  /* 0x0000000144027824 */ /* 0x000fe200078e0a43 */
[----:B------:R-:W-:Y:S01]  /*a980*/  BAR.SYNC.DEFER_BLOCKING 0x0 ;  /* 0x0000000000007b1d */ /* 0x000fe20000010000 */
[----:B------:R-:W-:Y:S01]  /*a990*/  LEA.HI R13, R13, R68, RZ, 0x3 ;  /* 0x000000440d0d7211 */ /* 0x000fe200078f18ff */
[----:B------:R-:W-:Y:S01]  /*a9a0*/  IMAD.SHL.U32 R128, R60, 0x2, RZ ;  /* 0x000000023c807824 */ /* 0x000fe200078e00ff */
[----:B------:R-:W-:Y:S02]  /*a9b0*/  LEA.HI R5, R4, R4, RZ, 0x1 ;  /* 0x0000000404057211 */ /* 0x000fe400078f08ff */
[----:B------:R-:W-:Y:S01]  /*a9c0*/  LEA.HI R15, R69, R0, RZ, 0x1 ;  /* 0x00000000450f7211 */ /* 0x000fe200078f08ff */
[----:B------:R-:W-:Y:S01]  /*a9d0*/  IMAD.SHL.U32 R13, R13, 0x20, RZ ;  /* 0x000000200d0d7824 */ /* 0x000fe200078e00ff */
[----:B------:R-:W-:Y:S01]  /*a9e0*/  LOP3.LUT R9, R5, 0x7fffffe, RZ, 0xc0, !PT ;  /* 0x07fffffe05097812 */ /* 0x000fe200078ec0ff */
[----:B------:R-:W-:Y:S01]  /*a9f0*/  BSSY B0, `(.L_x_5603) ;  /* 0x0000047000007945 */ /* 0x000fe20003800000 */
[----:B------:R-:W-:-:S02]  /*aa00*/  SHF.R.S32.HI R5, RZ, 0x1, R5 ;  /* 0x00000001ff057819 */ /* 0x000fc40000011405 */
[----:B------:R-:W-:Y:S01]  /*aa10*/  LOP3.LUT R15, R15, 0xfffffffe, RZ, 0xc0, !PT ;  /* 0xfffffffe0f0f7812 */ /* 0x000fe200078ec0ff */
[----:B------:R-:W-:Y:S01]  /*aa20*/  IMAD.IADD R4, R4, 0x1, -R9 ;  /* 0x0000000104047824 */ /* 0x000fe200078e0a09 */
[----:B------:R-:W-:Y:S01]  /*aa30*/  LOP3.LUT R13, R13, 0xffffff00, RZ, 0xc0, !PT ;  /* 0xffffff000d0d7812 */ /* 0x000fe200078ec0ff */
[C---:B------:R-:W-:Y:S01]  /*aa40*/  IMAD.SHL.U32 R6, R5.reuse, 0x40, RZ ;  /* 0x0000004005067824 */ /* 0x040fe200078e00ff */
[----:B------:R-:W-:Y:S01]  /*aa50*/  LOP3.LUT P2, RZ, R5, 0x2, RZ, 0xc0, !PT ;  /* 0x0000000205ff7812 */ /* 0x000fe2000784c0ff */
[----:B------:R-:W-:Y:S01]  /*aa60*/  IMAD.IADD R15, R0, 0x1, -R15 ;  /* 0x00000001000f7824 */ /* 0x000fe200078e0a0f */
[----:B------:R-:W-:Y:S01]  /*aa70*/  LEA.HI R127, R127, R64, RZ, 0x2 ;  /* 0x000000407f7f7211 */ /* 0x000fe200078f10ff */
[----:B------:R-:W-:Y:S01]  /*aa80*/  IMAD.SHL.U32 R5, R71, 0x8, RZ ;  /* 0x0000000847057824 */ /* 0x000fe200078e00ff */
[----:B------:R-:W-:Y:S01]  /*aa90*/  LOP3.LUT R6, R6, 0xc0, RZ, 0xc0, !PT ;  /* 0x000000c006067812 */ /* 0x000fe200078ec0ff */
[C---:B------:R-:W-:Y:S01]  /*aaa0*/  IMAD.SHL.U32 R9, R15.reuse, 0x8, RZ ;  /* 0x000000080f097824 */ /* 0x040fe200078e00ff */
[----:B------:R-:W-:Y:S01]  /*aab0*/  LOP3.LUT R12, R12, 0xc0, RZ, 0xc0, !PT ;  /* 0x000000c00c0c7812 */ /* 0x000fe200078ec0ff */
[----:B-1----:R-:W-:Y:S01]  /*aac0*/  IMAD R17, R70, 0x200, R13 ;  /* 0x0000020046117824 */ /* 0x002fe200078e020d */
[----:B------:R-:W-:Y:S01]  /*aad0*/  LOP3.LUT R5, R6, 0x8, R5, 0xf8, !PT ;  /* 0x0000000806057812 */ /* 0x000fe200078ef805 */
[----:B------:R1:W-:Y:S01]  /*aae0*/  @P1 STS [R129+0x6000], RZ ;  /* 0x006000ff81001388 */ /* 0x0003e20000000800 */
[C---:B------:R-:W-:Y:S01]  /*aaf0*/  IMAD R13, R2.reuse, 0x20, R13 ;  /* 0x00000020020d7824 */ /* 0x040fe200078e020d */
[----:B------:R-:W-:Y:S01]  /*ab00*/  SHF.R.S32.HI R127, RZ, 0x2, R127 ;  /* 0x00000002ff7f7819 */ /* 0x000fe2000001147f */
[----:B------:R-:W-:Y:S01]  /*ab10*/  IMAD R17, R2, 0x20, R17 ;  /* 0x0000002002117824 */ /* 0x000fe200078e0211 */
[----:B------:R1:W-:Y:S01]  /*ab20*/  @P1 STS [R129+0x6004], RZ ;  /* 0x006004ff81001388 */ /* 0x0003e20000000800 */
[----:B------:R-:W-:Y:S01]  /*ab30*/  IMAD R0, R70, 0x10, R73 ;  /* 0x0000001046007824 */ /* 0x000fe200078e0249 */
[----:B------:R-:W3:Y:S01]  /*ab40*/  MUFU.RCP R2, UR5 ;  /* 0x0000000500027d08 */ /* 0x000ee20008001000 */
[----:B------:R-:W-:Y:S01]  /*ab50*/  LOP3.LUT R9, R12, 0x8, R9, 0xf8, !PT ;  /* 0x000000080c097812 */ /* 0x000fe200078ef809 */
[----:B------:R1:W-:Y:S01]  /*ab60*/  @P1 STS.64 [R129+0x6008], RZ ;  /* 0x006008ff81001388 */ /* 0x0003e20000000a00 */
[----:B------:R-:W-:Y:S01]  /*ab70*/  SHF.R.U32.HI R6, RZ, 0x3, R6 ;  /* 0x00000003ff067819 */ /* 0x000fe20000011606 */
[----:B------:R-:W-:Y:S01]  /*ab80*/  IMAD R116, R15, 0x8, R4 ;  /* 0x000000080f747824 */ /* 0x000fe200078e0204 */
[----:B------:R-:W-:Y:S01]  /*ab90*/  SHF.R.U32.HI R12, RZ, 0x3, R12 ;  /* 0x00000003ff0c7819 */ /* 0x000fe2000001160c */
[----:B------:R1:W-:Y:S01]  /*aba0*/  @P1 STS.128 [R129+0x7000], RZ ;  /* 0x007000ff81001388 */ /* 0x0003e20000000c00 */
[----:B------:R-:W-:Y:S01]  /*abb0*/  IADD3 R0, R0, 0x1, R127 ;  /* 0x0000000100007810 */ /* 0x000fe20007ffe07f */
[----:B------:R-:W-:Y:S01]  /*abc0*/  ULDC UR5, c[0x0][0x398] ;  /* 0x0000e60000057ab9 */ /* 0x000fe20000000800 */
[----:B------:R-:W-:Y:S01]  /*abd0*/  LOP3.LUT R5, R5, R6, RZ, 0x3c, !PT ;  /* 0x0000000605057212 */ /* 0x000fe200078e3cff */
[----:B------:R1:W-:Y:S01]  /*abe0*/  @P1 STS.128 [R129+0x8000], RZ ;  /* 0x008000ff81001388 */ /* 0x0003e20000000c00 */
[----:B------:R-:W-:-:S02]  /*abf0*/  LOP3.LUT R12, R9, R12, RZ, 0x3c, !PT ;  /* 0x0000000c090c7212 */ /* 0x000fc400078e3cff */
[----:B------:R-:W-:Y:S01]  /*ac00*/  IADD3 R0, R57, R0, -R118 ;  /* 0x0000000039007210 */ /* 0x000fe20007ffe876 */
[----:B------:R-:W-:Y:S01]  /*ac10*/  IMAD.U32 R116, R116, 0x20, R5 ;  /* 0x0000002074747824 */ /* 0x000fe200078e0005 */
[----:B------:R-:W-:Y:S01]  /*ac20*/  LEA R138, P0, R108, UR10, 0x1 ;  /* 0x0000000a6c8a7c11 */ /* 0x000fe2000f8008ff */
[----:B------:R-:W-:Y:S01]  /*ac30*/  IMAD.IADD R117, R12, 0x1, R17 ;  /* 0x000000010c757824 */ /* 0x000fe200078e0211 */
[----:B------:R-:W-:Y:S01]  /*ac40*/  LOP3.LUT R128, R128, 0x6, RZ, 0xc0, !PT ;  /* 0x0000000680807812 */ /* 0x000fe200078ec0ff */
[----:B------:R-:W-:Y:S01]  /*ac50*/  IMAD.MOV.U32 R5, RZ, RZ, 0x10 ;  /* 0x00000010ff057424 */ /* 0x000fe200078e00ff */
[----:B------:R-:W-:Y:S01]  /*ac60*/  LEA.HI.X R137, R108, UR11, R86, 0x1, P0 ;  /* 0x0000000b6c897c11 */ /* 0x000fe200080f0c56 */
[----:B------:R-:W-:Y:S01]  /*ac70*/  VIADD R0, R0, UR5 ;  /* 0x0000000500007c36 */ /* 0x000fe20008000000 */
[----:B------:R-:W-:Y:S01]  /*ac80*/  LEA R117, R117, UR4, 0x1 ;  /* 0x0000000475757c11 */ /* 0x000fe2000f8e08ff */
[----:B------:R-:W-:Y:S01]  /*ac90*/  IMAD.IADD R4, R12, 0x1, R13 ;  /* 0x000000010c047824 */ /* 0x000fe200078e020d */
[----:B------:R-:W-:Y:S01]  /*aca0*/  SEL R5, R5, 0xfffffff0, !P2 ;  /* 0xfffffff005057807 */ /* 0x000fe20005000000 */
[----:B---3--:R-:W-:Y:S01]  /*acb0*/  FMUL.FTZ R3, R3, R2 ;  /* 0x0000000203037220 */ /* 0x008fe20000410000 */
[----:B-1----:R-:W-:Y:S06]  /*acc0*/  @P1 BRA `(.L_x_5604) ;  /* 0x0000000000641947 */ /* 0x002fec0003800000 */
[C---:B------:R-:W-:Y:S02]  /*acd0*/  LOP3.LUT R2, R96.reuse, 0x1, RZ, 0xc0, !PT ;  /* 0x0000000160027812 */ /* 0x040fe400078ec0ff */
[----:B------:R-:W-:Y:S02]  /*ace0*/  R2P PR, R96, 0x6 ;  /* 0x0000000660007804 */ /* 0x000fe40000000000 */
[----:B------:R-:W-:-:S11]  /*acf0*/  ISETP.NE.U32.AND P0, PT, R2, 0x1, PT ;  /* 0x000000010200780c */ /* 0x000fd60003f05070 */
[----:B------:R-:W-:Y:S02]  /*ad00*/  @P1 IMAD.MOV.U32 R136, RZ, RZ, R138 ;  /* 0x000000ffff881224 */ /* 0x000fe400078e008a */
        /* <DEDUP_REMOVED lines=20> */
.L_x_5605:
[----:B------:R3:W-:Y:S02]  /*ae50*/  STS.128 [R129+0x8000], RZ ;  /* 0x008000ff81007388 */ /* 0x0007e40000000c00 */
.L_x_5604:
[----:B------:R-:W-:Y:S05]  /*ae60*/  BSYNC B0 ;  /* 0x0000000000007941 */ /* 0x000fea0003800000 */
.L_x_5603:
        /* <DEDUP_REMOVED lines=32> */
.L_x_5608:
[----:B------:R1:W-:Y:S02]  /*b070*/  STS.128 [R129+0x8800], RZ ;  /* 0x008800ff81007388 */ /* 0x0003e40000000c00 */
.L_x_5607:
[----:B------:R-:W-:Y:S05]  /*b080*/  BSYNC B0 ;  /* 0x0000000000007941 */ /* 0x000fea0003800000 */
.L_x_5606:
[----:B------:R-:W-:Y:S01]  /*b090*/  LEA R116, R116, UR4, 0x1 ;  /* 0x0000000474747c11 */ /* 0x000fe2000f8e08ff */
[----:B------:R-:W-:Y:S01]  /*b0a0*/  LDSM.16.M88.4 R40, [R117] ;  /* 0x000000007528783b */ /* 0x000fe20000000200 */
[----:B------:R-:W-:Y:S01]  /*b0b0*/  IMAD R115, R49, 0x2, R117 ;  /* 0x0000000231737824 */ /* 0x000fe200078e0275 */
[C---:B-1----:R-:W-:Y:S01]  /*b0c0*/  VIMNMX R8, R0.reuse, R57, PT ;  /* 0x0000003900087248 */ /* 0x042fe20003fe0100 */
[----:B------:R-:W-:Y:S01]  /*b0d0*/  IMAD R2, R131, 0x40, R128 ;  /* 0x0000004083027824 */ /* 0x000fe200078e0280 */
[----:B------:R-:W1:Y:S01]  /*b0e0*/  LDSM.16.M88.4 R20, [R116+0x3000] ;  /* 0x003000007414783b */ /* 0x000e620000000200 */
[----:B------:R-:W-:Y:S01]  /*b0f0*/  IMAD R113, R5, 0x2, R116 ;  /* 0x0000000205717824 */ /* 0x000fe200078e0274 */
[----:B------:R-:W-:Y:S01]  /*b100*/  VIADDMNMX R9, R0, 0x8, R57, PT ;  /* 0x0000000800097846 */ /* 0x000fe20003800139 */
[C---:B------:R-:W-:Y:S01]  /*b110*/  VIADD R5, R2.reuse, 0x1 ;  /* 0x0000000102057836 */ /* 0x040fe20000000000 */
[----:B------:R-:W5:Y:S01]  /*b120*/  LDSM.16.M88.4 R64, [R116+0x3400] ;  /* 0x003400007440783b */ /* 0x000f620000000200 */
[----:B------:R-:W-:-:S02]  /*b130*/  VIADD R6, R2, 0x8 ;  /* 0x0000000802067836 */ /* 0x000fc40000000000 */
[----:B------:R-:W-:Y:S01]  /*b140*/  VIADD R7, R2, 0x20 ;  /* 0x0000002002077836 */ /* 0x000fe20000000000 */
[----:B------:R-:W2:Y:S01]  /*b150*/  LDSM.16.M88.4 R52, [R116+0x3800] ;  /* 0x003800007434783b */ /* 0x000ea20000000200 */
[----:B------:R-:W-:Y:S02]  /*b160*/  I2FP.F32.S32 R0, R5 ;  /* 0x0000000500007245 */ /* 0x000fe40000201400 */
[C---:B------:R-:W-:Y:S01]  /*b170*/  ISETP.GE.AND P5, PT, R5.reuse, R8, PT ;  /* 0x000000080500720c */ /* 0x040fe20003fa6270 */
[----:B------:R-:W3:Y:S01]  /*b180*/  LDSM.16.M88.4 R72, [R116+0x3c00] ;  /* 0x003c00007448783b */ /* 0x000ee20000000200 */
[----:B------:R-:W-:Y:S02]  /*b190*/  ISETP.GE.AND P0, PT, R5, R9, PT ;  /* 0x000000090500720c */ /* 0x000fe40003f06270 */
[----:B------:R-:W-:Y:S01]  /*b1a0*/  I2FP.F32.S32 R5, R6 ;  /* 0x0000000600057245 */ /* 0x000fe20000201400 */
[----:B------:R-:W-:Y:S01]  /*b1b0*/  LDSM.16.M88.4 R16, [R115] ;  /* 0x000000007310783b */ /* 0x000fe20000000200 */
[----:B------:R-:W-:-:S02]  /*b1c0*/  ISETP.GE.AND P4, PT, R6, R8, PT ;  /* 0x000000080600720c */ /* 0x000fc40003f86270 */
[----:B------:R-:W-:Y:S01]  /*b1d0*/  ISETP.GE.AND P1, PT, R6, R9, PT ;  /* 0x000000090600720c */ /* 0x000fe20003f26270 */
[----:B------:R-:W4:Y:S01]  /*b1e0*/  LDSM.16.M88.4 R36, [R113+0x3000] ;  /* 0x003000007124783b */ /* 0x000f220000000200 */
[----:B------:R-:W-:-:S03]  /*b1f0*/  VIADD R6, R2, 0x9 ;  /* 0x0000000902067836 */ /* 0x000fc60000000000 */
[----:B------:R-:W4:Y:S02]  /*b200*/  LDSM.16.M88.4 R32, [R113+0x3400] ;  /* 0x003400007120783b */ /* 0x000f240000000200 */
[C---:B------:R-:W-:Y:S02]  /*b210*/  ISETP.GE.AND P6, PT, R6.reuse, R8, PT ;  /* 0x000000080600720c */ /* 0x040fe40003fc6270 */
[----:B------:R-:W4:Y:S01]  /*b220*/  LDSM.16.M88.4 R28, [R113+0x3800] ;  /* 0x00380000711c783b */ /* 0x000f220000000200 */
[----:B------:R-:W-:Y:S02]  /*b230*/  ISETP.GE.AND P2, PT, R6, R9, PT ;  /* 0x000000090600720c */ /* 0x000fe40003f46270 */
[----:B------:R-:W-:Y:S01]  /*b240*/  I2FP.F32.S32 R6, R6 ;  /* 0x0000000600067245 */ /* 0x000fe20000201400 */
[----:B------:R-:W4:Y:S04]  /*b250*/  LDSM.16.M88.4 R92, [R113+0x3c00] ;  /* 0x003c0000715c783b */ /* 0x000f280000000200 */
[----:B------:R-:W-:Y:S01]  /*b260*/  LDSM.16.M88.4 R12, [R117+0x1000] ;  /* 0x00100000750c783b */ /* 0x000fe20000000200 */
[C---:B-1----:R-:W-:Y:S03]  /*b270*/  HMMA.16816.F32.BF16 R24, R40.reuse, R20, RZ ;  /* 0x000000142818723c */ /* 0x042fe600000418ff */
[----:B------:R-:W1:Y:S04]  /*b280*/  LDSM.16.M88.4 R88, [R116+0x4000] ;  /* 0x004000007458783b */ /* 0x000e680000000200 */
[----:B------:R-:W1:Y:S01]  /*b290*/  LDSM.16.M88.4 R80, [R116+0x4400] ;  /* 0x004400007450783b */ /* 0x000e620000000200 */
[C---:B------:R-:W-:Y:S03]  /*b2a0*/  HMMA.16816.F32.BF16 R20, R40.reuse, R22, RZ ;  /* 0x000000162814723c */ /* 0x040fe600000418ff */
[----:B------:R-:W1:Y:S03]  /*b2b0*/  LDSM.16.M88.4 R76, [R116+0x4800] ;  /* 0x00480000744c783b */ /* 0x000e660000000200 */
[C---:B-----5:R-:W-:Y:S01]  /*b2c0*/  HMMA.16816.F32.BF16 R68, R40.reuse, R64, RZ ;  /* 0x000000402844723c */ /* 0x060fe200000418ff */
[----:B------:R-:W0:Y:S05]  /*b2d0*/  LDGDEPBAR ;  /* 0x00000000000079af */ /* 0x000e2a0000000000 */
[C---:B--2---:R-:W-:Y:S06]  /*b2e0*/  HMMA.16816.F32.BF16 R60, R40.reuse, R52, RZ ;  /* 0x00000034283c723c */ /* 0x044fec00000418ff */
[C---:B------:R-:W-:Y:S06]  /*b2f0*/  HMMA.16816.F32.BF16 R64, R40.reuse, R66, RZ ;  /* 0x000000422840723c */ /* 0x040fec00000418ff */
[C---:B------:R-:W-:Y:S06]  /*b300*/  HMMA.16816.F32.BF16 R52, R40.reuse, R54, RZ ;  /* 0x000000362834723c */ /* 0x040fec00000418ff */
[C---:B---3--:R-:W-:Y:S06]  /*b310*/  HMMA.16816.F32.BF16 R44, R40.reuse, R72, RZ ;  /* 0x00000048282c723c */ /* 0x048fec00000418ff */
[----:B------:R-:W-:Y:S01]  /*b320*/  HMMA.16816.F32.BF16 R40, R40, R74, RZ ;  /* 0x0000004a2828723c */ /* 0x000fe200000418ff */
[----:B------:R-:W2:Y:S05]  /*b330*/  LDSM.16.M88.4 R72, [R116+0x4c00] ;  /* 0x004c00007448783b */ /* 0x000eaa0000000200 */
[C---:B----4-:R-:W-:Y:S06]  /*b340*/  HMMA.16816.F32.BF16 R24, R16.reuse, R36, R24 ;  /* 0x000000241018723c */ /* 0x050fec0000041818 */
[C---:B------:R-:W-:Y:S01]  /*b350*/  HMMA.16816.F32.BF16 R20, R16.reuse, R38, R20 ;  /* 0x000000261014723c */ /* 0x040fe20000041814 */
[----:B------:R-:W-:Y:S05]  /*b360*/  LDSM.16.M88.4 R36, [R113+0x4000] ;  /* 0x004000007124783b */ /* 0x000fea0000000200 */
[C---:B------:R-:W-:Y:S06]  /*b370*/  HMMA.16816.F32.BF16 R68, R16.reuse, R32, R68 ;  /* 0x000000201044723c */ /* 0x040fec0000041844 */
[C---:B------:R-:W-:Y:S01]  /*b380*/  HMMA.16816.F32.BF16 R64, R16.reuse, R34, R64 ;  /* 0x000000221040723c */ /* 0x040fe20000041840 */
[----:B------:R-:W-:Y:S05]  /*b390*/  LDSM.16.M88.4 R32, [R113+0x4400] ;  /* 0x004400007120783b */ /* 0x000fea0000000200 */
[C---:B------:R-:W-:Y:S06]  /*b3a0*/  HMMA.16816.F32.BF16 R60, R16.reuse, R28, R60 ;  /* 0x0000001c103c723c */ /* 0x040fec000004183c */
        /* <DEDUP_REMOVED lines=15> */
[C---:B--2---:R-:W-:Y:S06]  /*b4a0*/  HMMA.16816.F32.BF16 R44, R12.reuse, R72, R44 ;  /* 0x000000480c2c723c */ /* 0x044fec000004182c */
[----:B------:R-:W-:Y:S01]  /*b4b0*/  HMMA.16816.F32.BF16 R40, R12, R74, R40 ;  /* 0x0000004a0c28723c */ /* 0x000fe20000041828 */
[----:B------:R-:W1:Y:S04]  /*b4c0*/  LDSM.16.M88.4 R12, [R116+0x5000] ;  /* 0x00500000740c783b */ /* 0x000e680000000200 */
[----:B------:R-:W-:Y:S01]  /*b4d0*/  LDSM.16.M88.4 R72, [R116+0x5c00] ;  /* 0x005c00007448783b */ /* 0x000fe20000000200 */
[C---:B---3--:R-:W-:Y:S06]  /*b4e0*/  HMMA.16816.F32.BF16 R24, R28.reuse, R36, R24 ;  /* 0x000000241c18723c */ /* 0x048fec0000041818 */
[C---:B------:R-:W-:Y:S01]  /*b4f0*/  HMMA.16816.F32.BF16 R20, R28.reuse, R38, R20 ;  /* 0x000000261c14723c */ /* 0x040fe20000041814 */
[----:B------:R-:W-:Y:S05]  /*b500*/  LDSM.16.M88.4 R36, [R113+0x5000] ;  /* 0x005000007124783b */ /* 0x000fea0000000200 */
[C---:B----4-:R-:W-:Y:S06]  /*b510*/  HMMA.16816.F32.BF16 R60, R28.reuse, R16, R60 ;  /* 0x000000101c3c723c */ /* 0x050fec000004183c */
[C---:B------:R-:W-:Y:S01]  /*b520*/  HMMA.16816.F32.BF16 R52, R28.reuse, R18, R52 ;  /* 0x000000121c34723c */ /* 0x040fe20000041834 */
[----:B------:R-:W2:Y:S05]  /*b530*/  LDSM.16.M88.4 R16, [R115+0x2000] ;  /* 0x002000007310783b */ /* 0x000eaa0000000200 */
[C---:B------:R-:W-:Y:S06]  /*b540*/  HMMA.16816.F32.BF16 R68, R28.reuse, R32, R68 ;  /* 0x000000201c44723c */ /* 0x040fec0000041844 */
[----:B------:R-:W-:Y:S01]  /*b550*/  HMMA.16816.F32.BF16 R64, R28, R34, R64 ;  /* 0x000000221c40723c */ /* 0x000fe20000041840 */
[----:B------:R-:W3:Y:S05]  /*b560*/  LDSM.16.M88.4 R32, [R113+0x5400] ;  /* 0x005400007120783b */ /* 0x000eea0000000200 */
[----:B-1----:R-:W-:Y:S06]  /*b570*/  HMMA.16816.F32.BF16 R24, R88, R12, R24 ;  /* 0x0000000c5818723c */ /* 0x002fec0000041818 */
[C---:B------:R-:W-:Y:S06]  /*b580*/  HMMA.16816.F32.BF16 R44, R28.reuse, R92, R44 ;  /* 0x0000005c1c2c723c */ /* 0x040fec000004182c */
[----:B------:R-:W-:Y:S01]  /*b590*/  HMMA.16816.F32.BF16 R40, R28, R94, R40 ;  /* 0x0000005e1c28723c */ /* 0x000fe20000041828 */
[----:B------:R-:W1:Y:S05]  /*b5a0*/  LDSM.16.M88.4 R28, [R113+0x5800] ;  /* 0x00580000711c783b */ /* 0x000e6a0000000200 */
[----:B------:R-:W-:Y:S01]  /*b5b0*/  HMMA.16816.F32.BF16 R20, R88, R14, R20 ;  /* 0x0000000e5814723c */ /* 0x000fe20000041814 */
[----:B------:R-:W4:Y:S01]  /*b5c0*/  LDSM.16.M88.4 R12, [R113+0x5c00] ;  /* 0x005c0000710c783b */ /* 0x000f220000000200 */
[----:B------:R-:W-:-:S04]  /*b5d0*/  DEPBAR.LE SB0, 0x0 ;  /* 0x000080000000791a */ /* 0x000fc80000000000 */
[----:B------:R-:W-:Y:S06]  /*b5e0*/  HMMA.16816.F32.BF16 R68, R88, R80, R68 ;  /* 0x000000505844723c */ /* 0x000fec0000041844 */
[----:B--2---:R-:W-:Y:S06]  /*b5f0*/  HMMA.16816.F32.BF16 R24, R16, R36, R24 ;  /* 0x000000241018723c */ /* 0x004fec0000041818 */
[C---:B------:R-:W-:Y:S06]  /*b600*/  HMMA.16816.F32.BF16 R64, R88.reuse, R82, R64 ;  /* 0x000000525840723c */ /* 0x040fec0000041840 */
[C---:B------:R-:W-:Y:S06]  /*b610*/  HMMA.16816.F32.BF16 R60, R88.reuse, R76, R60 ;  /* 0x0000004c583c723c */ /* 0x040fec000004183c */
[C---:B------:R-:W-:Y:S06]  /*b620*/  HMMA.16816.F32.BF16 R52, R88.reuse, R78, R52 ;  /* 0x0000004e5834723c */ /* 0x040fec0000041834 */
[----:B------:R-:W-:Y:S01]  /*b630*/  HMMA.16816.F32.BF16 R44, R88, R72, R44 ;  /* 0x00000048582c723c */ /* 0x000fe2000004182c */
[CC--:B------:R-:W-:Y:S01]  /*b640*/  FFMA.FTZ R25, R3.reuse, R0.reuse, R25 ;  /* 0x0000000003197223 */ /* 0x0c0fe20000010019 */
[----:B------:R-:W-:Y:S01]  /*b650*/  FFMA.FTZ R27, R3, R0, R27 ;  /* 0x00000000031b7223 */ /* 0x000fe2000001001b */
[----:B------:R-:W-:-:S03]  /*b660*/  VIADD R0, R2, 0x11 ;  /* 0x0000001102007836 */ /* 0x000fc60000000000 */
[----:B------:R-:W-:Y:S06]  /*b670*/  HMMA.16816.F32.BF16 R40, R88, R74, R40 ;  /* 0x0000004a5828723c */ /* 0x000fec0000041828 */
[C---:B------:R-:W-:Y:S06]  /*b680*/  HMMA.16816.F32.BF16 R20, R16.reuse, R38, R20 ;  /* 0x000000261014723c */ /* 0x040fec0000041814 */
[C---:B---3--:R-:W-:Y:S06]  /*b690*/  HMMA.16816.F32.BF16 R68, R16.reuse, R32, R68 ;  /* 0x000000201044723c */ /* 0x048fec0000041844 */
[C---:B------:R-:W-:Y:S06]  /*b6a0*/  HMMA.16816.F32.BF16 R64, R16.reuse, R34, R64 ;  /* 0x000000221040723c */ /* 0x040fec0000041840 */
[C---:B-1----:R-:W-:Y:S06]  /*b6b0*/  HMMA.16816.F32.BF16 R60, R16.reuse, R28, R60 ;  /* 0x0000001c103c723c */ /* 0x042fec000004183c */
[C---:B------:R-:W-:Y:S01]  /*b6c0*/  HMMA.16816.F32.BF16 R52, R16.reuse, R30, R52 ;  /* 0x0000001e1034723c */ /* 0x040fe20000041834 */
[----:B------:R-:W-:Y:S01]  /*b6d0*/  FFMA.FTZ R20, R3, R5, R20 ;  /* 0x0000000503147223 */ /* 0x000fe20000010014 */
[----:B------:R-:W-:Y:S01]  /*b6e0*/  FSEL R29, R25, -INF , !P5 ;  /* 0xff800000191d7808 */ /* 0x000fe20006800000 */
[-C--:B------:R-:W-:Y:S01]  /*b6f0*/  FFMA.FTZ R37, R3, R6.reuse, R21 ;  /* 0x0000000603257223 */ /* 0x080fe20000010015 */
[----:B------:R-:W-:Y:S01]  /*b700*/  FSEL R25, R27, -INF , !P0 ;  /* 0xff8000001b197808 */ /* 0x000fe20004000000 */
[----:B------:R-:W-:Y:S01]  /*b710*/  FFMA.FTZ R21, R3, R6, R23 ;  /* 0x0000000603157223 */ /* 0x000fe20000010017 */
[----:B----4-:R-:W-:Y:S01]  /*b720*/  HMMA.16816.F32.BF16 R44, R16, R12, R44 ;  /* 0x0000000c102c723c */ /* 0x010fe2000004182c */
[----:B------:R-:W-:Y:S01]  /*b730*/  FSEL R27, R20, -INF , !P4 ;  /* 0xff800000141b7808 */ /* 0x000fe20006000000 */
[----:B------:R-:W-:Y:S01]  /*b740*/  VIADD R6, R2, 0x21 ;  /* 0x0000002102067836 */ /* 0x000fe20000000000 */
[----:B------:R-:W-:Y:S01]  /*b750*/  BAR.SYNC.DEFER_BLOCKING 0x0 ;  /* 0x0000000000007b1d */ /* 0x000fe20000010000 */
[----:B------:R-:W-:-:S02]  /*b760*/  ISETP.GE.AND P4, PT, R0, R8, PT ;  /* 0x000000080000720c */ /* 0x000fc40003f86270 */
[----:B------:R-:W-:Y:S01]  /*b770*/  HMMA.16816.F32.BF16 R40, R16, R14, R40 ;  /* 0x0000000e1028723c */ /* 0x000fe20000041828 */
[----:B------:R-:W-:Y:S01]  /*b780*/  FFMA.FTZ R13, R3, R5, R22 ;  /* 0x00000005030d7223 */ /* 0x000fe20000010016 */
[----:B------:R-:W-:Y:S02]  /*b790*/  FSEL R37, R37, -INF , !P6 ;  /* 0xff80000025257808 */ /* 0x000fe40007000000 */
[----:B------:R-:W-:Y:S02]  /*b7a0*/  FSEL R21, R21, -INF , !P2 ;  /* 0xff80000015157808 */ /* 0x000fe40005000000 */
[----:B------:R-:W-:Y:S01]  /*b7b0*/  FSEL R13, R13, -INF , !P1 ;  /* 0xff8000000d0d7808 */ /* 0x000fe20004800000 */
[----:B------:R-:W-:Y:S01]  /*b7c0*/  VIADD R19, R2, 0x10 ;  /* 0x0000001002137836 */ /* 0x000fe20000000000 */
[----:B------:R-:W-:Y:S01]  /*b7d0*/  ISETP.GE.AND P1, PT, R0, R9, PT ;  /* 0x000000090000720c */ /* 0x000fe20003f26270 */
[----:B------:R-:W-:Y:S01]  /*b7e0*/  VIADD R17, R2, 0x18 ;  /* 0x0000001802117836 */ /* 0x000fe20000000000 */
[----:B------:R-:W-:-:S02]  /*b7f0*/  I2FP.F32.S32 R0, R0 ;  /* 0x0000000000007245 */ /* 0x000fc40000201400 */
[C---:B------:R-:W-:Y:S02]  /*b800*/  ISETP.GE.AND P5, PT, R19.reuse, R8, PT ;  /* 0x000000081300720c */ /* 0x040fe40003fa6270 */
[----:B------:R-:W-:Y:S01]  /*b810*/  ISETP.GE.AND P0, PT, R19, R9, PT ;  /* 0x000000091300720c */ /* 0x000fe20003f06270 */
[CC--:B------:R-:W-:Y:S01]  /*b820*/  FFMA.FTZ R23, R3.reuse, R0.reuse, R69 ;  /* 0x0000000003177223 */ /* 0x0c0fe20000010045 */
[----:B------:R-:W-:Y:S01]  /*b830*/  I2FP.F32.S32 R19, R19 ;  /* 0x0000001300137245 */ /* 0x000fe20000201400 */
[----:B------:R-:W-:Y:S01]  /*b840*/  FFMA.FTZ R15, R3, R0, R71 ;  /* 0x00000000030f7223 */ /* 0x000fe20000010047 */
[----:B------:R-:W-:Y:S01]  /*b850*/  VIADD R0, R2, 0x19 ;  /* 0x0000001902007836 */ /* 0x000fe20000000000 */
[----:B------:R-:W-:Y:S02]  /*b860*/  ISETP.GE.AND P6, PT, R17, R8, PT ;  /* 0x000000081100720c */ /* 0x000fe40003fc6270 */
[CC--:B------:R-:W-:Y:S01]  /*b870*/  FFMA.FTZ R31, R3.reuse, R19.reuse, R68 ;  /* 0x00000013031f7223 */ /* 0x0c0fe20000010044 */
[----:B------:R-:W-:Y:S01]  /*b880*/  FFMA.FTZ R19, R3, R19, R70 ;  /* 0x0000001303137223 */ /* 0x000fe20000010046 */
        /* <DEDUP_REMOVED lines=8> */
[----:B------:R-:W-:Y:S02]  /*b910*/  I2FP.F32.S32 R0, R0 ;  /* 0x0000000000007245 */ /* 0x000fe40000201400 */
[----:B------:R-:W-:Y:S02]  /*b920*/  I2FP.F32.S32 R7, R7 ;  /* 0x0000000700077245 */ /* 0x000fe40000201400 */
[----:B------:R-:W-:Y:S01]  /*b930*/  ISETP.GE.AND P2, PT, R17, R9, PT ;  /* 0x000000091100720c */ /* 0x000fe20003f46270 */
[CC--:B------:R-:W-:Y:S01]  /*b940*/  FFMA.FTZ R33, R3.reuse, R0.reuse, R65 ;  /* 0x0000000003217223 */ /* 0x0c0fe20000010041 */
[----:B------:R-:W-:Y:S01]  /*b950*/  I2FP.F32.S32 R17, R17 ;  /* 0x0000001100117245 */ /* 0x000fe20000201400 */
[C---:B------:R-:W-:Y:S01]  /*b960*/  FFMA.FTZ R5, R3.reuse, R0, R67 ;  /* 0x0000000003057223 */ /* 0x040fe20000010043 */
[CC--:B------:R-:W-:Y:S01]  /*b970*/  FFMA.FTZ R60, R3.reuse, R7.reuse, R60 ;  /* 0x00000007033c7223 */ /* 0x0c0fe2000001003c */
[----:B------:R-:W-:Y:S01]  /*b980*/  FFMA.FTZ R62, R3, R7, R62 ;  /* 0x00000007033e7223 */ /* 0x000fe2000001003e */
[----:B------:R-:W-:-:S02]  /*b990*/  VIADD R7, R2, 0x28 ;  /* 0x0000002802077836 */ /* 0x000fc40000000000 */
[CC--:B------:R-:W-:Y:S01]  /*b9a0*/  FFMA.FTZ R39, R3.reuse, R17.reuse, R64 ;  /* 0x0000001103277223 */ /* 0x0c0fe20000010040 */
[----:B------:R-:W-:Y:S02]  /*b9b0*/  VIADD R0, R2, 0x29 ;  /* 0x0000002902007836 */ /* 0x000fe40000000000 */
[----:B------:R-:W-:Y:S01]  /*b9c0*/  FFMA.FTZ R17, R3, R17, R66 ;  /* 0x0000001103117223 */ /* 0x000fe20000010042 */
[----:B------:R-:W-:Y:S02]  /*b9d0*/  FSEL R33, R33, -INF , !P5 ;  /* 0xff80000021217808 */ /* 0x000fe40006800000 */
[----:B------:R-:W-:Y:S02]  /*b9e0*/  FSEL R5, R5, -INF , !P0 ;  /* 0xff80000005057808 */ /* 0x000fe40004000000 */
[C---:B------:R-:W-:Y:S02]  /*b9f0*/  ISETP.GE.AND P5, PT, R7.reuse, R8, PT ;  /* 0x000000080700720c */ /* 0x040fe40003fa6270 */
        /* <DEDUP_REMOVED lines=22> */
[----:B------:R-:W-:Y:S01]  /*bb60*/  VIADD R6, R2, 0x30 ;  /* 0x0000003002067836 */ /* 0x000fe20000000000 */
[C---:B------:R-:W-:Y:S02]  /*bb70*/  ISETP.GE.AND P5, PT, R7.reuse, R8, PT ;  /* 0x000000080700720c */ /* 0x040fe40003fa6270 */
[----:B------:R-:W-:Y:S02]  /*bb80*/  ISETP.GE.AND P0, PT, R7, R9, PT ;  /* 0x000000090700720c */ /* 0x000fe40003f06270 */
[----:B------:R-:W-:-:S02]  /*bb90*/  I2FP.F32.S32 R12, R7 ;  /* 0x00000007000c7245 */ /* 0x000fc40000201400 */
[----:B------:R-:W-:Y:S02]  /*bba0*/  I2FP.F32.S32 R7, R0 ;  /* 0x0000000000077245 */ /* 0x000fe40000201400 */
[----:B------:R-:W-:Y:S01]  /*bbb0*/  FSEL R101, R61, -INF , !P6 ;  /* 0xff8000003d657808 */ /* 0x000fe20007000000 */
[----:B------:R-:W-:Y:S01]  /*bbc0*/  FFMA.FTZ R45, R3, R12, R45 ;  /* 0x0000000c032d7223 */ /* 0x000fe2000001002d */
        /* <DEDUP_REMOVED lines=8> */
[C---:B------:R-:W-:Y:S01]  /*bc50*/  ISETP.GE.AND P4, PT, R0.reuse, R8, PT ;  /* 0x000000080000720c */ /* 0x040fe20003f86270 */
[-C--:B------:R-:W-:Y:S01]  /*bc60*/  FFMA.FTZ R44, R3, R6.reuse, R44 ;  /* 0x00000006032c7223 */ /* 0x080fe2000001002c */
[----:B------:R-:W-:Y:S01]  /*bc70*/  FSEL R95, R55, -INF , !P1 ;  /* 0xff800000375f7808 */ /* 0x000fe20004800000 */
[----:B------:R-:W-:Y:S01]  /*bc80*/  FFMA.FTZ R35, R3, R6, R46 ;  /* 0x0000000603237223 */ /* 0x000fe2000001002e */
[----:B------:R-:W-:Y:S01]  /*bc90*/  ISETP.GE.AND P1, PT, R0, R9, PT ;  /* 0x000000090000720c */ /* 0x000fe20003f26270 */
        /* <DEDUP_REMOVED lines=86> */
.L_x_5610:
[----:B------:R-:W1:Y:S02]  /*c200*/  LDC R0, c[0x0][0x248] ;  /* 0x00009200ff007b82 */ /* 0x000e640000000800 */
[----:B-1----:R-:W-:-:S05]  /*c210*/  IMAD.SHL.U32 R47, R0, 0x40, RZ ;  /* 0x00000040002f7824 */ /* 0x002fca00078e00ff */
[----:B------:R-:W-:-:S04]  /*c220*/  IADD3 R47, -R47, RZ, RZ ;  /* 0x000000ff2f2f7210 */ /* 0x000fc80007ffe1ff */
[----:B------:R-:W-:-:S07]  /*c230*/  SHF.R.S32.HI R51, RZ, 0x1f, R47 ;  /* 0x0000001fff337819 */ /* 0x000fce000001142f */
.L_x_5611:
[C---:B------:R-:W-:Y:S01]  /*c240*/  LOP3.LUT P2, RZ, R96.reuse, 0x2, RZ, 0xc0, !PT ;  /* 0x0000000260ff7812 */ /* 0x040fe2000784c0ff */
[----:B------:R-:W1:Y:S01]  /*c250*/  LDC R7, c[0x0][0x24c] ;  /* 0x00009300ff077b82 */ /* 0x000e620000000800 */
[C---:B------:R-:W-:Y:S02]  /*c260*/  LOP3.LUT P1, RZ, R96.reuse, 0x4, RZ, 0xc0, !PT ;  /* 0x0000000460ff7812 */ /* 0x040fe4000782c0ff */
[----:B------:R-:W-:Y:S02]  /*c270*/  LOP3.LUT P6, RZ, R96, 0x1, RZ, 0xc0, !PT ;  /* 0x0000000160ff7812 */ /* 0x000fe400078cc0ff */
[----:B------:R-:W-:-:S04]  /*c280*/  LEA R126, P5, R47, R126, 0x1 ;  /* 0x0000007e2f7e7211 */ /* 0x000fc800078a08ff */
[----:B------:R-:W-:-:S03]  /*c290*/  LEA.HI.X R125, R47, R125, R51, 0x1, P5 ;  /* 0x0000007d2f7d7211 */ /* 0x000fc600028f0c33 */
[----:B------:R-:W-:-:S04]  /*c2a0*/  @P2 IADD3 R53, P0, R47, R110, RZ ;  /* 0x0000006e2f352210 */ /* 0x000fc80007f1e0ff */
[----:B------:R-:W-:Y:S01]  /*c2b0*/  @P2 LEA R52, P5, R53, UR12, 0x1 ;  /* 0x0000000c35342c11 */ /* 0x000fe2000f8a08ff */
[----:B------:R-:W-:Y:S01]  /*c2c0*/  @P2 IMAD.X R2, R51, 0x1, R56, P0 ;  /* 0x0000000133022824 */ /* 0x000fe200000e0638 */
[----:B------:R-:W-:Y:S01]  /*c2d0*/  @P1 IADD3 R45, P0, R47, R110, RZ ;  /* 0x0000006e2f2d1210 */ /* 0x000fe20007f1e0ff */
[----:B------:R-:W-:Y:S02]  /*c2e0*/  @P6 IMAD.MOV.U32 R58, RZ, RZ, R126 ;  /* 0x000000ffff3a6224 */ /* 0x000fe400078e007e */
[----:B------:R-:W-:Y:S01]  /*c2f0*/  @P6 IMAD.MOV.U32 R59, RZ, RZ, R125 ;  /* 0x000000ffff3b6224 */ /* 0x000fe200078e007d */
[----:B------:R-:W-:Y:S01]  /*c300*/  @P2 LEA.HI.X R53, R53, UR13, R2, 0x1, P5 ;  /* 0x0000000d35352c11 */ /* 0x000fe2000a8f0c02 */
[----:B------:R-:W-:Y:S01]  /*c310*/  @P1 IMAD.X R6, R51, 0x1, R56, P0 ;  /* 0x0000000133061824 */ /* 0x000fe200000e0638 */
[C---:B------:R-:W-:Y:S01]  /*c320*/  @P1 LEA R44, P0, R45.reuse, UR12, 0x1 ;  /* 0x0000000c2d2c1c11 */ /* 0x040fe2000f8008ff */
[C---:B------:R-:W-:Y:S01]  /*c330*/  @P6 IMAD.SHL.U32 R2, R0.reuse, 0x20, RZ ;  /* 0x0000002000026824 */ /* 0x040fe200078e00ff */
[----:B------:R-:W-:Y:S01]  /*c340*/  LEA R47, P5, R0, R47, 0x5 ;  /* 0x0000002f002f7211 */ /* 0x000fe200078a28ff */
[----:B------:R-:W-:Y:S01]  /*c350*/  @!PT LDS RZ, [RZ] ;  /* 0x00000000fffff984 */ /* 0x000fe20000000800 */
[----:B------:R-:W-:Y:S01]  /*c360*/  @!PT LDS RZ, [RZ] ;  /* 0x00000000fffff984 */ /* 0x000fe20000000800 */
[----:B------:R-:W-:Y:S01]  /*c370*/  @!PT LDS RZ, [RZ] ;  /* 0x00000000fffff984 */ /* 0x000fe20000000800 */
[----:B------:R2:W-:Y:S01]  /*c380*/  @P6 LDGSTS.E.BYPASS.LTC128B.128 [R129+0x3000], desc[UR6][R58.64] ;  /* 0x030000003a816fae */ /* 0x0005e2000b901d46 */
[----:B------:R-:W-:-:S02]  /*c390*/  @P1 LEA.HI.X R45, R45, UR13, R6, 0x1, P0 ;  /* 0x0000000d2d2d1c11 */ /* 0x000fc400080f0c06 */
[--C-:B-1----:R-:W-:Y:S01]  /*c3a0*/  @P6 SHF.L.U64.HI R6, R0, 0x5, R7.reuse ;  /* 0x0000000500066819 */ /* 0x102fe20000010207 */
[----:B------:R2:W-:Y:S01]  /*c3b0*/  @!P6 STS [R129+0x3000], RZ ;  /* 0x003000ff8100e388 */ /* 0x0005e20000000800 */
[----:B------:R-:W-:Y:S02]  /*c3c0*/  @P6 LEA R50, P0, R2, R126, 0x1 ;  /* 0x0000007e02326211 */ /* 0x000fe400078008ff */
[----:B------:R-:W-:Y:S01]  /*c3d0*/  LEA.HI.X R7, R0, R51, R7, 0x5, P5 ;  /* 0x0000003300077211 */ /* 0x000fe200028f2c07 */
[----:B------:R2:W-:Y:S01]  /*c3e0*/  @!P6 STS [R129+0x3004], RZ ;  /* 0x003004ff8100e388 */ /* 0x0005e20000000800 */
[CC--:B------:R-:W-:Y:S02]  /*c3f0*/  @P2 IADD3 R0, P5, R47.reuse, R110.reuse, RZ ;  /* 0x0000006e2f002210 */ /* 0x0c0fe40007fbe0ff */
[----:B------:R-:W-:Y:S01]  /*c400*/  @P6 LEA.HI.X R51, R2, R125, R6, 0x1, P0 ;  /* 0x0000007d02336211 */ /* 0x000fe200000f0c06 */
[----:B------:R2:W-:Y:S01]  /*c410*/  @!P6 STS.64 [R129+0x3008], RZ ;  /* 0x003008ff8100e388 */ /* 0x0005e20000000a00 */
[----:B------:R-:W-:Y:S01]  /*c420*/  @P1 IADD3 R47, P0, R47, R110, RZ ;  /* 0x0000006e2f2f1210 */ /* 0x000fe20007f1e0ff */
[C-C-:B------:R-:W-:Y:S01]  /*c430*/  @P2 IMAD.X R55, R7.reuse, 0x1, R56.reuse, P5 ;  /* 0x0000000107372824 */ /* 0x140fe200028e0638 */
[C---:B------:R-:W-:Y:S01]  /*c440*/  @P2 LEA R6, P5, R0.reuse, UR12, 0x1 ;  /* 0x0000000c00062c11 */ /* 0x040fe2000f8a08ff */
[----:B------:R-:W-:Y:S01]  /*c450*/  @!PT LDS RZ, [RZ] ;  /* 0x00000000fffff984 */ /* 0x000fe20000000800 */
[----:B------:R-:W-:Y:S01]  /*c460*/  @!PT LDS RZ, [RZ] ;  /* 0x00000000fffff984 */ /* 0x000fe20000000800 */
[----:B------:R-:W-:Y:S01]  /*c470*/  @!PT LDS RZ, [RZ] ;  /* 0x00000000fffff984 */ /* 0x000fe20000000800 */
[----:B------:R2:W-:Y:S02]  /*c480*/  @P2 LDGSTS.E.BYPASS.LTC128B.128 [R129+0x4000], desc[UR6][R52.64+0x40] ;  /* 0x0400004034812fae */ /* 0x0005e4000b901d46 */
[----:B------:R-:W-:Y:S01]  /*c490*/  @P1 IMAD.X R56, R7, 0x1, R56, P0 ;  /* 0x0000000107381824 */ /* 0x000fe200000e0638 */
[----:B------:R-:W-:Y:S01]  /*c4a0*/  @P1 LEA R46, P0, R47, UR12, 0x1 ;  /* 0x0000000c2f2e1c11 */ /* 0x000fe2000f8008ff */
[----:B------:R2:W-:Y:S01]  /*c4b0*/  @!P2 STS.128 [R129+0x4000], RZ ;  /* 0x004000ff8100a388 */ /* 0x0005e20000000c00 */
[----:B------:R-:W-:-:S02]  /*c4c0*/  @P2 LEA.HI.X R7, R0, UR13, R55, 0x1, P5 ;  /* 0x0000000d00072c11 */ /* 0x000fc4000a8f0c37 */
[----:B------:R-:W-:Y:S01]  /*c4d0*/  @P1 LEA.HI.X R47, R47, UR13, R56, 0x1, P0 ;  /* 0x0000000d2f2f1c11 */ /* 0x000fe200080f0c38 */
        /* <DEDUP_REMOVED lines=21> */
.L_x_5609:
[----:B------:R-:W-:Y:S01]  /*c630*/  FMNMX.FTZ R0, R43, R29, !PT ;  /* 0x0000001d2b007209 */ /* 0x000fe20007810000 */
[----:B------:R-:W-:Y:S01]  /*c640*/  ULDC UR8, c[0x0][0x2ec] ;  /* 0x0000bb0000087ab9 */ /* 0x000fe20000000800 */
[----:B------:R-:W-:Y:S02]  /*c650*/  LEA R114, R4, UR4, 0x1 ;  /* 0x0000000404727c11 */ /* 0x000fe4000f8e08ff */
[----:B------:R-:W-:Y:S02]  /*c660*/  FMNMX.FTZ R0, R27, R0, !PT ;  /* 0x000000001b007209 */ /* 0x000fe40007810000 */
[----:B------:R-:W-:Y:S01]  /*c670*/  LEA R112, R49, R114, 0x1 ;  /* 0x0000007231707211 */ /* 0x000fe200078e08ff */
[----:B--2---:R-:W-:Y:S01]  /*c680*/  LDSM.16.MT88.4 R52, [R114+0x7000] ;  /* 0x007000007234783b */ /* 0x004fe20000004200 */
        /* <DEDUP_REMOVED lines=32> */
[----:B------:R-:W-:-:S05]  /*c890*/  FMNMX.FTZ R45, R88, R45, !PT ;  /* 0x0000002d582d7209 */ /* 0x000fca0007810000 */
[----:B------:R-:W2:Y:S01]  /*c8a0*/  SHFL.BFLY PT, R6, R45, 0x2, 0x1f ;  /* 0x0c401f002d067f89 */ /* 0x000ea200000e0000 */
[----:B-1----:R-:W-:-:S04]  /*c8b0*/  FMNMX.FTZ R2, R7, R2, !PT ;  /* 0x0000000207027209 */ /* 0x002fc80007810000 */
[C---:B------:R-:W-:Y:S01]  /*c8c0*/  FSETP.NEU.FTZ.AND P0, PT, R2.reuse, -INF , PT ;  /* 0xff8000000200780b */ /* 0x040fe20003f1d000 */
[----:B------:R-:W-:Y:S01]  /*c8d0*/  FMUL.FTZ R132, R2, UR8 ;  /* 0x0000000802847c20 */ /* 0x000fe20008410000 */
[----:B--2---:R-:W-:Y:S02]  /*c8e0*/  FMNMX.FTZ R6, R45, R6, !PT ;  /* 0x000000062d067209 */ /* 0x004fe40007810000 */
[----:B------:R-:W-:Y:S02]  /*c8f0*/  LDSM.16.MT88.4 R44, [R112+0x6000] ;  /* 0x00600000702c783b */ /* 0x000fe40000004200 */
[----:B------:R-:W-:Y:S02]  /*c900*/  FSEL R132, R132, RZ, P0 ;  /* 0x000000ff84847208 */ /* 0x000fe40000000000 */
[----:B------:R-:W1:Y:S03]  /*c910*/  SHFL.BFLY PT, R7, R6, 0x1, 0x1f ;  /* 0x0c201f0006077f89 */ /* 0x000e6600000e0000 */
        /* <DEDUP_REMOVED lines=24> */
[----:B------:R-:W3:Y:S04]  /*caa0*/  MUFU.EX2 R30, R30 ;  /* 0x0000001e001e7308 */ /* 0x000ee80000000800 */
[--C-:B------:R-:W-:Y:S01]  /*cab0*/  FFMA.FTZ R92, R41, UR8, -R90.reuse ;  /* 0x00000008295c7c23 */ /* 0x100fe2000801085a */
[--C-:B------:R-:W-:Y:S01]  /*cac0*/  FFMA.FTZ R93, R25, UR8, -R90.reuse ;  /* 0x00000008195d7c23 */ /* 0x100fe2000801085a */
[--C-:B------:R-:W-:Y:S01]  /*cad0*/  FFMA.FTZ R94, R13, UR8, -R90.reuse ;  /* 0x000000080d5e7c23 */ /* 0x100fe2000801085a */
[--C-:B------:R-:W-:Y:S01]  /*cae0*/  FFMA.FTZ R33, R21, UR8, -R90.reuse ;  /* 0x0000000815217c23 */ /* 0x100fe2000801085a */
[--C-:B------:R-:W-:Y:S01]  /*caf0*/  FFMA.FTZ R29, R15, UR8, -R90.reuse ;  /* 0x000000080f1d7c23 */ /* 0x100fe2000801085a */
[----:B-1----:R-:W-:Y:S01]  /*cb00*/  F2FP.BF16.F32.PACK_AB R76, R110, R111 ;  /* 0x0000006f6e4c723e */ /* 0x002fe200000010ff */
[----:B------:R-:W-:Y:S01]  /*cb10*/  MUFU.EX2 R92, R92 ;  /* 0x0000005c005c7308 */ /* 0x000fe20000000800 */
[----:B------:R-:W1:Y:S01]  /*cb20*/  LDSM.16.MT88.4 R12, [R114+0x6400] ;  /* 0x00640000720c783b */ /* 0x000e620000004200 */
[--C-:B------:R-:W-:Y:S01]  /*cb30*/  FFMA.FTZ R32, R19, UR8, -R90.reuse ;  /* 0x0000000813207c23 */ /* 0x100fe2000801085a */
[--C-:B------:R-:W-:Y:S01]  /*cb40*/  FFMA.FTZ R28, R17, UR8, -R90.reuse ;  /* 0x00000008111c7c23 */ /* 0x100fe2000801085a */
[--C-:B------:R-:W-:Y:S01]  /*cb50*/  FFMA.FTZ R25, R5, UR8, -R90.reuse ;  /* 0x0000000805197c23 */ /* 0x100fe2000801085a */
[----:B------:R-:W4:Y:S01]  /*cb60*/  LDSM.16.MT88.4 R16, [R114+0x7400] ;  /* 0x007400007210783b */ /* 0x000f220000004200 */
[--C-:B------:R-:W-:Y:S01]  /*cb70*/  FFMA.FTZ R102, R99, UR8, -R90.reuse ;  /* 0x0000000863667c23 */ /* 0x100fe2000801085a */
[----:B---3--:R-:W-:Y:S01]  /*cb80*/  F2FP.BF16.F32.PACK_AB R78, R30, R91 ;  /* 0x0000005b1e4e723e */ /* 0x008fe200000010ff */
[----:B------:R-:W3:Y:S01]  /*cb90*/  MUFU.EX2 R93, R93 ;  /* 0x0000005d005d7308 */ /* 0x000ee20000000800 */
[----:B------:R-:W5:Y:S01]  /*cba0*/  LDSM.16.MT88.4 R20, [R112+0x6400] ;  /* 0x006400007014783b */ /* 0x000f620000004200 */
[--C-:B------:R-:W-:Y:S01]  /*cbb0*/  FFMA.FTZ R99, R133, UR8, -R90.reuse ;  /* 0x0000000885637c23 */ /* 0x100fe2000801085a */
[--C-:B------:R-:W-:Y:S01]  /*cbc0*/  FFMA.FTZ R98, R107, UR8, -R90.reuse ;  /* 0x000000086b627c23 */ /* 0x100fe2000801085a */
[--C-:B------:R-:W-:Y:S01]  /*cbd0*/  FFMA.FTZ R95, R95, UR8, -R90.reuse ;  /* 0x000000085f5f7c23 */ /* 0x100fe2000801085a */
[--C-:B------:R-:W-:Y:S01]  /*cbe0*/  FFMA.FTZ R35, R35, UR8, -R90.reuse ;  /* 0x0000000823237c23 */ /* 0x100fe2000801085a */
[--C-:B------:R-:W-:Y:S01]  /*cbf0*/  FFMA.FTZ R34, R34, UR8, -R90.reuse ;  /* 0x0000000822227c23 */ /* 0x100fe2000801085a */
[--C-:B------:R-:W-:Y:S01]  /*cc00*/  FFMA.FTZ R133, R88, UR8, -R90.reuse ;  /* 0x0000000858857c23 */ /* 0x100fe2000801085a */
[----:B------:R-:W-:Y:S01]  /*cc10*/  MUFU.EX2 R94, R94 ;  /* 0x0000005e005e7308 */ /* 0x000fe20000000800 */
[----:B------:R-:W-:Y:S01]  /*cc20*/  FFMA.FTZ R89, R89, UR8, -R90 ;  /* 0x0000000859597c23 */ /* 0x000fe2000801085a */
[----:B------:R-:W-:-:S04]  /*cc30*/  FADD.FTZ R110, R111, R110 ;  /* 0x0000006e6f6e7221 */ /* 0x000fc80000010000 */
[----:B------:R-:W-:Y:S02]  /*cc40*/  FADD.FTZ R91, R91, R110 ;  /* 0x0000006e5b5b7221 */ /* 0x000fe40000010000 */
[----:B------:R-:W2:Y:S01]  /*cc50*/  MUFU.EX2 R33, R33 ;  /* 0x0000002100217308 */ /* 0x000ea20000000800 */
[----:B---3--:R-:W-:Y:S01]  /*cc60*/  F2FP.BF16.F32.PACK_AB R77, R93, R92 ;  /* 0x0000005c5d4d723e */ /* 0x008fe200000010ff */
[----:B------:R-:W-:Y:S01]  /*cc70*/  FADD.FTZ R93, R92, R93 ;  /* 0x0000005d5c5d7221 */ /* 0x000fe20000010000 */
[----:B------:R-:W-:-:S05]  /*cc80*/  FADD.FTZ R30, R30, R91 ;  /* 0x0000005b1e1e7221 */ /* 0x000fca0000010000 */
[----:B------:R-:W-:Y:S08]  /*cc90*/  MUFU.EX2 R31, R31 ;  /* 0x0000001f001f7308 */ /* 0x000ff00000000800 */
[----:B------:R-:W3:Y:S01]  /*cca0*/  MUFU.EX2 R26, R26 ;  /* 0x0000001a001a7308 */ /* 0x000ee20000000800 */
[----:B--2---:R-:W-:Y:S01]  /*ccb0*/  F2FP.BF16.F32.PACK_AB R79, R33, R94 ;  /* 0x0000005e214f723e */ /* 0x004fe200000010ff */
[----:B------:R-:W-:-:S04]  /*ccc0*/  FADD.FTZ R94, R94, R93 ;  /* 0x0000005d5e5e7221 */ /* 0x000fc80000010000 */
[----:B------:R-:W-:Y:S02]  /*ccd0*/  FADD.FTZ R33, R33, R94 ;  /* 0x0000005e21217221 */ /* 0x000fe40000010000 */
[C---:B------:R-:W-:Y:S01]  /*cce0*/  HMMA.16816.F32.BF16 R80, R76.reuse, R36, RZ ;  /* 0x000000244c50723c */ /* 0x040fe200000418ff */
[----:B------:R-:W-:Y:S05]  /*ccf0*/  MUFU.EX2 R27, R27 ;  /* 0x0000001b001b7308 */ /* 0x000fea0000000800 */
[C---:B------:R-:W-:Y:S03]  /*cd00*/  HMMA.16816.F32.BF16 R36, R76.reuse, R38, RZ ;  /* 0x000000264c24723c */ /* 0x040fe600000418ff */
[----:B------:R-:W2:Y:S01]  /*cd10*/  MUFU.EX2 R24, R24 ;  /* 0x0000001800187308 */ /* 0x000ea20000000800 */
[C---:B---3--:R-:W-:Y:S01]  /*cd20*/  F2FP.BF16.F32.PACK_AB R4, R26.reuse, R31 ;  /* 0x0000001f1a04723e */ /* 0x048fe200000010ff */
[----:B------:R-:W-:Y:S01]  /*cd30*/  FADD.FTZ R31, R31, R30 ;  /* 0x0000001e1f1f7221 */ /* 0x000fe20000010000 */
[----:B------:R-:W-:Y:S03]  /*cd40*/  HMMA.16816.F32.BF16 R56, R76, R60, RZ ;  /* 0x0000003c4c38723c */ /* 0x000fe600000418ff */
[----:B------:R-:W-:-:S02]  /*cd50*/  FADD.FTZ R26, R26, R31 ;  /* 0x0000001f1a1a7221 */ /* 0x000fc40000010000 */
[----:B------:R-:W-:Y:S01]  /*cd60*/  MUFU.EX2 R32, R32 ;  /* 0x0000002000207308 */ /* 0x000fe20000000800 */
[C---:B------:R-:W-:Y:S06]  /*cd70*/  HMMA.16816.F32.BF16 R60, R76.reuse, R62, RZ ;  /* 0x0000003e4c3c723c */ /* 0x040fec00000418ff */
        /* <DEDUP_REMOVED lines=9> */
[----:B---3--:R-:W-:Y:S01]  /*ce10*/  F2FP.BF16.F32.PACK_AB R5, R29, R32 ;  /* 0x000000201d05723e */ /* 0x008fe200000010ff */
        /* <DEDUP_REMOVED lines=15> */
[C---:B----4-:R-:W-:Y:S06]  /*cf10*/  HMMA.16816.F32.BF16 R48, R4.reuse, R16, R48 ;  /* 0x000000100430723c */ /* 0x050fec0000041830 */
[C---:B------:R-:W-:Y:S01]  /*cf20*/  HMMA.16816.F32.BF16 R52, R4.reuse, R18, R52 ;  /* 0x000000120434723c */ /* 0x040fe20000041834 */
[----:B------:R-:W3:Y:S01]  /*cf30*/  LDSM.16.MT88.4 R16, [R114+0x8400] ;  /* 0x008400007210783b */ /* 0x000ee20000004200 */
[----:B------:R-:W-:Y:S04]  /*cf40*/  MUFU.EX2 R102, R102 ;  /* 0x0000006600667308 */ /* 0x000fe80000000800 */
[C---:B-----5:R-:W-:Y:S04]  /*cf50*/  HMMA.16816.F32.BF16 R40, R4.reuse, R20, R40 ;  /* 0x000000140428723c */ /* 0x060fe80000041828 */
[----:B------:R-:W4:Y:S02]  /*cf60*/  MUFU.EX2 R99, R99 ;  /* 0x0000006300637308 */ /* 0x000f240000000800 */
[C---:B------:R-:W-:Y:S01]  /*cf70*/  HMMA.16816.F32.BF16 R44, R4.reuse, R22, R44 ;  /* 0x00000016042c723c */ /* 0x040fe2000004182c */
[----:B------:R-:W-:Y:S05]  /*cf80*/  LDSM.16.MT88.4 R20, [R114+0x6c00] ;  /* 0x006c00007214783b */ /* 0x000fea0000004200 */
[----:B------:R-:W-:Y:S08]  /*cf90*/  MUFU.EX2 R98, R98 ;  /* 0x0000006200627308 */ /* 0x000ff00000000800 */
[----:B------:R-:W5:Y:S01]  /*cfa0*/  MUFU.EX2 R95, R95 ;  /* 0x0000005f005f7308 */ /* 0x000f620000000800 */
[C---:B-1----:R-:W-:Y:S07]  /*cfb0*/  HMMA.16816.F32.BF16 R56, R4.reuse, R12, R56 ;  /* 0x0000000c0438723c */ /* 0x042fee0000041838 */
[----:B------:R-:W-:Y:S01]  /*cfc0*/  MUFU.EX2 R105, R105 ;  /* 0x0000006900697308 */ /* 0x000fe20000000800 */
[C---:B------:R-:W-:Y:S01]  /*cfd0*/  HMMA.16816.F32.BF16 R60, R4.reuse, R14, R60 ;  /* 0x0000000e043c723c */ /* 0x040fe2000004183c */
[----:B------:R-:W1:Y:S05]  /*cfe0*/  LDSM.16.MT88.4 R12, [R112+0x8000] ;  /* 0x00800000700c783b */ /* 0x000e6a0000004200 */
[C---:B---3--:R-:W-:Y:S01]  /*cff0*/  HMMA.16816.F32.BF16 R64, R4.reuse, R16, R64 ;  /* 0x000000100440723c */ /* 0x048fe20000041840 */
[----:B------:R-:W3:Y:S05]  /*d000*/  MUFU.EX2 R132, R103 ;  /* 0x0000006700847308 */ /* 0x000eea0000000800 */
[----:B------:R-:W-:Y:S01]  /*d010*/  HMMA.16816.F32.BF16 R68, R4, R18, R68 ;  /* 0x000000120444723c */ /* 0x000fe20000041844 */
[----:B------:R-:W-:Y:S02]  /*d020*/  LDSM.16.MT88.4 R16, [R112+0x6c00] ;  /* 0x006c00007010783b */ /* 0x000fe40000004200 */
[----:B------:R-:W-:Y:S08]  /*d030*/  MUFU.EX2 R106, R106 ;  /* 0x0000006a006a7308 */ /* 0x000ff00000000800 */
[----:B------:R-:W-:Y:S08]  /*d040*/  MUFU.EX2 R107, R130 ;  /* 0x00000082006b7308 */ /* 0x000ff00000000800 */
[----:B------:R-:W-:Y:S08]  /*d050*/  MUFU.EX2 R35, R35 ;  /* 0x0000002300237308 */ /* 0x000ff00000000800 */
[----:B------:R-:W3:Y:S01]  /*d060*/  MUFU.EX2 R34, R34 ;  /* 0x0000002200227308 */ /* 0x000ee20000000800 */
[C---:B-1----:R-:W-:Y:S06]  /*d070*/  HMMA.16816.F32.BF16 R72, R76.reuse, R12, RZ ;  /* 0x0000000c4c48723c */ /* 0x042fec00000418ff */
[----:B------:R-:W-:Y:S01]  /*d080*/  HMMA.16816.F32.BF16 R76, R76, R14, RZ ;  /* 0x0000000e4c4c723c */ /* 0x000fe200000418ff */
[----:B------:R-:W1:Y:S01]  /*d090*/  LDSM.16.MT88.4 R12, [R112+0x8400] ;  /* 0x00840000700c783b */ /* 0x000e620000004200 */
[----:B------:R-:W-:Y:S08]  /*d0a0*/  MUFU.EX2 R88, R89 ;  /* 0x0000005900587308 */ /* 0x000ff00000000800 */
[----:B------:R-:W3:Y:S08]  /*d0b0*/  MUFU.EX2 R133, R133 ;  /* 0x0000008500857308 */ /* 0x000ef00000000800 */
        /* <DEDUP_REMOVED lines=9> */
[----:B-----5:R-:W-:Y:S01]  /*d150*/  F2FP.BF16.F32.PACK_AB R7, R95, R98 ;  /* 0x000000625f07723e */ /* 0x020fe200000010ff */
[----:B------:R-:W-:-:S02]  /*d160*/  FADD.FTZ R99, R99, R102 ;  /* 0x0000006663637221 */ /* 0x000fc40000010000 */
[----:B------:R-:W-:Y:S02]  /*d170*/  FADD.FTZ R100, R100, R101 ;  /* 0x0000006564647221 */ /* 0x000fe40000010000 */
[----:B------:R-:W-:Y:S02]  /*d180*/  FADD.FTZ R98, R98, R99 ;  /* 0x0000006362627221 */ /* 0x000fe40000010000 */
[----:B------:R-:W-:Y:S02]  /*d190*/  FADD.FTZ R100, R97, R100 ;  /* 0x0000006461647221 */ /* 0x000fe40000010000 */
        /* <DEDUP_REMOVED lines=19> */
[----:B---3--:R-:W-:Y:S01]  /*d2d0*/  F2FP.BF16.F32.PACK_AB R4, R132, R105 ;  /* 0x000000698404723e */ /* 0x008fe200000010ff */
        /* <DEDUP_REMOVED lines=95> */
.L_x_5613:
[----:B------:R-:W1:Y:S02]  /*d8d0*/  LDC R6, c[0x0][0x250] ;  /* 0x00009400ff067b82 */ /* 0x000e640000000800 */
[----:B-1----:R-:W-:-:S05]  /*d8e0*/  IMAD.SHL.U32 R13, R6, 0x40, RZ ;  /* 0x00000040060d7824 */ /* 0x002fca00078e00ff */
[----:B------:R-:W-:-:S04]  /*d8f0*/  IADD3 R13, -R13, RZ, RZ ;  /* 0x000000ff0d0d7210 */ /* 0x000fc80007ffe1ff */
[----:B------:R-:W-:-:S07]  /*d900*/  SHF.R.S32.HI R7, RZ, 0x1f, R13 ;  /* 0x0000001fff077819 */ /* 0x000fce000001140d */
.L_x_5614:
        /* <DEDUP_REMOVED lines=8> */
[--C-:B------:R-:W-:Y:S01]  /*d990*/  @P4 IMAD.X R15, R7, 0x1, R86.reuse, P0 ;  /* 0x00000001070f4824 */ /* 0x100fe200000e0656 */
[----:B------:R-:W-:Y:S01]  /*d9a0*/  @P2 IADD3 R12, P0, R13, R108, RZ ;  /* 0x0000006c0d0c2210 */ /* 0x000fe20007f1e0ff */
[----:B------:R-:W-:Y:S01]  /*d9b0*/  @P5 IMAD.MOV.U32 R139, RZ, RZ, R137 ;  /* 0x000000ffff8b5224 */ /* 0x000fe200078e0089 */
[----:B------:R-:W-:Y:S02]  /*d9c0*/  LEA R13, P1, R6, R13, 0x5 ;  /* 0x0000000d060d7211 */ /* 0x000fe400078228ff */
[----:B------:R-:W-:Y:S01]  /*d9d0*/  @P4 LEA.HI.X R17, R4, UR11, R15, 0x1, P6 ;  /* 0x0000000b04114c11 */ /* 0x000fe2000b0f0c0f */
[----:B------:R-:W-:Y:S01]  /*d9e0*/  @P2 IMAD.X R15, R7, 0x1, R86, P0 ;  /* 0x00000001070f2824 */ /* 0x000fe200000e0656 */
[----:B------:R-:W-:Y:S01]  /*d9f0*/  @P2 LEA R14, P0, R12, UR10, 0x1 ;  /* 0x0000000a0c0e2c11 */ /* 0x000fe2000f8008ff */
[C---:B------:R-:W-:Y:S01]  /*da00*/  @P5 IMAD.SHL.U32 R4, R6.reuse, 0x20, RZ ;  /* 0x0000002006045824 */ /* 0x040fe200078e00ff */
[----:B-1----:R-:W-:Y:S01]  /*da10*/  LEA.HI.X R7, R6, R7, R5, 0x5, P1 ;  /* 0x0000000706077211 */ /* 0x002fe200008f2c05 */
[----:B------:R-:W-:Y:S01]  /*da20*/  @!PT LDS RZ, [RZ] ;  /* 0x00000000fffff984 */ /* 0x000fe20000000800 */
[----:B------:R-:W-:Y:S01]  /*da30*/  @!PT LDS RZ, [RZ] ;  /* 0x00000000fffff984 */ /* 0x000fe20000000800 */
[----:B------:R-:W-:Y:S01]  /*da40*/  @!PT LDS RZ, [RZ] ;  /* 0x00000000fffff984 */ /* 0x000fe20000000800 */
[----:B------:R-:W-:Y:S01]  /*da50*/  @P5 LDGSTS.E.BYPASS.LTC128B.128 [R129+0x6000], desc[UR6][R138.64] ;  /* 0x060000008a815fae */ /* 0x000fe2000b901d46 */
[----:B------:R-:W-:-:S02]  /*da60*/  @P2 LEA.HI.X R15, R12, UR11, R15, 0x1, P0 ;  /* 0x0000000b0c0f2c11 */ /* 0x000fc400080f0c0f */
[----:B------:R-:W-:Y:S01]  /*da70*/  @P4 IADD3 R12, P6, R13, R108, RZ ;  /* 0x0000006c0d0c4210 */ /* 0x000fe20007fde0ff */
[----:B------:R-:W-:Y:S01]  /*da80*/  @!P5 STS [R129+0x6000], RZ ;  /* 0x006000ff8100d388 */ /* 0x000fe20000000800 */
[----:B------:R-:W-:Y:S02]  /*da90*/  @P5 SHF.L.U64.HI R5, R6, 0x5, R5 ;  /* 0x0000000506055819 */ /* 0x000fe40000010205 */
[C---:B------:R-:W-:Y:S01]  /*daa0*/  @P5 LEA R20, P1, R4.reuse, R138, 0x1 ;  /* 0x0000008a04145211 */ /* 0x040fe200078208ff */
[--C-:B------:R-:W-:Y:S01]  /*dab0*/  @P4 IMAD.X R19, R7, 0x1, R86.reuse, P6 ;  /* 0x0000000107134824 */ /* 0x100fe200030e0656 */
[----:B------:R-:W-:Y:S01]  /*dac0*/  @P2 IADD3 R13, P0, R13, R108, RZ ;  /* 0x0000006c0d0d2210 */ /* 0x000fe20007f1e0ff */
[----:B------:R-:W-:Y:S01]  /*dad0*/  @!P5 STS [R129+0x6004], RZ ;  /* 0x006004ff8100d388 */ /* 0x000fe20000000800 */
[----:B------:R-:W-:Y:S02]  /*dae0*/  @P5 LEA.HI.X R21, R4, R137, R5, 0x1, P1 ;  /* 0x0000008904155211 */ /* 0x000fe400008f0c05 */
[C---:B------:R-:W-:Y:S01]  /*daf0*/  @P4 LEA R26, P1, R12.reuse, UR10, 0x1 ;  /* 0x0000000a0c1a4c11 */ /* 0x040fe2000f8208ff */
[----:B------:R-:W-:Y:S01]  /*db00*/  @P2 IMAD.X R86, R7, 0x1, R86, P0 ;  /* 0x0000000107562824 */ /* 0x000fe200000e0656 */
[----:B------:R-:W-:Y:S01]  /*db10*/  @P2 LEA R24, P0, R13, UR10, 0x1 ;  /* 0x0000000a0d182c11 */ /* 0x000fe2000f8008ff */
[----:B------:R-:W-:Y:S01]  /*db20*/  @!P5 STS.64 [R129+0x6008], RZ ;  /* 0x006008ff8100d388 */ /* 0x000fe20000000a00 */
        /* <DEDUP_REMOVED lines=30> */
[----:B-1----:R-:W2:Y:S04]  /*dd10*/  LDSM.16.M88.4 R20, [R116+0x3400] ;  /* 0x003400007414783b */ /* 0x002ea80000000200 */
[----:B------:R-:W-:Y:S04]  /*dd20*/  LDSM.16.M88.4 R88, [R115] ;  /* 0x000000007358783b */ /* 0x000fe80000000200 */
[----:B------:R-:W1:Y:S04]  /*dd30*/  LDSM.16.M88.4 R16, [R113+0x3000] ;  /* 0x003000007110783b */ /* 0x000e680000000200 */
[----:B------:R-:W4:Y:S04]  /*dd40*/  LDSM.16.M88.4 R32, [R113+0x3400] ;  /* 0x003400007120783b */ /* 0x000f280000000200 */
[----:B------:R-:W5:Y:S04]  /*dd50*/  LDSM.16.M88.4 R100, [R116+0x3800] ;  /* 0x003800007464783b */ /* 0x000f680000000200 */
[----:B------:R-:W5:Y:S04]  /*dd60*/  LDSM.16.M88.4 R92, [R116+0x3c00] ;  /* 0x003c0000745c783b */ /* 0x000f680000000200 */
[----:B------:R-:W5:Y:S04]  /*dd70*/  LDSM.16.M88.4 R28, [R113+0x3800] ;  /* 0x00380000711c783b */ /* 0x000f680000000200 */
[----:B------:R-:W0:Y:S01]  /*dd80*/  LDGDEPBAR ;  /* 0x00000000000079af */ /* 0x000e220000000000 */
[C---:B---3--:R-:W-:Y:S06]  /*dd90*/  HMMA.16816.F32.BF16 R12, R96.reuse, R4, RZ ;  /* 0x00000004600c723c */ /* 0x048fec00000418ff */
[C---:B--2---:R-:W-:Y:S06]  /*dda0*/  HMMA.16816.F32.BF16 R24, R96.reuse, R20, RZ ;  /* 0x000000146018723c */ /* 0x044fec00000418ff */
[C---:B------:R-:W-:Y:S06]  /*ddb0*/  HMMA.16816.F32.BF16 R4, R96.reuse, R6, RZ ;  /* 0x000000066004723c */ /* 0x040fec00000418ff */
[----:B------:R-:W-:Y:S06]  /*ddc0*/  HMMA.16816.F32.BF16 R20, R96, R22, RZ ;  /* 0x000000166014723c */ /* 0x000fec00000418ff */
[C---:B-1----:R-:W-:Y:S06]  /*ddd0*/  HMMA.16816.F32.BF16 R12, R88.reuse, R16, R12 ;  /* 0x00000010580c723c */ /* 0x042fec000004180c */
[C---:B----4-:R-:W-:Y:S06]  /*dde0*/  HMMA.16816.F32.BF16 R24, R88.reuse, R32, R24 ;  /* 0x000000205818723c */ /* 0x050fec0000041818 */
[C---:B------:R-:W-:Y:S06]  /*ddf0*/  HMMA.16816.F32.BF16 R4, R88.reuse, R18, R4 ;  /* 0x000000125804723c */ /* 0x040fec0000041804 */
[----:B------:R-:W-:Y:S06]  /*de00*/  HMMA.16816.F32.BF16 R20, R88, R34, R20 ;  /* 0x000000225814723c */ /* 0x000fec0000041814 */
[C---:B-----5:R-:W-:Y:S06]  /*de10*/  HMMA.16816.F32.BF16 R16, R96.reuse, R100, RZ ;  /* 0x000000646010723c */ /* 0x060fec00000418ff */
[C---:B------:R-:W-:Y:S06]  /*de20*/  HMMA.16816.F32.BF16 R32, R96.reuse, R92, RZ ;  /* 0x0000005c6020723c */ /* 0x040fec00000418ff */
[C---:B------:R-:W-:Y:S06]  /*de30*/  HMMA.16816.F32.BF16 R100, R96.reuse, R102, RZ ;  /* 0x000000666064723c */ /* 0x040fec00000418ff */
[----:B------:R-:W-:Y:S01]  /*de40*/  HMMA.16816.F32.BF16 R92, R96, R94, RZ ;  /* 0x0000005e605c723c */ /* 0x000fe200000418ff */
[----:B------:R-:W1:Y:S05]  /*de50*/  LDSM.16.M88.4 R96, [R113+0x3c00] ;  /* 0x003c00007160783b */ /* 0x000e6a0000000200 */
[----:B------:R-:W-:-:S12]  /*de60*/  HMMA.16816.F32.BF16 R16, R88, R28, R16 ;  /* 0x0000001c5810723c */ /* 0x000fd80000041810 */
        /* <DEDUP_REMOVED lines=54> */
[----:B------:R-:W-:-:S05]  /*e1d0*/  IMAD R29, R131, 0x40, R128 ;  /* 0x00000040831d7824 */ /* 0x000fca00078e0280 */
[----:B--2---:R-:W-:Y:S01]  /*e1e0*/  HMMA.16816.F32.BF16 R32, R88, R96, R32 ;  /* 0x000000605820723c */ /* 0x004fe20000041820 */
[----:B------:R-:W-:-:S05]  /*e1f0*/  VIADD R30, R29, 0x1 ;  /* 0x000000011d1e7836 */ /* 0x000fca0000000000 */
[----:B------:R-:W-:Y:S01]  /*e200*/  I2FP.F32.S32 R28, R30 ;  /* 0x0000001e001c7245 */ /* 0x000fe20000201400 */
[----:B------:R-:W-:Y:S01]  /*e210*/  HMMA.16816.F32.BF16 R92, R88, R98, R92 ;  /* 0x00000062585c723c */ /* 0x000fe2000004185c */
[----:B------:R-:W-:Y:S01]  /*e220*/  BAR.SYNC.DEFER_BLOCKING 0x0 ;  /* 0x0000000000007b1d */ /* 0x000fe20000010000 */
[C---:B------:R-:W-:Y:S01]  /*e230*/  ISETP.GE.AND P4, PT, R30.reuse, R8, PT ;  /* 0x000000081e00720c */ /* 0x040fe20003f86270 */
[C---:B------:R-:W-:Y:S01]  /*e240*/  VIADD R96, R29.reuse, 0x29 ;  /* 0x000000291d607836 */ /* 0x040fe20000000000 */
[----:B------:R-:W-:Y:S01]  /*e250*/  ISETP.GE.AND P6, PT, R30, R9, PT ;  /* 0x000000091e00720c */ /* 0x000fe20003fc6270 */
[----:B------:R-:W-:Y:S02]  /*e260*/  VIADD R30, R29, 0x8 ;  /* 0x000000081d1e7836 */ /* 0x000fe40000000000 */
[CC--:B------:R-:W-:Y:S01]  /*e270*/  FFMA.FTZ R31, R3.reuse, R28.reuse, R13 ;  /* 0x0000001c031f7223 */ /* 0x0c0fe2000001000d */
[----:B------:R-:W-:Y:S01]  /*e280*/  FFMA.FTZ R15, R3, R28, R15 ;  /* 0x0000001c030f7223 */ /* 0x000fe2000001000f */
[C---:B------:R-:W-:Y:S01]  /*e290*/  VIADD R28, R29.reuse, 0x9 ;  /* 0x000000091d1c7836 */ /* 0x040fe20000000000 */
[----:B------:R-:W-:Y:S01]  /*e2a0*/  I2FP.F32.S32 R13, R30 ;  /* 0x0000001e000d7245 */ /* 0x000fe20000201400 */
[----:B------:R-:W-:Y:S01]  /*e2b0*/  VIADD R90, R29, 0x11 ;  /* 0x000000111d5a7836 */ /* 0x000fe20000000000 */
[----:B------:R-:W-:-:S02]  /*e2c0*/  ISETP.GE.AND P1, PT, R30, R8, PT ;  /* 0x000000081e00720c */ /* 0x000fc40003f26270 */
[----:B------:R-:W-:Y:S01]  /*e2d0*/  ISETP.GE.AND P5, PT, R30, R9, PT ;  /* 0x000000091e00720c */ /* 0x000fe20003fa6270 */
[-C--:B------:R-:W-:Y:S01]  /*e2e0*/  FFMA.FTZ R88, R3, R13.reuse, R4 ;  /* 0x0000000d03587223 */ /* 0x080fe20000010004 */
[----:B------:R-:W-:Y:S01]  /*e2f0*/  FSEL R30, R31, -INF , !P4 ;  /* 0xff8000001f1e7808 */ /* 0x000fe20006000000 */
[----:B------:R-:W-:Y:S01]  /*e300*/  VIADD R4, R29, 0x10 ;  /* 0x000000101d047836 */ /* 0x000fe20000000000 */
[C---:B------:R-:W-:Y:S01]  /*e310*/  ISETP.GE.AND P2, PT, R28.reuse, R8, PT ;  /* 0x000000081c00720c */ /* 0x040fe20003f46270 */
[----:B------:R-:W-:Y:S01]  /*e320*/  FFMA.FTZ R6, R3, R13, R6 ;  /* 0x0000000d03067223 */ /* 0x000fe20000010006 */
[----:B------:R-:W-:Y:S02]  /*e330*/  ISETP.GE.AND P4, PT, R28, R9, PT ;  /* 0x000000091c00720c */ /* 0x000fe40003f86270 */
[----:B------:R-:W-:Y:S02]  /*e340*/  I2FP.F32.S32 R28, R28 ;  /* 0x0000001c001c7245 */ /* 0x000fe40000201400 */
[----:B------:R-:W-:-:S02]  /*e350*/  FSEL R88, R88, -INF , !P1 ;  /* 0xff80000058587808 */ /* 0x000fc40004800000 */
[C---:B------:R-:W-:Y:S01]  /*e360*/  ISETP.GE.AND P1, PT, R4.reuse, R9, PT ;  /* 0x000000090400720c */ /* 0x040fe20003f26270 */
[CC--:B------:R-:W-:Y:S01]  /*e370*/  FFMA.FTZ R5, R3.reuse, R28.reuse, R5 ;  /* 0x0000001c03057223 */ /* 0x0c0fe20000010005 */
[----:B------:R-:W-:Y:S01]  /*e380*/  FFMA.FTZ R7, R3, R28, R7 ;  /* 0x0000001c03077223 */ /* 0x000fe20000010007 */
[----:B------:R-:W-:Y:S02]  /*e390*/  FSEL R28, R15, -INF , !P6 ;  /* 0xff8000000f1c7808 */ /* 0x000fe40007000000 */
[----:B------:R-:W-:Y:S02]  /*e3a0*/  ISETP.GE.AND P6, PT, R4, R8, PT ;  /* 0x000000080400720c */ /* 0x000fe40003fc6270 */
[----:B------:R-:W-:Y:S02]  /*e3b0*/  I2FP.F32.S32 R4, R4 ;  /* 0x0000000400047245 */ /* 0x000fe40000201400 */
[----:B------:R-:W-:Y:S01]  /*e3c0*/  FSEL R86, R5, -INF , !P2 ;  /* 0xff80000005567808 */ /* 0x000fe20005000000 */
[----:B------:R-:W-:Y:S01]  /*e3d0*/  VIADD R5, R29, 0x19 ;  /* 0x000000191d057836 */ /* 0x000fe20000000000 */
[----:B------:R-:W-:Y:S01]  /*e3e0*/  FSEL R6, R6, -INF , !P5 ;  /* 0xff80000006067808 */ /* 0x000fe20006800000 */
[CC--:B------:R-:W-:Y:S01]  /*e3f0*/  FFMA.FTZ R140, R3.reuse, R4.reuse, R24 ;  /* 0x00000004038c7223 */ /* 0x0c0fe20000010018 */
[----:B------:R-:W-:Y:S01]  /*e400*/  FFMA.FTZ R26, R3, R4, R26 ;  /* 0x00000004031a7223 */ /* 0x000fe2000001001a */
[----:B------:R-:W-:Y:S01]  /*e410*/  VIADD R4, R29, 0x18 ;  /* 0x000000181d047836 */ /* 0x000fe20000000000 */
        /* <DEDUP_REMOVED lines=8> */
[----:B------:R-:W-:-:S02]  /*e4a0*/  I2FP.F32.S32 R90, R90 ;  /* 0x0000005a005a7245 */ /* 0x000fc40000201400 */
[----:B------:R-:W-:Y:S02]  /*e4b0*/  I2FP.F32.S32 R4, R4 ;  /* 0x0000000400047245 */ /* 0x000fe40000201400 */
[----:B------:R-:W-:Y:S01]  /*e4c0*/  I2FP.F32.S32 R26, R5 ;  /* 0x00000005001a7245 */ /* 0x000fe20000201400 */
[----:B------:R-:W-:Y:S01]  /*e4d0*/  FFMA.FTZ R27, R3, R90, R27 ;  /* 0x0000005a031b7223 */ /* 0x000fe2000001001b */
[----:B------:R-:W-:Y:S01]  /*e4e0*/  ISETP.GE.AND P1, PT, R5, R8, PT ;  /* 0x000000080500720c */ /* 0x000fe20003f26270 */
[CC--:B------:R-:W-:Y:S01]  /*e4f0*/  FFMA.FTZ R152, R3.reuse, R4.reuse, R20 ;  /* 0x0000000403987223 */ /* 0x0c0fe20000010014 */
[C---:B------:R-:W-:Y:S01]  /*e500*/  FFMA.FTZ R22, R3.reuse, R4, R22 ;  /* 0x0000000403167223 */ /* 0x040fe20000010016 */
[----:B------:R-:W-:Y:S01]  /*e510*/  FFMA.FTZ R21, R3, R26, R21 ;  /* 0x0000001a03157223 */ /* 0x000fe20000010015 */
[----:B------:R-:W-:Y:S01]  /*e520*/  VIADD R4, R29, 0x20 ;  /* 0x000000201d047836 */ /* 0x000fe20000000000 */
[----:B------:R-:W-:Y:S01]  /*e530*/  FSEL R148, R27, -INF , !P2 ;  /* 0xff8000001b947808 */ /* 0x000fe20005000000 */
[----:B------:R-:W-:Y:S01]  /*e540*/  VIADD R20, R29, 0x21 ;  /* 0x000000211d147836 */ /* 0x000fe20000000000 */
[----:B------:R-:W-:Y:S01]  /*e550*/  FSEL R152, R152, -INF , !P4 ;  /* 0xff80000098987808 */ /* 0x000fe20006000000 */
[C---:B------:R-:W-:Y:S01]  /*e560*/  FFMA.FTZ R25, R3.reuse, R90, R25 ;  /* 0x0000005a03197223 */ /* 0x040fe20000010019 */
        /* <DEDUP_REMOVED lines=11> */
[C---:B------:R-:W-:Y:S01]  /*e620*/  FFMA.FTZ R18, R3.reuse, R4, R18 ;  /* 0x0000000403127223 */ /* 0x040fe20000010012 */
[-C--:B------:R-:W-:Y:S01]  /*e630*/  FFMA.FTZ R17, R3, R20.reuse, R17 ;  /* 0x0000001403117223 */ /* 0x080fe20000010011 */
[----:B------:R-:W-:Y:S01]  /*e640*/  ISETP.GE.AND P5, PT, R5, R9, PT ;  /* 0x000000090500720c */ /* 0x000fe20003fa6270 */
[----:B------:R-:W-:Y:S01]  /*e650*/  VIADD R4, R29, 0x28 ;  /* 0x000000281d047836 */ /* 0x000fe20000000000 */
[----:B------:R-:W-:Y:S01]  /*e660*/  FSEL R105, R16, -INF , !P2 ;  /* 0xff80000010697808 */ /* 0x000fe20005000000 */
[----:B------:R-:W-:Y:S01]  /*e670*/  FFMA.FTZ R19, R3, R20, R19 ;  /* 0x0000001403137223 */ /* 0x000fe20000010013 */
        /* <DEDUP_REMOVED lines=12> */
[C---:B------:R-:W-:Y:S01]  /*e740*/  FFMA.FTZ R102, R3.reuse, R4, R102 ;  /* 0x0000000403667223 */ /* 0x040fe20000010066 */
[-C--:B------:R-:W-:Y:S01]  /*e750*/  FFMA.FTZ R101, R3, R96.reuse, R101 ;  /* 0x0000006003657223 */ /* 0x080fe20000010065 */
[----:B------:R-:W-:Y:S02]  /*e760*/  VIADD R4, R29, 0x31 ;  /* 0x000000311d047836 */ /* 0x000fe40000000000 */
[----:B------:R-:W-:Y:S01]  /*e770*/  FFMA.FTZ R96, R3, R96, R103 ;  /* 0x0000006003607223 */ /* 0x000fe20000010067 */
[----:B------:R-:W-:Y:S02]  /*e780*/  FSEL R108, R100, -INF , !P5 ;  /* 0xff800000646c7808 */ /* 0x000fe40006800000 */
        /* <DEDUP_REMOVED lines=14> */
[----:B------:R-:W-:Y:S02]  /*e870*/  FSEL R98, R32, -INF , !P1 ;  /* 0xff80000020627808 */ /* 0x000fe40004800000 */
[----:B------:R-:W-:-:S02]  /*e880*/  FSEL R100, R33, -INF , !P2 ;  /* 0xff80000021647808 */ /* 0x000fc40005000000 */
[CC--:B------:R-:W-:Y:S02]  /*e890*/  ISETP.GE.AND P1, PT, R7.reuse, R8.reuse, PT ;  /* 0x000000080700720c */ /* 0x0c0fe40003f26270 */
[----:B------:R-:W-:Y:S02]  /*e8a0*/  ISETP.GE.AND P2, PT, R7, R9, PT ;  /* 0x000000090700720c */ /* 0x000fe40003f46270 */
[----:B------:R-:W-:Y:S02]  /*e8b0*/  I2FP.F32.S32 R7, R7 ;  /* 0x0000000700077245 */ /* 0x000fe40000201400 */
[----:B------:R-:W-:Y:S02]  /*e8c0*/  FSEL R101, R35, -INF , !P4 ;  /* 0xff80000023657808 */ /* 0x000fe40006000000 */
[----:B------:R-:W-:Y:S01]  /*e8d0*/  ISETP.GE.AND P6, PT, R29, R8, PT ;  /* 0x000000081d00720c */ /* 0x000fe20003fc6270 */
[----:B------:R-:W-:Y:S01]  /*e8e0*/  FFMA.FTZ R92, R3, R7, R92 ;  /* 0x00000007035c7223 */ /* 0x000fe2000001005c */
[----:B------:R-:W-:Y:S01]  /*e8f0*/  ISETP.GE.AND P4, PT, R29, R9, PT ;  /* 0x000000091d00720c */ /* 0x000fe20003f86270 */
[----:B------:R-:W-:Y:S01]  /*e900*/  FFMA.FTZ R94, R3, R7, R94 ;  /* 0x00000007035e7223 */ /* 0x000fe2000001005e */
[----:B------:R-:W-:-:S02]  /*e910*/  I2FP.F32.S32 R29, R29 ;  /* 0x0000001d001d7245 */ /* 0x000fc40000201400 */
[----:B------:R-:W-:Y:S02]  /*e920*/  I2FP.F32.S32 R4, R5 ;  /* 0x0000000500047245 */ /* 0x000fe40000201400 */
[----:B------:R-:W-:Y:S01]  /*e930*/  FSEL R97, R34, -INF , !P5 ;  /* 0xff80000022617808 */ /* 0x000fe20006800000 */
[-C--:B------:R-:W-:Y:S01]  /*e940*/  FFMA.FTZ R12, R3, R29.reuse, R12 ;  /* 0x0000001d030c7223 */ /* 0x080fe2000001000c */
[----:B------:R-:W-:Y:S01]  /*e950*/  ISETP.GE.AND P5, PT, R5, R8, PT ;  /* 0x000000080500720c */ /* 0x000fe20003fa6270 */
[C---:B------:R-:W-:Y:S01]  /*e960*/  FFMA.FTZ R8, R3.reuse, R29, R14 ;  /* 0x0000001d03087223 */ /* 0x040fe2000001000e */
[----:B------:R-:W-:Y:S01]  /*e970*/  FSEL R102, R92, -INF , !P1 ;  /* 0xff8000005c667808 */ /* 0x000fe20004800000 */
[CC--:B------:R-:W-:Y:S01]  /*e980*/  FFMA.FTZ R93, R3.reuse, R4.reuse, R93 ;  /* 0x00000004035d7223 */ /* 0x0c0fe2000001005d */
[----:B------:R-:W-:Y:S01]  /*e990*/  FFMA.FTZ R95, R3, R4, R95 ;  /* 0x00000004035f7223 */ /* 0x000fe2000001005f */
        /* <DEDUP_REMOVED lines=10> */
[----:B------:R-:W-:Y:S01]  /*ea40*/  MOV R16, RZ ;  /* 0x000000ff00107202 */ /* 0x000fe20000000f00 */
[----:B------:R-:W-:-:S03]  /*ea50*/  ULDC.64 UR4, c[0x0][0x248] ;  /* 0x0000920000047ab9 */ /* 0x000fc60000000a00 */
        /* <DEDUP_REMOVED lines=12> */
[----:B------:R-:W-:Y:S01]  /*eb20*/  LOP3.LUT R18, RZ, R7, RZ, 0x33, !PT ;  /* 0x00000007ff127212 */ /* 0x000fe200078e33ff */
[----:B-1----:R-:W-:-:S04]  /*eb30*/  IMAD.MOV R5, RZ, RZ, -R17 ;  /* 0x000000ffff057224 */ /* 0x002fc800078e0a11 */
        /* <DEDUP_REMOVED lines=29> */
[----:B------:R-:W-:Y:S01]  /*ed10*/  IMAD R18, R18, R7, -0x40 ;  /* 0xffffffc012127424 */ /* 0x000fe200078e0207 */
[----:B------:R-:W-:-:S04]  /*ed20*/  MOV R7, UR4 ;  /* 0x0000000400077c02 */ /* 0x000fc80008000f00 */
[----:B------:R-:W-:-:S05]  /*ed30*/  SHF.R.S32.HI R16, RZ, 0x1f, R18 ;  /* 0x0000001fff107819 */ /* 0x000fca0000011412 */
[----:B------:R-:W-:-:S04]  /*ed40*/  IMAD R13, R16, R7, RZ ;  /* 0x00000007100d7224 */ /* 0x000fc800078e02ff */
[C---:B------:R-:W-:Y:S02]  /*ed50*/  IMAD R13, R18.reuse, UR5, R13 ;  /* 0x00000005120d7c24 */ /* 0x040fe4000f8e020d */
[----:B------:R-:W-:-:S05]  /*ed60*/  IMAD.WIDE.U32 R18, R18, R7, RZ ;  /* 0x0000000712127225 */ /* 0x000fca00078e00ff */
[----:B------:R-:W-:Y:S01]  /*ed70*/  IADD3 R19, R19, R13, RZ ;  /* 0x0000000d13137210 */ /* 0x000fe20007ffe0ff */
[----:B--2---:R-:W-:-:S04]  /*ed80*/  IMAD.IADD R9, R9, 0x1, -R14 ;  /* 0x0000000109097824 */ /* 0x004fc800078e0a0e */
[----:B-1----:R-:W-:Y:S01]  /*ed90*/  IMAD.WIDE.U32 R16, R9, R4, R18 ;  /* 0x0000000409107225 */ /* 0x002fe200078e0012 */
[----:B------:R-:W-:-:S05]  /*eda0*/  SHF.R.S32.HI R15, RZ, 0x1f, R9 ;  /* 0x0000001fff0f7819 */ /* 0x000fca0000011409 */
[----:B------:R-:W-:-:S04]  /*edb0*/  IMAD R14, R15, R4, RZ ;  /* 0x000000040f0e7224 */ /* 0x000fc800078e02ff */
[----:B------:R-:W-:-:S04]  /*edc0*/  IMAD R5, R9, R5, R14 ;  /* 0x0000000509057224 */ /* 0x000fc800078e020e */
[----:B------:R-:W-:Y:S01]  /*edd0*/  IMAD.IADD R14, R17, 0x1, R5 ;  /* 0x00000001110e7824 */ /* 0x000fe200078e0205 */
[----:B------:R-:W-:Y:S06]  /*ede0*/  BRA `(.L_x_5617) ;  /* 0x0000000000107947 */ /* 0x000fec0003800000 */
.L_x_5616:
[----:B------:R-:W1:Y:S02]  /*edf0*/  LDC R7, c[0x0][0x248] ;  /* 0x00009200ff077b82 */ /* 0x000e640000000800 */
[----:B-1----:R-:W-:-:S05]  /*ee00*/  IMAD.SHL.U32 R16, R7, 0x40, RZ ;  /* 0x0000004007107824 */ /* 0x002fca00078e00ff */
[----:B------:R-:W-:-:S04]  /*ee10*/  IADD3 R16, -R16, RZ, RZ ;  /* 0x000000ff10107210 */ /* 0x000fc80007ffe1ff */
[----:B------:R-:W-:-:S07]  /*ee20*/  SHF.R.S32.HI R14, RZ, 0x1f, R16 ;  /* 0x0000001fff0e7819 */ /* 0x000fce0000011410 */
.L_x_5617:
        /* <DEDUP_REMOVED lines=8> */
[----:B------:R-:W-:Y:S02]  /*eeb0*/  LEA R5, P0, R7, R16, 0x5 ;  /* 0x0000001007057211 */ /* 0x000fe400078028ff */
[----:B------:R-:W-:Y:S02]  /*eec0*/  LEA.HI.X R11, R16, R125, R14, 0x1, P4 ;  /* 0x0000007d100b7211 */ /* 0x000fe400020f0c0e */
[----:B------:R-:W-:-:S03]  /*eed0*/  @!P1 LEA R16, P4, R5, R126, 0x1 ;  /* 0x0000007e05109211 */ /* 0x000fc600078808ff */
[----:B------:R-:W-:Y:S01]  /*eee0*/  @!PT LDS RZ, [RZ] ;  /* 0x00000000fffff984 */ /* 0x000fe20000000800 */
[----:B------:R-:W-:Y:S01]  /*eef0*/  @!PT LDS RZ, [RZ] ;  /* 0x00000000fffff984 */ /* 0x000fe20000000800 */
[----:B------:R-:W-:Y:S01]  /*ef00*/  @!PT LDS RZ, [RZ] ;  /* 0x00000000fffff984 */ /* 0x000fe20000000800 */
[----:B------:R2:W-:Y:S01]  /*ef10*/  @!P2 LDGSTS.E.BYPASS.LTC128B.128 [R129+0x3000], desc[UR6][R10.64] ;  /* 0x030000000a81afae */ /* 0x0005e2000b901d46 */
[----:B-1----:R-:W-:Y:S02]  /*ef20*/  LEA.HI.X R14, R7, R14, R4, 0x5, P0 ;  /* 0x0000000e070e7211 */ /* 0x002fe400000f2c04 */
[C---:B------:R-:W-:Y:S01]  /*ef30*/  @P5 LEA R18, P0, R5.reuse, R126, 0x1 ;  /* 0x0000007e05125211 */ /* 0x040fe200078008ff */
[----:B------:R2:W-:Y:S01]  /*ef40*/  @P2 STS [R129+0x3000], RZ ;  /* 0x003000ff81002388 */ /* 0x0005e20000000800 */
[CC--:B------:R-:W-:Y:S01]  /*ef50*/  @!P1 LEA.HI.X R17, R5.reuse, R125.reuse, R14, 0x1, P4 ;  /* 0x0000007d05119211 */ /* 0x0c0fe200020f0c0e */
[----:B------:R-:W-:Y:S01]  /*ef60*/  IMAD.MOV.U32 R126, RZ, RZ, R10 ;  /* 0x000000ffff7e7224 */ /* 0x000fe200078e000a */
[----:B------:R-:W-:Y:S01]  /*ef70*/  @P5 LEA.HI.X R19, R5, R125, R14, 0x1, P0 ;  /* 0x0000007d05135211 */ /* 0x000fe200000f0c0e */
[----:B------:R2:W-:Y:S01]  /*ef80*/  @P2 STS [R129+0x3004], RZ ;  /* 0x003004ff81002388 */ /* 0x0005e20000000800 */
[----:B------:R-:W-:Y:S01]  /*ef90*/  @!P2 LEA R14, P0, R7, R10, 0x6 ;  /* 0x0000000a070ea211 */ /* 0x000fe200078030ff */
[----:B------:R-:W-:-:S02]  /*efa0*/  IMAD.MOV.U32 R125, RZ, RZ, R11 ;  /* 0x000000ffff7d7224 */ /* 0x000fc400078e000b */
[----:B------:R2:W-:Y:S01]  /*efb0*/  @P2 STS.64 [R129+0x3008], RZ ;  /* 0x003008ff81002388 */ /* 0x0005e20000000a00 */
        /* <DEDUP_REMOVED lines=27> */
.L_x_5615:
        /* <DEDUP_REMOVED lines=50> */
[--C-:B------:R-:W-:Y:S01]  /*f490*/  FFMA.FTZ R90, R30, UR8, -R145.reuse ;  /* 0x000000081e5a7c23 */ /* 0x100fe20008010891 */
[--C-:B------:R-:W-:Y:S01]  /*f4a0*/  FFMA.FTZ R86, R86, UR8, -R145.reuse ;  /* 0x0000000856567c23 */ /* 0x100fe20008010891 */
[----:B------:R-:W-:Y:S01]  /*f4b0*/  MUFU.EX2 R89, R89 ;  /* 0x0000005900597308 */ /* 0x000fe20000000800 */
[C---:B------:R-:W-:Y:S01]  /*f4c0*/  FSETP.NEU.FTZ.AND P0, PT, R87.reuse, -INF , PT ;  /* 0xff8000005700780b */ /* 0x040fe20003f1d000 */
[C---:B------:R-:W-:Y:S01]  /*f4d0*/  FMUL.FTZ R143, R87.reuse, UR8 ;  /* 0x00000008578f7c20 */ /* 0x040fe20008410000 */
[--C-:B------:R-:W-:Y:S01]  /*f4e0*/  FFMA.FTZ R142, R140, UR8, -R145.reuse ;  /* 0x000000088c8e7c23 */ /* 0x100fe20008010891 */
[--C-:B------:R-:W-:Y:S01]  /*f4f0*/  FFMA.FTZ R141, R130, UR8, -R145.reuse ;  /* 0x00000008828d7c23 */ /* 0x100fe20008010891 */
[----:B------:R-:W-:Y:S01]  /*f500*/  FSEL R7, R87, RZ, P0 ;  /* 0x000000ff57077208 */ /* 0x000fe20000000000 */
[--C-:B------:R-:W-:Y:S01]  /*f510*/  FFMA.FTZ R130, R152, UR8, -R145.reuse ;  /* 0x0000000898827c23 */ /* 0x100fe20008010891 */
[----:B------:R-:W-:Y:S01]  /*f520*/  FSEL R143, R143, RZ, P0 ;  /* 0x000000ff8f8f7208 */ /* 0x000fe20000000000 */
[----:B------:R-:W1:Y:S01]  /*f530*/  MUFU.EX2 R94, R94 ;  /* 0x0000005e005e7308 */ /* 0x000e620000000800 */
[----:B------:R-:W-:Y:S01]  /*f540*/  FFMA.FTZ R111, R150, UR8, -R145 ;  /* 0x00000008966f7c23 */ /* 0x000fe20008010891 */
[----:B------:R-:W-:Y:S01]  /*f550*/  FADD.FTZ R2, R0, -R7 ;  /* 0x8000000700027221 */ /* 0x000fe20000010000 */
[----:B------:R-:W-:Y:S01]  /*f560*/  FFMA.FTZ R147, R104, UR8, -R145 ;  /* 0x0000000868937c23 */ /* 0x000fe20008010891 */
[--C-:B------:R-:W-:Y:S01]  /*f570*/  FFMA.FTZ R88, R8, UR8, -R143.reuse ;  /* 0x0000000808587c23 */ /* 0x100fe2000801088f */
[--C-:B------:R-:W-:Y:S01]  /*f580*/  FFMA.FTZ R91, R28, UR8, -R143.reuse ;  /* 0x000000081c5b7c23 */ /* 0x100fe2000801088f */
[----:B------:R-:W-:Y:S01]  /*f590*/  FMUL.FTZ R2, R2, UR8 ;  /* 0x0000000802027c20 */ /* 0x000fe20008410000 */
        /* <DEDUP_REMOVED lines=8> */
[----:B------:R-:W-:Y:S01]  /*f620*/  FFMA.FTZ R109, R144, UR8, -R143 ;  /* 0x00000008906d7c23 */ /* 0x000fe2000801088f */
        /* <DEDUP_REMOVED lines=18> */
[-C--:B----4-:R-:W-:Y:S01]  /*f750*/  FMUL.FTZ R6, R82, R2.reuse ;  /* 0x0000000252067220 */ /* 0x090fe20000410000 */
[-C--:B------:R-:W-:Y:S01]  /*f760*/  FMUL.FTZ R7, R83, R2.reuse ;  /* 0x0000000253077220 */ /* 0x080fe20000410000 */
[-C--:B------:R-:W-:Y:S01]  /*f770*/  FMUL.FTZ R30, R58, R2.reuse ;  /* 0x000000023a1e7220 */ /* 0x080fe20000410000 */
[-C--:B------:R-:W-:Y:S01]  /*f780*/  FMUL.FTZ R31, R59, R2.reuse ;  /* 0x000000023b1f7220 */ /* 0x080fe20000410000 */
[-C--:B------:R-:W-:Y:S01]  /*f790*/  FMUL.FTZ R62, R62, R2.reuse ;  /* 0x000000023e3e7220 */ /* 0x080fe20000410000 */
[-C--:B------:R-:W-:Y:S01]  /*f7a0*/  FMUL.FTZ R63, R63, R2.reuse ;  /* 0x000000023f3f7220 */ /* 0x080fe20000410000 */
[----:B------:R-:W-:Y:S01]  /*f7b0*/  LDSM.16.MT88.4 R56, [R112+0x6400] ;  /* 0x006400007038783b */ /* 0x000fe20000004200 */
        /* <DEDUP_REMOVED lines=8> */
[----:B------:R-:W1:Y:S01]  /*f840*/  MUFU.EX2 R91, R91 ;  /* 0x0000005b005b7308 */ /* 0x000e620000000800 */
[----:B-----5:R-:W-:Y:S01]  /*f850*/  F2FP.BF16.F32.PACK_AB R82, R86, R89 ;  /* 0x000000595652723e */ /* 0x020fe200000010ff */
[-C--:B------:R-:W-:Y:S01]  /*f860*/  FMUL.FTZ R22, R50, R2.reuse ;  /* 0x0000000232167220 */ /* 0x080fe20000410000 */
[----:B------:R-:W-:Y:S01]  /*f870*/  FMUL.FTZ R23, R51, R2 ;  /* 0x0000000233177220 */ /* 0x000fe20000410000 */
[-C--:B------:R-:W-:Y:S01]  /*f880*/  FMUL.FTZ R52, R52, R94.reuse ;  /* 0x0000005e34347220 */ /* 0x080fe20000410000 */
[----:B------:R-:W-:Y:S01]  /*f890*/  FMUL.FTZ R53, R53, R94 ;  /* 0x0000005e35357220 */ /* 0x000fe20000410000 */
[-C--:B------:R-:W-:Y:S01]  /*f8a0*/  FMUL.FTZ R54, R54, R2.reuse ;  /* 0x0000000236367220 */ /* 0x080fe20000410000 */
[----:B------:R-:W-:Y:S01]  /*f8b0*/  FMUL.FTZ R55, R55, R2 ;  /* 0x0000000237377220 */ /* 0x000fe20000410000 */
[----:B------:R-:W-:Y:S01]  /*f8c0*/  MUFU.EX2 R93, R93 ;  /* 0x0000005d005d7308 */ /* 0x000fe20000000800 */
[----:B------:R-:W4:Y:S01]  /*f8d0*/  LDSM.16.MT88.4 R40, [R114+0x8000] ;  /* 0x008000007228783b */ /* 0x000f220000004200 */
[-C--:B------:R-:W-:Y:S01]  /*f8e0*/  FMUL.FTZ R68, R68, R94.reuse ;  /* 0x0000005e44447220 */ /* 0x080fe20000410000 */
[----:B------:R-:W-:Y:S01]  /*f8f0*/  FMUL.FTZ R69, R69, R94 ;  /* 0x0000005e45457220 */ /* 0x000fe20000410000 */
[-C--:B------:R-:W-:Y:S01]  /*f900*/  FMUL.FTZ R70, R70, R2.reuse ;  /* 0x0000000246467220 */ /* 0x080fe20000410000 */
[----:B------:R-:W5:Y:S01]  /*f910*/  LDSM.16.MT88.4 R48, [R112+0x8000] ;  /* 0x008000007030783b */ /* 0x000f620000004200 */
[----:B------:R-:W-:Y:S01]  /*f920*/  FMUL.FTZ R71, R71, R2 ;  /* 0x0000000247477220 */ /* 0x000fe20000410000 */
[----:B------:R-:W-:Y:S01]  /*f930*/  FMUL.FTZ R76, R76, R94 ;  /* 0x0000005e4c4c7220 */ /* 0x000fe20000410000 */
[----:B------:R-:W2:Y:S01]  /*f940*/  MUFU.EX2 R0, R0 ;  /* 0x0000000000007308 */ /* 0x000ea20000000800 */
[----:B-1----:R-:W-:Y:S01]  /*f950*/  F2FP.BF16.F32.PACK_AB R81, R91, R88 ;  /* 0x000000585b51723e */ /* 0x002fe200000010ff */
[----:B------:R-:W-:Y:S01]  /*f960*/  FMUL.FTZ R77, R77, R94 ;  /* 0x0000005e4d4d7220 */ /* 0x000fe20000410000 */
[-C--:B------:R-:W-:Y:S01]  /*f970*/  FMUL.FTZ R78, R78, R2.reuse ;  /* 0x000000024e4e7220 */ /* 0x080fe20000410000 */
[----:B------:R-:W-:Y:S01]  /*f980*/  FMUL.FTZ R79, R79, R2 ;  /* 0x000000024f4f7220 */ /* 0x000fe20000410000 */
[----:B------:R-:W-:Y:S01]  /*f990*/  FFMA.FTZ R105, R107, UR8, -R145 ;  /* 0x000000086b697c23 */ /* 0x000fe20008010891 */
[----:B------:R-:W-:Y:S01]  /*f9a0*/  FFMA.FTZ R107, R99, UR8, -R143 ;  /* 0x00000008636b7c23 */ /* 0x000fe2000801088f */
[----:B------:R-:W-:Y:S01]  /*f9b0*/  FFMA.FTZ R104, R108, UR8, -R145 ;  /* 0x000000086c687c23 */ /* 0x000fe20008010891 */
[----:B------:R-:W-:Y:S01]  /*f9c0*/  MUFU.EX2 R142, R142 ;  /* 0x0000008e008e7308 */ /* 0x000fe20000000800 */
[--C-:B------:R-:W-:Y:S01]  /*f9d0*/  FFMA.FTZ R106, R106, UR8, -R143.reuse ;  /* 0x000000086a6a7c23 */ /* 0x100fe2000801088f */
[--C-:B------:R-:W-:Y:S01]  /*f9e0*/  FFMA.FTZ R99, R103, UR8, -R143.reuse ;  /* 0x0000000867637c23 */ /* 0x100fe2000801088f */
[----:B------:R-:W-:Y:S01]  /*f9f0*/  FFMA.FTZ R96, R96, UR8, -R143 ;  /* 0x0000000860607c23 */ /* 0x000fe2000801088f */
[--C-:B------:R-:W-:Y:S01]  /*fa00*/  FFMA.FTZ R100, R100, UR8, -R145.reuse ;  /* 0x0000000864647c23 */ /* 0x100fe20008010891 */
[--C-:B------:R-:W-:Y:S01]  /*fa10*/  FFMA.FTZ R102, R102, UR8, -R145.reuse ;  /* 0x0000000866667c23 */ /* 0x100fe20008010891 */
[----:B------:R-:W-:Y:S01]  /*fa20*/  FFMA.FTZ R135, R135, UR8, -R145 ;  /* 0x0000000887877c23 */ /* 0x000fe20008010891 */
[----:B------:R-:W-:Y:S01]  /*fa30*/  FFMA.FTZ R134, R134, UR8, -R143 ;  /* 0x0000000886867c23 */ /* 0x000fe2000801088f */
[----:B------:R-:W1:Y:S01]  /*fa40*/  MUFU.EX2 R141, R141 ;  /* 0x0000008d008d7308 */ /* 0x000e620000000800 */
[----:B--2---:R-:W-:Y:S01]  /*fa50*/  F2FP.BF16.F32.PACK_AB R83, R0, R93 ;  /* 0x0000005d0053723e */ /* 0x004fe200000010ff */
[----:B------:R-:W-:Y:S01]  /*fa60*/  FFMA.FTZ R98, R98, UR8, -R145 ;  /* 0x0000000862627c23 */ /* 0x000fe20008010891 */
[--C-:B------:R-:W-:Y:S01]  /*fa70*/  FFMA.FTZ R101, R101, UR8, -R143.reuse ;  /* 0x0000000865657c23 */ /* 0x100fe2000801088f */
[----:B------:R-:W-:-:S04]  /*fa80*/  FFMA.FTZ R132, R132, UR8, -R143 ;  /* 0x0000000884847c23 */ /* 0x000fc8000801088f */
[C---:B------:R-:W-:Y:S01]  /*fa90*/  HMMA.16816.F32.BF16 R28, R80.reuse, R32, R28 ;  /* 0x00000020501c723c */ /* 0x040fe2000004181c */
[----:B------:R-:W-:Y:S05]  /*faa0*/  MUFU.EX2 R130, R130 ;  /* 0x0000008200827308 */ /* 0x000fea0000000800 */
[C---:B------:R-:W-:Y:S01]  /*fab0*/  HMMA.16816.F32.BF16 R32, R80.reuse, R34, R60 ;  /* 0x000000225020723c */ /* 0x040fe2000004183c */
[----:B------:R-:W2:Y:S02]  /*fac0*/  LDSM.16.MT88.4 R60, [R114+0x6400] ;  /* 0x00640000723c783b */ /* 0x000ea40000004200 */
[----:B------:R-:W-:Y:S03]  /*fad0*/  MUFU.EX2 R111, R111 ;  /* 0x0000006f006f7308 */ /* 0x000fe60000000800 */
[C---:B------:R-:W-:Y:S05]  /*fae0*/  HMMA.16816.F32.BF16 R4, R80.reuse, R8, R4 ;  /* 0x000000085004723c */ /* 0x040fea0000041804 */
[----:B------:R-:W-:Y:S01]  /*faf0*/  MUFU.EX2 R140, R140 ;  /* 0x0000008c008c7308 */ /* 0x000fe20000000800 */
[C---:B------:R-:W-:Y:S06]  /*fb00*/  HMMA.16816.F32.BF16 R12, R80.reuse, R16, R12 ;  /* 0x00000010500c723c */ /* 0x040fec000004180c */
[C---:B------:R-:W-:Y:S01]  /*fb10*/  HMMA.16816.F32.BF16 R8, R80.reuse, R10, R36 ;  /* 0x0000000a5008723c */ /* 0x040fe20000041824 */
[----:B------:R-:W5:Y:S05]  /*fb20*/  MUFU.EX2 R139, R139 ;  /* 0x0000008b008b7308 */ /* 0x000f6a0000000800 */
[C---:B------:R-:W-:Y:S01]  /*fb30*/  HMMA.16816.F32.BF16 R16, R80.reuse, R18, R44 ;  /* 0x000000125010723c */ /* 0x040fe2000004182c */
[-C--:B------:R-:W-:Y:S01]  /*fb40*/  FMUL.FTZ R36, R64, R94.reuse ;  /* 0x0000005e40247220 */ /* 0x080fe20000410000 */
[----:B------:R-:W-:Y:S01]  /*fb50*/  FMUL.FTZ R37, R65, R94 ;  /* 0x0000005e41257220 */ /* 0x000fe20000410000 */
[----:B------:R-:W-:Y:S01]  /*fb60*/  MUFU.EX2 R110, R110 ;  /* 0x0000006e006e7308 */ /* 0x000fe20000000800 */
[-C--:B------:R-:W-:Y:S01]  /*fb70*/  FMUL.FTZ R38, R66, R2.reuse ;  /* 0x0000000242267220 */ /* 0x080fe20000410000 */
[----:B------:R-:W-:Y:S01]  /*fb80*/  FMUL.FTZ R39, R67, R2 ;  /* 0x0000000243277220 */ /* 0x000fe20000410000 */
[C---:B---3--:R-:W-:Y:S01]  /*fb90*/  HMMA.16816.F32.BF16 R20, R80.reuse, R24, R20 ;  /* 0x000000185014723c */ /* 0x048fe20000041814 */
[-C--:B------:R-:W-:Y:S01]  /*fba0*/  FMUL.FTZ R44, R72, R94.reuse ;  /* 0x0000005e482c7220 */ /* 0x080fe20000410000 */
[----:B------:R-:W-:Y:S01]  /*fbb0*/  FMUL.FTZ R45, R73, R94 ;  /* 0x0000005e492d7220 */ /* 0x000fe20000410000 */
[-C--:B------:R-:W-:Y:S01]  /*fbc0*/  FMUL.FTZ R46, R74, R2.reuse ;  /* 0x000000024a2e7220 */ /* 0x080fe20000410000 */
[-C--:B------:R-:W-:Y:S01]  /*fbd0*/  FMUL.FTZ R47, R75, R2.reuse ;  /* 0x000000024b2f7220 */ /* 0x080fe20000410000 */
[----:B------:R-:W3:Y:S01]  /*fbe0*/  MUFU.EX2 R109, R109 ;  /* 0x0000006d006d7308 */ /* 0x000ee20000000800 */
[----:B------:R-:W-:Y:S01]  /*fbf0*/  HMMA.16816.F32.BF16 R24, R80, R26, R52 ;  /* 0x0000001a5018723c */ /* 0x000fe20000041834 */
[----:B------:R-:W-:-:S04]  /*fc00*/  FFMA.FTZ R2, R133, R2, R88 ;  /* 0x0000000285027223 */ /* 0x000fc80000010058 */
[----:B------:R-:W-:Y:S01]  /*fc10*/  FADD.FTZ R2, R91, R2 ;  /* 0x000000025b027221 */ /* 0x000fe20000010000 */
[C---:B----4-:R-:W-:Y:S01]  /*fc20*/  HMMA.16816.F32.BF16 R36, R80.reuse, R40, R36 ;  /* 0x000000285024723c */ /* 0x050fe20000041824 */
[----:B-1----:R-:W-:Y:S01]  /*fc30*/  F2FP.BF16.F32.PACK_AB R52, R141, R142 ;  /* 0x0000008e8d34723e */ /* 0x002fe200000010ff */
[----:B------:R-:W-:Y:S01]  /*fc40*/  MUFU.EX2 R144, R144 ;  /* 0x0000009000907308 */ /* 0x000fe20000000800 */
[----:B-----5:R-:W-:Y:S01]  /*fc50*/  F2FP.BF16.F32.PACK_AB R53, R139, R140 ;  /* 0x0000008c8b35723e */ /* 0x020fe200000010ff */
[----:B------:R-:W-:Y:S01]  /*fc60*/  FADD.FTZ R93, R93, R2 ;  /* 0x000000025d5d7221 */ /* 0x000fe20000010000 */
[----:B------:R-:W-:Y:S01]  /*fc70*/  F2FP.BF16.F32.PACK_AB R54, R111, R130 ;  /* 0x000000826f36723e */ /* 0x000fe200000010ff */
[C---:B------:R-:W-:Y:S01]  /*fc80*/  HMMA.16816.F32.BF16 R44, R80.reuse, R48, R44 ;  /* 0x00000030502c723c */ /* 0x040fe2000004182c */
[----:B------:R-:W-:Y:S01]  /*fc90*/  MOV R2, R92 ;  /* 0x0000005c00027202 */ /* 0x000fe20000000f00 */
[----:B------:R-:W-:Y:S01]  /*fca0*/  FADD.FTZ R93, R0, R93 ;  /* 0x0000005d005d7221 */ /* 0x000fe20000010000 */
[----:B---3--:R-:W-:Y:S01]  /*fcb0*/  F2FP.BF16.F32.PACK_AB R55, R109, R110 ;  /* 0x0000006e6d37723e */ /* 0x008fe200000010ff */
[----:B------:R-:W-:Y:S02]  /*fcc0*/  MUFU.EX2 R147, R147 ;  /* 0x0000009300937308 */ /* 0x000fe40000000800 */
[----:B------:R-:W-:Y:S01]  /*fcd0*/  HMMA.16816.F32.BF16 R40, R80, R42, R68 ;  /* 0x0000002a5028723c */ /* 0x000fe20000041844 */
[----:B------:R-:W-:Y:S01]  /*fce0*/  LDSM.16.MT88.4 R68, [R114+0x8800] ;  /* 0x008800007244783b */ /* 0x000fe20000004200 */
[----:B------:R-:W-:-:S04]  /*fcf0*/  FADD.FTZ R140, R140, R93 ;  /* 0x0000005d8c8c7221 */ /* 0x000fc80000010000 */
[----:B--2---:R-:W-:Y:S01]  /*fd00*/  HMMA.16816.F32.BF16 R4, R52, R60, R4 ;  /* 0x0000003c3404723c */ /* 0x004fe20000041804 */
[----:B------:R-:W-:Y:S01]  /*fd10*/  MUFU.EX2 R104, R104 ;  /* 0x0000006800687308 */ /* 0x000fe20000000800 */
[----:B------:R-:W-:-:S04]  /*fd20*/  FADD.FTZ R139, R139, R140 ;  /* 0x0000008c8b8b7221 */ /* 0x000fc80000010000 */
[C---:B------:R-:W-:Y:S01]  /*fd30*/  HMMA.16816.F32.BF16 R8, R52.reuse, R62, R8 ;  /* 0x0000003e3408723c */ /* 0x040fe20000041808 */
[----:B------:R-:W1:Y:S01]  /*fd40*/  LDSM.16.MT88.4 R60, [R114+0x7400] ;  /* 0x00740000723c783b */ /* 0x000e620000004200 */
[----:B------:R-:W-:Y:S01]  /*fd50*/  FADD.FTZ R0, R110, R139 ;  /* 0x0000008b6e007221 */ /* 0x000fe20000010000 */
[----:B------:R-:W-:Y:S03]  /*fd60*/  MUFU.EX2 R105, R105 ;  /* 0x0000006900697308 */ /* 0x000fe60000000800 */
[----:B------:R-:W-:Y:S01]  /*fd70*/  HMMA.16816.F32.BF16 R12, R52, R56, R12 ;  /* 0x00000038340c723c */ /* 0x000fe2000004180c */
[----:B------:R-:W-:-:S04]  /*fd80*/  FADD.FTZ R0, R109, R0 ;  /* 0x000000006d007221 */ /* 0x000fc80000010000 */
[----:B------:R-:W-:Y:S01]  /*fd90*/  MUFU.EX2 R107, R107 ;  /* 0x0000006b006b7308 */ /* 0x000fe20000000800 */
[----:B------:R-:W-:Y:S01]  /*fda0*/  HMMA.16816.F32.BF16 R16, R52, R58, R16 ;  /* 0x0000003a3410723c */ /* 0x000fe20000041810 */
[----:B------:R-:W2:Y:S05]  /*fdb0*/  LDSM.16.MT88.4 R56, [R112+0x7400] ;  /* 0x007400007038783b */ /* 0x000eaa0000004200 */
[----:B------:R-:W-:Y:S01]  /*fdc0*/  HMMA.16816.F32.BF16 R48, R80, R50, R76 ;  /* 0x000000325030723c */ /* 0x000fe2000004184c */
[----:B------:R-:W-:Y:S01]  /*fdd0*/  MUFU.EX2 R106, R106 ;  /* 0x0000006a006a7308 */ /* 0x000fe20000000800 */
[----:B------:R-:W-:Y:S05]  /*fde0*/  LDSM.16.MT88.4 R76, [R112+0x8800] ;  /* 0x00880000704c783b */ /* 0x000fea0000004200 */
[----:B------:R-:W-:-:S02]  /*fdf0*/  FFMA.FTZ R80, R97, UR8, -R143 ;  /* 0x0000000861507c23 */ /* 0x000fc4000801088f */
[----:B------:R-:W-:Y:S08]  /*fe00*/  MUFU.EX2 R99, R99 ;  /* 0x0000006300637308 */ /* 0x000ff00000000800 */
        /* <DEDUP_REMOVED lines=11> */
[----:B------:R-:W-:Y:S08]  /*fec0*/  MUFU.EX2 R135, R135 ;  /* 0x0000008700877308 */ /* 0x000ff00000000800 */
[----:B------:R-:W-:Y:S08]  /*fed0*/  MUFU.EX2 R103, R80 ;  /* 0x0000005000677308 */ /* 0x000ff00000000800 */
[----:B------:R-:W3:Y:S01]  /*fee0*/  MUFU.EX2 R108, R101 ;  /* 0x00000065006c7308 */ /* 0x000ee20000000800 */
[C---:B-1----:R-:W-:Y:S07]  /*fef0*/  HMMA.16816.F32.BF16 R36, R52.reuse, R60, R36 ;  /* 0x0000003c3424723c */ /* 0x042fee0000041824 */
[----:B------:R-:W-:Y:S01]  /*ff00*/  MUFU.EX2 R134, R134 ;  /* 0x0000008600867308 */ /* 0x000fe20000000800 */
[C---:B------:R-:W-:Y:S01]  /*ff10*/  HMMA.16816.F32.BF16 R40, R52.reuse, R62, R40 ;  /* 0x0000003e3428723c */ /* 0x040fe20000041828 */
[----:B------:R-:W1:Y:S05]  /*ff20*/  LDSM.16.MT88.4 R60, [R114+0x6800] ;  /* 0x00680000723c783b */ /* 0x000e6a0000004200 */
[C---:B--2---:R-:W-:Y:S06]  /*ff30*/  HMMA.16816.F32.BF16 R44, R52.reuse, R56, R44 ;  /* 0x00000038342c723c */ /* 0x044fec000004182c */
[----:B------:R-:W-:Y:S01]  /*ff40*/  HMMA.16816.F32.BF16 R48, R52, R58, R48 ;  /* 0x0000003a3430723c */ /* 0x000fe20000041830 */
[----:B------:R-:W2:Y:S06]  /*ff50*/  LDSM.16.MT88.4 R56, [R112+0x6800] ;  /* 0x006800007038783b */ /* 0x000eac0000004200 */
[----:B------:R-:W-:-:S02]  /*ff60*/  F2FP.BF16.F32.PACK_AB R52, R147, R144 ;  /* 0x000000909334723e */ /* 0x000fc400000010ff */
[----:B------:R-:W-:Y:S01]  /*ff70*/  F2FP.BF16.F32.PACK_AB R53, R106, R107 ;  /* 0x0000006b6a35723e */ /* 0x000fe200000010ff */
[----:B------:R-:W-:Y:S01]  /*ff80*/  FADD.FTZ R107, R107, R0 ;  /* 0x000000006b6b7221 */ /* 0x000fe20000010000 */
[----:B------:R-:W-:Y:S02]  /*ff90*/  F2FP.BF16.F32.PACK_AB R54, R105, R104 ;  /* 0x000000686936723e */ /* 0x000fe400000010ff */
[----:B------:R-:W-:Y:S01]  /*ffa0*/  F2FP.BF16.F32.PACK_AB R55, R96, R99 ;  /* 0x000000636037723e */ /* 0x000fe200000010ff */
[----:B------:R-:W-:-:S04]  /*ffb0*/  FADD.FTZ R106, R106, R107 ;  /* 0x0000006b6a6a7221 */ /* 0x000fc80000010000 */
[----:B------:R-:W-:Y:S02]  /*ffc0*/  FADD.FTZ R99, R99, R106 ;  /* 0x0000006a63637221 */ /* 0x000fe40000010000 */
[----:B------:R-:W-:Y:S01]  /*ffd0*/  HMMA.16816.F32.BF16 R64, R52, R68, R36 ;  /* 0x000000443440723c */ /* 0x000fe20000041824 */
[----:B------:R-:W4:Y:S01]  /*ffe0*/  LDSM.16.MT88.4 R36, [R114+0x6c00] ;  /* 0x006c00007224783b */ /* 0x000f220000004200 */
[----:B------:R-:W-:-:S04]  /*fff0*/  FADD.FTZ R96, R96, R99 ;  /* 0x0000006360607221 */ /* 0x000fc80000010000 */
[C---:B------:R-:W-:Y:S06]  /*10000*/  HMMA.16816.F32.BF16 R68, R52.reuse, R70, R40 ;  /* 0x000000463444723c */ /* 0x040fec0000041828 */
[C---:B-1----:R-:W-:Y:S01]  /*10010*/  HMMA.16816.F32.BF16 R4, R52.reuse, R60, R4 ;  /* 0x0000003c3404723c */ /* 0x042fe20000041804 */
[----:B------:R-:W-:Y:S02]  /*10020*/  FFMA.FTZ R41, R136, R94, R95 ;  /* 0x0000005e88297223 */ /* 0x000fe4000001005f */
[----:B------:R-:W1:Y:S02]  /*10030*/  MUFU.EX2 R95, R132 ;  /* 0x00000084005f7308 */ /* 0x000e640000000800 */
[----:B------:R-:W-:Y:S01]  /*10040*/  FADD.FTZ R90, R90, R41 ;  /* 0x000000295a5a7221 */ /* 0x000fe20000010000 */
[C---:B------:R-:W-:Y:S01]  /*10050*/  HMMA.16816.F32.BF16 R8, R52.reuse, R62, R8 ;  /* 0x0000003e3408723c */ /* 0x040fe20000041808 */
[----:B------:R-:W5:Y:S02]  /*10060*/  LDSM.16.MT88.4 R60, [R114+0x7800] ;  /* 0x00780000723c783b */ /* 0x000f640000004200 */
[----:B------:R-:W-:Y:S01]  /*10070*/  FADD.FTZ R133, R89, R90 ;  /* 0x0000005a59857221 */ /* 0x000fe20000010000 */
[----:B---3--:R-:W-:Y:S01]  /*10080*/  F2FP.BF16.F32.PACK_AB R89, R108, R103 ;  /* 0x000000676c59723e */ /* 0x008fe200000010ff */
[----:B------:R-:W-:Y:S01]  /*10090*/  FADD.FTZ R103, R103, R96 ;  /* 0x0000006067677221 */ /* 0x000fe20000010000 */
[----:B--2---:R-:W-:Y:S01]  /*100a0*/  HMMA.16816.F32.BF16 R12, R52, R56, R12 ;  /* 0x00000038340c723c */ /* 0x004fe2000004180c */
[----:B------:R-:W-:Y:S01]  /*100b0*/  F2FP.BF16.F32.PACK_AB R90, R135, R102 ;  /* 0x00000066875a723e */ /* 0x000fe200000010ff */
[----:B------:R-:W-:Y:S01]  /*100c0*/  FADD.FTZ R133, R86, R133 ;  /* 0x0000008556857221 */ /* 0x000fe20000010000 */
[----:B------:R-:W-:-:S03]  /*100d0*/  FADD.FTZ R103, R108, R103 ;  /* 0x000000676c677221 */ /* 0x000fc60000010000 */
[C---:B------:R-:W-:Y:S01]  /*100e0*/  HMMA.16816.F32.BF16 R16, R52.reuse, R58, R16 ;  /* 0x0000003a3410723c */ /* 0x040fe20000041810 */
[----:B------:R-:W2:Y:S01]  /*100f0*/  LDSM.16.MT88.4 R56, [R112+0x7800] ;  /* 0x007800007038783b */ /* 0x000ea20000004200 */
[----:B-1----:R-:W-:Y:S01]  /*10100*/  F2FP.BF16.F32.PACK_AB R91, R95, R134 ;  /* 0x000000865f5b723e */ /* 0x002fe200000010ff */
[----:B------:R-:W-:Y:S01]  /*10110*/  FADD.FTZ R142, R142, R133 ;  /* 0x000000858e8e7221 */ /* 0x000fe20000010000 */
[----:B------:R-:W-:Y:S02]  /*10120*/  FADD.FTZ R134, R134, R103 ;  /* 0x0000006786867221 */ /* 0x000fe40000010000 */
[----:B------:R-:W-:Y:S01]  /*10130*/  HMMA.16816.F32.BF16 R72, R52, R76, R44 ;  /* 0x0000004c3448723c */ /* 0x000fe2000004182c */
[----:B------:R-:W1:Y:S01]  /*10140*/  LDSM.16.MT88.4 R44, [R112+0x6c00] ;  /* 0x006c0000702c783b */ /* 0x000e620000004200 */
[----:B------:R-:W-:Y:S01]  /*10150*/  FADD.FTZ R141, R141, R142 ;  /* 0x0000008e8d8d7221 */ /* 0x000fe20000010000 */
[----:B------:R-:W-:-:S03]  /*10160*/  FADD.FTZ R133, R95, R134 ;  /* 0x000000865f857221 */ /* 0x000fc60000010000 */
[----:B------:R-:W-:Y:S01]  /*10170*/  HMMA.16816.F32.BF16 R76, R52, R78, R48 ;  /* 0x0000004e344c723c */ /* 0x000fe20000041830 */
[----:B------:R-:W-:-:S04]  /*10180*/  FADD.FTZ R130, R130, R141 ;  /* 0x0000008d82827221 */ /* 0x000fc80000010000 */
[----:B------:R-:W-:Y:S01]  /*10190*/  FADD.FTZ R111, R111, R130 ;  /* 0x000000826f6f7221 */ /* 0x000fe20000010000 */
[----:B----4-:R-:W-:Y:S01]  /*101a0*/  HMMA.16816.F32.BF16 R80, R88, R36, R4 ;  /* 0x000000245850723c */ /* 0x010fe20000041804 */
[----:B------:R-:W-:Y:S02]  /*101b0*/  LDSM.16.MT88.4 R4, [R112+0x8c00] ;  /* 0x008c00007004783b */ /* 0x000fe40000004200 */
[----:B------:R-:W-:-:S03]  /*101c0*/  FADD.FTZ R144, R144, R111 ;  /* 0x0000006f90907221 */ /* 0x000fc60000010000 */
[----:B------:R-:W-:Y:S01]  /*101d0*/  HMMA.16816.F32.BF16 R36, R88, R38, R8 ;  /* 0x000000265824723c */ /* 0x000fe20000041808 */
[----:B------:R-:W3:Y:S01]  /*101e0*/  LDSM.16.MT88.4 R8, [R114+0x8c00] ;  /* 0x008c00007208783b */ /* 0x000ee20000004200 */
[----:B------:R-:W-:-:S04]  /*101f0*/  FADD.FTZ R147, R147, R144 ;  /* 0x0000009093937221 */ /* 0x000fc80000010000 */
[----:B-----5:R-:W-:Y:S01]  /*10200*/  HMMA.16816.F32.BF16 R20, R52, R60, R20 ;  /* 0x0000003c3414723c */ /* 0x020fe20000041814 */
[----:B------:R-:W-:-:S04]  /*10210*/  FADD.FTZ R0, R104, R147 ;  /* 0x0000009368007221 */ /* 0x000fc80000010000 */
[----:B------:R-:W-:Y:S01]  /*10220*/  FADD.FTZ R0, R105, R0 ;  /* 0x0000000069007221 */ /* 0x000fe20000010000 */
[C---:B------:R-:W-:Y:S01]  /*10230*/  HMMA.16816.F32.BF16 R24, R52.reuse, R62, R24 ;  /* 0x0000003e3418723c */ /* 0x040fe20000041818 */
[----:B------:R-:W4:Y:S02]  /*10240*/  LDSM.16.MT88.4 R60, [R112+0x7c00] ;  /* 0x007c0000703c783b */ /* 0x000f240000004200 */
[----:B------:R-:W-:Y:S01]  /*10250*/  FADD.FTZ R97, R97, R0 ;  /* 0x0000000061617221 */ /* 0x000fe20000010000 */
[----:B------:R-:W-:Y:S02]  /*10260*/  MOV R0, R87 ;  /* 0x0000005700007202 */ /* 0x000fe40000000f00 */
[----:B--2---:R-:W-:Y:S01]  /*10270*/  HMMA.16816.F32.BF16 R28, R52, R56, R28 ;  /* 0x00000038341c723c */ /* 0x004fe2000004181c */
[----:B------:R-:W-:-:S04]  /*10280*/  FADD.FTZ R97, R100, R97 ;  /* 0x0000006164617221 */ /* 0x000fc80000010000 */
[----:B------:R-:W-:Y:S01]  /*10290*/  FADD.FTZ R102, R102, R97 ;  /* 0x0000006166667221 */ /* 0x000fe20000010000 */
[----:B------:R-:W-:Y:S01]  /*102a0*/  HMMA.16816.F32.BF16 R32, R52, R58, R32 ;  /* 0x0000003a3420723c */ /* 0x000fe20000041820 */
[----:B------:R-:W2:Y:S02]  /*102b0*/  LDSM.16.MT88.4 R52, [R114+0x7c00] ;  /* 0x007c00007234783b */ /* 0x000ea40000004200 */
[----:B------:R-:W-:-:S03]  /*102c0*/  FADD.FTZ R136, R135, R102 ;  /* 0x0000006687887221 */ /* 0x000fc60000010000 */
[C---:B-1----:R-:W-:Y:S06]  /*102d0*/  HMMA.16816.F32.BF16 R40, R88.reuse, R44, R12 ;  /* 0x0000002c5828723c */ /* 0x042fec000004180c */
[C---:B------:R-:W-:Y:S06]  /*102e0*/  HMMA.16816.F32.BF16 R44, R88.reuse, R46, R16 ;  /* 0x0000002e582c723c */ /* 0x040fec0000041810 */
[C---:B---3--:R-:W-:Y:S06]  /*102f0*/  HMMA.16816.F32.BF16 R64, R88.reuse, R8, R64 ;  /* 0x000000085840723c */ /* 0x048fec0000041840 */
[C---:B------:R-:W-:Y:S06]  /*10300*/  HMMA.16816.F32.BF16 R68, R88.reuse, R10, R68 ;  /* 0x0000000a5844723c */ /* 0x040fec0000041844 */
[C---:B----4-:R-:W-:Y:S06]  /*10310*/  HMMA.16816.F32.BF16 R56, R88.reuse, R60, R28 ;  /* 0x0000003c5838723c */ /* 0x050fec000004181c */
[C---:B------:R-:W-:Y:S06]  /*10320*/  HMMA.16816.F32.BF16 R60, R88.reuse, R62, R32 ;  /* 0x0000003e583c723c */ /* 0x040fec0000041820 */
[C---:B--2---:R-:W-:Y:S06]  /*10330*/  HMMA.16816.F32.BF16 R48, R88.reuse, R52, R20 ;  /* 0x000000345830723c */ /* 0x044fec0000041814 */
[C---:B------:R-:W-:Y:S06]  /*10340*/  HMMA.16816.F32.BF16 R52, R88.reuse, R54, R24 ;  /* 0x000000365834723c */ /* 0x040fec0000041818 */
[C---:B------:R-:W-:Y:S06]  /*10350*/  HMMA.16816.F32.BF16 R72, R88.reuse, R4, R72 ;  /* 0x000000045848723c */ /* 0x040fec0000041848 */
[----:B------:R-:W-:-:S15]  /*10360*/  HMMA.16816.F32.BF16 R76, R88, R6, R76 ;  /* 0x00000006584c723c */ /* 0x000fde000004184c */
[----:B------:R-:W-:-:S09]  /*10370*/  NOP ;  /* 0x0000000000007918 */ /* 0x000fd20000000000 */
.L_x_5612:
        /* <DEDUP_REMOVED lines=13> */
.L_x_5622:
        /* <DEDUP_REMOVED lines=71> */
.L_x_5619:
        /* <DEDUP_REMOVED lines=192> */
.L_x_5621:
[----:B------:R-:W1:Y:S01]  /*114c0*/  LDC.64 R90, c[0x0][0x248] ;  /* 0x00009200ff5a7b82 */ /* 0x000e620000000a00 */
[C---:B------:R-:W-:Y:S04]  /*114d0*/  LEA R96, P1, R94.reuse, R126, 0x1 ;  /* 0x0000007e5e607211 */ /* 0x040fe800078208ff */
[----:B------:R-:W-:Y:S05]  /*114e0*/  LEA.HI.X R97, R94, R125, R93, 0x1, P1 ;  /* 0x0000007d5e617211 */ /* 0x000fea00008f0c5d */
[----:B------:R-:W-:Y:S01]  /*114f0*/  @!PT LDS RZ, [RZ] ;  /* 0x00000000fffff984 */ /* 0x000fe20000000800 */
[----:B------:R-:W-:Y:S01]  /*11500*/  @!PT LDS RZ, [RZ] ;  /* 0x00000000fffff984 */ /* 0x000fe20000000800 */
[----:B------:R-:W-:Y:S01]  /*11510*/  @!PT LDS RZ, [RZ] ;  /* 0x00000000fffff984 */ /* 0x000fe20000000800 */
[----:B------:R2:W-:Y:S04]  /*11520*/  @P6 LDGSTS.E.BYPASS.LTC128B.128 [R129+0x3000], desc[UR6][R96.64] ;  /* 0x0300000060816fae */ /* 0x0005e8000b901d46 */
[----:B------:R2:W-:Y:S04]  /*11530*/  @!P6 STS [R129+0x3000], RZ ;  /* 0x003000ff8100e388 */ /* 0x0005e80000000800 */
[----:B------:R2:W-:Y:S04]  /*11540*/  @!P6 STS [R129+0x3004], RZ ;  /* 0x003004ff8100e388 */ /* 0x0005e80000000800 */
[----:B------:R2:W-:Y:S01]  /*11550*/  @!P6 STS.64 [R129+0x3008], RZ ;  /* 0x003008ff8100e388 */ /* 0x0005e20000000a00 */
[C---:B-1----:R-:W-:Y:S03]  /*11560*/  @P6 LEA R98, P2, R90.reuse, R96, 0x6 ;  /* 0x000000605a626211 */ /* 0x042fe600078430ff */
[----:B------:R-:W-:Y:S01]  /*11570*/  @!PT LDS RZ, [RZ] ;  /* 0x00000000fffff984 */ /* 0x000fe20000000800 */
[----:B------:R-:W-:Y:S01]  /*11580*/  @!PT LDS RZ, [RZ] ;  /* 0x00000000fffff984 */ /* 0x000fe20000000800 */
[----:B------:R-:W-:Y:S01]  /*11590*/  @!PT LDS RZ, [RZ] ;  /* 0x00000000fffff984 */ /* 0x000fe20000000800 */
[----:B------:R2:W-:Y:S01]  /*115a0*/  @P5 LDGSTS.E.BYPASS.LTC128B.128 [R129+0x4000], desc[UR6][R96.64+0x40] ;  /* 0x0400004060815fae */ /* 0x0005e2000b901d46 */
[C---:B------:R-:W-:Y:S02]  /*115b0*/  LEA R0, P0, R90.reuse, R94, 0x5 ;  /* 0x0000005e5a007211 */ /* 0x040fe400078028ff */
[--C-:B------:R-:W-:Y:S01]  /*115c0*/  @P6 LEA.HI.X R99, R90, R97, R91.reuse, 0x6, P2 ;  /* 0x000000615a636211 */ /* 0x100fe200010f345b */
[----:B------:R2:W-:Y:S01]  /*115d0*/  @!P5 STS.128 [R129+0x4000], RZ ;  /* 0x004000ff8100d388 */ /* 0x0005e20000000c00 */
[-C--:B------:R-:W-:Y:S02]  /*115e0*/  @P5 LEA R94, P1, R0, R126.reuse, 0x1 ;  /* 0x0000007e005e5211 */ /* 0x080fe400078208ff */
[----:B------:R-:W-:Y:S01]  /*115f0*/  LEA.HI.X R93, R90, R93, R91, 0x5, P0 ;  /* 0x0000005d5a5d7211 */ /* 0x000fe200000f2c5b */
        /* <DEDUP_REMOVED lines=26> */
.L_x_5620:
[----:B--2---:R-:W-:Y:S02]  /*117a0*/  IADD3 R95, R131, -0x1, RZ ;  /* 0xffffffff835f7810 */ /* 0x004fe40007ffe0ff */
[----:B------:R-:W-:Y:S02]  /*117b0*/  MOV R138, R134 ;  /* 0x00000086008a7202 */ /* 0x000fe40000000f00 */
        /* <DEDUP_REMOVED lines=14> */
[C---:B------:R-:W-:Y:S01]  /*118a0*/  IADD3 R86, R0.reuse, 0x19, RZ ;  /* 0x0000001900567810 */ /* 0x040fe20007ffe0ff */
[C---:B------:R-:W-:Y:S01]  /*118b0*/  FFMA.FTZ R8, R3.reuse, R93, R8 ;  /* 0x0000005d03087223 */ /* 0x040fe20000010008 */
[C---:B------:R-:W-:Y:S01]  /*118c0*/  IADD3 R93, R0.reuse, 0x18, RZ ;  /* 0x00000018005d7810 */ /* 0x040fe20007ffe0ff */
[CC--:B------:R-:W-:Y:S01]  /*118d0*/  FFMA.FTZ R14, R3.reuse, R91.reuse, R14 ;  /* 0x0000005b030e7223 */ /* 0x0c0fe2000001000e */
[----:B------:R-:W-:Y:S01]  /*118e0*/  I2FP.F32.S32 R2, R2 ;  /* 0x0000000200027245 */ /* 0x000fe20000201400 */
[C---:B------:R-:W-:Y:S01]  /*118f0*/  FFMA.FTZ R12, R3.reuse, R91, R12 ;  /* 0x0000005b030c7223 */ /* 0x040fe2000001000c */
[----:B------:R-:W-:Y:S02]  /*11900*/  I2FP.F32.S32 R86, R86 ;  /* 0x0000005600567245 */ /* 0x000fe40000201400 */
[----:B------:R-:W-:Y:S01]  /*11910*/  IADD3 R91, R0, 0x20, RZ ;  /* 0x00000020005b7810 */ /* 0x000fe20007ffe0ff */
[C---:B------:R-:W-:Y:S01]  /*11920*/  FFMA.FTZ R7, R3.reuse, R2, R7 ;  /* 0x0000000203077223 */ /* 0x040fe20000010007 */
[----:B------:R-:W-:Y:S01]  /*11930*/  I2FP.F32.S32 R93, R93 ;  /* 0x0000005d005d7245 */ /* 0x000fe20000201400 */
[CC--:B------:R-:W-:Y:S01]  /*11940*/  FFMA.FTZ R19, R3.reuse, R86.reuse, R19 ;  /* 0x0000005603137223 */ /* 0x0c0fe20000010013 */
[----:B------:R-:W-:Y:S01]  /*11950*/  I2FP.F32.S32 R91, R91 ;  /* 0x0000005b005b7245 */ /* 0x000fe20000201400 */
[C---:B------:R-:W-:Y:S01]  /*11960*/  FFMA.FTZ R17, R3.reuse, R86, R17 ;  /* 0x0000005603117223 */ /* 0x040fe20000010011 */
[----:B------:R-:W-:Y:S01]  /*11970*/  FMNMX.FTZ R88, R6, R89, !PT ;  /* 0x0000005906587209 */ /* 0x000fe20007810000 */
[C---:B------:R-:W-:Y:S01]  /*11980*/  FFMA.FTZ R5, R3.reuse, R2, R5 ;  /* 0x0000000203057223 */ /* 0x040fe20000010005 */
[----:B------:R-:W-:Y:S01]  /*11990*/  FMNMX.FTZ R86, R4, R87, !PT ;  /* 0x0000005704567209 */ /* 0x000fe20007810000 */
[CC--:B------:R-:W-:Y:S01]  /*119a0*/  FFMA.FTZ R18, R3.reuse, R93.reuse, R18 ;  /* 0x0000005d03127223 */ /* 0x0c0fe20000010012 */
[C---:B------:R-:W-:Y:S01]  /*119b0*/  FFMA.FTZ R16, R3.reuse, R93, R16 ;  /* 0x0000005d03107223 */ /* 0x040fe20000010010 */
[----:B------:R-:W-:Y:S01]  /*119c0*/  IADD3 R2, R0, 0x11, RZ ;  /* 0x0000001100027810 */ /* 0x000fe20007ffe0ff */
[-C--:B------:R-:W-:Y:S01]  /*119d0*/  FFMA.FTZ R22, R3, R91.reuse, R22 ;  /* 0x0000005b03167223 */ /* 0x080fe20000010016 */
[----:B------:R-:W-:Y:S01]  /*119e0*/  FMNMX.FTZ R93, R7, R88, !PT ;  /* 0x00000058075d7209 */ /* 0x000fe20007810000 */
[----:B------:R-:W-:Y:S01]  /*119f0*/  FFMA.FTZ R20, R3, R91, R20 ;  /* 0x0000005b03147223 */ /* 0x000fe20000010014 */
[----:B------:R-:W-:Y:S02]  /*11a00*/  FMNMX.FTZ R91, R5, R86, !PT ;  /* 0x00000056055b7209 */ /* 0x000fe40007810000 */
[----:B------:R-:W-:Y:S02]  /*11a10*/  FMNMX.FTZ R88, R10, R93, !PT ;  /* 0x0000005d0a587209 */ /* 0x000fe40007810000 */
[----:B------:R-:W-:Y:S02]  /*11a20*/  I2FP.F32.S32 R2, R2 ;  /* 0x0000000200027245 */ /* 0x000fe40000201400 */
[----:B------:R-:W-:Y:S02]  /*11a30*/  FMNMX.FTZ R86, R8, R91, !PT ;  /* 0x0000005b08567209 */ /* 0x000fe40007810000 */
[C---:B------:R-:W-:Y:S01]  /*11a40*/  IADD3 R90, R0.reuse, 0x28, RZ ;  /* 0x00000028005a7810 */ /* 0x040fe20007ffe0ff */
        /* <DEDUP_REMOVED lines=64> */
[C---:B------:R-:W-:Y:S01]  /*11e50*/  FMUL.FTZ R103, R0.reuse, UR4 ;  /* 0x0000000400677c20 */ /* 0x040fe20008410000 */
[----:B------:R-:W-:Y:S01]  /*11e60*/  FSETP.NEU.FTZ.AND P0, PT, R0, -INF , PT ;  /* 0xff8000000000780b */ /* 0x000fe20003f1d000 */
[----:B------:R-:W-:Y:S01]  /*11e70*/  FADD.FTZ R87, -R2, R87 ;  /* 0x0000005702577221 */ /* 0x000fe20000010100 */
[----:B------:R-:W-:Y:S02]  /*11e80*/  FMUL.FTZ R88, R86, UR4 ;  /* 0x0000000456587c20 */ /* 0x000fe40008410000 */
[----:B------:R-:W-:Y:S01]  /*11e90*/  FSEL R103, R103, RZ, P0 ;  /* 0x000000ff67677208 */ /* 0x000fe20000000000 */
[C---:B------:R-:W-:Y:S01]  /*11ea0*/  FMUL.FTZ R97, R2.reuse, UR4 ;  /* 0x0000000402617c20 */ /* 0x040fe20008410000 */
[----:B------:R-:W-:Y:S01]  /*11eb0*/  FMUL.FTZ R89, R87, UR4 ;  /* 0x0000000457597c20 */ /* 0x000fe20008410000 */
[----:B------:R-:W1:Y:S01]  /*11ec0*/  MUFU.EX2 R86, R88 ;  /* 0x0000005800567308 */ /* 0x000e620000000800 */
[----:B------:R-:W-:Y:S01]  /*11ed0*/  FSETP.NEU.FTZ.AND P0, PT, R2, -INF , PT ;  /* 0xff8000000200780b */ /* 0x000fe20003f1d000 */
[--C-:B------:R-:W-:Y:S01]  /*11ee0*/  FFMA.FTZ R96, R7, UR4, -R103.reuse ;  /* 0x0000000407607c23 */ /* 0x100fe20008010867 */
[--C-:B------:R-:W-:Y:S01]  /*11ef0*/  FFMA.FTZ R101, R6, UR4, -R103.reuse ;  /* 0x0000000406657c23 */ /* 0x100fe20008010867 */
[--C-:B------:R-:W-:Y:S01]  /*11f00*/  FFMA.FTZ R94, R10, UR4, -R103.reuse ;  /* 0x000000040a5e7c23 */ /* 0x100fe20008010867 */
[----:B------:R-:W-:Y:S01]  /*11f10*/  FSEL R97, R97, RZ, P0 ;  /* 0x000000ff61617208 */ /* 0x000fe20000000000 */
[--C-:B------:R-:W-:Y:S01]  /*11f20*/  FFMA.FTZ R7, R11, UR4, -R103.reuse ;  /* 0x000000040b077c23 */ /* 0x100fe20008010867 */
[--C-:B------:R-:W-:Y:S03]  /*11f30*/  FFMA.FTZ R98, R18, UR4, -R103.reuse ;  /* 0x0000000412627c23 */ /* 0x100fe60008010867 */
[----:B------:R2:W3:Y:S01]  /*11f40*/  MUFU.EX2 R87, R89 ;  /* 0x0000005900577308 */ /* 0x0004e20000000800 */
[----:B------:R-:W-:Y:S01]  /*11f50*/  FFMA.FTZ R99, R19, UR4, -R103 ;  /* 0x0000000413637c23 */ /* 0x000fe20008010867 */
[--C-:B------:R-:W-:Y:S01]  /*11f60*/  FFMA.FTZ R93, R5, UR4, -R97.reuse ;  /* 0x00000004055d7c23 */ /* 0x100fe20008010861 */
[--C-:B------:R-:W-:Y:S01]  /*11f70*/  FFMA.FTZ R102, R4, UR4, -R97.reuse ;  /* 0x0000000404667c23 */ /* 0x100fe20008010861 */
[--C-:B------:R-:W-:Y:S01]  /*11f80*/  FFMA.FTZ R92, R8, UR4, -R97.reuse ;  /* 0x00000004085c7c23 */ /* 0x100fe20008010861 */
[----:B------:R-:W-:Y:S01]  /*11f90*/  FFMA.FTZ R5, R9, UR4, -R97 ;  /* 0x0000000409057c23 */ /* 0x000fe20008010861 */
        /* <DEDUP_REMOVED lines=11> */
[----:B--2---:R-:W2:Y:S01]  /*12050*/  LDSM.16.MT88.4 R88, [R114+0x6000] ;  /* 0x006000007258783b */ /* 0x004ea20000004200 */
[C---:B---3--:R-:W-:Y:S01]  /*12060*/  FMUL.FTZ R8, R87.reuse, R80 ;  /* 0x0000005057087220 */ /* 0x048fe20000410000 */
        /* <DEDUP_REMOVED lines=13> */
[----:B------:R-:W3:Y:S01]  /*12140*/  MUFU.EX2 R7, R7 ;  /* 0x0000000700077308 */ /* 0x000ee20000000800 */
[----:B-1----:R-:W-:Y:S01]  /*12150*/  F2FP.BF16.F32.PACK_AB R81, R96, R101 ;  /* 0x000000656051723e */ /* 0x002fe200000010ff */
        /* <DEDUP_REMOVED lines=42> */
[----:B------:R-:W-:Y:S01]  /*12400*/  LDSM.16.MT88.4 R20, [R112+0x6800] ;  /* 0x006800007014783b */ /* 0x000fe20000004200 */
[----:B------:R-:W-:Y:S01]  /*12410*/  FFMA.FTZ R110, R25, UR4, -R97 ;  /* 0x00000004196e7c23 */ /* 0x000fe20008010861 */
[--C-:B------:R-:W-:Y:S01]  /*12420*/  FFMA.FTZ R30, R30, UR4, -R103.reuse ;  /* 0x000000041e1e7c23 */ /* 0x100fe20008010867 */
[----:B------:R-:W-:Y:S03]  /*12430*/  FFMA.FTZ R31, R31, UR4, -R103 ;  /* 0x000000041f1f7c23 */ /* 0x000fe60008010867 */
[----:B------:R-:W-:Y:S01]  /*12440*/  MUFU.EX2 R100, R100 ;  /* 0x0000006400647308 */ /* 0x000fe20000000800 */
[----:B---3--:R-:W-:Y:S01]  /*12450*/  F2FP.BF16.F32.PACK_AB R82, R5, R92 ;  /* 0x0000005c0552723e */ /* 0x008fe200000010ff */
[----:B------:R-:W-:Y:S01]  /*12460*/  FFMA.FTZ R28, R28, UR4, -R97 ;  /* 0x000000041c1c7c23 */ /* 0x000fe20008010861 */
[----:B------:R-:W-:Y:S01]  /*12470*/  FFMA.FTZ R101, R86, R133, R101 ;  /* 0x0000008556657223 */ /* 0x000fe20000010065 */
[----:B------:R-:W-:Y:S01]  /*12480*/  LDSM.16.MT88.4 R24, [R114+0x6c00] ;  /* 0x006c00007218783b */ /* 0x000fe20000004200 */
[--C-:B------:R-:W-:Y:S01]  /*12490*/  FFMA.FTZ R34, R34, UR4, -R103.reuse ;  /* 0x0000000422227c23 */ /* 0x100fe20008010867 */
[----:B------:R-:W-:Y:S01]  /*124a0*/  FFMA.FTZ R103, R35, UR4, -R103 ;  /* 0x0000000423677c23 */ /* 0x000fe20008010867 */
[----:B------:R-:W-:Y:S01]  /*124b0*/  FADD.FTZ R101, R96, R101 ;  /* 0x0000006560657221 */ /* 0x000fe20000010000 */
[C---:B--2---:R-:W-:Y:S02]  /*124c0*/  HMMA.16816.F32.BF16 R8, R80.reuse, R88, R8 ;  /* 0x000000585008723c */ /* 0x044fe40000041808 */
[----:B------:R-:W-:Y:S03]  /*124d0*/  MUFU.EX2 R86, R30 ;  /* 0x0000001e00567308 */ /* 0x000fe60000000800 */
[----:B------:R-:W-:Y:S01]  /*124e0*/  FFMA.FTZ R32, R32, UR4, -R97 ;  /* 0x0000000420207c23 */ /* 0x000fe20008010861 */
[C---:B------:R-:W-:Y:S01]  /*124f0*/  HMMA.16816.F32.BF16 R36, R80.reuse, R90, R36 ;  /* 0x0000005a5024723c */ /* 0x040fe20000041824 */
[----:B------:R-:W1:Y:S05]  /*12500*/  LDSM.16.MT88.4 R88, [R112+0x6000] ;  /* 0x006000007058783b */ /* 0x000e6a0000004200 */
[----:B------:R-:W-:Y:S01]  /*12510*/  MUFU.EX2 R35, R31 ;  /* 0x0000001f00237308 */ /* 0x000fe20000000800 */
[----:B------:R-:W-:Y:S01]  /*12520*/  ISETP.GT.AND P0, PT, R131, 0x1, PT ;  /* 0x000000018300780c */ /* 0x000fe20003f04270 */
[----:B------:R-:W-:Y:S03]  /*12530*/  FFMA.FTZ R102, R87, R136, R102 ;  /* 0x0000008857667223 */ /* 0x000fe60000010066 */
[----:B------:R-:W-:Y:S01]  /*12540*/  FADD.FTZ R94, R94, R101 ;  /* 0x000000655e5e7221 */ /* 0x000fe20000010000 */
[----:B------:R-:W-:Y:S04]  /*12550*/  MOV R131, R95 ;  /* 0x0000005f00837202 */ /* 0x000fe80000000f00 */
[----:B------:R-:W-:Y:S01]  /*12560*/  MUFU.EX2 R96, R28 ;  /* 0x0000001c00607308 */ /* 0x000fe20000000800 */
[----:B------:R-:W-:Y:S01]  /*12570*/  FADD.FTZ R93, R93, R102 ;  /* 0x000000665d5d7221 */ /* 0x000fe20000010000 */
[----:B------:R-:W-:Y:S01]  /*12580*/  FADD.FTZ R94, R7, R94 ;  /* 0x0000005e075e7221 */ /* 0x000fe20000010000 */
[----:B------:R-:W-:Y:S02]  /*12590*/  MOV R87, R2 ;  /* 0x0000000200577202 */ /* 0x000fe40000000f00 */
[----:B------:R-:W-:Y:S05]  /*125a0*/  FADD.FTZ R92, R92, R93 ;  /* 0x0000005d5c5c7221 */ /* 0x000fea0000010000 */
[----:B------:R-:W-:Y:S01]  /*125b0*/  MUFU.EX2 R98, R98 ;  /* 0x0000006200627308 */ /* 0x000fe20000000800 */
[----:B------:R-:W-:Y:S09]  /*125c0*/  FADD.FTZ R5, R5, R92 ;  /* 0x0000005c05057221 */ /* 0x000ff20000010000 */
[----:B------:R-:W2:Y:S10]  /*125d0*/  MUFU.EX2 R99, R99 ;  /* 0x0000006300637308 */ /* 0x000eb40000000800 */
[----:B------:R-:W-:Y:S01]  /*125e0*/  MUFU.EX2 R109, R109 ;  /* 0x0000006d006d7308 */ /* 0x000fe20000000800 */
[C---:B-1----:R-:W-:Y:S09]  /*125f0*/  HMMA.16816.F32.BF16 R40, R80.reuse, R88, R40 ;  /* 0x000000585028723c */ /* 0x042ff20000041828 */
[----:B------:R-:W-:Y:S02]  /*12600*/  MUFU.EX2 R106, R106 ;  /* 0x0000006a006a7308 */ /* 0x000fe40000000800 */
[----:B--2---:R-:W-:Y:S01]  /*12610*/  F2FP.BF16.F32.PACK_AB R15, R99, R98 ;  /* 0x00000062630f723e */ /* 0x004fe200000010ff */
[C---:B------:R-:W-:Y:S01]  /*12620*/  HMMA.16816.F32.BF16 R44, R80.reuse, R90, R44 ;  /* 0x0000005a502c723c */ /* 0x040fe2000004182c */
[----:B------:R-:W1:Y:S06]  /*12630*/  LDSM.16.MT88.4 R88, [R114+0x7000] ;  /* 0x007000007258783b */ /* 0x000e6c0000004200 */
[----:B------:R-:W-:Y:S10]  /*12640*/  MUFU.EX2 R104, R104 ;  /* 0x0000006800687308 */ /* 0x000ff40000000800 */
[----:B------:R-:W-:Y:S10]  /*12650*/  MUFU.EX2 R107, R107 ;  /* 0x0000006b006b7308 */ /* 0x000ff40000000800 */
        /* <DEDUP_REMOVED lines=18> */
[----:B------:R-:W1:Y:S04]  /*12780*/  LDSM.16.MT88.4 R80, [R114+0x6400] ;  /* 0x006400007250783b */ /* 0x000e680000004200 */
[--C-:B------:R-:W-:Y:S01]  /*12790*/  FFMA.FTZ R89, R17, UR4, -R97.reuse ;  /* 0x0000000411597c23 */ /* 0x100fe20008010861 */
[--C-:B------:R-:W-:Y:S01]  /*127a0*/  FFMA.FTZ R88, R12, UR4, -R97.reuse ;  /* 0x000000040c587c23 */ /* 0x100fe20008010861 */
[--C-:B------:R-:W-:Y:S01]  /*127b0*/  FFMA.FTZ R90, R16, UR4, -R97.reuse ;  /* 0x00000004105a7c23 */ /* 0x100fe20008010861 */
[----:B------:R-:W-:Y:S01]  /*127c0*/  FFMA.FTZ R91, R13, UR4, -R97 ;  /* 0x000000040d5b7c23 */ /* 0x000fe20008010861 */
[----:B------:R-:W2:Y:S02]  /*127d0*/  LDSM.16.MT88.4 R16, [R112+0x6400] ;  /* 0x006400007010783b */ /* 0x000ea40000004200 */
[----:B------:R-:W-:Y:S01]  /*127e0*/  MUFU.EX2 R89, R89 ;  /* 0x0000005900597308 */ /* 0x000fe20000000800 */
[C---:B------:R-:W-:Y:S01]  /*127f0*/  F2FP.BF16.F32.PACK_AB R13, R100.reuse, R105 ;  /* 0x00000069640d723e */ /* 0x040fe200000010ff */
[----:B------:R-:W-:Y:S04]  /*12800*/  FADD.FTZ R105, R105, R94 ;  /* 0x0000005e69697221 */ /* 0x000fe80000010000 */
[----:B------:R-:W-:Y:S04]  /*12810*/  FADD.FTZ R105, R100, R105 ;  /* 0x0000006964697221 */ /* 0x000fe80000010000 */
[----:B------:R-:W-:Y:S01]  /*12820*/  MUFU.EX2 R88, R88 ;  /* 0x0000005800587308 */ /* 0x000fe20000000800 */
[----:B------:R-:W-:Y:S04]  /*12830*/  FADD.FTZ R98, R98, R105 ;  /* 0x0000006962627221 */ /* 0x000fe80000010000 */
[----:B------:R-:W-:Y:S05]  /*12840*/  FADD.FTZ R98, R99, R98 ;  /* 0x0000006263627221 */ /* 0x000fea0000010000 */
[----:B------:R-:W3:Y:S10]  /*12850*/  MUFU.EX2 R91, R91 ;  /* 0x0000005b005b7308 */ /* 0x000ef40000000800 */
[----:B------:R-:W4:Y:S01]  /*12860*/  MUFU.EX2 R90, R90 ;  /* 0x0000005a005a7308 */ /* 0x000f220000000800 */
[C---:B---3--:R-:W-:Y:S01]  /*12870*/  F2FP.BF16.F32.PACK_AB R12, R91.reuse, R88 ;  /* 0x000000585b0c723e */ /* 0x048fe200000010ff */
[----:B------:R-:W-:Y:S04]  /*12880*/  FADD.FTZ R88, R88, R5 ;  /* 0x0000000558587221 */ /* 0x000fe80000010000 */
[----:B------:R-:W-:Y:S01]  /*12890*/  FADD.FTZ R91, R91, R88 ;  /* 0x000000585b5b7221 */ /* 0x000fe20000010000 */
[C---:B----4-:R-:W-:Y:S03]  /*128a0*/  F2FP.BF16.F32.PACK_AB R14, R89.reuse, R90 ;  /* 0x0000005a590e723e */ /* 0x050fe600000010ff */
[----:B------:R-:W-:Y:S04]  /*128b0*/  FADD.FTZ R90, R90, R91 ;  /* 0x0000005b5a5a7221 */ /* 0x000fe80000010000 */
[----:B------:R-:W-:Y:S01]  /*128c0*/  FADD.FTZ R89, R89, R90 ;  /* 0x0000005a59597221 */ /* 0x000fe20000010000 */
[C---:B-1----:R-:W-:Y:S06]  /*128d0*/  HMMA.16816.F32.BF16 R8, R12.reuse, R80, R8 ;  /* 0x000000500c08723c */ /* 0x042fec0000041808 */
[C---:B------:R-:W-:Y:S05]  /*128e0*/  HMMA.16816.F32.BF16 R36, R12.reuse, R82, R36 ;  /* 0x000000520c24723c */ /* 0x040fea0000041824 */
[--C-:B------:R-:W-:Y:S01]  /*128f0*/  FFMA.FTZ R80, R29, UR4, -R97.reuse ;  /* 0x000000041d507c23 */ /* 0x100fe20008010861 */
[C---:B--2---:R-:W-:Y:S01]  /*12900*/  HMMA.16816.F32.BF16 R40, R12.reuse, R16, R40 ;  /* 0x000000100c28723c */ /* 0x044fe20000041828 */
[----:B------:R-:W-:Y:S04]  /*12910*/  LDSM.16.MT88.4 R28, [R114+0x7c00] ;  /* 0x007c0000721c783b */ /* 0x000fe80000004200 */
[----:B------:R-:W-:Y:S01]  /*12920*/  FFMA.FTZ R97, R33, UR4, -R97 ;  /* 0x0000000421617c23 */ /* 0x000fe20008010861 */
[C---:B------:R-:W-:Y:S01]  /*12930*/  HMMA.16816.F32.BF16 R44, R12.reuse, R18, R44 ;  /* 0x000000120c2c723c */ /* 0x040fe2000004182c */
[----:B------:R-:W1:Y:S02]  /*12940*/  MUFU.EX2 R33, R80 ;  /* 0x0000005000217308 */ /* 0x000e640000000800 */
[----:B------:R-:W2:Y:S08]  /*12950*/  LDSM.16.MT88.4 R16, [R114+0x7400] ;  /* 0x007400007210783b */ /* 0x000eb00000004200 */
[----:B------:R-:W3:Y:S01]  /*12960*/  MUFU.EX2 R97, R97 ;  /* 0x0000006100617308 */ /* 0x000ee20000000800 */
        /* <DEDUP_REMOVED lines=12> */
[C---:B------:R-:W-:Y:S01]  /*12a30*/  F2FP.BF16.F32.PACK_AB R13, R106.reuse, R109 ;  /* 0x0000006d6a0d723e */ /* 0x040fe200000010ff */
[----:B------:R-:W-:Y:S03]  /*12a40*/  FADD.FTZ R109, R109, R98 ;  /* 0x000000626d6d7221 */ /* 0x000fe60000010000 */
[----:B------:R-:W-:Y:S01]  /*12a50*/  F2FP.BF16.F32.PACK_AB R15, R107, R104 ;  /* 0x000000686b0f723e */ /* 0x000fe200000010ff */
[----:B------:R-:W-:Y:S01]  /*12a60*/  FADD.FTZ R109, R106, R109 ;  /* 0x0000006d6a6d7221 */ /* 0x000fe20000010000 */
[----:B------:R-:W-:Y:S02]  /*12a70*/  F2FP.BF16.F32.PACK_AB R12, R137, R108 ;  /* 0x0000006c890c723e */ /* 0x000fe400000010ff */
[----:B------:R-:W-:Y:S01]  /*12a80*/  F2FP.BF16.F32.PACK_AB R14, R110, R111 ;  /* 0x0000006f6e0e723e */ /* 0x000fe200000010ff */
[----:B------:R-:W-:Y:S04]  /*12a90*/  FADD.FTZ R104, R104, R109 ;  /* 0x0000006d68687221 */ /* 0x000fe80000010000 */
[----:B------:R-:W-:Y:S02]  /*12aa0*/  FADD.FTZ R107, R107, R104 ;  /* 0x000000686b6b7221 */ /* 0x000fe40000010000 */
[C---:B--2---:R-:W-:Y:S06]  /*12ab0*/  HMMA.16816.F32.BF16 R8, R12.reuse, R16, R8 ;  /* 0x000000100c08723c */ /* 0x044fec0000041808 */
[C---:B------:R-:W-:Y:S01]  /*12ac0*/  HMMA.16816.F32.BF16 R36, R12.reuse, R18, R36 ;  /* 0x000000120c24723c */ /* 0x040fe20000041824 */
[----:B------:R-:W2:Y:S05]  /*12ad0*/  LDSM.16.MT88.4 R16, [R114+0x7800] ;  /* 0x007800007210783b */ /* 0x000eaa0000004200 */
[C---:B------:R-:W-:Y:S06]  /*12ae0*/  HMMA.16816.F32.BF16 R40, R12.reuse, R20, R40 ;  /* 0x000000140c28723c */ /* 0x040fec0000041828 */
        /* <DEDUP_REMOVED lines=14> */
[----:B------:R-:W-:Y:S01]  /*12bd0*/  F2FP.BF16.F32.PACK_AB R13, R35, R86 ;  /* 0x00000056230d723e */ /* 0x000fe200000010ff */
[----:B------:R-:W-:Y:S03]  /*12be0*/  FADD.FTZ R86, R86, R107 ;  /* 0x0000006b56567221 */ /* 0x000fe60000010000 */
[----:B------:R-:W-:Y:S01]  /*12bf0*/  F2FP.BF16.F32.PACK_AB R15, R103, R34 ;  /* 0x00000022670f723e */ /* 0x000fe200000010ff */
[----:B------:R-:W-:Y:S01]  /*12c00*/  FADD.FTZ R35, R35, R86 ;  /* 0x0000005623237221 */ /* 0x000fe20000010000 */
[----:B-1----:R-:W-:Y:S02]  /*12c10*/  F2FP.BF16.F32.PACK_AB R12, R33, R96 ;  /* 0x00000060210c723e */ /* 0x002fe400000010ff */
[----:B---3--:R-:W-:Y:S01]  /*12c20*/  F2FP.BF16.F32.PACK_AB R14, R97, R32 ;  /* 0x00000020610e723e */ /* 0x008fe200000010ff */
[----:B------:R-:W-:Y:S04]  /*12c30*/  FADD.FTZ R34, R34, R35 ;  /* 0x0000002322227221 */ /* 0x000fe80000010000 */
[----:B------:R-:W-:Y:S02]  /*12c40*/  FADD.FTZ R133, R103, R34 ;  /* 0x0000002267857221 */ /* 0x000fe40000010000 */
[C---:B------:R-:W-:Y:S01]  /*12c50*/  HMMA.16816.F32.BF16 R80, R12.reuse, R24, R8 ;  /* 0x000000180c50723c */ /* 0x040fe20000041808 */
[----:B------:R-:W1:Y:S05]  /*12c60*/  LDSM.16.MT88.4 R8, [R114+0x8c00] ;  /* 0x008c00007208783b */ /* 0x000e6a0000004200 */
[C---:B------:R-:W-:Y:S06]  /*12c70*/  HMMA.16816.F32.BF16 R36, R12.reuse, R26, R36 ;  /* 0x0000001a0c24723c */ /* 0x040fec0000041824 */
[C---:B--2---:R-:W-:Y:S06]  /*12c80*/  HMMA.16816.F32.BF16 R40, R12.reuse, R16, R40 ;  /* 0x000000100c28723c */ /* 0x044fec0000041828 */
[C---:B------:R-:W-:Y:S01]  /*12c90*/  HMMA.16816.F32.BF16 R44, R12.reuse, R18, R44 ;  /* 0x000000120c2c723c */ /* 0x040fe2000004182c */
[----:B------:R-:W2:Y:S05]  /*12ca0*/  LDSM.16.MT88.4 R16, [R112+0x8c00] ;  /* 0x008c00007010783b */ /* 0x000eaa0000004200 */
[C---:B------:R-:W-:Y:S06]  /*12cb0*/  HMMA.16816.F32.BF16 R48, R12.reuse, R28, R48 ;  /* 0x0000001c0c30723c */ /* 0x040fec0000041830 */
[C---:B------:R-:W-:Y:S06]  /*12cc0*/  HMMA.16816.F32.BF16 R52, R12.reuse, R30, R52 ;  /* 0x0000001e0c34723c */ /* 0x040fec0000041834 */
[C---:B----4-:R-:W-:Y:S06]  /*12cd0*/  HMMA.16816.F32.BF16 R56, R12.reuse, R20, R56 ;  /* 0x000000140c38723c */ /* 0x050fec0000041838 */
[C---:B------:R-:W-:Y:S06]  /*12ce0*/  HMMA.16816.F32.BF16 R60, R12.reuse, R22, R60 ;  /* 0x000000160c3c723c */ /* 0x040fec000004183c */
[C---:B-1----:R-:W-:Y:S06]  /*12cf0*/  HMMA.16816.F32.BF16 R64, R12.reuse, R8, R64 ;  /* 0x000000080c40723c */ /* 0x042fec0000041840 */
[C---:B------:R-:W-:Y:S05]  /*12d00*/  HMMA.16816.F32.BF16 R68, R12.reuse, R10, R68 ;  /* 0x0000000a0c44723c */ /* 0x040fea0000041844 */
[----:B------:R-:W-:Y:S01]  /*12d10*/  FADD.FTZ R8, R108, R89 ;  /* 0x000000596c087221 */ /* 0x000fe20000010000 */
[C---:B--2---:R-:W-:Y:S05]  /*12d20*/  HMMA.16816.F32.BF16 R72, R12.reuse, R16, R72 ;  /* 0x000000100c48723c */ /* 0x044fea0000041848 */
[----:B------:R-:W-:Y:S01]  /*12d30*/  MOV R89, R0 ;  /* 0x0000000000597202 */ /* 0x000fe20000000f00 */
[----:B------:R-:W-:Y:S01]  /*12d40*/  FADD.FTZ R8, R137, R8 ;  /* 0x0000000889087221 */ /* 0x000fe20000010000 */
[----:B------:R-:W-:Y:S04]  /*12d50*/  HMMA.16816.F32.BF16 R76, R12, R18, R76 ;  /* 0x000000120c4c723c */ /* 0x000fe8000004184c */
[----:B------:R-:W-:Y:S01]  /*12d60*/  FADD.FTZ R111, R111, R8 ;  /* 0x000000086f6f7221 */ /* 0x000fe20000010000 */
[----:B------:R-:W-:Y:S03]  /*12d70*/  MOV R137, R135 ;  /* 0x0000008700897202 */ /* 0x000fe60000000f00 */
[----:B------:R-:W-:Y:S04]  /*12d80*/  FADD.FTZ R111, R110, R111 ;  /* 0x0000006f6e6f7221 */ /* 0x000fe80000010000 */
[----:B------:R-:W-:Y:S04]  /*12d90*/  FADD.FTZ R96, R96, R111 ;  /* 0x0000006f60607221 */ /* 0x000fe80000010000 */
[----:B------:R-:W-:Y:S04]  /*12da0*/  FADD.FTZ R33, R33, R96 ;  /* 0x0000006021217221 */ /* 0x000fe80000010000 */
[----:B------:R-:W-:Y:S04]  /*12db0*/  FADD.FTZ R32, R32, R33 ;  /* 0x0000002120207221 */ /* 0x000fe80000010000 */
[----:B------:R-:W-:Y:S01]  /*12dc0*/  FADD.FTZ R136, R97, R32 ;  /* 0x0000002061887221 */ /* 0x000fe20000010000 */
[----:B------:R-:W-:Y:S06]  /*12dd0*/  @P0 BRA `(.L_x_5622) ;  /* 0xffffffd4009c0947 */ /* 0x000fec000383ffff */
.L_x_5618:
        /* <DEDUP_REMOVED lines=8> */
[----:B---3--:R-:W-:-:S03]  /*12e60*/  FADD.FTZ R7, R7, R136 ;  /* 0x0000008807077221 */ /* 0x008fc60000010000 */
[----:B------:R-:W1:Y:S04]  /*12e70*/  SHFL.BFLY PT, R3, R8, 0x1, 0x1f ;  /* 0x0c201f0008037f89 */ /* 0x000e6800000e0000 */
[----:B------:R-:W2:Y:S01]  /*12e80*/  SHFL.BFLY PT, R4, R7, 0x1, 0x1f ;  /* 0x0c201f0007047f89 */ /* 0x000ea200000e0000 */
[----:B-1----:R-:W-:Y:S02]  /*12e90*/  FADD.FTZ R3, R8, R3 ;  /* 0x0000000308037221 */ /* 0x002fe40000010000 */
[----:B------:R-:W1:Y:S01]  /*12ea0*/  S2R R8, SR_TID.X ;  /* 0x0000000000087919 */ /* 0x000e620000002100 */
[----:B--2---:R-:W-:Y:S01]  /*12eb0*/  FADD.FTZ R4, R7, R4 ;  /* 0x0000000407047221 */ /* 0x004fe20000010000 */
[----:B------:R-:W-:Y:S02]  /*12ec0*/  SHF.R.S32.HI R7, RZ, 0x1f, R120 ;  /* 0x0000001fff077819 */ /* 0x000fe40000011478 */
[----:B------:R-:W-:-:S02]  /*12ed0*/  FSETP.NE.FTZ.AND P2, PT, R3, RZ, PT ;  /* 0x000000ff0300720b */ /* 0x000fc40003f55000 */
[----:B------:R-:W-:Y:S02]  /*12ee0*/  LEA.HI R7, R7, R120, RZ, 0x3 ;  /* 0x0000007807077211 */ /* 0x000fe400078f18ff */
[----:B------:R-:W-:Y:S02]  /*12ef0*/  FSETP.NE.FTZ.AND P3, PT, R4, RZ, PT ;  /* 0x000000ff0400720b */ /* 0x000fe40003f75000 */
[----:B------:R-:W-:-:S04]  /*12f00*/  LOP3.LUT R7, R7, 0xfffffff8, RZ, 0xc0, !PT ;  /* 0xfffffff807077812 */ /* 0x000fc800078ec0ff */
[----:B------:R-:W-:-:S03]  /*12f10*/  IADD3 R7, R120, -R7, RZ ;  /* 0x8000000778077210 */ /* 0x000fc60007ffe0ff */
[----:B------:R-:W2:Y:S01]  /*12f20*/  @P2 MUFU.RCP R6, R3 ;  /* 0x0000000300062308 */ /* 0x000ea20000001000 */
[----:B------:R-:W-:Y:S01]  /*12f30*/  LEA.HI R9, R7, R7, RZ, 0x1 ;  /* 0x0000000707097211 */ /* 0x000fe200078f08ff */
[----:B------:R-:W3:Y:S03]  /*12f40*/  @P2 LDC R19, c[0x0][0x2e8] ;  /* 0x0000ba00ff132b82 */ /* 0x000ee60000000800 */
[----:B------:R-:W-:Y:S02]  /*12f50*/  LOP3.LUT R10, R9, 0x3fffffe, RZ, 0xc0, !PT ;  /* 0x03fffffe090a7812 */ /* 0x000fe400078ec0ff */
[----:B------:R-:W-:Y:S01]  /*12f60*/  SHF.R.S32.HI R9, RZ, 0x1, R9 ;  /* 0x00000001ff097819 */ /* 0x000fe20000011409 */
[----:B------:R-:W4:Y:S02]  /*12f70*/  @P3 MUFU.RCP R5, R4 ;  /* 0x0000000400053308 */ /* 0x000f240000001000 */
[----:B------:R-:W-:Y:S01]  /*12f80*/  IMAD.IADD R10, R7, 0x1, -R10 ;  /* 0x00000001070a7824 */ /* 0x000fe200078e0a0a */
[C---:B------:R-:W-:Y:S01]  /*12f90*/  LOP3.LUT P0, RZ, R9.reuse, 0x2, RZ, 0xc0, !PT ;  /* 0x0000000209ff7812 */ /* 0x040fe2000780c0ff */
[C---:B------:R-:W-:Y:S01]  /*12fa0*/  IMAD.SHL.U32 R14, R9.reuse, 0x40, RZ ;  /* 0x00000040090e7824 */ /* 0x040fe200078e00ff */
[----:B------:R-:W-:Y:S01]  /*12fb0*/  LOP3.LUT R9, R9, 0x1, RZ, 0xc0, !PT ;  /* 0x0000000109097812 */ /* 0x000fe200078ec0ff */
[----:B------:R-:W5:Y:S01]  /*12fc0*/  @P3 LDC R21, c[0x0][0x2e8] ;  /* 0x0000ba00ff153b82 */ /* 0x000f620000000800 */
[----:B-1----:R-:W-:Y:S01]  /*12fd0*/  SHF.R.S32.HI R7, RZ, 0x1f, R8 ;  /* 0x0000001fff077819 */ /* 0x002fe20000011408 */
[----:B------:R-:W-:Y:S01]  /*12fe0*/  @P3 MUFU.LG2 R4, R4 ;  /* 0x0000000400043308 */ /* 0x000fe20000000c00 */
[----:B------:R-:W-:Y:S01]  /*12ff0*/  LOP3.LUT R14, R14, 0xc0, RZ, 0xc0, !PT ;  /* 0x000000c00e0e7812 */ /* 0x000fe200078ec0ff */
[C---:B--2---:R-:W-:Y:S01]  /*13000*/  FMUL.FTZ R83, R6.reuse, R83 ;  /* 0x0000005306537220 */ /* 0x044fe20000410000 */
[C---:B------:R-:W-:Y:S01]  /*13010*/  LEA.HI R11, R7.reuse, R8, RZ, 0x2 ;  /* 0x00000008070b7211 */ /* 0x040fe200078f10ff */
[C---:B------:R-:W-:Y:S01]  /*13020*/  FMUL.FTZ R82, R6.reuse, R82 ;  /* 0x0000005206527220 */ /* 0x040fe20000410000 */
[----:B------:R-:W-:Y:S01]  /*13030*/  LEA.HI R7, R7, R8, RZ, 0x5 ;  /* 0x0000000807077211 */ /* 0x000fe200078f28ff */
[C---:B------:R-:W-:Y:S01]  /*13040*/  FMUL.FTZ R39, R6.reuse, R39 ;  /* 0x0000002706277220 */ /* 0x040fe20000410000 */
[----:B------:R-:W-:Y:S01]  /*13050*/  LOP3.LUT R11, R11, 0xfffffffc, RZ, 0xc0, !PT ;  /* 0xfffffffc0b0b7812 */ /* 0x000fe200078ec0ff */
[----:B------:R-:W-:Y:S01]  /*13060*/  FMUL.FTZ R38, R6, R38 ;  /* 0x0000002606267220 */ /* 0x000fe20000410000 */
[----:B------:R-:W-:Y:S01]  /*13070*/  SHF.R.S32.HI R12, RZ, 0x5, R7 ;  /* 0x00000005ff0c7819 */ /* 0x000fe20000011407 */
[----:B----4-:R-:W-:Y:S01]  /*13080*/  FMUL.FTZ R80, R5, R80 ;  /* 0x0000005005507220 */ /* 0x010fe20000410000 */
[----:B------:R-:W-:Y:S01]  /*13090*/  IADD3 R11, -R11, R8, RZ ;  /* 0x000000080b0b7210 */ /* 0x000fe20007ffe1ff */
[----:B------:R-:W-:Y:S01]  /*130a0*/  FMUL.FTZ R81, R5, R81 ;  /* 0x0000005105517220 */ /* 0x000fe20000410000 */
[----:B------:R-:W-:Y:S01]  /*130b0*/  ISETP.NE.U32.AND P1, PT, R9, 0x1, PT ;  /* 0x000000010900780c */ /* 0x000fe20003f25070 */
[C---:B------:R-:W-:Y:S01]  /*130c0*/  FMUL.FTZ R36, R5.reuse, R36 ;  /* 0x0000002405247220 */ /* 0x040fe20000410000 */
[----:B------:R-:W-:Y:S01]  /*130d0*/  LEA R13, R12, R11, 0x8 ;  /* 0x0000000b0c0d7211 */ /* 0x000fe200078e40ff */
[C---:B------:R-:W-:Y:S01]  /*130e0*/  FMUL.FTZ R37, R5.reuse, R37 ;  /* 0x0000002505257220 */ /* 0x040fe20000410000 */
[C---:B------:R-:W-:Y:S01]  /*130f0*/  FMUL.FTZ R40, R5.reuse, R40 ;  /* 0x0000002805287220 */ /* 0x040fe20000410000 */
[C---:B------:R-:W-:Y:S01]  /*13100*/  FMUL.FTZ R41, R5.reuse, R41 ;  /* 0x0000002905297220 */ /* 0x040fe20000410000 */
[----:B------:R-:W-:Y:S01]  /*13110*/  LEA R10, R10, R13, 0x4 ;  /* 0x0000000d0a0a7211 */ /* 0x000fe200078e20ff */
[----:B------:R-:W-:Y:S01]  /*13120*/  FMUL.FTZ R43, R6, R43 ;  /* 0x0000002b062b7220 */ /* 0x000fe20000410000 */
[----:B------:R-:W-:Y:S01]  /*13130*/  LEA.HI R13, R14, R14, RZ, 0x1d ;  /* 0x0000000e0e0d7211 */ /* 0x000fe200078fe8ff */
[----:B------:R-:W-:Y:S01]  /*13140*/  FMUL.FTZ R42, R6, R42 ;  /* 0x0000002a062a7220 */ /* 0x000fe20000410000 */
[C---:B------:R-:W-:Y:S01]  /*13150*/  FMUL.FTZ R44, R5.reuse, R44 ;  /* 0x0000002c052c7220 */ /* 0x040fe20000410000 */
[C---:B------:R-:W-:Y:S01]  /*13160*/  FMUL.FTZ R45, R5.reuse, R45 ;  /* 0x0000002d052d7220 */ /* 0x040fe20000410000 */
[----:B------:R-:W-:Y:S01]  /*13170*/  LEA R10, R10, R13, 0x1 ;  /* 0x0000000d0a0a7211 */ /* 0x000fe200078e08ff */
[C---:B------:R-:W-:Y:S01]  /*13180*/  FMUL.FTZ R47, R6.reuse, R47 ;  /* 0x0000002f062f7220 */ /* 0x040fe20000410000 */
[----:B------:R-:W-:Y:S01]  /*13190*/  FMUL.FTZ R46, R6, R46 ;  /* 0x0000002e062e7220 */ /* 0x000fe20000410000 */
[----:B------:R-:W-:Y:S01]  /*131a0*/  FMUL.FTZ R48, R5, R48 ;  /* 0x0000003005307220 */ /* 0x000fe20000410000 */
[----:B------:R-:W-:Y:S01]  /*131b0*/  LEA R9, R10, UR4, 0x1 ;  /* 0x000000040a097c11 */ /* 0x000fe2000f8e08ff */
[----:B------:R-:W-:-:S02]  /*131c0*/  IMAD.MOV.U32 R10, RZ, RZ, 0x20 ;  /* 0x00000020ff0a7424 */ /* 0x000fc400078e00ff */
[----:B------:R-:W-:Y:S01]  /*131d0*/  FMUL.FTZ R49, R5, R49 ;  /* 0x0000003105317220 */ /* 0x000fe20000410000 */
[C---:B------:R-:W-:Y:S01]  /*131e0*/  FMUL.FTZ R51, R6.reuse, R51 ;  /* 0x0000003306337220 */ /* 0x040fe20000410000 */
[----:B------:R-:W-:Y:S01]  /*131f0*/  IADD3 R13, R9, -0x10, RZ ;  /* 0xfffffff0090d7810 */ /* 0x000fe20007ffe0ff */
[----:B------:R-:W-:Y:S01]  /*13200*/  FMUL.FTZ R50, R6, R50 ;  /* 0x0000003206327220 */ /* 0x000fe20000410000 */
[----:B------:R-:W-:Y:S01]  /*13210*/  SEL R10, R10, 0xffffffe0, !P0 ;  /* 0xffffffe00a0a7807 */ /* 0x000fe20004000000 */
[----:B------:R-:W-:Y:S01]  /*13220*/  FMUL.FTZ R52, R5, R52 ;  /* 0x0000003405347220 */ /* 0x000fe20000410000 */
[----:B------:R-:W-:Y:S01]  /*13230*/  @P1 IADD3 R13, R9, 0x10, RZ ;  /* 0x00000010090d1810 */ /* 0x000fe20007ffe0ff */
        /* <DEDUP_REMOVED lines=23> */
[----:B------:R-:W-:Y:S01]  /*133b0*/  IMAD.IADD R17, R10, 0x1, R13 ;  /* 0x000000010a117824 */ /* 0x000fe200078e020d */
[----:B------:R-:W-:Y:S01]  /*133c0*/  F2FP.BF16.F32.PACK_AB R46, R47, R46 ;  /* 0x0000002e2f2e723e */ /* 0x000fe200000010ff */
[C---:B------:R-:W-:Y:S01]  /*133d0*/  FMUL.FTZ R68, R5.reuse, R68 ;  /* 0x0000004405447220 */ /* 0x040fe20000410000 */
[----:B------:R-:W-:Y:S01]  /*133e0*/  FMUL.FTZ R69, R5, R69 ;  /* 0x0000004505457220 */ /* 0x000fe20000410000 */
        /* <DEDUP_REMOVED lines=41> */
[----:B---3--:R-:W-:Y:S01]  /*13680*/  @P2 FFMA.FTZ R10, R0, R19, R3 ;  /* 0x00000013000a2223 */ /* 0x008fe20000010003 */
        /* <DEDUP_REMOVED lines=17> */
[----:B-1----:R-:W-:Y:S01]  /*137a0*/  MOV R9, 0x7f800000 ;  /* 0x7f80000000097802 */ /* 0x002fe20000000f00 */
[----:B-----5:R-:W-:Y:S01]  /*137b0*/  @P3 FFMA.FTZ R9, R2, R21, R23 ;  /* 0x0000001502093223 */ /* 0x020fe20000010017 */
[----:B--2---:R-:W-:-:S04]  /*137c0*/  LOP3.LUT R13, R14, 0xfffffffc, RZ, 0xc0, !PT ;  /* 0xfffffffc0e0d7812 */ /* 0x004fc800078ec0ff */
[----:B------:R-:W-:Y:S01]  /*137d0*/  IADD3 R12, R12, -R13, RZ ;  /* 0x8000000d0c0c7210 */ /* 0x000fe20007ffe0ff */
[----:B------:R-:W-:Y:S06]  /*137e0*/  @!P0 BRA `(.L_x_5623) ;  /* 0x0000000000248947 */ /* 0x000fec0003800000 */
[----:B---3--:R-:W1:Y:S01]  /*137f0*/  S2R R17, SR_CTAID.Y ;  /* 0x0000000000117919 */ /* 0x008e620000002600 */
        /* <DEDUP_REMOVED lines=8> */
.L_x_5623:
[----:B------:R-:W1:Y:S01]  /*13880*/  S2R R16, SR_CTAID.Z ;  /* 0x0000000000107919 */ /* 0x000e620000002700 */
[----:B------:R-:W1:Y:S01]  /*13890*/  LDC R2, c[0x0][0x270] ;  /* 0x00009c00ff027b82 */ /* 0x000e620000000800 */
[----:B---3--:R-:W1:Y:S07]  /*138a0*/  S2R R17, SR_CTAID.Y ;  /* 0x0000000000117919 */ /* 0x008e6e0000002600 */
[----:B------:R-:W2:Y:S01]  /*138b0*/  LDC R0, c[0x0][0x2c4] ;  /* 0x0000b100ff007b82 */ /* 0x000ea20000000800 */
[----:B-1----:R-:W-:-:S04]  /*138c0*/  IMAD R3, R17, R2, R16 ;  /* 0x0000000211037224 */ /* 0x002fc800078e0210 */
[----:B--2---:R-:W-:-:S07]  /*138d0*/  IMAD R0, R3, R0, RZ ;  /* 0x0000000003007224 */ /* 0x004fce00078e02ff */
.L_x_5624:
[----:B------:R-:W-:Y:S01]  /*138e0*/  LOP3.LUT R7, R7, 0xffffffe0, RZ, 0xc0, !PT ;  /* 0xffffffe007077812 */ /* 0x000fe200078ec0ff */
[----:B------:R-:W1:Y:S01]  /*138f0*/  LDC.64 R2, c[0x0][0x290] ;  /* 0x0000a400ff027b82 */ /* 0x000e620000000a00 */
[----:B------:R-:W-:Y:S01]  /*13900*/  BSSY B0, `(.L_x_5625) ;  /* 0x0000014000007945 */ /* 0x000fe20003800000 */
[----:B------:R-:W-:Y:S02]  /*13910*/  IMAD R12, R12, 0x10, R127 ;  /* 0x000000100c0c7824 */ /* 0x000fe400078e027f */
[----:B------:R-:W-:-:S04]  /*13920*/  IMAD.IADD R7, R8, 0x1, -R7 ;  /* 0x0000000108077824 */ /* 0x000fc800078e0a07 */
[----:B------:R-:W-:Y:S01]  /*13930*/  BAR.SYNC.DEFER_BLOCKING 0x0 ;  /* 0x0000000000007b1d */ /* 0x000fe20000010000 */
[----:B------:R-:W-:-:S13]  /*13940*/  LOP3.LUT P0, RZ, R7, 0x3, RZ, 0xc0, !PT ;  /* 0x0000000307ff7812 */ /* 0x000fda000780c0ff */
[----:B------:R-:W-:Y:S05]  /*13950*/  @P0 BRA `(.L_x_5626) ;  /* 0x0000000000380947 */ /* 0x000fea0003800000 */
[----:B------:R-:W2:Y:S01]  /*13960*/  S2R R5, SR_CTAID.X ;  /* 0x0000000000057919 */ /* 0x000ea20000002500 */
[----:B------:R-:W-:Y:S01]  /*13970*/  VIADD R4, R12, 0x8 ;  /* 0x000000080c047836 */ /* 0x000fe20000000000 */
[----:B------:R-:W-:Y:S01]  /*13980*/  ULDC.64 UR4, c[0x0][0x2b0] ;  /* 0x0000ac0000047ab9 */ /* 0x000fe20000000a00 */
[C---:B--2---:R-:W-:Y:S02]  /*13990*/  IMAD R13, R5.reuse, 0x40, R0 ;  /* 0x00000040050d7824 */ /* 0x044fe400078e0200 */
        /* <DEDUP_REMOVED lines=10> */
.L_x_5626:
[----:B------:R-:W-:Y:S05]  /*13a40*/  BSYNC B0 ;  /* 0x0000000000007941 */ /* 0x000fea0003800000 */
.L_x_5625:
[----:B------:R-:W3:Y:S01]  /*13a50*/  S2UR UR8, SR_CTAID.X ;  /* 0x00000000000879c3 */ /* 0x000ee20000002500 */
[----:B------:R-:W4:Y:S01]  /*13a60*/  S2R R0, SR_TID.X ;  /* 0x0000000000007919 */ /* 0x000f220000002100 */
[----:B------:R-:W-:Y:S01]  /*13a70*/  SHF.R.S32.HI R7, RZ, 0x1f, R17 ;  /* 0x0000001fff077819 */ /* 0x000fe20000011411 */
[----:B------:R-:W-:Y:S01]  /*13a80*/  IMAD.SHL.U32 R6, R11, 0x8, RZ ;  /* 0x000000080b067824 */ /* 0x000fe200078e00ff */
[----:B------:R-:W-:Y:S01]  /*13a90*/  ISETP.NE.AND P0, PT, R119, -0x1, PT ;  /* 0xffffffff7700780c */ /* 0x000fe20003f05270 */
[-C--:B-1----:R-:W-:Y:S01]  /*13aa0*/  IMAD.WIDE.U32 R22, R17, R2.reuse, RZ ;  /* 0x0000000211167225 */ /* 0x082fe200078e00ff */
[----:B------:R1:W1:Y:S01]  /*13ab0*/  LDS.128 R12, [R129+0x800] ;  /* 0x00080000810c7984 */ /* 0x0002620000000c00 */
[----:B------:R-:W-:Y:S01]  /*13ac0*/  BSSY B0, `(.L_x_5627) ;  /* 0x0000032000007945 */ /* 0x000fe20003800000 */
[----:B--2---:R-:W2:Y:S01]  /*13ad0*/  LDC.64 R4, c[0x0][0x298] ;  /* 0x0000a600ff047b82 */ /* 0x004ea20000000a00 */
[----:B------:R-:W-:Y:S01]  /*13ae0*/  IMAD R18, R7, R2, RZ ;  /* 0x0000000207127224 */ /* 0x000fe200078e02ff */
[----:B------:R-:W-:Y:S01]  /*13af0*/  SHF.R.S32.HI R7, RZ, 0x1f, R6 ;  /* 0x0000001fff077819 */ /* 0x000fe20000011406 */
[----:B------:R-:W-:Y:S01]  /*13b00*/  VIADD R2, R120, 0x20 ;  /* 0x0000002078027836 */ /* 0x000fe20000000000 */
[----:B------:R1:W1:Y:S01]  /*13b10*/  LDS.128 R8, [R129+0x1800] ;  /* 0x0018000081087984 */ /* 0x0002620000000c00 */
[----:B------:R-:W-:Y:S01]  /*13b20*/  IMAD R17, R17, R3, R18 ;  /* 0x0000000311117224 */ /* 0x000fe200078e0212 */
[----:B------:R-:W-:Y:S01]  /*13b30*/  SHF.R.S32.HI R18, RZ, 0x1f, R16 ;  /* 0x0000001fff127819 */ /* 0x000fe20000011410 */
[----:B---3--:R-:W-:-:S04]  /*13b40*/  USHF.L.U32 UR8, UR8, 0x6, URZ ;  /* 0x0000000608087899 */ /* 0x008fc8000800063f */
[----:B------:R-:W-:Y:S02]  /*13b50*/  USHF.R.S32.HI UR4, URZ, 0x1f, UR8 ;  /* 0x0000001f3f047899 */ /* 0x000fe40008011408 */
[----:B------:R-:W-:Y:S01]  /*13b60*/  IADD3 R19, R118, -UR8, RZ ;  /* 0x8000000876137c10 */ /* 0x000fe2000fffe0ff */
[----:B--2---:R-:W-:-:S03]  /*13b70*/  IMAD.WIDE.U32 R24, R119, R4, RZ ;  /* 0x0000000477187225 */ /* 0x004fc600078e00ff */
[----:B------:R-:W-:Y:S01]  /*13b80*/  ISETP.GE.AND P4, PT, R2, R19, PT ;  /* 0x000000130200720c */ /* 0x000fe20003f86270 */
[----:B------:R-:W-:Y:S01]  /*13b90*/  IMAD R20, R119, R5, R25 ;  /* 0x0000000577147224 */ /* 0x000fe200078e0219 */
[----:B------:R-:W-:Y:S01]  /*13ba0*/  SEL R3, R22, R24, !P0 ;  /* 0x0000001816037207 */ /* 0x000fe20004000000 */
[----:B------:R-:W-:Y:S01]  /*13bb0*/  IMAD.WIDE.U32 R24, R4, UR8, R6 ;  /* 0x0000000804187c25 */ /* 0x000fe2000f8e0006 */
[----:B------:R-:W-:-:S03]  /*13bc0*/  @!P0 IADD3 R20, R23, R17, RZ ;  /* 0x0000001117148210 */ /* 0x000fc60007ffe0ff */
[----:B------:R-:W-:Y:S01]  /*13bd0*/  IMAD R22, R4, UR4, RZ ;  /* 0x0000000404167c24 */ /* 0x000fe2000f8e02ff */
[----:B------:R-:W-:Y:S01]  /*13be0*/  IADD3 R28, P0, R3, R24, RZ ;  /* 0x00000018031c7210 */ /* 0x000fe20007f1e0ff */
[----:B------:R-:W-:Y:S01]  /*13bf0*/  ULDC.64 UR4, c[0x0][0x2a0] ;  /* 0x0000a80000047ab9 */ /* 0x000fe20000000a00 */
[----:B----4-:R-:W-:Y:S01]  /*13c00*/  SHF.R.S32.HI R3, RZ, 0x1f, R0 ;  /* 0x0000001fff037819 */ /* 0x010fe20000011400 */
[----:B------:R-:W-:-:S03]  /*13c10*/  IMAD R17, R5, UR8, R22 ;  /* 0x0000000805117c24 */ /* 0x000fc6000f8e0216 */
[----:B------:R-:W-:Y:S02]  /*13c20*/  LEA.HI R3, R3, R0, RZ, 0x2 ;  /* 0x0000000003037211 */ /* 0x000fe400078f10ff */
[----:B------:R-:W-:Y:S01]  /*13c30*/  IADD3.X R29, R20, R25, R17, P0, !PT ;  /* 0x00000019141d7210 */ /* 0x000fe200007fe411 */
[----:B------:R-:W-:Y:S01]  /*13c40*/  IMAD R17, R18, UR4, RZ ;  /* 0x0000000412117c24 */ /* 0x000fe2000f8e02ff */
[----:B------:R-:W-:Y:S01]  /*13c50*/  ISETP.GE.AND P0, PT, R120, R19, PT ;  /* 0x000000137800720c */ /* 0x000fe20003f06270 */
[----:B------:R2:W3:Y:S01]  /*13c60*/  LDS.128 R24, [R129] ;  /* 0x0000000081187984 */ /* 0x0004e20000000c00 */
[----:B------:R-:W-:Y:S01]  /*13c70*/  SHF.R.S32.HI R3, RZ, 0x2, R3 ;  /* 0x00000002ff037819 */ /* 0x000fe20000011403 */
[C---:B------:R-:W-:Y:S02]  /*13c80*/  IMAD R0, R16.reuse, UR5, R17 ;  /* 0x0000000510007c24 */ /* 0x040fe4000f8e0211 */
[----:B------:R-:W-:Y:S01]  /*13c90*/  IMAD.WIDE.U32 R28, R16, UR4, R28 ;  /* 0x00000004101c7c25 */ /* 0x000fe2000f8e001c */
[----:B------:R2:W4:Y:S01]  /*13ca0*/  LDS.128 R20, [R129+0x1000] ;  /* 0x0010000081147984 */ /* 0x0005220000000c00 */
[----:B------:R-:W-:-:S02]  /*13cb0*/  SHF.R.S32.HI R3, RZ, 0x1f, R3 ;  /* 0x0000001fff037819 */ /* 0x000fc40000011403 */
[----:B------:R-:W-:Y:S01]  /*13cc0*/  IMAD.IADD R31, R0, 0x1, R29 ;  /* 0x00000001001f7824 */ /* 0x000fe200078e021d */
[----:B------:R2:W1:Y:S03]  /*13cd0*/  LDS.128 R16, [R129+0x2000] ;  /* 0x0020000081107984 */ /* 0x0004660000000c00 */
[----:B------:R-:W-:Y:S05]  /*13ce0*/  @P0 BRA `(.L_x_5628) ;  /* 0x00000000003c0947 */ /* 0x000fea0003800000 */
        /* <DEDUP_REMOVED lines=15> */
.L_x_5628:
[----:B------:R-:W-:Y:S05]  /*13de0*/  BSYNC B0 ;  /* 0x0000000000007941 */ /* 0x000fea0003800000 */
.L_x_5627:
        /* <DEDUP_REMOVED lines=22> */
.L_x_5629:
        /* <DEDUP_REMOVED lines=11> */
.L_x_6504:


//--------------------- .text._ZN5flash24flash_fwd_splitkv_kernelI23Flash_fwd_kernel_traitsILi96ELi64ELi64ELi4ELb0ELb0EN7cutlass10bfloat16_tE19Flash_kernel_traitsILi96ELi64ELi64ELi4ES3_EELb1ELb0ELb1ELb0ELb0ELb1ELb0ELb1EEEvNS_16Flash_fwd_paramsE --------------------------
	.section	.text._ZN5flash24flash_fwd_splitkv_kernelI23Flash_fwd_kernel_traitsILi96ELi64ELi64ELi4ELb0ELb0EN7cutlass10bfloat16_tE19Flash_kernel_traitsILi96ELi64ELi64ELi4ES3_EELb1ELb0ELb1ELb0ELb0ELb1ELb0ELb1EEEvNS_16Flash_fwd_paramsE,"ax",@progbits
	.align	128
        .global         _ZN5flash24flash_fwd_splitkv_kernelI23Flash_fwd_kernel_traitsILi96ELi64ELi64ELi4ELb0ELb0EN7cutlass10bfloat16_tE19Flash_kernel_traitsILi96ELi64ELi64ELi4ES3_EELb1ELb0ELb1ELb0ELb0ELb1ELb0ELb1EEEvNS_16Flash_fwd_paramsE
        .type           _ZN5flash24flash_fwd_splitkv_kernelI23Flash_fwd_kernel_traitsILi96ELi64ELi64ELi4ELb0ELb0EN7cutlass10bfloat16_tE19Flash_kernel_traitsILi96ELi64ELi64ELi4ES3_EELb1ELb0ELb1ELb0ELb0ELb1ELb0ELb1EEEvNS_16Flash_fwd_paramsE,@function
        .size           _ZN5flash24flash_fwd_splitkv_kernelI23Flash_fwd_kernel_traitsILi96ELi64ELi64ELi4ELb0ELb0EN7cutlass10bfloat16_tE19Flash_kernel_traitsILi96ELi64ELi64ELi4ES3_EELb1ELb0ELb1ELb0ELb0ELb1ELb0ELb1EEEvNS_16Flash_fwd_paramsE,(.L_x_6505 - _ZN5flash24flash_fwd_splitkv_kernelI23Flash_fwd_kernel_traitsILi96ELi64ELi64ELi4ELb0ELb0EN7cutlass10bfloat16_tE19Flash_kernel_traitsILi96ELi64ELi64ELi4ES3_EELb1ELb0ELb1ELb0ELb0ELb1ELb0ELb1EEEvNS_16Flash_fwd_paramsE)
        .other          _ZN5flash24flash_fwd_splitkv_kernelI23Flash_fwd_kernel_traitsILi96ELi64ELi64ELi4ELb0ELb0EN7cutlass10bfloat16_tE19Flash_kernel_traitsILi96ELi64ELi64ELi4ES3_EELb1ELb0ELb1ELb0ELb0ELb1ELb0ELb1EEEvNS_16Flash_fwd_paramsE,@"STO_CUDA_ENTRY STV_DEFAULT"
_ZN5flash24flash_fwd_splitkv_kernelI23Flash_fwd_kernel_traitsILi96ELi64ELi64ELi4ELb0ELb0EN7cutlass10bfloat16_tE19Flash_kernel_traitsILi96ELi64ELi64ELi4ES3_EELb1ELb0ELb1ELb0ELb0ELb1ELb0ELb1EEEvNS_16Flash_fwd_paramsE:
.text._ZN5flash24flash_fwd_splitkv_kernelI23Flash_fwd_kernel_traitsILi96ELi64ELi64ELi4ELb0ELb0EN7cutlass10bfloat16_tE19Flash_kernel_traitsILi96ELi64ELi64ELi4ES3_EELb1ELb0ELb1ELb0ELb0ELb1ELb0ELb1EEEvNS_16Flash_fwd_paramsE:
        /* <DEDUP_REMOVED lines=40> */
.L_x_5630:
[----:B------:R-:W1:Y:S02]  /*0280*/  LDC R75, c[0x0][0x2c8] ;  /* 0x0000b200ff4b7b82 */ /* 0x000e640000000800 */
.L_x_5631:
        /* <DEDUP_REMOVED lines=95> */
.L_x_5634:
[----:B------:R-:W-:Y:S05]  /*0880*/  BSYNC B0 ;  /* 0x0000000000007941 */ /* 0x000fea0003800000 */
.L_x_5633:
        /* <DEDUP_REMOVED lines=20> */
.L_x_5636:
[----:B------:R-:W-:Y:S05]  /*09d0*/  BSYNC B0 ;  /* 0x0000000000007941 */ /* 0x000fea0003800000 */
.L_x_5635:
        /* <DEDUP_REMOVED lines=11> */
.L_x_5632:
        /* <DEDUP_REMOVED lines=22> */
.L_x_5637:
        /* <DEDUP_REMOVED lines=80> */
.L_x_5638:
        /* <DEDUP_REMOVED lines=48> */
.L_x_5640:
        /* <DEDUP_REMOVED lines=31> */
.L_x_5639:
        /* <DEDUP_REMOVED lines=214> */
.L_x_5690:
        /* <DEDUP_REMOVED lines=21> */
.L_x_5643:
[----:B------:R-:W-:Y:S05]  /*2490*/  BSYNC B0 ;  /* 0x0000000000007941 */ /* 0x000fea0003800000 */
.L_x_5642:
        /* <DEDUP_REMOVED lines=15> */
.L_x_5645:
[----:B------:R-:W-:Y:S05]  /*2590*/  BSYNC B0 ;  /* 0x0000000000007941 */ /* 0x000fea0003800000 */
.L_x_5644:
        /* <DEDUP_REMOVED lines=65> */
.L_x_5651:
[----:B------:R-:W-:Y:S05]  /*29b0*/  BSYNC B0 ;  /* 0x0000000000007941 */ /* 0x000fea0003800000 */
.L_x_5650:
        /* <DEDUP_REMOVED lines=48> */
.L_x_5653:
[----:B------:R-:W-:Y:S05]  /*2cc0*/  BSYNC B0 ;  /* 0x0000000000007941 */ /* 0x000fea0003800000 */
.L_x_5652:
        /* <DEDUP_REMOVED lines=47> */
.L_x_5649:
[----:B------:R-:W-:Y:S05]  /*2fc0*/  BSYNC B1 ;  /* 0x0000000000017941 */ /* 0x000fea0003800000 */
.L_x_5648:
        /* <DEDUP_REMOVED lines=60> */
.L_x_5657:
[----:B------:R-:W-:Y:S05]  /*3390*/  BSYNC B0 ;  /* 0x0000000000007941 */ /* 0x000fea0003800000 */
.L_x_5656:
        /* <DEDUP_REMOVED lines=48> */
.L_x_5659:
[----:B------:R-:W-:Y:S05]  /*36a0*/  BSYNC B0 ;  /* 0x0000000000007941 */ /* 0x000fea0003800000 */
.L_x_5658:
        /* <DEDUP_REMOVED lines=47> */
.L_x_5655:
[----:B------:R-:W-:Y:S05]  /*39a0*/  BSYNC B1 ;  /* 0x0000000000017941 */ /* 0x000fea0003800000 */
.L_x_5654:
        /* <DEDUP_REMOVED lines=8> */
.L_x_5647:
        /* <DEDUP_REMOVED lines=90> */
.L_x_5666:
[----:B------:R-:W-:Y:S05]  /*3fd0*/  BSYNC B0 ;  /* 0x0000000000007941 */ /* 0x000fea0003800000 */
.L_x_5665:
[----:B-----5:R4:W-:Y:S02]  /*3fe0*/  STG.E.128 desc[UR6][R130.64], R44 ;  /* 0x0000002c82007986 */ /* 0x0209e4000c101d06 */
.L_x_5664:
[----:B------:R-:W-:Y:S05]  /*3ff0*/  BSYNC B1 ;  /* 0x0000000000017941 */ /* 0x000fea0003800000 */
.L_x_5663:
        /* <DEDUP_REMOVED lines=87> */
.L_x_5670:
[----:B------:R-:W-:Y:S05]  /*4570*/  BSYNC B0 ;  /* 0x0000000000007941 */ /* 0x000fea0003800000 */
.L_x_5669:
[----:B-----5:R1:W-:Y:S02]  /*4580*/  STG.E.128 desc[UR6][R130.64+0x40], R44 ;  /* 0x0000402c82007986 */ /* 0x0203e4000c101d06 */
.L_x_5668:
[----:B------:R-:W-:Y:S05]  /*4590*/  BSYNC B1 ;  /* 0x0000000000017941 */ /* 0x000fea0003800000 */
.L_x_5667:
        /* <DEDUP_REMOVED lines=86> */
.L_x_5672:
[----:B------:R-:W-:Y:S05]  /*4b00*/  BSYNC B0 ;  /* 0x0000000000007941 */ /* 0x000fea0003800000 */
.L_x_5671:
[----:B-----5:R4:W-:Y:S02]  /*4b10*/  STG.E.128 desc[UR6][R130.64+0x80], R44 ;  /* 0x0000802c82007986 */ /* 0x0209e4000c101d06 */
.L_x_5662:
[----:B------:R-:W-:Y:S05]  /*4b20*/  BSYNC B2 ;  /* 0x0000000000027941 */ /* 0x000fea0003800000 */
.L_x_5661:
        /* <DEDUP_REMOVED lines=94> */
.L_x_5678:
[----:B------:R-:W-:Y:S05]  /*5110*/  BSYNC B0 ;  /* 0x0000000000007941 */ /* 0x000fea0003800000 */
.L_x_5677:
[----:B-----5:R4:W-:Y:S02]  /*5120*/  STG.E.128 desc[UR6][R132.64], R44 ;  /* 0x0000002c84007986 */ /* 0x0209e4000c101d06 */
.L_x_5676:
[----:B------:R-:W-:Y:S05]  /*5130*/  BSYNC B1 ;  /* 0x0000000000017941 */ /* 0x000fea0003800000 */
.L_x_5675:
        /* <DEDUP_REMOVED lines=93> */
.L_x_5682:
[----:B------:R-:W-:Y:S05]  /*5710*/  BSYNC B0 ;  /* 0x0000000000007941 */ /* 0x000fea0003800000 */
.L_x_5681:
[----:B-----5:R4:W-:Y:S02]  /*5720*/  STG.E.128 desc[UR6][R132.64+0x40], R44 ;  /* 0x0000402c84007986 */ /* 0x0209e4000c101d06 */
.L_x_5680:
[----:B------:R-:W-:Y:S05]  /*5730*/  BSYNC B1 ;  /* 0x0000000000017941 */ /* 0x000fea0003800000 */
.L_x_5679:
        /* <DEDUP_REMOVED lines=92> */
.L_x_5684:
[----:B------:R-:W-:Y:S05]  /*5d00*/  BSYNC B0 ;  /* 0x0000000000007941 */ /* 0x000fea0003800000 */
.L_x_5683:
[----:B-----5:R4:W-:Y:S02]  /*5d10*/  STG.E.128 desc[UR6][R132.64+0x80], R44 ;  /* 0x0000802c84007986 */ /* 0x0209e4000c101d06 */
.L_x_5674:
[----:B------:R-:W-:Y:S05]  /*5d20*/  BSYNC B2 ;  /* 0x0000000000027941 */ /* 0x000fea0003800000 */
.L_x_5673:
        /* <DEDUP_REMOVED lines=8> */
.L_x_5646:
        /* <DEDUP_REMOVED lines=11> */
.L_x_5686:
[----:B------:R-:W-:Y:S05]  /*5e60*/  BSYNC B0 ;  /* 0x0000000000007941 */ /* 0x000fea0003800000 */
.L_x_5685:
        /* <DEDUP_REMOVED lines=12> */
.L_x_5687:
[----:B------:R-:W-:Y:S05]  /*5f30*/  BSYNC B0 ;  /* 0x0000000000007941 */ /* 0x000fea0003800000 */
.L_x_5660:
        /* <DEDUP_REMOVED lines=81> */
.L_x_5688:
        /* <DEDUP_REMOVED lines=8> */
.L_x_5689:
[----:B------:R-:W-:Y:S04]  /*64d0*/  IADD3 R9, R9, -0x1, RZ ;  /* 0xffffffff09097810 */ /* 0x000fe80007ffe0ff */
[----:B------:R-:W-:Y:S11]  /*64e0*/  ISETP.GT.AND P0, PT, R9, R90, PT ;  /* 0x0000005a0900720c */ /* 0x000ff60003f04270 */
[----:B------:R-:W-:Y:S02]  /*64f0*/  @!UPT UIADD3 URZ, URZ, URZ, URZ ;  /* 0x0000003f3f3ff290 */ /* 0x000fe4000fffe03f */
[----:B------:R-:W-:Y:S05]  /*6500*/  @P0 BRA `(.L_x_5690) ;  /* 0xffffffbc008c0947 */ /* 0x000fea000383ffff */
.L_x_5641:
        /* <DEDUP_REMOVED lines=98> */
.L_x_5699:
[----:B------:R-:W-:Y:S05]  /*6b30*/  BSYNC B0 ;  /* 0x0000000000007941 */ /* 0x000fea0003800000 */
.L_x_5698:
[----:B-----5:R3:W-:Y:S02]  /*6b40*/  STS.128 [R129], R12 ;  /* 0x0000000c81007388 */ /* 0x0207e40000000c00 */
.L_x_5697:
[----:B------:R-:W-:Y:S05]  /*6b50*/  BSYNC B1 ;  /* 0x0000000000017941 */ /* 0x000fea0003800000 */
.L_x_5696:
        /* <DEDUP_REMOVED lines=46> */
.L_x_5703:
[----:B------:R-:W-:Y:S05]  /*6e40*/  BSYNC B0 ;  /* 0x0000000000007941 */ /* 0x000fea0003800000 */
.L_x_5702:
[----:B-----5:R1:W-:Y:S02]  /*6e50*/  STS.128 [R129+0x1000], R12 ;  /* 0x0010000c81007388 */ /* 0x0203e40000000c00 */
.L_x_5701:
[----:B------:R-:W-:Y:S05]  /*6e60*/  BSYNC B1 ;  /* 0x0000000000017941 */ /* 0x000fea0003800000 */
.L_x_5700:
        /* <DEDUP_REMOVED lines=45> */
.L_x_5705:
[----:B------:R-:W-:Y:S05]  /*7140*/  BSYNC B0 ;  /* 0x0000000000007941 */ /* 0x000fea0003800000 */
.L_x_5704:
[----:B-----5:R3:W-:Y:S02]  /*7150*/  STS.128 [R129+0x2000], R12 ;  /* 0x0020000c81007388 */ /* 0x0207e40000000c00 */
.L_x_5695:
[----:B------:R-:W-:Y:S05]  /*7160*/  BSYNC B2 ;  /* 0x0000000000027941 */ /* 0x000fea0003800000 */
.L_x_5694:
        /* <DEDUP_REMOVED lines=61> */
.L_x_5710:
[----:B------:R-:W-:Y:S05]  /*7540*/  BSYNC B0 ;  /* 0x0000000000007941 */ /* 0x000fea0003800000 */
.L_x_5709:
[----:B-----5:R3:W-:Y:S02]  /*7550*/  STS.128 [R129+0x800], R12 ;  /* 0x0008000c81007388 */ /* 0x0207e40000000c00 */
.L_x_5708:
[----:B------:R-:W-:Y:S05]  /*7560*/  BSYNC B1 ;  /* 0x0000000000017941 */ /* 0x000fea0003800000 */
.L_x_5707:
        /* <DEDUP_REMOVED lines=45> */
.L_x_5714:
[----:B------:R-:W-:Y:S05]  /*7840*/  BSYNC B0 ;  /* 0x0000000000007941 */ /* 0x000fea0003800000 */
.L_x_5713:
[----:B-----5:R3:W-:Y:S02]  /*7850*/  STS.128 [R129+0x1800], R12 ;  /* 0x0018000c81007388 */ /* 0x0207e40000000c00 */
.L_x_5712:
[----:B------:R-:W-:Y:S05]  /*7860*/  BSYNC B1 ;  /* 0x0000000000017941 */ /* 0x000fea0003800000 */
.L_x_5711:
        /* <DEDUP_REMOVED lines=44> */
.L_x_5716:
[----:B------:R-:W-:Y:S05]  /*7b30*/  BSYNC B0 ;  /* 0x0000000000007941 */ /* 0x000fea0003800000 */
.L_x_5715:
[----:B-----5:R1:W-:Y:S01]  /*7b40*/  STS.128 [R129+0x2800], R24 ;  /* 0x0028001881007388 */ /* 0x0203e20000000c00 */
[----:B------:R-:W-:Y:S05]  /*7b50*/  BRA `(.L_x_5706) ;  /* 0x0000002800147947 */ /* 0x000fea0003800000 */
.L_x_5693:
        /* <DEDUP_REMOVED lines=97> */
.L_x_5722:
[----:B------:R-:W-:Y:S05]  /*8170*/  BSYNC B0 ;  /* 0x0000000000007941 */ /* 0x000fea0003800000 */
.L_x_5721:
[----:B-----5:R3:W-:Y:S02]  /*8180*/  STS.128 [R129], R20 ;  /* 0x0000001481007388 */ /* 0x0207e40000000c00 */
.L_x_5720:
[----:B------:R-:W-:Y:S05]  /*8190*/  BSYNC B1 ;  /* 0x0000000000017941 */ /* 0x000fea0003800000 */
.L_x_5719:
        /* <DEDUP_REMOVED lines=91> */
.L_x_5726:
[----:B------:R-:W-:Y:S05]  /*8750*/  BSYNC B0 ;  /* 0x0000000000007941 */ /* 0x000fea0003800000 */
.L_x_5725:
[----:B-----5:R1:W-:Y:S02]  /*8760*/  STS.128 [R129+0x1000], R20 ;  /* 0x0010001481007388 */ /* 0x0203e40000000c00 */
.L_x_5724:
[----:B------:R-:W-:Y:S05]  /*8770*/  BSYNC B1 ;  /* 0x0000000000017941 */ /* 0x000fea0003800000 */
.L_x_5723:
        /* <DEDUP_REMOVED lines=90> */
.L_x_5728:
[----:B------:R-:W-:Y:S05]  /*8d20*/  BSYNC B0 ;  /* 0x0000000000007941 */ /* 0x000fea0003800000 */
.L_x_5727:
[----:B-----5:R3:W-:Y:S02]  /*8d30*/  STS.128 [R129+0x2000], R20 ;  /* 0x0020001481007388 */ /* 0x0207e40000000c00 */
.L_x_5718:
[----:B------:R-:W-:Y:S05]  /*8d40*/  BSYNC B2 ;  /* 0x0000000000027941 */ /* 0x000fea0003800000 */
.L_x_5717:
        /* <DEDUP_REMOVED lines=97> */
.L_x_5732:
[----:B------:R-:W-:Y:S05]  /*9360*/  BSYNC B0 ;  /* 0x0000000000007941 */ /* 0x000fea0003800000 */
.L_x_5731:
[----:B-----5:R3:W-:Y:S02]  /*9370*/  STS.128 [R129+0x800], R20 ;  /* 0x0008001481007388 */ /* 0x0207e40000000c00 */
.L_x_5730:
[----:B------:R-:W-:Y:S05]  /*9380*/  BSYNC B1 ;  /* 0x0000000000017941 */ /* 0x000fea0003800000 */
.L_x_5729:
        /* <DEDUP_REMOVED lines=92> */
.L_x_5736:
[----:B------:R-:W-:Y:S05]  /*9950*/  BSYNC B0 ;  /* 0x0000000000007941 */ /* 0x000fea0003800000 */
.L_x_5735:
[----:B-----5:R3:W-:Y:S02]  /*9960*/  STS.128 [R129+0x1800], R20 ;  /* 0x0018001481007388 */ /* 0x0207e40000000c00 */
.L_x_5734:
[----:B------:R-:W-:Y:S05]  /*9970*/  BSYNC B1 ;  /* 0x0000000000017941 */ /* 0x000fea0003800000 */
.L_x_5733:
        /* <DEDUP_REMOVED lines=94> */
.L_x_5738:
[----:B------:R-:W-:Y:S05]  /*9f60*/  BSYNC B0 ;  /* 0x0000000000007941 */ /* 0x000fea0003800000 */
.L_x_5737:
[----:B-----5:R1:W-:Y:S01]  /*9f70*/  STS.128 [R129+0x2800], R4 ;  /* 0x0028000481007388 */ /* 0x0203e20000000c00 */
[----:B------:R-:W-:Y:S05]  /*9f80*/  BRA `(.L_x_5706) ;  /* 0x0000000400087947 */ /* 0x000fea0003800000 */
.L_x_5692:
        /* <DEDUP_REMOVED lines=35> */
.L_x_5740:
[----:B------:R-:W-:Y:S05]  /*a1c0*/  BSYNC B0 ;  /* 0x0000000000007941 */ /* 0x000fea0003800000 */
.L_x_5739:
        /* <DEDUP_REMOVED lines=30> */
.L_x_5706:
[----:B------:R-:W-:Y:S05]  /*a3b0*/  BSYNC B3 ;  /* 0x0000000000037941 */ /* 0x000fea0003800000 */
.L_x_5691:
        /* <DEDUP_REMOVED lines=35> */
.L_x_5743:
[----:B------:R2:W-:Y:S02]  /*a5f0*/  STS.128 [R129+0x5000], RZ ;  /* 0x005000ff81007388 */ /* 0x0005e40000000c00 */
.L_x_5742:
[----:B------:R-:W-:Y:S05]  /*a600*/  BSYNC B0 ;  /* 0x0000000000007941 */ /* 0x000fea0003800000 */
.L_x_5741:
        /* <DEDUP_REMOVED lines=31> */
.L_x_5746:
[----:B------:R3:W-:Y:S02]  /*a800*/  STS.128 [R129+0x5800], RZ ;  /* 0x005800ff81007388 */ /* 0x0007e40000000c00 */
.L_x_5745:
[----:B------:R-:W-:Y:S05]  /*a810*/  BSYNC B0 ;  /* 0x0000000000007941 */ /* 0x000fea0003800000 */
.L_x_5744:
[----:B-1--4-:R-:W1:Y:S01]  /*a820*/  LDC.64 R2, c[0x0][0x3c8] ;  /* 0x0000f200ff027b82 */ /* 0x012e620000000a00 */
[----:B------:R-:W-:Y:S01]  /*a830*/  ULDC.64 UR8, c[0x0][0x3d0] ;  /* 0x0000f40000087ab9 */ /* 0x000fe20000000a00 */
[----:B------:R-:W0:Y:S01]  /*a840*/  LDGDEPBAR ;  /* 0x00000000000079af */ /* 0x000e220000000000 */
[----:B------:R-:W-:Y:S01]  /*a850*/  IMAD R0, R61, UR8, RZ ;  /* 0x000000083d007c24 */ /* 0x000fe2000f8e02ff */
[----:B------:R-:W-:Y:S01]  /*a860*/  SHF.R.S32.HI R9, RZ, 0x1f, R68 ;  /* 0x0000001fff097819 */ /* 0x000fe20000011444 */
[C---:B------:R-:W-:Y:S01]  /*a870*/  IMAD.WIDE.U32 R112, R63.reuse, UR8, R112 ;  /* 0x000000083f707c25 */ /* 0x040fe2000f8e0070 */
[----:B------:R-:W-:Y:S01]  /*a880*/  LOP3.LUT R7, R72, 0xfffffff8, RZ, 0xc0, !PT ;  /* 0xfffffff848077812 */ /* 0x000fe200078ec0ff */
[----:B------:R-:W-:Y:S01]  /*a890*/  ULDC UR5, c[0x0][0x2e8] ;  /* 0x0000ba0000057ab9 */ /* 0x000fe20000000800 */
[----:B------:R-:W-:Y:S01]  /*a8a0*/  ISETP.GE.AND P1, PT, R120, R5, PT ;  /* 0x000000057800720c */ /* 0x000fe20003f26270 */
[----:B------:R-:W-:Y:S01]  /*a8b0*/  IMAD R0, R63, UR9, R0 ;  /* 0x000000093f007c24 */ /* 0x000fe2000f8e0200 */
[----:B------:R-:W-:Y:S01]  /*a8c0*/  SHF.R.S32.HI R127, RZ, 0x1f, R64 ;  /* 0x0000001fff7f7819 */ /* 0x000fe20000011440 */
[----:B------:R-:W-:-:S02]  /*a8d0*/  ULDC.64 UR10, c[0x0][0x220] ;  /* 0x00008800000a7ab9 */ /* 0x000fc40000000a00 */
[----:B------:R-:W-:Y:S01]  /*a8e0*/  IMAD.IADD R0, R113, 0x1, R0 ;  /* 0x0000000171007824 */ /* 0x000fe200078e0200 */
[----:B-1----:R-:W-:Y:S01]  /*a8f0*/  LEA R14, P0, R112, R2, 0x2 ;  /* 0x00000002700e7211 */ /* 0x002fe200078010ff */
[----:B------:R-:W-:-:S04]  /*a900*/  DEPBAR.LE SB0, 0x0 ;  /* 0x000080000000791a */ /* 0x000fc80000000000 */
[----:B------:R-:W-:-:S05]  /*a910*/  LEA.HI.X R15, R112, R3, R0, 0x2, P0 ;  /* 0x00000003700f7211 */ /* 0x000fca00000f1400 */
[----:B------:R1:W4:Y:S01]  /*a920*/  LDG.E R0, desc[UR6][R14.64] ;  /* 0x000000060e007981 */ /* 0x000322000c1e1900 */
[----:B------:R-:W-:Y:S01]  /*a930*/  SHF.R.S32.HI R2, RZ, 0x4, R69 ;  /* 0x00000004ff027819 */ /* 0x000fe20000011445 */
[C---:B------:R-:W-:Y:S01]  /*a940*/  IMAD.IADD R4, R60.reuse, 0x1, -R7 ;  /* 0x000000013c047824 */ /* 0x040fe200078e0a07 */
[----:B------:R-:W-:Y:S01]  /*a950*/  LEA.HI R9, R9, R68, RZ, 0x3 ;  /* 0x0000004409097211 */ /* 0x000fe200078f18ff */
[----:B------:R-:W-:Y:S01]  /*a960*/  BAR.SYNC.DEFER_BLOCKING 0x0 ;  /* 0x0000000000007b1d */ /* 0x000fe20000010000 */
[----:B------:R-:W-:Y:S01]  /*a970*/  LEA.HI R13, R69, R2, RZ, 0x1 ;  /* 0x00000002450d7211 */ /* 0x000fe200078f08ff */
[----:B------:R-:W-:Y:S01]  /*a980*/  IMAD.SHL.U32 R128, R60, 0x2, RZ ;  /* 0x000000023c807824 */ /* 0x000fe200078e00ff */
[----:B------:R-:W-:Y:S01]  /*a990*/  LOP3.LUT R3, R67, 0x7fffffe, RZ, 0xc0, !PT ;  /* 0x07fffffe43037812 */ /* 0x000fe200078ec0ff */
[----:B------:R-:W-:Y:S01]  /*a9a0*/  IMAD.SHL.U32 R9, R9, 0x20, RZ ;  /* 0x0000002009097824 */ /* 0x000fe200078e00ff */
[----:B------:R-:W-:Y:S01]  /*a9b0*/  LOP3.LUT R13, R13, 0xfffffffe, RZ, 0xc0, !PT ;  /* 0xfffffffe0d0d7812 */ /* 0x000fe200078ec0ff */
[----:B------:R-:W-:Y:S01]  /*a9c0*/  BSSY B0, `(.L_x_5747) ;  /* 0x000004a000007945 */ /* 0x000fe20003800000 */
[----:B------:R-:W-:Y:S01]  /*a9d0*/  LEA.HI R6, R4, R4, RZ, 0x1 ;  /* 0x0000000404067211 */ /* 0x000fe200078f08ff */
[----:B------:R-:W-:Y:S01]  /*a9e0*/  IMAD.IADD R3, R68, 0x1, -R3 ;  /* 0x0000000144037824 */ /* 0x000fe200078e0a03 */
[----:B------:R-:W-:Y:S01]  /*a9f0*/  LOP3.LUT R9, R9, 0xffffff00, RZ, 0xc0, !PT ;  /* 0xffffff0009097812 */ /* 0x000fe200078ec0ff */
[----:B------:R-:W-:Y:S01]  /*aa00*/  IMAD.IADD R13, R2, 0x1, -R13 ;  /* 0x00000001020d7824 */ /* 0x000fe200078e0a0d */
[----:B------:R-:W-:Y:S01]  /*aa10*/  LOP3.LUT R7, R6, 0x7fffffe, RZ, 0xc0, !PT ;  /* 0x07fffffe06077812 */ /* 0x000fe200078ec0ff */
[C---:B------:R-:W-:Y:S01]  /*aa20*/  IMAD R2, R70.reuse, 0x10, R73 ;  /* 0x0000001046027824 */ /* 0x040fe200078e0249 */
[----:B------:R-:W-:Y:S01]  /*aa30*/  SHF.R.S32.HI R6, RZ, 0x1, R6 ;  /* 0x00000001ff067819 */ /* 0x000fe20000011406 */
[--C-:B------:R-:W-:Y:S01]  /*aa40*/  IMAD R70, R70, 0x200, R9.reuse ;  /* 0x0000020046467824 */ /* 0x100fe200078e0209 */
[----:B------:R-:W-:Y:S01]  /*aa50*/  LEA.HI R127, R127, R64, RZ, 0x2 ;  /* 0x000000407f7f7211 */ /* 0x000fe200078f10ff */
[C---:B------:R-:W-:Y:S01]  /*aa60*/  IMAD R9, R3.reuse, 0x20, R9 ;  /* 0x0000002003097824 */ /* 0x040fe200078e0209 */
[----:B------:R-:W-:Y:S01]  /*aa70*/  LOP3.LUT P2, RZ, R6, 0x2, RZ, 0xc0, !PT ;  /* 0x0000000206ff7812 */ /* 0x000fe2000784c0ff */
[----:B------:R-:W-:Y:S01]  /*aa80*/  IMAD R70, R3, 0x20, R70 ;  /* 0x0000002003467824 */ /* 0x000fe200078e0246 */
[----:B------:R-:W-:Y:S01]  /*aa90*/  SHF.R.S32.HI R127, RZ, 0x2, R127 ;  /* 0x00000002ff7f7819 */ /* 0x000fe2000001147f */
[----:B------:R-:W4:Y:S01]  /*aaa0*/  MUFU.RCP R3, UR5 ;  /* 0x0000000500037d08 */ /* 0x000f220008001000 */
[----:B-1----:R-:W-:Y:S01]  /*aab0*/  IMAD.SHL.U32 R15, R66, 0x40, RZ ;  /* 0x00000040420f7824 */ /* 0x002fe200078e00ff */
[----:B------:R-:W-:Y:S01]  /*aac0*/  ULDC UR5, c[0x0][0x398] ;  /* 0x0000e60000057ab9 */ /* 0x000fe20000000800 */
[----:B------:R-:W-:Y:S01]  /*aad0*/  IMAD.IADD R4, R4, 0x1, -R7 ;  /* 0x0000000104047824 */ /* 0x000fe200078e0a07 */
[----:B------:R1:W-:Y:S01]  /*aae0*/  @P1 STS [R129+0x6000], RZ ;  /* 0x006000ff81001388 */ /* 0x0003e20000000800 */
[----:B------:R-:W-:Y:S01]  /*aaf0*/  IMAD.SHL.U32 R12, R13, 0x8, RZ ;  /* 0x000000080d0c7824 */ /* 0x000fe200078e00ff */
[----:B------:R-:W-:Y:S01]  /*ab00*/  LOP3.LUT R15, R15, 0xc0, RZ, 0xc0, !PT ;  /* 0x000000c00f0f7812 */ /* 0x000fe200078ec0ff */
[----:B------:R-:W-:Y:S01]  /*ab10*/  IMAD.SHL.U32 R7, R6, 0x40, RZ ;  /* 0x0000004006077824 */ /* 0x000fe200078e00ff */
[----:B------:R1:W-:Y:S01]  /*ab20*/  @P1 STS [R129+0x6004], RZ ;  /* 0x006004ff81001388 */ /* 0x0003e20000000800 */
[----:B------:R-:W-:Y:S01]  /*ab30*/  IMAD.SHL.U32 R6, R71, 0x8, RZ ;  /* 0x0000000847067824 */ /* 0x000fe200078e00ff */
[----:B------:R-:W-:Y:S01]  /*ab40*/  LOP3.LUT R12, R15, 0x8, R12, 0xf8, !PT ;  /* 0x000000080f0c7812 */ /* 0x000fe200078ef80c */
[----:B------:R-:W-:Y:S01]  /*ab50*/  IMAD R116, R13, 0x8, R4 ;  /* 0x000000080d747824 */ /* 0x000fe200078e0204 */
[----:B------:R1:W-:Y:S01]  /*ab60*/  @P1 STS.64 [R129+0x6008], RZ ;  /* 0x006008ff81001388 */ /* 0x0003e20000000a00 */
[----:B------:R-:W-:-:S02]  /*ab70*/  LOP3.LUT R7, R7, 0xc0, RZ, 0xc0, !PT ;  /* 0x000000c007077812 */ /* 0x000fc400078ec0ff */
[----:B------:R-:W-:Y:S01]  /*ab80*/  SHF.R.U32.HI R15, RZ, 0x3, R15 ;  /* 0x00000003ff0f7819 */ /* 0x000fe2000001160f */
[----:B------:R1:W-:Y:S01]  /*ab90*/  @P1 STS.128 [R129+0x7000], RZ ;  /* 0x007000ff81001388 */ /* 0x0003e20000000c00 */
[----:B------:R-:W-:Y:S02]  /*aba0*/  IADD3 R2, R2, 0x1, R127 ;  /* 0x0000000102027810 */ /* 0x000fe40007ffe07f */
[----:B------:R-:W-:Y:S01]  /*abb0*/  LOP3.LUT R6, R7, 0x8, R6, 0xf8, !PT ;  /* 0x0000000807067812 */ /* 0x000fe200078ef806 */
[----:B------:R1:W-:Y:S01]  /*abc0*/  @P1 STS.128 [R129+0x8000], RZ ;  /* 0x008000ff81001388 */ /* 0x0003e20000000c00 */
[----:B------:R-:W-:Y:S02]  /*abd0*/  LOP3.LUT R12, R12, R15, RZ, 0x3c, !PT ;  /* 0x0000000f0c0c7212 */ /* 0x000fe400078e3cff */
[----:B------:R-:W-:Y:S02]  /*abe0*/  SHF.R.U32.HI R7, RZ, 0x3, R7 ;  /* 0x00000003ff077819 */ /* 0x000fe40000011607 */
[----:B------:R-:W-:Y:S01]  /*abf0*/  IADD3 R2, R57, R2, -R118 ;  /* 0x0000000239027210 */ /* 0x000fe20007ffe876 */
[----:B------:R-:W-:Y:S01]  /*ac00*/  IMAD.IADD R117, R12, 0x1, R70 ;  /* 0x000000010c757824 */ /* 0x000fe200078e0246 */
[----:B------:R-:W-:Y:S01]  /*ac10*/  LOP3.LUT R7, R6, R7, RZ, 0x3c, !PT ;  /* 0x0000000706077212 */ /* 0x000fe200078e3cff */
[----:B------:R-:W-:Y:S01]  /*ac20*/  IMAD.IADD R4, R12, 0x1, R9 ;  /* 0x000000010c047824 */ /* 0x000fe200078e0209 */
[----:B------:R-:W-:Y:S01]  /*ac30*/  LEA R138, P0, R108, UR10, 0x1 ;  /* 0x0000000a6c8a7c11 */ /* 0x000fe2000f8008ff */
[----:B------:R-:W-:Y:S01]  /*ac40*/  VIADD R2, R2, UR5 ;  /* 0x0000000502027c36 */ /* 0x000fe20008000000 */
[----:B------:R-:W-:Y:S01]  /*ac50*/  LOP3.LUT R128, R128, 0x6, RZ, 0xc0, !PT ;  /* 0x0000000680807812 */ /* 0x000fe200078ec0ff */
[----:B------:R-:W-:Y:S01]  /*ac60*/  IMAD.U32 R116, R116, 0x20, R7 ;  /* 0x0000002074747824 */ /* 0x000fe200078e0007 */
[----:B------:R-:W-:-:S02]  /*ac70*/  LEA.HI.X R137, R108, UR11, R86, 0x1, P0 ;  /* 0x0000000b6c897c11 */ /* 0x000fc400080f0c56 */
[----:B------:R-:W-:Y:S01]  /*ac80*/  LEA R117, R117, UR4, 0x1 ;  /* 0x0000000475757c11 */ /* 0x000fe2000f8e08ff */
[----:B----4-:R-:W-:Y:S01]  /*ac90*/  FMUL.FTZ R0, R0, R3 ;  /* 0x0000000300007220 */ /* 0x010fe20000410000 */
[----:B------:R-:W-:-:S05]  /*aca0*/  IMAD.MOV.U32 R3, RZ, RZ, 0x10 ;  /* 0x00000010ff037424 */ /* 0x000fca00078e00ff */
[----:B------:R-:W-:Y:S01]  /*acb0*/  SEL R3, R3, 0xfffffff0, !P2 ;  /* 0xfffffff003037807 */ /* 0x000fe20005000000 */
        /* <DEDUP_REMOVED lines=25> */
.L_x_5749:
[----:B------:R4:W-:Y:S02]  /*ae50*/  STS.128 [R129+0x8000], RZ ;  /* 0x008000ff81007388 */ /* 0x0009e40000000c00 */
.L_x_5748:
[----:B------:R-:W-:Y:S05]  /*ae60*/  BSYNC B0 ;  /* 0x0000000000007941 */ /* 0x000fea0003800000 */
.L_x_5747:
        /* <DEDUP_REMOVED lines=32> */
.L_x_5752:
[----:B------:R1:W-:Y:S02]  /*b070*/  STS.128 [R129+0x8800], RZ ;  /* 0x008800ff81007388 */ /* 0x0003e40000000c00 */
.L_x_5751:
[----:B------:R-:W-:Y:S05]  /*b080*/  BSYNC B0 ;  /* 0x0000000000007941 */ /* 0x000fea0003800000 */
.L_x_5750:
[----:B------:R-:W-:Y:S01]  /*b090*/  LEA R116, R116, UR4, 0x1 ;  /* 0x0000000474747c11 */ /* 0x000fe2000f8e08ff */
[----:B------:R-:W-:Y:S01]  /*b0a0*/  LDSM.16.M88.4 R64, [R117] ;  /* 0x000000007540783b */ /* 0x000fe20000000200 */
[----:B------:R-:W-:Y:S01]  /*b0b0*/  IMAD R115, R49, 0x2, R117 ;  /* 0x0000000231737824 */ /* 0x000fe200078e0275 */
[----:B------:R-:W-:Y:S01]  /*b0c0*/  ULDC UR14, c[0x0][0x39c] ;  /* 0x0000e700000e7ab9 */ /* 0x000fe20000000800 */
[C---:B-1----:R-:W-:Y:S01]  /*b0d0*/  VIMNMX R8, R2.reuse, R57, PT ;  /* 0x0000003902087248 */ /* 0x042fe20003fe0100 */
[----:B------:R-:W1:Y:S01]  /*b0e0*/  LDSM.16.M88.4 R20, [R116+0x3000] ;  /* 0x003000007414783b */ /* 0x000e620000000200 */
[----:B------:R-:W-:Y:S01]  /*b0f0*/  IMAD R113, R3, 0x2, R116 ;  /* 0x0000000203717824 */ /* 0x000fe200078e0274 */
[----:B------:R-:W-:Y:S01]  /*b100*/  VIADDMNMX R9, R2, 0x8, R57, PT ;  /* 0x0000000802097846 */ /* 0x000fe20003800139 */
[----:B------:R-:W-:Y:S01]  /*b110*/  IMAD R2, R131, 0x40, R128 ;  /* 0x0000004083027824 */ /* 0x000fe200078e0280 */
[----:B------:R-:W-:Y:S03]  /*b120*/  LDSM.16.M88.4 R12, [R115] ;  /* 0x00000000730c783b */ /* 0x000fe60000000200 */
[----:B------:R-:W-:Y:S01]  /*b130*/  VIADD R6, R2, 0x1 ;  /* 0x0000000102067836 */ /* 0x000fe20000000000 */
[----:B------:R-:W-:Y:S04]  /*b140*/  LDSM.16.M88.4 R88, [R113+0x3000] ;  /* 0x003000007158783b */ /* 0x000fe80000000200 */
[----:B------:R-:W5:Y:S01]  /*b150*/  LDSM.16.M88.4 R80, [R116+0x3400] ;  /* 0x003400007450783b */ /* 0x000f620000000200 */
[----:B------:R-:W-:-:S02]  /*b160*/  ISETP.GE.AND P5, PT, R6, R8, PT ;  /* 0x000000080600720c */ /* 0x000fc40003fa6270 */
[----:B------:R-:W-:Y:S01]  /*b170*/  ISETP.GE.AND P0, PT, R6, R9, PT ;  /* 0x000000090600720c */ /* 0x000fe20003f06270 */
[----:B------:R-:W2:Y:S01]  /*b180*/  LDSM.16.M88.4 R72, [R116+0x3800] ;  /* 0x003800007448783b */ /* 0x000ea20000000200 */
[----:B------:R-:W-:-:S03]  /*b190*/  I2FP.F32.S32 R6, R6 ;  /* 0x0000000600067245 */ /* 0x000fc60000201400 */
[----:B------:R-:W-:Y:S04]  /*b1a0*/  LDSM.16.M88.4 R96, [R117+0x1000] ;  /* 0x001000007560783b */ /* 0x000fe80000000200 */
[----:B------:R-:W3:Y:S04]  /*b1b0*/  LDSM.16.M88.4 R52, [R116+0x4000] ;  /* 0x004000007434783b */ /* 0x000ee80000000200 */
[----:B------:R-:W4:Y:S04]  /*b1c0*/  LDSM.16.M88.4 R32, [R113+0x3400] ;  /* 0x003400007120783b */ /* 0x000f280000000200 */
[----:B------:R-:W4:Y:S04]  /*b1d0*/  LDSM.16.M88.4 R36, [R116+0x3c00] ;  /* 0x003c00007424783b */ /* 0x000f280000000200 */
[----:B------:R-:W4:Y:S01]  /*b1e0*/  LDSM.16.M88.4 R44, [R113+0x3800] ;  /* 0x00380000712c783b */ /* 0x000f220000000200 */
[C---:B-1----:R-:W-:Y:S03]  /*b1f0*/  HMMA.16816.F32.BF16 R24, R64.reuse, R20, RZ ;  /* 0x000000144018723c */ /* 0x042fe600000418ff */
[----:B------:R-:W-:Y:S04]  /*b200*/  LDSM.16.M88.4 R60, [R115+0x1000] ;  /* 0x00100000733c783b */ /* 0x000fe80000000200 */
[----:B------:R-:W1:Y:S01]  /*b210*/  LDSM.16.M88.4 R28, [R113+0x4000] ;  /* 0x00400000711c783b */ /* 0x000e620000000200 */
[C---:B------:R-:W-:Y:S03]  /*b220*/  HMMA.16816.F32.BF16 R20, R64.reuse, R22, RZ ;  /* 0x000000164014723c */ /* 0x040fe600000418ff */
[----:B------:R-:W1:Y:S03]  /*b230*/  LDSM.16.M88.4 R100, [R116+0x4400] ;  /* 0x004400007464783b */ /* 0x000e660000000200 */
[C---:B-----5:R-:W-:Y:S01]  /*b240*/  HMMA.16816.F32.BF16 R40, R64.reuse, R80, RZ ;  /* 0x000000504028723c */ /* 0x060fe200000418ff */
[----:B------:R-:W5:Y:S04]  /*b250*/  LDSM.16.M88.4 R16, [R113+0x3c00] ;  /* 0x003c00007110783b */ /* 0x000f680000000200 */
[----:B------:R-:W5:Y:S01]  /*b260*/  LDSM.16.M88.4 R92, [R116+0x4800] ;  /* 0x00480000745c783b */ /* 0x000f620000000200 */
[----:B------:R-:W-:Y:S03]  /*b270*/  HMMA.16816.F32.BF16 R80, R64, R82, RZ ;  /* 0x000000524050723c */ /* 0x000fe600000418ff */
[----:B------:R-:W0:Y:S03]  /*b280*/  LDGDEPBAR ;  /* 0x00000000000079af */ /* 0x000e260000000000 */
[C---:B------:R-:W-:Y:S06]  /*b290*/  HMMA.16816.F32.BF16 R24, R12.reuse, R88, R24 ;  /* 0x000000580c18723c */ /* 0x040fec0000041818 */
[----:B------:R-:W-:Y:S01]  /*b2a0*/  HMMA.16816.F32.BF16 R20, R12, R90, R20 ;  /* 0x0000005a0c14723c */ /* 0x000fe20000041814 */
[----:B------:R-:W-:Y:S05]  /*b2b0*/  LDSM.16.M88.4 R88, [R116+0x4c00] ;  /* 0x004c00007458783b */ /* 0x000fea0000000200 */
[C---:B--2---:R-:W-:Y:S06]  /*b2c0*/  HMMA.16816.F32.BF16 R76, R64.reuse, R72, RZ ;  /* 0x00000048404c723c */ /* 0x044fec00000418ff */
[----:B------:R-:W-:Y:S06]  /*b2d0*/  HMMA.16816.F32.BF16 R72, R64, R74, RZ ;  /* 0x0000004a4048723c */ /* 0x000fec00000418ff */
[C---:B---3--:R-:W-:Y:S06]  /*b2e0*/  HMMA.16816.F32.BF16 R24, R96.reuse, R52, R24 ;  /* 0x000000346018723c */ /* 0x048fec0000041818 */
[----:B------:R-:W-:Y:S01]  /*b2f0*/  HMMA.16816.F32.BF16 R20, R96, R54, R20 ;  /* 0x000000366014723c */ /* 0x000fe20000041814 */
[----:B------:R-:W-:Y:S05]  /*b300*/  LDSM.16.M88.4 R52, [R113+0x4400] ;  /* 0x004400007134783b */ /* 0x000fea0000000200 */
[C---:B----4-:R-:W-:Y:S06]  /*b310*/  HMMA.16816.F32.BF16 R40, R12.reuse, R32, R40 ;  /* 0x000000200c28723c */ /* 0x050fec0000041828 */
[----:B------:R-:W-:Y:S01]  /*b320*/  HMMA.16816.F32.BF16 R80, R12, R34, R80 ;  /* 0x000000220c50723c */ /* 0x000fe20000041850 */
[----:B------:R-:W-:Y:S05]  /*b330*/  LDSM.16.M88.4 R32, [R116+0x5000] ;  /* 0x005000007420783b */ /* 0x000fea0000000200 */
[C---:B------:R-:W-:Y:S06]  /*b340*/  HMMA.16816.F32.BF16 R68, R64.reuse, R36, RZ ;  /* 0x000000244044723c */ /* 0x040fec00000418ff */
[----:B------:R-:W-:Y:S01]  /*b350*/  HMMA.16816.F32.BF16 R64, R64, R38, RZ ;  /* 0x000000264040723c */ /* 0x000fe200000418ff */
[----:B------:R-:W2:Y:S05]  /*b360*/  LDSM.16.M88.4 R36, [R117+0x2000] ;  /* 0x002000007524783b */ /* 0x000eaa0000000200 */
[C---:B------:R-:W-:Y:S06]  /*b370*/  HMMA.16816.F32.BF16 R76, R12.reuse, R44, R76 ;  /* 0x0000002c0c4c723c */ /* 0x040fec000004184c */
[----:B------:R-:W-:Y:S01]  /*b380*/  HMMA.16816.F32.BF16 R72, R12, R46, R72 ;  /* 0x0000002e0c48723c */ /* 0x000fe20000041848 */
[----:B------:R-:W3:Y:S05]  /*b390*/  LDSM.16.M88.4 R44, [R113+0x4800] ;  /* 0x00480000712c783b */ /* 0x000eea0000000200 */
[C---:B-1----:R-:W-:Y:S06]  /*b3a0*/  HMMA.16816.F32.BF16 R24, R60.reuse, R28, R24 ;  /* 0x0000001c3c18723c */ /* 0x042fec0000041818 */
[----:B------:R-:W-:Y:S01]  /*b3b0*/  HMMA.16816.F32.BF16 R20, R60, R30, R20 ;  /* 0x0000001e3c14723c */ /* 0x000fe20000041814 */
[----:B------:R-:W-:Y:S05]  /*b3c0*/  LDSM.16.M88.4 R28, [R116+0x5400] ;  /* 0x00540000741c783b */ /* 0x000fea0000000200 */
[C---:B------:R-:W-:Y:S06]  /*b3d0*/  HMMA.16816.F32.BF16 R40, R96.reuse, R100, R40 ;  /* 0x000000646028723c */ /* 0x040fec0000041828 */
[----:B------:R-:W-:Y:S06]  /*b3e0*/  HMMA.16816.F32.BF16 R80, R96, R102, R80 ;  /* 0x000000666050723c */ /* 0x000fec0000041850 */
[C---:B-----5:R-:W-:Y:S06]  /*b3f0*/  HMMA.16816.F32.BF16 R68, R12.reuse, R16, R68 ;  /* 0x000000100c44723c */ /* 0x060fec0000041844 */
[----:B------:R-:W-:Y:S01]  /*b400*/  HMMA.16816.F32.BF16 R64, R12, R18, R64 ;  /* 0x000000120c40723c */ /* 0x000fe20000041840 */
[----:B------:R-:W-:Y:S04]  /*b410*/  LDSM.16.M88.4 R16, [R115+0x2000] ;  /* 0x002000007310783b */ /* 0x000fe80000000200 */
[----:B------:R-:W1:Y:S01]  /*b420*/  LDSM.16.M88.4 R12, [R113+0x5000] ;  /* 0x00500000710c783b */ /* 0x000e620000000200 */
[----:B------:R-:W-:Y:S06]  /*b430*/  HMMA.16816.F32.BF16 R76, R96, R92, R76 ;  /* 0x0000005c604c723c */ /* 0x000fec000004184c */
[----:B--2---:R-:W-:Y:S06]  /*b440*/  HMMA.16816.F32.BF16 R24, R36, R32, R24 ;  /* 0x000000202418723c */ /* 0x004fec0000041818 */
[----:B------:R-:W-:Y:S01]  /*b450*/  HMMA.16816.F32.BF16 R72, R96, R94, R72 ;  /* 0x0000005e6048723c */ /* 0x000fe20000041848 */
[----:B------:R-:W2:Y:S05]  /*b460*/  LDSM.16.M88.4 R92, [R113+0x4c00] ;  /* 0x004c0000715c783b */ /* 0x000eaa0000000200 */
[----:B------:R-:W-:Y:S01]  /*b470*/  HMMA.16816.F32.BF16 R20, R36, R34, R20 ;  /* 0x000000222414723c */ /* 0x000fe20000041814 */
[----:B------:R-:W-:Y:S05]  /*b480*/  LDSM.16.M88.4 R32, [R113+0x5400] ;  /* 0x005400007120783b */ /* 0x000fea0000000200 */
[C---:B------:R-:W-:Y:S06]  /*b490*/  HMMA.16816.F32.BF16 R40, R60.reuse, R52, R40 ;  /* 0x000000343c28723c */ /* 0x040fec0000041828 */
[----:B------:R-:W-:Y:S01]  /*b4a0*/  HMMA.16816.F32.BF16 R80, R60, R54, R80 ;  /* 0x000000363c50723c */ /* 0x000fe20000041850 */
[----:B------:R-:W4:Y:S05]  /*b4b0*/  LDSM.16.M88.4 R52, [R116+0x5800] ;  /* 0x005800007434783b */ /* 0x000f2a0000000200 */
[C---:B------:R-:W-:Y:S06]  /*b4c0*/  HMMA.16816.F32.BF16 R68, R96.reuse, R88, R68 ;  /* 0x000000586044723c */ /* 0x040fec0000041844 */
[----:B------:R-:W-:Y:S06]  /*b4d0*/  HMMA.16816.F32.BF16 R64, R96, R90, R64 ;  /* 0x0000005a6040723c */ /* 0x000fec0000041840 */
[----:B---3--:R-:W-:Y:S06]  /*b4e0*/  HMMA.16816.F32.BF16 R76, R60, R44, R76 ;  /* 0x0000002c3c4c723c */ /* 0x008fec000004184c */
[C---:B-1----:R-:W-:Y:S06]  /*b4f0*/  HMMA.16816.F32.BF16 R24, R16.reuse, R12, R24 ;  /* 0x0000000c1018723c */ /* 0x042fec0000041818 */
[----:B------:R-:W-:Y:S01]  /*b500*/  HMMA.16816.F32.BF16 R20, R16, R14, R20 ;  /* 0x0000000e1014723c */ /* 0x000fe20000041814 */
[----:B------:R-:W1:Y:S05]  /*b510*/  LDSM.16.M88.4 R12, [R116+0x5c00] ;  /* 0x005c0000740c783b */ /* 0x000e6a0000000200 */
[C---:B------:R-:W-:Y:S06]  /*b520*/  HMMA.16816.F32.BF16 R40, R36.reuse, R28, R40 ;  /* 0x0000001c2428723c */ /* 0x040fec0000041828 */
[----:B------:R-:W-:Y:S01]  /*b530*/  HMMA.16816.F32.BF16 R80, R36, R30, R80 ;  /* 0x0000001e2450723c */ /* 0x000fe20000041850 */
[----:B------:R-:W3:Y:S05]  /*b540*/  LDSM.16.M88.4 R28, [R113+0x5800] ;  /* 0x00580000711c783b */ /* 0x000eea0000000200 */
[C---:B------:R-:W-:Y:S01]  /*b550*/  HMMA.16816.F32.BF16 R72, R60.reuse, R46, R72 ;  /* 0x0000002e3c48723c */ /* 0x040fe20000041848 */
[----:B------:R-:W5:Y:S01]  /*b560*/  LDSM.16.M88.4 R44, [R113+0x5c00] ;  /* 0x005c0000712c783b */ /* 0x000f620000000200 */
[----:B------:R-:W-:Y:S01]  /*b570*/  FMUL.FTZ R5, R25, UR14 ;  /* 0x0000000e19057c20 */ /* 0x000fe20008410000 */
[----:B------:R-:W-:Y:S01]  /*b580*/  FMUL.FTZ R7, R27, UR14 ;  /* 0x0000000e1b077c20 */ /* 0x000fe20008410000 */
[----:B------:R-:W-:Y:S01]  /*b590*/  FMUL.FTZ R3, R24, UR14 ;  /* 0x0000000e18037c20 */ /* 0x000fe20008410000 */
[----:B------:R-:W-:Y:S01]  /*b5a0*/  FMUL.FTZ R26, R26, UR14 ;  /* 0x0000000e1a1a7c20 */ /* 0x000fe20008410000 */
[C---:B--2---:R-:W-:Y:S01]  /*b5b0*/  HMMA.16816.F32.BF16 R68, R60.reuse, R92, R68 ;  /* 0x0000005c3c44723c */ /* 0x044fe20000041844 */
[----:B------:R-:W-:Y:S01]  /*b5c0*/  FMUL.FTZ R20, R20, UR14 ;  /* 0x0000000e14147c20 */ /* 0x000fe20008410000 */
[----:B------:R-:W-:Y:S01]  /*b5d0*/  FMUL.FTZ R22, R22, UR14 ;  /* 0x0000000e16167c20 */ /* 0x000fe20008410000 */
[----:B------:R-:W-:Y:S01]  /*b5e0*/  MUFU.TANH R5, R5 ;  /* 0x0000000500057308 */ /* 0x000fe20000002400 */
[----:B------:R-:W-:Y:S01]  /*b5f0*/  FMUL.FTZ R21, R21, UR14 ;  /* 0x0000000e15157c20 */ /* 0x000fe20008410000 */
[----:B------:R-:W-:Y:S01]  /*b600*/  FMUL.FTZ R23, R23, UR14 ;  /* 0x0000000e17177c20 */ /* 0x000fe20008410000 */
[----:B------:R-:W-:Y:S01]  /*b610*/  HMMA.16816.F32.BF16 R64, R60, R94, R64 ;  /* 0x0000005e3c40723c */ /* 0x000fe20000041840 */
[----:B------:R-:W-:-:S04]  /*b620*/  DEPBAR.LE SB0, 0x0 ;  /* 0x000080000000791a */ /* 0x000fc80000000000 */
[----:B------:R-:W2:Y:S01]  /*b630*/  MUFU.TANH R7, R7 ;  /* 0x0000000700077308 */ /* 0x000ea20000002400 */
[----:B----4-:R-:W-:Y:S06]  /*b640*/  HMMA.16816.F32.BF16 R76, R36, R52, R76 ;  /* 0x00000034244c723c */ /* 0x010fec000004184c */
[----:B------:R-:W-:Y:S01]  /*b650*/  HMMA.16816.F32.BF16 R40, R16, R32, R40 ;  /* 0x000000201028723c */ /* 0x000fe20000041828 */
[----:B------:R-:W4:Y:S05]  /*b660*/  MUFU.TANH R25, R20 ;  /* 0x0000001400197308 */ /* 0x000f2a0000002400 */
[----:B------:R-:W-:Y:S03]  /*b670*/  HMMA.16816.F32.BF16 R72, R36, R54, R72 ;  /* 0x000000362448723c */ /* 0x000fe60000041848 */
[----:B------:R-:W5:Y:S01]  /*b680*/  MUFU.TANH R27, R22 ;  /* 0x00000016001b7308 */ /* 0x000f620000002400 */
[----:B--2---:R-:W-:-:S02]  /*b690*/  FFMA.FTZ R7, R0, R6, R7 ;  /* 0x0000000600077223 */ /* 0x004fc40000010007 */
[C---:B-1----:R-:W-:Y:S05]  /*b6a0*/  HMMA.16816.F32.BF16 R68, R36.reuse, R12, R68 ;  /* 0x0000000c2444723c */ /* 0x042fea0000041844 */
[----:B------:R-:W1:Y:S01]  /*b6b0*/  MUFU.TANH R21, R21 ;  /* 0x0000001500157308 */ /* 0x000e620000002400 */
[----:B------:R-:W-:Y:S01]  /*b6c0*/  HMMA.16816.F32.BF16 R64, R36, R14, R64 ;  /* 0x0000000e2440723c */ /* 0x000fe20000041840 */
[----:B------:R-:W-:-:S05]  /*b6d0*/  VIADD R12, R2, 0x8 ;  /* 0x00000008020c7836 */ /* 0x000fca0000000000 */
[C---:B---3--:R-:W-:Y:S01]  /*b6e0*/  HMMA.16816.F32.BF16 R76, R16.reuse, R28, R76 ;  /* 0x0000001c104c723c */ /* 0x048fe2000004184c */
[----:B------:R-:W-:Y:S01]  /*b6f0*/  FMUL.FTZ R13, R41, UR14 ;  /* 0x0000000e290d7c20 */ /* 0x000fe20008410000 */
[----:B------:R-:W2:Y:S01]  /*b700*/  MUFU.TANH R23, R23 ;  /* 0x0000001700177308 */ /* 0x000ea20000002400 */
[----:B------:R-:W-:Y:S01]  /*b710*/  FMUL.FTZ R33, R40, UR14 ;  /* 0x0000000e28217c20 */ /* 0x000fe20008410000 */
[----:B------:R-:W-:Y:S01]  /*b720*/  FMUL.FTZ R15, R42, UR14 ;  /* 0x0000000e2a0f7c20 */ /* 0x000fe20008410000 */
[C---:B------:R-:W-:Y:S01]  /*b730*/  ISETP.GE.AND P4, PT, R12.reuse, R8, PT ;  /* 0x000000080c00720c */ /* 0x040fe20003f86270 */
[C---:B------:R-:W-:Y:S01]  /*b740*/  HMMA.16816.F32.BF16 R80, R16.reuse, R34, R80 ;  /* 0x000000221050723c */ /* 0x040fe20000041850 */
[----:B------:R-:W-:Y:S01]  /*b750*/  FMUL.FTZ R29, R43, UR14 ;  /* 0x0000000e2b1d7c20 */ /* 0x000fe20008410000 */
[----:B------:R-:W-:Y:S01]  /*b760*/  ISETP.GE.AND P1, PT, R12, R9, PT ;  /* 0x000000090c00720c */ /* 0x000fe20003f26270 */
[----:B------:R-:W-:Y:S01]  /*b770*/  FFMA.FTZ R37, R0, R6, R5 ;  /* 0x0000000600257223 */ /* 0x000fe20000010005 */
[----:B------:R-:W3:Y:S01]  /*b780*/  MUFU.TANH R13, R13 ;  /* 0x0000000d000d7308 */ /* 0x000ee20000002400 */
[----:B------:R-:W-:Y:S01]  /*b790*/  I2FP.F32.S32 R12, R12 ;  /* 0x0000000c000c7245 */ /* 0x000fe20000201400 */
[----:B------:R-:W-:Y:S01]  /*b7a0*/  HMMA.16816.F32.BF16 R72, R16, R30, R72 ;  /* 0x0000001e1048723c */ /* 0x000fe20000041848 */
[----:B------:R-:W-:Y:S01]  /*b7b0*/  VIADD R6, R2, 0x11 ;  /* 0x0000001102067836 */ /* 0x000fe20000000000 */
[----:B------:R-:W-:-:S02]  /*b7c0*/  FSEL R37, R37, -INF , !P5 ;  /* 0xff80000025257808 */ /* 0x000fc40006800000 */
[----:B----4-:R-:W-:Y:S01]  /*b7d0*/  FFMA.FTZ R14, R0, R12, R25 ;  /* 0x0000000c000e7223 */ /* 0x010fe20000010019 */
[----:B------:R-:W-:Y:S01]  /*b7e0*/  FSEL R25, R7, -INF , !P0 ;  /* 0xff80000007197808 */ /* 0x000fe20004000000 */
[----:B------:R-:W4:Y:S01]  /*b7f0*/  MUFU.TANH R29, R29 ;  /* 0x0000001d001d7308 */ /* 0x000f220000002400 */
[----:B-----5:R-:W-:Y:S01]  /*b800*/  HMMA.16816.F32.BF16 R68, R16, R44, R68 ;  /* 0x0000002c1044723c */ /* 0x020fe20000041844 */
[----:B------:R-:W-:-:S04]  /*b810*/  VIADD R7, R2, 0x18 ;  /* 0x0000001802077836 */ /* 0x000fc80000000000 */
[----:B------:R-:W-:Y:S01]  /*b820*/  FMUL.FTZ R78, R78, UR14 ;  /* 0x0000000e4e4e7c20 */ /* 0x000fe20008410000 */
[----:B------:R-:W-:Y:S01]  /*b830*/  HMMA.16816.F32.BF16 R64, R16, R46, R64 ;  /* 0x0000002e1040723c */ /* 0x000fe20000041840 */
[----:B------:R-:W5:Y:S01]  /*b840*/  MUFU.TANH R33, R33 ;  /* 0x0000002100217308 */ /* 0x000f620000002400 */
[----:B------:R-:W-:Y:S01]  /*b850*/  FMUL.FTZ R45, R77, UR14 ;  /* 0x0000000e4d2d7c20 */ /* 0x000fe20008410000 */
[----:B------:R-:W-:Y:S02]  /*b860*/  FMUL.FTZ R79, R79, UR14 ;  /* 0x0000000e4f4f7c20 */ /* 0x000fe40008410000 */
[----:B------:R-:W-:Y:S01]  /*b870*/  FMUL.FTZ R31, R80, UR14 ;  /* 0x0000000e501f7c20 */ /* 0x000fe20008410000 */
[----:B------:R-:W-:Y:S01]  /*b880*/  FMUL.FTZ R35, R81, UR14 ;  /* 0x0000000e51237c20 */ /* 0x000fe20008410000 */
[----:B------:R-:W-:Y:S02]  /*b890*/  VIADD R19, R2, 0x9 ;  /* 0x0000000902137836 */ /* 0x000fe40000000000 */
[----:B------:R-:W-:Y:S01]  /*b8a0*/  FFMA.FTZ R17, R0, R12, R27 ;  /* 0x0000000c00117223 */ /* 0x000fe2000001001b */
[----:B------:R-:W5:Y:S01]  /*b8b0*/  MUFU.TANH R15, R15 ;  /* 0x0000000f000f7308 */ /* 0x000f620000002400 */
[----:B------:R-:W-:Y:S01]  /*b8c0*/  FMUL.FTZ R47, R76, UR14 ;  /* 0x0000000e4c2f7c20 */ /* 0x000fe20008410000 */
[----:B------:R-:W-:Y:S01]  /*b8d0*/  FSEL R27, R14, -INF , !P4 ;  /* 0xff8000000e1b7808 */ /* 0x000fe20006000000 */
[----:B------:R-:W-:Y:S01]  /*b8e0*/  FMUL.FTZ R41, R82, UR14 ;  /* 0x0000000e52297c20 */ /* 0x000fe20008410000 */
[-C--:B------:R-:W-:Y:S01]  /*b8f0*/  ISETP.GE.AND P6, PT, R19, R8.reuse, PT ;  /* 0x000000081300720c */ /* 0x080fe20003fc6270 */
[----:B------:R-:W-:Y:S01]  /*b900*/  FMUL.FTZ R43, R83, UR14 ;  /* 0x0000000e532b7c20 */ /* 0x000fe20008410000 */
[----:B------:R-:W-:Y:S01]  /*b910*/  ISETP.GE.AND P2, PT, R19, R9, PT ;  /* 0x000000091300720c */ /* 0x000fe20003f46270 */
[----:B------:R-:W-:Y:S01]  /*b920*/  VIADD R12, R2, 0x10 ;  /* 0x00000010020c7836 */ /* 0x000fe20000000000 */
[----:B------:R-:W-:Y:S01]  /*b930*/  I2FP.F32.S32 R19, R19 ;  /* 0x0000001300137245 */ /* 0x000fe20000201400 */
[----:B------:R-:W5:Y:S01]  /*b940*/  MUFU.TANH R47, R47 ;  /* 0x0000002f002f7308 */ /* 0x000f620000002400 */
[----:B------:R-:W-:Y:S01]  /*b950*/  FSEL R17, R17, -INF , !P1 ;  /* 0xff80000011117808 */ /* 0x000fe20004800000 */
[----:B------:R-:W-:Y:S01]  /*b960*/  FMUL.FTZ R73, R73, UR14 ;  /* 0x0000000e49497c20 */ /* 0x000fe20008410000 */
[----:B------:R-:W-:Y:S01]  /*b970*/  ISETP.GE.AND P4, PT, R6, R8, PT ;  /* 0x000000080600720c */ /* 0x000fe20003f86270 */
[----:B-1----:R-:W-:Y:S01]  /*b980*/  FFMA.FTZ R21, R0, R19, R21 ;  /* 0x0000001300157223 */ /* 0x002fe20000010015 */
[----:B------:R-:W-:Y:S01]  /*b990*/  ISETP.GE.AND P1, PT, R6, R9, PT ;  /* 0x000000090600720c */ /* 0x000fe20003f26270 */
[----:B--2---:R-:W-:Y:S01]  /*b9a0*/  FFMA.FTZ R19, R0, R19, R23 ;  /* 0x0000001300137223 */ /* 0x004fe20000010017 */
[----:B------:R-:W-:Y:S01]  /*b9b0*/  I2FP.F32.S32 R6, R6 ;  /* 0x0000000600067245 */ /* 0x000fe20000201400 */
[----:B------:R-:W1:Y:S01]  /*b9c0*/  MUFU.TANH R5, R78 ;  /* 0x0000004e00057308 */ /* 0x000e620000002400 */
[C---:B------:R-:W-:Y:S01]  /*b9d0*/  ISETP.GE.AND P5, PT, R12.reuse, R8, PT ;  /* 0x000000080c00720c */ /* 0x040fe20003fa6270 */
[----:B------:R-:W-:Y:S01]  /*b9e0*/  FMUL.FTZ R75, R75, UR14 ;  /* 0x0000000e4b4b7c20 */ /* 0x000fe20008410000 */
[-C--:B------:R-:W-:Y:S01]  /*b9f0*/  ISETP.GE.AND P0, PT, R12, R9.reuse, PT ;  /* 0x000000090c00720c */ /* 0x080fe20003f06270 */
[C---:B---3--:R-:W-:Y:S01]  /*ba00*/  FFMA.FTZ R23, R0.reuse, R6, R13 ;  /* 0x0000000600177223 */ /* 0x048fe2000001000d */
[----:B------:R-:W-:Y:S01]  /*ba10*/  I2FP.F32.S32 R12, R12 ;  /* 0x0000000c000c7245 */ /* 0x000fe20000201400 */
[----:B----4-:R-:W-:Y:S01]  /*ba20*/  FFMA.FTZ R13, R0, R6, R29 ;  /* 0x00000006000d7223 */ /* 0x010fe2000001001d */
[----:B------:R-:W-:Y:S01]  /*ba30*/  VIADD R6, R2, 0x20 ;  /* 0x0000002002067836 */ /* 0x000fe20000000000 */
[----:B------:R-:W2:Y:S01]  /*ba40*/  MUFU.TANH R31, R31 ;  /* 0x0000001f001f7308 */ /* 0x000ea20000002400 */
[----:B------:R-:W-:Y:S01]  /*ba50*/  FSEL R23, R23, -INF , !P4 ;  /* 0xff80000017177808 */ /* 0x000fe20006000000 */
[CC--:B-----5:R-:W-:Y:S01]  /*ba60*/  FFMA.FTZ R33, R0.reuse, R12.reuse, R33 ;  /* 0x0000000c00217223 */ /* 0x0e0fe20000010021 */
[----:B------:R-:W-:Y:S01]  /*ba70*/  FFMA.FTZ R15, R0, R12, R15 ;  /* 0x0000000c000f7223 */ /* 0x000fe2000001000f */
[----:B------:R-:W-:Y:S01]  /*ba80*/  VIADD R12, R2, 0x19 ;  /* 0x00000019020c7836 */ /* 0x000fe20000000000 */
[----:B------:R-:W-:Y:S01]  /*ba90*/  FSEL R13, R13, -INF , !P1 ;  /* 0xff8000000d0d7808 */ /* 0x000fe20004800000 */
[----:B------:R-:W-:Y:S01]  /*baa0*/  FMUL.FTZ R72, R72, UR14 ;  /* 0x0000000e48487c20 */ /* 0x000fe20008410000 */
[C---:B------:R-:W-:Y:S01]  /*bab0*/  ISETP.GE.AND P4, PT, R6.reuse, R8, PT ;  /* 0x000000080600720c */ /* 0x040fe20003f86270 */
[----:B------:R-:W-:Y:S01]  /*bac0*/  MUFU.TANH R35, R35 ;  /* 0x0000002300237308 */ /* 0x000fe20000002400 */
[-C--:B------:R-:W-:Y:S01]  /*bad0*/  ISETP.GE.AND P1, PT, R6, R9.reuse, PT ;  /* 0x000000090600720c */ /* 0x080fe20003f26270 */
[----:B------:R-:W-:Y:S01]  /*bae0*/  FMUL.FTZ R74, R74, UR14 ;  /* 0x0000000e4a4a7c20 */ /* 0x000fe20008410000 */
[----:B------:R-:W-:Y:S01]  /*baf0*/  I2FP.F32.S32 R6, R6 ;  /* 0x0000000600067245 */ /* 0x000fe20000201400 */
[----:B------:R-:W-:Y:S01]  /*bb00*/  FMUL.FTZ R64, R64, UR14 ;  /* 0x0000000e40407c20 */ /* 0x000fe20008410000 */
[----:B------:R-:W-:Y:S01]  /*bb10*/  FSEL R39, R21, -INF , !P6 ;  /* 0xff80000015277808 */ /* 0x000fe20007000000 */
[----:B------:R-:W-:Y:S01]  /*bb20*/  FMUL.FTZ R69, R69, UR14 ;  /* 0x0000000e45457c20 */ /* 0x000fe20008410000 */
[----:B------:R-:W-:Y:S01]  /*bb30*/  FSEL R19, R19, -INF , !P2 ;  /* 0xff80000013137808 */ /* 0x000fe20005000000 */
[----:B------:R-:W3:Y:S01]  /*bb40*/  MUFU.TANH R41, R41 ;  /* 0x0000002900297308 */ /* 0x000ee20000002400 */
[C---:B------:R-:W-:Y:S01]  /*bb50*/  ISETP.GE.AND P6, PT, R7.reuse, R8, PT ;  /* 0x000000080700720c */ /* 0x040fe20003fc6270 */
[CC--:B------:R-:W-:Y:S01]  /*bb60*/  FFMA.FTZ R47, R0.reuse, R6.reuse, R47 ;  /* 0x00000006002f7223 */ /* 0x0c0fe2000001002f */
[----:B------:R-:W-:Y:S01]  /*bb70*/  ISETP.GE.AND P2, PT, R7, R9, PT ;  /* 0x000000090700720c */ /* 0x000fe20003f46270 */
[----:B-1----:R-:W-:Y:S01]  /*bb80*/  FFMA.FTZ R135, R0, R6, R5 ;  /* 0x0000000600877223 */ /* 0x002fe20000010005 */
[----:B------:R-:W-:Y:S01]  /*bb90*/  FSEL R33, R33, -INF , !P5 ;  /* 0xff80000021217808 */ /* 0x000fe20006800000 */
[----:B------:R-:W-:Y:S01]  /*bba0*/  VIADD R6, R2, 0x29 ;  /* 0x0000002902067836 */ /* 0x000fe20000000000 */
[----:B------:R-:W-:Y:S01]  /*bbb0*/  FSEL R15, R15, -INF , !P0 ;  /* 0xff8000000f0f7808 */ /* 0x000fe20004000000 */
[----:B------:R-:W1:Y:S01]  /*bbc0*/  MUFU.TANH R43, R43 ;  /* 0x0000002b002b7308 */ /* 0x000e620000002400 */
[----:B------:R-:W-:Y:S01]  /*bbd0*/  I2FP.F32.S32 R7, R7 ;  /* 0x0000000700077245 */ /* 0x000fe20000201400 */
[----:B------:R-:W-:Y:S01]  /*bbe0*/  FMUL.FTZ R71, R71, UR14 ;  /* 0x0000000e47477c20 */ /* 0x000fe20008410000 */
[----:B------:R-:W-:Y:S01]  /*bbf0*/  ISETP.GE.AND P5, PT, R12, R8, PT ;  /* 0x000000080c00720c */ /* 0x000fe20003fa6270 */
[----:B------:R-:W-:Y:S01]  /*bc00*/  VIADD R14, R2, 0x21 ;  /* 0x00000021020e7836 */ /* 0x000fe20000000000 */
[----:B------:R-:W-:Y:S01]  /*bc10*/  ISETP.GE.AND P0, PT, R12, R9, PT ;  /* 0x000000090c00720c */ /* 0x000fe20003f06270 */
[CC--:B--2---:R-:W-:Y:S01]  /*bc20*/  FFMA.FTZ R29, R0.reuse, R7.reuse, R31 ;  /* 0x00000007001d7223 */ /* 0x0c4fe2000001001f */
[----:B------:R-:W-:Y:S01]  /*bc30*/  I2FP.F32.S32 R12, R12 ;  /* 0x0000000c000c7245 */ /* 0x000fe20000201400 */
[----:B------:R-:W2:Y:S01]  /*bc40*/  MUFU.TANH R73, R73 ;  /* 0x0000004900497308 */ /* 0x000ea20000002400 */
[----:B---3--:R-:W-:Y:S01]  /*bc50*/  FFMA.FTZ R7, R0, R7, R41 ;  /* 0x0000000700077223 */ /* 0x008fe20000010029 */
[----:B------:R-:W-:Y:S01]  /*bc60*/  FSEL R101, R47, -INF , !P4 ;  /* 0xff8000002f657808 */ /* 0x000fe20006000000 */
[----:B------:R-:W-:Y:S01]  /*bc70*/  FMUL.FTZ R68, R68, UR14 ;  /* 0x0000000e44447c20 */ /* 0x000fe20008410000 */
[----:B------:R-:W-:Y:S01]  /*bc80*/  FFMA.FTZ R21, R0, R12, R35 ;  /* 0x0000000c00157223 */ /* 0x000fe20000010023 */
[----:B------:R-:W-:Y:S01]  /*bc90*/  FSEL R135, R135, -INF , !P1 ;  /* 0xff80000087877808 */ /* 0x000fe20004800000 */
[----:B------:R-:W-:Y:S01]  /*bca0*/  FMUL.FTZ R70, R70, UR14 ;  /* 0x0000000e46467c20 */ /* 0x000fe20008410000 */
[----:B------:R-:W-:Y:S01]  /*bcb0*/  ISETP.GE.AND P4, PT, R6, R8, PT ;  /* 0x000000080600720c */ /* 0x000fe20003f86270 */
[----:B------:R-:W3:Y:S01]  /*bcc0*/  MUFU.TANH R75, R75 ;  /* 0x0000004b004b7308 */ /* 0x000ee20000002400 */
[----:B-1----:R-:W-:Y:S01]  /*bcd0*/  FFMA.FTZ R43, R0, R12, R43 ;  /* 0x0000000c002b7223 */ /* 0x002fe2000001002b */
[----:B------:R-:W-:Y:S01]  /*bce0*/  VIADD R12, R2, 0x28 ;  /* 0x00000028020c7836 */ /* 0x000fe20000000000 */
[----:B------:R-:W-:Y:S01]  /*bcf0*/  ISETP.GE.AND P1, PT, R6, R9, PT ;  /* 0x000000090600720c */ /* 0x000fe20003f26270 */
[----:B------:R-:W-:Y:S01]  /*bd00*/  FMUL.FTZ R66, R66, UR14 ;  /* 0x0000000e42427c20 */ /* 0x000fe20008410000 */
[----:B------:R-:W-:Y:S01]  /*bd10*/  I2FP.F32.S32 R6, R6 ;  /* 0x0000000600067245 */ /* 0x000fe20000201400 */
[----:B------:R-:W-:Y:S01]  /*bd20*/  FMUL.FTZ R65, R65, UR14 ;  /* 0x0000000e41417c20 */ /* 0x000fe20008410000 */
[----:B------:R-:W-:Y:S01]  /*bd30*/  FSEL R29, R29, -INF , !P6 ;  /* 0xff8000001d1d7808 */ /* 0x000fe20007000000 */
[----:B------:R-:W1:Y:S01]  /*bd40*/  MUFU.TANH R45, R45 ;  /* 0x0000002d002d7308 */ /* 0x000e620000002400 */
[----:B------:R-:W-:Y:S01]  /*bd50*/  FSEL R7, R7, -INF , !P2 ;  /* 0xff80000007077808 */ /* 0x000fe20005000000 */
[----:B--2---:R-:W-:Y:S01]  /*bd60*/  FFMA.FTZ R73, R0, R6, R73 ;  /* 0x0000000600497223 */ /* 0x004fe20000010049 */
[----:B------:R-:W-:Y:S01]  /*bd70*/  FSEL R21, R21, -INF , !P5 ;  /* 0xff80000015157808 */ /* 0x000fe20006800000 */
[----:B------:R-:W-:Y:S01]  /*bd80*/  FMUL.FTZ R67, R67, UR14 ;  /* 0x0000000e43437c20 */ /* 0x000fe20008410000 */
[----:B------:R-:W-:-:S02]  /*bd90*/  FSEL R5, R43, -INF , !P0 ;  /* 0xff8000002b057808 */ /* 0x000fc40004000000 */
[C---:B------:R-:W-:Y:S01]  /*bda0*/  ISETP.GE.AND P6, PT, R14.reuse, R8, PT ;  /* 0x000000080e00720c */ /* 0x040fe20003fc6270 */
[----:B------:R-:W2:Y:S01]  /*bdb0*/  MUFU.TANH R79, R79 ;  /* 0x0000004f004f7308 */ /* 0x000ea20000002400 */
[-C--:B------:R-:W-:Y:S01]  /*bdc0*/  ISETP.GE.AND P2, PT, R14, R9.reuse, PT ;  /* 0x000000090e00720c */ /* 0x080fe20003f46270 */
[----:B---3--:R-:W-:Y:S01]  /*bdd0*/  FFMA.FTZ R75, R0, R6, R75 ;  /* 0x00000006004b7223 */ /* 0x008fe2000001004b */
[----:B------:R-:W-:Y:S01]  /*bde0*/  ISETP.GE.AND P5, PT, R12, R8, PT ;  /* 0x000000080c00720c */ /* 0x000fe20003fa6270 */
[----:B------:R-:W-:Y:S01]  /*bdf0*/  VIADD R6, R2, 0x38 ;  /* 0x0000003802067836 */ /* 0x000fe20000000000 */
[----:B------:R-:W-:Y:S02]  /*be00*/  ISETP.GE.AND P0, PT, R12, R9, PT ;  /* 0x000000090c00720c */ /* 0x000fe40003f06270 */
[----:B------:R-:W-:Y:S01]  /*be10*/  I2FP.F32.S32 R14, R14 ;  /* 0x0000000e000e7245 */ /* 0x000fe20000201400 */
[----:B------:R-:W3:Y:S01]  /*be20*/  MUFU.TANH R51, R72 ;  /* 0x0000004800337308 */ /* 0x000ee20000002400 */
[----:B------:R-:W-:-:S02]  /*be30*/  I2FP.F32.S32 R12, R12 ;  /* 0x0000000c000c7245 */ /* 0x000fc40000201400 */
[----:B------:R-:W-:Y:S01]  /*be40*/  FSEL R139, R73, -INF , !P4 ;  /* 0xff800000498b7808 */ /* 0x000fe20006000000 */
[----:B-1----:R-:W-:Y:S01]  /*be50*/  FFMA.FTZ R45, R0, R14, R45 ;  /* 0x0000000e002d7223 */ /* 0x002fe2000001002d */
[----:B------:R-:W-:Y:S02]  /*be60*/  FSEL R95, R75, -INF , !P1 ;  /* 0xff8000004b5f7808 */ /* 0x000fe40004800000 */
[----:B------:R-:W-:Y:S01]  /*be70*/  ISETP.GE.AND P4, PT, R6, R8, PT ;  /* 0x000000080600720c */ /* 0x000fe20003f86270 */
[----:B------:R-:W1:Y:S01]  /*be80*/  MUFU.TANH R53, R74 ;  /* 0x0000004a00357308 */ /* 0x000e620000002400 */
[----:B--2---:R-:W-:Y:S01]  /*be90*/  FFMA.FTZ R79, R0, R14, R79 ;  /* 0x0000000e004f7223 */ /* 0x004fe2000001004f */
[----:B------:R-:W-:Y:S01]  /*bea0*/  VIADD R14, R2, 0x30 ;  /* 0x00000030020e7836 */ /* 0x000fe20000000000 */
[----:B------:R-:W-:Y:S02]  /*beb0*/  ISETP.GE.AND P1, PT, R6, R9, PT ;  /* 0x000000090600720c */ /* 0x000fe40003f26270 */
[----:B------:R-:W-:-:S02]  /*bec0*/  I2FP.F32.S32 R6, R6 ;  /* 0x0000000600067245 */ /* 0x000fc40000201400 */
[----:B------:R-:W-:Y:S01]  /*bed0*/  FSEL R141, R45, -INF , !P6 ;  /* 0xff8000002d8d7808 */ /* 0x000fe20007000000 */
[----:B------:R-:W2:Y:S01]  /*bee0*/  MUFU.TANH R41, R64 ;  /* 0x0000004000297308 */ /* 0x000ea20000002400 */
[----:B---3--:R-:W-:Y:S01]  /*bef0*/  FFMA.FTZ R51, R0, R12, R51 ;  /* 0x0000000c00337223 */ /* 0x008fe20000010033 */
[----:B------:R-:W-:Y:S02]  /*bf00*/  FSEL R133, R79, -INF , !P2 ;  /* 0xff8000004f857808 */ /* 0x000fe40005000000 */
[----:B------:R-:W-:Y:S02]  /*bf10*/  ISETP.GE.AND P6, PT, R14, R8, PT ;  /* 0x000000080e00720c */ /* 0x000fe40003fc6270 */
[----:B------:R-:W-:Y:S02]  /*bf20*/  FSEL R99, R51, -INF , !P5 ;  /* 0xff80000033637808 */ /* 0x000fe40006800000 */
[----:B------:R-:W3:Y:S01]  /*bf30*/  MUFU.TANH R31, R68 ;  /* 0x00000044001f7308 */ /* 0x000ee20000002400 */
[----:B-1----:R-:W-:Y:S01]  /*bf40*/  FFMA.FTZ R53, R0, R12, R53 ;  /* 0x0000000c00357223 */ /* 0x002fe20000010035 */
[----:B------:R-:W-:Y:S01]  /*bf50*/  VIADD R12, R2, 0x31 ;  /* 0x00000031020c7836 */ /* 0x000fe20000000000 */
[----:B------:R-:W-:-:S02]  /*bf60*/  ISETP.GE.AND P2, PT, R14, R9, PT ;  /* 0x000000090e00720c */ /* 0x000fc40003f46270 */
[----:B------:R-:W-:Y:S02]  /*bf70*/  I2FP.F32.S32 R14, R14 ;  /* 0x0000000e000e7245 */ /* 0x000fe40000201400 */
[----:B------:R-:W-:Y:S01]  /*bf80*/  FSEL R97, R53, -INF , !P0 ;  /* 0xff80000035617808 */ /* 0x000fe20004000000 */
[----:B------:R-:W1:Y:S01]  /*bf90*/  MUFU.TANH R69, R69 ;  /* 0x0000004500457308 */ /* 0x000e620000002400 */
[----:B------:R-:W-:Y:S01]  /*bfa0*/  ISETP.GE.AND P5, PT, R12, R8, PT ;  /* 0x000000080c00720c */ /* 0x000fe20003fa6270 */
[----:B--2---:R-:W-:Y:S01]  /*bfb0*/  FFMA.FTZ R41, R0, R6, R41 ;  /* 0x0000000600297223 */ /* 0x004fe20000010029 */
[----:B------:R-:W-:Y:S02]  /*bfc0*/  ISETP.GE.AND P0, PT, R12, R9, PT ;  /* 0x000000090c00720c */ /* 0x000fe40003f06270 */
[----:B------:R-:W-:Y:S02]  /*bfd0*/  I2FP.F32.S32 R12, R12 ;  /* 0x0000000c000c7245 */ /* 0x000fe40000201400 */
[----:B------:R-:W-:Y:S01]  /*bfe0*/  FSEL R105, R41, -INF , !P4 ;  /* 0xff80000029697808 */ /* 0x000fe20006000000 */
[----:B------:R-:W2:Y:S01]  /*bff0*/  MUFU.TANH R35, R70 ;  /* 0x0000004600237308 */ /* 0x000ea20000002400 */
[----:B---3--:R-:W-:Y:S01]  /*c000*/  FFMA.FTZ R31, R0, R14, R31 ;  /* 0x0000000e001f7223 */ /* 0x008fe2000001001f */
[----:B------:R-:W-:-:S04]  /*c010*/  ISETP.GE.AND P4, PT, R87, 0x2, PT ;  /* 0x000000025700780c */ /* 0x000fc80003f86270 */
[----:B------:R-:W-:Y:S02]  /*c020*/  FSEL R107, R31, -INF , !P6 ;  /* 0xff8000001f6b7808 */ /* 0x000fe40007000000 */
[----:B------:R-:W3:Y:S01]  /*c030*/  MUFU.TANH R71, R71 ;  /* 0x0000004700477308 */ /* 0x000ee20000002400 */
[----:B-1----:R-:W-:Y:S01]  /*c040*/  FFMA.FTZ R69, R0, R12, R69 ;  /* 0x0000000c00457223 */ /* 0x002fe20000010045 */
[----:B------:R-:W-:-:S04]  /*c050*/  ISETP.GE.AND P6, PT, R2, R8, PT ;  /* 0x000000080200720c */ /* 0x000fc80003fc6270 */
[----:B------:R-:W-:Y:S02]  /*c060*/  FSEL R106, R69, -INF , !P5 ;  /* 0xff800000456a7808 */ /* 0x000fe40006800000 */
[----:B------:R-:W1:Y:S01]  /*c070*/  MUFU.TANH R43, R66 ;  /* 0x00000042002b7308 */ /* 0x000e620000002400 */
[----:B--2---:R-:W-:-:S05]  /*c080*/  FFMA.FTZ R35, R0, R14, R35 ;  /* 0x0000000e00237223 */ /* 0x004fca0000010023 */
[----:B------:R-:W-:Y:S02]  /*c090*/  FSEL R89, R35, -INF , !P2 ;  /* 0xff80000023597808 */ /* 0x000fe40005000000 */
[----:B------:R-:W2:Y:S01]  /*c0a0*/  MUFU.TANH R3, R3 ;  /* 0x0000000300037308 */ /* 0x000ea20000002400 */
[----:B---3--:R-:W-:Y:S01]  /*c0b0*/  FFMA.FTZ R71, R0, R12, R71 ;  /* 0x0000000c00477223 */ /* 0x008fe20000010047 */
[----:B------:R-:W-:Y:S01]  /*c0c0*/  BAR.SYNC.DEFER_BLOCKING 0x0 ;  /* 0x0000000000007b1d */ /* 0x000fe20000010000 */
[----:B------:R-:W-:-:S03]  /*c0d0*/  ISETP.GE.AND P2, PT, R2, R9, PT ;  /* 0x000000090200720c */ /* 0x000fc60003f46270 */
[----:B------:R-:W-:Y:S02]  /*c0e0*/  FSEL R88, R71, -INF , !P0 ;  /* 0xff80000047587808 */ /* 0x000fe40004000000 */
[----:B------:R-:W3:Y:S01]  /*c0f0*/  MUFU.TANH R45, R26 ;  /* 0x0000001a002d7308 */ /* 0x000ee20000002400 */
[----:B-1----:R-:W-:Y:S01]  /*c100*/  FFMA.FTZ R43, R0, R6, R43 ;  /* 0x00000006002b7223 */ /* 0x002fe2000001002b */
[----:B------:R-:W-:Y:S01]  /*c110*/  VIADD R6, R2, 0x39 ;  /* 0x0000003902067836 */ /* 0x000fe20000000000 */
[----:B------:R-:W-:-:S03]  /*c120*/  I2FP.F32.S32 R2, R2 ;  /* 0x0000000200027245 */ /* 0x000fc60000201400 */
[----:B------:R-:W-:Y:S02]  /*c130*/  FSEL R35, R43, -INF , !P1 ;  /* 0xff8000002b237808 */ /* 0x000fe40004800000 */
[----:B------:R-:W1:Y:S01]  /*c140*/  MUFU.TANH R65, R65 ;  /* 0x0000004100417308 */ /* 0x000e620000002400 */
[----:B------:R-:W-:Y:S01]  /*c150*/  ISETP.GE.AND P5, PT, R6, R8, PT ;  /* 0x000000080600720c */ /* 0x000fe20003fa6270 */
[----:B--2---:R-:W-:Y:S01]  /*c160*/  FFMA.FTZ R3, R0, R2, R3 ;  /* 0x0000000200037223 */ /* 0x004fe20000010003 */
[----:B------:R-:W-:Y:S02]  /*c170*/  ISETP.GE.AND P0, PT, R6, R9, PT ;  /* 0x000000090600720c */ /* 0x000fe40003f06270 */
[----:B------:R-:W-:Y:S02]  /*c180*/  I2FP.F32.S32 R6, R6 ;  /* 0x0000000600067245 */ /* 0x000fe40000201400 */
[----:B------:R-:W-:Y:S01]  /*c190*/  FSEL R31, R3, -INF , !P6 ;  /* 0xff800000031f7808 */ /* 0x000fe20007000000 */
[----:B------:R-:W2:Y:S01]  /*c1a0*/  MUFU.TANH R67, R67 ;  /* 0x0000004300437308 */ /* 0x000ea20000002400 */
[----:B---3--:R-:W-:-:S05]  /*c1b0*/  FFMA.FTZ R45, R0, R2, R45 ;  /* 0x00000002002d7223 */ /* 0x008fca000001002d */
[----:B------:R-:W-:Y:S01]  /*c1c0*/  FSEL R41, R45, -INF , !P2 ;  /* 0xff8000002d297808 */ /* 0x000fe20005000000 */
[----:B-1----:R-:W-:-:S05]  /*c1d0*/  FFMA.FTZ R65, R0, R6, R65 ;  /* 0x0000000600417223 */ /* 0x002fca0000010041 */
[----:B------:R-:W-:Y:S01]  /*c1e0*/  FSEL R103, R65, -INF , !P5 ;  /* 0xff80000041677808 */ /* 0x000fe20006800000 */
[----:B--2---:R-:W-:-:S05]  /*c1f0*/  FFMA.FTZ R34, R0, R6, R67 ;  /* 0x0000000600227223 */ /* 0x004fca0000010043 */
        /* <DEDUP_REMOVED lines=65> */
.L_x_5754:
[----:B------:R-:W1:Y:S02]  /*c610*/  LDC R6, c[0x0][0x248] ;  /* 0x00009200ff067b82 */ /* 0x000e640000000800 */
[----:B-1----:R-:W-:-:S05]  /*c620*/  IMAD.SHL.U32 R45, R6, 0x40, RZ ;  /* 0x00000040062d7824 */ /* 0x002fca00078e00ff */
[----:B------:R-:W-:-:S04]  /*c630*/  IADD3 R45, -R45, RZ, RZ ;  /* 0x000000ff2d2d7210 */ /* 0x000fc80007ffe1ff */
[----:B------:R-:W-:-:S07]  /*c640*/  SHF.R.S32.HI R47, RZ, 0x1f, R45 ;  /* 0x0000001fff2f7819 */ /* 0x000fce000001142d */
.L_x_5755:
        /* <DEDUP_REMOVED lines=63> */
.L_x_5753:
[----:B--2---:R-:W-:Y:S01]  /*ca40*/  FMNMX.FTZ R2, R31, R37, !PT ;  /* 0x000000251f027209 */ /* 0x004fe20007810000 */
        /* <DEDUP_REMOVED lines=60> */
[--C-:B------:R-:W-:Y:S01]  /*ce10*/  FFMA.FTZ R33, R19, UR8, -R90.reuse ;  /* 0x0000000813217c23 */ /* 0x100fe2000801085a */
[--C-:B------:R-:W-:Y:S01]  /*ce20*/  FFMA.FTZ R32, R15, UR8, -R90.reuse ;  /* 0x000000080f207c23 */ /* 0x100fe2000801085a */
[----:B------:R-:W-:Y:S01]  /*ce30*/  FFMA.FTZ R29, R13, UR8, -R90 ;  /* 0x000000080d1d7c23 */ /* 0x000fe2000801085a */
[----:B------:R-:W1:Y:S01]  /*ce40*/  MUFU.EX2 R110, R110 ;  /* 0x0000006e006e7308 */ /* 0x000e620000000800 */
[----:B------:R-:W-:Y:S01]  /*ce50*/  LDSM.16.MT88.4 R12, [R114+0x6400] ;  /* 0x00640000720c783b */ /* 0x000fe20000004200 */
[--C-:B------:R-:W-:Y:S01]  /*ce60*/  FFMA.FTZ R26, R23, UR8, -R130.reuse ;  /* 0x00000008171a7c23 */ /* 0x100fe20008010882 */
[----:B------:R-:W-:Y:S01]  /*ce70*/  FFMA.FTZ R24, R21, UR8, -R130 ;  /* 0x0000000815187c23 */ /* 0x000fe20008010882 */
[--C-:B------:R-:W-:Y:S01]  /*ce80*/  FFMA.FTZ R28, R7, UR8, -R90.reuse ;  /* 0x00000008071c7c23 */ /* 0x100fe2000801085a */
[----:B------:R-:W-:Y:S01]  /*ce90*/  FFMA.FTZ R25, R5, UR8, -R90 ;  /* 0x0000000805197c23 */ /* 0x000fe2000801085a */
[----:B------:R-:W2:Y:S01]  /*cea0*/  LDSM.16.MT88.4 R40, [R114+0x8000] ;  /* 0x008000007228783b */ /* 0x000ea20000004200 */
[--C-:B------:R-:W-:Y:S01]  /*ceb0*/  FFMA.FTZ R101, R101, UR8, -R130.reuse ;  /* 0x0000000865657c23 */ /* 0x100fe20008010882 */
[----:B------:R-:W-:Y:S01]  /*cec0*/  MUFU.EX2 R91, R91 ;  /* 0x0000005b005b7308 */ /* 0x000fe20000000800 */
[--C-:B------:R-:W-:Y:S01]  /*ced0*/  FFMA.FTZ R100, R141, UR8, -R130.reuse ;  /* 0x000000088d647c23 */ /* 0x100fe20008010882 */
[----:B------:R-:W3:Y:S01]  /*cee0*/  LDSM.16.MT88.4 R16, [R114+0x7400] ;  /* 0x007400007210783b */ /* 0x000ee20000004200 */
[--C-:B------:R-:W-:Y:S01]  /*cef0*/  FFMA.FTZ R99, R99, UR8, -R130.reuse ;  /* 0x0000000863637c23 */ /* 0x100fe20008010882 */
[----:B------:R-:W-:Y:S01]  /*cf00*/  FFMA.FTZ R96, R139, UR8, -R130 ;  /* 0x000000088b607c23 */ /* 0x000fe20008010882 */
[--C-:B------:R-:W-:Y:S01]  /*cf10*/  FFMA.FTZ R102, R135, UR8, -R90.reuse ;  /* 0x0000000887667c23 */ /* 0x100fe2000801085a */
[----:B------:R-:W4:Y:S01]  /*cf20*/  LDSM.16.MT88.4 R20, [R112+0x6400] ;  /* 0x006400007014783b */ /* 0x000f220000004200 */
[--C-:B------:R-:W-:Y:S01]  /*cf30*/  FFMA.FTZ R98, R97, UR8, -R90.reuse ;  /* 0x0000000861627c23 */ /* 0x100fe2000801085a */
[----:B------:R-:W5:Y:S01]  /*cf40*/  MUFU.EX2 R30, R30 ;  /* 0x0000001e001e7308 */ /* 0x000f620000000800 */
[----:B-1----:R-:W-:Y:S01]  /*cf50*/  F2FP.BF16.F32.PACK_AB R48, R110, R111 ;  /* 0x0000006f6e30723e */ /* 0x002fe200000010ff */
[--C-:B------:R-:W-:Y:S01]  /*cf60*/  FFMA.FTZ R95, R95, UR8, -R90.reuse ;  /* 0x000000085f5f7c23 */ /* 0x100fe2000801085a */
[----:B------:R-:W-:Y:S01]  /*cf70*/  FFMA.FTZ R133, R133, UR8, -R90 ;  /* 0x0000000885857c23 */ /* 0x000fe2000801085a */
[--C-:B------:R-:W-:Y:S01]  /*cf80*/  FFMA.FTZ R107, R107, UR8, -R130.reuse ;  /* 0x000000086b6b7c23 */ /* 0x100fe20008010882 */
[--C-:B------:R-:W-:Y:S01]  /*cf90*/  FFMA.FTZ R106, R106, UR8, -R130.reuse ;  /* 0x000000086a6a7c23 */ /* 0x100fe20008010882 */
[----:B------:R-:W-:Y:S01]  /*cfa0*/  FFMA.FTZ R105, R105, UR8, -R130 ;  /* 0x0000000869697c23 */ /* 0x000fe20008010882 */
[--C-:B------:R-:W-:Y:S01]  /*cfb0*/  FFMA.FTZ R89, R89, UR8, -R90.reuse ;  /* 0x0000000859597c23 */ /* 0x100fe2000801085a */
[----:B------:R-:W-:Y:S01]  /*cfc0*/  MUFU.EX2 R92, R92 ;  /* 0x0000005c005c7308 */ /* 0x000fe20000000800 */
[----:B------:R-:W-:Y:S01]  /*cfd0*/  FFMA.FTZ R88, R88, UR8, -R90 ;  /* 0x0000000858587c23 */ /* 0x000fe2000801085a */
[----:B------:R-:W-:Y:S01]  /*cfe0*/  FFMA.FTZ R103, R103, UR8, -R130 ;  /* 0x0000000867677c23 */ /* 0x000fe20008010882 */
[----:B------:R-:W-:Y:S01]  /*cff0*/  FFMA.FTZ R35, R35, UR8, -R90 ;  /* 0x0000000823237c23 */ /* 0x000fe2000801085a */
[----:B------:R-:W-:-:S04]  /*d000*/  FADD.FTZ R110, R111, R110 ;  /* 0x0000006e6f6e7221 */ /* 0x000fc80000010000 */
        /* <DEDUP_REMOVED lines=30> */
[C---:B--2---:R-:W-:Y:S05]  /*d1f0*/  HMMA.16816.F32.BF16 R36, R48.reuse, R40, RZ ;  /* 0x000000283024723c */ /* 0x044fea00000418ff */
        /* <DEDUP_REMOVED lines=18> */
[C---:B------:R-:W-:Y:S01]  /*d320*/  HMMA.16816.F32.BF16 R60, R4.reuse, R18, R60 ;  /* 0x00000012043c723c */ /* 0x040fe2000004183c */
[----:B------:R-:W3:Y:S01]  /*d330*/  LDSM.16.MT88.4 R16, [R114+0x8400] ;  /* 0x008400007210783b */ /* 0x000ee20000004200 */
[----:B------:R-:W-:Y:S04]  /*d340*/  MUFU.EX2 R102, R102 ;  /* 0x0000006600667308 */ /* 0x000fe80000000800 */
[C---:B----4-:R-:W-:Y:S04]  /*d350*/  HMMA.16816.F32.BF16 R72, R4.reuse, R20, R72 ;  /* 0x000000140448723c */ /* 0x050fe80000041848 */
[----:B------:R4:W5:Y:S02]  /*d360*/  MUFU.EX2 R97, R133 ;  /* 0x0000008500617308 */ /* 0x0009640000000800 */
[C---:B------:R-:W-:Y:S01]  /*d370*/  HMMA.16816.F32.BF16 R68, R4.reuse, R22, R68 ;  /* 0x000000160444723c */ /* 0x040fe20000041844 */
[----:B------:R-:W-:Y:S05]  /*d380*/  LDSM.16.MT88.4 R20, [R114+0x6c00] ;  /* 0x006c00007214783b */ /* 0x000fea0000004200 */
[----:B------:R-:W-:Y:S08]  /*d390*/  MUFU.EX2 R98, R98 ;  /* 0x0000006200627308 */ /* 0x000ff00000000800 */
[----:B------:R-:W5:Y:S01]  /*d3a0*/  MUFU.EX2 R95, R95 ;  /* 0x0000005f005f7308 */ /* 0x000f620000000800 */
[----:B----4-:R-:W-:Y:S01]  /*d3b0*/  FFMA.FTZ R133, R34, UR8, -R90 ;  /* 0x0000000822857c23 */ /* 0x010fe2000801085a */
[C---:B--2---:R-:W-:Y:S06]  /*d3c0*/  HMMA.16816.F32.BF16 R56, R4.reuse, R12, R56 ;  /* 0x0000000c0438723c */ /* 0x044fec0000041838 */
[----:B------:R-:W-:Y:S01]  /*d3d0*/  MUFU.EX2 R107, R107 ;  /* 0x0000006b006b7308 */ /* 0x000fe20000000800 */
[C---:B------:R-:W-:Y:S01]  /*d3e0*/  HMMA.16816.F32.BF16 R52, R4.reuse, R14, R52 ;  /* 0x0000000e0434723c */ /* 0x040fe20000041834 */
[----:B------:R-:W2:Y:S05]  /*d3f0*/  LDSM.16.MT88.4 R12, [R112+0x8000] ;  /* 0x00800000700c783b */ /* 0x000eaa0000004200 */
[C---:B---3--:R-:W-:Y:S01]  /*d400*/  HMMA.16816.F32.BF16 R36, R4.reuse, R16, R36 ;  /* 0x000000100424723c */ /* 0x048fe20000041824 */
[----:B------:R-:W3:Y:S05]  /*d410*/  MUFU.EX2 R106, R106 ;  /* 0x0000006a006a7308 */ /* 0x000eea0000000800 */
[----:B------:R-:W-:Y:S01]  /*d420*/  HMMA.16816.F32.BF16 R40, R4, R18, R40 ;  /* 0x000000120428723c */ /* 0x000fe20000041828 */
[----:B------:R-:W-:Y:S02]  /*d430*/  LDSM.16.MT88.4 R16, [R112+0x6c00] ;  /* 0x006c00007010783b */ /* 0x000fe40000004200 */
[----:B------:R-:W-:Y:S08]  /*d440*/  MUFU.EX2 R105, R105 ;  /* 0x0000006900697308 */ /* 0x000ff00000000800 */
[----:B------:R-:W-:Y:S08]  /*d450*/  MUFU.EX2 R136, R103 ;  /* 0x0000006700887308 */ /* 0x000ff00000000800 */
[----:B------:R-:W-:Y:S08]  /*d460*/  MUFU.EX2 R89, R89 ;  /* 0x0000005900597308 */ /* 0x000ff00000000800 */
[----:B------:R-:W4:Y:S01]  /*d470*/  MUFU.EX2 R88, R88 ;  /* 0x0000005800587308 */ /* 0x000f220000000800 */
[C---:B--2---:R-:W-:Y:S06]  /*d480*/  HMMA.16816.F32.BF16 R44, R48.reuse, R12, RZ ;  /* 0x0000000c302c723c */ /* 0x044fec00000418ff */
[----:B------:R-:W-:Y:S01]  /*d490*/  HMMA.16816.F32.BF16 R48, R48, R14, RZ ;  /* 0x0000000e3030723c */ /* 0x000fe200000418ff */
[----:B------:R-:W2:Y:S01]  /*d4a0*/  LDSM.16.MT88.4 R12, [R112+0x8400] ;  /* 0x00840000700c783b */ /* 0x000ea20000004200 */
[----:B------:R-:W-:Y:S08]  /*d4b0*/  MUFU.EX2 R34, R35 ;  /* 0x0000002300227308 */ /* 0x000ff00000000800 */
[----:B------:R-:W4:Y:S08]  /*d4c0*/  MUFU.EX2 R133, R133 ;  /* 0x0000008500857308 */ /* 0x000f300000000800 */
[C---:B--2---:R-:W-:Y:S06]  /*d4d0*/  HMMA.16816.F32.BF16 R44, R4.reuse, R12, R44 ;  /* 0x0000000c042c723c */ /* 0x044fec000004182c */
[----:B------:R-:W-:Y:S01]  /*d4e0*/  HMMA.16816.F32.BF16 R48, R4, R14, R48 ;  /* 0x0000000e0430723c */ /* 0x000fe20000041830 */
[----:B------:R-:W2:Y:S06]  /*d4f0*/  LDSM.16.MT88.4 R12, [R114+0x6800] ;  /* 0x00680000720c783b */ /* 0x000eac0000004200 */
[----:B-1----:R-:W-:Y:S01]  /*d500*/  F2FP.BF16.F32.PACK_AB R4, R100, R101 ;  /* 0x000000656404723e */ /* 0x002fe200000010ff */
        /* <DEDUP_REMOVED lines=125> */
.L_x_5757:
[----:B------:R-:W1:Y:S02]  /*dce0*/  LDC R6, c[0x0][0x250] ;  /* 0x00009400ff067b82 */ /* 0x000e640000000800 */
[----:B-1----:R-:W-:-:S05]  /*dcf0*/  IMAD.SHL.U32 R13, R6, 0x40, RZ ;  /* 0x00000040060d7824 */ /* 0x002fca00078e00ff */
[----:B------:R-:W-:-:S04]  /*dd00*/  IADD3 R13, -R13, RZ, RZ ;  /* 0x000000ff0d0d7210 */ /* 0x000fc80007ffe1ff */
[----:B------:R-:W-:-:S07]  /*dd10*/  SHF.R.S32.HI R7, RZ, 0x1f, R13 ;  /* 0x0000001fff077819 */ /* 0x000fce000001140d */
.L_x_5758:
        /* <DEDUP_REMOVED lines=138> */
[----:B------:R-:W-:-:S06]  /*e5c0*/  FMUL.FTZ R12, R12, UR14 ;  /* 0x0000000e0c0c7c20 */ /* 0x000fcc0008410000 */
[----:B------:R-:W-:Y:S01]  /*e5d0*/  FMUL.FTZ R4, R4, UR14 ;  /* 0x0000000e04047c20 */ /* 0x000fe20008410000 */
[----:B------:R-:W-:Y:S01]  /*e5e0*/  FMUL.FTZ R6, R6, UR14 ;  /* 0x0000000e06067c20 */ /* 0x000fe20008410000 */
[----:B------:R-:W-:-:S03]  /*e5f0*/  FMUL.FTZ R5, R5, UR14 ;  /* 0x0000000e05057c20 */ /* 0x000fc60008410000 */
[----:B------:R-:W-:Y:S01]  /*e600*/  MUFU.TANH R105, R6 ;  /* 0x0000000600697308 */ /* 0x000fe20000002400 */
[----:B------:R-:W-:Y:S01]  /*e610*/  FMUL.FTZ R24, R24, UR14 ;  /* 0x0000000e18187c20 */ /* 0x000fe20008410000 */
[----:B------:R-:W-:-:S06]  /*e620*/  FMUL.FTZ R26, R26, UR14 ;  /* 0x0000000e1a1a7c20 */ /* 0x000fcc0008410000 */
[----:B------:R-:W-:Y:S01]  /*e630*/  MUFU.TANH R107, R26 ;  /* 0x0000001a006b7308 */ /* 0x000fe20000002400 */
[C---:B-1----:R-:W-:Y:S07]  /*e640*/  HMMA.16816.F32.BF16 R16, R88.reuse, R28, R16 ;  /* 0x0000001c5810723c */ /* 0x042fee0000041810 */
[----:B------:R1:W-:Y:S01]  /*e650*/  MUFU.TANH R29, R12 ;  /* 0x0000000c001d7308 */ /* 0x0003e20000002400 */
[C---:B------:R-:W-:Y:S06]  /*e660*/  HMMA.16816.F32.BF16 R100, R88.reuse, R30, R100 ;  /* 0x0000001e5864723c */ /* 0x040fec0000041864 */
[----:B--2---:R-:W-:Y:S01]  /*e670*/  HMMA.16816.F32.BF16 R32, R88, R96, R32 ;  /* 0x000000605820723c */ /* 0x004fe20000041820 */
[----:B------:R-:W-:Y:S01]  /*e680*/  FMUL.FTZ R31, R13, UR14 ;  /* 0x0000000e0d1f7c20 */ /* 0x000fe20008410000 */
[----:B------:R2:W-:Y:S01]  /*e690*/  MUFU.TANH R97, R4 ;  /* 0x0000000400617308 */ /* 0x0005e20000002400 */
[----:B------:R-:W-:-:S03]  /*e6a0*/  FMUL.FTZ R13, R14, UR14 ;  /* 0x0000000e0e0d7c20 */ /* 0x000fc60008410000 */
[----:B------:R-:W-:Y:S04]  /*e6b0*/  HMMA.16816.F32.BF16 R92, R88, R98, R92 ;  /* 0x00000062585c723c */ /* 0x000fe8000004185c */
[----:B------:R-:W-:Y:S01]  /*e6c0*/  MUFU.TANH R31, R31 ;  /* 0x0000001f001f7308 */ /* 0x000fe20000002400 */
[----:B-1----:R-:W-:Y:S02]  /*e6d0*/  FMUL.FTZ R12, R18, UR14 ;  /* 0x0000000e120c7c20 */ /* 0x002fe40008410000 */
[----:B------:R-:W-:Y:S01]  /*e6e0*/  FMUL.FTZ R89, R15, UR14 ;  /* 0x0000000e0f597c20 */ /* 0x000fe20008410000 */
[----:B------:R-:W-:Y:S01]  /*e6f0*/  FMUL.FTZ R91, R7, UR14 ;  /* 0x0000000e075b7c20 */ /* 0x000fe20008410000 */
[----:B------:R-:W-:Y:S01]  /*e700*/  FMUL.FTZ R7, R25, UR14 ;  /* 0x0000000e19077c20 */ /* 0x000fe20008410000 */
[----:B------:R-:W-:Y:S01]  /*e710*/  FMUL.FTZ R25, R27, UR14 ;  /* 0x0000000e1b197c20 */ /* 0x000fe20008410000 */
[----:B------:R-:W-:Y:S01]  /*e720*/  FMUL.FTZ R27, R20, UR14 ;  /* 0x0000000e141b7c20 */ /* 0x000fe20008410000 */
[----:B------:R1:W-:Y:S01]  /*e730*/  MUFU.TANH R15, R5 ;  /* 0x00000005000f7308 */ /* 0x0003e20000002400 */
[----:B--2---:R-:W-:-:S02]  /*e740*/  IMAD R4, R131, 0x40, R128 ;  /* 0x0000004083047824 */ /* 0x004fc400078e0280 */
[----:B------:R-:W-:Y:S01]  /*e750*/  FMUL.FTZ R20, R23, UR14 ;  /* 0x0000000e17147c20 */ /* 0x000fe20008410000 */
[----:B------:R-:W-:Y:S01]  /*e760*/  FMUL.FTZ R14, R17, UR14 ;  /* 0x0000000e110e7c20 */ /* 0x000fe20008410000 */
[----:B------:R-:W-:Y:S01]  /*e770*/  FMUL.FTZ R16, R16, UR14 ;  /* 0x0000000e10107c20 */ /* 0x000fe20008410000 */
[----:B------:R-:W-:Y:S02]  /*e780*/  VIADD R18, R4, 0x1 ;  /* 0x0000000104127836 */ /* 0x000fe40000000000 */
[----:B------:R-:W-:Y:S01]  /*e790*/  FMUL.FTZ R6, R19, UR14 ;  /* 0x0000000e13067c20 */ /* 0x000fe20008410000 */
[----:B------:R-:W-:Y:S01]  /*e7a0*/  FMUL.FTZ R100, R100, UR14 ;  /* 0x0000000e64647c20 */ /* 0x000fe20008410000 */
[----:B------:R-:W2:Y:S01]  /*e7b0*/  MUFU.TANH R89, R89 ;  /* 0x0000005900597308 */ /* 0x000ea20000002400 */
[----:B------:R-:W-:Y:S01]  /*e7c0*/  FMUL.FTZ R101, R101, UR14 ;  /* 0x0000000e65657c20 */ /* 0x000fe20008410000 */
[C---:B------:R-:W-:Y:S01]  /*e7d0*/  ISETP.GE.AND P2, PT, R18.reuse, R8, PT ;  /* 0x000000081200720c */ /* 0x040fe20003f46270 */
[----:B------:R-:W-:Y:S01]  /*e7e0*/  FMUL.FTZ R103, R103, UR14 ;  /* 0x0000000e67677c20 */ /* 0x000fe20008410000 */
[----:B------:R-:W-:Y:S01]  /*e7f0*/  ISETP.GE.AND P4, PT, R18, R9, PT ;  /* 0x000000091200720c */ /* 0x000fe20003f86270 */
[----:B------:R-:W-:Y:S01]  /*e800*/  FMUL.FTZ R102, R102, UR14 ;  /* 0x0000000e66667c20 */ /* 0x000fe20008410000 */
[----:B------:R-:W-:Y:S01]  /*e810*/  I2FP.F32.S32 R18, R18 ;  /* 0x0000001200127245 */ /* 0x000fe20000201400 */
[----:B------:R-:W-:Y:S01]  /*e820*/  FMUL.FTZ R32, R32, UR14 ;  /* 0x0000000e20207c20 */ /* 0x000fe20008410000 */
[----:B------:R-:W3:Y:S01]  /*e830*/  MUFU.TANH R91, R91 ;  /* 0x0000005b005b7308 */ /* 0x000ee20000002400 */
[----:B-1----:R-:W-:Y:S01]  /*e840*/  FMUL.FTZ R5, R21, UR14 ;  /* 0x0000000e15057c20 */ /* 0x002fe20008410000 */
[----:B------:R-:W-:Y:S01]  /*e850*/  FMUL.FTZ R21, R22, UR14 ;  /* 0x0000000e16157c20 */ /* 0x000fe20008410000 */
[----:B------:R-:W-:-:S02]  /*e860*/  VIADD R22, R4, 0x8 ;  /* 0x0000000804167836 */ /* 0x000fc40000000000 */
[----:B------:R-:W-:Y:S01]  /*e870*/  FMUL.FTZ R33, R33, UR14 ;  /* 0x0000000e21217c20 */ /* 0x000fe20008410000 */
[----:B------:R-:W-:Y:S01]  /*e880*/  FMUL.FTZ R34, R34, UR14 ;  /* 0x0000000e22227c20 */ /* 0x000fe20008410000 */
[----:B------:R-:W-:Y:S01]  /*e890*/  FMUL.FTZ R35, R35, UR14 ;  /* 0x0000000e23237c20 */ /* 0x000fe20008410000 */
[----:B------:R-:W-:Y:S01]  /*e8a0*/  FMUL.FTZ R95, R95, UR14 ;  /* 0x0000000e5f5f7c20 */ /* 0x000fe20008410000 */
[----:B------:R1:W-:Y:S01]  /*e8b0*/  MUFU.TANH R17, R20 ;  /* 0x0000001400117308 */ /* 0x0003e20000002400 */
[----:B------:R-:W-:Y:S01]  /*e8c0*/  ISETP.GE.AND P1, PT, R22, R8, PT ;  /* 0x000000081600720c */ /* 0x000fe20003f26270 */
[----:B--2---:R-:W-:Y:S01]  /*e8d0*/  FFMA.FTZ R89, R0, R18, R89 ;  /* 0x0000001200597223 */ /* 0x004fe20000010059 */
[----:B------:R-:W-:Y:S02]  /*e8e0*/  ISETP.GE.AND P5, PT, R22, R9, PT ;  /* 0x000000091600720c */ /* 0x000fe40003fa6270 */
[----:B------:R-:W-:-:S03]  /*e8f0*/  I2FP.F32.S32 R22, R22 ;  /* 0x0000001600167245 */ /* 0x000fc60000201400 */
[----:B------:R2:W4:Y:S02]  /*e900*/  MUFU.TANH R99, R24 ;  /* 0x0000001800637308 */ /* 0x0005240000002400 */
[----:B------:R-:W-:-:S06]  /*e910*/  FFMA.FTZ R105, R0, R22, R105 ;  /* 0x0000001600697223 */ /* 0x000fcc0000010069 */
[----:B------:R-:W5:Y:S01]  /*e920*/  MUFU.TANH R7, R7 ;  /* 0x0000000700077308 */ /* 0x000f620000002400 */
[C---:B-1----:R-:W-:Y:S01]  /*e930*/  FFMA.FTZ R20, R0.reuse, R18, R31 ;  /* 0x0000001200147223 */ /* 0x042fe2000001001f */
[----:B------:R-:W-:Y:S01]  /*e940*/  FFMA.FTZ R18, R0, R22, R97 ;  /* 0x0000001600127223 */ /* 0x000fe20000010061 */
[----:B------:R-:W-:-:S03]  /*e950*/  VIADD R22, R4, 0x10 ;  /* 0x0000001004167836 */ /* 0x000fc60000000000 */
[----:B------:R-:W-:Y:S02]  /*e960*/  FSEL R20, R20, -INF , !P2 ;  /* 0xff80000014147808 */ /* 0x000fe40005000000 */
[----:B------:R-:W1:Y:S01]  /*e970*/  MUFU.TANH R25, R25 ;  /* 0x0000001900197308 */ /* 0x000e620000002400 */
[----:B--2---:R-:W-:Y:S01]  /*e980*/  VIADD R24, R4, 0x9 ;  /* 0x0000000904187836 */ /* 0x004fe20000000000 */
[----:B------:R-:W-:Y:S02]  /*e990*/  FSEL R18, R18, -INF , !P1 ;  /* 0xff80000012127808 */ /* 0x000fe40004800000 */
[-C--:B------:R-:W-:Y:S02]  /*e9a0*/  ISETP.GE.AND P1, PT, R22, R9.reuse, PT ;  /* 0x000000091600720c */ /* 0x080fe40003f26270 */
[C---:B------:R-:W-:Y:S02]  /*e9b0*/  ISETP.GE.AND P6, PT, R24.reuse, R8, PT ;  /* 0x000000081800720c */ /* 0x040fe40003fc6270 */
[----:B------:R-:W-:Y:S01]  /*e9c0*/  ISETP.GE.AND P2, PT, R24, R9, PT ;  /* 0x000000091800720c */ /* 0x000fe20003f46270 */
[----:B------:R2:W-:Y:S01]  /*e9d0*/  MUFU.TANH R19, R14 ;  /* 0x0000000e00137308 */ /* 0x0005e20000002400 */
[----:B------:R-:W-:-:S05]  /*e9e0*/  I2FP.F32.S32 R24, R24 ;  /* 0x0000001800187245 */ /* 0x000fca0000201400 */
[----:B---3--:R-:W-:Y:S02]  /*e9f0*/  FFMA.FTZ R91, R0, R24, R91 ;  /* 0x00000018005b7223 */ /* 0x008fe4000001005b */
[----:B------:R3:W-:Y:S08]  /*ea00*/  MUFU.TANH R23, R16 ;  /* 0x0000001000177308 */ /* 0x0007f00000002400 */
[----:B------:R-:W1:Y:S01]  /*ea10*/  MUFU.TANH R27, R27 ;  /* 0x0000001b001b7308 */ /* 0x000e620000002400 */
[----:B--2---:R-:W-:-:S02]  /*ea20*/  FSEL R14, R89, -INF , !P4 ;  /* 0xff800000590e7808 */ /* 0x004fc40006000000 */
[----:B------:R-:W-:Y:S02]  /*ea30*/  ISETP.GE.AND P4, PT, R22, R8, PT ;  /* 0x000000081600720c */ /* 0x000fe40003f86270 */
[----:B------:R-:W-:-:S03]  /*ea40*/  I2FP.F32.S32 R22, R22 ;  /* 0x0000001600167245 */ /* 0x000fc60000201400 */
[----:B------:R-:W2:Y:S01]  /*ea50*/  MUFU.TANH R21, R21 ;  /* 0x0000001500157308 */ /* 0x000ea20000002400 */
[----:B---3--:R-:W-:Y:S01]  /*ea60*/  FFMA.FTZ R16, R0, R24, R15 ;  /* 0x0000001800107223 */ /* 0x008fe2000001000f */
[----:B------:R-:W-:Y:S02]  /*ea70*/  VIADD R24, R4, 0x11 ;  /* 0x0000001104187836 */ /* 0x000fe40000000000 */
[CC--:B----4-:R-:W-:Y:S01]  /*ea80*/  FFMA.FTZ R99, R0.reuse, R22.reuse, R99 ;  /* 0x0000001600637223 */ /* 0x0d0fe20000010063 */
[----:B------:R-:W-:Y:S01]  /*ea90*/  FFMA.FTZ R107, R0, R22, R107 ;  /* 0x00000016006b7223 */ /* 0x000fe2000001006b */
[----:B------:R-:W-:Y:S01]  /*eaa0*/  VIADD R22, R4, 0x18 ;  /* 0x0000001804167836 */ /* 0x000fe20000000000 */
[----:B------:R-:W-:Y:S01]  /*eab0*/  FSEL R16, R16, -INF , !P6 ;  /* 0xff80000010107808 */ /* 0x000fe20007000000 */
[----:B------:R3:W-:Y:S01]  /*eac0*/  MUFU.TANH R87, R12 ;  /* 0x0000000c00577308 */ /* 0x0007e20000002400 */
[----:B------:R-:W-:Y:S02]  /*ead0*/  ISETP.GE.AND P6, PT, R24, R9, PT ;  /* 0x000000091800720c */ /* 0x000fe40003fc6270 */
[----:B------:R-:W-:-:S02]  /*eae0*/  FSEL R130, R99, -INF , !P4 ;  /* 0xff80000063827808 */ /* 0x000fc40006000000 */
[----:B------:R-:W-:Y:S02]  /*eaf0*/  ISETP.GE.AND P4, PT, R22, R9, PT ;  /* 0x000000091600720c */ /* 0x000fe40003f86270 */
[----:B------:R-:W-:Y:S01]  /*eb00*/  FSEL R110, R107, -INF , !P1 ;  /* 0xff8000006b6e7808 */ /* 0x000fe20004800000 */
[----:B------:R-:W4:Y:S08]  /*eb10*/  MUFU.TANH R5, R5 ;  /* 0x0000000500057308 */ /* 0x000f300000002400 */
[----:B------:R2:W4:Y:S01]  /*eb20*/  MUFU.TANH R31, R6 ;  /* 0x00000006001f7308 */ /* 0x0005220000002400 */
[----:B---3--:R-:W-:-:S02]  /*eb30*/  FSEL R12, R105, -INF , !P5 ;  /* 0xff800000690c7808 */ /* 0x008fc40006800000 */
[----:B------:R-:W-:Y:S02]  /*eb40*/  ISETP.GE.AND P5, PT, R24, R8, PT ;  /* 0x000000081800720c */ /* 0x000fe40003fa6270 */
[----:B------:R-:W-:-:S03]  /*eb50*/  I2FP.F32.S32 R24, R24 ;  /* 0x0000001800187245 */ /* 0x000fc60000201400 */
[----:B------:R3:W4:Y:S02]  /*eb60*/  MUFU.TANH R15, R100 ;  /* 0x00000064000f7308 */ /* 0x0007240000002400 */
[CC--:B-----5:R-:W-:Y:S01]  /*eb70*/  FFMA.FTZ R152, R0.reuse, R24.reuse, R7 ;  /* 0x0000001800987223 */ /* 0x0e0fe20000010007 */
[----:B-1----:R-:W-:Y:S01]  /*eb80*/  FFMA.FTZ R25, R0, R24, R25 ;  /* 0x0000001800197223 */ /* 0x002fe20000010019 */
[----:B------:R-:W-:-:S03]  /*eb90*/  VIADD R24, R4, 0x19 ;  /* 0x0000001904187836 */ /* 0x000fc60000000000 */
[----:B------:R-:W-:Y:S01]  /*eba0*/  FSEL R152, R152, -INF , !P5 ;  /* 0xff80000098987808 */ /* 0x000fe20006800000 */
[----:B------:R-:W1:Y:S01]  /*ebb0*/  MUFU.TANH R7, R102 ;  /* 0x0000006600077308 */ /* 0x000e620000002400 */
[----:B--2---:R-:W-:Y:S02]  /*ebc0*/  FSEL R6, R91, -INF , !P2 ;  /* 0xff8000005b067808 */ /* 0x004fe40005000000 */
[----:B------:R-:W-:Y:S02]  /*ebd0*/  ISETP.GE.AND P2, PT, R22, R8, PT ;  /* 0x000000081600720c */ /* 0x000fe40003f46270 */
[----:B------:R-:W-:Y:S02]  /*ebe0*/  I2FP.F32.S32 R22, R22 ;  /* 0x0000001600167245 */ /* 0x000fe40000201400 */
[C---:B------:R-:W-:Y:S01]  /*ebf0*/  ISETP.GE.AND P1, PT, R24.reuse, R8, PT ;  /* 0x000000081800720c */ /* 0x040fe20003f26270 */
[----:B------:R-:W2:Y:S01]  /*ec00*/  MUFU.TANH R101, R101 ;  /* 0x0000006500657308 */ /* 0x000ea20000002400 */
[----:B------:R-:W-:Y:S01]  /*ec10*/  ISETP.GE.AND P5, PT, R24, R9, PT ;  /* 0x000000091800720c */ /* 0x000fe20003fa6270 */
[CC--:B------:R-:W-:Y:S01]  /*ec20*/  FFMA.FTZ R27, R0.reuse, R22.reuse, R27 ;  /* 0x00000016001b7223 */ /* 0x0c0fe2000001001b */
[----:B------:R-:W-:Y:S01]  /*ec30*/  FFMA.FTZ R21, R0, R22, R21 ;  /* 0x0000001600157223 */ /* 0x000fe20000010015 */
[----:B------:R-:W-:Y:S01]  /*ec40*/  VIADD R22, R4, 0x20 ;  /* 0x0000002004167836 */ /* 0x000fe20000000000 */
[----:B------:R-:W-:-:S02]  /*ec50*/  I2FP.F32.S32 R24, R24 ;  /* 0x0000001800187245 */ /* 0x000fc40000201400 */
[----:B------:R-:W-:Y:S01]  /*ec60*/  FSEL R148, R25, -INF , !P6 ;  /* 0xff80000019947808 */ /* 0x000fe20007000000 */
[----:B------:R-:W5:Y:S01]  /*ec70*/  MUFU.TANH R103, R103 ;  /* 0x0000006700677308 */ /* 0x000f620000002400 */
[----:B---3--:R-:W-:Y:S01]  /*ec80*/  FSEL R100, R27, -INF , !P2 ;  /* 0xff8000001b647808 */ /* 0x008fe20005000000 */
[----:B----4-:R-:W-:Y:S01]  /*ec90*/  FFMA.FTZ R150, R0, R24, R5 ;  /* 0x0000001800967223 */ /* 0x010fe20000010005 */
[----:B------:R-:W-:Y:S01]  /*eca0*/  ISETP.GE.AND P6, PT, R22, R8, PT ;  /* 0x000000081600720c */ /* 0x000fe20003fc6270 */
[----:B------:R-:W-:Y:S01]  /*ecb0*/  FFMA.FTZ R17, R0, R24, R17 ;  /* 0x0000001800117223 */ /* 0x000fe20000010011 */
[----:B------:R-:W-:Y:S01]  /*ecc0*/  ISETP.GE.AND P2, PT, R22, R9, PT ;  /* 0x000000091600720c */ /* 0x000fe20003f46270 */
[----:B------:R-:W-:Y:S01]  /*ecd0*/  VIADD R24, R4, 0x21 ;  /* 0x0000002104187836 */ /* 0x000fe20000000000 */
[----:B------:R-:W-:Y:S01]  /*ece0*/  I2FP.F32.S32 R22, R22 ;  /* 0x0000001600167245 */ /* 0x000fe20000201400 */
[----:B------:R-:W3:Y:S01]  /*ecf0*/  MUFU.TANH R5, R32 ;  /* 0x0000002000057308 */ /* 0x000ee20000002400 */
[----:B------:R-:W-:-:S02]  /*ed00*/  FSEL R98, R21, -INF , !P4 ;  /* 0xff80000015627808 */ /* 0x000fc40006000000 */
[----:B------:R-:W-:Y:S01]  /*ed10*/  I2FP.F32.S32 R21, R24 ;  /* 0x0000001800157245 */ /* 0x000fe20000201400 */
[CC--:B------:R-:W-:Y:S01]  /*ed20*/  FFMA.FTZ R23, R0.reuse, R22.reuse, R23 ;  /* 0x0000001600177223 */ /* 0x0c0fe20000010017 */
[----:B------:R-:W-:Y:S01]  /*ed30*/  FFMA.FTZ R87, R0, R22, R87 ;  /* 0x0000001600577223 */ /* 0x000fe20000010057 */
[----:B------:R-:W-:Y:S01]  /*ed40*/  VIADD R22, R4, 0x28 ;  /* 0x0000002804167836 */ /* 0x000fe20000000000 */
[----:B------:R-:W-:Y:S01]  /*ed50*/  FSEL R146, R17, -INF , !P5 ;  /* 0xff80000011927808 */ /* 0x000fe20006800000 */
[-C--:B------:R-:W-:Y:S01]  /*ed60*/  FFMA.FTZ R139, R0, R21.reuse, R19 ;  /* 0x00000015008b7223 */ /* 0x080fe20000010013 */
[----:B------:R-:W-:Y:S01]  /*ed70*/  FSEL R140, R23, -INF , !P6 ;  /* 0xff800000178c7808 */ /* 0x000fe20007000000 */
[----:B------:R-:W-:Y:S01]  /*ed80*/  VIADD R19, R4, 0x29 ;  /* 0x0000002904137836 */ /* 0x000fe20000000000 */
[-C--:B------:R-:W-:Y:S01]  /*ed90*/  ISETP.GE.AND P5, PT, R22, R8.reuse, PT ;  /* 0x000000081600720c */ /* 0x080fe20003fa6270 */
[----:B------:R-:W-:Y:S01]  /*eda0*/  FFMA.FTZ R31, R0, R21, R31 ;  /* 0x00000015001f7223 */ /* 0x000fe2000001001f */
[----:B------:R-:W-:Y:S01]  /*edb0*/  ISETP.GE.AND P6, PT, R22, R9, PT ;  /* 0x000000091600720c */ /* 0x000fe20003fc6270 */
[----:B------:R-:W4:Y:S01]  /*edc0*/  MUFU.TANH R17, R34 ;  /* 0x0000002200117308 */ /* 0x000f220000002400 */
[----:B------:R-:W-:Y:S01]  /*edd0*/  ISETP.GE.AND P4, PT, R24, R8, PT ;  /* 0x000000081800720c */ /* 0x000fe20003f86270 */
[----:B------:R-:W-:Y:S01]  /*ede0*/  VIADD R21, R4, 0x31 ;  /* 0x0000003104157836 */ /* 0x000fe20000000000 */
[----:B------:R-:W-:-:S02]  /*edf0*/  I2FP.F32.S32 R22, R22 ;  /* 0x0000001600167245 */ /* 0x000fc40000201400 */
[----:B------:R-:W-:Y:S02]  /*ee00*/  FSEL R134, R87, -INF , !P2 ;  /* 0xff80000057867808 */ /* 0x000fe40005000000 */
[----:B------:R-:W-:Y:S01]  /*ee10*/  FSEL R139, R139, -INF , !P4 ;  /* 0xff8000008b8b7808 */ /* 0x000fe20006000000 */
[----:B------:R-:W-:Y:S01]  /*ee20*/  FFMA.FTZ R135, R0, R22, R15 ;  /* 0x0000001600877223 */ /* 0x000fe2000001000f */
[----:B------:R-:W-:Y:S01]  /*ee30*/  FSEL R150, R150, -INF , !P1 ;  /* 0xff80000096967808 */ /* 0x000fe20004800000 */
[----:B------:R-:W-:Y:S01]  /*ee40*/  VIADD R15, R4, 0x30 ;  /* 0x00000030040f7836 */ /* 0x000fe20000000000 */
[C---:B------:R-:W-:Y:S01]  /*ee50*/  ISETP.GE.AND P2, PT, R19.reuse, R8, PT ;  /* 0x000000081300720c */ /* 0x040fe20003f46270 */
[----:B------:R-:W4:Y:S01]  /*ee60*/  MUFU.TANH R33, R33 ;  /* 0x0000002100217308 */ /* 0x000f220000002400 */
[----:B------:R-:W-:Y:S01]  /*ee70*/  BAR.SYNC.DEFER_BLOCKING 0x0 ;  /* 0x0000000000007b1d */ /* 0x000fe20000010000 */
[-C--:B------:R-:W-:Y:S01]  /*ee80*/  ISETP.GE.AND P4, PT, R19, R9.reuse, PT ;  /* 0x000000091300720c */ /* 0x080fe20003f86270 */
[----:B-1----:R-:W-:Y:S01]  /*ee90*/  FFMA.FTZ R7, R0, R22, R7 ;  /* 0x0000001600077223 */ /* 0x002fe20000010007 */
[----:B------:R-:W-:-:S02]  /*eea0*/  ISETP.GE.AND P1, PT, R24, R9, PT ;  /* 0x000000091800720c */ /* 0x000fc40003f26270 */
[----:B------:R-:W-:Y:S02]  /*eeb0*/  I2FP.F32.S32 R19, R19 ;  /* 0x0000001300137245 */ /* 0x000fe40000201400 */
[----:B------:R-:W-:Y:S01]  /*eec0*/  FSEL R132, R31, -INF , !P1 ;  /* 0xff8000001f847808 */ /* 0x000fe20004800000 */
[----:B------:R-:W1:Y:S01]  /*eed0*/  MUFU.TANH R35, R35 ;  /* 0x0000002300237308 */ /* 0x000e620000002400 */
[----:B------:R-:W-:Y:S01]  /*eee0*/  FSEL R135, R135, -INF , !P5 ;  /* 0xff80000087877808 */ /* 0x000fe20006800000 */
[CC--:B--2---:R-:W-:Y:S01]  /*eef0*/  FFMA.FTZ R144, R0.reuse, R19.reuse, R101 ;  /* 0x0000001300907223 */ /* 0x0c4fe20000010065 */
[C---:B------:R-:W-:Y:S01]  /*ef00*/  ISETP.GE.AND P1, PT, R15.reuse, R8, PT ;  /* 0x000000080f00720c */ /* 0x040fe20003f26270 */
[----:B-----5:R-:W-:Y:S01]  /*ef10*/  FFMA.FTZ R96, R0, R19, R103 ;  /* 0x0000001300607223 */ /* 0x020fe20000010067 */
[----:B------:R-:W-:Y:S01]  /*ef20*/  ISETP.GE.AND P5, PT, R15, R9, PT ;  /* 0x000000090f00720c */ /* 0x000fe20003fa6270 */
[----:B------:R-:W-:Y:S01]  /*ef30*/  FMUL.FTZ R19, R94, UR14 ;  /* 0x0000000e5e137c20 */ /* 0x000fe20008410000 */
[----:B------:R-:W-:Y:S01]  /*ef40*/  I2FP.F32.S32 R22, R15 ;  /* 0x0000000f00167245 */ /* 0x000fe20000201400 */
[----:B------:R-:W-:Y:S01]  /*ef50*/  FMUL.FTZ R15, R92, UR14 ;  /* 0x0000000e5c0f7c20 */ /* 0x000fe20008410000 */
[----:B------:R-:W-:Y:S01]  /*ef60*/  FSEL R144, R144, -INF , !P2 ;  /* 0xff80000090907808 */ /* 0x000fe20005000000 */
[----:B------:R-:W-:Y:S01]  /*ef70*/  MUFU.TANH R13, R13 ;  /* 0x0000000d000d7308 */ /* 0x000fe20000002400 */
[----:B------:R-:W-:Y:S01]  /*ef80*/  FSEL R96, R96, -INF , !P4 ;  /* 0xff80000060607808 */ /* 0x000fe20006000000 */
[C---:B---3--:R-:W-:Y:S01]  /*ef90*/  FFMA.FTZ R102, R0.reuse, R22, R5 ;  /* 0x0000001600667223 */ /* 0x048fe20000010005 */
[----:B------:R-:W-:Y:S01]  /*efa0*/  FMUL.FTZ R5, R93, UR14 ;  /* 0x0000000e5d057c20 */ /* 0x000fe20008410000 */
[C---:B------:R-:W-:Y:S01]  /*efb0*/  ISETP.GE.AND P2, PT, R21.reuse, R8, PT ;  /* 0x000000081500720c */ /* 0x040fe20003f46270 */
[----:B----4-:R-:W-:Y:S01]  /*efc0*/  FFMA.FTZ R101, R0, R22, R17 ;  /* 0x0000001600657223 */ /* 0x010fe20000010011 */
[----:B------:R-:W-:Y:S01]  /*efd0*/  ISETP.GE.AND P4, PT, R21, R9, PT ;  /* 0x000000091500720c */ /* 0x000fe20003f86270 */
[----:B------:R-:W-:Y:S01]  /*efe0*/  VIADD R17, R4, 0x38 ;  /* 0x0000003804117836 */ /* 0x000fe20000000000 */
[----:B------:R-:W2:Y:S01]  /*eff0*/  MUFU.TANH R15, R15 ;  /* 0x0000000f000f7308 */ /* 0x000ea20000002400 */
[----:B------:R-:W-:-:S02]  /*f000*/  I2FP.F32.S32 R21, R21 ;  /* 0x0000001500157245 */ /* 0x000fc40000201400 */
[----:B------:R-:W-:Y:S01]  /*f010*/  FSEL R142, R7, -INF , !P6 ;  /* 0xff800000078e7808 */ /* 0x000fe20007000000 */
[----:B------:R-:W-:Y:S01]  /*f020*/  VIADD R7, R4, 0x39 ;  /* 0x0000003904077836 */ /* 0x000fe20000000000 */
[----:B------:R-:W-:Y:S01]  /*f030*/  FSEL R102, R102, -INF , !P1 ;  /* 0xff80000066667808 */ /* 0x000fe20004800000 */
[CC--:B------:R-:W-:Y:S01]  /*f040*/  FFMA.FTZ R33, R0.reuse, R21.reuse, R33 ;  /* 0x0000001500217223 */ /* 0x0c0fe20000010021 */
[----:B-1----:R-:W-:Y:S01]  /*f050*/  FFMA.FTZ R35, R0, R21, R35 ;  /* 0x0000001500237223 */ /* 0x002fe20000010023 */
[----:B------:R-:W-:Y:S01]  /*f060*/  MUFU.TANH R5, R5 ;  /* 0x0000000500057308 */ /* 0x000fe20000002400 */
[----:B------:R-:W-:Y:S02]  /*f070*/  ISETP.GE.AND P1, PT, R17, R8, PT ;  /* 0x000000081100720c */ /* 0x000fe40003f26270 */
[----:B------:R-:W-:Y:S02]  /*f080*/  FSEL R105, R33, -INF , !P2 ;  /* 0xff80000021697808 */ /* 0x000fe40005000000 */
[----:B------:R-:W-:-:S02]  /*f090*/  ISETP.GE.AND P2, PT, R17, R9, PT ;  /* 0x000000091100720c */ /* 0x000fc40003f46270 */
[----:B------:R-:W-:Y:S01]  /*f0a0*/  I2FP.F32.S32 R17, R17 ;  /* 0x0000001100117245 */ /* 0x000fe20000201400 */
[----:B------:R-:W1:Y:S01]  /*f0b0*/  MUFU.TANH R19, R19 ;  /* 0x0000001300137308 */ /* 0x000e620000002400 */
[----:B------:R-:W-:Y:S02]  /*f0c0*/  FSEL R101, R101, -INF , !P5 ;  /* 0xff80000065657808 */ /* 0x000fe40006800000 */
[-C--:B------:R-:W-:Y:S01]  /*f0d0*/  ISETP.GE.AND P6, PT, R4, R8.reuse, PT ;  /* 0x000000080400720c */ /* 0x080fe20003fc6270 */
[----:B--2---:R-:W-:Y:S01]  /*f0e0*/  FFMA.FTZ R15, R0, R17, R15 ;  /* 0x00000011000f7223 */ /* 0x004fe2000001000f */
[----:B------:R-:W-:Y:S02]  /*f0f0*/  ISETP.GE.AND P5, PT, R7, R8, PT ;  /* 0x000000080700720c */ /* 0x000fe40003fa6270 */
[----:B------:R-:W-:Y:S01]  /*f100*/  FSEL R103, R35, -INF , !P4 ;  /* 0xff80000023677808 */ /* 0x000fe20006000000 */
[----:B------:R-:W2:Y:S01]  /*f110*/  MUFU.TANH R95, R95 ;  /* 0x0000005f005f7308 */ /* 0x000ea20000002400 */
[----:B------:R-:W-:-:S02]  /*f120*/  ISETP.GE.AND P4, PT, R4, R9, PT ;  /* 0x000000090400720c */ /* 0x000fc40003f86270 */
[----:B------:R-:W-:Y:S02]  /*f130*/  I2FP.F32.S32 R8, R4 ;  /* 0x0000000400087245 */ /* 0x000fe40000201400 */
[----:B------:R-:W-:Y:S02]  /*f140*/  I2FP.F32.S32 R4, R7 ;  /* 0x0000000700047245 */ /* 0x000fe40000201400 */
[----:B------:R-:W-:Y:S01]  /*f150*/  FSEL R104, R15, -INF , !P1 ;  /* 0xff8000000f687808 */ /* 0x000fe20004800000 */
[CC--:B------:R-:W-:Y:S01]  /*f160*/  FFMA.FTZ R22, R0.reuse, R8.reuse, R29 ;  /* 0x0000000800167223 */ /* 0x0c0fe2000001001d */
[C---:B-1----:R-:W-:Y:S01]  /*f170*/  FFMA.FTZ R19, R0.reuse, R17, R19 ;  /* 0x0000001100137223 */ /* 0x042fe20000010013 */
[C---:B------:R-:W-:Y:S01]  /*f180*/  FFMA.FTZ R8, R0.reuse, R8, R13 ;  /* 0x0000000800087223 */ /* 0x040fe2000001000d */
[----:B------:R-:W-:Y:S01]  /*f190*/  FFMA.FTZ R5, R0, R4, R5 ;  /* 0x0000000400057223 */ /* 0x000fe20000010005 */
[----:B------:R-:W-:Y:S02]  /*f1a0*/  ISETP.GE.AND P1, PT, R7, R9, PT ;  /* 0x000000090700720c */ /* 0x000fe40003f26270 */
[----:B------:R-:W-:-:S02]  /*f1b0*/  FSEL R107, R19, -INF , !P2 ;  /* 0xff800000136b7808 */ /* 0x000fc40005000000 */
[----:B------:R-:W-:Y:S01]  /*f1c0*/  FSEL R22, R22, -INF , !P6 ;  /* 0xff80000016167808 */ /* 0x000fe20007000000 */
[----:B--2---:R-:W-:Y:S01]  /*f1d0*/  FFMA.FTZ R95, R0, R4, R95 ;  /* 0x00000004005f7223 */ /* 0x004fe2000001005f */
        /* <DEDUP_REMOVED lines=20> */
[----:B------:R-:W-:Y:S01]  /*f320*/  ISETP.GE.AND P0, PT, R26, RZ, PT ;  /* 0x000000ff1a00720c */ /* 0x000fe20003f06270 */
[----:B-1----:R-:W-:-:S04]  /*f330*/  IMAD.MOV R5, RZ, RZ, -R29 ;  /* 0x000000ffff057224 */ /* 0x002fc800078e0a1d */
[----:B------:R-:W-:-:S04]  /*f340*/  IMAD R5, R5, R4, RZ ;  /* 0x0000000405057224 */ /* 0x000fc800078e02ff */
[----:B------:R-:W-:-:S06]  /*f350*/  IMAD.HI.U32 R28, R29, R5, R28 ;  /* 0x000000051d1c7227 */ /* 0x000fcc00078e001c */
[----:B------:R-:W-:-:S04]  /*f360*/  IMAD.HI.U32 R19, R28, R15, RZ ;  /* 0x0000000f1c137227 */ /* 0x000fc800078e00ff */
[----:B------:R-:W-:Y:S01]  /*f370*/  IMAD.HI.U32 R17, R28, R9, RZ ;  /* 0x000000091c117227 */ /* 0x000fe200078e00ff */
[----:B------:R-:W-:-:S03]  /*f380*/  LOP3.LUT R28, RZ, R7, RZ, 0x33, !PT ;  /* 0x00000007ff1c7212 */ /* 0x000fc600078e33ff */
        /* <DEDUP_REMOVED lines=39> */
.L_x_5760:
[----:B------:R-:W1:Y:S02]  /*f600*/  LDC R7, c[0x0][0x248] ;  /* 0x00009200ff077b82 */ /* 0x000e640000000800 */
[----:B-1----:R-:W-:-:S05]  /*f610*/  IMAD.SHL.U32 R26, R7, 0x40, RZ ;  /* 0x00000040071a7824 */ /* 0x002fca00078e00ff */
[----:B------:R-:W-:-:S04]  /*f620*/  IADD3 R26, -R26, RZ, RZ ;  /* 0x000000ff1a1a7210 */ /* 0x000fc80007ffe1ff */
[----:B------:R-:W-:-:S07]  /*f630*/  SHF.R.S32.HI R24, RZ, 0x1f, R26 ;  /* 0x0000001fff187819 */ /* 0x000fce000001141a */
.L_x_5761:
        /* <DEDUP_REMOVED lines=52> */
.L_x_5759:
        /* <DEDUP_REMOVED lines=45> */
[C---:B------:R-:W-:Y:S01]  /*fc50*/  FSETP.NEU.FTZ.AND P0, PT, R87.reuse, -INF , PT ;  /* 0xff8000005700780b */ /* 0x040fe20003f1d000 */
[----:B------:R-:W-:Y:S01]  /*fc60*/  FMUL.FTZ R141, R87, UR8 ;  /* 0x00000008578d7c20 */ /* 0x000fe20008410000 */
[----:B------:R-:W-:Y:S01]  /*fc70*/  FSEL R143, R143, RZ, P1 ;  /* 0x000000ff8f8f7208 */ /* 0x000fe20000800000 */
[----:B------:R-:W-:Y:S01]  /*fc80*/  FADD.FTZ R4, R3, -R4 ;  /* 0x8000000403047221 */ /* 0x000fe20000010000 */
[----:B------:R-:W-:-:S02]  /*fc90*/  FSEL R5, R87, RZ, P0 ;  /* 0x000000ff57057208 */ /* 0x000fc40000000000 */
[----:B------:R-:W-:Y:S01]  /*fca0*/  FSEL R141, R141, RZ, P0 ;  /* 0x000000ff8d8d7208 */ /* 0x000fe20000000000 */
[----:B------:R-:W-:Y:S01]  /*fcb0*/  FMUL.FTZ R94, R4, UR8 ;  /* 0x00000008045e7c20 */ /* 0x000fe20008410000 */
[----:B------:R-:W-:Y:S01]  /*fcc0*/  FFMA.FTZ R95, R22, UR8, -R143 ;  /* 0x00000008165f7c23 */ /* 0x000fe2000801088f */
[----:B------:R-:W-:Y:S01]  /*fcd0*/  FADD.FTZ R5, R2, -R5 ;  /* 0x8000000502057221 */ /* 0x000fe20000010000 */
[--C-:B------:R-:W-:Y:S01]  /*fce0*/  FFMA.FTZ R90, R20, UR8, -R143.reuse ;  /* 0x00000008145a7c23 */ /* 0x100fe2000801088f */
[--C-:B------:R-:W-:Y:S01]  /*fcf0*/  FFMA.FTZ R89, R18, UR8, -R143.reuse ;  /* 0x0000000812597c23 */ /* 0x100fe2000801088f */
[----:B------:R-:W-:Y:S01]  /*fd00*/  FFMA.FTZ R86, R16, UR8, -R143 ;  /* 0x0000000810567c23 */ /* 0x000fe2000801088f */
[----:B------:R-:W-:Y:S01]  /*fd10*/  FMUL.FTZ R93, R5, UR8 ;  /* 0x00000008055d7c20 */ /* 0x000fe20008410000 */
[----:B------:R-:W1:Y:S01]  /*fd20*/  MUFU.EX2 R94, R94 ;  /* 0x0000005e005e7308 */ /* 0x000e620000000800 */
[--C-:B------:R-:W-:Y:S01]  /*fd30*/  FFMA.FTZ R88, R8, UR8, -R141.reuse ;  /* 0x0000000808587c23 */ /* 0x100fe2000801088d */
[--C-:B------:R-:W-:Y:S01]  /*fd40*/  FFMA.FTZ R3, R14, UR8, -R141.reuse ;  /* 0x000000080e037c23 */ /* 0x100fe2000801088d */
[--C-:B------:R-:W-:Y:S01]  /*fd50*/  FFMA.FTZ R91, R12, UR8, -R141.reuse ;  /* 0x000000080c5b7c23 */ /* 0x100fe2000801088d */
[----:B------:R-:W-:Y:S01]  /*fd60*/  FFMA.FTZ R2, R6, UR8, -R141 ;  /* 0x0000000806027c23 */ /* 0x000fe2000801088d */
[----:B------:R-:W-:Y:S01]  /*fd70*/  LDSM.16.MT88.4 R8, [R114+0x6000] ;  /* 0x006000007208783b */ /* 0x000fe20000004200 */
[--C-:B------:R-:W-:Y:S01]  /*fd80*/  FFMA.FTZ R130, R130, UR8, -R143.reuse ;  /* 0x0000000882827c23 */ /* 0x100fe2000801088f */
[--C-:B------:R-:W-:Y:S01]  /*fd90*/  FFMA.FTZ R111, R152, UR8, -R143.reuse ;  /* 0x00000008986f7c23 */ /* 0x100fe2000801088f */
[----:B------:R-:W2:Y:S01]  /*fda0*/  MUFU.EX2 R93, R93 ;  /* 0x0000005d005d7308 */ /* 0x000ea20000000800 */
[----:B------:R-:W-:Y:S01]  /*fdb0*/  LDSM.16.MT88.4 R16, [R112+0x6000] ;  /* 0x006000007010783b */ /* 0x000fe20000004200 */
[--C-:B------:R-:W-:Y:S01]  /*fdc0*/  FFMA.FTZ R100, R100, UR8, -R143.reuse ;  /* 0x0000000864647c23 */ /* 0x100fe2000801088f */
[----:B------:R-:W-:Y:S01]  /*fdd0*/  FFMA.FTZ R99, R150, UR8, -R143 ;  /* 0x0000000896637c23 */ /* 0x000fe2000801088f */
[--C-:B------:R-:W-:Y:S01]  /*fde0*/  FFMA.FTZ R110, R110, UR8, -R141.reuse ;  /* 0x000000086e6e7c23 */ /* 0x100fe2000801088d */
[--C-:B------:R-:W-:Y:S01]  /*fdf0*/  FFMA.FTZ R109, R148, UR8, -R141.reuse ;  /* 0x00000008946d7c23 */ /* 0x100fe2000801088d */
[--C-:B------:R-:W-:Y:S01]  /*fe00*/  FFMA.FTZ R98, R98, UR8, -R141.reuse ;  /* 0x0000000862627c23 */ /* 0x100fe2000801088d */
[----:B------:R-:W-:Y:S01]  /*fe10*/  FFMA.FTZ R97, R146, UR8, -R141 ;  /* 0x0000000892617c23 */ /* 0x000fe2000801088d */
        /* <DEDUP_REMOVED lines=59> */
[----:B------:R-:W-:Y:S01]  /*101d0*/  FMUL.FTZ R51, R51, R93 ;  /* 0x0000005d33337220 */ /* 0x000fe20000410000 */
[--C-:B------:R-:W-:Y:S01]  /*101e0*/  FFMA.FTZ R145, R140, UR8, -R143.reuse ;  /* 0x000000088c917c23 */ /* 0x100fe2000801088f */
[----:B------:R-:W-:Y:S01]  /*101f0*/  FFMA.FTZ R146, R139, UR8, -R143 ;  /* 0x000000088b927c23 */ /* 0x000fe2000801088f */
[----:B------:R-:W-:Y:S01]  /*10200*/  FFMA.FTZ R147, R132, UR8, -R141 ;  /* 0x0000000884937c23 */ /* 0x000fe2000801088d */
[--C-:B------:R-:W-:Y:S01]  /*10210*/  FFMA.FTZ R135, R135, UR8, -R143.reuse ;  /* 0x0000000887877c23 */ /* 0x100fe2000801088f */
[----:B------:R-:W-:Y:S01]  /*10220*/  MUFU.EX2 R130, R130 ;  /* 0x0000008200827308 */ /* 0x000fe20000000800 */
[----:B------:R-:W-:Y:S01]  /*10230*/  FFMA.FTZ R140, R144, UR8, -R143 ;  /* 0x00000008908c7c23 */ /* 0x000fe2000801088f */
[--C-:B------:R-:W-:Y:S01]  /*10240*/  FFMA.FTZ R134, R134, UR8, -R141.reuse ;  /* 0x0000000886867c23 */ /* 0x100fe2000801088d */
[--C-:B------:R-:W-:Y:S01]  /*10250*/  FFMA.FTZ R132, R142, UR8, -R141.reuse ;  /* 0x000000088e847c23 */ /* 0x100fe2000801088d */
[----:B------:R-:W-:Y:S01]  /*10260*/  FFMA.FTZ R139, R96, UR8, -R141 ;  /* 0x00000008608b7c23 */ /* 0x000fe2000801088d */
[--C-:B------:R-:W-:Y:S01]  /*10270*/  FFMA.FTZ R96, R102, UR8, -R143.reuse ;  /* 0x0000000866607c23 */ /* 0x100fe2000801088f */
[--C-:B------:R-:W-:Y:S01]  /*10280*/  FFMA.FTZ R105, R105, UR8, -R143.reuse ;  /* 0x0000000869697c23 */ /* 0x100fe2000801088f */
[----:B------:R-:W-:Y:S01]  /*10290*/  FFMA.FTZ R104, R104, UR8, -R143 ;  /* 0x0000000868687c23 */ /* 0x000fe2000801088f */
[----:B------:R-:W1:Y:S01]  /*102a0*/  MUFU.EX2 R111, R111 ;  /* 0x0000006f006f7308 */ /* 0x000e620000000800 */
[----:B---3--:R-:W-:Y:S01]  /*102b0*/  F2FP.BF16.F32.PACK_AB R83, R2, R91 ;  /* 0x0000005b0253723e */ /* 0x008fe200000010ff */
[--C-:B------:R-:W-:Y:S01]  /*102c0*/  FFMA.FTZ R101, R101, UR8, -R141.reuse ;  /* 0x0000000865657c23 */ /* 0x100fe2000801088d */
[--C-:B------:R-:W-:Y:S01]  /*102d0*/  FFMA.FTZ R107, R107, UR8, -R141.reuse ;  /* 0x000000086b6b7c23 */ /* 0x100fe2000801088d */
[----:B------:R-:W-:Y:S01]  /*102e0*/  FFMA.FTZ R106, R106, UR8, -R141 ;  /* 0x000000086a6a7c23 */ /* 0x000fe2000801088d */
[----:B------:R-:W-:Y:S01]  /*102f0*/  FFMA.FTZ R108, R108, UR8, -R143 ;  /* 0x000000086c6c7c23 */ /* 0x000fe2000801088f */
[----:B------:R-:W-:Y:S01]  /*10300*/  FFMA.FTZ R103, R103, UR8, -R141 ;  /* 0x0000000867677c23 */ /* 0x000fe2000801088d */
[----:B------:R-:W-:Y:S01]  /*10310*/  FFMA.FTZ R95, R136, R94, R95 ;  /* 0x0000005e885f7223 */ /* 0x000fe2000001005f */
[----:B------:R-:W-:Y:S01]  /*10320*/  HMMA.16816.F32.BF16 R28, R80, R32, R28 ;  /* 0x00000020501c723c */ /* 0x000fe2000004181c */
[----:B------:R-:W-:Y:S01]  /*10330*/  MUFU.EX2 R100, R100 ;  /* 0x0000006400647308 */ /* 0x000fe20000000800 */
[----:B------:R-:W-:Y:S01]  /*10340*/  FFMA.FTZ R88, R133, R93, R88 ;  /* 0x0000005d85587223 */ /* 0x000fe20000010058 */
[----:B------:R-:W-:-:S03]  /*10350*/  FADD.FTZ R90, R90, R95 ;  /* 0x0000005f5a5a7221 */ /* 0x000fc60000010000 */
[C---:B------:R-:W-:Y:S01]  /*10360*/  HMMA.16816.F32.BF16 R32, R80.reuse, R34, R52 ;  /* 0x000000225020723c */ /* 0x040fe20000041834 */
[----:B------:R-:W3:Y:S01]  /*10370*/  LDSM.16.MT88.4 R52, [R112+0x8000] ;  /* 0x008000007034783b */ /* 0x000ee20000004200 */
[----:B------:R-:W-:Y:S01]  /*10380*/  FADD.FTZ R88, R3, R88 ;  /* 0x0000005803587221 */ /* 0x000fe20000010000 */
[----:B------:R-:W-:Y:S01]  /*10390*/  MUFU.EX2 R99, R99 ;  /* 0x0000006300637308 */ /* 0x000fe20000000800 */
[----:B------:R-:W-:Y:S02]  /*103a0*/  FADD.FTZ R3, R89, R90 ;  /* 0x0000005a59037221 */ /* 0x000fe40000010000 */
[----:B------:R-:W-:Y:S01]  /*103b0*/  HMMA.16816.F32.BF16 R20, R80, R24, R20 ;  /* 0x000000185014723c */ /* 0x000fe20000041814 */
[----:B------:R-:W-:Y:S01]  /*103c0*/  FADD.FTZ R93, R91, R88 ;  /* 0x000000585b5d7221 */ /* 0x000fe20000010000 */
[----:B------:R-:W-:-:S03]  /*103d0*/  FADD.FTZ R3, R86, R3 ;  /* 0x0000000356037221 */ /* 0x000fc60000010000 */
[----:B------:R-:W-:Y:S01]  /*103e0*/  MUFU.EX2 R110, R110 ;  /* 0x0000006e006e7308 */ /* 0x000fe20000000800 */
[----:B------:R-:W-:Y:S01]  /*103f0*/  HMMA.16816.F32.BF16 R24, R80, R26, R60 ;  /* 0x0000001a5018723c */ /* 0x000fe2000004183c */
[----:B------:R-:W4:Y:S01]  /*10400*/  LDSM.16.MT88.4 R60, [R114+0x6400] ;  /* 0x00640000723c783b */ /* 0x000f220000004200 */
[----:B------:R-:W-:-:S04]  /*10410*/  FADD.FTZ R93, R2, R93 ;  /* 0x0000005d025d7221 */ /* 0x000fc80000010000 */
[C---:B--2---:R-:W-:Y:S01]  /*10420*/  HMMA.16816.F32.BF16 R36, R80.reuse, R56, R36 ;  /* 0x000000385024723c */ /* 0x044fe20000041824 */
[----:B------:R-:W2:Y:S05]  /*10430*/  MUFU.EX2 R109, R109 ;  /* 0x0000006d006d7308 */ /* 0x000eaa0000000800 */
[C---:B------:R-:W-:Y:S01]  /*10440*/  HMMA.16816.F32.BF16 R40, R80.reuse, R58, R40 ;  /* 0x0000003a5028723c */ /* 0x040fe20000041828 */
[----:B------:R-:W5:Y:S02]  /*10450*/  LDSM.16.MT88.4 R56, [R112+0x6400] ;  /* 0x006400007038783b */ /* 0x000f640000004200 */
[----:B------:R-:W-:Y:S03]  /*10460*/  MUFU.EX2 R98, R98 ;  /* 0x0000006200627308 */ /* 0x000fe60000000800 */
[C---:B------:R-:W-:Y:S05]  /*10470*/  HMMA.16816.F32.BF16 R4, R80.reuse, R8, R4 ;  /* 0x000000085004723c */ /* 0x040fea0000041804 */
[----:B------:R-:W4:Y:S01]  /*10480*/  MUFU.EX2 R97, R97 ;  /* 0x0000006100617308 */ /* 0x000f220000000800 */
[C---:B------:R-:W-:Y:S06]  /*10490*/  HMMA.16816.F32.BF16 R12, R80.reuse, R16, R12 ;  /* 0x00000010500c723c */ /* 0x040fec000004180c */
[C---:B------:R-:W-:Y:S01]  /*104a0*/  HMMA.16816.F32.BF16 R8, R80.reuse, R10, R76 ;  /* 0x0000000a5008723c */ /* 0x040fe2000004184c */
[----:B------:R-:W-:Y:S01]  /*104b0*/  MUFU.EX2 R145, R145 ;  /* 0x0000009100917308 */ /* 0x000fe20000000800 */
[----:B------:R-:W-:Y:S04]  /*104c0*/  LDSM.16.MT88.4 R76, [R114+0x6c00] ;  /* 0x006c0000724c783b */ /* 0x000fe80000004200 */
[C---:B------:R-:W-:Y:S01]  /*104d0*/  HMMA.16816.F32.BF16 R16, R80.reuse, R18, R68 ;  /* 0x000000125010723c */ /* 0x040fe20000041844 */
[----:B------:R-:W-:Y:S02]  /*104e0*/  LDSM.16.MT88.4 R68, [R112+0x6c00] ;  /* 0x006c00007044783b */ /* 0x000fe40000004200 */
[----:B------:R-:W-:Y:S03]  /*104f0*/  MUFU.EX2 R146, R146 ;  /* 0x0000009200927308 */ /* 0x000fe60000000800 */
[C---:B---3--:R-:W-:Y:S05]  /*10500*/  HMMA.16816.F32.BF16 R44, R80.reuse, R52, R44 ;  /* 0x00000034502c723c */ /* 0x048fea000004182c */
[----:B------:R-:W-:Y:S01]  /*10510*/  MUFU.EX2 R135, R135 ;  /* 0x0000008700877308 */ /* 0x000fe20000000800 */
[----:B------:R-:W-:Y:S01]  /*10520*/  HMMA.16816.F32.BF16 R48, R80, R54, R48 ;  /* 0x000000365030723c */ /* 0x000fe20000041830 */
[----:B-1----:R-:W-:Y:S01]  /*10530*/  F2FP.BF16.F32.PACK_AB R52, R111, R130 ;  /* 0x000000826f34723e */ /* 0x002fe200000010ff */
[----:B------:R-:W-:Y:S01]  /*10540*/  FADD.FTZ R130, R130, R3 ;  /* 0x0000000382827221 */ /* 0x000fe20000010000 */
[----:B--2---:R-:W-:Y:S01]  /*10550*/  F2FP.BF16.F32.PACK_AB R53, R109, R110 ;  /* 0x0000006e6d35723e */ /* 0x004fe200000010ff */
        /* <DEDUP_REMOVED lines=15> */
[C---:B-----5:R-:W-:Y:S05]  /*10650*/  HMMA.16816.F32.BF16 R12, R52.reuse, R56, R12 ;  /* 0x00000038340c723c */ /* 0x060fea000004180c */
[----:B------:R-:W-:Y:S01]  /*10660*/  MUFU.EX2 R132, R132 ;  /* 0x0000008400847308 */ /* 0x000fe20000000800 */
[C---:B------:R-:W-:Y:S01]  /*10670*/  HMMA.16816.F32.BF16 R16, R52.reuse, R58, R16 ;  /* 0x0000003a3410723c */ /* 0x040fe20000041810 */
[----:B------:R-:W2:Y:S06]  /*10680*/  LDSM.16.MT88.4 R56, [R112+0x7400] ;  /* 0x007400007038783b */ /* 0x000eac0000004200 */
[----:B------:R-:W-:Y:S08]  /*10690*/  MUFU.EX2 R139, R139 ;  /* 0x0000008b008b7308 */ /* 0x000ff00000000800 */
[----:B------:R-:W-:Y:S08]  /*106a0*/  MUFU.EX2 R96, R96 ;  /* 0x0000006000607308 */ /* 0x000ff00000000800 */
[----:B------:R-:W3:Y:S01]  /*106b0*/  MUFU.EX2 R105, R105 ;  /* 0x0000006900697308 */ /* 0x000ee20000000800 */
[C---:B-1----:R-:W-:Y:S07]  /*106c0*/  HMMA.16816.F32.BF16 R20, R52.reuse, R60, R20 ;  /* 0x0000003c3414723c */ /* 0x042fee0000041814 */
[----:B------:R-:W-:Y:S01]  /*106d0*/  MUFU.EX2 R104, R104 ;  /* 0x0000006800687308 */ /* 0x000fe20000000800 */
[C---:B------:R-:W-:Y:S01]  /*106e0*/  HMMA.16816.F32.BF16 R24, R52.reuse, R62, R24 ;  /* 0x0000003e3418723c */ /* 0x040fe20000041818 */
[----:B------:R-:W1:Y:S06]  /*106f0*/  LDSM.16.MT88.4 R60, [R114+0x8400] ;  /* 0x00840000723c783b */ /* 0x000e6c0000004200 */
[----:B------:R-:W4:Y:S01]  /*10700*/  MUFU.EX2 R141, R108 ;  /* 0x0000006c008d7308 */ /* 0x000f220000000800 */
[----:B---3--:R-:W-:Y:S01]  /*10710*/  F2FP.BF16.F32.PACK_AB R88, R105, R96 ;  /* 0x000000606958723e */ /* 0x008fe200000010ff */
[C---:B--2---:R-:W-:Y:S06]  /*10720*/  HMMA.16816.F32.BF16 R28, R52.reuse, R56, R28 ;  /* 0x00000038341c723c */ /* 0x044fec000004181c */
[----:B------:R-:W-:Y:S01]  /*10730*/  HMMA.16816.F32.BF16 R32, R52, R58, R32 ;  /* 0x0000003a3420723c */ /* 0x000fe20000041820 */
[----:B------:R-:W2:Y:S01]  /*10740*/  LDSM.16.MT88.4 R56, [R112+0x8400] ;  /* 0x008400007038783b */ /* 0x000ea20000004200 */
[----:B------:R-:W-:Y:S01]  /*10750*/  MUFU.EX2 R101, R101 ;  /* 0x0000006500657308 */ /* 0x000fe20000000800 */
[----:B----4-:R-:W-:-:S07]  /*10760*/  F2FP.BF16.F32.PACK_AB R90, R141, R104 ;  /* 0x000000688d5a723e */ /* 0x010fce00000010ff */
[----:B------:R-:W3:Y:S08]  /*10770*/  MUFU.EX2 R102, R103 ;  /* 0x0000006700667308 */ /* 0x000ef00000000800 */
[----:B------:R-:W-:Y:S08]  /*10780*/  MUFU.EX2 R107, R107 ;  /* 0x0000006b006b7308 */ /* 0x000ff00000000800 */
[----:B------:R-:W4:Y:S01]  /*10790*/  MUFU.EX2 R106, R106 ;  /* 0x0000006a006a7308 */ /* 0x000f220000000800 */
[----:B---3--:R-:W-:Y:S01]  /*107a0*/  F2FP.BF16.F32.PACK_AB R89, R102, R101 ;  /* 0x000000656659723e */ /* 0x008fe200000010ff */
[C---:B-1----:R-:W-:Y:S06]  /*107b0*/  HMMA.16816.F32.BF16 R36, R52.reuse, R60, R36 ;  /* 0x0000003c3424723c */ /* 0x042fec0000041824 */
[C---:B------:R-:W-:Y:S01]  /*107c0*/  HMMA.16816.F32.BF16 R40, R52.reuse, R62, R40 ;  /* 0x0000003e3428723c */ /* 0x040fe20000041828 */
[----:B------:R-:W1:Y:S05]  /*107d0*/  LDSM.16.MT88.4 R60, [R114+0x6800] ;  /* 0x00680000723c783b */ /* 0x000e6a0000004200 */
[----:B--2---:R-:W-:Y:S01]  /*107e0*/  HMMA.16816.F32.BF16 R44, R52, R56, R44 ;  /* 0x00000038342c723c */ /* 0x004fe2000004182c */
[----:B----4-:R-:W-:-:S05]  /*107f0*/  F2FP.BF16.F32.PACK_AB R91, R106, R107 ;  /* 0x0000006b6a5b723e */ /* 0x010fca00000010ff */
[----:B------:R-:W-:Y:S01]  /*10800*/  HMMA.16816.F32.BF16 R48, R52, R58, R48 ;  /* 0x0000003a3430723c */ /* 0x000fe20000041830 */
[----:B------:R-:W2:Y:S06]  /*10810*/  LDSM.16.MT88.4 R56, [R112+0x6800] ;  /* 0x006800007038783b */ /* 0x000eac0000004200 */
        /* <DEDUP_REMOVED lines=11> */
[----:B------:R-:W-:Y:S02]  /*108d0*/  FADD.FTZ R2, R139, R2 ;  /* 0x000000028b027221 */ /* 0x000fe40000010000 */
[----:B------:R-:W-:Y:S01]  /*108e0*/  FADD.FTZ R96, R96, R3 ;  /* 0x0000000360607221 */ /* 0x000fe20000010000 */
[----:B------:R-:W-:Y:S01]  /*108f0*/  MOV R3, R92 ;  /* 0x0000005c00037202 */ /* 0x000fe20000000f00 */
[----:B------:R-:W-:Y:S01]  /*10900*/  FADD.FTZ R101, R101, R2 ;  /* 0x0000000265657221 */ /* 0x000fe20000010000 */
[----:B------:R-:W-:Y:S01]  /*10910*/  MOV R2, R87 ;  /* 0x0000005700027202 */ /* 0x000fe20000000f00 */
        /* <DEDUP_REMOVED lines=9> */
[C---:B--2---:R-:W-:Y:S06]  /*109b0*/  HMMA.16816.F32.BF16 R12, R52.reuse, R56, R12 ;  /* 0x00000038340c723c */ /* 0x044fec000004180c */
[----:B------:R-:W-:Y:S01]  /*109c0*/  HMMA.16816.F32.BF16 R16, R52, R58, R16 ;  /* 0x0000003a3410723c */ /* 0x000fe20000041810 */
[----:B------:R-:W2:Y:S05]  /*109d0*/  LDSM.16.MT88.4 R56, [R112+0x7800] ;  /* 0x007800007038783b */ /* 0x000eaa0000004200 */
[C---:B------:R-:W-:Y:S01]  /*109e0*/  HMMA.16816.F32.BF16 R80, R88.reuse, R76, R4 ;  /* 0x0000004c5850723c */ /* 0x040fe20000041804 */
[----:B------:R-:W-:Y:S05]  /*109f0*/  LDSM.16.MT88.4 R4, [R112+0x8c00] ;  /* 0x008c00007004783b */ /* 0x000fea0000004200 */
[C---:B------:R-:W-:Y:S01]  /*10a00*/  HMMA.16816.F32.BF16 R76, R88.reuse, R78, R8 ;  /* 0x0000004e584c723c */ /* 0x040fe20000041808 */
[----:B------:R-:W-:Y:S05]  /*10a10*/  LDSM.16.MT88.4 R8, [R114+0x8c00] ;  /* 0x008c00007208783b */ /* 0x000fea0000004200 */
[C---:B------:R-:W-:Y:S06]  /*10a20*/  HMMA.16816.F32.BF16 R72, R88.reuse, R68, R12 ;  /* 0x000000445848723c */ /* 0x040fec000004180c */
        /* <DEDUP_REMOVED lines=13> */
[C---:B------:R-:W-:Y:S06]  /*10b00*/  HMMA.16816.F32.BF16 R36, R88.reuse, R8, R36 ;  /* 0x000000085824723c */ /* 0x040fec0000041824 */
[C---:B------:R-:W-:Y:S06]  /*10b10*/  HMMA.16816.F32.BF16 R40, R88.reuse, R10, R40 ;  /* 0x0000000a5828723c */ /* 0x040fec0000041828 */
[C---:B------:R-:W-:Y:S06]  /*10b20*/  HMMA.16816.F32.BF16 R44, R88.reuse, R4, R44 ;  /* 0x00000004582c723c */ /* 0x040fec000004182c */
[C---:B------:R-:W-:Y:S06]  /*10b30*/  HMMA.16816.F32.BF16 R48, R88.reuse, R6, R48 ;  /* 0x000000065830723c */ /* 0x040fec0000041830 */
[C---:B-1----:R-:W-:Y:S06]  /*10b40*/  HMMA.16816.F32.BF16 R64, R88.reuse, R60, R20 ;  /* 0x0000003c5840723c */ /* 0x042fec0000041814 */
[C---:B------:R-:W-:Y:S06]  /*10b50*/  HMMA.16816.F32.BF16 R60, R88.reuse, R62, R24 ;  /* 0x0000003e583c723c */ /* 0x040fec0000041818 */
[C---:B--2---:R-:W-:Y:S06]  /*10b60*/  HMMA.16816.F32.BF16 R56, R88.reuse, R52, R28 ;  /* 0x000000345838723c */ /* 0x044fec000004181c */
[----:B------:R-:W-:-:S15]  /*10b70*/  HMMA.16816.F32.BF16 R52, R88, R54, R32 ;  /* 0x000000365834723c */ /* 0x000fde0000041820 */
[----:B------:R-:W-:-:S09]  /*10b80*/  NOP ;  /* 0x0000000000007918 */ /* 0x000fd20000000000 */
.L_x_5756:
        /* <DEDUP_REMOVED lines=14> */
.L_x_5766:
        /* <DEDUP_REMOVED lines=71> */
.L_x_5763:
[----:B------:R-:W-:Y:S02]  /*110e0*/  LEA R134, P1, R12, R138, 0x1 ;  /* 0x0000008a0c867211 */ /* 0x000fe400078208ff */
[----:B-1----:R-:W-:Y:S02]  /*110f0*/  LEA R88, P0, R2, R12, 0x5 ;  /* 0x0000000c02587211 */ /* 0x002fe400078028ff */
[----:B------:R-:W-:Y:S02]  /*11100*/  LEA.HI.X R135, R12, R137, R89, 0x1, P1 ;  /* 0x000000890c877211 */ /* 0x000fe400008f0c59 */
[C---:B------:R-:W-:Y:S02]  /*11110*/  @P6 LEA R140, P2, R2.reuse, R134, 0x6 ;  /* 0x00000086028c6211 */ /* 0x040fe400078430ff */
[C-C-:B------:R-:W-:Y:S01]  /*11120*/  LEA.HI.X R89, R2.reuse, R89, R3.reuse, 0x5, P0 ;  /* 0x0000005902597211 */ /* 0x140fe200000f2c03 */
[----:B------:R-:W-:Y:S01]  /*11130*/  @!PT LDS RZ, [RZ] ;  /* 0x00000000fffff984 */ /* 0x000fe20000000800 */
[----:B------:R-:W-:Y:S01]  /*11140*/  @!PT LDS RZ, [RZ] ;  /* 0x00000000fffff984 */ /* 0x000fe20000000800 */
[----:B------:R-:W-:Y:S01]  /*11150*/  @!PT LDS RZ, [RZ] ;  /* 0x00000000fffff984 */ /* 0x000fe20000000800 */
[----:B------:R-:W-:Y:S01]  /*11160*/  @P6 LDGSTS.E.BYPASS.LTC128B.128 [R129+0x6000], desc[UR6][R134.64] ;  /* 0x0600000086816fae */ /* 0x000fe2000b901d46 */
[----:B------:R-:W-:Y:S02]  /*11170*/  @P6 LEA.HI.X R141, R2, R135, R3, 0x6, P2 ;  /* 0x00000087028d6211 */ /* 0x000fe400010f3403 */
[CC--:B------:R-:W-:Y:S02]  /*11180*/  @P5 LEA R90, P1, R88.reuse, R138.reuse, 0x1 ;  /* 0x0000008a585a5211 */ /* 0x0c0fe400078208ff */
        /* <DEDUP_REMOVED lines=36> */
[----:B------:R-:W2:Y:S05]  /*113d0*/  LDSM.16.M88.4 R108, [R116+0x3c00] ;  /* 0x003c0000746c783b */ /* 0x000eaa0000000200 */
[----:B------:R-:W0:Y:S05]  /*113e0*/  LDGDEPBAR ;  /* 0x00000000000079af */ /* 0x000e2a0000000000 */
[----:B-1----:R-:W-:Y:S01]  /*113f0*/  LDSM.16.M88.4 R88, [R113+0x4000] ;  /* 0x004000007158783b */ /* 0x002fe20000000200 */
[C---:B---3--:R-:W-:Y:S06]  /*11400*/  HMMA.16816.F32.BF16 R4, R92.reuse, R96, RZ ;  /* 0x000000605c04723c */ /* 0x048fec00000418ff */
[C---:B------:R-:W-:Y:S01]  /*11410*/  HMMA.16816.F32.BF16 R8, R92.reuse, R98, RZ ;  /* 0x000000625c08723c */ /* 0x040fe200000418ff */
[----:B------:R-:W-:Y:S05]  /*11420*/  LDSM.16.M88.4 R96, [R115] ;  /* 0x000000007360783b */ /* 0x000fea0000000200 */
[C---:B----4-:R-:W-:Y:S06]  /*11430*/  HMMA.16816.F32.BF16 R12, R92.reuse, R100, RZ ;  /* 0x000000645c0c723c */ /* 0x050fec00000418ff */
[C---:B------:R-:W-:Y:S01]  /*11440*/  HMMA.16816.F32.BF16 R16, R92.reuse, R102, RZ ;  /* 0x000000665c10723c */ /* 0x040fe200000418ff */
[----:B------:R-:W1:Y:S05]  /*11450*/  LDSM.16.M88.4 R100, [R113+0x3000] ;  /* 0x003000007164783b */ /* 0x000e6a0000000200 */
[C---:B-----5:R-:W-:Y:S06]  /*11460*/  HMMA.16816.F32.BF16 R20, R92.reuse, R104, RZ ;  /* 0x000000685c14723c */ /* 0x060fec00000418ff */
[C---:B------:R-:W-:Y:S06]  /*11470*/  HMMA.16816.F32.BF16 R24, R92.reuse, R106, RZ ;  /* 0x0000006a5c18723c */ /* 0x040fec00000418ff */
[C---:B--2---:R-:W-:Y:S06]  /*11480*/  HMMA.16816.F32.BF16 R28, R92.reuse, R108, RZ ;  /* 0x0000006c5c1c723c */ /* 0x044fec00000418ff */
[----:B------:R-:W-:Y:S01]  /*11490*/  HMMA.16816.F32.BF16 R32, R92, R110, RZ ;  /* 0x0000006e5c20723c */ /* 0x000fe200000418ff */
        /* <DEDUP_REMOVED lines=63> */
[----:B------:R-:W-:Y:S01]  /*11890*/  FMUL.FTZ R153, R7, UR5 ;  /* 0x0000000507997c20 */ /* 0x000fe20008410000 */
[----:B------:R-:W3:Y:S01]  /*118a0*/  MUFU.TANH R147, R147 ;  /* 0x0000009300937308 */ /* 0x000ee20000002400 */
[----:B------:R-:W-:Y:S01]  /*118b0*/  FMUL.FTZ R155, R8, UR5 ;  /* 0x00000005089b7c20 */ /* 0x000fe20008410000 */
[----:B------:R-:W-:Y:S01]  /*118c0*/  FMUL.FTZ R157, R9, UR5 ;  /* 0x00000005099d7c20 */ /* 0x000fe20008410000 */
[----:B------:R-:W-:Y:S01]  /*118d0*/  FMUL.FTZ R159, R10, UR5 ;  /* 0x000000050a9f7c20 */ /* 0x000fe20008410000 */
[----:B------:R-:W-:Y:S01]  /*118e0*/  FMUL.FTZ R161, R11, UR5 ;  /* 0x000000050ba17c20 */ /* 0x000fe20008410000 */
[----:B------:R-:W-:Y:S01]  /*118f0*/  FMUL.FTZ R137, R15, UR5 ;  /* 0x000000050f897c20 */ /* 0x000fe20008410000 */
[----:B------:R-:W-:Y:S01]  /*11900*/  FMUL.FTZ R152, R12, UR5 ;  /* 0x000000050c987c20 */ /* 0x000fe20008410000 */
[----:B------:R-:W-:Y:S03]  /*11910*/  FMUL.FTZ R144, R13, UR5 ;  /* 0x000000050d907c20 */ /* 0x000fe60008410000 */
[----:B------:R-:W4:Y:S01]  /*11920*/  MUFU.TANH R149, R149 ;  /* 0x0000009500957308 */ /* 0x000f220000002400 */
[----:B------:R-:W-:Y:S01]  /*11930*/  FMUL.FTZ R145, R14, UR5 ;  /* 0x000000050e917c20 */ /* 0x000fe20008410000 */
[----:B------:R-:W-:Y:S01]  /*11940*/  FMUL.FTZ R3, R18, UR5 ;  /* 0x0000000512037c20 */ /* 0x000fe20008410000 */
[----:B------:R-:W-:Y:S01]  /*11950*/  FMUL.FTZ R2, R19, UR5 ;  /* 0x0000000513027c20 */ /* 0x000fe20008410000 */
[----:B------:R-:W-:Y:S01]  /*11960*/  FMUL.FTZ R142, R16, UR5 ;  /* 0x00000005108e7c20 */ /* 0x000fe20008410000 */
[----:B------:R-:W-:Y:S05]  /*11970*/  FMUL.FTZ R150, R17, UR5 ;  /* 0x0000000511967c20 */ /* 0x000fea0008410000 */
[----:B------:R5:W3:Y:S01]  /*11980*/  MUFU.TANH R107, R3 ;  /* 0x00000003006b7308 */ /* 0x000ae20000002400 */
[C---:B-1----:R-:W-:Y:S06]  /*11990*/  HMMA.16816.F32.BF16 R20, R92.reuse, R88, R20 ;  /* 0x000000585c14723c */ /* 0x042fec0000041814 */
[C---:B------:R-:W-:Y:S03]  /*119a0*/  HMMA.16816.F32.BF16 R24, R92.reuse, R90, R24 ;  /* 0x0000005a5c18723c */ /* 0x040fe60000041818 */
[----:B------:R1:W1:Y:S03]  /*119b0*/  MUFU.TANH R103, R2 ;  /* 0x0000000200677308 */ /* 0x0002660000002400 */
[C---:B--2---:R-:W-:Y:S07]  /*119c0*/  HMMA.16816.F32.BF16 R28, R92.reuse, R96, R28 ;  /* 0x000000605c1c723c */ /* 0x044fee000004181c */
[----:B------:R2:W1:Y:S01]  /*119d0*/  MUFU.TANH R109, R137 ;  /* 0x00000089006d7308 */ /* 0x0004620000002400 */
[----:B------:R-:W-:Y:S09]  /*119e0*/  HMMA.16816.F32.BF16 R32, R92, R98, R32 ;  /* 0x000000625c20723c */ /* 0x000ff20000041820 */
[----:B------:R-:W3:Y:S02]  /*119f0*/  MUFU.TANH R151, R151 ;  /* 0x0000009700977308 */ /* 0x000ee40000002400 */
[----:B------:R-:W-:Y:S01]  /*11a00*/  FMUL.FTZ R140, R20, UR5 ;  /* 0x00000005148c7c20 */ /* 0x000fe20008410000 */
[----:B------:R-:W-:Y:S01]  /*11a10*/  FMUL.FTZ R138, R21, UR5 ;  /* 0x00000005158a7c20 */ /* 0x000fe20008410000 */
[----:B------:R-:W-:Y:S01]  /*11a20*/  FMUL.FTZ R143, R22, UR5 ;  /* 0x00000005168f7c20 */ /* 0x000fe20008410000 */
[----:B------:R-:W-:Y:S01]  /*11a30*/  FMUL.FTZ R141, R23, UR5 ;  /* 0x00000005178d7c20 */ /* 0x000fe20008410000 */
[----:B-----5:R-:W-:Y:S04]  /*11a40*/  FMUL.FTZ R3, R24, UR5 ;  /* 0x0000000518037c20 */ /* 0x020fe80008410000 */
[----:B------:R-:W3:Y:S01]  /*11a50*/  MUFU.TANH R153, R153 ;  /* 0x0000009900997308 */ /* 0x000ee20000002400 */
[----:B-1----:R-:W-:Y:S01]  /*11a60*/  FMUL.FTZ R2, R25, UR5 ;  /* 0x0000000519027c20 */ /* 0x002fe20008410000 */
[----:B------:R-:W-:Y:S01]  /*11a70*/  FMUL.FTZ R139, R26, UR5 ;  /* 0x000000051a8b7c20 */ /* 0x000fe20008410000 */
[----:B--2---:R-:W-:Y:S01]  /*11a80*/  FMUL.FTZ R137, R27, UR5 ;  /* 0x000000051b897c20 */ /* 0x004fe20008410000 */
[----:B------:R-:W-:Y:S01]  /*11a90*/  FMUL.FTZ R89, R28, UR5 ;  /* 0x000000051c597c20 */ /* 0x000fe20008410000 */
[----:B------:R-:W-:Y:S01]  /*11aa0*/  FMUL.FTZ R88, R30, UR5 ;  /* 0x000000051e587c20 */ /* 0x000fe20008410000 */
[----:B------:R-:W-:Y:S04]  /*11ab0*/  FMUL.FTZ R91, R29, UR5 ;  /* 0x000000051d5b7c20 */ /* 0x000fe80008410000 */
[----:B------:R1:W2:Y:S01]  /*11ac0*/  MUFU.TANH R110, R3 ;  /* 0x00000003006e7308 */ /* 0x0002a20000002400 */
[----:B------:R-:W-:Y:S09]  /*11ad0*/  FMUL.FTZ R90, R31, UR5 ;  /* 0x000000051f5a7c20 */ /* 0x000ff20008410000 */
[----:B------:R5:W2:Y:S10]  /*11ae0*/  MUFU.TANH R96, R89 ;  /* 0x0000005900607308 */ /* 0x000ab40000002400 */
        /* <DEDUP_REMOVED lines=25> */
[----:B------:R-:W1:Y:S10]  /*11c80*/  MUFU.TANH R89, R89 ;  /* 0x0000005900597308 */ /* 0x000e740000002400 */
[----:B------:R-:W1:Y:S01]  /*11c90*/  MUFU.TANH R88, R88 ;  /* 0x0000005800587308 */ /* 0x000e620000002400 */
[----:B--234-:R-:W-:Y:S05]  /*11ca0*/  @!P0 BRA `(.L_x_5764) ;  /* 0x0000000400bc8947 */ /* 0x01cfea0003800000 */
        /* <DEDUP_REMOVED lines=16> */
[--C-:B-1----:R-:W-:Y:S01]  /*11db0*/  IMAD.MOV R2, RZ, RZ, -R13.reuse ;  /* 0x000000ffff027224 */ /* 0x102fe200078e0a0d */
        /* <DEDUP_REMOVED lines=48> */
.L_x_5765:
[----:B-1----:R-:W1:Y:S01]  /*120c0*/  LDC.64 R2, c[0x0][0x248] ;  /* 0x00009200ff027b82 */ /* 0x002e620000000a00 */
        /* <DEDUP_REMOVED lines=45> */
.L_x_5764:
[----:B------:R-:W-:Y:S01]  /*123a0*/  IADD3 R93, R131, -0x1, RZ ;  /* 0xffffffff835d7810 */ /* 0x000fe20007ffe0ff */
[----:B--2---:R-:W-:Y:S03]  /*123b0*/  LDSM.16.MT88.4 R12, [R114+0x6000] ;  /* 0x00600000720c783b */ /* 0x004fe60000004200 */
[----:B-1----:R-:W-:Y:S04]  /*123c0*/  LEA R2, R93, R128, 0x6 ;  /* 0x000000805d027211 */ /* 0x002fe800078e30ff */
        /* <DEDUP_REMOVED lines=10> */
[----:B------:R-:W-:Y:S01]  /*12470*/  I2FP.F32.S32 R8, R8 ;  /* 0x0000000800087245 */ /* 0x000fe20000201400 */
[C---:B------:R-:W-:Y:S01]  /*12480*/  FFMA.FTZ R147, R0.reuse, R3, R147 ;  /* 0x0000000300937223 */ /* 0x040fe20000010093 */
[----:B------:R-:W-:Y:S01]  /*12490*/  I2FP.F32.S32 R4, R4 ;  /* 0x0000000400047245 */ /* 0x000fe20000201400 */
[----:B------:R-:W-:Y:S01]  /*124a0*/  LDSM.16.MT88.4 R28, [R114+0x7000] ;  /* 0x00700000721c783b */ /* 0x000fe20000004200 */
[----:B------:R-:W-:Y:S01]  /*124b0*/  I2FP.F32.S32 R6, R6 ;  /* 0x0000000600067245 */ /* 0x000fe20000201400 */
[CC--:B------:R-:W-:Y:S01]  /*124c0*/  FFMA.FTZ R153, R0.reuse, R8.reuse, R153 ;  /* 0x0000000800997223 */ /* 0x0c0fe20000010099 */
[C---:B------:R-:W-:Y:S01]  /*124d0*/  FFMA.FTZ R149, R0.reuse, R8, R149 ;  /* 0x0000000800957223 */ /* 0x040fe20000010095 */
[CC--:B------:R-:W-:Y:S01]  /*124e0*/  FFMA.FTZ R109, R0.reuse, R4.reuse, R109 ;  /* 0x00000004006d7223 */ /* 0x0c0fe2000001006d */
[----:B------:R-:W-:Y:S01]  /*124f0*/  FFMA.FTZ R144, R0, R4, R144 ;  /* 0x0000000400907223 */ /* 0x000fe20000010090 */
[----:B------:R-:W-:Y:S01]  /*12500*/  IADD3 R4, R2, 0x20, RZ ;  /* 0x0000002002047810 */ /* 0x000fe20007ffe0ff */
[CC--:B------:R-:W-:Y:S01]  /*12510*/  FFMA.FTZ R157, R0.reuse, R6.reuse, R157 ;  /* 0x00000006009d7223 */ /* 0x0c0fe2000001009d */
        /* <DEDUP_REMOVED lines=39> */
[----:B------:R-:W-:Y:S01]  /*12790*/  IADD3 R3, R2, 0x30, RZ ;  /* 0x0000003002037810 */ /* 0x000fe20007ffe0ff */
[CC--:B------:R-:W-:Y:S01]  /*127a0*/  FFMA.FTZ R139, R0.reuse, R9.reuse, R139 ;  /* 0x00000009008b7223 */ /* 0x0c0fe2000001008b */
[----:B------:R-:W-:Y:S01]  /*127b0*/  FMNMX.FTZ R4, R143, R4, !PT ;  /* 0x000000048f047209 */ /* 0x000fe20007810000 */
[----:B------:R-:W-:Y:S01]  /*127c0*/  FFMA.FTZ R110, R0, R9, R110 ;  /* 0x00000009006e7223 */ /* 0x000fe2000001006e */
[----:B------:R-:W-:Y:S02]  /*127d0*/  I2FP.F32.S32 R5, R5 ;  /* 0x0000000500057245 */ /* 0x000fe40000201400 */
[----:B------:R-:W-:Y:S02]  /*127e0*/  FMNMX.FTZ R7, R140, R7, !PT ;  /* 0x000000078c077209 */ /* 0x000fe40007810000 */
[----:B------:R-:W-:Y:S01]  /*127f0*/  FMNMX.FTZ R4, R141, R4, !PT ;  /* 0x000000048d047209 */ /* 0x000fe20007810000 */
[C---:B------:R-:W-:Y:S01]  /*12800*/  FFMA.FTZ R137, R0.reuse, R5, R137 ;  /* 0x0000000500897223 */ /* 0x040fe20000010089 */
[----:B------:R-:W-:Y:S01]  /*12810*/  I2FP.F32.S32 R3, R3 ;  /* 0x0000000300037245 */ /* 0x000fe20000201400 */
[----:B------:R-:W-:Y:S01]  /*12820*/  FFMA.FTZ R108, R0, R5, R108 ;  /* 0x00000005006c7223 */ /* 0x000fe2000001006c */
        /* <DEDUP_REMOVED lines=81> */
[----:B------:R-:W2:Y:S01]  /*12d40*/  LDSM.16.MT88.4 R60, [R112+0x7000] ;  /* 0x00700000703c783b */ /* 0x000ea20000004200 */
        /* <DEDUP_REMOVED lines=12> */
[C---:B------:R-:W-:Y:S03]  /*12e10*/  FMUL.FTZ R41, R87.reuse, R41 ;  /* 0x0000002957297220 */ /* 0x040fe60000410000 */
[----:B------:R-:W-:Y:S01]  /*12e20*/  MUFU.EX2 R146, R146 ;  /* 0x0000009200927308 */ /* 0x000fe20000000800 */
[--C-:B------:R-:W-:Y:S01]  /*12e30*/  FFMA.FTZ R142, R142, UR4, -R101.reuse ;  /* 0x000000048e8e7c23 */ /* 0x100fe20008010865 */
[--C-:B------:R-:W-:Y:S01]  /*12e40*/  FFMA.FTZ R109, R150, UR4, -R101.reuse ;  /* 0x00000004966d7c23 */ /* 0x100fe20008010865 */
[C---:B------:R-:W-:Y:S01]  /*12e50*/  FMUL.FTZ R46, R86.reuse, R46 ;  /* 0x0000002e562e7220 */ /* 0x040fe20000410000 */
[C---:B------:R-:W-:Y:S01]  /*12e60*/  FMUL.FTZ R47, R86.reuse, R47 ;  /* 0x0000002f562f7220 */ /* 0x040fe20000410000 */
[C---:B------:R-:W-:Y:S01]  /*12e70*/  FMUL.FTZ R44, R87.reuse, R44 ;  /* 0x0000002c572c7220 */ /* 0x040fe20000410000 */
[----:B------:R-:W-:Y:S01]  /*12e80*/  FMUL.FTZ R45, R87, R45 ;  /* 0x0000002d572d7220 */ /* 0x000fe20000410000 */
[C---:B------:R-:W-:Y:S03]  /*12e90*/  FMUL.FTZ R50, R86.reuse, R50 ;  /* 0x0000003256327220 */ /* 0x040fe60000410000 */
[----:B------:R-:W4:Y:S01]  /*12ea0*/  MUFU.EX2 R99, R99 ;  /* 0x0000006300637308 */ /* 0x000f220000000800 */
[----:B---3--:R-:W-:Y:S01]  /*12eb0*/  F2FP.BF16.F32.PACK_AB R83, R91, R98 ;  /* 0x000000625b53723e */ /* 0x008fe200000010ff */
[----:B------:R-:W-:Y:S01]  /*12ec0*/  FMUL.FTZ R51, R86, R51 ;  /* 0x0000003356337220 */ /* 0x000fe20000410000 */
[C---:B------:R-:W-:Y:S01]  /*12ed0*/  FMUL.FTZ R48, R87.reuse, R48 ;  /* 0x0000003057307220 */ /* 0x040fe20000410000 */
[----:B------:R-:W-:Y:S01]  /*12ee0*/  FMUL.FTZ R49, R87, R49 ;  /* 0x0000003157317220 */ /* 0x000fe20000410000 */
[----:B------:R-:W-:Y:S01]  /*12ef0*/  LDSM.16.MT88.4 R76, [R114+0x6c00] ;  /* 0x006c0000724c783b */ /* 0x000fe20000004200 */
[--C-:B------:R-:W-:Y:S01]  /*12f00*/  FFMA.FTZ R152, R143, UR4, -R148.reuse ;  /* 0x000000048f987c23 */ /* 0x100fe20008010894 */
[--C-:B------:R-:W-:Y:S03]  /*12f10*/  FFMA.FTZ R150, R137, UR4, -R148.reuse ;  /* 0x0000000489967c23 */ /* 0x100fe60008010894 */
[----:B------:R-:W-:Y:S01]  /*12f20*/  MUFU.EX2 R95, R95 ;  /* 0x0000005f005f7308 */ /* 0x000fe20000000800 */
[--C-:B------:R-:W-:Y:S01]  /*12f30*/  FFMA.FTZ R141, R141, UR4, -R148.reuse ;  /* 0x000000048d8d7c23 */ /* 0x100fe20008010894 */
[--C-:B------:R-:W-:Y:S01]  /*12f40*/  FFMA.FTZ R139, R139, UR4, -R148.reuse ;  /* 0x000000048b8b7c23 */ /* 0x100fe20008010894 */
[--C-:B------:R-:W-:Y:S01]  /*12f50*/  FFMA.FTZ R137, R140, UR4, -R101.reuse ;  /* 0x000000048c897c23 */ /* 0x100fe20008010865 */
[--C-:B------:R-:W-:Y:S01]  /*12f60*/  FFMA.FTZ R138, R138, UR4, -R101.reuse ;  /* 0x000000048a8a7c23 */ /* 0x100fe20008010865 */
[----:B------:R-:W-:Y:S01]  /*12f70*/  LDSM.16.MT88.4 R68, [R112+0x6c00] ;  /* 0x006c00007044783b */ /* 0x000fe20000004200 */
[--C-:B------:R-:W-:Y:S01]  /*12f80*/  FFMA.FTZ R143, R110, UR4, -R101.reuse ;  /* 0x000000046e8f7c23 */ /* 0x100fe20008010865 */
[--C-:B------:R-:W-:Y:S03]  /*12f90*/  FFMA.FTZ R108, R108, UR4, -R101.reuse ;  /* 0x000000046c6c7c23 */ /* 0x100fe60008010865 */
[----:B------:R-:W3:Y:S01]  /*12fa0*/  MUFU.EX2 R90, R90 ;  /* 0x0000005a005a7308 */ /* 0x000ee20000000800 */
[----:B----4-:R-:W-:Y:S01]  /*12fb0*/  F2FP.BF16.F32.PACK_AB R80, R99, R146 ;  /* 0x000000926350723e */ /* 0x010fe200000010ff */
[--C-:B------:R-:W-:Y:S01]  /*12fc0*/  FFMA.FTZ R89, R89, UR4, -R148.reuse ;  /* 0x0000000459597c23 */ /* 0x100fe20008010894 */
[----:B------:R-:W-:Y:S01]  /*12fd0*/  FFMA.FTZ R106, R106, UR4, -R148 ;  /* 0x000000046a6a7c23 */ /* 0x000fe20008010894 */
[--C-:B------:R-:W-:Y:S01]  /*12fe0*/  FFMA.FTZ R96, R96, UR4, -R101.reuse ;  /* 0x0000000460607c23 */ /* 0x100fe20008010865 */
[--C-:B------:R-:W-:Y:S01]  /*12ff0*/  FFMA.FTZ R94, R94, UR4, -R101.reuse ;  /* 0x000000045e5e7c23 */ /* 0x100fe20008010865 */
[--C-:B------:R-:W-:Y:S01]  /*13000*/  FFMA.FTZ R92, R92, UR4, -R101.reuse ;  /* 0x000000045c5c7c23 */ /* 0x100fe20008010865 */
[----:B------:R-:W-:Y:S03]  /*13010*/  FFMA.FTZ R101, R97, UR4, -R101 ;  /* 0x0000000461657c23 */ /* 0x000fe60008010865 */
[----:B------:R-:W-:Y:S01]  /*13020*/  MUFU.EX2 R104, R104 ;  /* 0x0000006800687308 */ /* 0x000fe20000000800 */
[----:B------:R-:W-:Y:S01]  /*13030*/  FFMA.FTZ R111, R86, R133, R111 ;  /* 0x00000085566f7223 */ /* 0x000fe2000001006f */
[----:B------:R-:W-:Y:S01]  /*13040*/  FFMA.FTZ R146, R87, R136, R146 ;  /* 0x0000008857927223 */ /* 0x000fe20000010092 */
[----:B------:R-:W-:Y:S02]  /*13050*/  ISETP.GT.AND P0, PT, R131, 0x1, PT ;  /* 0x000000018300780c */ /* 0x000fe40003f04270 */
[----:B------:R-:W-:Y:S01]  /*13060*/  FADD.FTZ R111, R100, R111 ;  /* 0x0000006f646f7221 */ /* 0x000fe20000010000 */
[----:B------:R-:W-:Y:S01]  /*13070*/  FADD.FTZ R146, R99, R146 ;  /* 0x0000009263927221 */ /* 0x000fe20000010000 */
[----:B------:R-:W-:Y:S03]  /*13080*/  MOV R131, R93 ;  /* 0x0000005d00837202 */ /* 0x000fe60000000f00 */
[----:B------:R-:W-:Y:S01]  /*13090*/  MUFU.EX2 R102, R102 ;  /* 0x0000006600667308 */ /* 0x000fe20000000800 */
[----:B---3--:R-:W-:Y:S01]  /*130a0*/  F2FP.BF16.F32.PACK_AB R82, R90, R95 ;  /* 0x0000005f5a52723e */ /* 0x008fe200000010ff */
[----:B------:R-:W-:Y:S01]  /*130b0*/  FADD.FTZ R98, R98, R111 ;  /* 0x0000006f62627221 */ /* 0x000fe20000010000 */
[----:B------:R-:W-:Y:S03]  /*130c0*/  FADD.FTZ R95, R95, R146 ;  /* 0x000000925f5f7221 */ /* 0x000fe60000010000 */
        /* <DEDUP_REMOVED lines=20> */
[----:B------:R-:W-:Y:S02]  /*13210*/  FFMA.FTZ R148, R88, UR4, -R148 ;  /* 0x0000000458947c23 */ /* 0x000fe40008010894 */
        /* <DEDUP_REMOVED lines=21> */
[----:B------:R-:W4:Y:S10]  /*13370*/  MUFU.EX2 R109, R109 ;  /* 0x0000006d006d7308 */ /* 0x000f340000000800 */
[----:B------:R5:W-:Y:S01]  /*13380*/  MUFU.EX2 R97, R96 ;  /* 0x0000006000617308 */ /* 0x000be20000000800 */
[C---:B-1----:R-:W-:Y:S09]  /*13390*/  HMMA.16816.F32.BF16 R44, R80.reuse, R52, R44 ;  /* 0x00000034502c723c */ /* 0x042ff2000004182c */
[----:B------:R-:W-:Y:S01]  /*133a0*/  MUFU.EX2 R105, R106 ;  /* 0x0000006a00697308 */ /* 0x000fe20000000800 */
[----:B------:R-:W-:Y:S09]  /*133b0*/  HMMA.16816.F32.BF16 R48, R80, R54, R48 ;  /* 0x000000365030723c */ /* 0x000ff20000041830 */
[----:B------:R-:W1:Y:S02]  /*133c0*/  MUFU.EX2 R86, R64 ;  /* 0x0000004000567308 */ /* 0x000e640000000800 */
[----:B---3--:R-:W-:Y:S01]  /*133d0*/  F2FP.BF16.F32.PACK_AB R53, R104, R65 ;  /* 0x000000416835723e */ /* 0x008fe200000010ff */
[----:B-----5:R-:W-:Y:S01]  /*133e0*/  FADD.FTZ R96, R90, R95 ;  /* 0x0000005f5a607221 */ /* 0x020fe20000010000 */
[----:B------:R-:W-:Y:S01]  /*133f0*/  F2FP.BF16.F32.PACK_AB R55, R103, R102 ;  /* 0x000000666737723e */ /* 0x000fe200000010ff */
[----:B------:R-:W-:Y:S01]  /*13400*/  FADD.FTZ R95, R65, R98 ;  /* 0x00000062415f7221 */ /* 0x000fe20000010000 */
[----:B--2---:R-:W-:Y:S04]  /*13410*/  F2FP.BF16.F32.PACK_AB R52, R144, R107 ;  /* 0x0000006b9034723e */ /* 0x004fe800000010ff */
[----:B------:R1:W-:Y:S01]  /*13420*/  MUFU.EX2 R87, R89 ;  /* 0x0000005900577308 */ /* 0x0003e20000000800 */
[----:B----4-:R-:W-:Y:S01]  /*13430*/  F2FP.BF16.F32.PACK_AB R54, R109, R142 ;  /* 0x0000008e6d36723e */ /* 0x010fe200000010ff */
[----:B------:R-:W-:Y:S01]  /*13440*/  FADD.FTZ R107, R107, R96 ;  /* 0x000000606b6b7221 */ /* 0x000fe20000010000 */
[----:B------:R-:W-:Y:S03]  /*13450*/  FADD.FTZ R95, R104, R95 ;  /* 0x0000005f685f7221 */ /* 0x000fe60000010000 */
[----:B------:R-:W-:Y:S01]  /*13460*/  FADD.FTZ R107, R144, R107 ;  /* 0x0000006b906b7221 */ /* 0x000fe20000010000 */
[----:B------:R-:W-:Y:S01]  /*13470*/  FADD.FTZ R102, R102, R95 ;  /* 0x0000005f66667221 */ /* 0x000fe20000010000 */
[C---:B------:R-:W-:Y:S02]  /*13480*/  HMMA.16816.F32.BF16 R4, R52.reuse, R56, R4 ;  /* 0x000000383404723c */ /* 0x040fe40000041804 */
[----:B------:R-:W2:Y:S03]  /*13490*/  MUFU.EX2 R148, R148 ;  /* 0x0000009400947308 */ /* 0x000ea60000000800 */
[----:B------:R-:W-:Y:S01]  /*134a0*/  FADD.FTZ R142, R142, R107 ;  /* 0x0000006b8e8e7221 */ /* 0x000fe20000010000 */
[C---:B------:R-:W-:Y:S01]  /*134b0*/  HMMA.16816.F32.BF16 R8, R52.reuse, R58, R8 ;  /* 0x0000003a3408723c */ /* 0x040fe20000041808 */
[----:B------:R-:W3:Y:S05]  /*134c0*/  LDSM.16.MT88.4 R56, [R112+0x6400] ;  /* 0x006400007038783b */ /* 0x000eea0000004200 */
[----:B------:R-:W4:Y:S01]  /*134d0*/  MUFU.EX2 R94, R94 ;  /* 0x0000005e005e7308 */ /* 0x000f220000000800 */
[----:B-1----:R-:W-:Y:S01]  /*134e0*/  F2FP.BF16.F32.PACK_AB R89, R86, R105 ;  /* 0x000000695659723e */ /* 0x002fe200000010ff */
[----:B------:R-:W-:Y:S03]  /*134f0*/  FADD.FTZ R103, R103, R102 ;  /* 0x0000006667677221 */ /* 0x000fe60000010000 */
[----:B------:R-:W-:Y:S05]  /*13500*/  FADD.FTZ R142, R109, R142 ;  /* 0x0000008e6d8e7221 */ /* 0x000fea0000010000 */
[----:B------:R-:W-:Y:S01]  /*13510*/  MUFU.EX2 R92, R92 ;  /* 0x0000005c005c7308 */ /* 0x000fe20000000800 */
[----:B--2---:R-:W-:Y:S09]  /*13520*/  F2FP.BF16.F32.PACK_AB R91, R148, R87 ;  /* 0x00000057945b723e */ /* 0x004ff200000010ff */
[----:B------:R-:W1:Y:S01]  /*13530*/  MUFU.EX2 R101, R101 ;  /* 0x0000006500657308 */ /* 0x000e620000000800 */
[----:B----4-:R-:W-:Y:S02]  /*13540*/  F2FP.BF16.F32.PACK_AB R88, R94, R97 ;  /* 0x000000615e58723e */ /* 0x010fe400000010ff */
[----:B-1----:R-:W-:Y:S01]  /*13550*/  F2FP.BF16.F32.PACK_AB R90, R101, R92 ;  /* 0x0000005c655a723e */ /* 0x002fe200000010ff */
        /* <DEDUP_REMOVED lines=22> */
[----:B------:R-:W-:Y:S02]  /*136c0*/  FADD.FTZ R139, R139, R152 ;  /* 0x000000988b8b7221 */ /* 0x000fe40000010000 */
[----:B------:R-:W-:Y:S01]  /*136d0*/  FADD.FTZ R138, R138, R137 ;  /* 0x000000898a8a7221 */ /* 0x000fe20000010000 */
[----:B------:R-:W-:Y:S01]  /*136e0*/  MOV R137, R135 ;  /* 0x0000008700897202 */ /* 0x000fe20000000f00 */
[----:B------:R-:W-:Y:S02]  /*136f0*/  FADD.FTZ R150, R150, R139 ;  /* 0x0000008b96967221 */ /* 0x000fe40000010000 */
        /* <DEDUP_REMOVED lines=10> */
[----:B------:R-:W-:Y:S01]  /*137a0*/  MOV R87, R2 ;  /* 0x0000000200577202 */ /* 0x000fe20000000f00 */
        /* <DEDUP_REMOVED lines=37> */
.L_x_5762:
[----:B------:R-:W1:Y:S01]  /*13a00*/  SHFL.BFLY PT, R0, R133, 0x2, 0x1f ;  /* 0x0c401f0085007f89 */ /* 0x000e6200000e0000 */
[----:B------:R-:W2:Y:S01]  /*13a10*/  S2UR UR4, SR_CgaCtaId ;  /* 0x00000000000479c3 */ /* 0x000ea20000008800 */
[----:B------:R-:W-:Y:S01]  /*13a20*/  MOV R5, 0x3f800000 ;  /* 0x3f80000000057802 */ /* 0x000fe20000000f00 */
[----:B------:R-:W-:Y:S01]  /*13a30*/  UMOV UR5, 0x400 ;  /* 0x0000040000057882 */ /* 0x000fe20000000000 */
[----:B------:R-:W3:Y:S01]  /*13a40*/  SHFL.BFLY PT, R9, R136, 0x2, 0x1f ;  /* 0x0c401f0088097f89 */ /* 0x000ee200000e0000 */
        /* <DEDUP_REMOVED lines=8> */
[----:B------:R-:W-:Y:S01]  /*13ad0*/  SHF.R.S32.HI R7, RZ, 0x1f, R120 ;  /* 0x0000001fff077819 */ /* 0x000fe20000011478 */
[----:B--2---:R-:W-:-:S03]  /*13ae0*/  FADD.FTZ R4, R9, R4 ;  /* 0x0000000409047221 */ /* 0x004fc60000010000 */
[----:B------:R-:W-:Y:S02]  /*13af0*/  LEA.HI R7, R7, R120, RZ, 0x3 ;  /* 0x0000007807077211 */ /* 0x000fe400078f18ff */
[----:B------:R-:W-:Y:S02]  /*13b00*/  FSETP.NE.FTZ.AND P2, PT, R0, RZ, PT ;  /* 0x000000ff0000720b */ /* 0x000fe40003f55000 */
[----:B------:R-:W-:Y:S02]  /*13b10*/  LOP3.LUT R7, R7, 0xfffffff8, RZ, 0xc0, !PT ;  /* 0xfffffff807077812 */ /* 0x000fe400078ec0ff */
[----:B------:R-:W-:Y:S02]  /*13b20*/  FSETP.NE.FTZ.AND P3, PT, R4, RZ, PT ;  /* 0x000000ff0400720b */ /* 0x000fe40003f75000 */
[----:B------:R-:W-:-:S04]  /*13b30*/  IADD3 R7, R120, -R7, RZ ;  /* 0x8000000778077210 */ /* 0x000fc80007ffe0ff */
[----:B------:R-:W-:-:S03]  /*13b40*/  LEA.HI R9, R7, R7, RZ, 0x1 ;  /* 0x0000000707097211 */ /* 0x000fc600078f08ff */
[----:B------:R-:W1:Y:S01]  /*13b50*/  @P2 MUFU.RCP R6, R0 ;  /* 0x0000000000062308 */ /* 0x000e620000001000 */
[----:B------:R-:W-:Y:S01]  /*13b60*/  LOP3.LUT R10, R9, 0x3fffffe, RZ, 0xc0, !PT ;  /* 0x03fffffe090a7812 */ /* 0x000fe200078ec0ff */
[----:B------:R-:W2:Y:S01]  /*13b70*/  @P2 LDC R19, c[0x0][0x2e8] ;  /* 0x0000ba00ff132b82 */ /* 0x000ea20000000800 */
[----:B------:R-:W-:-:S03]  /*13b80*/  SHF.R.S32.HI R9, RZ, 0x1, R9 ;  /* 0x00000001ff097819 */ /* 0x000fc60000011409 */
[----:B------:R-:W-:Y:S01]  /*13b90*/  IMAD.IADD R10, R7, 0x1, -R10 ;  /* 0x00000001070a7824 */ /* 0x000fe200078e0a0a */
[----:B----4-:R-:W-:Y:S01]  /*13ba0*/  SHF.R.S32.HI R7, RZ, 0x1f, R8 ;  /* 0x0000001fff077819 */ /* 0x010fe20000011408 */
[C---:B------:R-:W-:Y:S01]  /*13bb0*/  IMAD.SHL.U32 R14, R9.reuse, 0x40, RZ ;  /* 0x00000040090e7824 */ /* 0x040fe200078e00ff */
[----:B------:R-:W3:Y:S01]  /*13bc0*/  @P3 MUFU.RCP R5, R4 ;  /* 0x0000000400053308 */ /* 0x000ee20000001000 */
[----:B------:R-:W-:Y:S02]  /*13bd0*/  LOP3.LUT P0, RZ, R9, 0x2, RZ, 0xc0, !PT ;  /* 0x0000000209ff7812 */ /* 0x000fe4000780c0ff */
[CC--:B------:R-:W-:Y:S02]  /*13be0*/  LEA.HI R11, R7.reuse, R8.reuse, RZ, 0x2 ;  /* 0x00000008070b7211 */ /* 0x0c0fe400078f10ff */
[----:B------:R-:W-:Y:S02]  /*13bf0*/  LEA.HI R7, R7, R8, RZ, 0x5 ;  /* 0x0000000807077211 */ /* 0x000fe400078f28ff */
[----:B------:R-:W-:Y:S01]  /*13c00*/  LOP3.LUT R11, R11, 0xfffffffc, RZ, 0xc0, !PT ;  /* 0xfffffffc0b0b7812 */ /* 0x000fe200078ec0ff */
[C---:B-1----:R-:W-:Y:S01]  /*13c10*/  FMUL.FTZ R83, R6.reuse, R83 ;  /* 0x0000005306537220 */ /* 0x042fe20000410000 */
[----:B------:R-:W-:Y:S01]  /*13c20*/  SHF.R.S32.HI R12, RZ, 0x5, R7 ;  /* 0x00000005ff0c7819 */ /* 0x000fe20000011407 */
[C---:B------:R-:W-:Y:S01]  /*13c30*/  FMUL.FTZ R82, R6.reuse, R82 ;  /* 0x0000005206527220 */ /* 0x040fe20000410000 */
[----:B------:R-:W-:Y:S01]  /*13c40*/  IADD3 R11, -R11, R8, RZ ;  /* 0x000000080b0b7210 */ /* 0x000fe20007ffe1ff */
[----:B------:R-:W-:Y:S01]  /*13c50*/  FMUL.FTZ R79, R6, R79 ;  /* 0x0000004f064f7220 */ /* 0x000fe20000410000 */
[----:B------:R-:W-:Y:S01]  /*13c60*/  LOP3.LUT R14, R14, 0xc0, RZ, 0xc0, !PT ;  /* 0x000000c00e0e7812 */ /* 0x000fe200078ec0ff */
[----:B------:R-:W-:Y:S01]  /*13c70*/  FMUL.FTZ R78, R6, R78 ;  /* 0x0000004e064e7220 */ /* 0x000fe20000410000 */
[----:B------:R-:W-:Y:S01]  /*13c80*/  LEA R13, R12, R11, 0x8 ;  /* 0x0000000b0c0d7211 */ /* 0x000fe200078e40ff */
[----:B------:R-:W-:Y:S01]  /*13c90*/  FMUL.FTZ R75, R6, R75 ;  /* 0x0000004b064b7220 */ /* 0x000fe20000410000 */
[----:B------:R-:W-:Y:S01]  /*13ca0*/  LOP3.LUT R9, R9, 0x1, RZ, 0xc0, !PT ;  /* 0x0000000109097812 */ /* 0x000fe200078ec0ff */
[C---:B---3--:R-:W-:Y:S01]  /*13cb0*/  FMUL.FTZ R80, R5.reuse, R80 ;  /* 0x0000005005507220 */ /* 0x048fe20000410000 */
[----:B------:R-:W-:Y:S01]  /*13cc0*/  LEA R10, R10, R13, 0x4 ;  /* 0x0000000d0a0a7211 */ /* 0x000fe200078e20ff */
[C---:B------:R-:W-:Y:S01]  /*13cd0*/  FMUL.FTZ R81, R5.reuse, R81 ;  /* 0x0000005105517220 */ /* 0x040fe20000410000 */
[----:B------:R-:W-:Y:S01]  /*13ce0*/  LEA.HI R13, R14, R14, RZ, 0x1d ;  /* 0x0000000e0e0d7211 */ /* 0x000fe200078fe8ff */
[----:B------:R-:W-:Y:S01]  /*13cf0*/  FMUL.FTZ R76, R5, R76 ;  /* 0x0000004c054c7220 */ /* 0x000fe20000410000 */
[----:B------:R-:W-:Y:S01]  /*13d00*/  ISETP.NE.U32.AND P1, PT, R9, 0x1, PT ;  /* 0x000000010900780c */ /* 0x000fe20003f25070 */
[C---:B------:R-:W-:Y:S01]  /*13d10*/  FMUL.FTZ R77, R5.reuse, R77 ;  /* 0x0000004d054d7220 */ /* 0x040fe20000410000 */
[----:B------:R-:W-:Y:S01]  /*13d20*/  LEA R10, R10, R13, 0x1 ;  /* 0x0000000d0a0a7211 */ /* 0x000fe200078e08ff */
[C---:B------:R-:W-:Y:S01]  /*13d30*/  FMUL.FTZ R72, R5.reuse, R72 ;  /* 0x0000004805487220 */ /* 0x040fe20000410000 */
[----:B------:R-:W-:Y:S01]  /*13d40*/  FMUL.FTZ R73, R5, R73 ;  /* 0x0000004905497220 */ /* 0x000fe20000410000 */
[----:B------:R-:W-:Y:S01]  /*13d50*/  FMUL.FTZ R74, R6, R74 ;  /* 0x0000004a064a7220 */ /* 0x000fe20000410000 */
[----:B------:R-:W-:Y:S01]  /*13d60*/  LEA R9, R10, UR4, 0x1 ;  /* 0x000000040a097c11 */ /* 0x000fe2000f8e08ff */
[----:B------:R-:W-:-:S02]  /*13d70*/  IMAD.MOV.U32 R10, RZ, RZ, 0x20 ;  /* 0x00000020ff0a7424 */ /* 0x000fc400078e00ff */
[C---:B------:R-:W-:Y:S01]  /*13d80*/  FMUL.FTZ R68, R5.reuse, R68 ;  /* 0x0000004405447220 */ /* 0x040fe20000410000 */
[----:B------:R-:W-:Y:S01]  /*13d90*/  FMUL.FTZ R69, R5, R69 ;  /* 0x0000004505457220 */ /* 0x000fe20000410000 */
[----:B------:R-:W-:Y:S01]  /*13da0*/  IADD3 R13, R9, -0x10, RZ ;  /* 0xfffffff0090d7810 */ /* 0x000fe20007ffe0ff */
[C---:B------:R-:W-:Y:S01]  /*13db0*/  FMUL.FTZ R71, R6.reuse, R71 ;  /* 0x0000004706477220 */ /* 0x040fe20000410000 */
[----:B------:R-:W-:Y:S01]  /*13dc0*/  FMUL.FTZ R70, R6, R70 ;  /* 0x0000004606467220 */ /* 0x000fe20000410000 */
[----:B------:R-:W-:Y:S01]  /*13dd0*/  SEL R10, R10, 0xffffffe0, !P0 ;  /* 0xffffffe00a0a7807 */ /* 0x000fe20004000000 */
[----:B------:R-:W-:Y:S01]  /*13de0*/  FMUL.FTZ R64, R5, R64 ;  /* 0x0000004005407220 */ /* 0x000fe20000410000 */
[----:B------:R-:W-:Y:S01]  /*13df0*/  @P1 IADD3 R13, R9, 0x10, RZ ;  /* 0x00000010090d1810 */ /* 0x000fe20007ffe0ff */
        /* <DEDUP_REMOVED lines=48> */
[----:B------:R-:W1:Y:S01]  /*14100*/  @P3 LDC R10, c[0x0][0x2e8] ;  /* 0x0000ba00ff0a3b82 */ /* 0x000e620000000800 */
[----:B------:R-:W-:Y:S01]  /*14110*/  F2FP.BF16.F32.PACK_AB R58, R59, R58 ;  /* 0x0000003a3b3a723e */ /* 0x000fe200000010ff */
[----:B------:R-:W-:Y:S01]  /*14120*/  STS [R13], R76 ;  /* 0x0000004c0d007388 */ /* 0x000fe20000000800 */
[----:B------:R-:W-:Y:S01]  /*14130*/  F2FP.BF16.F32.PACK_AB R52, R53, R52 ;  /* 0x000000343534723e */ /* 0x000fe200000010ff */
[----:B------:R-:W3:Y:S01]  /*14140*/  @P3 MUFU.LG2 R4, R4 ;  /* 0x0000000400043308 */ /* 0x000ee20000000c00 */
[----:B------:R-:W-:Y:S01]  /*14150*/  F2FP.BF16.F32.PACK_AB R54, R55, R54 ;  /* 0x000000363736723e */ /* 0x000fe200000010ff */
[----:B------:R-:W-:Y:S01]  /*14160*/  STS [R13+0x200], R78 ;  /* 0x0002004e0d007388 */ /* 0x000fe20000000800 */
[----:B------:R-:W-:Y:S01]  /*14170*/  F2FP.BF16.F32.PACK_AB R36, R37, R36 ;  /* 0x000000242524723e */ /* 0x000fe200000010ff */
[----:B------:R-:W-:Y:S01]  /*14180*/  ULDC.U8 UR4, c[0x0][0x3d8] ;  /* 0x0000f60000047ab9 */ /* 0x000fe20000000000 */
[----:B------:R-:W-:Y:S01]  /*14190*/  F2FP.BF16.F32.PACK_AB R38, R39, R38 ;  /* 0x000000262726723e */ /* 0x000fe200000010ff */
[----:B------:R-:W-:Y:S01]  /*141a0*/  STS [R15], R72 ;  /* 0x000000480f007388 */ /* 0x000fe20000000800 */
[----:B------:R-:W-:Y:S01]  /*141b0*/  F2FP.BF16.F32.PACK_AB R40, R41, R40 ;  /* 0x000000282928723e */ /* 0x000fe200000010ff */
[----:B------:R-:W4:Y:S01]  /*141c0*/  @P2 MUFU.LG2 R0, R0 ;  /* 0x0000000000002308 */ /* 0x000f220000000c00 */
        /* <DEDUP_REMOVED lines=8> */
[----:B------:R-:W-:Y:S01]  /*14250*/  ISETP.NE.AND P0, PT, RZ, UR4, PT ;  /* 0x00000004ff007c0c */ /* 0x000fe2000bf05270 */
[----:B---3--:R-:W-:Y:S01]  /*14260*/  @P3 FMUL.FTZ R4, R4, 0.69314718246459960938 ;  /* 0x3f31721804043820 */ /* 0x008fe20000410000 */
[----:B------:R-:W-:Y:S01]  /*14270*/  SHF.R.S32.HI R21, RZ, 0x1f, R12 ;  /* 0x0000001fff157819 */ /* 0x000fe2000001140c */
[----:B------:R-:W-:Y:S01]  /*14280*/  STS [R9+0x1000], R64 ;  /* 0x0010004009007388 */ /* 0x000fe20000000800 */
[----:B------:R-:W-:-:S02]  /*14290*/  MOV R14, 0x7f800000 ;  /* 0x7f800000000e7802 */ /* 0x000fc40000000f00 */
[----:B------:R-:W-:Y:S01]  /*142a0*/  LEA.HI R16, R21, R12, RZ, 0x2 ;  /* 0x0000000c15107211 */ /* 0x000fe200078f10ff */
        /* <DEDUP_REMOVED lines=12> */
[----:B------:R4:W-:Y:S04]  /*14370*/  STS [R15+0x2200], R46 ;  /* 0x0022002e0f007388 */ /* 0x0009e80000000800 */
[----:B------:R2:W-:Y:S04]  /*14380*/  STS [R17+0x2000], R5 ;  /* 0x0020000511007388 */ /* 0x0005e80000000800 */
[----:B------:R2:W-:Y:S01]  /*14390*/  STS [R17+0x2200], R6 ;  /* 0x0022000611007388 */ /* 0x0005e20000000800 */
[----:B---3--:R-:W-:Y:S01]  /*143a0*/  MOV R9, 0x7f800000 ;  /* 0x7f80000000097802 */ /* 0x008fe20000000f00 */
[----:B-1----:R-:W-:Y:S01]  /*143b0*/  @P3 FFMA.FTZ R9, R3, R10, R4 ;  /* 0x0000000a03093223 */ /* 0x002fe20000010004 */
[----:B-----5:R-:W-:-:S04]  /*143c0*/  LOP3.LUT R13, R16, 0xfffffffc, RZ, 0xc0, !PT ;  /* 0xfffffffc100d7812 */ /* 0x020fc800078ec0ff */
[----:B------:R-:W-:Y:S01]  /*143d0*/  IADD3 R12, R12, -R13, RZ ;  /* 0x8000000d0c0c7210 */ /* 0x000fe20007ffe0ff */
[----:B----4-:R-:W-:-:S04]  /*143e0*/  @P2 FMUL.FTZ R15, R0, 0.69314718246459960938 ;  /* 0x3f317218000f2820 */ /* 0x010fc80000410000 */
[----:B--2---:R-:W-:Y:S01]  /*143f0*/  @P2 FFMA.FTZ R14, R2, R19, R15 ;  /* 0x00000013020e2223 */ /* 0x004fe2000001000f */
        /* <DEDUP_REMOVED lines=10> */
.L_x_5767:
[----:B------:R-:W1:Y:S01]  /*144a0*/  S2R R16, SR_CTAID.Z ;  /* 0x0000000000107919 */ /* 0x000e620000002700 */
[----:B------:R-:W1:Y:S01]  /*144b0*/  LDC R2, c[0x0][0x270] ;  /* 0x00009c00ff027b82 */ /* 0x000e620000000800 */
[----:B------:R-:W1:Y:S07]  /*144c0*/  S2R R17, SR_CTAID.Y ;  /* 0x0000000000117919 */ /* 0x000e6e0000002600 */
[----:B------:R-:W2:Y:S01]  /*144d0*/  LDC R0, c[0x0][0x2c4] ;  /* 0x0000b100ff007b82 */ /* 0x000ea20000000800 */
[----:B-1----:R-:W-:-:S04]  /*144e0*/  IMAD R3, R17, R2, R16 ;  /* 0x0000000211037224 */ /* 0x002fc800078e0210 */
[----:B--2---:R-:W-:-:S07]  /*144f0*/  IMAD R0, R3, R0, RZ ;  /* 0x0000000003007224 */ /* 0x004fce00078e02ff */
.L_x_5768:
        /* <DEDUP_REMOVED lines=22> */
.L_x_5770:
[----:B------:R-:W-:Y:S05]  /*14660*/  BSYNC B0 ;  /* 0x0000000000007941 */ /* 0x000fea0003800000 */
.L_x_5769:
[----:B------:R-:W3:Y:S01]  /*14670*/  S2UR UR8, SR_CTAID.X ;  /* 0x00000000000879c3 */ /* 0x000ee20000002500 */
[----:B------:R-:W4:Y:S01]  /*14680*/  S2R R0, SR_TID.X ;  /* 0x0000000000007919 */ /* 0x000f220000002100 */
[----:B------:R-:W-:Y:S01]  /*14690*/  SHF.R.S32.HI R7, RZ, 0x1f, R17 ;  /* 0x0000001fff077819 */ /* 0x000fe20000011411 */
[----:B------:R-:W-:Y:S01]  /*146a0*/  IMAD.SHL.U32 R6, R11, 0x8, RZ ;  /* 0x000000080b067824 */ /* 0x000fe200078e00ff */
[----:B------:R-:W-:Y:S01]  /*146b0*/  ISETP.NE.AND P0, PT, R119, -0x1, PT ;  /* 0xffffffff7700780c */ /* 0x000fe20003f05270 */
[-C--:B-1----:R-:W-:Y:S01]  /*146c0*/  IMAD.WIDE.U32 R22, R17, R2.reuse, RZ ;  /* 0x0000000211167225 */ /* 0x082fe200078e00ff */
[----:B--2---:R1:W2:Y:S01]  /*146d0*/  LDS.128 R12, [R129+0x800] ;  /* 0x00080000810c7984 */ /* 0x0042a20000000c00 */
[----:B------:R-:W-:Y:S01]  /*146e0*/  BSSY B0, `(.L_x_5771) ;  /* 0x0000032000007945 */ /* 0x000fe20003800000 */
[----:B------:R-:W5:Y:S01]  /*146f0*/  LDC.64 R4, c[0x0][0x298] ;  /* 0x0000a600ff047b82 */ /* 0x000f620000000a00 */
        /* <DEDUP_REMOVED lines=9> */
[----:B-----5:R-:W-:-:S03]  /*14790*/  IMAD.WIDE.U32 R24, R119, R4, RZ ;  /* 0x0000000477187225 */ /* 0x020fc600078e00ff */
        /* <DEDUP_REMOVED lines=14> */
[----:B------:R3:W4:Y:S01]  /*14880*/  LDS.128 R24, [R129] ;  /* 0x0000000081187984 */ /* 0x0007220000000c00 */
[----:B------:R-:W-:Y:S01]  /*14890*/  SHF.R.S32.HI R3, RZ, 0x2, R3 ;  /* 0x00000002ff037819 */ /* 0x000fe20000011403 */
[C---:B------:R-:W-:Y:S02]  /*148a0*/  IMAD R0, R16.reuse, UR5, R17 ;  /* 0x0000000510007c24 */ /* 0x040fe4000f8e0211 */
[----:B------:R-:W-:Y:S01]  /*148b0*/  IMAD.WIDE.U32 R28, R16, UR4, R28 ;  /* 0x00000004101c7c25 */ /* 0x000fe2000f8e001c */
[----:B------:R3:W1:Y:S01]  /*148c0*/  LDS.128 R20, [R129+0x1000] ;  /* 0x0010000081147984 */ /* 0x0006620000000c00 */
[----:B------:R-:W-:-:S02]  /*148d0*/  SHF.R.S32.HI R3, RZ, 0x1f, R3 ;  /* 0x0000001fff037819 */ /* 0x000fc40000011403 */
[----:B------:R-:W-:Y:S01]  /*148e0*/  IMAD.IADD R31, R0, 0x1, R29 ;  /* 0x00000001001f7824 */ /* 0x000fe200078e021d */
[----:B------:R3:W1:Y:S03]  /*148f0*/  LDS.128 R16, [R129+0x2000] ;  /* 0x0020000081107984 */ /* 0x0006660000000c00 */
[----:B--2---:R-:W-:Y:S05]  /*14900*/  @P0 BRA `(.L_x_5772) ;  /* 0x00000000003c0947 */ /* 0x004fea0003800000 */
        /* <DEDUP_REMOVED lines=13> */
[----:B-1----:R2:W-:Y:S04]  /*149e0*/  @!P1 STG.E.128 desc[UR6][R34.64+0x40], R20 ;  /* 0x0000401422009986 */ /* 0x0025e8000c101d06 */
[----:B------:R2:W-:Y:S02]  /*149f0*/  @!P0 STG.E.128 desc[UR6][R34.64+0x80], R16 ;  /* 0x0000801022008986 */ /* 0x0005e4000c101d06 */
.L_x_5772:
[----:B------:R-:W-:Y:S05]  /*14a00*/  BSYNC B0 ;  /* 0x0000000000007941 */ /* 0x000fea0003800000 */
.L_x_5771:
[----:B-12---:R1:W2:Y:S01]  /*14a10*/  LDS.128 R16, [R129+0x2800] ;  /* 0x0028000081107984 */ /* 0x0062a20000000c00 */
        /* <DEDUP_REMOVED lines=19> */
[----:B--2---:R-:W-:Y:S01]  /*14b50*/  STG.E.128 desc[UR6][R4.64+0x80], R16 ;  /* 0x0000801004007986 */ /* 0x004fe2000c101d06 */
[----:B------:R-:W-:Y:S05]  /*14b60*/  EXIT ;  /* 0x000000000000794d */ /* 0x000fea0003800000 */
.L_x_5773:
        /* <DEDUP_REMOVED lines=9> */
.L_x_6505:


//--------------------- .text._ZN5flash24flash_fwd_splitkv_kernelI23Flash_fwd_kernel_traitsILi96ELi64ELi64ELi4ELb0ELb0EN7cutlass10bfloat16_tE19Flash_kernel_traitsILi96ELi64ELi64ELi4ES3_EELb1ELb0ELb0ELb0ELb1ELb0ELb1ELb0EEEvNS_16Flash_fwd_paramsE --------------------------
	.section	.text._ZN5flash24flash_fwd_splitkv_kernelI23Flash_fwd_kernel_traitsILi96ELi64ELi64ELi4ELb0ELb0EN7cutlass10bfloat16_tE19Flash_kernel_traitsILi96ELi64ELi64ELi4ES3_EELb1ELb0ELb0ELb0ELb1ELb0ELb1ELb0EEEvNS_16Flash_fwd_paramsE,"ax",@progbits
	.align	128
        .global         _ZN5flash24flash_fwd_splitkv_kernelI23Flash_fwd_kernel_traitsILi96ELi64ELi64ELi4ELb0ELb0EN7cutlass10bfloat16_tE19Flash_kernel_traitsILi96ELi64ELi64ELi4ES3_EELb1ELb0ELb0ELb0ELb1ELb0ELb1ELb0EEEvNS_16Flash_fwd_paramsE
        .type           _ZN5flash24flash_fwd_splitkv_kernelI23Flash_fwd_kernel_traitsILi96ELi64ELi64ELi4ELb0ELb0EN7cutlass10bfloat16_tE19Flash_kernel_traitsILi96ELi64ELi64ELi4ES3_EELb1ELb0ELb0ELb0ELb1ELb0ELb1ELb0EEEvNS_16Flash_fwd_paramsE,@function
        .size           _ZN5flash24flash_fwd_splitkv_kernelI23Flash_fwd_kernel_traitsILi96ELi64ELi64ELi4ELb0ELb0EN7cutlass10bfloat16_tE19Flash_kernel_traitsILi96ELi64ELi64ELi4ES3_EELb1ELb0ELb0ELb0ELb1ELb0ELb1ELb0EEEvNS_16Flash_fwd_paramsE,(.L_x_6506 - _ZN5flash24flash_fwd_splitkv_kernelI23Flash_fwd_kernel_traitsILi96ELi64ELi64ELi4ELb0ELb0EN7cutlass10bfloat16_tE19Flash_kernel_traitsILi96ELi64ELi64ELi4ES3_EELb1ELb0ELb0ELb0ELb1ELb0ELb1ELb0EEEvNS_16Flash_fwd_paramsE)
        .other          _ZN5flash24flash_fwd_splitkv_kernelI23Flash_fwd_kernel_traitsILi96ELi64ELi64ELi4ELb0ELb0EN7cutlass10bfloat16_tE19Flash_kernel_traitsILi96ELi64ELi64ELi4ES3_EELb1ELb0ELb0ELb0ELb1ELb0ELb1ELb0EEEvNS_16Flash_fwd_paramsE,@"STO_CUDA_ENTRY STV_DEFAULT"
_ZN5flash24flash_fwd_splitkv_kernelI23Flash_fwd_kernel_traitsILi96ELi64ELi64ELi4ELb0ELb0EN7cutlass10bfloat16_tE19Flash_kernel_traitsILi96ELi64ELi64ELi4ES3_EELb1ELb0ELb0ELb0ELb1ELb0ELb1ELb0EEEvNS_16Flash_fwd_paramsE:
.text._ZN5flash24flash_fwd_splitkv_kernelI23Flash_fwd_kernel_traitsILi96ELi64ELi64ELi4ELb0ELb0EN7cutlass10bfloat16_tE19Flash_kernel_traitsILi96ELi64ELi64ELi4ES3_EELb1ELb0ELb0ELb0ELb1ELb0ELb1ELb0EEEvNS_16Flash_fwd_paramsE:
        /* <DEDUP_REMOVED lines=48> */
[----:B------:R-:W4:Y:S01]  /*0300*/  S2R R0, SR_CTAID.Y ;  /* 0x0000000000007919 */ /* 0x000f220000002600 */
[----:B------:R-:W1:Y:S02]  /*0310*/  S2R R97, SR_TID.X ;  /* 0x0000000000617919 */ /* 0x000e640000002100 */
        /* <DEDUP_REMOVED lines=10> */
.L_x_5774:
[----:B------:R-:W1:Y:S02]  /*03c0*/  LDC R11, c[0x0][0x2c8] ;  /* 0x0000b200ff0b7b82 */ /* 0x000e640000000800 */
.L_x_5775:
        /* <DEDUP_REMOVED lines=10> */
[----:B-----5:R-:W-:-:S07]  /*0470*/  @P3 IMAD.IADD R95, R95, 0x1, -R6 ;  /* 0x000000015f5f3824 */ /* 0x020fce00078e0a06 */
[----:B----4-:R-:W3:Y:S08]  /*0480*/  LDC R2, c[0x0][0x2c8] ;  /* 0x0000b200ff027b82 */ /* 0x010ef00000000800 */
        /* <DEDUP_REMOVED lines=11> */
[----:B--2---:R-:W-:-:S04]  /*0540*/  VIADD R16, R16, 0xffffffe ;  /* 0x0ffffffe10107836 */ /* 0x004fc80000000000 */
[----:B------:R-:W2:Y:S02]  /*0550*/  F2I.FTZ.U32.TRUNC.NTZ R17, R16 ;  /* 0x0000001000117305 */ /* 0x000ea4000021f000 */
[--C-:B--2---:R-:W-:Y:S02]  /*0560*/  IMAD.MOV R3, RZ, RZ, -R17.reuse ;  /* 0x000000ffff037224 */ /* 0x104fe400078e0a11 */
[----:B------:R-:W-:Y:S02]  /*0570*/  IMAD.MOV.U32 R16, RZ, RZ, RZ ;  /* 0x000000ffff107224 */ /* 0x000fe400078e00ff */
[----:B------:R-:W-:Y:S01]  /*0580*/  IMAD R4, R3, R12, RZ ;  /* 0x0000000c03047224 */ /* 0x000fe200078e02ff */
[----:B------:R-:W-:Y:S02]  /*0590*/  IABS R3, R15 ;  /* 0x0000000f00037213 */ /* 0x000fe40000000000 */
[----:B------:R-:W-:Y:S01]  /*05a0*/  LOP3.LUT R15, R15, R8, RZ, 0x3c, !PT ;  /* 0x000000080f0f7212 */ /* 0x000fe200078e3cff */
[----:B------:R-:W-:-:S03]  /*05b0*/  IMAD.HI.U32 R4, R17, R4, R16 ;  /* 0x0000000411047227 */ /* 0x000fc600078e0010 */
[----:B------:R-:W-:-:S03]  /*05c0*/  ISETP.GE.AND P0, PT, R15, RZ, PT ;  /* 0x000000ff0f00720c */ /* 0x000fc60003f06270 */
        /* <DEDUP_REMOVED lines=90> */
.L_x_5776:
        /* <DEDUP_REMOVED lines=24> */
.L_x_5777:
        /* <DEDUP_REMOVED lines=32> */
[----:B--2---:R-:W-:Y:S02]  /*0ef0*/  IABS R2, R11 ;  /* 0x0000000b00027213 */ /* 0x004fe40000000000 */
[----:B------:R-:W-:Y:S02]  /*0f00*/  IADD3 R8, -R13, RZ, RZ ;  /* 0x000000ff0d087210 */ /* 0x000fe40007ffe1ff */
[----:B------:R-:W2:Y:S03]  /*0f10*/  I2F.RP R5, R2 ;  /* 0x0000000200057306 */ /* 0x000ea60000209400 */
[----:B------:R-:W-:-:S05]  /*0f20*/  IMAD R21, R10, R8, R21 ;  /* 0x000000080a157224 */ /* 0x000fca00078e0215 */
[----:B------:R-:W-:Y:S01]  /*0f30*/  SHF.R.S32.HI R17, RZ, 0x1f, R21 ;  /* 0x0000001fff117819 */ /* 0x000fe20000011415 */
[----:B--2---:R-:W2:Y:S02]  /*0f40*/  MUFU.RCP R6, R5 ;  /* 0x0000000500067308 */ /* 0x004ea40000001000 */
[----:B--2---:R-:W-:-:S06]  /*0f50*/  VIADD R6, R6, 0xffffffe ;  /* 0x0ffffffe06067836 */ /* 0x004fcc0000000000 */
[----:B------:R-:W2:Y:S02]  /*0f60*/  F2I.FTZ.U32.TRUNC.NTZ R7, R6 ;  /* 0x0000000600077305 */ /* 0x000ea4000021f000 */
[----:B--2---:R-:W-:Y:S01]  /*0f70*/  IADD3 R3, RZ, -R7, RZ ;  /* 0x80000007ff037210 */ /* 0x004fe20007ffe0ff */
        /* <DEDUP_REMOVED lines=8> */
[----:B------:R-:W2:Y:S03]  /*1000*/  LDC.64 R4, c[0x0][0x230] ;  /* 0x00008c00ff047b82 */ /* 0x000ea60000000a00 */
        /* <DEDUP_REMOVED lines=11> */
[----:B-1----:R-:W-:Y:S02]  /*10c0*/  SHF.R.S32.HI R15, RZ, 0x1f, R18 ;  /* 0x0000001fff0f7819 */ /* 0x002fe40000011412 */
[----:B----4-:R-:W-:Y:S01]  /*10d0*/  SHF.R.S32.HI R7, RZ, 0x1f, R0 ;  /* 0x0000001fff077819 */ /* 0x010fe20000011400 */
[----:B--2---:R-:W-:-:S04]  /*10e0*/  IMAD.WIDE.U32 R12, R0, R4, RZ ;  /* 0x00000004000c7225 */ /* 0x004fc800078e00ff */
[----:B------:R-:W-:Y:S02]  /*10f0*/  IMAD R6, R7, R4, RZ ;  /* 0x0000000407067224 */ /* 0x000fe400078e02ff */
[----:B---3--:R-:W-:Y:S02]  /*1100*/  IMAD R4, R17, R90, RZ ;  /* 0x0000005a11047224 */ /* 0x008fe400078e02ff */
[----:B------:R-:W-:Y:S02]  /*1110*/  IMAD R5, R0, R5, R6 ;  /* 0x0000000500057224 */ /* 0x000fe400078e0206 */
[----:B------:R-:W-:Y:S02]  /*1120*/  IMAD R4, R21, R91, R4 ;  /* 0x0000005b15047224 */ /* 0x000fe400078e0204 */
[----:B------:R-:W-:Y:S01]  /*1130*/  IMAD R7, R7, R2, RZ ;  /* 0x0000000207077224 */ /* 0x000fe200078e02ff */
        /* <DEDUP_REMOVED lines=11> */
.L_x_5778:
[----:B------:R-:W1:Y:S01]  /*11f0*/  LDC R11, c[0x0][0x278] ;  /* 0x00009e00ff0b7b82 */ /* 0x000e620000000800 */
[----:B------:R-:W-:Y:S02]  /*1200*/  ISETP.NE.AND P3, PT, R7, -0x1, PT ;  /* 0xffffffff0700780c */ /* 0x000fe40003f65270 */
[----:B------:R-:W-:-:S04]  /*1210*/  LEA R21, R86, 0xffffffc0, 0x6 ;  /* 0xffffffc056157811 */ /* 0x000fc800078e30ff */
[----:B------:R-:W-:-:S07]  /*1220*/  SHF.R.S32.HI R17, RZ, 0x1f, R21 ;  /* 0x0000001fff117819 */ /* 0x000fce0000011415 */
[----:B------:R-:W2:Y:S08]  /*1230*/  @P3 LDC.64 R90, c[0x0][0x248] ;  /* 0x00009200ff5a3b82 */ /* 0x000eb00000000a00 */
[----:B------:R-:W3:Y:S01]  /*1240*/  @P3 LDC.64 R24, c[0x0][0x250] ;  /* 0x00009400ff183b82 */ /* 0x000ee20000000a00 */
        /* <DEDUP_REMOVED lines=10> */
[----:B------:R-:W-:Y:S02]  /*12f0*/  IMAD.MOV.U32 R4, RZ, RZ, R2 ;  /* 0x000000ffff047224 */ /* 0x000fe400078e0002 */
[----:B------:R-:W-:Y:S02]  /*1300*/  @P3 IMAD.IADD R12, R6, 0x1, R7 ;  /* 0x00000001060c3824 */ /* 0x000fe400078e0207 */
        /* <DEDUP_REMOVED lines=13> */
[----:B------:R-:W1:Y:S01]  /*13e0*/  LDC.64 R2, c[0x0][0x260] ;  /* 0x00009800ff027b82 */ /* 0x000e620000000a00 */
[----:B------:R-:W-:-:S10]  /*13f0*/  ISETP.NE.AND P0, PT, R11, RZ, PT ;  /* 0x000000ff0b00720c */ /* 0x000fd40003f05270 */
[----:B------:R-:W-:-:S04]  /*1400*/  @P2 VIADD R18, R18, 0x1 ;  /* 0x0000000112122836 */ /* 0x000fc80000000000 */
[----:B------:R-:W-:Y:S01]  /*1410*/  @!P1 IMAD.MOV R18, RZ, RZ, -R18 ;  /* 0x000000ffff129224 */ /* 0x000fe200078e0a12 */
[----:B---3--:R-:W-:Y:S06]  /*1420*/  @P3 BRA `(.L_x_5780) ;  /* 0x0000000000343947 */ /* 0x008fec0003800000 */
        /* <DEDUP_REMOVED lines=13> */
.L_x_5780:
[----:B------:R-:W-:Y:S01]  /*1500*/  @!P0 LOP3.LUT R18, RZ, R11, RZ, 0x33, !PT ;  /* 0x0000000bff128212 */ /* 0x000fe200078e33ff */
[----:B------:R-:W-:Y:S01]  /*1510*/  IMAD R4, R17, R90, RZ ;  /* 0x0000005a11047224 */ /* 0x000fe200078e02ff */
[----:B------:R-:W-:Y:S02]  /*1520*/  MOV R10, R8 ;  /* 0x00000008000a7202 */ /* 0x000fe40000000f00 */
[----:B------:R-:W-:Y:S01]  /*1530*/  MOV R11, R5 ;  /* 0x00000005000b7202 */ /* 0x000fe20000000f00 */
[----:B------:R-:W-:Y:S01]  /*1540*/  IMAD R5, R91, R21, R4 ;  /* 0x000000155b057224 */ /* 0x000fe200078e0204 */
[----:B------:R-:W-:Y:S02]  /*1550*/  SHF.R.S32.HI R15, RZ, 0x1f, R18 ;  /* 0x0000001fff0f7819 */ /* 0x000fe40000011412 */
[----:B------:R-:W-:Y:S01]  /*1560*/  @P3 IADD3 R7, R6, R7, RZ ;  /* 0x0000000706073210 */ /* 0x000fe20007ffe0ff */
[----:B------:R-:W-:-:S04]  /*1570*/  IMAD.WIDE.U32 R10, R90, R21, R10 ;  /* 0x000000155a0a7225 */ /* 0x000fc800078e000a */
[----:B-1----:R-:W-:Y:S01]  /*1580*/  IMAD R4, R15, R2, RZ ;  /* 0x000000020f047224 */ /* 0x002fe200078e02ff */
[----:B------:R-:W-:Y:S01]  /*1590*/  IADD3 R11, R11, R5, RZ ;  /* 0x000000050b0b7210 */ /* 0x000fe20007ffe0ff */
[----:B------:R-:W-:-:S04]  /*15a0*/  @P3 IMAD.WIDE.U32 R30, R7, R24, RZ ;  /* 0x00000018071e3225 */ /* 0x000fc800078e00ff */
        /* <DEDUP_REMOVED lines=17> */
.L_x_5779:
        /* <DEDUP_REMOVED lines=10> */
[----:B------:R-:W1:Y:S01]  /*1760*/  S2UR UR6, SR_CgaCtaId ;  /* 0x00000000000679c3 */ /* 0x000e620000008800 */
[----:B------:R-:W-:Y:S01]  /*1770*/  LOP3.LUT R22, R7, 0xfffffffc, RZ, 0xc0, !PT ;  /* 0xfffffffc07167812 */ /* 0x000fe200078ec0ff */
[----:B------:R-:W-:Y:S01]  /*1780*/  IMAD.SHL.U32 R80, R90, 0x20, RZ ;  /* 0x000000205a507824 */ /* 0x000fe200078e00ff */
[C---:B------:R-:W-:Y:S01]  /*1790*/  ISETP.GE.AND P4, PT, R10.reuse, R8, PT ;  /* 0x000000080a00720c */ /* 0x040fe20003f86270 */
[C---:B------:R-:W-:Y:S01]  /*17a0*/  VIADD R13, R10.reuse, 0x20 ;  /* 0x000000200a0d7836 */ /* 0x040fe20000000000 */
[----:B------:R-:W-:Y:S01]  /*17b0*/  ISETP.GE.AND P1, PT, R10, R118, PT ;  /* 0x000000760a00720c */ /* 0x000fe20003f26270 */
[----:B------:R-:W-:Y:S01]  /*17c0*/  IMAD.IADD R22, R97, 0x1, -R22 ;  /* 0x0000000161167824 */ /* 0x000fe200078e0a16 */
[----:B------:R-:W-:Y:S01]  /*17d0*/  LEA.HI R121, R7, R10, RZ, 0x1 ;  /* 0x0000000a07797211 */ /* 0x000fe200078f08ff */
[----:B------:R-:W2:Y:S01]  /*17e0*/  @P0 LDC.64 R4, c[0x0][0x240] ;  /* 0x00009000ff040b82 */ /* 0x000ea20000000a00 */
[C---:B------:R-:W-:Y:S01]  /*17f0*/  ISETP.GE.AND P5, PT, R13.reuse, R118, PT ;  /* 0x000000760d00720c */ /* 0x040fe20003fa6270 */
[----:B------:R-:W-:Y:S01]  /*1800*/  IMAD.SHL.U32 R22, R22, 0x8, RZ ;  /* 0x0000000816167824 */ /* 0x000fe200078e00ff */
[CC--:B------:R-:W-:Y:S01]  /*1810*/  ISETP.GE.AND P3, PT, R13.reuse, R8.reuse, PT ;  /* 0x000000080d00720c */ /* 0x0c0fe20003f66270 */
[----:B------:R-:W-:Y:S01]  /*1820*/  ULDC.64 UR8, c[0x0][0x220] ;  /* 0x0000880000087ab9 */ /* 0x000fe20000000a00 */
[----:B------:R-:W-:Y:S01]  /*1830*/  ISETP.GE.AND P2, PT, R13, R8, PT ;  /* 0x000000080d00720c */ /* 0x000fe20003f46270 */
[----:B------:R-:W-:Y:S01]  /*1840*/  IMAD.MOV.U32 R85, RZ, RZ, 0x20 ;  /* 0x00000020ff557424 */ /* 0x000fe200078e00ff */
[----:B------:R-:W-:Y:S01]  /*1850*/  LEA.HI R101, R6, R97, RZ, 0x5 ;  /* 0x0000006106657211 */ /* 0x000fe200078f28ff */
[----:B------:R-:W3:Y:S01]  /*1860*/  @!P4 S2R R26, SR_CgaCtaId ;  /* 0x00000000001ac919 */ /* 0x000ee20000008800 */
[----:B------:R-:W4:Y:S01]  /*1870*/  @!P0 LDC.64 R2, c[0x0][0x228] ;  /* 0x00008a00ff028b82 */ /* 0x000f220000000a00 */
[----:B------:R-:W-:-:S02]  /*1880*/  @!P4 MOV R13, 0x400 ;  /* 0x00000400000dc802 */ /* 0x000fc40000000f00 */
[----:B------:R-:W-:Y:S02]  /*1890*/  LOP3.LUT R121, R121, 0x7fffffe, RZ, 0xc0, !PT ;  /* 0x07fffffe79797812 */ /* 0x000fe400078ec0ff */
[----:B------:R-:W1:Y:S01]  /*18a0*/  @!P5 S2R R16, SR_CgaCtaId ;  /* 0x000000000010d919 */ /* 0x000e620000008800 */
[----:B------:R-:W-:Y:S02]  /*18b0*/  SHF.R.S32.HI R96, RZ, 0x5, R101 ;  /* 0x00000005ff607819 */ /* 0x000fe40000011465 */
[--C-:B------:R-:W-:Y:S01]  /*18c0*/  SHF.R.S32.HI R11, RZ, 0x1f, R10.reuse ;  /* 0x0000001fff0b7819 */ /* 0x100fe2000001140a */
[----:B------:R-:W1:Y:S01]  /*18d0*/  @!P3 S2R R24, SR_CgaCtaId ;  /* 0x000000000018b919 */ /* 0x000e620000008800 */
[----:B------:R-:W-:Y:S01]  /*18e0*/  IMAD.IADD R121, R10, 0x1, -R121 ;  /* 0x000000010a797824 */ /* 0x000fe200078e0a79 */
[----:B------:R-:W1:Y:S01]  /*18f0*/  LDC.64 R88, c[0x0][0x250] ;  /* 0x00009400ff587b82 */ /* 0x000e620000000a00 */
[----:B------:R-:W-:-:S04]  /*1900*/  IMAD.WIDE R32, R33, 0x40, R10 ;  /* 0x0000004021207825 */ /* 0x000fc800078e020a */
[C---:B--2---:R-:W-:Y:S01]  /*1910*/  @P0 IMAD.WIDE.U32 R34, R9.reuse, R4, RZ ;  /* 0x0000000409220225 */ /* 0x044fe200078e00ff */
[----:B------:R-:W-:Y:S02]  /*1920*/  LEA.HI R4, R6, R97, RZ, 0x3 ;  /* 0x0000006106047211 */ /* 0x000fe400078f18ff */
[----:B------:R-:W2:Y:S01]  /*1930*/  @!P1 LDC.64 R6, c[0x0][0x210] ;  /* 0x00008400ff069b82 */ /* 0x000ea20000000a00 */
[----:B------:R-:W-:Y:S01]  /*1940*/  @P0 IMAD R5, R9, R5, R35 ;  /* 0x0000000509050224 */ /* 0x000fe200078e0223 */
[----:B------:R-:W-:Y:S01]  /*1950*/  @!P0 SHF.R.S32.HI R9, RZ, 0x1f, R125 ;  /* 0x0000001fff098819 */ /* 0x000fe2000001147d */
[----:B------:R-:W-:Y:S01]  /*1960*/  IMAD R121, R96, 0x8, R121 ;  /* 0x0000000860797824 */ /* 0x000fe200078e0279 */
[----:B------:R-:W-:Y:S01]  /*1970*/  SHF.R.S32.HI R123, RZ, 0x3, R4 ;  /* 0x00000003ff7b7819 */ /* 0x000fe20000011404 */
[----:B----4-:R-:W-:-:S04]  /*1980*/  @!P0 IMAD.WIDE.U32 R36, R125, R2, RZ ;  /* 0x000000027d248225 */ /* 0x010fc800078e00ff */
[----:B------:R-:W-:Y:S01]  /*1990*/  @!P0 IMAD R14, R9, R2, RZ ;  /* 0x00000002090e8224 */ /* 0x000fe200078e02ff */
[----:B------:R-:W-:Y:S01]  /*19a0*/  SHF.R.S32.HI R9, RZ, 0x4, R12 ;  /* 0x00000004ff097819 */ /* 0x000fe2000001140c */
[----:B------:R-:W-:Y:S01]  /*19b0*/  IMAD.SHL.U32 R23, R123, 0x40, RZ ;  /* 0x000000407b177824 */ /* 0x000fe200078e00ff */
[----:B---3--:R-:W-:Y:S01]  /*19c0*/  @!P4 LEA R26, R26, R13, 0x18 ;  /* 0x0000000d1a1ac211 */ /* 0x008fe200078ec0ff */
[----:B------:R-:W-:Y:S01]  /*19d0*/  @!P0 IMAD R3, R125, R3, R14 ;  /* 0x000000037d038224 */ /* 0x000fe200078e020e */
[----:B------:R-:W-:Y:S02]  /*19e0*/  LEA.HI R13, R4, R123, RZ, 0x1 ;  /* 0x0000007b040d7211 */ /* 0x000fe400078f08ff */
[----:B------:R-:W-:Y:S01]  /*19f0*/  LOP3.LUT R23, R23, 0xc0, RZ, 0xc0, !PT ;  /* 0x000000c017177812 */ /* 0x000fe200078ec0ff */
[----:B------:R-:W-:Y:S01]  /*1a00*/  @!P0 IMAD.IADD R5, R37, 0x1, R3 ;  /* 0x0000000125058824 */ /* 0x000fe200078e0203 */
[----:B------:R-:W-:Y:S02]  /*1a10*/  @!P5 MOV R3, 0x400 ;  /* 0x000004000003d802 */ /* 0x000fe40000000f00 */
[----:B------:R-:W-:-:S02]  /*1a20*/  LOP3.LUT R2, R13, 0xfffffffe, RZ, 0xc0, !PT ;  /* 0xfffffffe0d027812 */ /* 0x000fc400078ec0ff */
[----:B------:R-:W-:Y:S02]  /*1a30*/  LEA.HI R20, R9, R9, RZ, 0x1 ;  /* 0x0000000909147211 */ /* 0x000fe400078f08ff */
[----:B------:R-:W-:Y:S01]  /*1a40*/  LOP3.LUT R13, R23, 0x18, R22, 0xf8, !PT ;  /* 0x00000018170d7812 */ /* 0x000fe200078ef816 */
[----:B------:R-:W-:Y:S01]  /*1a50*/  IMAD.IADD R123, R123, 0x1, -R2 ;  /* 0x000000017b7b7824 */ /* 0x000fe200078e0a02 */
[----:B------:R-:W-:Y:S01]  /*1a60*/  SHF.R.U32.HI R14, RZ, 0x3, R23 ;  /* 0x00000003ff0e7819 */ /* 0x000fe20000011617 */
[----:B------:R-:W-:Y:S01]  /*1a70*/  @P0 IMAD.MOV.U32 R23, RZ, RZ, R34 ;  /* 0x000000ffff170224 */ /* 0x000fe200078e0022 */
[----:B------:R-:W-:Y:S01]  /*1a80*/  LOP3.LUT R12, R12, 0xfffffff0, RZ, 0xc0, !PT ;  /* 0xfffffff00c0c7812 */ /* 0x000fe200078ec0ff */
[----:B------:R-:W-:Y:S01]  /*1a90*/  @!P0 IMAD.MOV.U32 R23, RZ, RZ, R36 ;  /* 0x000000ffff178224 */ /* 0x000fe200078e0024 */
[----:B-1----:R-:W-:Y:S02]  /*1aa0*/  @!P5 LEA R16, R16, R3, 0x18 ;  /* 0x000000031010d211 */ /* 0x002fe400078ec0ff */
[----:B------:R-:W-:-:S02]  /*1ab0*/  @!P3 MOV R3, 0x400 ;  /* 0x000004000003b802 */ /* 0x000fc40000000f00 */
[----:B------:R-:W-:Y:S02]  /*1ac0*/  LOP3.LUT R20, R20, 0xfffffffe, RZ, 0xc0, !PT ;  /* 0xfffffffe14147812 */ /* 0x000fe400078ec0ff */
[----:B------:R-:W-:Y:S01]  /*1ad0*/  LOP3.LUT R14, R13, R14, RZ, 0x3c, !PT ;  /* 0x0000000e0d0e7212 */ /* 0x000fe200078e3cff */
[----:B------:R-:W-:Y:S01]  /*1ae0*/  IMAD.IADD R13, R97, 0x1, -R12 ;  /* 0x00000001610d7824 */ /* 0x000fe200078e0a0c */
[----:B------:R-:W-:Y:S01]  /*1af0*/  IADD3 R30, P0, R22, R30, RZ ;  /* 0x0000001e161e7210 */ /* 0x000fe20007f1e0ff */
[----:B------:R-:W-:Y:S01]  /*1b00*/  IMAD.IADD R9, R9, 0x1, -R20 ;  /* 0x0000000109097824 */ /* 0x000fe200078e0a14 */
[----:B------:R-:W-:Y:S01]  /*1b10*/  SHF.R.S32.HI R34, RZ, 0x1f, R22 ;  /* 0x0000001fff227819 */ /* 0x000fe20000011416 */
[----:B------:R-:W-:Y:S01]  /*1b20*/  IMAD.U32 R121, R121, 0x20, R14 ;  /* 0x0000002079797824 */ /* 0x000fe200078e000e */
[----:B------:R-:W-:Y:S02]  /*1b30*/  @!P3 LEA R24, R24, R3, 0x18 ;  /* 0x000000031818b211 */ /* 0x000fe400078ec0ff */
[----:B------:R-:W1:Y:S01]  /*1b40*/  @!P1 LDC.64 R2, c[0x0][0x240] ;  /* 0x00009000ff029b82 */ /* 0x000e620000000a00 */
[----:B------:R-:W-:Y:S01]  /*1b50*/  IMAD.X R31, R34, 0x1, R25, P0 ;  /* 0x00000001221f7824 */ /* 0x000fe200000e0619 */
[----:B------:R-:W-:Y:S01]  /*1b60*/  LEA.HI R20, R13, R13, RZ, 0x1 ;  /* 0x0000000d0d147211 */ /* 0x000fe200078f08ff */
[----:B------:R-:W-:Y:S01]  /*1b70*/  @!P5 IMAD R16, R121, 0x2, R16 ;  /* 0x000000027910d824 */ /* 0x000fe200078e0210 */
[----:B------:R-:W-:-:S02]  /*1b80*/  IADD3 R82, P0, R22, R82, RZ ;  /* 0x0000005216527210 */ /* 0x000fc40007f1e0ff */
[----:B------:R-:W-:Y:S02]  /*1b90*/  LOP3.LUT R94, R20, 0x7fffffe, RZ, 0xc0, !PT ;  /* 0x07fffffe145e7812 */ /* 0x000fe400078ec0ff */
[----:B------:R-:W-:Y:S01]  /*1ba0*/  SHF.R.S32.HI R12, RZ, 0x1f, R13 ;  /* 0x0000001fff0c7819 */ /* 0x000fe2000001140d */
[----:B------:R-:W-:Y:S01]  /*1bb0*/  IMAD.X R83, R34, 0x1, R19, P0 ;  /* 0x0000000122537824 */ /* 0x000fe200000e0613 */
[----:B------:R-:W-:Y:S01]  /*1bc0*/  IADD3 R22, P0, R22, R23, RZ ;  /* 0x0000001716167210 */ /* 0x000fe20007f1e0ff */
[----:B------:R-:W-:Y:S01]  /*1bd0*/  IMAD.IADD R94, R13, 0x1, -R94 ;  /* 0x000000010d5e7824 */ /* 0x000fe200078e0a5e */
[----:B------:R-:W-:Y:S01]  /*1be0*/  LOP3.LUT R4, R4, 0xfffffff8, RZ, 0xc0, !PT ;  /* 0xfffffff804047812 */ /* 0x000fe200078ec0ff */
[----:B------:R-:W-:Y:S01]  /*1bf0*/  IMAD.WIDE.U32 R82, R10, R90, R82 ;  /* 0x0000005a0a527225 */ /* 0x000fe200078e0052 */
[----:B------:R-:W-:Y:S02]  /*1c00*/  LEA.HI R12, R12, R13, RZ, 0x3 ;  /* 0x0000000d0c0c7211 */ /* 0x000fe400078f18ff */
[----:B------:R-:W-:Y:S01]  /*1c10*/  SHF.R.S32.HI R13, RZ, 0x1f, R28 ;  /* 0x0000001fff0d7819 */ /* 0x000fe2000001141c */
[----:B------:R-:W-:-:S02]  /*1c20*/  IMAD.X R23, R34, 0x1, R5, P0 ;  /* 0x0000000122177824 */ /* 0x000fc400000e0605 */
[----:B------:R-:W-:Y:S02]  /*1c30*/  IMAD.IADD R19, R97, 0x1, -R4 ;  /* 0x0000000161137824 */ /* 0x000fe400078e0a04 */
[----:B------:R-:W3:Y:S01]  /*1c40*/  @!P5 LDC.64 R4, c[0x0][0x240] ;  /* 0x00009000ff04db82 */ /* 0x000ee20000000a00 */
[----:B------:R-:W-:Y:S02]  /*1c50*/  IMAD R13, R13, UR4, RZ ;  /* 0x000000040d0d7c24 */ /* 0x000fe4000f8e02ff */
[----:B-1----:R-:W-:Y:S01]  /*1c60*/  @!P1 IMAD R14, R33, R2, RZ ;  /* 0x00000002210e9224 */ /* 0x002fe200078e02ff */
[----:B------:R-:W-:Y:S01]  /*1c70*/  LEA.HI R124, R19, R19, RZ, 0x1 ;  /* 0x00000013137c7211 */ /* 0x000fe200078f08ff */
[C---:B------:R-:W-:Y:S02]  /*1c80*/  IMAD R13, R28.reuse, UR5, R13 ;  /* 0x000000051c0d7c24 */ /* 0x040fe4000f8e020d */
[----:B------:R-:W-:Y:S01]  /*1c90*/  IMAD.WIDE.U32 R28, R28, UR4, R22 ;  /* 0x000000041c1c7c25 */ /* 0x000fe2000f8e0016 */
[----:B------:R-:W-:Y:S01]  /*1ca0*/  @!P5 IADD3 R23, P0, R32, 0x20, RZ ;  /* 0x000000202017d810 */ /* 0x000fe20007f1e0ff */
[----:B------:R-:W-:Y:S01]  /*1cb0*/  ULDC.64 UR4, c[0x0][0x268] ;  /* 0x00009a0000047ab9 */ /* 0x000fe20000000a00 */
[----:B------:R-:W-:Y:S01]  /*1cc0*/  LOP3.LUT R122, R124, 0xfffffffe, RZ, 0xc0, !PT ;  /* 0xfffffffe7c7a7812 */ /* 0x000fe200078ec0ff */
[----:B------:R-:W-:Y:S01]  /*1cd0*/  IMAD.IADD R29, R29, 0x1, R13 ;  /* 0x000000011d1d7824 */ /* 0x000fe200078e020d */
[----:B------:R-:W-:Y:S01]  /*1ce0*/  SHF.R.S32.HI R124, RZ, 0x1, R124 ;  /* 0x00000001ff7c7819 */ /* 0x000fe2000001147c */
[----:B------:R-:W-:-:S02]  /*1cf0*/  @!P1 IMAD R13, R32, R3, R14 ;  /* 0x00000003200d9224 */ /* 0x000fc400078e020e */
[----:B------:R-:W-:Y:S02]  /*1d00*/  IMAD R3, R15, UR4, RZ ;  /* 0x000000040f037c24 */ /* 0x000fe4000f8e02ff */
[----:B------:R-:W-:Y:S02]  /*1d10*/  @!P5 IMAD.X R15, RZ, RZ, R33, P0 ;  /* 0x000000ffff0fd224 */ /* 0x000fe400000e0621 */
[----:B------:R-:W-:-:S04]  /*1d20*/  @!P1 IMAD.WIDE.U32 R32, R32, R2, R28 ;  /* 0x0000000220209225 */ /* 0x000fc800078e001c */
[C---:B------:R-:W-:Y:S02]  /*1d30*/  IMAD R14, R18.reuse, UR5, R3 ;  /* 0x00000005120e7c24 */ /* 0x040fe4000f8e0203 */
[----:B------:R-:W1:Y:S01]  /*1d40*/  @!P5 LDC.64 R2, c[0x0][0x210] ;  /* 0x00008400ff02db82 */ /* 0x000e620000000a00 */
[----:B------:R-:W-:Y:S02]  /*1d50*/  IMAD.IADD R122, R19, 0x1, -R122 ;  /* 0x00000001137a7824 */ /* 0x000fe400078e0a7a */
[----:B------:R-:W-:Y:S01]  /*1d60*/  IMAD.WIDE.U32 R18, R18, UR4, R30 ;  /* 0x0000000412127c25 */ /* 0x000fe2000f8e001e */
[----:B--2---:R-:W-:Y:S01]  /*1d70*/  @!P1 LEA R30, P0, R32, R6, 0x1 ;  /* 0x00000006201e9211 */ /* 0x004fe200078008ff */
[----:B------:R-:W-:Y:S02]  /*1d80*/  UMOV UR4, 0x400 ;  /* 0x0000040000047882 */ /* 0x000fe40000000000 */
[----:B------:R-:W-:Y:S01]  /*1d90*/  @!P1 IMAD.IADD R22, R33, 0x1, R13 ;  /* 0x0000000121169824 */ /* 0x000fe200078e020d */
[----:B------:R-:W-:Y:S01]  /*1da0*/  ULEA UR4, UR6, UR4, 0x18 ;  /* 0x0000000406047291 */ /* 0x000fe2000f8ec03f */
[----:B---3--:R-:W-:-:S02]  /*1db0*/  @!P5 IMAD R6, R15, R4, RZ ;  /* 0x000000040f06d224 */ /* 0x008fc400078e02ff */
[C---:B------:R-:W-:Y:S01]  /*1dc0*/  @!P5 IMAD.WIDE.U32 R28, R23.reuse, R4, R28 ;  /* 0x00000004171cd225 */ /* 0x040fe200078e001c */
[----:B------:R-:W-:Y:S02]  /*1dd0*/  @!P1 LEA.HI.X R31, R32, R7, R22, 0x1, P0 ;  /* 0x00000007201f9211 */ /* 0x000fe400000f0c16 */
[----:B------:R-:W-:Y:S01]  /*1de0*/  IADD3 R92, P0, R10, R21, RZ ;  /* 0x000000150a5c7210 */ /* 0x000fe20007f1e0ff */
[----:B------:R-:W-:Y:S02]  /*1df0*/  @!P5 IMAD R22, R23, R5, R6 ;  /* 0x000000051716d224 */ /* 0x000fe400078e0206 */
[----:B------:R-:W2:Y:S01]  /*1e00*/  @!P4 LDC.64 R6, c[0x0][0x218] ;  /* 0x00008600ff06cb82 */ /* 0x000ea20000000a00 */
[----:B------:R-:W-:Y:S02]  /*1e10*/  @!P3 IMAD R13, R121, 0x2, R24 ;  /* 0x00000002790db824 */ /* 0x000fe400078e0218 */
[----:B------:R-:W-:Y:S02]  /*1e20*/  IMAD.X R17, R11, 0x1, R17, P0 ;  /* 0x000000010b117824 */ /* 0x000fe400000e0611 */
[----:B------:R-:W-:Y:S01]  /*1e30*/  @!P5 IMAD.IADD R24, R29, 0x1, R22 ;  /* 0x000000011d18d824 */ /* 0x000fe200078e0216 */
[----:B-1----:R-:W-:-:S02]  /*1e40*/  @!P5 LEA R22, P0, R28, R2, 0x1 ;  /* 0x000000021c16d211 */ /* 0x002fc400078008ff */
[----:B------:R-:W1:Y:S01]  /*1e50*/  @!P3 LDC.64 R4, c[0x0][0x218] ;  /* 0x00008600ff04bb82 */ /* 0x000e620000000a00 */
[C---:B------:R-:W-:Y:S01]  /*1e60*/  @!P4 IMAD R15, R121.reuse, 0x2, R26 ;  /* 0x00000002790fc824 */ /* 0x040fe200078e021a */
[----:B------:R-:W-:Y:S01]  /*1e70*/  LEA R121, R121, UR4, 0x1 ;  /* 0x0000000479797c11 */ /* 0x000fe2000f8e08ff */
[----:B------:R-:W-:Y:S01]  /*1e80*/  IMAD R2, R11, R90, RZ ;  /* 0x0000005a0b027224 */ /* 0x000fe200078e02ff */
[--C-:B------:R-:W-:Y:S01]  /*1e90*/  SHF.R.S32.HI R11, RZ, 0x1, R20.reuse ;  /* 0x00000001ff0b7819 */ /* 0x100fe20000011414 */
[----:B------:R-:W-:Y:S01]  /*1ea0*/  IMAD.SHL.U32 R116, R124, 0x40, RZ ;  /* 0x000000407c747824 */ /* 0x000fe200078e00ff */
[----:B------:R-:W-:Y:S01]  /*1eb0*/  SHF.R.S32.HI R20, RZ, 0x1f, R20 ;  /* 0x0000001fff147819 */ /* 0x000fe20000011414 */
[----:B------:R-:W-:Y:S01]  /*1ec0*/  @!PT LDS RZ, [RZ] ;  /* 0x00000000fffff984 */ /* 0x000fe20000000800 */
[----:B------:R-:W-:Y:S01]  /*1ed0*/  @!PT LDS RZ, [RZ] ;  /* 0x00000000fffff984 */ /* 0x000fe20000000800 */
[----:B------:R-:W-:Y:S01]  /*1ee0*/  @!PT LDS RZ, [RZ] ;  /* 0x00000000fffff984 */ /* 0x000fe20000000800 */
[----:B------:R-:W-:Y:S01]  /*1ef0*/  @!P1 LDGSTS.E.BYPASS.LTC128B.128 [R121], desc[UR10][R30.64] ;  /* 0x000000001e799fae */ /* 0x000fe2000b901d4a */
[----:B------:R-:W-:Y:S01]  /*1f00*/  @!P5 LEA.HI.X R23, R28, R3, R24, 0x1, P0 ;  /* 0x000000031c17d211 */ /* 0x000fe200000f0c18 */
[----:B------:R-:W-:Y:S01]  /*1f10*/  IMAD R3, R10, R91, R2 ;  /* 0x0000005b0a037224 */ /* 0x000fe200078e0202 */
[----:B------:R-:W-:Y:S01]  /*1f20*/  LEA.HI R20, R20, R11, RZ, 0x2 ;  /* 0x0000000b14147211 */ /* 0x000fe200078f10ff */
[----:B------:R-:W-:Y:S01]  /*1f30*/  @!P1 LDGSTS.E.BYPASS.LTC128B.128 [R121+0x1000], desc[UR10][R30.64+0x40] ;  /* 0x010000401e799fae */ /* 0x000fe2000b901d4a */
[----:B------:R-:W-:Y:S01]  /*1f40*/  SHF.L.U64.HI R2, R90, 0x5, R91 ;  /* 0x000000055a027819 */ /* 0x000fe2000001025b */
[----:B------:R-:W-:Y:S01]  /*1f50*/  IMAD.IADD R100, R83, 0x1, R3 ;  /* 0x0000000153647824 */ /* 0x000fe200078e0203 */
[----:B------:R-:W-:Y:S01]  /*1f60*/  LOP3.LUT R20, R20, 0xfffffffc, RZ, 0xc0, !PT ;  /* 0xfffffffc14147812 */ /* 0x000fe200078ec0ff */
[----:B------:R-:W-:Y:S01]  /*1f70*/  @!P1 LDGSTS.E.BYPASS.LTC128B.128 [R121+0x2000], desc[UR10][R30.64+0x80] ;  /* 0x020000801e799fae */ /* 0x000fe2000b901d4a */
[----:B--2---:R-:W-:Y:S01]  /*1f80*/  @!P4 LEA R24, P1, R82, R6, 0x1 ;  /* 0x000000065218c211 */ /* 0x004fe200078208ff */
[----:B------:R-:W-:Y:S01]  /*1f90*/  IMAD.SHL.U32 R12, R12, 0x20, RZ ;  /* 0x000000200c0c7824 */ /* 0x000fe200078e00ff */
[----:B------:R-:W-:Y:S01]  /*1fa0*/  @!P3 IADD3 R6, P0, R80, R82, RZ ;  /* 0x000000525006b210 */ /* 0x000fe20007f1e0ff */
[----:B------:R-:W-:Y:S01]  /*1fb0*/  IMAD.IADD R3, R11, 0x1, -R20 ;  /* 0x000000010b037824 */ /* 0x000fe200078e0a14 */
[--C-:B------:R-:W-:Y:S01]  /*1fc0*/  @!P4 LEA.HI.X R25, R82, R7, R100.reuse, 0x1, P1 ;  /* 0x000000075219c211 */ /* 0x100fe200008f0c64 */
[----:B------:R-:W-:Y:S01]  /*1fd0*/  @!P5 LDGSTS.E.BYPASS.LTC128B.128 [R16+0x800], desc[UR10][R22.64] ;  /* 0x008000001610dfae */ /* 0x000fe2000b901d4a */
[----:B------:R-:W-:Y:S01]  /*1fe0*/  LOP3.LUT R116, R116, 0xc0, RZ, 0xc0, !PT ;  /* 0x000000c074747812 */ /* 0x000fe200078ec0ff */
[----:B------:R-:W-:Y:S01]  /*1ff0*/  @!P3 IMAD.X R7, R2, 0x1, R100, P0 ;  /* 0x000000010207b824 */ /* 0x000fe200000e0664 */
[----:B-1----:R-:W-:Y:S01]  /*2000*/  @!P3 LEA R20, P0, R6, R4, 0x1 ;  /* 0x000000040614b211 */ /* 0x002fe200078008ff */
[----:B------:R-:W-:Y:S01]  /*2010*/  @!P5 LDGSTS.E.BYPASS.LTC128B.128 [R16+0x1800], desc[UR10][R22.64+0x40] ;  /* 0x018000401610dfae */ /* 0x000fe2000b901d4a */
[----:B------:R-:W-:Y:S01]  /*2020*/  IMAD.SHL.U32 R81, R3, 0x40, RZ ;  /* 0x0000004003517824 */ /* 0x000fe200078e00ff */
[----:B------:R-:W-:Y:S01]  /*2030*/  LOP3.LUT R87, R12, 0xffffff00, RZ, 0xc0, !PT ;  /* 0xffffff000c577812 */ /* 0x000fe200078ec0ff */
[----:B------:R-:W-:Y:S01]  /*2040*/  IMAD.IADD R19, R19, 0x1, R14 ;  /* 0x0000000113137824 */ /* 0x000fe200078e020e */
[----:B------:R-:W-:Y:S01]  /*2050*/  @!P3 LEA.HI.X R21, R6, R5, R7, 0x1, P0 ;  /* 0x000000050615b211 */ /* 0x000fe200000f0c07 */
[----:B------:R-:W-:Y:S01]  /*2060*/  @!P5 LDGSTS.E.BYPASS.LTC128B.128 [R16+0x2800], desc[UR10][R22.64+0x80] ;  /* 0x028000801610dfae */ /* 0x000fe2000b901d4a */
[----:B------:R-:W-:Y:S01]  /*2070*/  IMAD.SHL.U32 R7, R123, 0x8, RZ ;  /* 0x000000087b077824 */ /* 0x000fe200078e00ff */
[----:B------:R-:W-:Y:S01]  /*2080*/  LOP3.LUT R81, R81, 0xc0, RZ, 0xc0, !PT ;  /* 0x000000c051517812 */ /* 0x000fe200078ec0ff */
[-C--:B------:R-:W-:Y:S01]  /*2090*/  IMAD R5, R17, R88.reuse, RZ ;  /* 0x0000005811057224 */ /* 0x080fe200078e02ff */
[----:B------:R-:W-:Y:S01]  /*20a0*/  @!P4 LDGSTS.E.BYPASS.LTC128B.128 [R15+0x3000], desc[UR10][R24.64] ;  /* 0x03000000180fcfae */ /* 0x000fe2000b901d4a */
[----:B------:R-:W-:Y:S01]  /*20b0*/  IMAD.SHL.U32 R4, R9, 0x8, RZ ;  /* 0x0000000809047824 */ /* 0x000fe200078e00ff */
[----:B------:R-:W-:Y:S01]  /*20c0*/  LOP3.LUT R7, R116, 0x8, R7, 0xf8, !PT ;  /* 0x0000000874077812 */ /* 0x000fe200078ef807 */
[C---:B------:R-:W-:Y:S01]  /*20d0*/  IMAD R5, R92.reuse, R89, R5 ;  /* 0x000000595c057224 */ /* 0x040fe200078e0205 */
[----:B------:R-:W-:Y:S01]  /*20e0*/  @!P4 LDGSTS.E.BYPASS.LTC128B.128 [R15+0x4000], desc[UR10][R24.64+0x40] ;  /* 0x04000040180fcfae */ /* 0x000fe2000b901d4a */
[----:B------:R-:W-:Y:S01]  /*20f0*/  SHF.R.U32.HI R116, RZ, 0x3, R116 ;  /* 0x00000003ff747819 */ /* 0x000fe20000011674 */
[----:B------:R-:W-:Y:S01]  /*2100*/  IMAD.WIDE.U32 R92, R92, R88, R18 ;  /* 0x000000585c5c7225 */ /* 0x000fe200078e0012 */
[----:B------:R-:W-:Y:S01]  /*2110*/  ISETP.GE.AND P1, PT, R10, R8, PT ;  /* 0x000000080a00720c */ /* 0x000fe20003f26270 */
[----:B------:R-:W-:Y:S01]  /*2120*/  @!P4 LDGSTS.E.BYPASS.LTC128B.128 [R15+0x5000], desc[UR10][R24.64+0x80] ;  /* 0x05000080180fcfae */ /* 0x000fe2000b901d4a */
[----:B------:R-:W-:Y:S01]  /*2130*/  LOP3.LUT R4, R81, 0x8, R4, 0xf8, !PT ;  /* 0x0000000851047812 */ /* 0x000fe200078ef804 */
[----:B------:R-:W-:Y:S01]  /*2140*/  IMAD.IADD R84, R93, 0x1, R5 ;  /* 0x000000015d547824 */ /* 0x000fe200078e0205 */
[----:B------:R-:W-:Y:S01]  /*2150*/  SHF.R.U32.HI R81, RZ, 0x3, R81 ;  /* 0x00000003ff517819 */ /* 0x000fe20000011651 */
[----:B------:R-:W-:Y:S01]  /*2160*/  @!P3 LDGSTS.E.BYPASS.LTC128B.128 [R13+0x3800], desc[UR10][R20.64] ;  /* 0x03800000140dbfae */ /* 0x000fe2000b901d4a */
[----:B------:R-:W-:Y:S01]  /*2170*/  LOP3.LUT R116, R7, R116, RZ, 0x3c, !PT ;  /* 0x0000007407747212 */ /* 0x000fe200078e3cff */
[----:B------:R-:W-:Y:S01]  /*2180*/  IMAD R7, R96, 0x200, R87 ;  /* 0x0000020060077824 */ /* 0x000fe200078e0257 */
[----:B------:R-:W-:Y:S01]  /*2190*/  LEA R130, P0, R92, UR8, 0x1 ;  /* 0x000000085c827c11 */ /* 0x000fe2000f8008ff */
[----:B------:R-:W-:Y:S01]  /*21a0*/  @!P3 LDGSTS.E.BYPASS.LTC128B.128 [R13+0x4800], desc[UR10][R20.64+0x40] ;  /* 0x04800040140dbfae */ /* 0x000fe2000b901d4a */
[----:B------:R-:W-:Y:S01]  /*21b0*/  LOP3.LUT R81, R4, R81, RZ, 0x3c, !PT ;  /* 0x0000005104517212 */ /* 0x000fe200078e3cff */
[----:B------:R-:W-:Y:S01]  /*21c0*/  IMAD R9, R9, 0x8, R122 ;  /* 0x0000000809097824 */ /* 0x000fe200078e027a */
[----:B------:R-:W-:Y:S01]  /*21d0*/  LEA.HI.X R131, R92, UR9, R84, 0x1, P0 ;  /* 0x000000095c837c11 */ /* 0x000fe200080f0c54 */
[----:B------:R1:W-:Y:S01]  /*21e0*/  @!P3 LDGSTS.E.BYPASS.LTC128B.128 [R13+0x5800], desc[UR10][R20.64+0x80] ;  /* 0x05800080140dbfae */ /* 0x0003e2000b901d4a */
[----:B------:R-:W-:-:S02]  /*21f0*/  IMAD R4, R94, 0x20, R7 ;  /* 0x000000205e047824 */ /* 0x000fc400078e0207 */
[----:B------:R-:W-:Y:S01]  /*2200*/  IMAD.SHL.U32 R5, R89, 0x40, RZ ;  /* 0x0000004059057824 */ /* 0x000fe200078e00ff */
[----:B------:R-:W0:Y:S01]  /*2210*/  LDGDEPBAR ;  /* 0x00000000000079af */ /* 0x000e220000000000 */
[----:B------:R-:W-:Y:S02]  /*2220*/  IMAD.U32 R116, R9, 0x20, R116 ;  /* 0x0000002009747824 */ /* 0x000fe400078e0074 */
[----:B------:R-:W-:-:S03]  /*2230*/  IMAD.IADD R117, R81, 0x1, R4 ;  /* 0x0000000151757824 */ /* 0x000fc600078e0204 */
[----:B------:R-:W-:Y:S02]  /*2240*/  LEA R116, R116, UR4, 0x1 ;  /* 0x0000000474747c11 */ /* 0x000fe4000f8e08ff */
[----:B------:R-:W-:Y:S01]  /*2250*/  LEA R117, R117, UR4, 0x1 ;  /* 0x0000000475757c11 */ /* 0x000fe2000f8e08ff */
[----:B-1----:R-:W-:Y:S01]  /*2260*/  IMAD.WIDE.U32 R12, R88, 0x40, RZ ;  /* 0x00000040580c7825 */ /* 0x002fe200078e00ff */
[----:B------:R-:W-:-:S04]  /*2270*/  DEPBAR.LE SB0, 0x0 ;  /* 0x000080000000791a */ /* 0x000fc80000000000 */
[----:B------:R-:W-:Y:S01]  /*2280*/  BAR.SYNC.DEFER_BLOCKING 0x0 ;  /* 0x0000000000007b1d */ /* 0x000fe20000010000 */
[----:B------:R-:W-:-:S04]  /*2290*/  @!P2 IADD3 R6, P0, R130, R12, RZ ;  /* 0x0000000c8206a210 */ /* 0x000fc80007f1e0ff */
[----:B------:R-:W-:Y:S02]  /*22a0*/  @!P2 IADD3.X R7, R131, R13, R5, P0, !PT ;  /* 0x0000000d8307a210 */ /* 0x000fe400007fe405 */
[----:B------:R-:W-:-:S04]  /*22b0*/  LOP3.LUT P0, RZ, R124, 0x2, RZ, 0xc0, !PT ;  /* 0x000000027cff7812 */ /* 0x000fc8000780c0ff */
        /* <DEDUP_REMOVED lines=15> */
[----:B------:R-:W-:Y:S03]  /*23b0*/  @P2 STS.128 [R121+0x6800], RZ ;  /* 0x006800ff79002388 */ /* 0x000fe60000000c00 */
[----:B------:R-:W-:Y:S01]  /*23c0*/  SEL R3, R3, 0xfffffff0, !P1 ;  /* 0xfffffff003037807 */ /* 0x000fe20004800000 */
[----:B------:R-:W-:Y:S04]  /*23d0*/  @P2 STS.128 [R121+0x7800], RZ ;  /* 0x007800ff79002388 */ /* 0x000fe80000000c00 */
[----:B------:R-:W-:Y:S01]  /*23e0*/  @P2 STS.128 [R121+0x8800], RZ ;  /* 0x008800ff79002388 */ /* 0x000fe20000000c00 */
[----:B------:R-:W-:-:S03]  /*23f0*/  IMAD R115, R3, 0x2, R117 ;  /* 0x0000000203737824 */ /* 0x000fc600078e0275 */
        /* <DEDUP_REMOVED lines=8> */
[----:B------:R-:W3:Y:S04]  /*2480*/  LDSM.16.M88.4 R24, [R116+0x3400] ;  /* 0x003400007418783b */ /* 0x000ee80000000200 */
[----:B------:R-:W4:Y:S04]  /*2490*/  LDSM.16.M88.4 R16, [R116+0x3800] ;  /* 0x003800007410783b */ /* 0x000f280000000200 */
[----:B------:R-:W4:Y:S04]  /*24a0*/  LDSM.16.M88.4 R56, [R116+0x3c00] ;  /* 0x003c00007438783b */ /* 0x000f280000000200 */
[----:B------:R-:W-:Y:S04]  /*24b0*/  LDSM.16.M88.4 R12, [R115] ;  /* 0x00000000730c783b */ /* 0x000fe80000000200 */
[----:B------:R-:W4:Y:S04]  /*24c0*/  LDSM.16.M88.4 R52, [R85+0x3000] ;  /* 0x003000005534783b */ /* 0x000f280000000200 */
[----:B------:R-:W4:Y:S04]  /*24d0*/  LDSM.16.M88.4 R48, [R85+0x3400] ;  /* 0x003400005530783b */ /* 0x000f280000000200 */
[----:B------:R-:W4:Y:S04]  /*24e0*/  LDSM.16.M88.4 R44, [R85+0x3800] ;  /* 0x00380000552c783b */ /* 0x000f280000000200 */
[----:B------:R-:W4:Y:S04]  /*24f0*/  LDSM.16.M88.4 R40, [R85+0x3c00] ;  /* 0x003c00005528783b */ /* 0x000f280000000200 */
[----:B------:R-:W-:Y:S01]  /*2500*/  LDSM.16.M88.4 R72, [R117+0x1000] ;  /* 0x001000007548783b */ /* 0x000fe20000000200 */
[C---:B--2---:R-:W-:Y:S03]  /*2510*/  HMMA.16816.F32.BF16 R36, R60.reuse, R32, RZ ;  /* 0x000000203c24723c */ /* 0x044fe600000418ff */
[----:B------:R-:W2:Y:S04]  /*2520*/  LDSM.16.M88.4 R8, [R116+0x4000] ;  /* 0x004000007408783b */ /* 0x000ea80000000200 */
[----:B-1----:R-:W1:Y:S01]  /*2530*/  LDSM.16.M88.4 R4, [R116+0x4400] ;  /* 0x004400007404783b */ /* 0x002e620000000200 */
[C---:B------:R-:W-:Y:S03]  /*2540*/  HMMA.16816.F32.BF16 R32, R60.reuse, R34, RZ ;  /* 0x000000223c20723c */ /* 0x040fe600000418ff */
[----:B------:R-:W1:Y:S03]  /*2550*/  LDSM.16.M88.4 R76, [R116+0x4800] ;  /* 0x00480000744c783b */ /* 0x000e660000000200 */
[C---:B---3--:R-:W-:Y:S01]  /*2560*/  HMMA.16816.F32.BF16 R28, R60.reuse, R24, RZ ;  /* 0x000000183c1c723c */ /* 0x048fe200000418ff */
[----:B------:R-:W3:Y:S04]  /*2570*/  LDSM.16.M88.4 R68, [R116+0x4c00] ;  /* 0x004c00007444783b */ /* 0x000ee80000000200 */
[----:B------:R-:W0:Y:S01]  /*2580*/  LDGDEPBAR ;  /* 0x00000000000079af */ /* 0x000e220000000000 */
[C---:B------:R-:W-:Y:S06]  /*2590*/  HMMA.16816.F32.BF16 R24, R60.reuse, R26, RZ ;  /* 0x0000001a3c18723c */ /* 0x040fec00000418ff */
[C---:B----4-:R-:W-:Y:S06]  /*25a0*/  HMMA.16816.F32.BF16 R20, R60.reuse, R16, RZ ;  /* 0x000000103c14723c */ /* 0x050fec00000418ff */
[C---:B------:R-:W-:Y:S06]  /*25b0*/  HMMA.16816.F32.BF16 R16, R60.reuse, R18, RZ ;  /* 0x000000123c10723c */ /* 0x040fec00000418ff */
[C---:B------:R-:W-:Y:S06]  /*25c0*/  HMMA.16816.F32.BF16 R64, R60.reuse, R56, RZ ;  /* 0x000000383c40723c */ /* 0x040fec00000418ff */
[----:B------:R-:W-:Y:S01]  /*25d0*/  HMMA.16816.F32.BF16 R60, R60, R58, RZ ;  /* 0x0000003a3c3c723c */ /* 0x000fe200000418ff */
[----:B------:R-:W-:Y:S05]  /*25e0*/  LDSM.16.M88.4 R56, [R115+0x1000] ;  /* 0x001000007338783b */ /* 0x000fea0000000200 */
        /* <DEDUP_REMOVED lines=11> */
[----:B------:R-:W-:Y:S04]  /*26a0*/  LDSM.16.M88.4 R12, [R116+0x5000] ;  /* 0x00500000740c783b */ /* 0x000fe80000000200 */
[----:B------:R-:W-:Y:S01]  /*26b0*/  LDSM.16.M88.4 R40, [R85+0x4c00] ;  /* 0x004c00005528783b */ /* 0x000fe20000000200 */
[C---:B--2---:R-:W-:Y:S06]  /*26c0*/  HMMA.16816.F32.BF16 R36, R72.reuse, R8, R36 ;  /* 0x000000084824723c */ /* 0x044fec0000041824 */
[C---:B------:R-:W-:Y:S01]  /*26d0*/  HMMA.16816.F32.BF16 R32, R72.reuse, R10, R32 ;  /* 0x0000000a4820723c */ /* 0x040fe20000041820 */
[----:B------:R-:W-:Y:S05]  /*26e0*/  LDSM.16.M88.4 R8, [R116+0x5400] ;  /* 0x005400007408783b */ /* 0x000fea0000000200 */
[C---:B-1----:R-:W-:Y:S06]  /*26f0*/  HMMA.16816.F32.BF16 R28, R72.reuse, R4, R28 ;  /* 0x00000004481c723c */ /* 0x042fec000004181c */
[C---:B------:R-:W-:Y:S01]  /*2700*/  HMMA.16816.F32.BF16 R24, R72.reuse, R6, R24 ;  /* 0x000000064818723c */ /* 0x040fe20000041818 */
[----:B------:R-:W1:Y:S05]  /*2710*/  LDSM.16.M88.4 R4, [R117+0x2000] ;  /* 0x002000007504783b */ /* 0x000e6a0000000200 */
[C---:B------:R-:W-:Y:S06]  /*2720*/  HMMA.16816.F32.BF16 R20, R72.reuse, R76, R20 ;  /* 0x0000004c4814723c */ /* 0x040fec0000041814 */
[C---:B------:R-:W-:Y:S06]  /*2730*/  HMMA.16816.F32.BF16 R16, R72.reuse, R78, R16 ;  /* 0x0000004e4810723c */ /* 0x040fec0000041810 */
[C---:B---3--:R-:W-:Y:S06]  /*2740*/  HMMA.16816.F32.BF16 R64, R72.reuse, R68, R64 ;  /* 0x000000444840723c */ /* 0x048fec0000041840 */
[----:B------:R-:W-:Y:S01]  /*2750*/  HMMA.16816.F32.BF16 R60, R72, R70, R60 ;  /* 0x00000046483c723c */ /* 0x000fe2000004183c */
[----:B------:R-:W-:Y:S05]  /*2760*/  LDSM.16.M88.4 R68, [R85+0x5000] ;  /* 0x005000005544783b */ /* 0x000fea0000000200 */
[C---:B----4-:R-:W-:Y:S06]  /*2770*/  HMMA.16816.F32.BF16 R36, R56.reuse, R52, R36 ;  /* 0x000000343824723c */ /* 0x050fec0000041824 */
[C---:B------:R-:W-:Y:S01]  /*2780*/  HMMA.16816.F32.BF16 R52, R56.reuse, R54, R32 ;  /* 0x000000363834723c */ /* 0x040fe20000041820 */
[----:B------:R-:W2:Y:S05]  /*2790*/  LDSM.16.M88.4 R32, [R116+0x5800] ;  /* 0x005800007420783b */ /* 0x000eaa0000000200 */
[C---:B------:R-:W-:Y:S01]  /*27a0*/  HMMA.16816.F32.BF16 R72, R56.reuse, R48, R28 ;  /* 0x000000303848723c */ /* 0x040fe2000004181c */
[----:B------:R-:W3:Y:S05]  /*27b0*/  LDSM.16.M88.4 R28, [R115+0x2000] ;  /* 0x00200000731c783b */ /* 0x000eea0000000200 */
[C---:B------:R-:W-:Y:S06]  /*27c0*/  HMMA.16816.F32.BF16 R20, R56.reuse, R44, R20 ;  /* 0x0000002c3814723c */ /* 0x040fec0000041814 */
[----:B------:R-:W-:Y:S01]  /*27d0*/  HMMA.16816.F32.BF16 R24, R56, R50, R24 ;  /* 0x000000323818723c */ /* 0x000fe20000041818 */
[----:B------:R-:W-:-:S05]  /*27e0*/  SHF.R.S32.HI R45, RZ, 0x1f, R96 ;  /* 0x0000001fff2d7819 */ /* 0x000fca0000011460 */
[C---:B-1----:R-:W-:Y:S06]  /*27f0*/  HMMA.16816.F32.BF16 R36, R4.reuse, R12, R36 ;  /* 0x0000000c0424723c */ /* 0x042fec0000041824 */
[C---:B------:R-:W-:Y:S06]  /*2800*/  HMMA.16816.F32.BF16 R72, R4.reuse, R8, R72 ;  /* 0x000000080448723c */ /* 0x040fec0000041848 */
[C---:B------:R-:W-:Y:S01]  /*2810*/  HMMA.16816.F32.BF16 R52, R4.reuse, R14, R52 ;  /* 0x0000000e0434723c */ /* 0x040fe20000041834 */
[----:B------:R-:W-:Y:S01]  /*2820*/  LOP3.LUT R8, R101, 0xffffffe0, RZ, 0xc0, !PT ;  /* 0xffffffe065087812 */ /* 0x000fe200078ec0ff */
[----:B------:R-:W1:Y:S04]  /*2830*/  LDSM.16.M88.4 R12, [R85+0x5400] ;  /* 0x00540000550c783b */ /* 0x000e680000000200 */
[----:B------:R-:W-:Y:S01]  /*2840*/  IMAD.IADD R129, R97, 0x1, -R8 ;  /* 0x0000000161817824 */ /* 0x000fe200078e0a08 */
[----:B--2---:R-:W-:Y:S04]  /*2850*/  HMMA.16816.F32.BF16 R20, R4, R32, R20 ;  /* 0x000000200414723c */ /* 0x004fe80000041814 */
[----:B------:R-:W-:-:S02]  /*2860*/  SHF.R.S32.HI R8, RZ, 0x1f, R129 ;  /* 0x0000001fff087819 */ /* 0x000fc40000011481 */
[----:B------:R-:W-:Y:S01]  /*2870*/  HMMA.16816.F32.BF16 R16, R56, R46, R16 ;  /* 0x0000002e3810723c */ /* 0x000fe20000041810 */
[----:B------:R-:W-:Y:S01]  /*2880*/  IMAD R32, R96, 0x10, R99 ;  /* 0x0000001060207824 */ /* 0x000fe200078e0263 */
[----:B------:R-:W-:Y:S01]  /*2890*/  LEA.HI R129, R8, R129, RZ, 0x2 ;  /* 0x0000008108817211 */ /* 0x000fe200078f10ff */
[----:B------:R-:W-:-:S03]  /*28a0*/  IMAD.SHL.U32 R33, R97, 0x2, RZ ;  /* 0x0000000261217824 */ /* 0x000fc600078e00ff */
[----:B------:R-:W-:Y:S01]  /*28b0*/  HMMA.16816.F32.BF16 R24, R4, R10, R24 ;  /* 0x0000000a0418723c */ /* 0x000fe20000041818 */
[----:B------:R-:W2:Y:S01]  /*28c0*/  LDSM.16.M88.4 R8, [R116+0x5c00] ;  /* 0x005c00007408783b */ /* 0x000ea20000000200 */
[----:B------:R-:W-:Y:S01]  /*28d0*/  SHF.R.S32.HI R129, RZ, 0x2, R129 ;  /* 0x00000002ff817819 */ /* 0x000fe20000011481 */
[----:B------:R-:W-:Y:S01]  /*28e0*/  IMAD R46, R94, 0x20, R87 ;  /* 0x000000205e2e7824 */ /* 0x000fe200078e0257 */
[----:B------:R-:W-:Y:S02]  /*28f0*/  LOP3.LUT R33, R33, 0x6, RZ, 0xc0, !PT ;  /* 0x0000000621217812 */ /* 0x000fe400078ec0ff */
[----:B------:R-:W-:Y:S01]  /*2900*/  IADD3 R32, R32, 0x1, R129 ;  /* 0x0000000120207810 */ /* 0x000fe20007ffe081 */
[----:B------:R-:W-:Y:S02]  /*2910*/  HMMA.16816.F32.BF16 R64, R56, R40, R64 ;  /* 0x000000283840723c */ /* 0x000fe40000041840 */
[----:B------:R-:W-:Y:S01]  /*2920*/  IMAD.IADD R44, R0, 0x1, R33 ;  /* 0x00000001002c7824 */ /* 0x000fe200078e0221 */
[----:B------:R-:W-:-:S02]  /*2930*/  IADD3 R47, R95, R32, -R102 ;  /* 0x000000205f2f7210 */ /* 0x000fc40007ffe866 */
[----:B------:R-:W-:Y:S01]  /*2940*/  LEA.HI R32, R45, R96, RZ, 0x2 ;  /* 0x000000602d207211 */ /* 0x000fe200078f10ff */
[----:B------:R-:W-:Y:S01]  /*2950*/  HMMA.16816.F32.BF16 R60, R56, R42, R60 ;  /* 0x0000002a383c723c */ /* 0x000fe2000004183c */
[----:B------:R-:W4:Y:S01]  /*2960*/  LDSM.16.M88.4 R40, [R85+0x5800] ;  /* 0x005800005528783b */ /* 0x000f220000000200 */
[----:B------:R-:W-:Y:S01]  /*2970*/  IMAD.IADD R98, R47, 0x1, R98 ;  /* 0x000000012f627824 */ /* 0x000fe200078e0262 */
[----:B------:R-:W-:Y:S01]  /*2980*/  LOP3.LUT R33, R32, 0xfffffffc, RZ, 0xc0, !PT ;  /* 0xfffffffc20217812 */ /* 0x000fe200078ec0ff */
[----:B------:R-:W-:Y:S02]  /*2990*/  VIADD R32, R44, 0x1 ;  /* 0x000000012c207836 */ /* 0x000fe40000000000 */
[C---:B---3--:R-:W-:Y:S01]  /*29a0*/  HMMA.16816.F32.BF16 R52, R28.reuse, R70, R52 ;  /* 0x000000461c34723c */ /* 0x048fe20000041834 */
[----:B------:R-:W-:Y:S01]  /*29b0*/  VIMNMX R99, R98, R95, PT ;  /* 0x0000005f62637248 */ /* 0x000fe20003fe0100 */
[----:B------:R-:W-:Y:S01]  /*29c0*/  IMAD.IADD R128, R96, 0x1, -R33 ;  /* 0x0000000160807824 */ /* 0x000fe200078e0a21 */
[----:B------:R-:W-:Y:S01]  /*29d0*/  VIADDMNMX R98, R98, 0x8, R95, PT ;  /* 0x0000000862627846 */ /* 0x000fe2000380015f */
[----:B------:R-:W-:Y:S01]  /*29e0*/  VIADD R45, R44, 0x8 ;  /* 0x000000082c2d7836 */ /* 0x000fe20000000000 */
[C---:B------:R-:W-:Y:S01]  /*29f0*/  ISETP.GE.AND P4, PT, R32.reuse, R99, PT ;  /* 0x000000632000720c */ /* 0x040fe20003f86270 */
[----:B------:R-:W-:Y:S01]  /*2a00*/  HMMA.16816.F32.BF16 R36, R28, R68, R36 ;  /* 0x000000441c24723c */ /* 0x000fe20000041824 */
[----:B------:R-:W-:-:S02]  /*2a10*/  ISETP.GE.AND P3, PT, R32, R98, PT ;  /* 0x000000622000720c */ /* 0x000fc40003f66270 */
[C---:B------:R-:W-:Y:S02]  /*2a20*/  ISETP.GE.AND P1, PT, R45.reuse, R99, PT ;  /* 0x000000632d00720c */ /* 0x040fe40003f26270 */
[----:B------:R-:W-:Y:S01]  /*2a30*/  ISETP.GE.AND P0, PT, R45, R98, PT ;  /* 0x000000622d00720c */ /* 0x000fe20003f06270 */
[----:B------:R-:W-:Y:S01]  /*2a40*/  HMMA.16816.F32.BF16 R16, R4, R34, R16 ;  /* 0x000000220410723c */ /* 0x000fe20000041810 */
[----:B------:R-:W3:Y:S01]  /*2a50*/  LDSM.16.M88.4 R32, [R85+0x5c00] ;  /* 0x005c00005520783b */ /* 0x000ee20000000200 */
[----:B------:R-:W-:Y:S01]  /*2a60*/  VIADD R45, R44, 0x10 ;  /* 0x000000102c2d7836 */ /* 0x000fe20000000000 */
[----:B------:R-:W-:-:S04]  /*2a70*/  DEPBAR.LE SB0, 0x0 ;  /* 0x000080000000791a */ /* 0x000fc80000000000 */
[C---:B-1----:R-:W-:Y:S05]  /*2a80*/  HMMA.16816.F32.BF16 R72, R28.reuse, R12, R72 ;  /* 0x0000000c1c48723c */ /* 0x042fea0000041848 */
[----:B------:R-:W-:Y:S01]  /*2a90*/  FSEL R54, R54, -INF , !P0 ;  /* 0xff80000036367808 */ /* 0x000fe20004000000 */
[----:B------:R-:W-:Y:S01]  /*2aa0*/  HMMA.16816.F32.BF16 R24, R28, R14, R24 ;  /* 0x0000000e1c18723c */ /* 0x000fe20000041818 */
[----:B------:R-:W-:Y:S01]  /*2ab0*/  VIADD R12, R44, 0x9 ;  /* 0x000000092c0c7836 */ /* 0x000fe20000000000 */
[----:B------:R-:W-:Y:S02]  /*2ac0*/  FSEL R13, R52, -INF , !P1 ;  /* 0xff800000340d7808 */ /* 0x000fe40004800000 */
[----:B------:R-:W-:-:S02]  /*2ad0*/  ISETP.GE.AND P1, PT, R45, R98, PT ;  /* 0x000000622d00720c */ /* 0x000fc40003f26270 */
[CC--:B------:R-:W-:Y:S01]  /*2ae0*/  ISETP.GE.AND P5, PT, R12.reuse, R99.reuse, PT ;  /* 0x000000630c00720c */ /* 0x0c0fe20003fa6270 */
[C---:B--2---:R-:W-:Y:S01]  /*2af0*/  HMMA.16816.F32.BF16 R64, R4.reuse, R8, R64 ;  /* 0x000000080440723c */ /* 0x044fe20000041840 */
[-C--:B------:R-:W-:Y:S01]  /*2b00*/  ISETP.GE.AND P2, PT, R12, R98.reuse, PT ;  /* 0x000000620c00720c */ /* 0x080fe20003f46270 */
[C---:B------:R-:W-:Y:S01]  /*2b10*/  VIADD R12, R44.reuse, 0x11 ;  /* 0x000000112c0c7836 */ /* 0x040fe20000000000 */
[----:B------:R-:W-:Y:S01]  /*2b20*/  FSEL R53, R53, -INF , !P5 ;  /* 0xff80000035357808 */ /* 0x000fe20006800000 */
[----:B------:R-:W-:Y:S01]  /*2b30*/  VIADD R14, R44, 0x19 ;  /* 0x000000192c0e7836 */ /* 0x000fe20000000000 */
[----:B------:R-:W-:Y:S01]  /*2b40*/  FSEL R37, R37, -INF , !P4 ;  /* 0xff80000025257808 */ /* 0x000fe20006000000 */
[----:B------:R-:W-:Y:S01]  /*2b50*/  HMMA.16816.F32.BF16 R60, R4, R10, R60 ;  /* 0x0000000a043c723c */ /* 0x000fe2000004183c */
[-C--:B------:R-:W-:Y:S01]  /*2b60*/  ISETP.GE.AND P0, PT, R12, R99.reuse, PT ;  /* 0x000000630c00720c */ /* 0x080fe20003f06270 */
[----:B------:R-:W-:Y:S01]  /*2b70*/  VIADD R15, R44, 0x38 ;  /* 0x000000382c0f7836 */ /* 0x000fe20000000000 */
[-C--:B------:R-:W-:Y:S01]  /*2b80*/  ISETP.GE.AND P5, PT, R12, R98.reuse, PT ;  /* 0x000000620c00720c */ /* 0x080fe20003fa6270 */
[----:B------:R-:W-:Y:S01]  /*2b90*/  VIADD R12, R44, 0x18 ;  /* 0x000000182c0c7836 */ /* 0x000fe20000000000 */
[-C--:B------:R-:W-:Y:S01]  /*2ba0*/  ISETP.GE.AND P4, PT, R45, R99.reuse, PT ;  /* 0x000000632d00720c */ /* 0x080fe20003f86270 */
[C---:B----4-:R-:W-:Y:S01]  /*2bb0*/  HMMA.16816.F32.BF16 R20, R28.reuse, R40, R20 ;  /* 0x000000281c14723c */ /* 0x050fe20000041814 */
[----:B------:R-:W-:Y:S01]  /*2bc0*/  FSEL R74, R74, -INF , !P1 ;  /* 0xff8000004a4a7808 */ /* 0x000fe20004800000 */
[----:B------:R-:W-:Y:S01]  /*2bd0*/  VIADD R6, R44, 0x21 ;  /* 0x000000212c067836 */ /* 0x000fe20000000000 */
[----:B------:R-:W-:Y:S01]  /*2be0*/  FSEL R9, R72, -INF , !P4 ;  /* 0xff80000048097808 */ /* 0x000fe20006000000 */
[----:B------:R-:W-:Y:S01]  /*2bf0*/  VIADD R4, R44, 0x20 ;  /* 0x000000202c047836 */ /* 0x000fe20000000000 */
[----:B------:R-:W-:Y:S01]  /*2c00*/  ISETP.GE.AND P4, PT, R12, R98, PT ;  /* 0x000000620c00720c */ /* 0x000fe20003f86270 */
[----:B------:R-:W-:Y:S01]  /*2c10*/  HMMA.16816.F32.BF16 R16, R28, R42, R16 ;  /* 0x0000002a1c10723c */ /* 0x000fe20000041810 */
[----:B------:R-:W-:Y:S01]  /*2c20*/  BAR.SYNC.DEFER_BLOCKING 0x0 ;  /* 0x0000000000007b1d */ /* 0x000fe20000010000 */
[----:B------:R-:W-:Y:S01]  /*2c30*/  ISETP.GE.AND P1, PT, R14, R99, PT ;  /* 0x000000630e00720c */ /* 0x000fe20003f26270 */
[----:B------:R-:W-:Y:S01]  /*2c40*/  VIADD R11, R44, 0x29 ;  /* 0x000000292c0b7836 */ /* 0x000fe20000000000 */
[----:B------:R-:W-:-:S02]  /*2c50*/  FSEL R73, R73, -INF , !P0 ;  /* 0xff80000049497808 */ /* 0x000fc40004000000 */
[----:B------:R-:W-:Y:S01]  /*2c60*/  FSEL R8, R55, -INF , !P2 ;  /* 0xff80000037087808 */ /* 0x000fe20005000000 */
[C---:B---3--:R-:W-:Y:S01]  /*2c70*/  HMMA.16816.F32.BF16 R64, R28.reuse, R32, R64 ;  /* 0x000000201c40723c */ /* 0x048fe20000041840 */
[----:B------:R-:W-:Y:S02]  /*2c80*/  ISETP.GE.AND P0, PT, R14, R98, PT ;  /* 0x000000620e00720c */ /* 0x000fe40003f06270 */
[-C--:B------:R-:W-:Y:S02]  /*2c90*/  ISETP.GE.AND P2, PT, R12, R99.reuse, PT ;  /* 0x000000630c00720c */ /* 0x080fe40003f46270 */
[----:B------:R-:W-:Y:S01]  /*2ca0*/  FSEL R12, R26, -INF , !P4 ;  /* 0xff8000001a0c7808 */ /* 0x000fe20006000000 */
[----:B------:R-:W-:Y:S01]  /*2cb0*/  HMMA.16816.F32.BF16 R60, R28, R34, R60 ;  /* 0x000000221c3c723c */ /* 0x000fe2000004183c */
        /* <DEDUP_REMOVED lines=27> */
[----:B------:R-:W-:Y:S02]  /*2e70*/  FSEL R110, R18, -INF , !P5 ;  /* 0xff800000126e7808 */ /* 0x000fe40006800000 */
[----:B------:R-:W-:Y:S02]  /*2e80*/  FSEL R34, R17, -INF , !P2 ;  /* 0xff80000011227808 */ /* 0x000fe40005000000 */
[C---:B------:R-:W-:Y:S02]  /*2e90*/  ISETP.GE.AND P1, PT, R44.reuse, R99, PT ;  /* 0x000000632c00720c */ /* 0x040fe40003f26270 */
[CC--:B------:R-:W-:Y:S01]  /*2ea0*/  ISETP.GE.AND P3, PT, R44.reuse, R98.reuse, PT ;  /* 0x000000622c00720c */ /* 0x0c0fe20003f66270 */
[----:B------:R-:W-:Y:S01]  /*2eb0*/  VIADD R44, R44, 0x39 ;  /* 0x000000392c2c7836 */ /* 0x000fe20000000000 */
        /* <DEDUP_REMOVED lines=8> */
[----:B------:R-:W-:Y:S02]  /*2f40*/  FSEL R26, R67, -INF , !P2 ;  /* 0xff800000431a7808 */ /* 0x000fe40005000000 */
[CC--:B------:R-:W-:Y:S02]  /*2f50*/  ISETP.GE.AND P4, PT, R15.reuse, R99.reuse, PT ;  /* 0x000000630f00720c */ /* 0x0c0fe40003f86270 */
[----:B------:R-:W-:Y:S02]  /*2f60*/  ISETP.GE.AND P1, PT, R15, R98, PT ;  /* 0x000000620f00720c */ /* 0x000fe40003f26270 */
[----:B-1----:R-:W-:Y:S02]  /*2f70*/  @!P0 LEA R138, P2, R82, R96, 0x1 ;  /* 0x00000060528a8211 */ /* 0x002fe400078408ff */
[C---:B------:R-:W-:Y:S02]  /*2f80*/  ISETP.GE.AND P5, PT, R44.reuse, R99, PT ;  /* 0x000000632c00720c */ /* 0x040fe40003fa6270 */
[----:B------:R-:W-:-:S02]  /*2f90*/  ISETP.GE.AND P3, PT, R44, R98, PT ;  /* 0x000000622c00720c */ /* 0x000fc40003f66270 */
[----:B------:R-:W-:Y:S02]  /*2fa0*/  @!P0 LEA.HI.X R139, R82, R97, R100, 0x1, P2 ;  /* 0x00000061528b8211 */ /* 0x000fe400010f0c64 */
        /* <DEDUP_REMOVED lines=65> */
.L_x_5782:
[----:B------:R-:W-:-:S04]  /*33c0*/  LEA R101, -R90, RZ, 0x6 ;  /* 0x000000ff5a657211 */ /* 0x000fc800078e31ff */
[----:B------:R-:W-:-:S07]  /*33d0*/  SHF.R.S32.HI R15, RZ, 0x1f, R101 ;  /* 0x0000001fff0f7819 */ /* 0x000fce0000011465 */
.L_x_5783:
        /* <DEDUP_REMOVED lines=19> */
.L_x_5781:
        /* <DEDUP_REMOVED lines=88> */
[----:B------:R-:W-:Y:S01]  /*3a90*/  FADD.FTZ R135, R135, R102 ;  /* 0x0000006687877221 */ /* 0x000fe20000010000 */
[--C-:B------:R-:W-:Y:S01]  /*3aa0*/  FFMA.FTZ R105, R105, UR5, -R132.reuse ;  /* 0x0000000569697c23 */ /* 0x100fe20008010884 */
[----:B------:R-:W-:-:S04]  /*3ab0*/  FFMA.FTZ R109, R109, UR5, -R132 ;  /* 0x000000056d6d7c23 */ /* 0x000fc80008010884 */
[----:B------:R-:W-:Y:S08]  /*3ac0*/  MUFU.EX2 R35, R35 ;  /* 0x0000002300237308 */ /* 0x000ff00000000800 */
[----:B------:R-:W1:Y:S01]  /*3ad0*/  MUFU.EX2 R134, R134 ;  /* 0x0000008600867308 */ /* 0x000e620000000800 */
[----:B----4-:R-:W-:-:S07]  /*3ae0*/  F2FP.BF16.F32.PACK_AB R82, R111, R112 ;  /* 0x000000706f52723e */ /* 0x010fce00000010ff */
[----:B------:R-:W-:Y:S08]  /*3af0*/  MUFU.EX2 R133, R133 ;  /* 0x0000008500857308 */ /* 0x000ff00000000800 */
[----:B------:R-:W4:Y:S01]  /*3b00*/  MUFU.EX2 R32, R32 ;  /* 0x0000002000207308 */ /* 0x000f220000000800 */
[----:B-1----:R-:W-:Y:S01]  /*3b10*/  F2FP.BF16.F32.PACK_AB R81, R134, R35 ;  /* 0x000000238651723e */ /* 0x002fe200000010ff */
[----:B------:R-:W-:Y:S01]  /*3b20*/  FADD.FTZ R134, R35, R134 ;  /* 0x0000008623867221 */ /* 0x000fe20000010000 */
[----:B------:R-:W-:-:S05]  /*3b30*/  FFMA.FTZ R35, R106, UR5, -R29 ;  /* 0x000000056a237c23 */ /* 0x000fca000801081d */
[----:B------:R-:W-:Y:S08]  /*3b40*/  MUFU.EX2 R31, R31 ;  /* 0x0000001f001f7308 */ /* 0x000ff00000000800 */
[----:B------:R-:W1:Y:S01]  /*3b50*/  MUFU.EX2 R22, R22 ;  /* 0x0000001600167308 */ /* 0x000e620000000800 */
[----:B----4-:R-:W-:Y:S01]  /*3b60*/  F2FP.BF16.F32.PACK_AB R83, R32, R133 ;  /* 0x000000852053723e */ /* 0x010fe200000010ff */
[----:B------:R-:W-:-:S04]  /*3b70*/  FADD.FTZ R133, R133, R134 ;  /* 0x0000008685857221 */ /* 0x000fc80000010000 */
[----:B------:R-:W-:Y:S02]  /*3b80*/  FADD.FTZ R133, R32, R133 ;  /* 0x0000008520857221 */ /* 0x000fe40000010000 */
[C---:B------:R-:W-:Y:S01]  /*3b90*/  HMMA.16816.F32.BF16 R36, R80.reuse, R40, RZ ;  /* 0x000000285024723c */ /* 0x040fe200000418ff */
[----:B------:R-:W-:Y:S05]  /*3ba0*/  MUFU.EX2 R21, R21 ;  /* 0x0000001500157308 */ /* 0x000fea0000000800 */
[----:B------:R-:W-:Y:S03]  /*3bb0*/  HMMA.16816.F32.BF16 R40, R80, R42, RZ ;  /* 0x0000002a5028723c */ /* 0x000fe600000418ff */
[----:B------:R-:W4:Y:S01]  /*3bc0*/  MUFU.EX2 R20, R20 ;  /* 0x0000001400147308 */ /* 0x000f220000000800 */
[----:B-1----:R-:W-:-:S02]  /*3bd0*/  F2FP.BF16.F32.PACK_AB R4, R22, R31 ;  /* 0x0000001f1604723e */ /* 0x002fc400000010ff */
[C---:B------:R-:W-:Y:S05]  /*3be0*/  HMMA.16816.F32.BF16 R60, R80.reuse, R64, RZ ;  /* 0x00000040503c723c */ /* 0x040fea00000418ff */
[----:B------:R-:W-:Y:S01]  /*3bf0*/  MUFU.EX2 R30, R30 ;  /* 0x0000001e001e7308 */ /* 0x000fe20000000800 */
[C---:B------:R-:W-:Y:S06]  /*3c00*/  HMMA.16816.F32.BF16 R64, R80.reuse, R66, RZ ;  /* 0x000000425040723c */ /* 0x040fec00000418ff */
[----:B--2---:R-:W-:Y:S01]  /*3c10*/  HMMA.16816.F32.BF16 R68, R80, R72, RZ ;  /* 0x000000485044723c */ /* 0x004fe200000418ff */
[----:B------:R-:W1:Y:S01]  /*3c20*/  MUFU.EX2 R23, R23 ;  /* 0x0000001700177308 */ /* 0x000e620000000800 */
[----:B----4-:R-:W-:-:S04]  /*3c30*/  F2FP.BF16.F32.PACK_AB R6, R20, R21 ;  /* 0x000000151406723e */ /* 0x010fc800000010ff */
[C---:B------:R-:W-:Y:S03]  /*3c40*/  HMMA.16816.F32.BF16 R72, R80.reuse, R74, RZ ;  /* 0x0000004a5048723c */ /* 0x040fe600000418ff */
        /* <DEDUP_REMOVED lines=19> */
[C---:B------:R-:W-:Y:S06]  /*3d80*/  HMMA.16816.F32.BF16 R44, R4.reuse, R16, R44 ;  /* 0x00000010042c723c */ /* 0x040fec000004182c */
[C---:B------:R-:W-:Y:S01]  /*3d90*/  HMMA.16816.F32.BF16 R48, R4.reuse, R18, R48 ;  /* 0x000000120430723c */ /* 0x040fe20000041830 */
[----:B------:R-:W-:Y:S01]  /*3da0*/  MUFU.EX2 R35, R35 ;  /* 0x0000002300237308 */ /* 0x000fe20000000800 */
[----:B------:R-:W-:Y:S04]  /*3db0*/  LDSM.16.MT88.4 R16, [R114+0x6c00] ;  /* 0x006c00007210783b */ /* 0x000fe80000004200 */
[C---:B---3--:R-:W-:Y:S03]  /*3dc0*/  HMMA.16816.F32.BF16 R52, R4.reuse, R12, R52 ;  /* 0x0000000c0434723c */ /* 0x048fe60000041834 */
        /* <DEDUP_REMOVED lines=157> */
.L_x_5785:
[----:B------:R-:W-:-:S04]  /*47a0*/  LEA R4, -R88, RZ, 0x6 ;  /* 0x000000ff58047211 */ /* 0x000fc800078e31ff */
[----:B------:R-:W-:-:S07]  /*47b0*/  SHF.R.S32.HI R5, RZ, 0x1f, R4 ;  /* 0x0000001fff057819 */ /* 0x000fce0000011404 */
.L_x_5786:
[----:B------:R-:W-:Y:S02]  /*47c0*/  LEA R7, P2, R88, R4, 0x5 ;  /* 0x0000000458077211 */ /* 0x000fe400078428ff */
[----:B------:R-:W-:Y:S02]  /*47d0*/  LEA R3, P0, R92, UR8, 0x1 ;  /* 0x000000085c037c11 */ /* 0x000fe4000f8008ff */
[-C--:B------:R-:W-:Y:S02]  /*47e0*/  IADD3 R6, P3, R4, R92.reuse, RZ ;  /* 0x0000005c04067210 */ /* 0x080fe40007f7e0ff */
[----:B------:R-:W-:Y:S02]  /*47f0*/  IADD3 R7, P1, R7, R92, RZ ;  /* 0x0000005c07077210 */ /* 0x000fe40007f3e0ff */
[----:B------:R-:W-:Y:S02]  /*4800*/  LEA.HI.X R9, R88, R5, R89, 0x5, P2 ;  /* 0x0000000558097211 */ /* 0x000fe400010f2c59 */
[----:B------:R-:W-:-:S02]  /*4810*/  LEA.HI.X R92, R92, UR9, R84, 0x1, P0 ;  /* 0x000000095c5c7c11 */ /* 0x000fc400080f0c54 */
[----:B------:R-:W-:Y:S01]  /*4820*/  LEA R130, P0, R4, R3, 0x1 ;  /* 0x0000000304827211 */ /* 0x000fe200078008ff */
[--C-:B------:R-:W-:Y:S01]  /*4830*/  IMAD.X R3, R5, 0x1, R84.reuse, P3 ;  /* 0x0000000105037824 */ /* 0x100fe200018e0654 */
[----:B------:R-:W-:Y:S01]  /*4840*/  LEA R10, P3, R6, UR8, 0x1 ;  /* 0x00000008060a7c11 */ /* 0x000fe2000f8608ff */
[----:B------:R-:W-:Y:S01]  /*4850*/  IMAD.X R84, R9, 0x1, R84, P1 ;  /* 0x0000000109547824 */ /* 0x000fe200008e0654 */
[----:B------:R-:W-:Y:S02]  /*4860*/  LEA.HI.X R131, R4, R92, R5, 0x1, P0 ;  /* 0x0000005c04837211 */ /* 0x000fe400000f0c05 */
[----:B------:R-:W-:Y:S02]  /*4870*/  LEA R12, P1, R88, R130, 0x6 ;  /* 0x00000082580c7211 */ /* 0x000fe400078230ff */
[----:B------:R-:W-:Y:S01]  /*4880*/  LEA R14, P0, R7, UR8, 0x1 ;  /* 0x00000008070e7c11 */ /* 0x000fe2000f8008ff */
[----:B------:R-:W-:Y:S01]  /*4890*/  @!PT LDS RZ, [RZ] ;  /* 0x00000000fffff984 */ /* 0x000fe20000000800 */
[----:B------:R-:W-:Y:S01]  /*48a0*/  @!PT LDS RZ, [RZ] ;  /* 0x00000000fffff984 */ /* 0x000fe20000000800 */
[----:B------:R-:W-:Y:S01]  /*48b0*/  @!PT LDS RZ, [RZ] ;  /* 0x00000000fffff984 */ /* 0x000fe20000000800 */
[----:B------:R-:W-:Y:S01]  /*48c0*/  LDGSTS.E.BYPASS.LTC128B.128 [R121+0x6000], desc[UR10][R130.64] ;  /* 0x0600000082797fae */ /* 0x000fe2000b901d4a */
[----:B------:R-:W-:Y:S01]  /*48d0*/  LEA.HI.X R11, R6, UR9, R3, 0x1, P3 ;  /* 0x00000009060b7c11 */ /* 0x000fe200098f0c03 */
[----:B------:R-:W-:Y:S01]  /*48e0*/  IMAD.MOV.U32 R3, RZ, RZ, 0x20 ;  /* 0x00000020ff037424 */ /* 0x000fe200078e00ff */
[----:B------:R-:W-:-:S02]  /*48f0*/  LEA.HI.X R13, R88, R131, R89, 0x6, P1 ;  /* 0x00000083580d7211 */ /* 0x000fc400008f3459 */
[----:B------:R-:W-:Y:S01]  /*4900*/  LEA.HI.X R15, R7, UR9, R84, 0x1, P0 ;  /* 0x00000009070f7c11 */ /* 0x000fe200080f0c54 */
[----:B------:R-:W-:Y:S01]  /*4910*/  LDGSTS.E.BYPASS.LTC128B.128 [R121+0x7000], desc[UR10][R10.64+0x40] ;  /* 0x070000400a797fae */ /* 0x000fe2000b901d4a */
[----:B------:R-:W-:-:S03]  /*4920*/  LOP3.LUT P0, RZ, R124, 0x2, RZ, 0xc0, !PT ;  /* 0x000000027cff7812 */ /* 0x000fc6000780c0ff */
[----:B------:R1:W-:Y:S01]  /*4930*/  LDGSTS.E.BYPASS.LTC128B.128 [R121+0x8000], desc[UR10][R10.64+0x80] ;  /* 0x080000800a797fae */ /* 0x0003e2000b901d4a */
[----:B------:R-:W-:-:S03]  /*4940*/  SEL R3, R3, 0xffffffe0, !P0 ;  /* 0xffffffe003037807 */ /* 0x000fc60004000000 */
[----:B------:R-:W-:Y:S02]  /*4950*/  LDGSTS.E.BYPASS.LTC128B.128 [R121+0x6800], desc[UR10][R12.64] ;  /* 0x068000000c797fae */ /* 0x000fe4000b901d4a */
[----:B------:R-:W-:Y:S02]  /*4960*/  IMAD.IADD R3, R116, 0x1, R3 ;  /* 0x0000000174037824 */ /* 0x000fe400078e0203 */
[----:B------:R-:W-:Y:S04]  /*4970*/  LDGSTS.E.BYPASS.LTC128B.128 [R121+0x7800], desc[UR10][R14.64+0x40] ;  /* 0x078000400e797fae */ /* 0x000fe8000b901d4a */
[----:B------:R2:W-:Y:S04]  /*4980*/  LDGSTS.E.BYPASS.LTC128B.128 [R121+0x8800], desc[UR10][R14.64+0x80] ;  /* 0x088000800e797fae */ /* 0x0005e8000b901d4a */
[----:B------:R-:W-:Y:S04]  /*4990*/  LDSM.16.M88.4 R4, [R117] ;  /* 0x000000007504783b */ /* 0x000fe80000000200 */
[----:B------:R-:W3:Y:S04]  /*49a0*/  LDSM.16.M88.4 R28, [R116+0x3000] ;  /* 0x00300000741c783b */ /* 0x000ee80000000200 */
[----:B------:R-:W4:Y:S04]  /*49b0*/  LDSM.16.M88.4 R20, [R116+0x3400] ;  /* 0x003400007414783b */ /* 0x000f280000000200 */
[----:B------:R-:W-:Y:S04]  /*49c0*/  LDSM.16.M88.4 R84, [R115] ;  /* 0x000000007354783b */ /* 0x000fe80000000200 */
[----:B-1----:R-:W1:Y:S04]  /*49d0*/  LDSM.16.M88.4 R8, [R3+0x3000] ;  /* 0x003000000308783b */ /* 0x002e680000000200 */
[----:B------:R-:W5:Y:S04]  /*49e0*/  LDSM.16.M88.4 R16, [R3+0x3400] ;  /* 0x003400000310783b */ /* 0x000f680000000200 */
[----:B--2---:R-:W2:Y:S04]  /*49f0*/  LDSM.16.M88.4 R12, [R116+0x3800] ;  /* 0x00380000740c783b */ /* 0x004ea80000000200 */
[----:B------:R-:W-:Y:S04]  /*4a00*/  LDSM.16.M88.4 R92, [R116+0x3c00] ;  /* 0x003c0000745c783b */ /* 0x000fe80000000200 */
        /* <DEDUP_REMOVED lines=10> */
[C---:B--2---:R-:W-:Y:S06]  /*4ab0*/  HMMA.16816.F32.BF16 R16, R4.reuse, R12, RZ ;  /* 0x0000000c0410723c */ /* 0x044fec00000418ff */
[----:B------:R-:W-:-:S15]  /*4ac0*/  HMMA.16816.F32.BF16 R12, R4, R14, RZ ;  /* 0x0000000e040c723c */ /* 0x000fde00000418ff */
[----:B------:R-:W-:-:S03]  /*4ad0*/  NOP ;  /* 0x0000000000007918 */ /* 0x000fc60000000000 */
[C---:B-1----:R-:W-:Y:S06]  /*4ae0*/  HMMA.16816.F32.BF16 R16, R84.reuse, R8, R16 ;  /* 0x000000085410723c */ /* 0x042fec0000041810 */
[----:B------:R-:W-:Y:S06]  /*4af0*/  HMMA.16816.F32.BF16 R12, R84, R10, R12 ;  /* 0x0000000a540c723c */ /* 0x000fec000004180c */
[C---:B------:R-:W-:Y:S06]  /*4b00*/  HMMA.16816.F32.BF16 R8, R4.reuse, R92, RZ ;  /* 0x0000005c0408723c */ /* 0x040fec00000418ff */
        /* <DEDUP_REMOVED lines=56> */
[C---:B-1----:R-:W-:Y:S01]  /*4e90*/  HMMA.16816.F32.BF16 R8, R92.reuse, R84, R8 ;  /* 0x000000545c08723c */ /* 0x042fe20000041808 */
[----:B------:R-:W1:Y:S05]  /*4ea0*/  S2R R85, SR_TID.X ;  /* 0x0000000000557919 */ /* 0x000e6a0000002100 */
[----:B------:R-:W-:Y:S01]  /*4eb0*/  HMMA.16816.F32.BF16 R4, R92, R86, R4 ;  /* 0x000000565c04723c */ /* 0x000fe20000041804 */
[----:B-1----:R-:W-:-:S05]  /*4ec0*/  IMAD.SHL.U32 R85, R85, 0x2, RZ ;  /* 0x0000000255557824 */ /* 0x002fca00078e00ff */
[----:B------:R-:W-:-:S05]  /*4ed0*/  LOP3.LUT R85, R85, 0x6, RZ, 0xc0, !PT ;  /* 0x0000000655557812 */ /* 0x000fca00078ec0ff */
[----:B------:R-:W-:-:S04]  /*4ee0*/  IMAD R84, R120, 0x40, R85 ;  /* 0x0000004078547824 */ /* 0x000fc800078e0255 */
[C---:B------:R-:W-:Y:S02]  /*4ef0*/  VIADD R85, R84.reuse, 0x1 ;  /* 0x0000000154557836 */ /* 0x040fe40000000000 */
[C---:B------:R-:W-:Y:S01]  /*4f00*/  VIADD R3, R84.reuse, 0x9 ;  /* 0x0000000954037836 */ /* 0x040fe20000000000 */
[----:B------:R-:W-:Y:S02]  /*4f10*/  BAR.SYNC.DEFER_BLOCKING 0x0 ;  /* 0x0000000000007b1d */ /* 0x000fe40000010000 */
[CC--:B------:R-:W-:Y:S02]  /*4f20*/  ISETP.GE.AND P1, PT, R85.reuse, R99.reuse, PT ;  /* 0x000000635500720c */ /* 0x0c0fe40003f26270 */
[-C--:B------:R-:W-:Y:S01]  /*4f30*/  ISETP.GE.AND P5, PT, R85, R98.reuse, PT ;  /* 0x000000625500720c */ /* 0x080fe20003fa6270 */
[C---:B------:R-:W-:Y:S01]  /*4f40*/  VIADD R85, R84.reuse, 0x8 ;  /* 0x0000000854557836 */ /* 0x040fe20000000000 */
[CC--:B------:R-:W-:Y:S02]  /*4f50*/  ISETP.GE.AND P4, PT, R3.reuse, R99.reuse, PT ;  /* 0x000000630300720c */ /* 0x0c0fe40003f86270 */
[----:B------:R-:W-:Y:S01]  /*4f60*/  ISETP.GE.AND P0, PT, R3, R98, PT ;  /* 0x000000620300720c */ /* 0x000fe20003f06270 */
[----:B------:R-:W-:Y:S01]  /*4f70*/  VIADD R3, R84, 0x10 ;  /* 0x0000001054037836 */ /* 0x000fe20000000000 */
        /* <DEDUP_REMOVED lines=58> */
[----:B------:R-:W-:Y:S02]  /*5320*/  ISETP.GE.AND P3, PT, R84, R99, PT ;  /* 0x000000635400720c */ /* 0x000fe40003f66270 */
[----:B------:R-:W-:-:S02]  /*5330*/  FSEL R111, R9, -INF , !P4 ;  /* 0xff800000096f7808 */ /* 0x000fc40006000000 */
[----:B------:R-:W-:Y:S02]  /*5340*/  FSEL R94, R11, -INF , !P0 ;  /* 0xff8000000b5e7808 */ /* 0x000fe40004000000 */
[C---:B------:R-:W-:Y:S02]  /*5350*/  ISETP.GE.AND P4, PT, R3.reuse, R99, PT ;  /* 0x000000630300720c */ /* 0x040fe40003f86270 */
[----:B------:R-:W-:Y:S02]  /*5360*/  ISETP.GE.AND P0, PT, R3, R98, PT ;  /* 0x000000620300720c */ /* 0x000fe40003f06270 */
[----:B------:R-:W-:Y:S02]  /*5370*/  FSEL R3, R32, -INF , !P3 ;  /* 0xff80000020037808 */ /* 0x000fe40005800000 */
[----:B------:R-:W-:Y:S02]  /*5380*/  ISETP.GT.AND P3, PT, R120, R119, PT ;  /* 0x000000777800720c */ /* 0x000fe40003f64270 */
[----:B------:R-:W-:-:S02]  /*5390*/  FSEL R92, R10, -INF , !P2 ;  /* 0xff8000000a5c7808 */ /* 0x000fc40005000000 */
        /* <DEDUP_REMOVED lines=9> */
[----:B------:R-:W-:Y:S02]  /*5430*/  MOV R8, RZ ;  /* 0x000000ff00087202 */ /* 0x000fe40000000f00 */
        /* <DEDUP_REMOVED lines=9> */
[C---:B------:R-:W-:Y:S02]  /*54d0*/  IADD3 R14, R6.reuse, -0x40, RZ ;  /* 0xffffffc0060e7810 */ /* 0x040fe40007ffe0ff */
[----:B------:R-:W-:Y:S02]  /*54e0*/  IABS R10, R6 ;  /* 0x00000006000a7213 */ /* 0x000fe40000000000 */
[----:B------:R-:W-:Y:S02]  /*54f0*/  IABS R8, R14 ;  /* 0x0000000e00087213 */ /* 0x000fe40000000000 */
[-C--:B------:R-:W-:Y:S01]  /*5500*/  LOP3.LUT R6, R6, R5.reuse, RZ, 0x3c, !PT ;  /* 0x0000000506067212 */ /* 0x080fe200078e3cff */
[C---:B------:R-:W-:Y:S01]  /*5510*/  IMAD.HI.U32 R13, R11.reuse, R10, RZ ;  /* 0x0000000a0b0d7227 */ /* 0x040fe200078e00ff */
[----:B------:R-:W-:Y:S02]  /*5520*/  LOP3.LUT R14, R14, R5, RZ, 0x3c, !PT ;  /* 0x000000050e0e7212 */ /* 0x000fe400078e3cff */
[----:B------:R-:W-:Y:S01]  /*5530*/  ISETP.GE.AND P2, PT, R6, RZ, PT ;  /* 0x000000ff0600720c */ /* 0x000fe20003f46270 */
        /* <DEDUP_REMOVED lines=26> */
[----:B------:R-:W-:-:S04]  /*56e0*/  IMAD.IADD R8, R7, 0x1, -R4 ;  /* 0x0000000107087824 */ /* 0x000fc800078e0a04 */
[----:B------:R-:W-:Y:S02]  /*56f0*/  IMAD R8, R8, R5, -0x40 ;  /* 0xffffffc008087424 */ /* 0x000fe400078e0205 */
[----:B------:R-:W3:Y:S03]  /*5700*/  LDC.64 R4, c[0x0][0x230] ;  /* 0x00008c00ff047b82 */ /* 0x000ee60000000a00 */
[----:B------:R-:W-:Y:S01]  /*5710*/  SHF.R.S32.HI R7, RZ, 0x1f, R8 ;  /* 0x0000001fff077819 */ /* 0x000fe20000011408 */
[----:B-1----:R-:W-:Y:S01]  /*5720*/  IMAD.WIDE.U32 R10, R8, R90, RZ ;  /* 0x0000005a080a7225 */ /* 0x002fe200078e00ff */
[----:B--2---:R-:W-:-:S03]  /*5730*/  IADD3 R9, -R6, R9, RZ ;  /* 0x0000000906097210 */ /* 0x004fc60007ffe1ff */
[----:B------:R-:W-:Y:S01]  /*5740*/  IMAD R6, R7, R90, RZ ;  /* 0x0000005a07067224 */ /* 0x000fe200078e02ff */
[----:B------:R-:W-:-:S03]  /*5750*/  SHF.R.S32.HI R7, RZ, 0x1f, R9 ;  /* 0x0000001fff077819 */ /* 0x000fc60000011409 */
[----:B------:R-:W-:Y:S02]  /*5760*/  IMAD R6, R8, R91, R6 ;  /* 0x0000005b08067224 */ /* 0x000fe400078e0206 */
[-C--:B---3--:R-:W-:Y:S02]  /*5770*/  IMAD R8, R7, R4.reuse, RZ ;  /* 0x0000000407087224 */ /* 0x088fe400078e02ff */
[----:B------:R-:W-:Y:S02]  /*5780*/  IMAD.IADD R11, R11, 0x1, R6 ;  /* 0x000000010b0b7824 */ /* 0x000fe400078e0206 */
[C---:B------:R-:W-:Y:S02]  /*5790*/  IMAD R5, R9.reuse, R5, R8 ;  /* 0x0000000509057224 */ /* 0x040fe400078e0208 */
[----:B------:R-:W-:-:S04]  /*57a0*/  IMAD.WIDE.U32 R10, R9, R4, R10 ;  /* 0x00000004090a7225 */ /* 0x000fc800078e000a */
[----:B------:R-:W-:Y:S01]  /*57b0*/  IMAD.MOV.U32 R4, RZ, RZ, R10 ;  /* 0x000000ffff047224 */ /* 0x000fe200078e000a */
[----:B------:R-:W-:Y:S01]  /*57c0*/  IADD3 R5, R11, R5, RZ ;  /* 0x000000050b057210 */ /* 0x000fe20007ffe0ff */
[----:B------:R-:W-:Y:S06]  /*57d0*/  BRA `(.L_x_5789) ;  /* 0x0000000000087947 */ /* 0x000fec0003800000 */
.L_x_5788:
[----:B------:R-:W-:-:S04]  /*57e0*/  LEA R4, -R90, RZ, 0x6 ;  /* 0x000000ff5a047211 */ /* 0x000fc800078e31ff */
[----:B------:R-:W-:-:S07]  /*57f0*/  SHF.R.S32.HI R5, RZ, 0x1f, R4 ;  /* 0x0000001fff057819 */ /* 0x000fce0000011404 */
.L_x_5789:
        /* <DEDUP_REMOVED lines=20> */
.L_x_5787:
        /* <DEDUP_REMOVED lines=39> */
[----:B------:R-:W3:Y:S04]  /*5bb0*/  SHFL.BFLY PT, R4, R5, 0x1, 0x1f ;  /* 0x0c201f0005047f89 */ /* 0x000ee800000e0000 */
[----:B------:R-:W4:Y:S01]  /*5bc0*/  LDSM.16.MT88.4 R8, [R114+0x6000] ;  /* 0x006000007208783b */ /* 0x000f220000004200 */
[----:B--2---:R-:W-:-:S04]  /*5bd0*/  FMNMX.FTZ R91, R6, R91, !PT ;  /* 0x0000005b065b7209 */ /* 0x004fc80007810000 */
[C---:B------:R-:W-:Y:S01]  /*5be0*/  FSETP.NEU.FTZ.AND P1, PT, R91.reuse, -INF , PT ;  /* 0xff8000005b00780b */ /* 0x040fe20003f3d000 */
[----:B------:R-:W-:-:S03]  /*5bf0*/  FMUL.FTZ R148, R91, UR5 ;  /* 0x000000055b947c20 */ /* 0x000fc60008410000 */
[----:B------:R-:W-:Y:S02]  /*5c00*/  FSEL R147, R91, RZ, P1 ;  /* 0x000000ff5b937208 */ /* 0x000fe40000800000 */
[----:B------:R-:W-:-:S03]  /*5c10*/  FSEL R148, R148, RZ, P1 ;  /* 0x000000ff94947208 */ /* 0x000fc60000800000 */
[----:B------:R-:W-:Y:S02]  /*5c20*/  FADD.FTZ R147, R2, -R147 ;  /* 0x8000009302937221 */ /* 0x000fe40000010000 */
[--C-:B------:R-:W-:Y:S01]  /*5c30*/  FFMA.FTZ R146, R3, UR5, -R148.reuse ;  /* 0x0000000503927c23 */ /* 0x100fe20008010894 */
[----:B---3--:R-:W-:Y:S01]  /*5c40*/  FMNMX.FTZ R3, R5, R4, !PT ;  /* 0x0000000405037209 */ /* 0x008fe20007810000 */
[--C-:B------:R-:W-:Y:S01]  /*5c50*/  FFMA.FTZ R98, R85, UR5, -R148.reuse ;  /* 0x0000000555627c23 */ /* 0x100fe20008010894 */
[--C-:B------:R-:W-:Y:S01]  /*5c60*/  FFMA.FTZ R101, R33, UR5, -R148.reuse ;  /* 0x0000000521657c23 */ /* 0x100fe20008010894 */
[--C-:B-1----:R-:W-:Y:S01]  /*5c70*/  FFMA.FTZ R96, R29, UR5, -R148.reuse ;  /* 0x000000051d607c23 */ /* 0x102fe20008010894 */
        /* <DEDUP_REMOVED lines=42> */
[----:B------:R-:W1:Y:S01]  /*5f20*/  MUFU.EX2 R95, R95 ;  /* 0x0000005f005f7308 */ /* 0x000e620000000800 */
[----:B---3--:R-:W-:-:S07]  /*5f30*/  F2FP.BF16.F32.PACK_AB R86, R96, R101 ;  /* 0x000000656056723e */ /* 0x008fce00000010ff */
[----:B------:R-:W-:Y:S08]  /*5f40*/  MUFU.EX2 R103, R103 ;  /* 0x0000006700677308 */ /* 0x000ff00000000800 */
[----:B------:R-:W3:Y:S01]  /*5f50*/  MUFU.EX2 R147, R147 ;  /* 0x0000009300937308 */ /* 0x000ee20000000800 */
[----:B-1----:R-:W-:-:S07]  /*5f60*/  F2FP.BF16.F32.PACK_AB R85, R95, R97 ;  /* 0x000000615f55723e */ /* 0x002fce00000010ff */
[----:B------:R-:W1:Y:S08]  /*5f70*/  MUFU.EX2 R2, R2 ;  /* 0x0000000200027308 */ /* 0x000e700000000800 */
[----:B------:R-:W5:Y:S01]  /*5f80*/  MUFU.EX2 R0, R0 ;  /* 0x0000000000007308 */ /* 0x000f620000000800 */
        /* <DEDUP_REMOVED lines=35> */
[C---:B----4-:R-:W-:Y:S01]  /*61c0*/  HMMA.16816.F32.BF16 R4, R84.reuse, R8, R4 ;  /* 0x000000085404723c */ /* 0x050fe20000041804 */
[-C--:B------:R-:W-:Y:S01]  /*61d0*/  FMUL.FTZ R64, R64, R147.reuse ;  /* 0x0000009340407220 */ /* 0x080fe20000410000 */
[-C--:B------:R-:W-:Y:S01]  /*61e0*/  FMUL.FTZ R65, R65, R147.reuse ;  /* 0x0000009341417220 */ /* 0x080fe20000410000 */
[-C--:B------:R-:W-:Y:S01]  /*61f0*/  FMUL.FTZ R66, R66, R2.reuse ;  /* 0x0000000242427220 */ /* 0x080fe20000410000 */
[-C--:B------:R-:W-:Y:S01]  /*6200*/  FMUL.FTZ R67, R67, R2.reuse ;  /* 0x0000000243437220 */ /* 0x080fe20000410000 */
[----:B------:R-:W-:Y:S01]  /*6210*/  FMUL.FTZ R36, R68, R147 ;  /* 0x0000009344247220 */ /* 0x000fe20000410000 */
[C---:B------:R-:W-:Y:S01]  /*6220*/  HMMA.16816.F32.BF16 R8, R84.reuse, R10, R40 ;  /* 0x0000000a5408723c */ /* 0x040fe20000041828 */
[----:B------:R-:W3:Y:S01]  /*6230*/  MUFU.EX2 R140, R140 ;  /* 0x0000008c008c7308 */ /* 0x000ee20000000800 */
[----:B-1----:R-:W-:Y:S01]  /*6240*/  F2FP.BF16.F32.PACK_AB R52, R144, R145 ;  /* 0x000000919034723e */ /* 0x002fe200000010ff */
[----:B------:R-:W1:Y:S01]  /*6250*/  LDSM.16.MT88.4 R40, [R114+0x8000] ;  /* 0x008000007228783b */ /* 0x000e620000004200 */
[-C--:B------:R-:W-:Y:S01]  /*6260*/  FMUL.FTZ R37, R69, R147.reuse ;  /* 0x0000009345257220 */ /* 0x080fe20000410000 */
[-C--:B------:R-:W-:Y:S01]  /*6270*/  FMUL.FTZ R38, R70, R2.reuse ;  /* 0x0000000246267220 */ /* 0x080fe20000410000 */
[C---:B------:R-:W-:Y:S01]  /*6280*/  HMMA.16816.F32.BF16 R12, R84.reuse, R16, R12 ;  /* 0x00000010540c723c */ /* 0x040fe2000004180c */
[-C--:B------:R-:W-:Y:S01]  /*6290*/  FMUL.FTZ R39, R71, R2.reuse ;  /* 0x0000000247277220 */ /* 0x080fe20000410000 */
[-C--:B------:R-:W-:Y:S01]  /*62a0*/  FMUL.FTZ R72, R72, R147.reuse ;  /* 0x0000009348487220 */ /* 0x080fe20000410000 */
[----:B------:R-:W-:Y:S01]  /*62b0*/  MUFU.EX2 R143, R143 ;  /* 0x0000008f008f7308 */ /* 0x000fe20000000800 */
[-C--:B------:R-:W-:Y:S01]  /*62c0*/  FMUL.FTZ R73, R73, R147.reuse ;  /* 0x0000009349497220 */ /* 0x080fe20000410000 */
[-C--:B------:R-:W-:Y:S01]  /*62d0*/  FMUL.FTZ R74, R74, R2.reuse ;  /* 0x000000024a4a7220 */ /* 0x080fe20000410000 */
[C---:B------:R-:W-:Y:S01]  /*62e0*/  HMMA.16816.F32.BF16 R16, R84.reuse, R18, R48 ;  /* 0x000000125410723c */ /* 0x040fe20000041830 */
[-C--:B------:R-:W-:Y:S01]  /*62f0*/  FMUL.FTZ R75, R75, R2.reuse ;  /* 0x000000024b4b7220 */ /* 0x080fe20000410000 */
[----:B------:R-:W4:Y:S01]  /*6300*/  LDSM.16.MT88.4 R48, [R113+0x8000] ;  /* 0x008000007130783b */ /* 0x000f220000004200 */
[-C--:B------:R-:W-:Y:S01]  /*6310*/  FMUL.FTZ R44, R76, R147.reuse ;  /* 0x000000934c2c7220 */ /* 0x080fe20000410000 */
[----:B------:R-:W-:Y:S01]  /*6320*/  FMUL.FTZ R45, R77, R147 ;  /* 0x000000934d2d7220 */ /* 0x000fe20000410000 */
[----:B------:R-:W5:Y:S01]  /*6330*/  MUFU.EX2 R142, R142 ;  /* 0x0000008e008e7308 */ /* 0x000f620000000800 */
[----:B---3--:R-:W-:Y:S01]  /*6340*/  F2FP.BF16.F32.PACK_AB R54, R140, R141 ;  /* 0x0000008d8c36723e */ /* 0x008fe200000010ff */
[C---:B--2---:R-:W-:Y:S01]  /*6350*/  HMMA.16816.F32.BF16 R28, R84.reuse, R32, R28 ;  /* 0x00000020541c723c */ /* 0x044fe2000004181c */
        /* <DEDUP_REMOVED lines=19> */
[----:B------:R-:W-:Y:S01]  /*6490*/  MOV R2, R91 ;  /* 0x0000005b00027202 */ /* 0x000fe20000000f00 */
[----:B-1----:R-:W-:Y:S01]  /*64a0*/  HMMA.16816.F32.BF16 R36, R84, R40, R36 ;  /* 0x000000285424723c */ /* 0x002fe20000041824 */
[----:B------:R-:W-:Y:S01]  /*64b0*/  FADD.FTZ R96, R96, R101 ;  /* 0x0000006560607221 */ /* 0x000fe20000010000 */
[----:B------:R-:W-:-:S03]  /*64c0*/  FADD.FTZ R0, R0, R103 ;  /* 0x0000006700007221 */ /* 0x000fc60000010000 */
[----:B------:R-:W-:Y:S01]  /*64d0*/  FADD.FTZ R145, R145, R96 ;  /* 0x0000006091917221 */ /* 0x000fe20000010000 */
[C---:B------:R-:W-:Y:S01]  /*64e0*/  HMMA.16816.F32.BF16 R40, R84.reuse, R42, R72 ;  /* 0x0000002a5428723c */ /* 0x040fe20000041848 */
[----:B--2---:R-:W-:Y:S01]  /*64f0*/  F2FP.BF16.F32.PACK_AB R55, R100, R137 ;  /* 0x000000896437723e */ /* 0x004fe200000010ff */
[----:B------:R-:W-:Y:S01]  /*6500*/  LDSM.16.MT88.4 R72, [R114+0x8800] ;  /* 0x008800007248783b */ /* 0x000fe20000004200 */
[----:B------:R-:W-:Y:S01]  /*6510*/  MUFU.EX2 R150, R150 ;  /* 0x0000009600967308 */ /* 0x000fe20000000800 */
[----:B------:R-:W-:Y:S01]  /*6520*/  FADD.FTZ R143, R143, R0 ;  /* 0x000000008f8f7221 */ /* 0x000fe20000010000 */
[----:B------:R-:W-:Y:S01]  /*6530*/  FADD.FTZ R144, R144, R145 ;  /* 0x0000009190907221 */ /* 0x000fe20000010000 */
[----:B----4-:R-:W-:Y:S01]  /*6540*/  HMMA.16816.F32.BF16 R44, R84, R48, R44 ;  /* 0x00000030542c723c */ /* 0x010fe2000004182c */
[----:B------:R-:W-:Y:S01]  /*6550*/  MOV R0, R3 ;  /* 0x0000000300007202 */ /* 0x000fe20000000f00 */
[----:B------:R-:W-:Y:S01]  /*6560*/  FADD.FTZ R142, R142, R143 ;  /* 0x0000008f8e8e7221 */ /* 0x000fe20000010000 */
[----:B------:R-:W-:-:S02]  /*6570*/  FADD.FTZ R141, R141, R144 ;  /* 0x000000908d8d7221 */ /* 0x000fc40000010000 */
[----:B------:R-:W-:Y:S01]  /*6580*/  MUFU.EX2 R105, R105 ;  /* 0x0000006900697308 */ /* 0x000fe20000000800 */
[----:B------:R-:W-:Y:S01]  /*6590*/  HMMA.16816.F32.BF16 R4, R52, R56, R4 ;  /* 0x000000383404723c */ /* 0x000fe20000041804 */
[----:B------:R-:W-:-:S05]  /*65a0*/  FADD.FTZ R140, R140, R141 ;  /* 0x0000008d8c8c7221 */ /* 0x000fca0000010000 */
        /* <DEDUP_REMOVED lines=55> */
[----:B------:R-:W2:Y:S05]  /*6920*/  LDSM.16.MT88.4 R4, [R113+0x8c00] ;  /* 0x008c00007104783b */ /* 0x000eaa0000004200 */
[----:B------:R-:W-:Y:S01]  /*6930*/  HMMA.16816.F32.BF16 R40, R84, R42, R8 ;  /* 0x0000002a5428723c */ /* 0x000fe20000041808 */
[----:B------:R-:W5:Y:S05]  /*6940*/  LDSM.16.MT88.4 R8, [R114+0x8c00] ;  /* 0x008c00007208783b */ /* 0x000f6a0000004200 */
[C---:B---3--:R-:W-:Y:S06]  /*6950*/  HMMA.16816.F32.BF16 R20, R52.reuse, R60, R20 ;  /* 0x0000003c3414723c */ /* 0x048fec0000041814 */
[C---:B------:R-:W-:Y:S06]  /*6960*/  HMMA.16816.F32.BF16 R24, R52.reuse, R62, R24 ;  /* 0x0000003e3418723c */ /* 0x040fec0000041818 */
[C---:B-1----:R-:W-:Y:S06]  /*6970*/  HMMA.16816.F32.BF16 R28, R52.reuse, R56, R28 ;  /* 0x00000038341c723c */ /* 0x042fec000004181c */
[----:B------:R-:W-:Y:S01]  /*6980*/  HMMA.16816.F32.BF16 R32, R52, R58, R32 ;  /* 0x0000003a3420723c */ /* 0x000fe20000041820 */
[----:B------:R-:W1:Y:S05]  /*6990*/  LDSM.16.MT88.4 R56, [R114+0x7c00] ;  /* 0x007c00007238783b */ /* 0x000e6a0000004200 */
[C---:B----4-:R-:W-:Y:S06]  /*69a0*/  HMMA.16816.F32.BF16 R44, R84.reuse, R48, R12 ;  /* 0x00000030542c723c */ /* 0x050fec000004180c */
[C---:B--2---:R-:W-:Y:S06]  /*69b0*/  HMMA.16816.F32.BF16 R76, R84.reuse, R4, R76 ;  /* 0x00000004544c723c */ /* 0x044fec000004184c */
[----:B-----5:R-:W-:Y:S01]  /*69c0*/  HMMA.16816.F32.BF16 R68, R84, R8, R68 ;  /* 0x000000085444723c */ /* 0x020fe20000041844 */
        /* <DEDUP_REMOVED lines=19> */
[----:B------:R-:W-:Y:S03]  /*6b00*/  HMMA.16816.F32.BF16 R72, R84, R10, R72 ;  /* 0x0000000a5448723c */ /* 0x000fe60000041848 */
[----:B------:R-:W-:-:S03]  /*6b10*/  FADD.FTZ R94, R94, R135 ;  /* 0x000000875e5e7221 */ /* 0x000fc60000010000 */
[----:B------:R-:W-:Y:S01]  /*6b20*/  HMMA.16816.F32.BF16 R80, R84, R6, R80 ;  /* 0x000000065450723c */ /* 0x000fe20000041850 */
[----:B------:R-:W-:-:S15]  /*6b30*/  FADD.FTZ R108, R93, R94 ;  /* 0x0000005e5d6c7221 */ /* 0x000fde0000010000 */
[----:B------:R-:W-:-:S08]  /*6b40*/  NOP ;  /* 0x0000000000007918 */ /* 0x000fd00000000000 */
.L_x_5784:
[----:B------:R-:W-:Y:S05]  /*6b50*/  @!P3 BRA `(.L_x_5790) ;  /* 0x000000200094b947 */ /* 0x000fea0003800000 */
[----:B------:R-:W-:Y:S01]  /*6b60*/  IMAD.MOV.U32 R5, RZ, RZ, 0x20 ;  /* 0x00000020ff057424 */ /* 0x000fe200078e00ff */
[----:B------:R-:W-:Y:S01]  /*6b70*/  LOP3.LUT P0, RZ, R124, 0x2, RZ, 0xc0, !PT ;  /* 0x000000027cff7812 */ /* 0x000fe2000780c0ff */
[C---:B------:R-:W-:Y:S01]  /*6b80*/  IMAD.U32 R135, R88.reuse, -0x40, RZ ;  /* 0xffffffc058877824 */ /* 0x040fe200078e00ff */
[----:B------:R-:W-:Y:S01]  /*6b90*/  SHF.L.U64.HI R89, R88, 0x5, R89 ;  /* 0x0000000558597819 */ /* 0x000fe20000010259 */
[----:B------:R-:W-:Y:S01]  /*6ba0*/  IMAD.U32 R133, R90, -0x40, RZ ;  /* 0xffffffc05a857824 */ /* 0x000fe200078e00ff */
[----:B------:R-:W-:Y:S01]  /*6bb0*/  SEL R5, R5, 0xffffffe0, !P0 ;  /* 0xffffffe005057807 */ /* 0x000fe20004000000 */
[----:B------:R-:W-:Y:S01]  /*6bc0*/  IMAD.SHL.U32 R88, R88, 0x20, RZ ;  /* 0x0000002058587824 */ /* 0x000fe200078e00ff */
[----:B------:R-:W-:Y:S01]  /*6bd0*/  SHF.R.S32.HI R134, RZ, 0x1f, R135 ;  /* 0x0000001fff867819 */ /* 0x000fe20000011487 */
[----:B------:R-:W-:Y:S01]  /*6be0*/  IMAD.MOV.U32 R3, RZ, RZ, R0 ;  /* 0x000000ffff037224 */ /* 0x000fe200078e0000 */
[----:B------:R-:W-:Y:S01]  /*6bf0*/  SHF.R.S32.HI R132, RZ, 0x1f, R133 ;  /* 0x0000001fff847819 */ /* 0x000fe20000011485 */
[----:B------:R-:W-:Y:S01]  /*6c00*/  IMAD.MOV.U32 R85, RZ, RZ, R2 ;  /* 0x000000ffff557224 */ /* 0x000fe200078e0002 */
[C---:B------:R-:W-:Y:S01]  /*6c10*/  SHF.L.U64.HI R136, R88.reuse, 0x1, R89 ;  /* 0x0000000158887819 */ /* 0x040fe20000010259 */
[----:B------:R-:W-:Y:S01]  /*6c20*/  IMAD.SHL.U32 R137, R88, 0x2, RZ ;  /* 0x0000000258897824 */ /* 0x000fe200078e00ff */
[----:B------:R-:W-:Y:S01]  /*6c30*/  IADD3 R112, R5, 0x3000, R116 ;  /* 0x0000300005707810 */ /* 0x000fe20007ffe074 */
[----:B------:R-:W-:-:S06]  /*6c40*/  ULDC UR4, c[0x0][0x2ec] ;  /* 0x0000bb0000047ab9 */ /* 0x000fcc0000000800 */
.L_x_5794:
        /* <DEDUP_REMOVED lines=67> */
.L_x_5791:
        /* <DEDUP_REMOVED lines=8> */
[----:B------:R-:W-:Y:S01]  /*7100*/  ISETP.GT.AND P0, PT, R120, R119, PT ;  /* 0x000000777800720c */ /* 0x000fe20003f04270 */
        /* <DEDUP_REMOVED lines=20> */
[----:B------:R-:W2:Y:S05]  /*7250*/  LDSM.16.M88.4 R88, [R112] ;  /* 0x000000007058783b */ /* 0x000eaa0000000200 */
        /* <DEDUP_REMOVED lines=72> */
[----:B------:R-:W-:Y:S04]  /*76e0*/  SHF.L.U32 R87, R120, 0x6, RZ ;  /* 0x0000000678577819 */ /* 0x000fe800000006ff */
[----:B------:R-:W-:Y:S01]  /*76f0*/  IABS R93, R87 ;  /* 0x00000057005d7213 */ /* 0x000fe20000000000 */
[C---:B------:R-:W-:Y:S01]  /*7700*/  VIADD R95, R87.reuse, 0xffffffc0 ;  /* 0xffffffc0575f7836 */ /* 0x040fe20000000000 */
[-C--:B-1----:R-:W-:Y:S02]  /*7710*/  IABS R84, R0.reuse ;  /* 0x0000000000547213 */ /* 0x082fe40000000000 */
[----:B------:R-:W-:Y:S02]  /*7720*/  LOP3.LUT R87, R87, R0, RZ, 0x3c, !PT ;  /* 0x0000000057577212 */ /* 0x000fe400078e3cff */
[----:B------:R-:W1:Y:S02]  /*7730*/  I2F.RP R86, R84 ;  /* 0x0000005400567306 */ /* 0x000e640000209400 */
[----:B------:R-:W-:Y:S08]  /*7740*/  ISETP.GE.AND P2, PT, R87, RZ, PT ;  /* 0x000000ff5700720c */ /* 0x000ff00003f46270 */
        /* <DEDUP_REMOVED lines=18> */
[-C--:B------:R-:W-:Y:S01]  /*7870*/  @!P3 IADD3 R93, R93, -R84.reuse, RZ ;  /* 0x800000545d5db210 */ /* 0x080fe20007ffe0ff */
[----:B------:R-:W-:Y:S02]  /*7880*/  @!P3 VIADD R86, R86, 0x1 ;  /* 0x000000015656b836 */ /* 0x000fe40000000000 */
[----:B------:R-:W-:Y:S01]  /*7890*/  @!P1 IMAD.IADD R89, R89, 0x1, -R84 ;  /* 0x0000000159599824 */ /* 0x000fe200078e0a54 */
[-C--:B------:R-:W-:Y:S01]  /*78a0*/  ISETP.GE.U32.AND P5, PT, R93, R84.reuse, PT ;  /* 0x000000545d00720c */ /* 0x080fe20003fa6070 */
[----:B------:R-:W-:Y:S01]  /*78b0*/  @!P1 VIADD R2, R2, 0x1 ;  /* 0x0000000102029836 */ /* 0x000fe20000000000 */
[----:B------:R-:W-:Y:S02]  /*78c0*/  ISETP.NE.AND P1, PT, R0, RZ, PT ;  /* 0x000000ff0000720c */ /* 0x000fe40003f25270 */
[----:B------:R-:W-:Y:S02]  /*78d0*/  ISETP.GE.U32.AND P4, PT, R89, R84, PT ;  /* 0x000000545900720c */ /* 0x000fe40003f86070 */
[----:B------:R-:W-:Y:S01]  /*78e0*/  LOP3.LUT R93, RZ, R0, RZ, 0x33, !PT ;  /* 0x00000000ff5d7212 */ /* 0x000fe200078e33ff */
[----:B------:R-:W1:Y:S06]  /*78f0*/  LDC.64 R88, c[0x0][0x248] ;  /* 0x00009200ff587b82 */ /* 0x000e6c0000000a00 */
[----:B------:R-:W-:Y:S04]  /*7900*/  @P5 VIADD R86, R86, 0x1 ;  /* 0x0000000156565836 */ /* 0x000fe80000000000 */
[----:B------:R-:W-:Y:S02]  /*7910*/  @P4 IADD3 R2, R2, 0x1, RZ ;  /* 0x0000000102024810 */ /* 0x000fe40007ffe0ff */
[----:B------:R-:W-:Y:S03]  /*7920*/  @!P2 IADD3 R86, -R86, RZ, RZ ;  /* 0x000000ff5656a210 */ /* 0x000fe60007ffe1ff */
[----:B------:R-:W-:Y:S05]  /*7930*/  @!P0 IMAD.MOV R2, RZ, RZ, -R2 ;  /* 0x000000ffff028224 */ /* 0x000fea00078e0a02 */
        /* <DEDUP_REMOVED lines=22> */
.L_x_5793:
        /* <DEDUP_REMOVED lines=15> */
.L_x_5792:
        /* <DEDUP_REMOVED lines=140> */
[----:B------:R-:W-:Y:S01]  /*8450*/  FFMA.FTZ R109, R31, UR4, -R106 ;  /* 0x000000041f6d7c23 */ /* 0x000fe2000801086a */
[----:B------:R-:W-:Y:S01]  /*8460*/  LDSM.16.MT88.4 R100, [R113+0x6800] ;  /* 0x006800007164783b */ /* 0x000fe20000004200 */
[----:B-1----:R-:W-:Y:S01]  /*8470*/  F2FP.BF16.F32.PACK_AB R95, R88, R111 ;  /* 0x0000006f585f723e */ /* 0x002fe200000010ff */
[----:B------:R-:W-:Y:S01]  /*8480*/  FADD.FTZ R106, R107, R160 ;  /* 0x000000a06b6a7221 */ /* 0x000fe20000010000 */
[----:B------:R-:W-:Y:S01]  /*8490*/  FFMA.FTZ R110, R3, R108, R110 ;  /* 0x0000006c036e7223 */ /* 0x000fe2000001006e */
[--C-:B------:R-:W-:Y:S03]  /*84a0*/  FFMA.FTZ R155, R25, UR4, -R153.reuse ;  /* 0x00000004199b7c23 */ /* 0x100fe60008010899 */
[----:B------:R-:W-:Y:S01]  /*84b0*/  MUFU.EX2 R160, R109 ;  /* 0x0000006d00a07308 */ /* 0x000fe20000000800 */
[----:B------:R-:W-:Y:S01]  /*84c0*/  FADD.FTZ R108, R105, R106 ;  /* 0x0000006a696c7221 */ /* 0x000fe20000010000 */
[----:B------:R-:W-:Y:S01]  /*84d0*/  FADD.FTZ R110, R104, R110 ;  /* 0x0000006e686e7221 */ /* 0x000fe20000010000 */
[C---:B------:R-:W-:Y:S01]  /*84e0*/  HMMA.16816.F32.BF16 R36, R92.reuse, R96, R36 ;  /* 0x000000605c24723c */ /* 0x040fe20000041824 */
[----:B------:R-:W-:Y:S04]  /*84f0*/  LDSM.16.MT88.4 R104, [R114+0x6c00] ;  /* 0x006c00007268783b */ /* 0x000fe80000004200 */
[----:B------:R-:W-:Y:S01]  /*8500*/  FADD.FTZ R165, R111, R110 ;  /* 0x0000006e6fa57221 */ /* 0x000fe20000010000 */
[C---:B------:R-:W-:Y:S01]  /*8510*/  HMMA.16816.F32.BF16 R40, R92.reuse, R98, R40 ;  /* 0x000000625c28723c */ /* 0x040fe20000041828 */
[----:B------:R-:W1:Y:S02]  /*8520*/  MUFU.EX2 R145, R145 ;  /* 0x0000009100917308 */ /* 0x000e640000000800 */
[----:B------:R-:W2:Y:S01]  /*8530*/  LDSM.16.MT88.4 R96, [R113+0x6000] ;  /* 0x006000007160783b */ /* 0x000ea20000004200 */
[----:B------:R-:W-:Y:S01]  /*8540*/  ISETP.GT.AND P0, PT, R120, R119, PT ;  /* 0x000000777800720c */ /* 0x000fe20003f04270 */
[----:B------:R-:W-:Y:S01]  /*8550*/  FADD.FTZ R111, R90, R108 ;  /* 0x0000006c5a6f7221 */ /* 0x000fe20000010000 */
[--C-:B------:R-:W-:Y:S01]  /*8560*/  FFMA.FTZ R157, R28, UR4, -R153.reuse ;  /* 0x000000041c9d7c23 */ /* 0x100fe20008010899 */
[--C-:B------:R-:W-:Y:S01]  /*8570*/  FFMA.FTZ R158, R29, UR4, -R153.reuse ;  /* 0x000000041d9e7c23 */ /* 0x100fe20008010899 */
[--C-:B------:R-:W-:Y:S03]  /*8580*/  FFMA.FTZ R154, R32, UR4, -R153.reuse ;  /* 0x00000004209a7c23 */ /* 0x100fe60008010899 */
[----:B------:R-:W-:Y:S01]  /*8590*/  MUFU.EX2 R147, R147 ;  /* 0x0000009300937308 */ /* 0x000fe20000000800 */
[----:B------:R-:W-:Y:S01]  /*85a0*/  FFMA.FTZ R153, R33, UR4, -R153 ;  /* 0x0000000421997c23 */ /* 0x000fe20008010899 */
[----:B------:R-:W-:Y:S01]  /*85b0*/  FADD.FTZ R88, R88, R165 ;  /* 0x000000a558587221 */ /* 0x000fe20000010000 */
[----:B------:R-:W-:Y:S02]  /*85c0*/  MOV R3, R0 ;  /* 0x0000000000037202 */ /* 0x000fe40000000f00 */
[----:B------:R-:W-:Y:S05]  /*85d0*/  MOV R85, R2 ;  /* 0x0000000200557202 */ /* 0x000fea0000000f00 */
[----:B------:R-:W3:Y:S10]  /*85e0*/  MUFU.EX2 R140, R140 ;  /* 0x0000008c008c7308 */ /* 0x000ef40000000800 */
[----:B------:R-:W-:Y:S10]  /*85f0*/  MUFU.EX2 R141, R141 ;  /* 0x0000008d008d7308 */ /* 0x000ff40000000800 */
[----:B------:R-:W4:Y:S10]  /*8600*/  MUFU.EX2 R142, R142 ;  /* 0x0000008e008e7308 */ /* 0x000f340000000800 */
[----:B------:R-:W-:Y:S01]  /*8610*/  MUFU.EX2 R144, R144 ;  /* 0x0000009000907308 */ /* 0x000fe20000000800 */
[C---:B--2---:R-:W-:Y:S06]  /*8620*/  HMMA.16816.F32.BF16 R44, R92.reuse, R96, R44 ;  /* 0x000000605c2c723c */ /* 0x044fec000004182c */
[C---:B------:R-:W-:Y:S01]  /*8630*/  HMMA.16816.F32.BF16 R48, R92.reuse, R98, R48 ;  /* 0x000000625c30723c */ /* 0x040fe20000041830 */
[----:B------:R-:W2:Y:S02]  /*8640*/  LDSM.16.MT88.4 R96, [R114+0x7000] ;  /* 0x007000007260783b */ /* 0x000ea40000004200 */
        /* <DEDUP_REMOVED lines=15> */
[----:B------:R-:W2:Y:S01]  /*8740*/  MUFU.EX2 R161, R161 ;  /* 0x000000a100a17308 */ /* 0x000ea20000000800 */
[C---:B------:R-:W-:Y:S01]  /*8750*/  HMMA.16816.F32.BF16 R64, R92.reuse, R98, R64 ;  /* 0x000000625c40723c */ /* 0x040fe20000041840 */
[----:B------:R-:W1:Y:S08]  /*8760*/  LDSM.16.MT88.4 R96, [R114+0x8000] ;  /* 0x008000007260783b */ /* 0x000e700000004200 */
        /* <DEDUP_REMOVED lines=11> */
[----:B------:R-:W-:Y:S02]  /*8820*/  FADD.FTZ R146, R146, R111 ;  /* 0x0000006f92927221 */ /* 0x000fe40000010000 */
[----:B------:R-:W-:Y:S01]  /*8830*/  LDSM.16.MT88.4 R108, [R114+0x7c00] ;  /* 0x007c0000726c783b */ /* 0x000fe20000004200 */
[----:B---3--:R-:W-:Y:S01]  /*8840*/  F2FP.BF16.F32.PACK_AB R93, R140, R147 ;  /* 0x000000938c5d723e */ /* 0x008fe200000010ff */
[----:B------:R-:W-:Y:S01]  /*8850*/  FADD.FTZ R147, R147, R88 ;  /* 0x0000005893937221 */ /* 0x000fe20000010000 */
[----:B----4-:R-:W-:Y:S01]  /*8860*/  F2FP.BF16.F32.PACK_AB R94, R142, R141 ;  /* 0x0000008d8e5e723e */ /* 0x010fe200000010ff */
[----:B------:R-:W-:Y:S01]  /*8870*/  FADD.FTZ R88, R145, R146 ;  /* 0x0000009291587221 */ /* 0x000fe20000010000 */
[----:B-----5:R-:W-:Y:S01]  /*8880*/  F2FP.BF16.F32.PACK_AB R95, R143, R144 ;  /* 0x000000908f5f723e */ /* 0x020fe200000010ff */
[----:B------:R-:W-:Y:S02]  /*8890*/  FADD.FTZ R147, R140, R147 ;  /* 0x000000938c937221 */ /* 0x000fe40000010000 */
        /* <DEDUP_REMOVED lines=37> */
[C---:B------:R-:W-:Y:S06]  /*8af0*/  HMMA.16816.F32.BF16 R44, R92.reuse, R100, R44 ;  /* 0x000000645c2c723c */ /* 0x040fec000004182c */
        /* <DEDUP_REMOVED lines=14> */
[----:B------:R-:W-:Y:S01]  /*8be0*/  F2FP.BF16.F32.PACK_AB R92, R158, R157 ;  /* 0x0000009d9e5c723e */ /* 0x000fe200000010ff */
[----:B------:R-:W-:Y:S03]  /*8bf0*/  FADD.FTZ R157, R157, R150 ;  /* 0x000000969d9d7221 */ /* 0x000fe60000010000 */
[----:B--2---:R-:W-:Y:S01]  /*8c00*/  F2FP.BF16.F32.PACK_AB R93, R160, R161 ;  /* 0x000000a1a05d723e */ /* 0x004fe200000010ff */
[----:B------:R-:W-:Y:S01]  /*8c10*/  FADD.FTZ R161, R161, R156 ;  /* 0x0000009ca1a17221 */ /* 0x000fe20000010000 */
[----:B------:R-:W-:Y:S01]  /*8c20*/  F2FP.BF16.F32.PACK_AB R94, R153, R154 ;  /* 0x0000009a995e723e */ /* 0x000fe200000010ff */
[----:B------:R-:W-:Y:S01]  /*8c30*/  FADD.FTZ R157, R158, R157 ;  /* 0x0000009d9e9d7221 */ /* 0x000fe20000010000 */
[----:B------:R-:W-:Y:S01]  /*8c40*/  F2FP.BF16.F32.PACK_AB R95, R90, R163 ;  /* 0x000000a35a5f723e */ /* 0x000fe200000010ff */
[----:B------:R-:W-:Y:S02]  /*8c50*/  FADD.FTZ R160, R160, R161 ;  /* 0x000000a1a0a07221 */ /* 0x000fe40000010000 */
[----:B------:R-:W-:Y:S02]  /*8c60*/  FADD.FTZ R154, R154, R157 ;  /* 0x0000009d9a9a7221 */ /* 0x000fe40000010000 */
        /* <DEDUP_REMOVED lines=8> */
[C---:B------:R-:W-:Y:S05]  /*8cf0*/  HMMA.16816.F32.BF16 R56, R92.reuse, R110, R56 ;  /* 0x0000006e5c38723c */ /* 0x040fea0000041838 */
[----:B------:R-:W-:Y:S01]  /*8d00*/  FADD.FTZ R109, R153, R154 ;  /* 0x0000009a996d7221 */ /* 0x000fe20000010000 */
[C---:B---3--:R-:W-:Y:S05]  /*8d10*/  HMMA.16816.F32.BF16 R60, R92.reuse, R100, R60 ;  /* 0x000000645c3c723c */ /* 0x048fea000004183c */
[----:B------:R-:W-:Y:S01]  /*8d20*/  FADD.FTZ R108, R90, R163 ;  /* 0x000000a35a6c7221 */ /* 0x000fe20000010000 */
[C---:B------:R-:W-:Y:S06]  /*8d30*/  HMMA.16816.F32.BF16 R64, R92.reuse, R102, R64 ;  /* 0x000000665c40723c */ /* 0x040fec0000041840 */
[C---:B--2---:R-:W-:Y:S06]  /*8d40*/  HMMA.16816.F32.BF16 R68, R92.reuse, R104, R68 ;  /* 0x000000685c44723c */ /* 0x044fec0000041844 */
[C---:B------:R-:W-:Y:S06]  /*8d50*/  HMMA.16816.F32.BF16 R72, R92.reuse, R106, R72 ;  /* 0x0000006a5c48723c */ /* 0x040fec0000041848 */
[C---:B-1----:R-:W-:Y:S06]  /*8d60*/  HMMA.16816.F32.BF16 R76, R92.reuse, R96, R76 ;  /* 0x000000605c4c723c */ /* 0x042fec000004184c */
[----:B------:R-:W-:Y:S01]  /*8d70*/  HMMA.16816.F32.BF16 R80, R92, R98, R80 ;  /* 0x000000625c50723c */ /* 0x000fe20000041850 */
[----:B------:R-:W-:Y:S11]  /*8d80*/  @!UPT UIADD3 URZ, URZ, URZ, URZ ;  /* 0x0000003f3f3ff290 */ /* 0x000ff6000fffe03f */
[----:B------:R-:W-:Y:S01]  /*8d90*/  @!UPT UIADD3 URZ, URZ, URZ, URZ ;  /* 0x0000003f3f3ff290 */ /* 0x000fe2000fffe03f */
[----:B------:R-:W-:Y:S11]  /*8da0*/  @P0 BRA `(.L_x_5794) ;  /* 0xffffffdc00a80947 */ /* 0x000ff6000383ffff */
.L_x_5790:
        /* <DEDUP_REMOVED lines=24> */
[----:B------:R-:W-:Y:S01]  /*8f30*/  SHF.L.U32 R12, R12, 0x2, RZ ;  /* 0x000000020c0c7819 */ /* 0x000fe200000006ff */
[----:B---3--:R-:W-:Y:S01]  /*8f40*/  FADD.FTZ R6, R3, R6 ;  /* 0x0000000603067221 */ /* 0x008fe20000010000 */
[----:B------:R-:W-:Y:S02]  /*8f50*/  LEA.HI R14, R14, R11, RZ, 0x3 ;  /* 0x0000000b0e0e7211 */ /* 0x000fe400078f18ff */
[----:B------:R-:W-:Y:S02]  /*8f60*/  LOP3.LUT R12, R12, 0x3fffff00, RZ, 0xc0, !PT ;  /* 0x3fffff000c0c7812 */ /* 0x000fe400078ec0ff */
[----:B------:R-:W-:Y:S02]  /*8f70*/  LEA.HI R3, R4, R5, RZ, 0x5 ;  /* 0x0000000504037211 */ /* 0x000fe400078f28ff */
[----:B------:R-:W-:Y:S02]  /*8f80*/  LOP3.LUT R14, R14, 0xfffffff8, RZ, 0xc0, !PT ;  /* 0xfffffff80e0e7812 */ /* 0x000fe400078ec0ff */
[----:B------:R-:W-:-:S02]  /*8f90*/  LEA R123, R123, R12, 0x5 ;  /* 0x0000000c7b7b7211 */ /* 0x000fc400078e28ff */
[----:B------:R-:W-:Y:S02]  /*8fa0*/  FSETP.NE.FTZ.AND P3, PT, R7, RZ, PT ;  /* 0x000000ff0700720b */ /* 0x000fe40003f75000 */
[----:B------:R-:W-:Y:S02]  /*8fb0*/  LEA.HI R12, R4, R5, RZ, 0x4 ;  /* 0x00000005040c7211 */ /* 0x000fe400078f20ff */
[----:B------:R-:W-:Y:S02]  /*8fc0*/  SHF.R.S32.HI R10, RZ, 0x5, R3 ;  /* 0x00000005ff0a7819 */ /* 0x000fe40000011403 */
[----:B------:R-:W-:Y:S02]  /*8fd0*/  IADD3 R11, R11, -R14, RZ ;  /* 0x8000000e0b0b7210 */ /* 0x000fe40007ffe0ff */
[----:B------:R-:W-:Y:S02]  /*8fe0*/  SHF.R.S32.HI R12, RZ, 0x4, R12 ;  /* 0x00000004ff0c7819 */ /* 0x000fe4000001140c */
[----:B------:R-:W-:-:S02]  /*8ff0*/  FSETP.NE.FTZ.AND P2, PT, R6, RZ, PT ;  /* 0x000000ff0600720b */ /* 0x000fc40003f55000 */
[----:B------:R-:W-:Y:S01]  /*9000*/  LEA R10, R10, R13, 0x8 ;  /* 0x0000000d0a0a7211 */ /* 0x000fe200078e40ff */
[----:B------:R-:W-:Y:S01]  /*9010*/  IMAD.SHL.U32 R12, R12, 0x40, RZ ;  /* 0x000000400c0c7824 */ /* 0x000fe200078e00ff */
[----:B------:R-:W-:Y:S01]  /*9020*/  LEA.HI R13, R11, R11, RZ, 0x1 ;  /* 0x0000000b0b0d7211 */ /* 0x000fe200078f08ff */
[----:B------:R-:W2:Y:S01]  /*9030*/  @P3 MUFU.RCP R9, R7 ;  /* 0x0000000700093308 */ /* 0x000ea20000001000 */
[----:B------:R-:W-:Y:S02]  /*9040*/  MOV R8, 0x3f800000 ;  /* 0x3f80000000087802 */ /* 0x000fe40000000f00 */
[----:B------:R-:W-:Y:S02]  /*9050*/  LOP3.LUT R14, R13, 0x1fffffe, RZ, 0xc0, !PT ;  /* 0x01fffffe0d0e7812 */ /* 0x000fe400078ec0ff */
[----:B------:R-:W-:Y:S02]  /*9060*/  SHF.R.S32.HI R13, RZ, 0x1, R13 ;  /* 0x00000001ff0d7819 */ /* 0x000fe4000001140d */
[----:B------:R-:W-:Y:S01]  /*9070*/  LOP3.LUT R15, R12, 0xc0, RZ, 0xc0, !PT ;  /* 0x000000c00c0f7812 */ /* 0x000fe200078ec0ff */
[----:B------:R-:W3:Y:S01]  /*9080*/  @P2 MUFU.RCP R8, R6 ;  /* 0x0000000600082308 */ /* 0x000ee20000001000 */
[----:B------:R-:W-:-:S02]  /*9090*/  SHF.L.U32 R12, R13, 0x6, RZ ;  /* 0x000000060d0c7819 */ /* 0x000fc400000006ff */
[----:B------:R-:W-:Y:S02]  /*90a0*/  IADD3 R11, R11, -R14, RZ ;  /* 0x8000000e0b0b7210 */ /* 0x000fe40007ffe0ff */
[----:B------:R-:W-:Y:S02]  /*90b0*/  LOP3.LUT R16, R12, 0xc0, RZ, 0xc0, !PT ;  /* 0x000000c00c107812 */ /* 0x000fe400078ec0ff */
[----:B------:R-:W-:Y:S01]  /*90c0*/  LOP3.LUT R12, R13, 0x1, RZ, 0xc0, !PT ;  /* 0x000000010d0c7812 */ /* 0x000fe200078ec0ff */
[----:B------:R-:W4:Y:S01]  /*90d0*/  @P3 MUFU.LG2 R7, R7 ;  /* 0x0000000700073308 */ /* 0x000f220000000c00 */
[----:B------:R-:W-:Y:S01]  /*90e0*/  LEA R10, R11, R10, 0x4 ;  /* 0x0000000a0b0a7211 */ /* 0x000fe200078e20ff */
        /* <DEDUP_REMOVED lines=31> */
[----:B---3--:R-:W-:Y:S01]  /*92e0*/  FMUL.FTZ R39, R8, R39 ;  /* 0x0000002708277220 */ /* 0x008fe20000410000 */
        /* <DEDUP_REMOVED lines=27> */
[----:B------:R-:W2:Y:S01]  /*94a0*/  @P2 MUFU.LG2 R6, R6 ;  /* 0x0000000600062308 */ /* 0x000ea20000000c00 */
[C---:B------:R-:W-:Y:S01]  /*94b0*/  @P1 IADD3 R8, R10.reuse, 0x20, RZ ;  /* 0x000000200a081810 */ /* 0x040fe20007ffe0ff */
[----:B------:R-:W-:Y:S01]  /*94c0*/  STS.64 [R10+0x400], R38 ;  /* 0x000400260a007388 */ /* 0x000fe20000000a00 */
[----:B------:R-:W-:Y:S01]  /*94d0*/  IADD3 R12, R10, R9, RZ ;  /* 0x000000090a0c7210 */ /* 0x000fe20007ffe0ff */
[----:B----4-:R-:W-:Y:S01]  /*94e0*/  @P3 FMUL.FTZ R7, R7, 0.69314718246459960938 ;  /* 0x3f31721807073820 */ /* 0x010fe20000410000 */
[----:B------:R-:W-:Y:S01]  /*94f0*/  IADD3 R13, R9, R8, RZ ;  /* 0x00000008090d7210 */ /* 0x000fe20007ffe0ff */
[----:B------:R-:W-:Y:S01]  /*9500*/  STS.64 [R8], R40 ;  /* 0x0000002808007388 */ /* 0x000fe20000000a00 */
[----:B------:R-:W-:-:S02]  /*9510*/  LEA R122, R122, R123, 0x2 ;  /* 0x0000007b7a7a7211 */ /* 0x000fc400078e10ff */
[----:B------:R-:W-:Y:S01]  /*9520*/  LOP3.LUT R11, R11, R14, RZ, 0x3c, !PT ;  /* 0x0000000e0b0b7212 */ /* 0x000fe200078e3cff */
[----:B------:R-:W-:Y:S01]  /*9530*/  STS.64 [R8+0x400], R42 ;  /* 0x0004002a08007388 */ /* 0x000fe20000000a00 */
[----:B------:R-:W-:Y:S02]  /*9540*/  LEA.HI R4, R4, R5, RZ, 0x3 ;  /* 0x0000000504047211 */ /* 0x000fe400078f18ff */
[----:B------:R-:W-:Y:S01]  /*9550*/  IADD3 R11, R122, R11, RZ ;  /* 0x0000000b7a0b7210 */ /* 0x000fe20007ffe0ff */
[----:B------:R-:W-:Y:S01]  /*9560*/  STS.64 [R12], R44 ;  /* 0x0000002c0c007388 */ /* 0x000fe20000000a00 */
[----:B------:R-:W-:-:S03]  /*9570*/  LOP3.LUT R4, R4, 0xfffffff8, RZ, 0xc0, !PT ;  /* 0xfffffff804047812 */ /* 0x000fc600078ec0ff */
[----:B------:R-:W-:Y:S01]  /*9580*/  STS.64 [R12+0x400], R46 ;  /* 0x0004002e0c007388 */ /* 0x000fe20000000a00 */
[----:B------:R-:W-:-:S03]  /*9590*/  IADD3 R4, -R4, R5, RZ ;  /* 0x0000000504047210 */ /* 0x000fc60007ffe1ff */
[----:B------:R-:W-:Y:S04]  /*95a0*/  STS.64 [R13], R48 ;  /* 0x000000300d007388 */ /* 0x000fe80000000a00 */
[----:B------:R3:W-:Y:S04]  /*95b0*/  STS.64 [R13+0x400], R50 ;  /* 0x000400320d007388 */ /* 0x0007e80000000a00 */
[----:B------:R-:W-:Y:S04]  /*95c0*/  STS.64 [R10+0x2000], R52 ;  /* 0x002000340a007388 */ /* 0x000fe80000000a00 */
[----:B------:R4:W-:Y:S04]  /*95d0*/  STS.64 [R10+0x2400], R54 ;  /* 0x002400360a007388 */ /* 0x0009e80000000a00 */
[----:B------:R-:W-:Y:S04]  /*95e0*/  STS.64 [R8+0x2000], R56 ;  /* 0x0020003808007388 */ /* 0x000fe80000000a00 */
[----:B------:R-:W-:Y:S04]  /*95f0*/  STS.64 [R8+0x2400], R58 ;  /* 0x0024003a08007388 */ /* 0x000fe80000000a00 */
[----:B------:R-:W-:Y:S04]  /*9600*/  STS.64 [R12+0x2000], R60 ;  /* 0x0020003c0c007388 */ /* 0x000fe80000000a00 */
[----:B------:R-:W-:Y:S01]  /*9610*/  STS.64 [R12+0x2400], R62 ;  /* 0x0024003e0c007388 */ /* 0x000fe20000000a00 */
[----:B---3--:R-:W-:-:S03]  /*9620*/  LEA R50, R11, UR5, 0x2 ;  /* 0x000000050b327c11 */ /* 0x008fc6000f8e10ff */
[----:B------:R-:W-:Y:S01]  /*9630*/  STS.64 [R13+0x2000], R64 ;  /* 0x002000400d007388 */ /* 0x000fe20000000a00 */
[----:B------:R-:W3:Y:S03]  /*9640*/  @P3 LDC R51, c[0x0][0x2e8] ;  /* 0x0000ba00ff333b82 */ /* 0x000ee60000000800 */
[----:B------:R-:W-:Y:S01]  /*9650*/  STS.64 [R13+0x2400], R66 ;  /* 0x002400420d007388 */ /* 0x000fe20000000a00 */
[----:B----4-:R-:W-:-:S03]  /*9660*/  LOP3.LUT R54, R3, 0xffffffe0, RZ, 0xc0, !PT ;  /* 0xffffffe003367812 */ /* 0x010fc600078ec0ff */
[----:B------:R-:W-:Y:S01]  /*9670*/  STS.64 [R10+0x4000], R68 ;  /* 0x004000440a007388 */ /* 0x000fe20000000a00 */
[----:B------:R-:W4:Y:S01]  /*9680*/  @P2 LDC R53, c[0x0][0x2e8] ;  /* 0x0000ba00ff352b82 */ /* 0x000f220000000800 */
[----:B------:R-:W-:Y:S01]  /*9690*/  IMAD.MOV.U32 R3, RZ, RZ, -0x800000 ;  /* 0xff800000ff037424 */ /* 0x000fe200078e00ff */
[----:B------:R-:W-:Y:S01]  /*96a0*/  IADD3 R54, R5, -R54, RZ ;  /* 0x8000003605367210 */ /* 0x000fe20007ffe0ff */
[----:B------:R5:W-:Y:S01]  /*96b0*/  STS.64 [R10+0x4400], R70 ;  /* 0x004400460a007388 */ /* 0x000be20000000a00 */
[----:B------:R-:W-:Y:S02]  /*96c0*/  IADD3 R5, -R125, RZ, RZ ;  /* 0x000000ff7d057210 */ /* 0x000fe40007ffe1ff */
[----:B------:R-:W-:Y:S01]  /*96d0*/  LOP3.LUT P0, RZ, R54, 0x3, RZ, 0xc0, !PT ;  /* 0x0000000336ff7812 */ /* 0x000fe2000780c0ff */
[----:B------:R-:W-:Y:S04]  /*96e0*/  STS.64 [R8+0x4000], R72 ;  /* 0x0040004808007388 */ /* 0x000fe80000000a00 */
[----:B------:R1:W-:Y:S04]  /*96f0*/  STS.64 [R8+0x4400], R74 ;  /* 0x0044004a08007388 */ /* 0x0003e80000000a00 */
[----:B------:R1:W-:Y:S01]  /*9700*/  STS.64 [R12+0x4000], R76 ;  /* 0x0040004c0c007388 */ /* 0x0003e20000000a00 */
[----:B---3--:R-:W-:Y:S01]  /*9710*/  @P3 FFMA.FTZ R3, R2, R51, R7 ;  /* 0x0000003302033223 */ /* 0x008fe20000010007 */
[----:B--2---:R-:W-:Y:S01]  /*9720*/  @P2 FMUL.FTZ R7, R6, 0.69314718246459960938 ;  /* 0x3f31721806072820 */ /* 0x004fe20000410000 */
[----:B------:R-:W-:Y:S01]  /*9730*/  MOV R2, 0xff800000 ;  /* 0xff80000000027802 */ /* 0x000fe20000000f00 */
[----:B------:R2:W-:Y:S04]  /*9740*/  STS.64 [R12+0x4400], R78 ;  /* 0x0044004e0c007388 */ /* 0x0005e80000000a00 */
[----:B------:R2:W-:Y:S01]  /*9750*/  STS.64 [R13+0x4000], R80 ;  /* 0x004000500d007388 */ /* 0x0005e20000000a00 */
[----:B----4-:R-:W-:-:S03]  /*9760*/  @P2 FFMA.FTZ R2, R0, R53, R7 ;  /* 0x0000003500022223 */ /* 0x010fc60000010007 */
[----:B------:R2:W-:Y:S01]  /*9770*/  STS.64 [R13+0x4400], R82 ;  /* 0x004400520d007388 */ /* 0x0005e20000000a00 */
[----:B-----5:R-:W3:Y:S08]  /*9780*/  LDC.64 R10, c[0x0][0x2c0] ;  /* 0x0000b000ff0a7b82 */ /* 0x020ef00000000a00 */
[----:B------:R-:W-:Y:S08]  /*9790*/  BAR.SYNC.DEFER_BLOCKING 0x0 ;  /* 0x0000000000007b1d */ /* 0x000ff00000010000 */
[----:B-1----:R-:W1:Y:S01]  /*97a0*/  LDC R8, c[0x0][0x270] ;  /* 0x00009c00ff087b82 */ /* 0x002e620000000800 */
[----:B------:R-:W4:Y:S01]  /*97b0*/  S2R R9, SR_TID.X ;  /* 0x0000000000097919 */ /* 0x000f220000002100 */
[----:B------:R-:W3:Y:S01]  /*97c0*/  S2R R48, SR_CTAID.Y ;  /* 0x0000000000307919 */ /* 0x000ee20000002600 */
[----:B------:R-:W5:Y:S01]  /*97d0*/  S2R R49, SR_CTAID.X ;  /* 0x0000000000317919 */ /* 0x000f620000002500 */
[----:B------:R2:W1:Y:S04]  /*97e0*/  LDS.128 R44, [R50] ;  /* 0x00000000322c7984 */ /* 0x0004680000000c00 */
[----:B------:R2:W1:Y:S02]  /*97f0*/  LDS.128 R40, [R50+0x800] ;  /* 0x0008000032287984 */ /* 0x0004640000000c00 */
[----:B-1----:R-:W-:-:S02]  /*9800*/  IMAD R5, R8, R5, UR4 ;  /* 0x0000000408057e24 */ /* 0x002fc4000f8e0205 */
[----:B------:R2:W1:Y:S04]  /*9810*/  LDS.128 R36, [R50+0x1000] ;  /* 0x0010000032247984 */ /* 0x0004680000000c00 */
[----:B------:R2:W1:Y:S04]  /*9820*/  LDS.128 R32, [R50+0x2000] ;  /* 0x0020000032207984 */ /* 0x0004680000000c00 */
[----:B------:R2:W1:Y:S01]  /*9830*/  LDS.128 R28, [R50+0x2800] ;  /* 0x00280000321c7984 */ /* 0x0004620000000c00 */
[----:B----4-:R-:W-:-:S03]  /*9840*/  SHF.R.S32.HI R52, RZ, 0x1f, R9 ;  /* 0x0000001fff347819 */ /* 0x010fc60000011409 */
[----:B------:R2:W4:Y:S01]  /*9850*/  LDS.128 R24, [R50+0x3000] ;  /* 0x0030000032187984 */ /* 0x0005220000000c00 */
[----:B---3--:R-:W-:Y:S01]  /*9860*/  IMAD R125, R48, R10, R125 ;  /* 0x0000000a307d7224 */ /* 0x008fe200078e027d */
[----:B------:R-:W-:Y:S02]  /*9870*/  LEA.HI R52, R52, R9, RZ, 0x3 ;  /* 0x0000000934347211 */ /* 0x000fe400078f18ff */
[----:B------:R2:W3:Y:S01]  /*9880*/  LDS.128 R20, [R50+0x4000] ;  /* 0x0040000032147984 */ /* 0x0004e20000000c00 */
[----:B-----5:R-:W-:Y:S01]  /*9890*/  SHF.L.U32 R6, R49, 0x6, RZ ;  /* 0x0000000631067819 */ /* 0x020fe200000006ff */
[----:B------:R-:W-:Y:S01]  /*98a0*/  IMAD R125, R125, R8, R5 ;  /* 0x000000087d7d7224 */ /* 0x000fe200078e0205 */
[----:B------:R-:W-:Y:S01]  /*98b0*/  SHF.L.U32 R48, R4, 0x2, RZ ;  /* 0x0000000204307819 */ /* 0x000fe200000006ff */
[----:B------:R2:W1:Y:S01]  /*98c0*/  LDS.128 R16, [R50+0x4800] ;  /* 0x0048000032107984 */ /* 0x0004620000000c00 */
[----:B------:R-:W-:Y:S01]  /*98d0*/  SHF.R.S32.HI R5, RZ, 0x3, R52 ;  /* 0x00000003ff057819 */ /* 0x000fe20000011434 */
[----:B------:R-:W-:Y:S01]  /*98e0*/  IMAD R0, R125, R11, R6 ;  /* 0x0000000b7d007224 */ /* 0x000fe200078e0206 */
[----:B------:R-:W-:Y:S01]  /*98f0*/  SHF.R.S32.HI R49, RZ, 0x1f, R48 ;  /* 0x0000001fff317819 */ /* 0x000fe20000011430 */
        /* <DEDUP_REMOVED lines=13> */
.L_x_5796:
[----:B------:R-:W-:Y:S05]  /*99d0*/  BSYNC B0 ;  /* 0x0000000000007941 */ /* 0x000fea0003800000 */
.L_x_5795:
[----:B------:R2:W2:Y:S01]  /*99e0*/  LDS.128 R52, [R50+0x1800] ;  /* 0x0018000032347984 */ /* 0x0004a20000000c00 */
[----:B------:R-:W-:Y:S01]  /*99f0*/  ULDC UR4, c[0x0][0x2dc] ;  /* 0x0000b70000047ab9 */ /* 0x000fe20000000800 */
[C---:B------:R-:W-:Y:S01]  /*9a00*/  IMAD.WIDE R48, R5.reuse, 0x60, R48 ;  /* 0x0000006005307825 */ /* 0x040fe200078e0230 */
[C---:B------:R-:W-:Y:S01]  /*9a10*/  ISETP.GE.AND P3, PT, R5.reuse, R118, PT ;  /* 0x000000760500720c */ /* 0x040fe20003f66270 */
[----:B------:R2:W2:Y:S02]  /*9a20*/  LDS.128 R8, [R50+0x3800] ;  /* 0x0038000032087984 */ /* 0x0004a40000000c00 */
[----:B------:R-:W-:Y:S01]  /*9a30*/  IMAD R0, R0, UR4, RZ ;  /* 0x0000000400007c24 */ /* 0x000fe2000f8e02ff */
[----:B------:R-:W-:Y:S01]  /*9a40*/  ULDC.64 UR4, c[0x0][0x288] ;  /* 0x0000a20000047ab9 */ /* 0x000fe20000000a00 */
[----:B------:R2:W2:Y:S01]  /*9a50*/  LDS.128 R56, [R50+0x5800] ;  /* 0x0058000032387984 */ /* 0x0004a20000000c00 */
        /* <DEDUP_REMOVED lines=13> */
[----:B------:R1:W-:Y:S04]  /*9b30*/  @!P1 STG.E.128 desc[UR10][R6.64+0x3000], R36 ;  /* 0x0030002406009986 */ /* 0x0003e8000c101d0a */
[----:B------:R1:W-:Y:S04]  /*9b40*/  @!P3 STG.E.128 desc[UR10][R6.64+0x80], R32 ;  /* 0x000080200600b986 */ /* 0x0003e8000c101d0a */
[----:B------:R1:W-:Y:S04]  /*9b50*/  @!P2 STG.E.128 desc[UR10][R6.64+0x1880], R28 ;  /* 0x0018801c0600a986 */ /* 0x0003e8000c101d0a */
[----:B----4-:R1:W-:Y:S04]  /*9b60*/  @!P1 STG.E.128 desc[UR10][R6.64+0x3080], R24 ;  /* 0x0030801806009986 */ /* 0x0103e8000c101d0a */
[----:B---3--:R1:W-:Y:S04]  /*9b70*/  @!P3 STG.E.128 desc[UR10][R6.64+0x100], R20 ;  /* 0x000100140600b986 */ /* 0x0083e8000c101d0a */
[----:B------:R1:W-:Y:S04]  /*9b80*/  @!P2 STG.E.128 desc[UR10][R6.64+0x1900], R16 ;  /* 0x001900100600a986 */ /* 0x0003e8000c101d0a */
[----:B------:R1:W-:Y:S01]  /*9b90*/  @!P1 STG.E.128 desc[UR10][R6.64+0x3100], R12 ;  /* 0x0031000c06009986 */ /* 0x0003e2000c101d0a */
[----:B--2---:R-:W-:Y:S05]  /*9ba0*/  @P0 EXIT ;  /* 0x000000000000094d */ /* 0x004fea0003800000 */
[----:B------:R-:W-:Y:S04]  /*9bb0*/  STG.E.128 desc[UR10][R6.64+0x4800], R52 ;  /* 0x0048003406007986 */ /* 0x000fe8000c101d0a */
[----:B------:R-:W-:Y:S04]  /*9bc0*/  STG.E.128 desc[UR10][R6.64+0x4880], R8 ;  /* 0x0048800806007986 */ /* 0x000fe8000c101d0a */
[----:B------:R-:W-:Y:S01]  /*9bd0*/  STG.E.128 desc[UR10][R6.64+0x4900], R56 ;  /* 0x0049003806007986 */ /* 0x000fe2000c101d0a */
[----:B------:R-:W-:Y:S05]  /*9be0*/  EXIT ;  /* 0x000000000000794d */ /* 0x000fea0003800000 */
.L_x_5797:
        /* <DEDUP_REMOVED lines=9> */
.L_x_6506:


//--------------------- .text._ZN5flash24flash_fwd_splitkv_kernelI23Flash_fwd_kernel_traitsILi96ELi64ELi64ELi4ELb0ELb0EN7cutlass10bfloat16_tE19Flash_kernel_traitsILi96ELi64ELi64ELi4ES3_EELb1ELb0ELb0ELb0ELb1ELb1ELb1ELb0EEEvNS_16Flash_fwd_paramsE --------------------------
	.section	.text._ZN5flash24flash_fwd_splitkv_kernelI23Flash_fwd_kernel_traitsILi96ELi64ELi64ELi4ELb0ELb0EN7cutlass10bfloat16_tE19Flash_kernel_traitsILi96ELi64ELi64ELi4ES3_EELb1ELb0ELb0ELb0ELb1ELb1ELb1ELb0EEEvNS_16Flash_fwd_paramsE,"ax",@progbits
	.align	128
        .global         _ZN5flash24flash_fwd_splitkv_kernelI23Flash_fwd_kernel_traitsILi96ELi64ELi64ELi4ELb0ELb0EN7cutlass10bfloat16_tE19Flash_kernel_traitsILi96ELi64ELi64ELi4ES3_EELb1ELb0ELb0ELb0ELb1ELb1ELb1ELb0EEEvNS_16Flash_fwd_paramsE
        .type           _ZN5flash24flash_fwd_splitkv_kernelI23Flash_fwd_kernel_traitsILi96ELi64ELi64ELi4ELb0ELb0EN7cutlass10bfloat16_tE19Flash_kernel_traitsILi96ELi64ELi64ELi4ES3_EELb1ELb0ELb0ELb0ELb1ELb1ELb1ELb0EEEvNS_16Flash_fwd_paramsE,@function
        .size           _ZN5flash24flash_fwd_splitkv_kernelI23Flash_fwd_kernel_traitsILi96ELi64ELi64ELi4ELb0ELb0EN7cutlass10bfloat16_tE19Flash_kernel_traitsILi96ELi64ELi64ELi4ES3_EELb1ELb0ELb0ELb0ELb1ELb1ELb1ELb0EEEvNS_16Flash_fwd_paramsE,(.L_x_6507 - _ZN5flash24flash_fwd_splitkv_kernelI23Flash_fwd_kernel_traitsILi96ELi64ELi64ELi4ELb0ELb0EN7cutlass10bfloat16_tE19Flash_kernel_traitsILi96ELi64ELi64ELi4ES3_EELb1ELb0ELb0ELb0ELb1ELb1ELb1ELb0EEEvNS_16Flash_fwd_paramsE)
        .other          _ZN5flash24flash_fwd_splitkv_kernelI23Flash_fwd_kernel_traitsILi96ELi64ELi64ELi4ELb0ELb0EN7cutlass10bfloat16_tE19Flash_kernel_traitsILi96ELi64ELi64ELi4ES3_EELb1ELb0ELb0ELb0ELb1ELb1ELb1ELb0EEEvNS_16Flash_fwd_paramsE,@"STO_CUDA_ENTRY STV_DEFAULT"
_ZN5flash24flash_fwd_splitkv_kernelI23Flash_fwd_kernel_traitsILi96ELi64ELi64ELi4ELb0ELb0EN7cutlass10bfloat16_tE19Flash_kernel_traitsILi96ELi64ELi64ELi4ES3_EELb1ELb0ELb0ELb0ELb1ELb1ELb1ELb0EEEvNS_16Flash_fwd_paramsE:
.text._ZN5flash24flash_fwd_splitkv_kernelI23Flash_fwd_kernel_traitsILi96ELi64ELi64ELi4ELb0ELb0EN7cutlass10bfloat16_tE19Flash_kernel_traitsILi96ELi64ELi64ELi4ES3_EELb1ELb0ELb0ELb0ELb1ELb1ELb1ELb0EEEvNS_16Flash_fwd_paramsE:
        /* <DEDUP_REMOVED lines=60> */
.L_x_5798:
[----:B------:R-:W1:Y:S02]  /*03c0*/  LDC R9, c[0x0][0x2c8] ;  /* 0x0000b200ff097b82 */ /* 0x000e640000000800 */
.L_x_5799:
        /* <DEDUP_REMOVED lines=71> */
[----:B-1----:R-:W-:-:S03]  /*0840*/  IMAD R2, R0, R2, R121 ;  /* 0x0000000200027224 */ /* 0x002fc600078e0279 */
[----:B------:R-:W-:Y:S01]  /*0850*/  SHF.R.S32.HI R7, RZ, 0x1f, R6 ;  /* 0x0000001fff077819 */ /* 0x000fe20000011406 */
[----:B------:R-:W-:-:S04]  /*0860*/  IMAD R2, R2, R5, R26 ;  /* 0x0000000502027224 */ /* 0x000fc800078e021a */
        /* <DEDUP_REMOVED lines=11> */
[C---:B------:R-:W-:Y:S02]  /*0920*/  LEA R6, P5, R4.reuse, UR4, 0x2 ;  /* 0x0000000404067c11 */ /* 0x040fe4000f8a10ff */
[CC--:B------:R-:W-:Y:S02]  /*0930*/  ISETP.GE.AND P2, PT, R5.reuse, R104.reuse, PT ;  /* 0x000000680500720c */ /* 0x0c0fe40003f46270 */
[----:B------:R-:W-:Y:S01]  /*0940*/  LEA.HI.X R7, R4, UR5, R7, 0x2, P5 ;  /* 0x0000000504077c11 */ /* 0x000fe2000a8f1407 */
[----:B------:R-:W-:Y:S01]  /*0950*/  ULDC.64 UR4, c[0x0][0x2b8] ;  /* 0x0000ae0000047ab9 */ /* 0x000fe20000000a00 */
[-C--:B------:R-:W-:Y:S01]  /*0960*/  ISETP.GE.OR P3, PT, R5, R104.reuse, P6 ;  /* 0x000000680500720c */ /* 0x080fe20003766670 */
[----:B------:R-:W-:Y:S01]  /*0970*/  VIADD R5, R3, 0x30 ;  /* 0x0000003003057836 */ /* 0x000fe20000000000 */
[-C--:B------:R-:W-:Y:S01]  /*0980*/  ISETP.GE.OR P4, PT, R9, R104.reuse, P6 ;  /* 0x000000680900720c */ /* 0x080fe20003786670 */
[----:B------:R1:W-:Y:S01]  /*0990*/  @!P0 STG.E.128 desc[UR10][R6.64], RZ ;  /* 0x000000ff06008986 */ /* 0x0003e2000c101d0a */
[----:B------:R-:W-:-:S02]  /*09a0*/  ISETP.GE.OR P5, PT, R3, R104, P6 ;  /* 0x000000680300720c */ /* 0x000fc400037a6670 */
[----:B------:R-:W-:Y:S01]  /*09b0*/  SHF.R.S32.HI R0, RZ, 0x1f, R2 ;  /* 0x0000001fff007819 */ /* 0x000fe20000011402 */
[----:B------:R1:W-:Y:S01]  /*09c0*/  @!P0 STG.E.128 desc[UR10][R6.64+0x80], RZ ;  /* 0x000080ff06008986 */ /* 0x0003e2000c101d0a */
[----:B------:R-:W-:-:S03]  /*09d0*/  ISETP.GE.OR P6, PT, R5, R104, P6 ;  /* 0x000000680500720c */ /* 0x000fc600037c6670 */
        /* <DEDUP_REMOVED lines=25> */
.L_x_5800:
        /* <DEDUP_REMOVED lines=24> */
.L_x_5801:
        /* <DEDUP_REMOVED lines=80> */
.L_x_5802:
        /* <DEDUP_REMOVED lines=49> */
.L_x_5804:
[----:B------:R-:W-:Y:S01]  /*1500*/  @!P0 LOP3.LUT R18, RZ, R9, RZ, 0x33, !PT ;  /* 0x00000009ff128212 */ /* 0x000fe200078e33ff */
[----:B------:R-:W-:Y:S01]  /*1510*/  IMAD R4, R17, R90, RZ ;  /* 0x0000005a11047224 */ /* 0x000fe200078e02ff */
[----:B------:R-:W-:Y:S02]  /*1520*/  MOV R9, R5 ;  /* 0x0000000500097202 */ /* 0x000fe40000000f00 */
[----:B------:R-:W-:Y:S01]  /*1530*/  SHF.R.S32.HI R19, RZ, 0x1f, R18 ;  /* 0x0000001fff137819 */ /* 0x000fe20000011412 */
[----:B------:R-:W-:Y:S01]  /*1540*/  IMAD R5, R91, R21, R4 ;  /* 0x000000155b057224 */ /* 0x000fe200078e0204 */
        /* <DEDUP_REMOVED lines=22> */
.L_x_5803:
[----:B------:R-:W-:Y:S01]  /*16b0*/  VIADD R115, R85, 0xffffffff ;  /* 0xffffffff55737836 */ /* 0x000fe20000000000 */
[----:B------:R-:W-:Y:S01]  /*16c0*/  SHF.R.S32.HI R105, RZ, 0x1f, R98 ;  /* 0x0000001fff697819 */ /* 0x000fe20000011462 */
[----:B------:R-:W-:Y:S01]  /*16d0*/  IMAD.IADD R113, R104, 0x1, -R101 ;  /* 0x0000000168717824 */ /* 0x000fe200078e0a65 */
[----:B------:R-:W-:Y:S01]  /*16e0*/  ISETP.NE.AND P0, PT, R11, -0x1, PT ;  /* 0xffffffff0b00780c */ /* 0x000fe20003f05270 */
[----:B-----5:R-:W-:Y:S01]  /*16f0*/  IMAD.SHL.U32 R0, R115, 0x40, RZ ;  /* 0x0000004073007824 */ /* 0x020fe200078e00ff */
[----:B------:R-:W-:Y:S01]  /*1700*/  LEA.HI R7, R105, R98, RZ, 0x2 ;  /* 0x0000006269077211 */ /* 0x000fe200078f10ff */
[----:B------:R-:W-:Y:S01]  /*1710*/  ULDC.64 UR4, c[0x0][0x258] ;  /* 0x0000960000047ab9 */ /* 0x000fe20000000a00 */
[----:B------:R-:W1:Y:S01]  /*1720*/  S2UR UR6, SR_CgaCtaId ;  /* 0x00000000000679c3 */ /* 0x000e620000008800 */
[----:B------:R-:W-:Y:S01]  /*1730*/  IMAD.IADD R8, R97, 0x1, -R0 ;  /* 0x0000000161087824 */ /* 0x000fe200078e0a00 */
[----:B------:R-:W-:Y:S01]  /*1740*/  SHF.R.S32.HI R12, RZ, 0x2, R7 ;  /* 0x00000002ff0c7819 */ /* 0x000fe20000011407 */
[----:B------:R-:W-:Y:S01]  /*1750*/  IMAD.SHL.U32 R92, R90, 0x20, RZ ;  /* 0x000000205a5c7824 */ /* 0x000fe200078e00ff */
[----:B------:R-:W-:Y:S01]  /*1760*/  LOP3.LUT R27, R7, 0xfffffffc, RZ, 0xc0, !PT ;  /* 0xfffffffc071b7812 */ /* 0x000fe200078ec0ff */
[----:B------:R-:W-:Y:S01]  /*1770*/  ULDC.64 UR8, c[0x0][0x220] ;  /* 0x0000880000087ab9 */ /* 0x000fe20000000a00 */
[C---:B------:R-:W-:Y:S01]  /*1780*/  ISETP.GE.AND P4, PT, R12.reuse, R8, PT ;  /* 0x000000080c00720c */ /* 0x040fe20003f86270 */
[C---:B------:R-:W-:Y:S01]  /*1790*/  VIADD R23, R12.reuse, 0x20 ;  /* 0x000000200c177836 */ /* 0x040fe20000000000 */
[----:B------:R-:W-:Y:S01]  /*17a0*/  ISETP.GE.AND P1, PT, R12, R113, PT ;  /* 0x000000710c00720c */ /* 0x000fe20003f26270 */
[----:B------:R-:W2:Y:S01]  /*17b0*/  @P0 LDC.64 R4, c[0x0][0x240] ;  /* 0x00009000ff040b82 */ /* 0x000ea20000000a00 */
[----:B------:R-:W-:Y:S01]  /*17c0*/  IMAD.IADD R34, R98, 0x1, -R27 ;  /* 0x0000000162227824 */ /* 0x000fe200078e0a1b */
[----:B------:R-:W-:-:S02]  /*17d0*/  SHF.R.S32.HI R13, RZ, 0x1f, R12 ;  /* 0x0000001fff0d7819 */ /* 0x000fc4000001140c */
[C---:B------:R-:W-:Y:S01]  /*17e0*/  ISETP.GE.AND P5, PT, R23.reuse, R113, PT ;  /* 0x000000711700720c */ /* 0x040fe20003fa6270 */
[----:B------:R-:W-:Y:S01]  /*17f0*/  IMAD.SHL.U32 R34, R34, 0x8, RZ ;  /* 0x0000000822227824 */ /* 0x000fe200078e00ff */
[-C--:B------:R-:W-:Y:S01]  /*1800*/  ISETP.GE.AND P3, PT, R23, R8.reuse, PT ;  /* 0x000000081700720c */ /* 0x080fe20003f66270 */
[----:B------:R-:W-:Y:S01]  /*1810*/  IMAD.WIDE R32, R33, 0x40, R12 ;  /* 0x0000004021207825 */ /* 0x000fe200078e020c */
[----:B------:R-:W3:Y:S01]  /*1820*/  @!P0 LDC.64 R2, c[0x0][0x228] ;  /* 0x00008a00ff028b82 */ /* 0x000ee20000000a00 */
[----:B------:R-:W-:Y:S01]  /*1830*/  ISETP.GE.AND P2, PT, R23, R8, PT ;  /* 0x000000081700720c */ /* 0x000fe20003f46270 */
[----:B------:R-:W4:Y:S01]  /*1840*/  @!P4 S2R R15, SR_CgaCtaId ;  /* 0x00000000000fc919 */ /* 0x000f220000008800 */
[----:B------:R-:W-:-:S05]  /*1850*/  @!P4 MOV R6, 0x400 ;  /* 0x000004000006c802 */ /* 0x000fca0000000f00 */
[----:B------:R-:W1:Y:S01]  /*1860*/  LDC.64 R88, c[0x0][0x250] ;  /* 0x00009400ff587b82 */ /* 0x000e620000000a00 */
[----:B------:R-:W1:Y:S01]  /*1870*/  @!P5 S2R R25, SR_CgaCtaId ;  /* 0x000000000019d919 */ /* 0x000e620000008800 */
[----:B--2---:R-:W-:Y:S01]  /*1880*/  @P0 IMAD.WIDE.U32 R22, R11, R4, RZ ;  /* 0x000000040b160225 */ /* 0x004fe200078e00ff */
[----:B------:R-:W-:-:S03]  /*1890*/  LEA.HI R4, R105, R98, RZ, 0x3 ;  /* 0x0000006269047211 */ /* 0x000fc600078f18ff */
[----:B------:R-:W-:Y:S01]  /*18a0*/  @P0 IMAD R5, R11, R5, R23 ;  /* 0x000000050b050224 */ /* 0x000fe200078e0217 */
[----:B------:R-:W-:Y:S02]  /*18b0*/  @!P0 SHF.R.S32.HI R11, RZ, 0x1f, R121 ;  /* 0x0000001fff0b8819 */ /* 0x000fe40000011479 */
[----:B------:R-:W-:Y:S01]  /*18c0*/  SHF.R.S32.HI R23, RZ, 0x3, R4 ;  /* 0x00000003ff177819 */ /* 0x000fe20000011404 */
[----:B---3--:R-:W-:-:S03]  /*18d0*/  @!P0 IMAD.WIDE.U32 R36, R121, R2, RZ ;  /* 0x0000000279248225 */ /* 0x008fc600078e00ff */
[----:B------:R-:W-:Y:S01]  /*18e0*/  LEA.HI R118, R4, R23, RZ, 0x1 ;  /* 0x0000001704767211 */ /* 0x000fe200078f08ff */
[----:B------:R-:W-:Y:S02]  /*18f0*/  @!P0 IMAD R14, R11, R2, RZ ;  /* 0x000000020b0e8224 */ /* 0x000fe400078e02ff */
[----:B------:R-:W2:Y:S01]  /*1900*/  @!P3 S2R R11, SR_CgaCtaId ;  /* 0x00000000000bb919 */ /* 0x000ea20000008800 */
[----:B------:R-:W-:Y:S01]  /*1910*/  IMAD.SHL.U32 R35, R23, 0x40, RZ ;  /* 0x0000004017237824 */ /* 0x000fe200078e00ff */
[----:B------:R-:W-:Y:S01]  /*1920*/  LOP3.LUT R118, R118, 0xfffffffe, RZ, 0xc0, !PT ;  /* 0xfffffffe76767812 */ /* 0x000fe200078ec0ff */
[----:B------:R-:W-:Y:S01]  /*1930*/  @!P0 IMAD R3, R121, R3, R14 ;  /* 0x0000000379038224 */ /* 0x000fe200078e020e */
[----:B----4-:R-:W-:Y:S02]  /*1940*/  @!P4 LEA R15, R15, R6, 0x18 ;  /* 0x000000060f0fc211 */ /* 0x010fe400078ec0ff */
[----:B------:R-:W-:Y:S01]  /*1950*/  LEA.HI R6, R105, R98, RZ, 0x4 ;  /* 0x0000006269067211 */ /* 0x000fe200078f20ff */
[----:B------:R-:W-:Y:S01]  /*1960*/  IMAD.IADD R118, R23, 0x1, -R118 ;  /* 0x0000000117767824 */ /* 0x000fe200078e0a76 */
[----:B------:R-:W-:Y:S01]  /*1970*/  LOP3.LUT R35, R35, 0xc0, RZ, 0xc0, !PT ;  /* 0x000000c023237812 */ /* 0x000fe200078ec0ff */
[----:B------:R-:W-:Y:S01]  /*1980*/  @!P0 IMAD.IADD R5, R37, 0x1, R3 ;  /* 0x0000000125058824 */ /* 0x000fe200078e0203 */
[----:B------:R-:W-:-:S02]  /*1990*/  SHF.R.S32.HI R10, RZ, 0x4, R6 ;  /* 0x00000004ff0a7819 */ /* 0x000fc40000011406 */
[----:B------:R-:W-:Y:S02]  /*19a0*/  LOP3.LUT R27, R35, 0x18, R34, 0xf8, !PT ;  /* 0x00000018231b7812 */ /* 0x000fe400078ef822 */
[----:B------:R-:W-:Y:S01]  /*19b0*/  SHF.R.U32.HI R2, RZ, 0x3, R35 ;  /* 0x00000003ff027819 */ /* 0x000fe20000011623 */
[----:B------:R-:W-:Y:S01]  /*19c0*/  @P0 IMAD.MOV.U32 R35, RZ, RZ, R22 ;  /* 0x000000ffff230224 */ /* 0x000fe200078e0016 */
[----:B------:R-:W-:Y:S01]  /*19d0*/  LEA.HI R31, R10, R10, RZ, 0x1 ;  /* 0x0000000a0a1f7211 */ /* 0x000fe200078f08ff */
[----:B------:R-:W-:Y:S01]  /*19e0*/  @!P0 IMAD.MOV.U32 R35, RZ, RZ, R36 ;  /* 0x000000ffff238224 */ /* 0x000fe200078e0024 */
[----:B------:R-:W-:Y:S02]  /*19f0*/  LOP3.LUT R23, R27, R2, RZ, 0x3c, !PT ;  /* 0x000000021b177212 */ /* 0x000fe400078e3cff */
[----:B------:R-:W-:Y:S02]  /*1a00*/  LOP3.LUT R27, R6, 0xfffffff0, RZ, 0xc0, !PT ;  /* 0xfffffff0061b7812 */ /* 0x000fe400078ec0ff */
[----:B------:R-:W-:-:S02]  /*1a10*/  LOP3.LUT R31, R31, 0xfffffffe, RZ, 0xc0, !PT ;  /* 0xfffffffe1f1f7812 */ /* 0x000fc400078ec0ff */
[----:B------:R-:W-:Y:S01]  /*1a20*/  @!P5 MOV R2, 0x400 ;  /* 0x000004000002d802 */ /* 0x000fe20000000f00 */
[----:B------:R-:W-:Y:S01]  /*1a30*/  IMAD.IADD R27, R98, 0x1, -R27 ;  /* 0x00000001621b7824 */ /* 0x000fe200078e0a1b */
[----:B------:R-:W-:Y:S01]  /*1a40*/  IADD3 R30, P0, R34, R30, RZ ;  /* 0x0000001e221e7210 */ /* 0x000fe20007f1e0ff */
[----:B------:R-:W-:Y:S01]  /*1a50*/  IMAD.IADD R10, R10, 0x1, -R31 ;  /* 0x000000010a0a7824 */ /* 0x000fe200078e0a1f */
[----:B------:R-:W-:Y:S02]  /*1a60*/  SHF.R.S32.HI R6, RZ, 0x1f, R34 ;  /* 0x0000001fff067819 */ /* 0x000fe40000011422 */
[----:B-1----:R-:W-:Y:S02]  /*1a70*/  @!P5 LEA R25, R25, R2, 0x18 ;  /* 0x000000021919d211 */ /* 0x002fe400078ec0ff */
[----:B------:R-:W-:Y:S01]  /*1a80*/  @!P3 MOV R2, 0x400 ;  /* 0x000004000002b802 */ /* 0x000fe20000000f00 */
[----:B------:R-:W-:Y:S01]  /*1a90*/  IMAD.X R31, R6, 0x1, R29, P0 ;  /* 0x00000001061f7824 */ /* 0x000fe200000e061d */
[----:B------:R-:W-:-:S02]  /*1aa0*/  LEA.HI R20, R27, R27, RZ, 0x1 ;  /* 0x0000001b1b147211 */ /* 0x000fc400078f08ff */
[----:B------:R-:W-:Y:S02]  /*1ab0*/  IADD3 R94, P0, R34, R94, RZ ;  /* 0x0000005e225e7210 */ /* 0x000fe40007f1e0ff */
[----:B--2---:R-:W-:Y:S02]  /*1ac0*/  @!P3 LEA R11, R11, R2, 0x18 ;  /* 0x000000020b0bb211 */ /* 0x004fe400078ec0ff */
[----:B------:R-:W-:Y:S01]  /*1ad0*/  LOP3.LUT R102, R20, 0x7fffffe, RZ, 0xc0, !PT ;  /* 0x07fffffe14667812 */ /* 0x000fe200078ec0ff */
[----:B------:R-:W-:Y:S01]  /*1ae0*/  IMAD.X R95, R6, 0x1, R9, P0 ;  /* 0x00000001065f7824 */ /* 0x000fe200000e0609 */
[----:B------:R-:W-:Y:S01]  /*1af0*/  SHF.R.S32.HI R14, RZ, 0x1f, R27 ;  /* 0x0000001fff0e7819 */ /* 0x000fe2000001141b */
[----:B------:R-:W1:Y:S01]  /*1b00*/  @!P1 LDC.64 R2, c[0x0][0x240] ;  /* 0x00009000ff029b82 */ /* 0x000e620000000a00 */
[----:B------:R-:W-:Y:S01]  /*1b10*/  IADD3 R34, P0, R34, R35, RZ ;  /* 0x0000002322227210 */ /* 0x000fe20007f1e0ff */
[----:B------:R-:W-:Y:S01]  /*1b20*/  IMAD.IADD R102, R27, 0x1, -R102 ;  /* 0x000000011b667824 */ /* 0x000fe200078e0a66 */
[----:B------:R-:W-:Y:S01]  /*1b30*/  LEA.HI R9, R14, R27, RZ, 0x3 ;  /* 0x0000001b0e097211 */ /* 0x000fe200078f18ff */
[----:B------:R-:W-:Y:S01]  /*1b40*/  IMAD.WIDE.U32 R94, R12, R90, R94 ;  /* 0x0000005a0c5e7225 */ /* 0x000fe200078e005e */
[----:B------:R-:W-:-:S02]  /*1b50*/  LEA.HI R27, R7, R12, RZ, 0x1 ;  /* 0x0000000c071b7211 */ /* 0x000fc400078f08ff */
[----:B------:R-:W-:Y:S01]  /*1b60*/  LEA.HI R105, R105, R98, RZ, 0x5 ;  /* 0x0000006269697211 */ /* 0x000fe200078f28ff */
[----:B------:R-:W-:Y:S01]  /*1b70*/  IMAD.X R35, R6, 0x1, R5, P0 ;  /* 0x0000000106237824 */ /* 0x000fe200000e0605 */
[----:B------:R-:W-:Y:S01]  /*1b80*/  LOP3.LUT R5, R4, 0xfffffff8, RZ, 0xc0, !PT ;  /* 0xfffffff804057812 */ /* 0x000fe200078ec0ff */
[----:B------:R-:W2:Y:S01]  /*1b90*/  @!P1 LDC.64 R6, c[0x0][0x210] ;  /* 0x00008400ff069b82 */ /* 0x000ea20000000a00 */
[----:B------:R-:W-:Y:S01]  /*1ba0*/  LOP3.LUT R27, R27, 0x7fffffe, RZ, 0xc0, !PT ;  /* 0x07fffffe1b1b7812 */ /* 0x000fe200078ec0ff */
[----:B------:R-:W-:Y:S01]  /*1bb0*/  IMAD.SHL.U32 R9, R9, 0x20, RZ ;  /* 0x0000002009097824 */ /* 0x000fe200078e00ff */
[----:B------:R-:W-:Y:S01]  /*1bc0*/  SHF.R.S32.HI R29, RZ, 0x1f, R26 ;  /* 0x0000001fff1d7819 */ /* 0x000fe2000001141a */
[----:B------:R-:W-:Y:S01]  /*1bd0*/  IMAD.IADD R14, R98, 0x1, -R5 ;  /* 0x00000001620e7824 */ /* 0x000fe200078e0a05 */
[----:B------:R-:W-:Y:S01]  /*1be0*/  SHF.R.S32.HI R106, RZ, 0x5, R105 ;  /* 0x00000005ff6a7819 */ /* 0x000fe20000011469 */
[----:B------:R-:W-:Y:S01]  /*1bf0*/  IMAD.IADD R27, R12, 0x1, -R27 ;  /* 0x000000010c1b7824 */ /* 0x000fe200078e0a1b */
[----:B------:R-:W-:Y:S01]  /*1c00*/  LOP3.LUT R99, R9, 0xffffff00, RZ, 0xc0, !PT ;  /* 0xffffff0009637812 */ /* 0x000fe200078ec0ff */
[----:B------:R-:W3:Y:S01]  /*1c10*/  @!P5 LDC.64 R4, c[0x0][0x240] ;  /* 0x00009000ff04db82 */ /* 0x000ee20000000a00 */
[----:B------:R-:W-:Y:S01]  /*1c20*/  IMAD R29, R29, UR4, RZ ;  /* 0x000000041d1d7c24 */ /* 0x000fe2000f8e02ff */
[----:B------:R-:W-:Y:S01]  /*1c30*/  LEA.HI R119, R14, R14, RZ, 0x1 ;  /* 0x0000000e0e777211 */ /* 0x000fe200078f08ff */
[----:B------:R-:W-:-:S02]  /*1c40*/  IMAD R116, R106, 0x8, R27 ;  /* 0x000000086a747824 */ /* 0x000fc400078e021b */
[C---:B------:R-:W-:Y:S01]  /*1c50*/  IMAD R29, R26.reuse, UR5, R29 ;  /* 0x000000051a1d7c24 */ /* 0x040fe2000f8e021d */
[----:B------:R-:W-:Y:S01]  /*1c60*/  LOP3.LUT R117, R119, 0xfffffffe, RZ, 0xc0, !PT ;  /* 0xfffffffe77757812 */ /* 0x000fe200078ec0ff */
[----:B------:R-:W-:Y:S01]  /*1c70*/  IMAD.WIDE.U32 R26, R26, UR4, R34 ;  /* 0x000000041a1a7c25 */ /* 0x000fe2000f8e0022 */
[----:B------:R-:W-:Y:S01]  /*1c80*/  ULDC.64 UR4, c[0x0][0x268] ;  /* 0x00009a0000047ab9 */ /* 0x000fe20000000a00 */
[----:B------:R-:W-:Y:S02]  /*1c90*/  SHF.R.S32.HI R119, RZ, 0x1, R119 ;  /* 0x00000001ff777819 */ /* 0x000fe40000011477 */
[----:B------:R-:W-:Y:S01]  /*1ca0*/  IMAD.U32 R116, R116, 0x20, R23 ;  /* 0x0000002074747824 */ /* 0x000fe200078e0017 */
[----:B------:R-:W-:Y:S01]  /*1cb0*/  @!P5 IADD3 R23, P0, R32, 0x20, RZ ;  /* 0x000000202017d810 */ /* 0x000fe20007f1e0ff */
[----:B-1----:R-:W-:Y:S02]  /*1cc0*/  @!P1 IMAD R16, R33, R2, RZ ;  /* 0x0000000221109224 */ /* 0x002fe400078e02ff */
[----:B------:R-:W-:-:S02]  /*1cd0*/  IMAD.IADD R29, R27, 0x1, R29 ;  /* 0x000000011b1d7824 */ /* 0x000fc400078e021d */
[----:B------:R-:W-:Y:S02]  /*1ce0*/  @!P1 IMAD.MOV.U32 R28, RZ, RZ, R26 ;  /* 0x000000ffff1c9224 */ /* 0x000fe400078e001a */
[C---:B------:R-:W-:Y:S02]  /*1cf0*/  @!P1 IMAD R16, R32.reuse, R3, R16 ;  /* 0x0000000320109224 */ /* 0x040fe400078e0210 */
[----:B------:R-:W-:Y:S02]  /*1d00*/  @!P5 IMAD.X R27, RZ, RZ, R33, P0 ;  /* 0x000000ffff1bd224 */ /* 0x000fe400000e0621 */
[----:B------:R-:W-:Y:S02]  /*1d10*/  @!P1 IMAD.WIDE.U32 R32, R32, R2, R28 ;  /* 0x0000000220209225 */ /* 0x000fe400078e001c */
[----:B------:R-:W1:Y:S02]  /*1d20*/  @!P5 LDC.64 R2, c[0x0][0x210] ;  /* 0x00008400ff02db82 */ /* 0x000e640000000a00 */
[----:B------:R-:W-:Y:S01]  /*1d30*/  @!P1 IMAD.IADD R16, R33, 0x1, R16 ;  /* 0x0000000121109824 */ /* 0x000fe200078e0210 */
[----:B--2---:R-:W-:Y:S01]  /*1d40*/  @!P1 LEA R28, P0, R32, R6, 0x1 ;  /* 0x00000006201c9211 */ /* 0x004fe200078008ff */
[----:B---3--:R-:W-:-:S02]  /*1d50*/  @!P5 IMAD R22, R27, R4, RZ ;  /* 0x000000041b16d224 */ /* 0x008fc400078e02ff */
[----:B------:R-:W-:Y:S01]  /*1d60*/  @!P5 IMAD.MOV.U32 R27, RZ, RZ, R29 ;  /* 0x000000ffff1bd224 */ /* 0x000fe200078e001d */
[----:B------:R-:W-:Y:S01]  /*1d70*/  @!P1 LEA.HI.X R29, R32, R7, R16, 0x1, P0 ;  /* 0x00000007201d9211 */ /* 0x000fe200000f0c10 */
[----:B------:R-:W-:Y:S01]  /*1d80*/  IMAD R19, R19, UR4, RZ ;  /* 0x0000000413137c24 */ /* 0x000fe2000f8e02ff */
[----:B------:R-:W2:Y:S01]  /*1d90*/  @!P4 LDC.64 R6, c[0x0][0x218] ;  /* 0x00008600ff06cb82 */ /* 0x000ea20000000a00 */
[----:B------:R-:W-:Y:S01]  /*1da0*/  IMAD.IADD R117, R14, 0x1, -R117 ;  /* 0x000000010e757824 */ /* 0x000fe200078e0a75 */
[----:B------:R-:W-:Y:S01]  /*1db0*/  IADD3 R86, P0, R12, R21, RZ ;  /* 0x000000150c567210 */ /* 0x000fe20007f1e0ff */
[----:B------:R-:W-:Y:S01]  /*1dc0*/  IMAD R14, R18, UR5, R19 ;  /* 0x00000005120e7c24 */ /* 0x000fe2000f8e0213 */
[----:B------:R-:W-:Y:S01]  /*1dd0*/  ULDC UR5, c[0x0][0x39c] ;  /* 0x0000e70000057ab9 */ /* 0x000fe20000000800 */
[C---:B------:R-:W-:Y:S02]  /*1de0*/  @!P5 IMAD R22, R23.reuse, R5, R22 ;  /* 0x000000051716d224 */ /* 0x040fe400078e0216 */
[----:B------:R-:W-:-:S02]  /*1df0*/  @!P5 IMAD.WIDE.U32 R26, R23, R4, R26 ;  /* 0x00000004171ad225 */ /* 0x000fc400078e001a */
[----:B------:R-:W3:Y:S02]  /*1e00*/  @!P3 LDC.64 R4, c[0x0][0x218] ;  /* 0x00008600ff04bb82 */ /* 0x000ee40000000a00 */
[----:B------:R-:W-:Y:S01]  /*1e10*/  IMAD.WIDE.U32 R18, R18, UR4, R30 ;  /* 0x0000000412127c25 */ /* 0x000fe2000f8e001e */
[----:B------:R-:W-:Y:S02]  /*1e20*/  UMOV UR4, 0x400 ;  /* 0x0000040000047882 */ /* 0x000fe40000000000 */
[----:B------:R-:W-:Y:S01]  /*1e30*/  ULEA UR4, UR6, UR4, 0x18 ;  /* 0x0000000406047291 */ /* 0x000fe2000f8ec03f */
[----:B------:R-:W-:Y:S02]  /*1e40*/  IMAD.X R17, R13, 0x1, R17, P0 ;  /* 0x000000010d117824 */ /* 0x000fe400000e0611 */
[----:B------:R-:W-:Y:S01]  /*1e50*/  @!P5 IMAD.IADD R24, R27, 0x1, R22 ;  /* 0x000000011b18d824 */ /* 0x000fe200078e0216 */
[----:B-1----:R-:W-:Y:S01]  /*1e60*/  @!P5 LEA R22, P0, R26, R2, 0x1 ;  /* 0x000000021a16d211 */ /* 0x002fe200078008ff */
[----:B------:R-:W-:-:S02]  /*1e70*/  @!P5 IMAD R16, R116, 0x2, R25 ;  /* 0x000000027410d824 */ /* 0x000fc400078e0219 */
[----:B------:R-:W-:Y:S01]  /*1e80*/  @!P4 IMAD R15, R116, 0x2, R15 ;  /* 0x00000002740fc824 */ /* 0x000fe200078e020f */
[----:B------:R-:W-:Y:S01]  /*1e90*/  @!P5 LEA.HI.X R23, R26, R3, R24, 0x1, P0 ;  /* 0x000000031a17d211 */ /* 0x000fe200000f0c18 */
[C---:B------:R-:W-:Y:S01]  /*1ea0*/  @!P3 IMAD R11, R116.reuse, 0x2, R11 ;  /* 0x00000002740bb824 */ /* 0x040fe200078e020b */
[----:B------:R-:W-:Y:S01]  /*1eb0*/  LEA R116, R116, UR4, 0x1 ;  /* 0x0000000474747c11 */ /* 0x000fe2000f8e08ff */
[----:B------:R-:W-:Y:S01]  /*1ec0*/  IMAD R2, R13, R90, RZ ;  /* 0x0000005a0d027224 */ /* 0x000fe200078e02ff */
[--C-:B------:R-:W-:Y:S01]  /*1ed0*/  SHF.R.S32.HI R13, RZ, 0x1, R20.reuse ;  /* 0x00000001ff0d7819 */ /* 0x100fe20000011414 */
[----:B------:R-:W-:Y:S01]  /*1ee0*/  IMAD.SHL.U32 R111, R119, 0x40, RZ ;  /* 0x00000040776f7824 */ /* 0x000fe200078e00ff */
[----:B------:R-:W-:Y:S01]  /*1ef0*/  SHF.R.S32.HI R20, RZ, 0x1f, R20 ;  /* 0x0000001fff147819 */ /* 0x000fe20000011414 */
[----:B------:R-:W-:Y:S01]  /*1f00*/  IMAD R3, R12, R91, R2 ;  /* 0x0000005b0c037224 */ /* 0x000fe200078e0202 */
[----:B------:R-:W-:Y:S01]  /*1f10*/  @!PT LDS RZ, [RZ] ;  /* 0x00000000fffff984 */ /* 0x000fe20000000800 */
[----:B------:R-:W-:Y:S01]  /*1f20*/  @!PT LDS RZ, [RZ] ;  /* 0x00000000fffff984 */ /* 0x000fe20000000800 */
[----:B------:R-:W-:Y:S01]  /*1f30*/  @!PT LDS RZ, [RZ] ;  /* 0x00000000fffff984 */ /* 0x000fe20000000800 */
[----:B------:R-:W-:Y:S01]  /*1f40*/  @!P1 LDGSTS.E.BYPASS.LTC128B.128 [R116], desc[UR10][R28.64] ;  /* 0x000000001c749fae */ /* 0x000fe2000b901d4a */
[----:B------:R-:W-:Y:S01]  /*1f50*/  SHF.L.U64.HI R2, R90, 0x5, R91 ;  /* 0x000000055a027819 */ /* 0x000fe2000001025b */
[----:B------:R-:W-:Y:S01]  /*1f60*/  IMAD.IADD R19, R19, 0x1, R14 ;  /* 0x0000000113137824 */ /* 0x000fe200078e020e */
[----:B------:R-:W-:Y:S01]  /*1f70*/  LEA.HI R20, R20, R13, RZ, 0x2 ;  /* 0x0000000d14147211 */ /* 0x000fe200078f10ff */
[----:B------:R-:W-:Y:S01]  /*1f80*/  @!P1 LDGSTS.E.BYPASS.LTC128B.128 [R116+0x1000], desc[UR10][R28.64+0x40] ;  /* 0x010000401c749fae */ /* 0x000fe2000b901d4a */
[----:B------:R-:W-:Y:S01]  /*1f90*/  IMAD.IADD R100, R95, 0x1, R3 ;  /* 0x000000015f647824 */ /* 0x000fe200078e0203 */
[----:B------:R-:W-:-:S02]  /*1fa0*/  LOP3.LUT R111, R111, 0xc0, RZ, 0xc0, !PT ;  /* 0x000000c06f6f7812 */ /* 0x000fc400078ec0ff */
[----:B------:R-:W-:Y:S01]  /*1fb0*/  @!P1 LDGSTS.E.BYPASS.LTC128B.128 [R116+0x2000], desc[UR10][R28.64+0x80] ;  /* 0x020000801c749fae */ /* 0x000fe2000b901d4a */
[----:B--2---:R-:W-:Y:S02]  /*1fc0*/  @!P4 LEA R24, P1, R94, R6, 0x1 ;  /* 0x000000065e18c211 */ /* 0x004fe400078208ff */
[----:B------:R-:W-:Y:S01]  /*1fd0*/  LOP3.LUT R20, R20, 0xfffffffc, RZ, 0xc0, !PT ;  /* 0xfffffffc14147812 */ /* 0x000fe200078ec0ff */
[----:B------:R-:W-:Y:S01]  /*1fe0*/  @!P5 LDGSTS.E.BYPASS.LTC128B.128 [R16+0x800], desc[UR10][R22.64] ;  /* 0x008000001610dfae */ /* 0x000fe2000b901d4a */
[----:B------:R-:W-:Y:S02]  /*1ff0*/  @!P3 IADD3 R6, P0, R92, R94, RZ ;  /* 0x0000005e5c06b210 */ /* 0x000fe40007f1e0ff */
[----:B------:R-:W-:Y:S01]  /*2000*/  @!P4 LEA.HI.X R25, R94, R7, R100, 0x1, P1 ;  /* 0x000000075e19c211 */ /* 0x000fe200008f0c64 */
[----:B------:R-:W-:Y:S01]  /*2010*/  IMAD.IADD R3, R13, 0x1, -R20 ;  /* 0x000000010d037824 */ /* 0x000fe200078e0a14 */
[----:B------:R-:W-:Y:S01]  /*2020*/  @!P5 LDGSTS.E.BYPASS.LTC128B.128 [R16+0x1800], desc[UR10][R22.64+0x40] ;  /* 0x018000401610dfae */ /* 0x000fe2000b901d4a */
[----:B------:R-:W-:Y:S01]  /*2030*/  @!P3 IMAD.X R7, R2, 0x1, R100, P0 ;  /* 0x000000010207b824 */ /* 0x000fe200000e0664 */
[----:B---3--:R-:W-:Y:S01]  /*2040*/  @!P3 LEA R20, P0, R6, R4, 0x1 ;  /* 0x000000040614b211 */ /* 0x008fe200078008ff */
[----:B------:R-:W-:Y:S01]  /*2050*/  IMAD.SHL.U32 R93, R3, 0x40, RZ ;  /* 0x00000040035d7824 */ /* 0x000fe200078e00ff */
[----:B------:R-:W-:Y:S01]  /*2060*/  @!P5 LDGSTS.E.BYPASS.LTC128B.128 [R16+0x2800], desc[UR10][R22.64+0x80] ;  /* 0x028000801610dfae */ /* 0x000fe2000b901d4a */
[----:B------:R-:W-:Y:S01]  /*2070*/  IMAD.SHL.U32 R4, R10, 0x8, RZ ;  /* 0x000000080a047824 */ /* 0x000fe200078e00ff */
[----:B------:R-:W-:Y:S01]  /*2080*/  @!P3 LEA.HI.X R21, R6, R5, R7, 0x1, P0 ;  /* 0x000000050615b211 */ /* 0x000fe200000f0c07 */
[-C--:B------:R-:W-:Y:S01]  /*2090*/  IMAD R5, R17, R88.reuse, RZ ;  /* 0x0000005811057224 */ /* 0x080fe200078e02ff */
[----:B------:R-:W-:Y:S01]  /*20a0*/  @!P4 LDGSTS.E.BYPASS.LTC128B.128 [R15+0x3000], desc[UR10][R24.64] ;  /* 0x03000000180fcfae */ /* 0x000fe2000b901d4a */
[----:B------:R-:W-:Y:S01]  /*20b0*/  IMAD.SHL.U32 R6, R118, 0x8, RZ ;  /* 0x0000000876067824 */ /* 0x000fe200078e00ff */
[----:B------:R-:W-:Y:S01]  /*20c0*/  LOP3.LUT R93, R93, 0xc0, RZ, 0xc0, !PT ;  /* 0x000000c05d5d7812 */ /* 0x000fe200078ec0ff */
[C---:B------:R-:W-:Y:S01]  /*20d0*/  IMAD R5, R86.reuse, R89, R5 ;  /* 0x0000005956057224 */ /* 0x040fe200078e0205 */
[----:B------:R-:W-:Y:S01]  /*20e0*/  @!P4 LDGSTS.E.BYPASS.LTC128B.128 [R15+0x4000], desc[UR10][R24.64+0x40] ;  /* 0x04000040180fcfae */ /* 0x000fe2000b901d4a */
[----:B------:R-:W-:Y:S01]  /*20f0*/  IMAD.WIDE.U32 R86, R86, R88, R18 ;  /* 0x0000005856567225 */ /* 0x000fe200078e0012 */
[----:B------:R-:W-:-:S02]  /*2100*/  ISETP.GE.AND P1, PT, R12, R8, PT ;  /* 0x000000080c00720c */ /* 0x000fc40003f26270 */
[----:B------:R1:W-:Y:S01]  /*2110*/  @!P4 LDGSTS.E.BYPASS.LTC128B.128 [R15+0x5000], desc[UR10][R24.64+0x80] ;  /* 0x05000080180fcfae */ /* 0x0003e2000b901d4a */
[----:B------:R-:W-:Y:S01]  /*2120*/  LOP3.LUT R6, R111, 0x8, R6, 0xf8, !PT ;  /* 0x000000086f067812 */ /* 0x000fe200078ef806 */
[----:B------:R-:W-:Y:S01]  /*2130*/  IMAD.IADD R84, R87, 0x1, R5 ;  /* 0x0000000157547824 */ /* 0x000fe200078e0205 */
[----:B------:R-:W-:Y:S01]  /*2140*/  LOP3.LUT R4, R93, 0x8, R4, 0xf8, !PT ;  /* 0x000000085d047812 */ /* 0x000fe200078ef804 */
[----:B------:R-:W-:Y:S01]  /*2150*/  @!P3 LDGSTS.E.BYPASS.LTC128B.128 [R11+0x3800], desc[UR10][R20.64] ;  /* 0x03800000140bbfae */ /* 0x000fe2000b901d4a */
[----:B------:R-:W-:Y:S01]  /*2160*/  SHF.R.U32.HI R111, RZ, 0x3, R111 ;  /* 0x00000003ff6f7819 */ /* 0x000fe2000001166f */
[----:B------:R-:W-:Y:S01]  /*2170*/  IMAD R7, R106, 0x200, R99 ;  /* 0x000002006a077824 */ /* 0x000fe200078e0263 */
[----:B------:R-:W-:Y:S01]  /*2180*/  SHF.R.U32.HI R93, RZ, 0x3, R93 ;  /* 0x00000003ff5d7819 */ /* 0x000fe2000001165d */
[----:B------:R-:W-:Y:S01]  /*2190*/  @!P3 LDGSTS.E.BYPASS.LTC128B.128 [R11+0x4800], desc[UR10][R20.64+0x40] ;  /* 0x04800040140bbfae */ /* 0x000fe2000b901d4a */
[----:B------:R-:W-:Y:S01]  /*21a0*/  LEA R124, P0, R86, UR8, 0x1 ;  /* 0x00000008567c7c11 */ /* 0x000fe2000f8008ff */
[----:B------:R-:W-:Y:S01]  /*21b0*/  IMAD R10, R10, 0x8, R117 ;  /* 0x000000080a0a7824 */ /* 0x000fe200078e0275 */
[----:B------:R-:W-:Y:S01]  /*21c0*/  LOP3.LUT R111, R6, R111, RZ, 0x3c, !PT ;  /* 0x0000006f066f7212 */ /* 0x000fe200078e3cff */
[----:B------:R2:W-:Y:S01]  /*21d0*/  @!P3 LDGSTS.E.BYPASS.LTC128B.128 [R11+0x5800], desc[UR10][R20.64+0x80] ;  /* 0x05800080140bbfae */ /* 0x0005e2000b901d4a */
[----:B------:R-:W-:Y:S01]  /*21e0*/  LOP3.LUT R93, R4, R93, RZ, 0x3c, !PT ;  /* 0x0000005d045d7212 */ /* 0x000fe200078e3cff */
[----:B------:R-:W-:Y:S01]  /*21f0*/  IMAD R112, R102, 0x20, R7 ;  /* 0x0000002066707824 */ /* 0x000fe200078e0207 */
[----:B------:R-:W-:Y:S01]  /*2200*/  LEA.HI.X R125, R86, UR9, R84, 0x1, P0 ;  /* 0x00000009567d7c11 */ /* 0x000fe200080f0c54 */
[----:B------:R-:W0:Y:S01]  /*2210*/  LDGDEPBAR ;  /* 0x00000000000079af */ /* 0x000e220000000000 */
[----:B------:R-:W-:-:S02]  /*2220*/  IMAD.SHL.U32 R5, R89, 0x40, RZ ;  /* 0x0000004059057824 */ /* 0x000fc400078e00ff */
[----:B------:R-:W-:Y:S02]  /*2230*/  IMAD.U32 R111, R10, 0x20, R111 ;  /* 0x000000200a6f7824 */ /* 0x000fe400078e006f */
[----:B------:R-:W-:Y:S02]  /*2240*/  IMAD.IADD R112, R93, 0x1, R112 ;  /* 0x000000015d707824 */ /* 0x000fe400078e0270 */
[----:B------:R-:W-:Y:S01]  /*2250*/  IMAD.MOV.U32 R4, RZ, RZ, 0x20 ;  /* 0x00000020ff047424 */ /* 0x000fe200078e00ff */
[----:B------:R-:W-:Y:S02]  /*2260*/  LEA R111, R111, UR4, 0x1 ;  /* 0x000000046f6f7c11 */ /* 0x000fe4000f8e08ff */
[----:B------:R-:W-:Y:S01]  /*2270*/  LEA R112, R112, UR4, 0x1 ;  /* 0x0000000470707c11 */ /* 0x000fe2000f8e08ff */
[----:B-1----:R-:W-:-:S03]  /*2280*/  IMAD.WIDE.U32 R14, R88, 0x40, RZ ;  /* 0x00000040580e7825 */ /* 0x002fc600078e00ff */
[----:B------:R-:W-:-:S04]  /*2290*/  @!P2 IADD3 R6, P0, R124, R14, RZ ;  /* 0x0000000e7c06a210 */ /* 0x000fc80007f1e0ff */
[----:B------:R-:W-:Y:S02]  /*22a0*/  @!P2 IADD3.X R7, R125, R15, R5, P0, !PT ;  /* 0x0000000f7d07a210 */ /* 0x000fe400007fe405 */
[----:B------:R-:W-:Y:S01]  /*22b0*/  LOP3.LUT P0, RZ, R119, 0x2, RZ, 0xc0, !PT ;  /* 0x0000000277ff7812 */ /* 0x000fe2000780c0ff */
[----:B------:R-:W-:-:S04]  /*22c0*/  DEPBAR.LE SB0, 0x0 ;  /* 0x000080000000791a */ /* 0x000fc80000000000 */
[----:B------:R-:W-:Y:S01]  /*22d0*/  BAR.SYNC.DEFER_BLOCKING 0x0 ;  /* 0x0000000000007b1d */ /* 0x000fe20000010000 */
        /* <DEDUP_REMOVED lines=29> */
[----:B--2---:R-:W-:Y:S04]  /*24b0*/  LDSM.16.M88.4 R8, [R103+0x3000] ;  /* 0x003000006708783b */ /* 0x004fe80000000200 */
[----:B------:R-:W-:Y:S04]  /*24c0*/  LDSM.16.M88.4 R52, [R112+0x1000] ;  /* 0x001000007034783b */ /* 0x000fe80000000200 */
[----:B------:R-:W2:Y:S04]  /*24d0*/  LDSM.16.M88.4 R36, [R111+0x3400] ;  /* 0x003400006f24783b */ /* 0x000ea80000000200 */
[----:B-1----:R-:W-:Y:S04]  /*24e0*/  LDSM.16.M88.4 R4, [R111+0x4000] ;  /* 0x004000006f04783b */ /* 0x002fe80000000200 */
[----:B------:R-:W-:Y:S04]  /*24f0*/  LDSM.16.M88.4 R12, [R110+0x1000] ;  /* 0x001000006e0c783b */ /* 0x000fe80000000200 */
[----:B------:R-:W-:Y:S04]  /*2500*/  LDSM.16.M88.4 R32, [R103+0x4000] ;  /* 0x004000006720783b */ /* 0x000fe80000000200 */
[----:B------:R-:W1:Y:S04]  /*2510*/  LDSM.16.M88.4 R24, [R103+0x3400] ;  /* 0x003400006718783b */ /* 0x000e680000000200 */
[----:B------:R-:W4:Y:S01]  /*2520*/  LDSM.16.M88.4 R56, [R111+0x3800] ;  /* 0x003800006f38783b */ /* 0x000f220000000200 */
[C---:B---3--:R-:W-:Y:S03]  /*2530*/  HMMA.16816.F32.BF16 R20, R68.reuse, R16, RZ ;  /* 0x000000104414723c */ /* 0x048fe600000418ff */
[----:B------:R-:W-:Y:S04]  /*2540*/  LDSM.16.M88.4 R64, [R111+0x5000] ;  /* 0x005000006f40783b */ /* 0x000fe80000000200 */
[----:B------:R-:W3:Y:S01]  /*2550*/  LDSM.16.M88.4 R40, [R111+0x4400] ;  /* 0x004400006f28783b */ /* 0x000ee20000000200 */
[C---:B------:R-:W-:Y:S03]  /*2560*/  HMMA.16816.F32.BF16 R16, R68.reuse, R18, RZ ;  /* 0x000000124410723c */ /* 0x040fe600000418ff */
[----:B------:R-:W3:Y:S04]  /*2570*/  LDSM.16.M88.4 R80, [R103+0x3800] ;  /* 0x003800006750783b */ /* 0x000ee80000000200 */
[----:B------:R-:W-:Y:S01]  /*2580*/  LDSM.16.M88.4 R76, [R103+0x4400] ;  /* 0x00440000674c783b */ /* 0x000fe20000000200 */
[C---:B--2---:R-:W-:Y:S03]  /*2590*/  HMMA.16816.F32.BF16 R28, R68.reuse, R36, RZ ;  /* 0x00000024441c723c */ /* 0x044fe600000418ff */
[----:B------:R-:W-:Y:S04]  /*25a0*/  LDSM.16.M88.4 R48, [R111+0x4800] ;  /* 0x004800006f30783b */ /* 0x000fe80000000200 */
[----:B------:R-:W0:Y:S01]  /*25b0*/  LDGDEPBAR ;  /* 0x00000000000079af */ /* 0x000e220000000000 */
[----:B------:R-:W-:Y:S06]  /*25c0*/  HMMA.16816.F32.BF16 R36, R68, R38, RZ ;  /* 0x000000264424723c */ /* 0x000fec00000418ff */
[C---:B------:R-:W-:Y:S06]  /*25d0*/  HMMA.16816.F32.BF16 R20, R60.reuse, R8, R20 ;  /* 0x000000083c14723c */ /* 0x040fec0000041814 */
[C---:B------:R-:W-:Y:S01]  /*25e0*/  HMMA.16816.F32.BF16 R16, R60.reuse, R10, R16 ;  /* 0x0000000a3c10723c */ /* 0x040fe20000041810 */
[----:B------:R-:W2:Y:S05]  /*25f0*/  LDSM.16.M88.4 R8, [R112+0x2000] ;  /* 0x002000007008783b */ /* 0x000eaa0000000200 */
[----:B-1----:R-:W-:Y:S06]  /*2600*/  HMMA.16816.F32.BF16 R28, R60, R24, R28 ;  /* 0x000000183c1c723c */ /* 0x002fec000004181c */
[----:B----4-:R-:W-:Y:S06]  /*2610*/  HMMA.16816.F32.BF16 R44, R68, R56, RZ ;  /* 0x00000038442c723c */ /* 0x010fec00000418ff */
[C---:B------:R-:W-:Y:S06]  /*2620*/  HMMA.16816.F32.BF16 R20, R52.reuse, R4, R20 ;  /* 0x000000043414723c */ /* 0x040fec0000041814 */
[----:B------:R-:W-:Y:S01]  /*2630*/  HMMA.16816.F32.BF16 R16, R52, R6, R16 ;  /* 0x000000063410723c */ /* 0x000fe20000041810 */
[----:B------:R-:W-:Y:S05]  /*2640*/  LDSM.16.M88.4 R4, [R110+0x2000] ;  /* 0x002000006e04783b */ /* 0x000fea0000000200 */
[----:B------:R-:W-:Y:S01]  /*2650*/  HMMA.16816.F32.BF16 R36, R60, R26, R36 ;  /* 0x0000001a3c24723c */ /* 0x000fe20000041824 */
[----:B------:R-:W1:Y:S05]  /*2660*/  LDSM.16.M88.4 R24, [R103+0x5000] ;  /* 0x005000006718783b */ /* 0x000e6a0000000200 */
[----:B---3--:R-:W-:Y:S06]  /*2670*/  HMMA.16816.F32.BF16 R28, R52, R40, R28 ;  /* 0x00000028341c723c */ /* 0x008fec000004181c */
[C---:B------:R-:W-:Y:S06]  /*2680*/  HMMA.16816.F32.BF16 R20, R12.reuse, R32, R20 ;  /* 0x000000200c14723c */ /* 0x040fec0000041814 */
[----:B------:R-:W-:Y:S01]  /*2690*/  HMMA.16816.F32.BF16 R16, R12, R34, R16 ;  /* 0x000000220c10723c */ /* 0x000fe20000041810 */
[----:B------:R-:W-:Y:S05]  /*26a0*/  LDSM.16.M88.4 R32, [R111+0x5400] ;  /* 0x005400006f20783b */ /* 0x000fea0000000200 */
[----:B------:R-:W-:Y:S06]  /*26b0*/  HMMA.16816.F32.BF16 R44, R60, R80, R44 ;  /* 0x000000503c2c723c */ /* 0x000fec000004182c */
[----:B------:R-:W-:Y:S01]  /*26c0*/  HMMA.16816.F32.BF16 R36, R52, R42, R36 ;  /* 0x0000002a3424723c */ /* 0x000fe20000041824 */
[----:B------:R-:W-:Y:S05]  /*26d0*/  LDSM.16.M88.4 R40, [R103+0x4800] ;  /* 0x004800006728783b */ /* 0x000fea0000000200 */
[C---:B--2---:R-:W-:Y:S06]  /*26e0*/  HMMA.16816.F32.BF16 R20, R8.reuse, R64, R20 ;  /* 0x000000400814723c */ /* 0x044fec0000041814 */
[----:B------:R-:W-:Y:S01]  /*26f0*/  HMMA.16816.F32.BF16 R16, R8, R66, R16 ;  /* 0x000000420810723c */ /* 0x000fe20000041810 */
[----:B------:R-:W2:Y:S05]  /*2700*/  LDSM.16.M88.4 R64, [R111+0x3c00] ;  /* 0x003c00006f40783b */ /* 0x000eaa0000000200 */
[----:B------:R-:W-:Y:S06]  /*2710*/  HMMA.16816.F32.BF16 R56, R68, R58, RZ ;  /* 0x0000003a4438723c */ /* 0x000fec00000418ff */
[----:B------:R-:W-:Y:S06]  /*2720*/  HMMA.16816.F32.BF16 R28, R12, R76, R28 ;  /* 0x0000004c0c1c723c */ /* 0x000fec000004181c */
[----:B-1----:R-:W-:Y:S06]  /*2730*/  HMMA.16816.F32.BF16 R20, R4, R24, R20 ;  /* 0x000000180414723c */ /* 0x002fec0000041814 */
[----:B------:R-:W-:Y:S01]  /*2740*/  HMMA.16816.F32.BF16 R72, R52, R48, R44 ;  /* 0x000000303448723c */ /* 0x000fe2000004182c */
[----:B------:R-:W-:Y:S05]  /*2750*/  LDSM.16.M88.4 R44, [R103+0x5400] ;  /* 0x00540000672c783b */ /* 0x000fea0000000200 */
[----:B------:R-:W-:Y:S01]  /*2760*/  HMMA.16816.F32.BF16 R36, R12, R78, R36 ;  /* 0x0000004e0c24723c */ /* 0x000fe20000041824 */
[----:B------:R-:W1:Y:S05]  /*2770*/  LDSM.16.M88.4 R76, [R103+0x3c00] ;  /* 0x003c0000674c783b */ /* 0x000e6a0000000200 */
[----:B------:R-:W-:Y:S06]  /*2780*/  HMMA.16816.F32.BF16 R56, R60, R82, R56 ;  /* 0x000000523c38723c */ /* 0x000fec0000041838 */
[----:B--2---:R-:W-:Y:S01]  /*2790*/  HMMA.16816.F32.BF16 R80, R68, R64, RZ ;  /* 0x000000404450723c */ /* 0x004fe200000418ff */
[----:B------:R-:W-:Y:S01]  /*27a0*/  FMUL.FTZ R20, R20, UR5 ;  /* 0x0000000514147c20 */ /* 0x000fe20008410000 */
[----:B------:R-:W-:-:S03]  /*27b0*/  FMUL.FTZ R49, R23, UR5 ;  /* 0x0000000517317c20 */ /* 0x000fc60008410000 */
[----:B------:R2:W-:Y:S01]  /*27c0*/  MUFU.TANH R48, R20 ;  /* 0x0000001400307308 */ /* 0x0005e20000002400 */
[----:B------:R-:W-:Y:S01]  /*27d0*/  HMMA.16816.F32.BF16 R16, R4, R26, R16 ;  /* 0x0000001a0410723c */ /* 0x000fe20000041810 */
[----:B------:R-:W3:Y:S05]  /*27e0*/  LDSM.16.M88.4 R24, [R111+0x5800] ;  /* 0x005800006f18783b */ /* 0x000eea0000000200 */
[----:B------:R-:W-:Y:S01]  /*27f0*/  HMMA.16816.F32.BF16 R28, R8, R32, R28 ;  /* 0x00000020081c723c */ /* 0x000fe2000004181c */
[----:B------:R-:W-:Y:S05]  /*2800*/  MUFU.TANH R49, R49 ;  /* 0x0000003100317308 */ /* 0x000fea0000002400 */
[----:B------:R-:W-:Y:S06]  /*2810*/  HMMA.16816.F32.BF16 R72, R12, R40, R72 ;  /* 0x000000280c48723c */ /* 0x000fec0000041848 */
[----:B------:R-:W-:Y:S01]  /*2820*/  HMMA.16816.F32.BF16 R64, R68, R66, RZ ;  /* 0x000000424440723c */ /* 0x000fe200000418ff */
[----:B------:R-:W-:Y:S01]  /*2830*/  FMUL.FTZ R41, R21, UR5 ;  /* 0x0000000515297c20 */ /* 0x000fe20008410000 */
[----:B------:R-:W-:-:S02]  /*2840*/  FMUL.FTZ R40, R22, UR5 ;  /* 0x0000000516287c20 */ /* 0x000fc40008410000 */
[----:B--2---:R-:W2:Y:S02]  /*2850*/  LDSM.16.M88.4 R20, [R111+0x4c00] ;  /* 0x004c00006f14783b */ /* 0x004ea40000000200 */
[----:B------:R-:W-:Y:S01]  /*2860*/  HMMA.16816.F32.BF16 R56, R52, R50, R56 ;  /* 0x000000323438723c */ /* 0x000fe20000041838 */
[----:B------:R-:W-:Y:S01]  /*2870*/  FMUL.FTZ R16, R16, UR5 ;  /* 0x0000000510107c20 */ /* 0x000fe20008410000 */
[----:B------:R-:W4:Y:S04]  /*2880*/  MUFU.TANH R41, R41 ;  /* 0x0000002900297308 */ /* 0x000f280000002400 */
[----:B-1----:R-:W-:Y:S01]  /*2890*/  HMMA.16816.F32.BF16 R80, R60, R76, R80 ;  /* 0x0000004c3c50723c */ /* 0x002fe20000041850 */
[----:B------:R-:W-:Y:S01]  /*28a0*/  FMUL.FTZ R50, R18, UR5 ;  /* 0x0000000512327c20 */ /* 0x000fe20008410000 */
[----:B------:R-:W-:-:S02]  /*28b0*/  FMUL.FTZ R51, R19, UR5 ;  /* 0x0000000513337c20 */ /* 0x000fc40008410000 */
[----:B------:R-:W-:Y:S02]  /*28c0*/  MUFU.TANH R40, R40 ;  /* 0x0000002800287308 */ /* 0x000fe40000002400 */
[----:B------:R-:W-:Y:S01]  /*28d0*/  HMMA.16816.F32.BF16 R36, R8, R34, R36 ;  /* 0x000000220824723c */ /* 0x000fe20000041824 */
[----:B------:R-:W1:Y:S05]  /*28e0*/  LDSM.16.M88.4 R32, [R103+0x5800] ;  /* 0x005800006720783b */ /* 0x000e6a0000000200 */
[----:B------:R-:W-:Y:S01]  /*28f0*/  HMMA.16816.F32.BF16 R28, R4, R44, R28 ;  /* 0x0000002c041c723c */ /* 0x000fe2000004181c */
[----:B------:R3:W4:Y:S05]  /*2900*/  MUFU.TANH R44, R16 ;  /* 0x00000010002c7308 */ /* 0x00072a0000002400 */
[----:B------:R-:W-:Y:S01]  /*2910*/  HMMA.16816.F32.BF16 R64, R60, R78, R64 ;  /* 0x0000004e3c40723c */ /* 0x000fe20000041840 */
[----:B------:R-:W-:-:S02]  /*2920*/  FMUL.FTZ R45, R17, UR5 ;  /* 0x00000005112d7c20 */ /* 0x000fc40008410000 */
[----:B------:R-:W4:Y:S03]  /*2930*/  MUFU.TANH R50, R50 ;  /* 0x0000003200327308 */ /* 0x000f260000002400 */
[----:B------:R-:W-:Y:S05]  /*2940*/  HMMA.16816.F32.BF16 R56, R12, R42, R56 ;  /* 0x0000002a0c38723c */ /* 0x000fea0000041838 */
[----:B------:R-:W4:Y:S01]  /*2950*/  MUFU.TANH R45, R45 ;  /* 0x0000002d002d7308 */ /* 0x000f220000002400 */
[----:B---3--:R-:W3:Y:S01]  /*2960*/  LDSM.16.M88.4 R16, [R103+0x4c00] ;  /* 0x004c00006710783b */ /* 0x008ee20000000200 */
[----:B------:R-:W-:Y:S05]  /*2970*/  HMMA.16816.F32.BF16 R72, R8, R24, R72 ;  /* 0x000000180848723c */ /* 0x000fea0000041848 */
[----:B------:R-:W-:Y:S01]  /*2980*/  FMUL.FTZ R42, R29, UR5 ;  /* 0x000000051d2a7c20 */ /* 0x000fe20008410000 */
[----:B--2---:R-:W-:Y:S01]  /*2990*/  HMMA.16816.F32.BF16 R80, R52, R20, R80 ;  /* 0x000000143450723c */ /* 0x004fe20000041850 */
[----:B------:R-:W-:Y:S01]  /*29a0*/  FMUL.FTZ R25, R28, UR5 ;  /* 0x000000051c197c20 */ /* 0x000fe20008410000 */
[----:B------:R-:W-:Y:S01]  /*29b0*/  FMUL.FTZ R43, R30, UR5 ;  /* 0x000000051e2b7c20 */ /* 0x000fe20008410000 */
[----:B------:R-:W2:Y:S03]  /*29c0*/  MUFU.TANH R24, R51 ;  /* 0x0000003300187308 */ /* 0x000ea60000002400 */
[----:B------:R-:W-:Y:S05]  /*29d0*/  HMMA.16816.F32.BF16 R36, R4, R46, R36 ;  /* 0x0000002e0424723c */ /* 0x000fea0000041824 */
[----:B------:R-:W2:Y:S01]  /*29e0*/  MUFU.TANH R25, R25 ;  /* 0x0000001900197308 */ /* 0x000ea20000002400 */
[----:B------:R-:W-:Y:S01]  /*29f0*/  HMMA.16816.F32.BF16 R64, R52, R22, R64 ;  /* 0x000000163440723c */ /* 0x000fe20000041840 */
[----:B------:R-:W-:Y:S01]  /*2a00*/  FMUL.FTZ R46, R31, UR5 ;  /* 0x000000051f2e7c20 */ /* 0x000fe20008410000 */
[----:B------:R-:W-:Y:S04]  /*2a10*/  LDSM.16.M88.4 R20, [R103+0x5c00] ;  /* 0x005c00006714783b */ /* 0x000fe80000000200 */
[----:B------:R-:W4:Y:S01]  /*2a20*/  LDSM.16.M88.4 R28, [R111+0x5c00] ;  /* 0x005c00006f1c783b */ /* 0x000f220000000200 */
[----:B------:R-:W-:Y:S01]  /*2a30*/  HMMA.16816.F32.BF16 R56, R8, R26, R56 ;  /* 0x0000001a0838723c */ /* 0x000fe20000041838 */
[----:B------:R-:W2:Y:S01]  /*2a40*/  MUFU.TANH R43, R43 ;  /* 0x0000002b002b7308 */ /* 0x000ea20000002400 */
[----:B------:R-:W-:-:S04]  /*2a50*/  DEPBAR.LE SB0, 0x0 ;  /* 0x000080000000791a */ /* 0x000fc80000000000 */
[----:B-1----:R-:W-:Y:S01]  /*2a60*/  HMMA.16816.F32.BF16 R72, R4, R32, R72 ;  /* 0x000000200448723c */ /* 0x002fe20000041848 */
[----:B------:R-:W-:Y:S02]  /*2a70*/  LOP3.LUT R27, R105, 0xffffffe0, RZ, 0xc0, !PT ;  /* 0xffffffe0691b7812 */ /* 0x000fe400078ec0ff */
[----:B------:R-:W1:Y:S02]  /*2a80*/  MUFU.TANH R42, R42 ;  /* 0x0000002a002a7308 */ /* 0x000e640000002400 */
[----:B------:R-:W-:Y:S01]  /*2a90*/  FMUL.FTZ R26, R37, UR5 ;  /* 0x00000005251a7c20 */ /* 0x000fe20008410000 */
[----:B------:R-:W-:Y:S02]  /*2aa0*/  IMAD.IADD R27, R98, 0x1, -R27 ;  /* 0x00000001621b7824 */ /* 0x000fe400078e0a1b */
[----:B------:R-:W-:Y:S01]  /*2ab0*/  FMUL.FTZ R32, R36, UR5 ;  /* 0x0000000524207c20 */ /* 0x000fe20008410000 */
[----:B---3--:R-:W-:Y:S01]  /*2ac0*/  HMMA.16816.F32.BF16 R80, R12, R16, R80 ;  /* 0x000000100c50723c */ /* 0x008fe20000041850 */
[----:B------:R-:W-:Y:S01]  /*2ad0*/  IMAD.SHL.U32 R98, R98, 0x2, RZ ;  /* 0x0000000262627824 */ /* 0x000fe200078e00ff */
[----:B------:R-:W-:Y:S01]  /*2ae0*/  SHF.R.S32.HI R33, RZ, 0x1f, R106 ;  /* 0x0000001fff217819 */ /* 0x000fe2000001146a */
[----:B------:R-:W3:Y:S01]  /*2af0*/  MUFU.TANH R46, R46 ;  /* 0x0000002e002e7308 */ /* 0x000ee20000002400 */
[----:B------:R-:W-:-:S02]  /*2b00*/  SHF.R.S32.HI R36, RZ, 0x1f, R27 ;  /* 0x0000001fff247819 */ /* 0x000fc4000001141b */
[----:B------:R-:W-:Y:S01]  /*2b10*/  HMMA.16816.F32.BF16 R64, R12, R18, R64 ;  /* 0x000000120c40723c */ /* 0x000fe20000041840 */
[----:B------:R-:W-:Y:S01]  /*2b20*/  FMUL.FTZ R16, R38, UR5 ;  /* 0x0000000526107c20 */ /* 0x000fe20008410000 */
[----:B------:R-:W-:Y:S01]  /*2b30*/  LEA.HI R127, R36, R27, RZ, 0x2 ;  /* 0x0000001b247f7211 */ /* 0x000fe200078f10ff */
[----:B------:R-:W-:Y:S01]  /*2b40*/  FMUL.FTZ R17, R39, UR5 ;  /* 0x0000000527117c20 */ /* 0x000fe20008410000 */
[----:B------:R-:W-:Y:S01]  /*2b50*/  LEA.HI R33, R33, R106, RZ, 0x2 ;  /* 0x0000006a21217211 */ /* 0x000fe200078f10ff */
[----:B------:R-:W3:Y:S01]  /*2b60*/  MUFU.TANH R32, R32 ;  /* 0x0000002000207308 */ /* 0x000ee20000002400 */
[----:B------:R-:W-:Y:S01]  /*2b70*/  HMMA.16816.F32.BF16 R56, R4, R34, R56 ;  /* 0x000000220438723c */ /* 0x000fe20000041838 */
[----:B------:R-:W-:Y:S02]  /*2b80*/  SHF.R.S32.HI R127, RZ, 0x2, R127 ;  /* 0x00000002ff7f7819 */ /* 0x000fe4000001147f */
[----:B------:R-:W-:Y:S01]  /*2b90*/  LOP3.LUT R33, R33, 0xfffffffc, RZ, 0xc0, !PT ;  /* 0xfffffffc21217812 */ /* 0x000fe200078ec0ff */
[----:B------:R-:W-:Y:S01]  /*2ba0*/  FMUL.FTZ R73, R73, UR5 ;  /* 0x0000000549497c20 */ /* 0x000fe20008410000 */
[----:B------:R-:W-:Y:S01]  /*2bb0*/  FMUL.FTZ R72, R72, UR5 ;  /* 0x0000000548487c20 */ /* 0x000fe20008410000 */
[----:B------:R-:W-:Y:S01]  /*2bc0*/  FMUL.FTZ R74, R74, UR5 ;  /* 0x000000054a4a7c20 */ /* 0x000fe20008410000 */
[C---:B------:R-:W-:Y:S01]  /*2bd0*/  IMAD R34, R106.reuse, 0x10, R101 ;  /* 0x000000106a227824 */ /* 0x040fe200078e0265 */
[----:B------:R-:W3:Y:S01]  /*2be0*/  MUFU.TANH R16, R16 ;  /* 0x0000001000107308 */ /* 0x000ee20000002400 */
[----:B------:R-:W-:-:S02]  /*2bf0*/  IMAD.IADD R120, R106, 0x1, -R33 ;  /* 0x000000016a787824 */ /* 0x000fc400078e0a21 */
[----:B------:R-:W-:Y:S01]  /*2c00*/  FMUL.FTZ R75, R75, UR5 ;  /* 0x000000054b4b7c20 */ /* 0x000fe20008410000 */
[----:B------:R-:W-:Y:S01]  /*2c10*/  IADD3 R27, R34, 0x1, R127 ;  /* 0x00000001221b7810 */ /* 0x000fe20007ffe07f */
[C---:B----4-:R-:W-:Y:S03]  /*2c20*/  HMMA.16816.F32.BF16 R80, R8.reuse, R28, R80 ;  /* 0x0000001c0850723c */ /* 0x050fe60000041850 */
[----:B------:R-:W-:Y:S01]  /*2c30*/  IADD3 R27, R97, R27, -R104 ;  /* 0x0000001b611b7210 */ /* 0x000fe20007ffe868 */
[----:B------:R-:W4:Y:S02]  /*2c40*/  MUFU.TANH R133, R73 ;  /* 0x0000004900857308 */ /* 0x000f240000002400 */
[----:B------:R-:W-:Y:S01]  /*2c50*/  HMMA.16816.F32.BF16 R64, R8, R30, R64 ;  /* 0x0000001e0840723c */ /* 0x000fe20000041840 */
[----:B------:R-:W-:Y:S01]  /*2c60*/  LOP3.LUT R29, R98, 0x6, RZ, 0xc0, !PT ;  /* 0x00000006621d7812 */ /* 0x000fe200078ec0ff */
[----:B------:R-:W-:-:S02]  /*2c70*/  IMAD.IADD R96, R27, 0x1, R96 ;  /* 0x000000011b607824 */ /* 0x000fc400078e0260 */
[----:B------:R-:W-:Y:S02]  /*2c80*/  IMAD R28, R102, 0x20, R99 ;  /* 0x00000020661c7824 */ /* 0x000fe400078e0263 */
[----:B------:R-:W-:Y:S01]  /*2c90*/  FMUL.FTZ R33, R57, UR5 ;  /* 0x0000000539217c20 */ /* 0x000fe20008410000 */
[----:B------:R-:W-:Y:S01]  /*2ca0*/  IMAD.IADD R29, R0, 0x1, R29 ;  /* 0x00000001001d7824 */ /* 0x000fe200078e021d */
[C---:B------:R-:W-:Y:S01]  /*2cb0*/  VIMNMX R99, R96.reuse, R97, PT ;  /* 0x0000006160637248 */ /* 0x040fe20003fe0100 */
[----:B------:R-:W4:Y:S01]  /*2cc0*/  MUFU.TANH R137, R72 ;  /* 0x0000004800897308 */ /* 0x000f220000002400 */
[----:B------:R-:W-:Y:S01]  /*2cd0*/  VIADDMNMX R98, R96, 0x8, R97, PT ;  /* 0x0000000860627846 */ /* 0x000fe20003800161 */
[C---:B------:R-:W-:Y:S02]  /*2ce0*/  VIADD R12, R29.reuse, 0x1 ;  /* 0x000000011d0c7836 */ /* 0x040fe40000000000 */
[----:B------:R-:W-:Y:S01]  /*2cf0*/  FMUL.FTZ R58, R58, UR5 ;  /* 0x000000053a3a7c20 */ /* 0x000fe20008410000 */
[----:B------:R-:W-:-:S02]  /*2d00*/  VIADD R13, R29, 0x8 ;  /* 0x000000081d0d7836 */ /* 0x000fc40000000000 */
[----:B------:R-:W-:Y:S01]  /*2d10*/  FMUL.FTZ R59, R59, UR5 ;  /* 0x000000053b3b7c20 */ /* 0x000fe20008410000 */
[C---:B------:R-:W-:Y:S01]  /*2d20*/  VIADD R8, R29.reuse, 0x18 ;  /* 0x000000181d087836 */ /* 0x040fe20000000000 */
[CC--:B------:R-:W-:Y:S01]  /*2d30*/  ISETP.GE.AND P5, PT, R12.reuse, R99.reuse, PT ;  /* 0x000000630c00720c */ /* 0x0c0fe20003fa6270 */
[C---:B------:R-:W-:Y:S01]  /*2d40*/  VIADD R10, R29.reuse, 0x20 ;  /* 0x000000201d0a7836 */ /* 0x040fe20000000000 */
[-C--:B------:R-:W-:Y:S01]  /*2d50*/  ISETP.GE.AND P3, PT, R12, R98.reuse, PT ;  /* 0x000000620c00720c */ /* 0x080fe20003f66270 */
[----:B------:R-:W-:Y:S01]  /*2d60*/  VIADD R12, R29, 0x9 ;  /* 0x000000091d0c7836 */ /* 0x000fe20000000000 */
[CC--:B------:R-:W-:Y:S01]  /*2d70*/  ISETP.GE.AND P4, PT, R13.reuse, R99.reuse, PT ;  /* 0x000000630d00720c */ /* 0x0c0fe20003f86270 */
[C---:B------:R-:W-:Y:S01]  /*2d80*/  HMMA.16816.F32.BF16 R80, R4.reuse, R20, R80 ;  /* 0x000000140450723c */ /* 0x040fe20000041850 */
[-C--:B------:R-:W-:Y:S01]  /*2d90*/  ISETP.GE.AND P2, PT, R13, R98.reuse, PT ;  /* 0x000000620d00720c */ /* 0x080fe20003f46270 */
[----:B------:R-:W-:Y:S01]  /*2da0*/  VIADD R13, R29, 0x10 ;  /* 0x000000101d0d7836 */ /* 0x000fe20000000000 */
[CC--:B------:R-:W-:Y:S01]  /*2db0*/  ISETP.GE.AND P1, PT, R12.reuse, R99.reuse, PT ;  /* 0x000000630c00720c */ /* 0x0c0fe20003f26270 */
[----:B------:R-:W4:Y:S01]  /*2dc0*/  MUFU.TANH R102, R74 ;  /* 0x0000004a00667308 */ /* 0x000f220000002400 */
[-C--:B------:R-:W-:Y:S01]  /*2dd0*/  ISETP.GE.AND P0, PT, R12, R98.reuse, PT ;  /* 0x000000620c00720c */ /* 0x080fe20003f06270 */
[----:B------:R-:W-:Y:S01]  /*2de0*/  HMMA.16816.F32.BF16 R64, R4, R22, R64 ;  /* 0x000000160440723c */ /* 0x000fe20000041840 */
[----:B------:R-:W-:Y:S01]  /*2df0*/  FSEL R41, R41, -INF , !P5 ;  /* 0xff80000029297808 */ /* 0x000fe20006800000 */
[----:B------:R-:W-:Y:S01]  /*2e00*/  FMUL.FTZ R35, R56, UR5 ;  /* 0x0000000538237c20 */ /* 0x000fe20008410000 */
[----:B------:R-:W-:Y:S01]  /*2e10*/  FSEL R12, R49, -INF , !P3 ;  /* 0xff800000310c7808 */ /* 0x000fe20005800000 */
[----:B------:R-:W-:Y:S01]  /*2e20*/  IMAD.IADD R109, R93, 0x1, R28 ;  /* 0x000000015d6d7824 */ /* 0x000fe200078e021c */
[C---:B------:R-:W-:Y:S01]  /*2e30*/  ISETP.GE.AND P5, PT, R13.reuse, R99, PT ;  /* 0x000000630d00720c */ /* 0x040fe20003fa6270 */
[----:B------:R-:W4:Y:S01]  /*2e40*/  MUFU.TANH R26, R26 ;  /* 0x0000001a001a7308 */ /* 0x000f220000002400 */
[----:B------:R-:W-:Y:S01]  /*2e50*/  ISETP.GE.AND P3, PT, R13, R98, PT ;  /* 0x000000620d00720c */ /* 0x000fe20003f66270 */
[C---:B------:R-:W-:Y:S01]  /*2e60*/  VIADD R13, R29.reuse, 0x11 ;  /* 0x000000111d0d7836 */ /* 0x040fe20000000000 */
[----:B------:R-:W-:Y:S01]  /*2e70*/  FSEL R9, R44, -INF , !P4 ;  /* 0xff8000002c097808 */ /* 0x000fe20006000000 */
[----:B------:R-:W-:Y:S01]  /*2e80*/  VIADD R6, R29, 0x29 ;  /* 0x000000291d067836 */ /* 0x000fe20000000000 */
[----:B------:R-:W-:-:S02]  /*2e90*/  FSEL R50, R50, -INF , !P2 ;  /* 0xff80000032327808 */ /* 0x000fc40005000000 */
[CC--:B------:R-:W-:Y:S01]  /*2ea0*/  ISETP.GE.AND P4, PT, R13.reuse, R99.reuse, PT ;  /* 0x000000630d00720c */ /* 0x0c0fe20003f86270 */
[----:B------:R-:W4:Y:S01]  /*2eb0*/  MUFU.TANH R17, R17 ;  /* 0x0000001100117308 */ /* 0x000f220000002400 */
[-C--:B------:R-:W-:Y:S01]  /*2ec0*/  ISETP.GE.AND P2, PT, R13, R98.reuse, PT ;  /* 0x000000620d00720c */ /* 0x080fe20003f46270 */
[----:B------:R-:W-:Y:S01]  /*2ed0*/  VIADD R13, R29, 0x19 ;  /* 0x000000191d0d7836 */ /* 0x000fe20000000000 */
[----:B------:R-:W-:Y:S01]  /*2ee0*/  FSEL R45, R45, -INF , !P1 ;  /* 0xff8000002d2d7808 */ /* 0x000fe20004800000 */
[----:B------:R-:W-:Y:S01]  /*2ef0*/  FMUL.FTZ R80, R80, UR5 ;  /* 0x0000000550507c20 */ /* 0x000fe20008410000 */
[----:B--2---:R-:W-:Y:S01]  /*2f00*/  FSEL R24, R24, -INF , !P0 ;  /* 0xff80000018187808 */ /* 0x004fe20004000000 */
[----:B------:R-:W-:Y:S01]  /*2f10*/  FMUL.FTZ R27, R82, UR5 ;  /* 0x00000005521b7c20 */ /* 0x000fe20008410000 */
[CC--:B------:R-:W-:Y:S01]  /*2f20*/  ISETP.GE.AND P1, PT, R8.reuse, R99.reuse, PT ;  /* 0x000000630800720c */ /* 0x0c0fe20003f26270 */
[----:B------:R-:W2:Y:S01]  /*2f30*/  MUFU.TANH R33, R33 ;  /* 0x0000002100217308 */ /* 0x000ea20000002400 */
[-C--:B------:R-:W-:Y:S01]  /*2f40*/  ISETP.GE.AND P0, PT, R8, R98.reuse, PT ;  /* 0x000000620800720c */ /* 0x080fe20003f06270 */
[----:B------:R-:W-:Y:S01]  /*2f50*/  FMUL.FTZ R81, R81, UR5 ;  /* 0x0000000551517c20 */ /* 0x000fe20008410000 */
        /* <DEDUP_REMOVED lines=8> */
[----:B-1----:R-:W-:-:S02]  /*2fe0*/  FSEL R13, R42, -INF , !P4 ;  /* 0xff8000002a0d7808 */ /* 0x002fc40006000000 */
[----:B---3--:R-:W-:Y:S02]  /*2ff0*/  FSEL R46, R46, -INF , !P2 ;  /* 0xff8000002e2e7808 */ /* 0x008fe40005000000 */
[CC--:B------:R-:W-:Y:S01]  /*3000*/  ISETP.GE.AND P4, PT, R10.reuse, R99.reuse, PT ;  /* 0x000000630a00720c */ /* 0x0c0fe20003f86270 */
[----:B------:R-:W1:Y:S01]  /*3010*/  MUFU.TANH R128, R75 ;  /* 0x0000004b00807308 */ /* 0x000e620000002400 */
[-C--:B------:R-:W-:Y:S01]  /*3020*/  ISETP.GE.AND P2, PT, R10, R98.reuse, PT ;  /* 0x000000620a00720c */ /* 0x080fe20003f46270 */
[C---:B------:R-:W-:Y:S01]  /*3030*/  VIADD R10, R29.reuse, 0x21 ;  /* 0x000000211d0a7836 */ /* 0x040fe20000000000 */
[----:B------:R-:W-:Y:S02]  /*3040*/  FSEL R5, R32, -INF , !P1 ;  /* 0xff80000020057808 */ /* 0x000fe40004800000 */
[----:B------:R-:W-:Y:S02]  /*3050*/  FSEL R16, R16, -INF , !P0 ;  /* 0xff80000010107808 */ /* 0x000fe40004000000 */
[C---:B------:R-:W-:Y:S01]  /*3060*/  ISETP.GE.AND P1, PT, R10.reuse, R99, PT ;  /* 0x000000630a00720c */ /* 0x040fe20003f26270 */
[----:B------:R-:W3:Y:S01]  /*3070*/  MUFU.TANH R106, R59 ;  /* 0x0000003b006a7308 */ /* 0x000ee20000002400 */
[----:B------:R-:W-:Y:S01]  /*3080*/  ISETP.GE.AND P0, PT, R10, R98, PT ;  /* 0x000000620a00720c */ /* 0x000fe20003f06270 */
[----:B------:R-:W-:Y:S01]  /*3090*/  VIADD R10, R29, 0x28 ;  /* 0x000000281d0a7836 */ /* 0x000fe20000000000 */
[----:B----4-:R-:W-:-:S02]  /*30a0*/  FSEL R133, R133, -INF , !P1 ;  /* 0xff80000085857808 */ /* 0x010fc40004800000 */
[----:B------:R-:W-:Y:S02]  /*30b0*/  ISETP.GT.AND P1, PT, R115, R114, PT ;  /* 0x000000727300720c */ /* 0x000fe40003f24270 */
[----:B------:R-:W-:Y:S01]  /*30c0*/  FSEL R137, R137, -INF , !P4 ;  /* 0xff80000089897808 */ /* 0x000fe20006000000 */
[----:B------:R-:W4:Y:S01]  /*30d0*/  MUFU.TANH R105, R80 ;  /* 0x0000005000697308 */ /* 0x000f220000002400 */
[----:B------:R-:W-:Y:S02]  /*30e0*/  FSEL R102, R102, -INF , !P2 ;  /* 0xff80000066667808 */ /* 0x000fe40005000000 */
[----:B------:R-:W-:Y:S01]  /*30f0*/  FSEL R7, R26, -INF , !P5 ;  /* 0xff8000001a077808 */ /* 0x000fe20006800000 */
[----:B------:R-:W-:Y:S01]  /*3100*/  FMUL.FTZ R26, R83, UR5 ;  /* 0x00000005531a7c20 */ /* 0x000fe20008410000 */
[----:B------:R-:W-:Y:S02]  /*3110*/  FSEL R4, R17, -INF , !P3 ;  /* 0xff80000011047808 */ /* 0x000fe40005800000 */
[CC--:B------:R-:W-:Y:S01]  /*3120*/  ISETP.GE.AND P4, PT, R6.reuse, R99.reuse, PT ;  /* 0x000000630600720c */ /* 0x0c0fe20003f86270 */
[----:B------:R-:W4:Y:S01]  /*3130*/  MUFU.TANH R35, R35 ;  /* 0x0000002300237308 */ /* 0x000f220000002400 */
[-C--:B------:R-:W-:Y:S01]  /*3140*/  ISETP.GE.AND P2, PT, R6, R98.reuse, PT ;  /* 0x000000620600720c */ /* 0x080fe20003f46270 */
[C---:B------:R-:W-:Y:S01]  /*3150*/  VIADD R6, R29.reuse, 0x31 ;  /* 0x000000311d067836 */ /* 0x040fe20000000000 */
[C---:B------:R-:W-:Y:S01]  /*3160*/  ISETP.GE.AND P5, PT, R10.reuse, R99, PT ;  /* 0x000000630a00720c */ /* 0x040fe20003fa6270 */
[----:B------:R-:W4:Y:S01]  /*3170*/  @!P1 LDC.64 R96, c[0x0][0x218] ;  /* 0x00008600ff609b82 */ /* 0x000f220000000a00 */
[----:B------:R-:W-:Y:S01]  /*3180*/  ISETP.GE.AND P3, PT, R10, R98, PT ;  /* 0x000000620a00720c */ /* 0x000fe20003f66270 */
[----:B------:R-:W-:Y:S01]  /*3190*/  VIADD R10, R29, 0x30 ;  /* 0x000000301d0a7836 */ /* 0x000fe20000000000 */
[----:B--2---:R-:W-:Y:S01]  /*31a0*/  FSEL R33, R33, -INF , !P4 ;  /* 0xff80000021217808 */ /* 0x004fe20006000000 */
[----:B------:R-:W2:Y:S01]  /*31b0*/  MUFU.TANH R104, R81 ;  /* 0x0000005100687308 */ /* 0x000ea20000002400 */
[----:B------:R-:W-:Y:S01]  /*31c0*/  FSEL R126, R126, -INF , !P3 ;  /* 0xff8000007e7e7808 */ /* 0x000fe20005800000 */
[----:B------:R-:W-:Y:S01]  /*31d0*/  @!P1 IMAD.MOV.U32 R101, RZ, RZ, R94 ;  /* 0x000000ffff659224 */ /* 0x000fe200078e005e */
[----:B-1----:R-:W-:-:S02]  /*31e0*/  FSEL R128, R128, -INF , !P0 ;  /* 0xff80000080807808 */ /* 0x002fc40004000000 */
[CC--:B------:R-:W-:Y:S02]  /*31f0*/  ISETP.GE.AND P3, PT, R6.reuse, R99.reuse, PT ;  /* 0x000000630600720c */ /* 0x0c0fe40003f66270 */
[-C--:B------:R-:W-:Y:S01]  /*3200*/  ISETP.GE.AND P4, PT, R6, R98.reuse, PT ;  /* 0x000000620600720c */ /* 0x080fe20003f86270 */
[----:B------:R-:W-:Y:S01]  /*3210*/  VIADD R6, R29, 0x38 ;  /* 0x000000381d067836 */ /* 0x000fe20000000000 */
[-C--:B------:R-:W-:Y:S01]  /*3220*/  ISETP.GE.AND P0, PT, R10, R99.reuse, PT ;  /* 0x000000630a00720c */ /* 0x080fe20003f06270 */
[----:B------:R-:W1:Y:S01]  /*3230*/  MUFU.TANH R27, R27 ;  /* 0x0000001b001b7308 */ /* 0x000e620000002400 */
[----:B---3--:R-:W-:Y:S02]  /*3240*/  FSEL R106, R106, -INF , !P2 ;  /* 0xff8000006a6a7808 */ /* 0x008fe40005000000 */
[----:B----4-:R-:W-:Y:S02]  /*3250*/  FSEL R105, R105, -INF , !P0 ;  /* 0xff80000069697808 */ /* 0x010fe40004000000 */
[C---:B------:R-:W-:Y:S01]  /*3260*/  ISETP.GE.AND P2, PT, R6.reuse, R99, PT ;  /* 0x000000630600720c */ /* 0x040fe20003f46270 */
[----:B------:R-:W-:Y:S01]  /*3270*/  BAR.SYNC.DEFER_BLOCKING 0x0 ;  /* 0x0000000000007b1d */ /* 0x000fe20000010000 */
[----:B------:R-:W-:Y:S01]  /*3280*/  ISETP.GE.AND P0, PT, R6, R98, PT ;  /* 0x000000620600720c */ /* 0x000fe20003f06270 */
[----:B------:R-:W-:Y:S01]  /*3290*/  FMUL.FTZ R6, R67, UR5 ;  /* 0x0000000543067c20 */ /* 0x000fe20008410000 */
[----:B------:R-:W-:-:S02]  /*32a0*/  FSEL R35, R35, -INF , !P5 ;  /* 0xff80000023237808 */ /* 0x000fc40006800000 */
[-C--:B------:R-:W-:Y:S01]  /*32b0*/  ISETP.GE.AND P5, PT, R10, R98.reuse, PT ;  /* 0x000000620a00720c */ /* 0x080fe20003fa6270 */
[----:B------:R-:W3:Y:S01]  /*32c0*/  MUFU.TANH R26, R26 ;  /* 0x0000001a001a7308 */ /* 0x000ee20000002400 */
[C---:B------:R-:W-:Y:S01]  /*32d0*/  VIADD R10, R29.reuse, 0x39 ;  /* 0x000000391d0a7836 */ /* 0x040fe20000000000 */
[----:B--2---:R-:W-:Y:S02]  /*32e0*/  FSEL R104, R104, -INF , !P3 ;  /* 0xff80000068687808 */ /* 0x004fe40005800000 */
[----:B------:R-:W-:Y:S02]  /*32f0*/  ISETP.GE.AND P3, PT, R29, R98, PT ;  /* 0x000000621d00720c */ /* 0x000fe40003f66270 */
[----:B-1----:R-:W-:Y:S02]  /*3300*/  FSEL R27, R27, -INF , !P5 ;  /* 0xff8000001b1b7808 */ /* 0x002fe40006800000 */
[----:B------:R-:W1:Y:S01]  /*3310*/  MUFU.TANH R103, R64 ;  /* 0x0000004000677308 */ /* 0x000e620000002400 */
[----:B------:R-:W-:-:S02]  /*3320*/  ISETP.GE.AND P5, PT, R29, R99, PT ;  /* 0x000000631d00720c */ /* 0x000fc40003fa6270 */
[----:B------:R-:W-:Y:S02]  /*3330*/  FSEL R40, R40, -INF , !P3 ;  /* 0xff80000028287808 */ /* 0x000fe40005800000 */
[----:B------:R-:W-:-:S03]  /*3340*/  FSEL R15, R48, -INF , !P5 ;  /* 0xff800000300f7808 */ /* 0x000fc60006800000 */
        /* <DEDUP_REMOVED lines=8> */
[----:B------:R-:W-:-:S04]  /*33d0*/  @!P1 LEA R134, P0, R94, R96, 0x1 ;  /* 0x000000605e869211 */ /* 0x000fc800078008ff */
[----:B------:R-:W-:Y:S02]  /*33e0*/  @!P1 LEA.HI.X R135, R94, R97, R100, 0x1, P0 ;  /* 0x000000615e879211 */ /* 0x000fe400000f0c64 */
        /* <DEDUP_REMOVED lines=63> */
.L_x_5806:
[----:B------:R-:W-:-:S04]  /*37e0*/  LEA R101, -R90, RZ, 0x6 ;  /* 0x000000ff5a657211 */ /* 0x000fc800078e31ff */
[----:B------:R-:W-:-:S07]  /*37f0*/  SHF.R.S32.HI R17, RZ, 0x1f, R101 ;  /* 0x0000001fff117819 */ /* 0x000fce0000011465 */
.L_x_5807:
        /* <DEDUP_REMOVED lines=19> */
.L_x_5805:
        /* <DEDUP_REMOVED lines=23> */
[----:B-1----:R-:W-:Y:S02]  /*3aa0*/  FMNMX.FTZ R19, R105, R0, !PT ;  /* 0x0000000069137209 */ /* 0x002fe40007810000 */
        /* <DEDUP_REMOVED lines=9> */
[----:B------:R-:W-:Y:S01]  /*3b40*/  LEA R108, R3, R109, 0x1 ;  /* 0x0000006d036c7211 */ /* 0x000fe200078e08ff */
[----:B------:R-:W1:Y:S01]  /*3b50*/  SHFL.BFLY PT, R19, R6, 0x2, 0x1f ;  /* 0x0c401f0006137f89 */ /* 0x000e6200000e0000 */
[----:B------:R-:W-:-:S02]  /*3b60*/  FMNMX.FTZ R17, R28, R17, !PT ;  /* 0x000000111c117209 */ /* 0x000fc40007810000 */
[----:B------:R-:W-:Y:S01]  /*3b70*/  ISETP.GT.AND P3, PT, R115, R114, PT ;  /* 0x000000727300720c */ /* 0x000fe20003f64270 */
        /* <DEDUP_REMOVED lines=57> */
[--C-:B------:R-:W-:Y:S01]  /*3f10*/  FFMA.FTZ R25, R25, UR6, -R29.reuse ;  /* 0x0000000619197c23 */ /* 0x100fe2000801081d */
[----:B------:R-:W4:Y:S01]  /*3f20*/  LDSM.16.MT88.4 R12, [R109+0x7400] ;  /* 0x007400006d0c783b */ /* 0x000f220000004200 */
[----:B------:R-:W-:-:S02]  /*3f30*/  FFMA.FTZ R136, R28, UR6, -R29 ;  /* 0x000000061c887c23 */ /* 0x000fc4000801081d */
[----:B------:R-:W-:Y:S08]  /*3f40*/  MUFU.EX2 R131, R131 ;  /* 0x0000008300837308 */ /* 0x000ff00000000800 */
[----:B------:R-:W5:Y:S01]  /*3f50*/  MUFU.EX2 R32, R32 ;  /* 0x0000002000207308 */ /* 0x000f620000000800 */
[----:B--2---:R-:W-:-:S07]  /*3f60*/  F2FP.BF16.F32.PACK_AB R49, R139, R92 ;  /* 0x0000005c8b31723e */ /* 0x004fce00000010ff */
[----:B------:R-:W2:Y:S08]  /*3f70*/  MUFU.EX2 R22, R22 ;  /* 0x0000001600167308 */ /* 0x000eb00000000800 */
[----:B------:R-:W-:Y:S01]  /*3f80*/  MUFU.EX2 R21, R21 ;  /* 0x0000001500157308 */ /* 0x000fe20000000800 */
[----:B-----5:R-:W-:-:S07]  /*3f90*/  F2FP.BF16.F32.PACK_AB R51, R32, R131 ;  /* 0x000000832033723e */ /* 0x020fce00000010ff */
[----:B------:R-:W-:Y:S01]  /*3fa0*/  HMMA.16816.F32.BF16 R80, R48, R76, RZ ;  /* 0x0000004c3050723c */ /* 0x000fe200000418ff */
[----:B------:R-:W5:Y:S01]  /*3fb0*/  MUFU.EX2 R20, R20 ;  /* 0x0000001400147308 */ /* 0x000f620000000800 */
[----:B--2---:R-:W-:-:S04]  /*3fc0*/  F2FP.BF16.F32.PACK_AB R4, R22, R31 ;  /* 0x0000001f1604723e */ /* 0x004fc800000010ff */
[C---:B------:R-:W-:Y:S03]  /*3fd0*/  HMMA.16816.F32.BF16 R76, R48.reuse, R78, RZ ;  /* 0x0000004e304c723c */ /* 0x040fe600000418ff */
[----:B------:R-:W-:Y:S03]  /*3fe0*/  MUFU.EX2 R30, R30 ;  /* 0x0000001e001e7308 */ /* 0x000fe60000000800 */
[C---:B------:R-:W-:Y:S05]  /*3ff0*/  HMMA.16816.F32.BF16 R56, R48.reuse, R52, RZ ;  /* 0x000000343038723c */ /* 0x040fea00000418ff */
[----:B------:R-:W2:Y:S01]  /*4000*/  MUFU.EX2 R23, R23 ;  /* 0x0000001700177308 */ /* 0x000ea20000000800 */
[----:B-----5:R-:W-:Y:S01]  /*4010*/  F2FP.BF16.F32.PACK_AB R6, R20, R21 ;  /* 0x000000151406723e */ /* 0x020fe200000010ff */
[C---:B------:R-:W-:Y:S06]  /*4020*/  HMMA.16816.F32.BF16 R52, R48.reuse, R54, RZ ;  /* 0x000000363034723c */ /* 0x040fec00000418ff */
        /* <DEDUP_REMOVED lines=8> */
[----:B------:R-:W-:Y:S01]  /*40b0*/  MUFU.EX2 R94, R94 ;  /* 0x0000005e005e7308 */ /* 0x000fe20000000800 */
[----:B-1----:R-:W-:Y:S01]  /*40c0*/  F2FP.BF16.F32.PACK_AB R7, R3, R24 ;  /* 0x000000180307723e */ /* 0x002fe200000010ff */
        /* <DEDUP_REMOVED lines=12> */
[C---:B----4-:R-:W-:Y:S03]  /*4190*/  HMMA.16816.F32.BF16 R64, R4.reuse, R12, R64 ;  /* 0x0000000c0440723c */ /* 0x050fe60000041840 */
[----:B------:R-:W-:Y:S03]  /*41a0*/  MUFU.EX2 R33, R33 ;  /* 0x0000002100217308 */ /* 0x000fe60000000800 */
[----:B------:R-:W-:Y:S01]  /*41b0*/  HMMA.16816.F32.BF16 R60, R4, R14, R60 ;  /* 0x0000000e043c723c */ /* 0x000fe2000004183c */
[----:B------:R-:W-:-:S04]  /*41c0*/  FADD.FTZ R12, R130, R141 ;  /* 0x0000008d820c7221 */ /* 0x000fc80000010000 */
        /* <DEDUP_REMOVED lines=31> */
[----:B------:R-:W-:Y:S01]  /*43c0*/  F2FP.BF16.F32.PACK_AB R4, R94, R95 ;  /* 0x0000005f5e04723e */ /* 0x000fe200000010ff */
        /* <DEDUP_REMOVED lines=127> */
.L_x_5809:
[----:B------:R-:W-:-:S04]  /*4bc0*/  LEA R4, -R88, RZ, 0x6 ;  /* 0x000000ff58047211 */ /* 0x000fc800078e31ff */
[----:B------:R-:W-:-:S07]  /*4bd0*/  SHF.R.S32.HI R5, RZ, 0x1f, R4 ;  /* 0x0000001fff057819 */ /* 0x000fce0000011404 */
.L_x_5810:
[----:B------:R-:W-:Y:S01]  /*4be0*/  LEA R7, P2, R88, R4, 0x5 ;  /* 0x0000000458077211 */ /* 0x000fe200078428ff */
[----:B------:R-:W-:Y:S01]  /*4bf0*/  IMAD.MOV.U32 R8, RZ, RZ, 0x20 ;  /* 0x00000020ff087424 */ /* 0x000fe200078e00ff */
        /* <DEDUP_REMOVED lines=16> */
[----:B------:R-:W-:-:S02]  /*4d00*/  LEA.HI.X R11, R6, UR9, R3, 0x1, P3 ;  /* 0x00000009060b7c11 */ /* 0x000fc400098f0c03 */
[----:B------:R-:W-:Y:S02]  /*4d10*/  LEA.HI.X R13, R88, R125, R89, 0x6, P1 ;  /* 0x0000007d580d7211 */ /* 0x000fe400008f3459 */
        /* <DEDUP_REMOVED lines=84> */
[----:B------:R-:W-:-:S05]  /*5260*/  FMUL.FTZ R32, R32, UR5 ;  /* 0x0000000520207c20 */ /* 0x000fca0008410000 */
[----:B------:R-:W-:Y:S01]  /*5270*/  FMUL.FTZ R30, R30, UR5 ;  /* 0x000000051e1e7c20 */ /* 0x000fe20008410000 */
[----:B------:R-:W-:Y:S08]  /*5280*/  MUFU.TANH R35, R35 ;  /* 0x0000002300237308 */ /* 0x000ff00000002400 */
[----:B------:R-:W-:Y:S01]  /*5290*/  MUFU.TANH R30, R30 ;  /* 0x0000001e001e7308 */ /* 0x000fe20000002400 */
[C---:B-1----:R-:W-:Y:S07]  /*52a0*/  HMMA.16816.F32.BF16 R24, R92.reuse, R84, R24 ;  /* 0x000000545c18723c */ /* 0x042fee0000041818 */
[----:B------:R-:W-:Y:S01]  /*52b0*/  MUFU.TANH R32, R32 ;  /* 0x0000002000207308 */ /* 0x000fe20000002400 */
[----:B------:R-:W-:Y:S01]  /*52c0*/  HMMA.16816.F32.BF16 R20, R92, R86, R20 ;  /* 0x000000565c14723c */ /* 0x000fe20000041814 */
[----:B------:R-:W1:-:S15]  /*52d0*/  LDSM.16.M88.4 R84, [R3+0x5800] ;  /* 0x005800000354783b */ /* 0x000e5e0000000200 */
[----:B------:R-:W-:Y:S01]  /*52e0*/  FMUL.FTZ R24, R24, UR5 ;  /* 0x0000000518187c20 */ /* 0x000fe20008410000 */
[----:B------:R-:W-:Y:S01]  /*52f0*/  FMUL.FTZ R26, R26, UR5 ;  /* 0x000000051a1a7c20 */ /* 0x000fe20008410000 */
[----:B------:R-:W-:Y:S01]  /*5300*/  FMUL.FTZ R25, R25, UR5 ;  /* 0x0000000519197c20 */ /* 0x000fe20008410000 */
[----:B------:R-:W-:Y:S01]  /*5310*/  FMUL.FTZ R27, R27, UR5 ;  /* 0x000000051b1b7c20 */ /* 0x000fe20008410000 */
[----:B------:R-:W-:Y:S04]  /*5320*/  MUFU.TANH R147, R24 ;  /* 0x0000001800937308 */ /* 0x000fe80000002400 */
[----:B------:R-:W-:Y:S01]  /*5330*/  FMUL.FTZ R145, R20, UR5 ;  /* 0x0000000514917c20 */ /* 0x000fe20008410000 */
[----:B------:R-:W-:Y:S01]  /*5340*/  FMUL.FTZ R22, R22, UR5 ;  /* 0x0000000516167c20 */ /* 0x000fe20008410000 */
[----:B------:R-:W-:Y:S01]  /*5350*/  FMUL.FTZ R21, R21, UR5 ;  /* 0x0000000515157c20 */ /* 0x000fe20008410000 */
[----:B------:R-:W-:-:S03]  /*5360*/  FMUL.FTZ R23, R23, UR5 ;  /* 0x0000000517177c20 */ /* 0x000fc60008410000 */
[----:B------:R-:W-:Y:S08]  /*5370*/  MUFU.TANH R145, R145 ;  /* 0x0000009100917308 */ /* 0x000ff00000002400 */
[----:B------:R-:W-:Y:S01]  /*5380*/  MUFU.TANH R148, R22 ;  /* 0x0000001600947308 */ /* 0x000fe20000002400 */
[C---:B-1----:R-:W-:Y:S07]  /*5390*/  HMMA.16816.F32.BF16 R16, R92.reuse, R84, R16 ;  /* 0x000000545c10723c */ /* 0x042fee0000041810 */
[----:B------:R-:W-:Y:S01]  /*53a0*/  MUFU.TANH R132, R26 ;  /* 0x0000001a00847308 */ /* 0x000fe20000002400 */
[----:B------:R-:W-:Y:S01]  /*53b0*/  HMMA.16816.F32.BF16 R12, R92, R86, R12 ;  /* 0x000000565c0c723c */ /* 0x000fe2000004180c */
[----:B------:R1:W2:Y:S01]  /*53c0*/  LDSM.16.M88.4 R84, [R3+0x5c00] ;  /* 0x005c00000354783b */ /* 0x0002a20000000200 */
[----:B------:R-:W-:-:S05]  /*53d0*/  DEPBAR.LE SB0, 0x0 ;  /* 0x000080000000791a */ /* 0x000fca0000000000 */
[----:B------:R-:W-:Y:S08]  /*53e0*/  MUFU.TANH R131, R21 ;  /* 0x0000001500837308 */ /* 0x000ff00000002400 */
[----:B------:R-:W-:Y:S01]  /*53f0*/  MUFU.TANH R146, R23 ;  /* 0x0000001700927308 */ /* 0x000fe20000002400 */
[----:B------:R-:W-:Y:S01]  /*5400*/  FMUL.FTZ R128, R16, UR5 ;  /* 0x0000000510807c20 */ /* 0x000fe20008410000 */
[----:B------:R-:W-:Y:S01]  /*5410*/  FMUL.FTZ R17, R17, UR5 ;  /* 0x0000000511117c20 */ /* 0x000fe20008410000 */
[----:B------:R-:W-:Y:S01]  /*5420*/  FMUL.FTZ R126, R18, UR5 ;  /* 0x00000005127e7c20 */ /* 0x000fe20008410000 */
[----:B------:R-:W-:-:S04]  /*5430*/  FMUL.FTZ R130, R19, UR5 ;  /* 0x0000000513827c20 */ /* 0x000fc80008410000 */
[----:B------:R-:W-:Y:S01]  /*5440*/  MUFU.TANH R133, R25 ;  /* 0x0000001900857308 */ /* 0x000fe20000002400 */
[----:B-1----:R-:W1:Y:S01]  /*5450*/  S2R R3, SR_TID.X ;  /* 0x0000000000037919 */ /* 0x002e620000002100 */
[----:B------:R-:W-:Y:S01]  /*5460*/  FMUL.FTZ R137, R12, UR5 ;  /* 0x000000050c897c20 */ /* 0x000fe20008410000 */
[----:B------:R-:W-:Y:S01]  /*5470*/  FMUL.FTZ R142, R14, UR5 ;  /* 0x000000050e8e7c20 */ /* 0x000fe20008410000 */
[----:B------:R-:W-:Y:S01]  /*5480*/  FMUL.FTZ R139, R13, UR5 ;  /* 0x000000050d8b7c20 */ /* 0x000fe20008410000 */
[----:B------:R-:W-:-:S03]  /*5490*/  FMUL.FTZ R15, R15, UR5 ;  /* 0x000000050f0f7c20 */ /* 0x000fc60008410000 */
[----:B------:R-:W-:Y:S08]  /*54a0*/  MUFU.TANH R150, R27 ;  /* 0x0000001b00967308 */ /* 0x000ff00000002400 */
[----:B------:R-:W-:Y:S01]  /*54b0*/  MUFU.TANH R129, R17 ;  /* 0x0000001100817308 */ /* 0x000fe20000002400 */
[C---:B--2---:R-:W-:Y:S06]  /*54c0*/  HMMA.16816.F32.BF16 R8, R92.reuse, R84, R8 ;  /* 0x000000545c08723c */ /* 0x044fec0000041808 */
[----:B------:R-:W-:Y:S01]  /*54d0*/  HMMA.16816.F32.BF16 R4, R92, R86, R4 ;  /* 0x000000565c04723c */ /* 0x000fe20000041804 */
[----:B------:R-:W-:Y:S01]  /*54e0*/  FMUL.FTZ R84, R33, UR5 ;  /* 0x0000000521547c20 */ /* 0x000fe20008410000 */
[----:B------:R-:W-:Y:S01]  /*54f0*/  FMUL.FTZ R33, R34, UR5 ;  /* 0x0000000522217c20 */ /* 0x000fe20008410000 */
[----:B------:R-:W-:Y:S01]  /*5500*/  FMUL.FTZ R34, R28, UR5 ;  /* 0x000000051c227c20 */ /* 0x000fe20008410000 */
[----:B------:R-:W-:Y:S01]  /*5510*/  FMUL.FTZ R28, R29, UR5 ;  /* 0x000000051d1c7c20 */ /* 0x000fe20008410000 */
[----:B------:R-:W-:Y:S01]  /*5520*/  FMUL.FTZ R29, R31, UR5 ;  /* 0x000000051f1d7c20 */ /* 0x000fe20008410000 */
[----:B------:R-:W-:Y:S01]  /*5530*/  MUFU.TANH R137, R137 ;  /* 0x0000008900897308 */ /* 0x000fe20000002400 */
[----:B-1----:R-:W-:-:S05]  /*5540*/  IMAD.SHL.U32 R3, R3, 0x2, RZ ;  /* 0x0000000203037824 */ /* 0x002fca00078e00ff */
[----:B------:R-:W-:Y:S02]  /*5550*/  LOP3.LUT R20, R3, 0x6, RZ, 0xc0, !PT ;  /* 0x0000000603147812 */ /* 0x000fe400078ec0ff */
[----:B------:R-:W1:Y:S04]  /*5560*/  MUFU.TANH R84, R84 ;  /* 0x0000005400547308 */ /* 0x000e680000002400 */
[----:B------:R-:W-:Y:S01]  /*5570*/  FMUL.FTZ R105, R8, UR5 ;  /* 0x0000000508697c20 */ /* 0x000fe20008410000 */
[----:B------:R-:W-:Y:S02]  /*5580*/  IMAD R3, R115, 0x40, R20 ;  /* 0x0000004073037824 */ /* 0x000fe400078e0214 */
[----:B------:R-:W-:Y:S01]  /*5590*/  FMUL.FTZ R9, R9, UR5 ;  /* 0x0000000509097c20 */ /* 0x000fe20008410000 */
[----:B------:R-:W-:Y:S01]  /*55a0*/  FMUL.FTZ R10, R10, UR5 ;  /* 0x000000050a0a7c20 */ /* 0x000fe20008410000 */
[----:B------:R-:W-:Y:S01]  /*55b0*/  FMUL.FTZ R11, R11, UR5 ;  /* 0x000000050b0b7c20 */ /* 0x000fe20008410000 */
[C---:B------:R-:W-:Y:S01]  /*55c0*/  VIADD R16, R3.reuse, 0x1 ;  /* 0x0000000103107836 */ /* 0x040fe20000000000 */
[----:B------:R-:W2:Y:S01]  /*55d0*/  MUFU.TANH R34, R34 ;  /* 0x0000002200227308 */ /* 0x000ea20000002400 */
[----:B------:R-:W-:-:S02]  /*55e0*/  VIADD R12, R3, 0x11 ;  /* 0x00000011030c7836 */ /* 0x000fc40000000000 */
[----:B------:R-:W-:Y:S01]  /*55f0*/  FMUL.FTZ R107, R4, UR5 ;  /* 0x00000005046b7c20 */ /* 0x000fe20008410000 */
[C---:B------:R-:W-:Y:S01]  /*5600*/  VIADD R20, R3.reuse, 0x18 ;  /* 0x0000001803147836 */ /* 0x040fe20000000000 */
[CC--:B------:R-:W-:Y:S01]  /*5610*/  ISETP.GE.AND P4, PT, R16.reuse, R99.reuse, PT ;  /* 0x000000631000720c */ /* 0x0c0fe20003f86270 */
[C---:B------:R-:W-:Y:S01]  /*5620*/  VIADD R8, R3.reuse, 0x21 ;  /* 0x0000002103087836 */ /* 0x040fe20000000000 */
[-C--:B------:R-:W-:Y:S01]  /*5630*/  ISETP.GE.AND P0, PT, R16, R98.reuse, PT ;  /* 0x000000621000720c */ /* 0x080fe20003f06270 */
[C---:B------:R-:W-:Y:S01]  /*5640*/  VIADD R16, R3.reuse, 0x8 ;  /* 0x0000000803107836 */ /* 0x040fe20000000000 */
[----:B------:R-:W3:Y:S01]  /*5650*/  MUFU.TANH R28, R28 ;  /* 0x0000001c001c7308 */ /* 0x000ee20000002400 */
[----:B-1----:R-:W-:Y:S01]  /*5660*/  FSEL R19, R84, -INF , !P4 ;  /* 0xff80000054137808 */ /* 0x002fe20006000000 */
[----:B------:R-:W-:Y:S01]  /*5670*/  VIADD R14, R3, 0x19 ;  /* 0x00000019030e7836 */ /* 0x000fe20000000000 */
[----:B------:R-:W-:Y:S01]  /*5680*/  FSEL R18, R35, -INF , !P0 ;  /* 0xff80000023127808 */ /* 0x000fe20004000000 */
[----:B------:R-:W-:Y:S01]  /*5690*/  VIADD R4, R3, 0x31 ;  /* 0x0000003103047836 */ /* 0x000fe20000000000 */
[CC--:B------:R-:W-:Y:S01]  /*56a0*/  ISETP.GE.AND P3, PT, R16.reuse, R99.reuse, PT ;  /* 0x000000631000720c */ /* 0x0c0fe20003f66270 */
[----:B------:R-:W-:Y:S01]  /*56b0*/  FMUL.FTZ R5, R5, UR5 ;  /* 0x0000000505057c20 */ /* 0x000fe20008410000 */
[----:B------:R-:W-:Y:S01]  /*56c0*/  ISETP.GE.AND P1, PT, R16, R98, PT ;  /* 0x000000621000720c */ /* 0x000fe20003f26270 */
[----:B------:R-:W1:Y:S01]  /*56d0*/  MUFU.TANH R29, R29 ;  /* 0x0000001d001d7308 */ /* 0x000e620000002400 */
[----:B------:R-:W-:Y:S01]  /*56e0*/  VIADD R16, R3, 0x9 ;  /* 0x0000000903107836 */ /* 0x000fe20000000000 */
[----:B--2---:R-:W-:Y:S01]  /*56f0*/  FSEL R17, R34, -INF , !P3 ;  /* 0xff80000022117808 */ /* 0x004fe20005800000 */
[----:B------:R-:W-:Y:S01]  /*5700*/  FMUL.FTZ R6, R6, UR5 ;  /* 0x0000000506067c20 */ /* 0x000fe20008410000 */
[-C--:B------:R-:W-:Y:S01]  /*5710*/  ISETP.GE.AND P3, PT, R12, R99.reuse, PT ;  /* 0x000000630c00720c */ /* 0x080fe20003f66270 */
[----:B------:R-:W-:Y:S01]  /*5720*/  FMUL.FTZ R7, R7, UR5 ;  /* 0x0000000507077c20 */ /* 0x000fe20008410000 */
[----:B------:R-:W-:-:S02]  /*5730*/  ISETP.GE.AND P5, PT, R16, R99, PT ;  /* 0x000000631000720c */ /* 0x000fc40003fa6270 */
[-C--:B------:R-:W-:Y:S01]  /*5740*/  ISETP.GE.AND P2, PT, R16, R98.reuse, PT ;  /* 0x000000621000720c */ /* 0x080fe20003f46270 */
[----:B------:R-:W-:Y:S01]  /*5750*/  VIADD R16, R3, 0x10 ;  /* 0x0000001003107836 */ /* 0x000fe20000000000 */
[----:B------:R-:W2:Y:S01]  /*5760*/  MUFU.TANH R142, R142 ;  /* 0x0000008e008e7308 */ /* 0x000ea20000002400 */
[----:B---3--:R-:W-:Y:S02]  /*5770*/  FSEL R13, R28, -INF , !P5 ;  /* 0xff8000001c0d7808 */ /* 0x008fe40006800000 */
[-C--:B------:R-:W-:Y:S02]  /*5780*/  ISETP.GE.AND P5, PT, R20, R99.reuse, PT ;  /* 0x000000631400720c */ /* 0x080fe40003fa6270 */
[C---:B------:R-:W-:Y:S02]  /*5790*/  ISETP.GE.AND P4, PT, R16.reuse, R99, PT ;  /* 0x000000631000720c */ /* 0x040fe40003f86270 */
[----:B------:R-:W-:Y:S01]  /*57a0*/  ISETP.GE.AND P0, PT, R16, R98, PT ;  /* 0x000000621000720c */ /* 0x000fe20003f06270 */
[----:B------:R-:W3:Y:S01]  /*57b0*/  MUFU.TANH R128, R128 ;  /* 0x0000008000807308 */ /* 0x000ee20000002400 */
[----:B------:R-:W-:-:S02]  /*57c0*/  FSEL R16, R30, -INF , !P1 ;  /* 0xff8000001e107808 */ /* 0x000fc40004800000 */
[-C--:B------:R-:W-:Y:S02]  /*57d0*/  ISETP.GE.AND P1, PT, R12, R98.reuse, PT ;  /* 0x000000620c00720c */ /* 0x080fe40003f26270 */
[----:B-1----:R-:W-:Y:S02]  /*57e0*/  FSEL R12, R29, -INF , !P2 ;  /* 0xff8000001d0c7808 */ /* 0x002fe40005000000 */
[----:B------:R-:W-:Y:S01]  /*57f0*/  ISETP.GE.AND P2, PT, R20, R98, PT ;  /* 0x000000621400720c */ /* 0x000fe20003f46270 */
[----:B------:R-:W1:Y:S01]  /*5800*/  MUFU.TANH R126, R126 ;  /* 0x0000007e007e7308 */ /* 0x000e620000002400 */
[----:B------:R-:W-:Y:S02]  /*5810*/  FSEL R145, R145, -INF , !P5 ;  /* 0xff80000091917808 */ /* 0x000fe40006800000 */
[----:B------:R-:W-:Y:S02]  /*5820*/  FSEL R148, R148, -INF , !P2 ;  /* 0xff80000094947808 */ /* 0x000fe40005000000 */
[----:B------:R-:W-:-:S02]  /*5830*/  FSEL R147, R147, -INF , !P4 ;  /* 0xff80000093937808 */ /* 0x000fc40006000000 */
[----:B------:R-:W-:Y:S01]  /*5840*/  FSEL R132, R132, -INF , !P0 ;  /* 0xff80000084847808 */ /* 0x000fe20004000000 */
[----:B------:R-:W4:Y:S01]  /*5850*/  MUFU.TANH R139, R139 ;  /* 0x0000008b008b7308 */ /* 0x000f220000002400 */
[CC--:B------:R-:W-:Y:S02]  /*5860*/  ISETP.GE.AND P5, PT, R8.reuse, R99.reuse, PT ;  /* 0x000000630800720c */ /* 0x0c0fe40003fa6270 */
[-C--:B------:R-:W-:Y:S01]  /*5870*/  ISETP.GE.AND P2, PT, R8, R98.reuse, PT ;  /* 0x000000620800720c */ /* 0x080fe20003f46270 */
[C---:B------:R-:W-:Y:S01]  /*5880*/  VIADD R8, R3.reuse, 0x28 ;  /* 0x0000002803087836 */ /* 0x040fe20000000000 */
[C---:B------:R-:W-:Y:S02]  /*5890*/  ISETP.GE.AND P4, PT, R14.reuse, R99, PT ;  /* 0x000000630e00720c */ /* 0x040fe40003f86270 */
[----:B------:R-:W-:Y:S01]  /*58a0*/  ISETP.GE.AND P0, PT, R14, R98, PT ;  /* 0x000000620e00720c */ /* 0x000fe20003f06270 */
[----:B------:R-:W5:Y:S01]  /*58b0*/  MUFU.TANH R104, R15 ;  /* 0x0000000f00687308 */ /* 0x000f620000002400 */
[----:B------:R-:W-:Y:S01]  /*58c0*/  VIADD R14, R3, 0x20 ;  /* 0x00000020030e7836 */ /* 0x000fe20000000000 */
[----:B------:R-:W-:-:S02]  /*58d0*/  FSEL R131, R131, -INF , !P4 ;  /* 0xff80000083837808 */ /* 0x000fc40006000000 */
[----:B------:R-:W-:Y:S02]  /*58e0*/  FSEL R146, R146, -INF , !P0 ;  /* 0xff80000092927808 */ /* 0x000fe40004000000 */
[----:B------:R-:W-:Y:S02]  /*58f0*/  FSEL R133, R133, -INF , !P3 ;  /* 0xff80000085857808 */ /* 0x000fe40005800000 */
[----:B------:R-:W5:Y:S01]  /*5900*/  MUFU.TANH R107, R107 ;  /* 0x0000006b006b7308 */ /* 0x000f620000002400 */
[CC--:B------:R-:W-:Y:S02]  /*5910*/  ISETP.GE.AND P4, PT, R8.reuse, R99.reuse, PT ;  /* 0x000000630800720c */ /* 0x0c0fe40003f86270 */
[-C--:B------:R-:W-:Y:S01]  /*5920*/  ISETP.GE.AND P0, PT, R8, R98.reuse, PT ;  /* 0x000000620800720c */ /* 0x080fe20003f06270 */
[----:B------:R-:W-:Y:S01]  /*5930*/  VIADD R8, R3, 0x29 ;  /* 0x0000002903087836 */ /* 0x000fe20000000000 */
[----:B------:R-:W-:Y:S02]  /*5940*/  ISETP.GE.AND P3, PT, R14, R99, PT ;  /* 0x000000630e00720c */ /* 0x000fe40003f66270 */
[----:B------:R-:W-:Y:S01]  /*5950*/  FSEL R150, R150, -INF , !P1 ;  /* 0xff80000096967808 */ /* 0x000fe20004800000 */
[----:B------:R-:W5:Y:S01]  /*5960*/  MUFU.TANH R130, R130 ;  /* 0x0000008200827308 */ /* 0x000f620000002400 */
[----:B------:R-:W-:-:S02]  /*5970*/  ISETP.GE.AND P1, PT, R14, R98, PT ;  /* 0x000000620e00720c */ /* 0x000fc40003f26270 */
[----:B------:R-:W-:Y:S02]  /*5980*/  FSEL R137, R137, -INF , !P4 ;  /* 0xff80000089897808 */ /* 0x000fe40006000000 */
[----:B--2---:R-:W-:Y:S02]  /*5990*/  FSEL R142, R142, -INF , !P0 ;  /* 0xff8000008e8e7808 */ /* 0x004fe40004000000 */
[----:B---3--:R-:W-:Y:S01]  /*59a0*/  FSEL R128, R128, -INF , !P3 ;  /* 0xff80000080807808 */ /* 0x008fe20005800000 */
[----:B------:R-:W2:Y:S01]  /*59b0*/  MUFU.TANH R105, R105 ;  /* 0x0000006900697308 */ /* 0x000ea20000002400 */
[CC--:B------:R-:W-:Y:S02]  /*59c0*/  ISETP.GE.AND P4, PT, R4.reuse, R99.reuse, PT ;  /* 0x000000630400720c */ /* 0x0c0fe40003f86270 */
[----:B------:R-:W-:Y:S01]  /*59d0*/  ISETP.GE.AND P0, PT, R4, R98, PT ;  /* 0x000000620400720c */ /* 0x000fe20003f06270 */
[----:B------:R-:W-:Y:S01]  /*59e0*/  VIADD R4, R3, 0x38 ;  /* 0x0000003803047836 */ /* 0x000fe20000000000 */
[----:B------:R-:W-:-:S02]  /*59f0*/  ISETP.GE.AND P3, PT, R8, R99, PT ;  /* 0x000000630800720c */ /* 0x000fc40003f66270 */
[----:B-1----:R-:W-:Y:S01]  /*5a00*/  FSEL R126, R126, -INF , !P1 ;  /* 0xff8000007e7e7808 */ /* 0x002fe20004800000 */
[----:B------:R-:W-:Y:S01]  /*5a10*/  MUFU.TANH R103, R9 ;  /* 0x0000000900677308 */ /* 0x000fe20000002400 */
[-C--:B------:R-:W-:Y:S01]  /*5a20*/  ISETP.GE.AND P1, PT, R8, R98.reuse, PT ;  /* 0x000000620800720c */ /* 0x080fe20003f26270 */
[----:B------:R-:W-:Y:S01]  /*5a30*/  VIADD R8, R3, 0x30 ;  /* 0x0000003003087836 */ /* 0x000fe20000000000 */
[----:B----4-:R-:W-:Y:S02]  /*5a40*/  FSEL R139, R139, -INF , !P3 ;  /* 0xff8000008b8b7808 */ /* 0x010fe40005800000 */
[----:B------:R-:W-:Y:S02]  /*5a50*/  ISETP.GE.AND P3, PT, R4, R99, PT ;  /* 0x000000630400720c */ /* 0x000fe40003f66270 */
[----:B-----5:R-:W-:Y:S01]  /*5a60*/  FSEL R104, R104, -INF , !P1 ;  /* 0xff80000068687808 */ /* 0x020fe20004800000 */
[----:B------:R-:W1:Y:S01]  /*5a70*/  MUFU.TANH R94, R10 ;  /* 0x0000000a005e7308 */ /* 0x000e620000002400 */
[----:B------:R-:W-:-:S02]  /*5a80*/  ISETP.GE.AND P1, PT, R4, R98, PT ;  /* 0x000000620400720c */ /* 0x000fc40003f26270 */
[----:B------:R-:W-:Y:S02]  /*5a90*/  FSEL R107, R107, -INF , !P3 ;  /* 0xff8000006b6b7808 */ /* 0x000fe40005800000 */
[----:B------:R-:W-:Y:S02]  /*5aa0*/  ISETP.GT.AND P3, PT, R115, R114, PT ;  /* 0x000000727300720c */ /* 0x000fe40003f64270 */
[----:B------:R-:W-:Y:S01]  /*5ab0*/  FSEL R129, R129, -INF , !P5 ;  /* 0xff80000081817808 */ /* 0x000fe20006800000 */
[----:B------:R-:W3:Y:S01]  /*5ac0*/  MUFU.TANH R102, R11 ;  /* 0x0000000b00667308 */ /* 0x000ee20000002400 */
[----:B------:R-:W-:Y:S02]  /*5ad0*/  FSEL R130, R130, -INF , !P2 ;  /* 0xff80000082827808 */ /* 0x000fe40005000000 */
[C---:B------:R-:W-:Y:S02]  /*5ae0*/  ISETP.GE.AND P5, PT, R8.reuse, R99, PT ;  /* 0x000000630800720c */ /* 0x040fe40003fa6270 */
[----:B------:R-:W-:-:S02]  /*5af0*/  ISETP.GE.AND P2, PT, R8, R98, PT ;  /* 0x000000620800720c */ /* 0x000fc40003f46270 */
[----:B--2---:R-:W-:Y:S01]  /*5b00*/  FSEL R105, R105, -INF , !P5 ;  /* 0xff80000069697808 */ /* 0x004fe20006800000 */
[----:B------:R-:W-:Y:S01]  /*5b10*/  MUFU.TANH R33, R33 ;  /* 0x0000002100217308 */ /* 0x000fe20000002400 */
[----:B-1----:R-:W-:Y:S02]  /*5b20*/  FSEL R94, R94, -INF , !P2 ;  /* 0xff8000005e5e7808 */ /* 0x002fe40005000000 */
[----:B------:R-:W-:Y:S01]  /*5b30*/  FSEL R103, R103, -INF , !P4 ;  /* 0xff80000067677808 */ /* 0x000fe20006000000 */
[----:B------:R-:W-:Y:S01]  /*5b40*/  BAR.SYNC.DEFER_BLOCKING 0x0 ;  /* 0x0000000000007b1d */ /* 0x000fe20000010000 */
[C---:B------:R-:W-:Y:S02]  /*5b50*/  ISETP.GE.AND P5, PT, R3.reuse, R99, PT ;  /* 0x000000630300720c */ /* 0x040fe40003fa6270 */
[C---:B------:R-:W-:Y:S02]  /*5b60*/  ISETP.GE.AND P2, PT, R3.reuse, R98, PT ;  /* 0x000000620300720c */ /* 0x040fe40003f46270 */
[----:B---3--:R-:W-:Y:S01]  /*5b70*/  FSEL R102, R102, -INF , !P0 ;  /* 0xff80000066667808 */ /* 0x008fe20004000000 */
[----:B------:R1:W-:Y:S08]  /*5b80*/  MUFU.TANH R106, R5 ;  /* 0x00000005006a7308 */ /* 0x0003f00000002400 */
[----:B------:R-:W2:Y:S08]  /*5b90*/  MUFU.TANH R4, R6 ;  /* 0x0000000600047308 */ /* 0x000eb00000002400 */
[----:B------:R-:W3:Y:S01]  /*5ba0*/  MUFU.TANH R84, R7 ;  /* 0x0000000700547308 */ /* 0x000ee20000002400 */
[----:B-1----:R-:W-:Y:S01]  /*5bb0*/  VIADD R5, R3, 0x39 ;  /* 0x0000003903057836 */ /* 0x002fe20000000000 */
[----:B------:R-:W-:-:S04]  /*5bc0*/  FSEL R3, R32, -INF , !P5 ;  /* 0xff80000020037808 */ /* 0x000fc80006800000 */
[C---:B------:R-:W-:Y:S02]  /*5bd0*/  ISETP.GE.AND P4, PT, R5.reuse, R99, PT ;  /* 0x000000630500720c */ /* 0x040fe40003f86270 */
[----:B------:R-:W-:Y:S02]  /*5be0*/  ISETP.GE.AND P0, PT, R5, R98, PT ;  /* 0x000000620500720c */ /* 0x000fe40003f06270 */
[----:B--2---:R-:W-:Y:S02]  /*5bf0*/  FSEL R98, R4, -INF , !P1 ;  /* 0xff80000004627808 */ /* 0x004fe40004800000 */
[----:B------:R-:W-:Y:S02]  /*5c00*/  FSEL R106, R106, -INF , !P4 ;  /* 0xff8000006a6a7808 */ /* 0x000fe40006000000 */
[----:B------:R-:W-:Y:S02]  /*5c10*/  FSEL R6, R33, -INF , !P2 ;  /* 0xff80000021067808 */ /* 0x000fe40005000000 */
[----:B---3--:R-:W-:Y:S01]  /*5c20*/  FSEL R84, R84, -INF , !P0 ;  /* 0xff80000054547808 */ /* 0x008fe20004000000 */
        /* <DEDUP_REMOVED lines=48> */
[----:B------:R-:W3:Y:S02]  /*5f30*/  LDC.64 R4, c[0x0][0x230] ;  /* 0x00008c00ff047b82 */ /* 0x000ee40000000a00 */
[----:B-1----:R-:W-:Y:S01]  /*5f40*/  IMAD.WIDE.U32 R14, R8, R90, RZ ;  /* 0x0000005a080e7225 */ /* 0x002fe200078e00ff */
[----:B--2---:R-:W-:Y:S02]  /*5f50*/  IADD3 R10, -R7, R10, RZ ;  /* 0x0000000a070a7210 */ /* 0x004fe40007ffe1ff */
[----:B------:R-:W-:Y:S02]  /*5f60*/  SHF.R.S32.HI R7, RZ, 0x1f, R8 ;  /* 0x0000001fff077819 */ /* 0x000fe40000011408 */
[----:B------:R-:W-:-:S03]  /*5f70*/  SHF.R.S32.HI R9, RZ, 0x1f, R10 ;  /* 0x0000001fff097819 */ /* 0x000fc6000001140a */
[----:B------:R-:W-:Y:S02]  /*5f80*/  IMAD R7, R7, R90, RZ ;  /* 0x0000005a07077224 */ /* 0x000fe400078e02ff */
[-C--:B---3--:R-:W-:Y:S02]  /*5f90*/  IMAD R9, R9, R4.reuse, RZ ;  /* 0x0000000409097224 */ /* 0x088fe400078e02ff */
[----:B------:R-:W-:Y:S02]  /*5fa0*/  IMAD R7, R8, R91, R7 ;  /* 0x0000005b08077224 */ /* 0x000fe400078e0207 */
[C---:B------:R-:W-:Y:S02]  /*5fb0*/  IMAD R5, R10.reuse, R5, R9 ;  /* 0x000000050a057224 */ /* 0x040fe400078e0209 */
[----:B------:R-:W-:Y:S02]  /*5fc0*/  IMAD.IADD R15, R15, 0x1, R7 ;  /* 0x000000010f0f7824 */ /* 0x000fe400078e0207 */
[----:B------:R-:W-:-:S04]  /*5fd0*/  IMAD.WIDE.U32 R10, R10, R4, R14 ;  /* 0x000000040a0a7225 */ /* 0x000fc800078e000e */
[----:B------:R-:W-:Y:S01]  /*5fe0*/  IMAD.MOV.U32 R4, RZ, RZ, R10 ;  /* 0x000000ffff047224 */ /* 0x000fe200078e000a */
[----:B------:R-:W-:Y:S01]  /*5ff0*/  IADD3 R5, R11, R5, RZ ;  /* 0x000000050b057210 */ /* 0x000fe20007ffe0ff */
[----:B------:R-:W-:Y:S06]  /*6000*/  BRA `(.L_x_5813) ;  /* 0x0000000000087947 */ /* 0x000fec0003800000 */
.L_x_5812:
[----:B------:R-:W-:-:S04]  /*6010*/  LEA R4, -R90, RZ, 0x6 ;  /* 0x000000ff5a047211 */ /* 0x000fc800078e31ff */
[----:B------:R-:W-:-:S07]  /*6020*/  SHF.R.S32.HI R5, RZ, 0x1f, R4 ;  /* 0x0000001fff057819 */ /* 0x000fce0000011404 */
.L_x_5813:
        /* <DEDUP_REMOVED lines=20> */
.L_x_5811:
        /* <DEDUP_REMOVED lines=40> */
[----:B--2---:R-:W-:-:S03]  /*63f0*/  FMNMX.FTZ R91, R8, R91, !PT ;  /* 0x0000005b085b7209 */ /* 0x004fc60007810000 */
[----:B------:R-:W2:Y:S01]  /*6400*/  LDSM.16.MT88.4 R8, [R109+0x6000] ;  /* 0x006000006d08783b */ /* 0x000ea20000004200 */
[C---:B------:R-:W-:Y:S01]  /*6410*/  FSETP.NEU.FTZ.AND P1, PT, R91.reuse, -INF , PT ;  /* 0xff8000005b00780b */ /* 0x040fe20003f3d000 */
[----:B------:R-:W-:-:S03]  /*6420*/  FMUL.FTZ R144, R91, UR6 ;  /* 0x000000065b907c20 */ /* 0x000fc60008410000 */
[----:B------:R-:W-:Y:S02]  /*6430*/  FSEL R143, R91, RZ, P1 ;  /* 0x000000ff5b8f7208 */ /* 0x000fe40000800000 */
[----:B------:R-:W-:-:S03]  /*6440*/  FSEL R144, R144, RZ, P1 ;  /* 0x000000ff90907208 */ /* 0x000fc60000800000 */
[----:B------:R-:W-:Y:S02]  /*6450*/  FADD.FTZ R143, R2, -R143 ;  /* 0x8000008f028f7221 */ /* 0x000fe40000010000 */
[--C-:B------:R-:W-:Y:S01]  /*6460*/  FFMA.FTZ R141, R3, UR6, -R144.reuse ;  /* 0x00000006038d7c23 */ /* 0x100fe20008010890 */
[----:B---3--:R-:W-:Y:S01]  /*6470*/  FMNMX.FTZ R3, R5, R4, !PT ;  /* 0x0000000405037209 */ /* 0x008fe20007810000 */
[----:B------:R-:W-:Y:S01]  /*6480*/  FMUL.FTZ R143, R143, UR6 ;  /* 0x000000068f8f7c20 */ /* 0x000fe20008410000 */
[--C-:B------:R-:W-:Y:S01]  /*6490*/  FFMA.FTZ R92, R19, UR6, -R144.reuse ;  /* 0x00000006135c7c23 */ /* 0x100fe20008010890 */
[--C-:B------:R-:W-:Y:S01]  /*64a0*/  FFMA.FTZ R95, R17, UR6, -R144.reuse ;  /* 0x00000006115f7c23 */ /* 0x100fe20008010890 */
[C---:B------:R-:W-:Y:S01]  /*64b0*/  FSETP.NEU.FTZ.AND P0, PT, R3.reuse, -INF , PT ;  /* 0xff8000000300780b */ /* 0x040fe20003f1d000 */
[----:B------:R-:W-:Y:S01]  /*64c0*/  FMUL.FTZ R93, R3, UR6 ;  /* 0x00000006035d7c20 */ /* 0x000fe20008410000 */
[--C-:B------:R-:W-:Y:S01]  /*64d0*/  FFMA.FTZ R86, R13, UR6, -R144.reuse ;  /* 0x000000060d567c23 */ /* 0x100fe20008010890 */
[----:B------:R-:W3:Y:S01]  /*64e0*/  MUFU.EX2 R143, R143 ;  /* 0x0000008f008f7308 */ /* 0x000ee20000000800 */
        /* <DEDUP_REMOVED lines=10> */
[--C-:B-1----:R-:W-:Y:S01]  /*6590*/  FFMA.FTZ R97, R16, UR6, -R93.reuse ;  /* 0x0000000610617c23 */ /* 0x102fe2000801085d */
[--C-:B------:R-:W-:Y:S01]  /*65a0*/  FFMA.FTZ R0, R12, UR6, -R93.reuse ;  /* 0x000000060c007c23 */ /* 0x100fe2000801085d */
[----:B------:R-:W-:Y:S01]  /*65b0*/  MUFU.EX2 R141, R141 ;  /* 0x0000008d008d7308 */ /* 0x000fe20000000800 */
[--C-:B------:R-:W-:Y:S01]  /*65c0*/  FFMA.FTZ R132, R132, UR6, -R93.reuse ;  /* 0x0000000684847c23 */ /* 0x100fe2000801085d */
[--C-:B------:R-:W-:Y:S01]  /*65d0*/  FFMA.FTZ R131, R150, UR6, -R93.reuse ;  /* 0x0000000696837c23 */ /* 0x100fe2000801085d */
[--C-:B------:R-:W-:Y:S01]  /*65e0*/  FFMA.FTZ R99, R148, UR6, -R93.reuse ;  /* 0x0000000694637c23 */ /* 0x100fe2000801085d */
[-C--:B---3--:R-:W-:Y:S01]  /*65f0*/  FMUL.FTZ R4, R80, R143.reuse ;  /* 0x0000008f50047220 */ /* 0x088fe20000410000 */
        /* <DEDUP_REMOVED lines=13> */
[--C-:B------:R-:W-:Y:S01]  /*66d0*/  FFMA.FTZ R96, R146, UR6, -R93.reuse ;  /* 0x0000000692607c23 */ /* 0x100fe2000801085d */
[----:B------:R-:W4:Y:S01]  /*66e0*/  LDSM.16.MT88.4 R16, [R108+0x6000] ;  /* 0x006000006c10783b */ /* 0x000f220000004200 */
[-C--:B------:R-:W-:Y:S01]  /*66f0*/  FMUL.FTZ R44, R44, R143.reuse ;  /* 0x0000008f2c2c7220 */ /* 0x080fe20000410000 */
[-C--:B------:R-:W-:Y:S01]  /*6700*/  FMUL.FTZ R45, R45, R143.reuse ;  /* 0x0000008f2d2d7220 */ /* 0x080fe20000410000 */
[-C--:B------:R-:W-:Y:S01]  /*6710*/  FMUL.FTZ R48, R48, R143.reuse ;  /* 0x0000008f30307220 */ /* 0x080fe20000410000 */
[----:B------:R-:W-:Y:S01]  /*6720*/  FMUL.FTZ R49, R49, R143 ;  /* 0x0000008f31317220 */ /* 0x000fe20000410000 */
        /* <DEDUP_REMOVED lines=9> */
[----:B---3--:R-:W-:Y:S01]  /*67c0*/  F2FP.BF16.F32.PACK_AB R80, R92, R141 ;  /* 0x0000008d5c50723e */ /* 0x008fe200000010ff */
[-C--:B------:R-:W-:Y:S01]  /*67d0*/  FMUL.FTZ R39, R39, R2.reuse ;  /* 0x0000000227277220 */ /* 0x080fe20000410000 */
[-C--:B------:R-:W-:Y:S01]  /*67e0*/  FMUL.FTZ R42, R42, R2.reuse ;  /* 0x000000022a2a7220 */ /* 0x080fe20000410000 */
[-C--:B------:R-:W-:Y:S01]  /*67f0*/  FMUL.FTZ R43, R43, R2.reuse ;  /* 0x000000022b2b7220 */ /* 0x080fe20000410000 */
[----:B------:R-:W-:Y:S01]  /*6800*/  LDSM.16.MT88.4 R56, [R109+0x6400] ;  /* 0x006400006d38783b */ /* 0x000fe20000004200 */
        /* <DEDUP_REMOVED lines=43> */
[----:B-1----:R-:W-:Y:S01]  /*6ac0*/  F2FP.BF16.F32.PACK_AB R83, R0, R97 ;  /* 0x000000610053723e */ /* 0x002fe200000010ff */
[--C-:B------:R-:W-:Y:S01]  /*6ad0*/  FFMA.FTZ R105, R106, UR6, -R144.reuse ;  /* 0x000000066a697c23 */ /* 0x100fe20008010890 */
[----:B------:R-:W-:Y:S01]  /*6ae0*/  FFMA.FTZ R93, R84, UR6, -R93 ;  /* 0x00000006545d7c23 */ /* 0x000fe2000801085d */
[----:B------:R-:W-:Y:S01]  /*6af0*/  FFMA.FTZ R64, R103, UR6, -R144 ;  /* 0x0000000667407c23 */ /* 0x000fe20008010890 */
[----:B------:R-:W-:Y:S01]  /*6b00*/  FFMA.FTZ R141, R138, R143, R141 ;  /* 0x0000008f8a8d7223 */ /* 0x000fe2000001008d */
[----:B------:R-:W-:-:S02]  /*6b10*/  FFMA.FTZ R2, R136, R2, R87 ;  /* 0x0000000288027223 */ /* 0x000fc40000010057 */
[----:B------:R-:W-:Y:S01]  /*6b20*/  HMMA.16816.F32.BF16 R28, R80, R32, R28 ;  /* 0x00000020501c723c */ /* 0x000fe2000004181c */
        /* <DEDUP_REMOVED lines=11> */
[----:B------:R-:W2:Y:S01]  /*6be0*/  MUFU.EX2 R132, R132 ;  /* 0x0000008400847308 */ /* 0x000ea20000000800 */
[----:B------:R-:W-:Y:S01]  /*6bf0*/  HMMA.16816.F32.BF16 R8, R80, R10, R76 ;  /* 0x0000000a5008723c */ /* 0x000fe2000004184c */
[----:B------:R-:W-:Y:S01]  /*6c00*/  LDSM.16.MT88.4 R76, [R109+0x6c00] ;  /* 0x006c00006d4c783b */ /* 0x000fe20000004200 */
[----:B---3--:R-:W-:-:S04]  /*6c10*/  FADD.FTZ R0, R140, R95 ;  /* 0x0000005f8c007221 */ /* 0x008fc80000010000 */
[----:B----4-:R-:W-:Y:S01]  /*6c20*/  HMMA.16816.F32.BF16 R12, R80, R16, R12 ;  /* 0x00000010500c723c */ /* 0x010fe2000004180c */
[----:B------:R-:W3:Y:S01]  /*6c30*/  MUFU.EX2 R131, R131 ;  /* 0x0000008300837308 */ /* 0x000ee20000000800 */
[----:B-----5:R-:W-:-:S04]  /*6c40*/  FADD.FTZ R0, R133, R0 ;  /* 0x0000000085007221 */ /* 0x020fc80000010000 */
[C---:B------:R-:W-:Y:S01]  /*6c50*/  HMMA.16816.F32.BF16 R16, R80.reuse, R18, R68 ;  /* 0x000000125010723c */ /* 0x040fe20000041844 */
[----:B------:R-:W-:Y:S02]  /*6c60*/  LDSM.16.MT88.4 R68, [R108+0x6c00] ;  /* 0x006c00006c44783b */ /* 0x000fe40000004200 */
[----:B------:R-:W-:Y:S01]  /*6c70*/  MUFU.EX2 R99, R99 ;  /* 0x0000006300637308 */ /* 0x000fe20000000800 */
[----:B--2---:R-:W-:Y:S02]  /*6c80*/  FADD.FTZ R2, R132, R97 ;  /* 0x0000006184027221 */ /* 0x004fe40000010000 */
[C---:B------:R-:W-:Y:S05]  /*6c90*/  HMMA.16816.F32.BF16 R20, R80.reuse, R24, R20 ;  /* 0x000000185014723c */ /* 0x040fea0000041814 */
[----:B------:R-:W2:Y:S01]  /*6ca0*/  MUFU.EX2 R96, R96 ;  /* 0x0000006000607308 */ /* 0x000ea20000000800 */
[----:B------:R-:W-:Y:S01]  /*6cb0*/  HMMA.16816.F32.BF16 R24, R80, R26, R60 ;  /* 0x0000001a5018723c */ /* 0x000fe2000004183c */
[----:B------:R-:W-:Y:S01]  /*6cc0*/  LDSM.16.MT88.4 R60, [R109+0x6800] ;  /* 0x006800006d3c783b */ /* 0x000fe20000004200 */
[----:B---3--:R-:W-:-:S04]  /*6cd0*/  FADD.FTZ R2, R131, R2 ;  /* 0x0000000283027221 */ /* 0x008fc80000010000 */
        /* <DEDUP_REMOVED lines=12> */
[----:B------:R-:W-:-:S02]  /*6da0*/  F2FP.BF16.F32.PACK_AB R52, R133, R140 ;  /* 0x0000008c8534723e */ /* 0x000fc400000010ff */
[----:B------:R-:W-:-:S04]  /*6db0*/  F2FP.BF16.F32.PACK_AB R53, R131, R132 ;  /* 0x000000848335723e */ /* 0x000fc800000010ff */
[----:B------:R-:W-:Y:S01]  /*6dc0*/  MUFU.EX2 R137, R137 ;  /* 0x0000008900897308 */ /* 0x000fe20000000800 */
[----:B------:R-:W-:Y:S01]  /*6dd0*/  F2FP.BF16.F32.PACK_AB R54, R100, R101 ;  /* 0x000000656436723e */ /* 0x000fe200000010ff */
[----:B------:R-:W-:Y:S01]  /*6de0*/  FADD.FTZ R101, R101, R0 ;  /* 0x0000000065657221 */ /* 0x000fe20000010000 */
[----:B--2---:R-:W-:Y:S01]  /*6df0*/  F2FP.BF16.F32.PACK_AB R55, R96, R99 ;  /* 0x000000636037723e */ /* 0x004fe200000010ff */
[----:B------:R-:W-:Y:S01]  /*6e00*/  FADD.FTZ R99, R99, R2 ;  /* 0x0000000263637221 */ /* 0x000fe20000010000 */
[----:B------:R-:W-:-:S03]  /*6e10*/  MOV R2, R91 ;  /* 0x0000005b00027202 */ /* 0x000fc60000000f00 */
[----:B------:R-:W-:Y:S01]  /*6e20*/  MUFU.EX2 R103, R65 ;  /* 0x0000004100677308 */ /* 0x000fe20000000800 */
[----:B------:R-:W-:Y:S01]  /*6e30*/  FADD.FTZ R100, R100, R101 ;  /* 0x0000006564647221 */ /* 0x000fe20000010000 */
[----:B------:R-:W-:Y:S01]  /*6e40*/  FADD.FTZ R96, R96, R99 ;  /* 0x0000006360607221 */ /* 0x000fe20000010000 */
[C---:B------:R-:W-:Y:S05]  /*6e50*/  HMMA.16816.F32.BF16 R4, R52.reuse, R56, R4 ;  /* 0x000000383404723c */ /* 0x040fea0000041804 */
        /* <DEDUP_REMOVED lines=58> */
[----:B------:R-:W-:-:S04]  /*7200*/  FADD.FTZ R9, R145, R100 ;  /* 0x0000006491097221 */ /* 0x000fc80000010000 */
[----:B------:R-:W-:Y:S01]  /*7210*/  FADD.FTZ R9, R146, R9 ;  /* 0x0000000992097221 */ /* 0x000fe20000010000 */
[C---:B------:R-:W-:Y:S01]  /*7220*/  HMMA.16816.F32.BF16 R44, R84.reuse, R4, R44 ;  /* 0x00000004542c723c */ /* 0x040fe2000004182c */
[----:B------:R-:W-:Y:S02]  /*7230*/  FADD.FTZ R11, R139, R96 ;  /* 0x000000608b0b7221 */ /* 0x000fe40000010000 */
[----:B------:R-:W-:Y:S02]  /*7240*/  FADD.FTZ R0, R128, R9 ;  /* 0x0000000980007221 */ /* 0x000fe40000010000 */
[----:B------:R-:W-:Y:S01]  /*7250*/  FADD.FTZ R11, R130, R11 ;  /* 0x0000000b820b7221 */ /* 0x000fe20000010000 */
[----:B--2---:R-:W-:Y:S01]  /*7260*/  HMMA.16816.F32.BF16 R64, R84, R60, R20 ;  /* 0x0000003c5440723c */ /* 0x004fe20000041814 */
[----:B------:R-:W-:Y:S02]  /*7270*/  FADD.FTZ R0, R129, R0 ;  /* 0x0000000081007221 */ /* 0x000fe40000010000 */
[----:B------:R-:W-:-:S02]  /*7280*/  FADD.FTZ R126, R126, R11 ;  /* 0x0000000b7e7e7221 */ /* 0x000fc40000010000 */
[----:B------:R-:W-:Y:S01]  /*7290*/  FADD.FTZ R103, R103, R0 ;  /* 0x0000000067677221 */ /* 0x000fe20000010000 */
[C---:B------:R-:W-:Y:S01]  /*72a0*/  HMMA.16816.F32.BF16 R60, R84.reuse, R62, R24 ;  /* 0x0000003e543c723c */ /* 0x040fe20000041818 */
        /* <DEDUP_REMOVED lines=8> */
[----:B-1----:R-:W-:Y:S01]  /*7330*/  HMMA.16816.F32.BF16 R56, R84, R52, R28 ;  /* 0x000000345438723c */ /* 0x002fe2000004181c */
[----:B------:R-:W-:-:S04]  /*7340*/  FADD.FTZ R98, R98, R107 ;  /* 0x0000006b62627221 */ /* 0x000fc80000010000 */
[----:B------:R-:W-:Y:S01]  /*7350*/  FADD.FTZ R136, R93, R98 ;  /* 0x000000625d887221 */ /* 0x000fe20000010000 */
[----:B------:R-:W-:-:S15]  /*7360*/  HMMA.16816.F32.BF16 R52, R84, R54, R32 ;  /* 0x000000365434723c */ /* 0x000fde0000041820 */
[----:B------:R-:W-:-:S09]  /*7370*/  NOP ;  /* 0x0000000000007918 */ /* 0x000fd20000000000 */
.L_x_5808:
[----:B------:R-:W-:Y:S05]  /*7380*/  @!P3 BRA `(.L_x_5814) ;  /* 0x00000024008cb947 */ /* 0x000fea0003800000 */
[----:B------:R-:W-:Y:S01]  /*7390*/  IMAD.MOV.U32 R4, RZ, RZ, 0x20 ;  /* 0x00000020ff047424 */ /* 0x000fe200078e00ff */
[----:B------:R-:W-:Y:S01]  /*73a0*/  LOP3.LUT P0, RZ, R119, 0x2, RZ, 0xc0, !PT ;  /* 0x0000000277ff7812 */ /* 0x000fe2000780c0ff */
[C---:B------:R-:W-:Y:S01]  /*73b0*/  IMAD.U32 R130, R88.reuse, -0x40, RZ ;  /* 0xffffffc058827824 */ /* 0x040fe200078e00ff */
[----:B------:R-:W-:Y:S01]  /*73c0*/  SHF.L.U64.HI R89, R88, 0x5, R89 ;  /* 0x0000000558597819 */ /* 0x000fe20000010259 */
[----:B------:R-:W-:Y:S01]  /*73d0*/  IMAD.U32 R128, R90, -0x40, RZ ;  /* 0xffffffc05a807824 */ /* 0x000fe200078e00ff */
[----:B------:R-:W-:Y:S01]  /*73e0*/  ULDC UR5, c[0x0][0x39c] ;  /* 0x0000e70000057ab9 */ /* 0x000fe20000000800 */
[----:B------:R-:W-:Y:S01]  /*73f0*/  IMAD.SHL.U32 R88, R88, 0x20, RZ ;  /* 0x0000002058587824 */ /* 0x000fe200078e00ff */
[----:B------:R-:W-:Y:S01]  /*7400*/  SHF.R.S32.HI R129, RZ, 0x1f, R130 ;  /* 0x0000001fff817819 */ /* 0x000fe20000011482 */
[----:B------:R-:W-:Y:S01]  /*7410*/  IMAD.MOV.U32 R3, RZ, RZ, R0 ;  /* 0x000000ffff037224 */ /* 0x000fe200078e0000 */
[----:B------:R-:W-:Y:S01]  /*7420*/  SEL R0, R4, 0xffffffe0, !P0 ;  /* 0xffffffe004007807 */ /* 0x000fe20004000000 */
[----:B------:R-:W-:Y:S01]  /*7430*/  IMAD.MOV.U32 R85, RZ, RZ, R2 ;  /* 0x000000ffff557224 */ /* 0x000fe200078e0002 */
[C---:B------:R-:W-:Y:S01]  /*7440*/  SHF.L.U64.HI R132, R88.reuse, 0x1, R89 ;  /* 0x0000000158847819 */ /* 0x040fe20000010259 */
[----:B------:R-:W-:Y:S01]  /*7450*/  IMAD.SHL.U32 R131, R88, 0x2, RZ ;  /* 0x0000000258837824 */ /* 0x000fe200078e00ff */
[----:B------:R-:W-:Y:S01]  /*7460*/  SHF.R.S32.HI R126, RZ, 0x1f, R128 ;  /* 0x0000001fff7e7819 */ /* 0x000fe20000011480 */
[----:B------:R-:W-:Y:S01]  /*7470*/  ULDC UR4, c[0x0][0x2ec] ;  /* 0x0000bb0000047ab9 */ /* 0x000fe20000000800 */
[----:B------:R-:W-:-:S07]  /*7480*/  IADD3 R87, R0, 0x3000, R111 ;  /* 0x0000300000577810 */ /* 0x000fce0007ffe06f */
.L_x_5818:
        /* <DEDUP_REMOVED lines=67> */
.L_x_5815:
        /* <DEDUP_REMOVED lines=8> */
[----:B------:R-:W-:Y:S03]  /*7940*/  ISETP.GT.AND P0, PT, R115, R114, PT ;  /* 0x000000727300720c */ /* 0x000fe60003f04270 */
        /* <DEDUP_REMOVED lines=32> */
[----:B------:R-:W-:Y:S06]  /*7b50*/  LDSM.16.M88.4 R88, [R112+0x1000] ;  /* 0x001000007058783b */ /* 0x000fec0000000200 */
        /* <DEDUP_REMOVED lines=42> */
[----:B------:R-:W2:Y:S11]  /*7e00*/  LDSM.16.M88.4 R92, [R87+0x2400] ;  /* 0x00240000575c783b */ /* 0x000eb60000000200 */
[----:B------:R-:W-:Y:S06]  /*7e10*/  @!UPT UIADD3 URZ, URZ, URZ, URZ ;  /* 0x0000003f3f3ff290 */ /* 0x000fec000fffe03f */
[----:B------:R-:W-:Y:S01]  /*7e20*/  FMUL.FTZ R161, R4, UR5 ;  /* 0x0000000504a17c20 */ /* 0x000fe20008410000 */
[----:B------:R-:W-:Y:S01]  /*7e30*/  FMUL.FTZ R159, R5, UR5 ;  /* 0x00000005059f7c20 */ /* 0x000fe20008410000 */
[----:B------:R-:W-:Y:S01]  /*7e40*/  FMUL.FTZ R160, R6, UR5 ;  /* 0x0000000506a07c20 */ /* 0x000fe20008410000 */
[----:B------:R-:W-:Y:S03]  /*7e50*/  FMUL.FTZ R0, R7, UR5 ;  /* 0x0000000507007c20 */ /* 0x000fe60008410000 */
[----:B------:R-:W3:Y:S01]  /*7e60*/  MUFU.TANH R161, R161 ;  /* 0x000000a100a17308 */ /* 0x000ee20000002400 */
[----:B------:R-:W-:Y:S01]  /*7e70*/  FMUL.FTZ R165, R8, UR5 ;  /* 0x0000000508a57c20 */ /* 0x000fe20008410000 */
[----:B------:R-:W-:Y:S01]  /*7e80*/  FMUL.FTZ R163, R9, UR5 ;  /* 0x0000000509a37c20 */ /* 0x000fe20008410000 */
[----:B------:R-:W-:Y:S01]  /*7e90*/  FMUL.FTZ R164, R10, UR5 ;  /* 0x000000050aa47c20 */ /* 0x000fe20008410000 */
[----:B------:R-:W-:Y:S06]  /*7ea0*/  FMUL.FTZ R162, R11, UR5 ;  /* 0x000000050ba27c20 */ /* 0x000fec0008410000 */
[----:B------:R-:W4:Y:S10]  /*7eb0*/  MUFU.TANH R159, R159 ;  /* 0x0000009f009f7308 */ /* 0x000f340000002400 */
[----:B------:R-:W1:Y:S01]  /*7ec0*/  MUFU.TANH R160, R160 ;  /* 0x000000a000a07308 */ /* 0x000e620000002400 */
[C---:B--2---:R-:W-:Y:S06]  /*7ed0*/  HMMA.16816.F32.BF16 R12, R88.reuse, R92, R12 ;  /* 0x0000005c580c723c */ /* 0x044fec000004180c */
[C---:B------:R-:W-:Y:S03]  /*7ee0*/  HMMA.16816.F32.BF16 R16, R88.reuse, R94, R16 ;  /* 0x0000005e5810723c */ /* 0x040fe60000041810 */
[----:B------:R2:W1:Y:S01]  /*7ef0*/  MUFU.TANH R106, R0 ;  /* 0x00000000006a7308 */ /* 0x0004620000002400 */
        /* <DEDUP_REMOVED lines=19> */
[----:B------:R-:W2:Y:S01]  /*8030*/  MUFU.TANH R150, R150 ;  /* 0x0000009600967308 */ /* 0x000ea20000002400 */
[----:B------:R-:W-:Y:S09]  /*8040*/  BAR.SYNC.DEFER_BLOCKING 0x0 ;  /* 0x0000000000007b1d */ /* 0x000ff20000010000 */
[----:B------:R-:W2:Y:S01]  /*8050*/  MUFU.TANH R154, R154 ;  /* 0x0000009a009a7308 */ /* 0x000ea20000002400 */
[----:B------:R-:W-:Y:S01]  /*8060*/  FMUL.FTZ R143, R20, UR5 ;  /* 0x00000005148f7c20 */ /* 0x000fe20008410000 */
[----:B------:R-:W-:Y:S01]  /*8070*/  FMUL.FTZ R147, R21, UR5 ;  /* 0x0000000515937c20 */ /* 0x000fe20008410000 */
[----:B------:R-:W-:Y:S01]  /*8080*/  FMUL.FTZ R139, R22, UR5 ;  /* 0x00000005168b7c20 */ /* 0x000fe20008410000 */
[----:B-1----:R-:W-:Y:S01]  /*8090*/  FMUL.FTZ R140, R23, UR5 ;  /* 0x00000005178c7c20 */ /* 0x002fe20008410000 */
[----:B------:R-:W-:Y:S01]  /*80a0*/  FMUL.FTZ R152, R24, UR5 ;  /* 0x0000000518987c20 */ /* 0x000fe20008410000 */
[----:B------:R-:W-:Y:S04]  /*80b0*/  FMUL.FTZ R153, R25, UR5 ;  /* 0x0000000519997c20 */ /* 0x000fe80008410000 */
[----:B------:R-:W1:Y:S01]  /*80c0*/  MUFU.TANH R148, R148 ;  /* 0x0000009400947308 */ /* 0x000e620000002400 */
[----:B------:R-:W-:Y:S01]  /*80d0*/  FMUL.FTZ R133, R26, UR5 ;  /* 0x000000051a857c20 */ /* 0x000fe20008410000 */
[----:B------:R-:W-:Y:S08]  /*80e0*/  FMUL.FTZ R137, R27, UR5 ;  /* 0x000000051b897c20 */ /* 0x000ff00008410000 */
[----:B------:R-:W1:Y:S10]  /*80f0*/  MUFU.TANH R145, R145 ;  /* 0x0000009100917308 */ /* 0x000e740000002400 */
[----:B------:R-:W1:Y:S01]  /*8100*/  MUFU.TANH R146, R146 ;  /* 0x0000009200927308 */ /* 0x000e620000002400 */
[C---:B-----5:R-:W-:Y:S06]  /*8110*/  HMMA.16816.F32.BF16 R28, R88.reuse, R92, R28 ;  /* 0x0000005c581c723c */ /* 0x060fec000004181c */
[----:B------:R-:W-:Y:S03]  /*8120*/  HMMA.16816.F32.BF16 R32, R88, R94, R32 ;  /* 0x0000005e5820723c */ /* 0x000fe60000041820 */
[----:B------:R-:W1:Y:S10]  /*8130*/  MUFU.TANH R144, R144 ;  /* 0x0000009000907308 */ /* 0x000e740000002400 */
        /* <DEDUP_REMOVED lines=29> */
[----:B------:R-:W-:Y:S04]  /*8310*/  SHF.L.U32 R5, R115, 0x6, RZ ;  /* 0x0000000673057819 */ /* 0x000fe800000006ff */
[----:B------:R-:W-:Y:S01]  /*8320*/  IABS R11, R5 ;  /* 0x00000005000b7213 */ /* 0x000fe20000000000 */
[C---:B------:R-:W-:Y:S01]  /*8330*/  VIADD R13, R5.reuse, 0xffffffc0 ;  /* 0xffffffc0050d7836 */ /* 0x040fe20000000000 */
[-C--:B--2---:R-:W-:Y:S02]  /*8340*/  IABS R4, R0.reuse ;  /* 0x0000000000047213 */ /* 0x084fe40000000000 */
[----:B------:R-:W-:Y:S02]  /*8350*/  LOP3.LUT R5, R5, R0, RZ, 0x3c, !PT ;  /* 0x0000000005057212 */ /* 0x000fe400078e3cff */
[----:B------:R-:W2:Y:S02]  /*8360*/  I2F.RP R6, R4 ;  /* 0x0000000400067306 */ /* 0x000ea40000209400 */
[----:B------:R-:W-:Y:S08]  /*8370*/  ISETP.GE.AND P2, PT, R5, RZ, PT ;  /* 0x000000ff0500720c */ /* 0x000ff00003f46270 */
        /* <DEDUP_REMOVED lines=25> */
[----:B------:R-:W-:Y:S07]  /*8510*/  LOP3.LUT R11, RZ, R0, RZ, 0x33, !PT ;  /* 0x00000000ff0b7212 */ /* 0x000fee00078e33ff */
[----:B------:R-:W-:Y:S04]  /*8520*/  @P5 VIADD R6, R6, 0x1 ;  /* 0x0000000106065836 */ /* 0x000fe80000000000 */
[----:B------:R-:W-:Y:S02]  /*8530*/  @P4 IADD3 R2, R2, 0x1, RZ ;  /* 0x0000000102024810 */ /* 0x000fe40007ffe0ff */
[----:B------:R-:W-:Y:S03]  /*8540*/  @!P2 IADD3 R6, -R6, RZ, RZ ;  /* 0x000000ff0606a210 */ /* 0x000fe60007ffe1ff */
[----:B------:R-:W-:Y:S05]  /*8550*/  @!P0 IMAD.MOV R2, RZ, RZ, -R2 ;  /* 0x000000ffff028224 */ /* 0x000fea00078e0a02 */
[C---:B------:R-:W-:Y:S02]  /*8560*/  SEL R5, R11.reuse, R2, !P1 ;  /* 0x000000020b057207 */ /* 0x040fe40004800000 */
[----:B------:R-:W-:Y:S02]  /*8570*/  SEL R11, R11, R6, !P1 ;  /* 0x000000060b0b7207 */ /* 0x000fe40004800000 */
[-C--:B------:R-:W-:Y:S01]  /*8580*/  LEA R16, P1, R5, R122.reuse, 0x2 ;  /* 0x0000007a05107211 */ /* 0x080fe200078210ff */
[----:B------:R-:W2:Y:S01]  /*8590*/  LDC.64 R6, c[0x0][0x248] ;  /* 0x00009200ff067b82 */ /* 0x000ea20000000a00 */
        /* <DEDUP_REMOVED lines=19> */
.L_x_5817:
        /* <DEDUP_REMOVED lines=15> */
.L_x_5816:
        /* <DEDUP_REMOVED lines=12> */
[----:B---3--:R-:W-:Y:S02]  /*8880*/  FMNMX.FTZ R7, R149, R0, !PT ;  /* 0x0000000095077209 */ /* 0x008fe40007810000 */
        /* <DEDUP_REMOVED lines=111> */
[----:B------:R-:W-:Y:S03]  /*8f80*/  FFMA.FTZ R69, R85, R138, R102 ;  /* 0x0000008a55457223 */ /* 0x000fe60000010066 */
[----:B------:R-:W-:Y:S01]  /*8f90*/  MUFU.EX2 R89, R89 ;  /* 0x0000005900597308 */ /* 0x000fe20000000800 */
[--C-:B------:R-:W-:Y:S01]  /*8fa0*/  FFMA.FTZ R102, R140, UR4, -R97.reuse ;  /* 0x000000048c667c23 */ /* 0x100fe20008010861 */
[----:B------:R-:W-:Y:S01]  /*8fb0*/  FFMA.FTZ R138, R133, UR4, -R97 ;  /* 0x00000004858a7c23 */ /* 0x000fe20008010861 */
[----:B------:R-:W-:Y:S01]  /*8fc0*/  FADD.FTZ R98, R98, R69 ;  /* 0x0000004562627221 */ /* 0x000fe20000010000 */
[----:B------:R-:W-:Y:S01]  /*8fd0*/  FFMA.FTZ R158, R158, UR4, -R104 ;  /* 0x000000049e9e7c23 */ /* 0x000fe20008010868 */
[--C-:B------:R-:W-:Y:S01]  /*8fe0*/  FFMA.FTZ R141, R141, UR4, -R97.reuse ;  /* 0x000000048d8d7c23 */ /* 0x100fe20008010861 */
[----:B------:R-:W-:Y:S01]  /*8ff0*/  LDSM.16.MT88.4 R68, [R108+0x6c00] ;  /* 0x006c00006c44783b */ /* 0x000fe20000004200 */
[--C-:B------:R-:W-:Y:S03]  /*9000*/  FFMA.FTZ R142, R142, UR4, -R97.reuse ;  /* 0x000000048e8e7c23 */ /* 0x100fe60008010861 */
[----:B------:R-:W3:Y:S01]  /*9010*/  MUFU.EX2 R88, R88 ;  /* 0x0000005800587308 */ /* 0x000ee20000000800 */
[----:B----4-:R-:W-:Y:S01]  /*9020*/  F2FP.BF16.F32.PACK_AB R82, R90, R93 ;  /* 0x0000005d5a52723e */ /* 0x010fe200000010ff */
[----:B------:R-:W-:Y:S01]  /*9030*/  FFMA.FTZ R86, R86, UR4, -R97 ;  /* 0x0000000456567c23 */ /* 0x000fe20008010861 */
[----:B------:R-:W-:Y:S01]  /*9040*/  FFMA.FTZ R96, R3, R136, R96 ;  /* 0x0000008803607223 */ /* 0x000fe20000010060 */
[----:B------:R-:W-:Y:S01]  /*9050*/  FADD.FTZ R93, R93, R98 ;  /* 0x000000625d5d7221 */ /* 0x000fe20000010000 */
[----:B------:R-:W-:Y:S02]  /*9060*/  ISETP.GT.AND P0, PT, R115, R114, PT ;  /* 0x000000727300720c */ /* 0x000fe40003f04270 */
[----:B------:R-:W-:Y:S03]  /*9070*/  FADD.FTZ R96, R91, R96 ;  /* 0x000000605b607221 */ /* 0x000fe60000010000 */
[----:B------:R-:W-:Y:S01]  /*9080*/  MUFU.EX2 R92, R92 ;  /* 0x0000005c005c7308 */ /* 0x000fe20000000800 */
[----:B------:R-:W-:Y:S09]  /*9090*/  FADD.FTZ R90, R90, R93 ;  /* 0x0000005d5a5a7221 */ /* 0x000ff20000010000 */
        /* <DEDUP_REMOVED lines=23> */
[--C-:B------:R-:W-:Y:S01]  /*9210*/  FFMA.FTZ R65, R150, UR4, -R97.reuse ;  /* 0x0000000496417c23 */ /* 0x100fe20008010861 */
[----:B------:R-:W-:Y:S01]  /*9220*/  FFMA.FTZ R97, R84, UR4, -R97 ;  /* 0x0000000454617c23 */ /* 0x000fe20008010861 */
        /* <DEDUP_REMOVED lines=14> */
[----:B------:R-:W-:Y:S02]  /*9310*/  LDSM.16.MT88.4 R60, [R108+0x6800] ;  /* 0x006800006c3c783b */ /* 0x000fe40000004200 */
[----:B---3--:R-:W-:Y:S03]  /*9320*/  FADD.FTZ R93, R67, R90 ;  /* 0x0000005a435d7221 */ /* 0x008fe60000010000 */
[C---:B-1----:R-:W-:Y:S03]  /*9330*/  HMMA.16816.F32.BF16 R36, R80.reuse, R52, R36 ;  /* 0x000000345024723c */ /* 0x042fe60000041824 */
[----:B------:R-:W-:Y:S03]  /*9340*/  MUFU.EX2 R107, R107 ;  /* 0x0000006b006b7308 */ /* 0x000fe60000000800 */
[C---:B------:R-:W-:Y:S01]  /*9350*/  HMMA.16816.F32.BF16 R40, R80.reuse, R54, R40 ;  /* 0x000000365028723c */ /* 0x040fe20000041828 */
[----:B------:R-:W1:Y:S06]  /*9360*/  LDSM.16.MT88.4 R52, [R108+0x8000] ;  /* 0x008000006c34783b */ /* 0x000e6c0000004200 */
[----:B------:R-:W2:Y:S10]  /*9370*/  MUFU.EX2 R64, R64 ;  /* 0x0000004000407308 */ /* 0x000eb40000000800 */
[----:B------:R-:W3:Y:S10]  /*9380*/  MUFU.EX2 R65, R65 ;  /* 0x0000004100417308 */ /* 0x000ef40000000800 */
[----:B------:R-:W-:Y:S01]  /*9390*/  MUFU.EX2 R100, R100 ;  /* 0x0000006400647308 */ /* 0x000fe20000000800 */
[C---:B--2---:R-:W-:Y:S09]  /*93a0*/  FADD.FTZ R93, R64.reuse, R93 ;  /* 0x0000005d405d7221 */ /* 0x044ff20000010000 */
[----:B------:R-:W2:Y:S10]  /*93b0*/  MUFU.EX2 R95, R95 ;  /* 0x0000005f005f7308 */ /* 0x000eb40000000800 */
[----:B------:R-:W-:Y:S01]  /*93c0*/  MUFU.EX2 R155, R155 ;  /* 0x0000009b009b7308 */ /* 0x000fe20000000800 */
[C---:B-1----:R-:W-:Y:S09]  /*93d0*/  HMMA.16816.F32.BF16 R44, R80.reuse, R52, R44 ;  /* 0x00000034502c723c */ /* 0x042ff2000004182c */
[----:B------:R-:W-:Y:S01]  /*93e0*/  MUFU.EX2 R156, R156 ;  /* 0x0000009c009c7308 */ /* 0x000fe20000000800 */
[----:B------:R-:W-:Y:S09]  /*93f0*/  HMMA.16816.F32.BF16 R48, R80, R54, R48 ;  /* 0x000000365030723c */ /* 0x000ff20000041830 */
[----:B------:R-:W-:Y:S02]  /*9400*/  MUFU.EX2 R84, R141 ;  /* 0x0000008d00547308 */ /* 0x000fe40000000800 */
[----:B------:R-:W-:Y:S02]  /*9410*/  F2FP.BF16.F32.PACK_AB R52, R64, R67 ;  /* 0x000000434034723e */ /* 0x000fe400000010ff */
[----:B---3--:R-:W-:Y:S02]  /*9420*/  F2FP.BF16.F32.PACK_AB R53, R92, R65 ;  /* 0x000000415c35723e */ /* 0x008fe400000010ff */
[----:B------:R-:W-:Y:S04]  /*9430*/  F2FP.BF16.F32.PACK_AB R54, R99, R94 ;  /* 0x0000005e6336723e */ /* 0x000fe800000010ff */
[----:B------:R-:W1:Y:S01]  /*9440*/  MUFU.EX2 R3, R142 ;  /* 0x0000008e00037308 */ /* 0x000e620000000800 */
[----:B--2---:R-:W-:Y:S01]  /*9450*/  F2FP.BF16.F32.PACK_AB R55, R95, R100 ;  /* 0x000000645f37723e */ /* 0x004fe200000010ff */
[----:B------:R-:W-:Y:S04]  /*9460*/  FADD.FTZ R94, R94, R93 ;  /* 0x0000005d5e5e7221 */ /* 0x000fe80000010000 */
[----:B------:R-:W-:Y:S02]  /*9470*/  FADD.FTZ R99, R99, R94 ;  /* 0x0000005e63637221 */ /* 0x000fe40000010000 */
[C---:B------:R-:W-:Y:S02]  /*9480*/  HMMA.16816.F32.BF16 R4, R52.reuse, R56, R4 ;  /* 0x000000383404723c */ /* 0x040fe40000041804 */
[----:B------:R-:W-:Y:S04]  /*9490*/  MUFU.EX2 R157, R157 ;  /* 0x0000009d009d7308 */ /* 0x000fe80000000800 */
[C---:B------:R-:W-:Y:S01]  /*94a0*/  HMMA.16816.F32.BF16 R8, R52.reuse, R58, R8 ;  /* 0x0000003a3408723c */ /* 0x040fe20000041808 */
[----:B------:R-:W2:Y:S05]  /*94b0*/  LDSM.16.MT88.4 R56, [R108+0x6400] ;  /* 0x006400006c38783b */ /* 0x000eaa0000004200 */
[----:B------:R-:W3:Y:S01]  /*94c0*/  MUFU.EX2 R158, R158 ;  /* 0x0000009e009e7308 */ /* 0x000ee20000000800 */
[----:B-1----:R-:W-:Y:S09]  /*94d0*/  F2FP.BF16.F32.PACK_AB R89, R3, R84 ;  /* 0x000000540359723e */ /* 0x002ff200000010ff */
[----:B------:R-:W-:Y:S10]  /*94e0*/  MUFU.EX2 R86, R86 ;  /* 0x0000005600567308 */ /* 0x000ff40000000800 */
[----:B------:R-:W1:Y:S01]  /*94f0*/  MUFU.EX2 R97, R97 ;  /* 0x0000006100617308 */ /* 0x000e620000000800 */
[----:B---3--:R-:W-:Y:S02]  /*9500*/  F2FP.BF16.F32.PACK_AB R90, R158, R157 ;  /* 0x0000009d9e5a723e */ /* 0x008fe400000010ff */
[----:B-1----:R-:W-:Y:S01]  /*9510*/  F2FP.BF16.F32.PACK_AB R91, R97, R86 ;  /* 0x00000056615b723e */ /* 0x002fe200000010ff */
        /* <DEDUP_REMOVED lines=22> */
[----:B------:R-:W-:Y:S02]  /*9680*/  FADD.FTZ R106, R106, R103 ;  /* 0x000000676a6a7221 */ /* 0x000fe40000010000 */
        /* <DEDUP_REMOVED lines=17> */
[----:B------:R-:W2:Y:S04]  /*97a0*/  LDSM.16.MT88.4 R52, [R108+0x7c00] ;  /* 0x007c00006c34783b */ /* 0x000ea80000004200 */
[----:B------:R-:W-:Y:S01]  /*97b0*/  FADD.FTZ R61, R65, R88 ;  /* 0x00000058413d7221 */ /* 0x000fe20000010000 */
[C---:B------:R-:W-:Y:S01]  /*97c0*/  F2FP.BF16.F32.PACK_AB R88, R156.reuse, R155 ;  /* 0x0000009b9c58723e */ /* 0x040fe200000010ff */
[----:B------:R-:W-:Y:S04]  /*97d0*/  FADD.FTZ R155, R155, R106 ;  /* 0x0000006a9b9b7221 */ /* 0x000fe80000010000 */
[----:B------:R-:W-:Y:S02]  /*97e0*/  FADD.FTZ R156, R156, R155 ;  /* 0x0000009b9c9c7221 */ /* 0x000fe40000010000 */
[C---:B------:R-:W-:Y:S01]  /*97f0*/  HMMA.16816.F32.BF16 R80, R88.reuse, R76, R4 ;  /* 0x0000004c5850723c */ /* 0x040fe20000041804 */
[----:B------:R-:W3:Y:S04]  /*9800*/  LDSM.16.MT88.4 R4, [R109+0x8c00] ;  /* 0x008c00006d04783b */ /* 0x000ee80000004200 */
[----:B------:R-:W-:Y:S01]  /*9810*/  FADD.FTZ R157, R157, R156 ;  /* 0x0000009c9d9d7221 */ /* 0x000fe20000010000 */
[C---:B------:R-:W-:Y:S03]  /*9820*/  HMMA.16816.F32.BF16 R76, R88.reuse, R78, R8 ;  /* 0x0000004e584c723c */ /* 0x040fe60000041808 */
[----:B------:R-:W4:Y:S03]  /*9830*/  LDSM.16.MT88.4 R8, [R108+0x8c00] ;  /* 0x008c00006c08783b */ /* 0x000f260000004200 */
        /* <DEDUP_REMOVED lines=21> */
[----:B------:R-:W-:Y:S03]  /*9990*/  MOV R3, R0 ;  /* 0x0000000000037202 */ /* 0x000fe60000000f00 */
[----:B------:R-:W-:Y:S01]  /*99a0*/  FADD.FTZ R136, R97, R86 ;  /* 0x0000005661887221 */ /* 0x000fe20000010000 */
[----:B------:R-:W-:Y:S08]  /*99b0*/  @P0 BRA `(.L_x_5818) ;  /* 0xffffffd800b40947 */ /* 0x000ff0000383ffff */
.L_x_5814:
[----:B------:R-:W1:Y:S01]  /*99c0*/  SHFL.BFLY PT, R5, R138, 0x2, 0x1f ;  /* 0x0c401f008a057f89 */ /* 0x000e6200000e0000 */
[----:B------:R-:W2:Y:S01]  /*99d0*/  S2UR UR5, SR_CgaCtaId ;  /* 0x00000000000579c3 */ /* 0x000ea20000008800 */
[----:B------:R-:W-:Y:S01]  /*99e0*/  MOV R9, 0x3f800000 ;  /* 0x3f80000000097802 */ /* 0x000fe20000000f00 */
[----:B------:R-:W-:Y:S01]  /*99f0*/  UMOV UR4, 0x400 ;  /* 0x0000040000047882 */ /* 0x000fe20000000000 */
[----:B------:R-:W3:Y:S01]  /*9a00*/  SHFL.BFLY PT, R3, R136, 0x2, 0x1f ;  /* 0x0c401f0088037f89 */ /* 0x000ee200000e0000 */
[----:B------:R-:W-:Y:S01]  /*9a10*/  SHF.L.U32 R119, R119, 0x3, RZ ;  /* 0x0000000377777819 */ /* 0x000fe200000006ff */
[----:B------:R-:W-:Y:S01]  /*9a20*/  BSSY B0, `(.L_x_5819) ;  /* 0x00000bc000007945 */ /* 0x000fe20003800000 */
[----:B------:R-:W-:Y:S02]  /*9a30*/  LEA R120, R120, R127, 0x4 ;  /* 0x0000007f78787211 */ /* 0x000fe400078e20ff */
[----:B------:R-:W-:Y:S01]  /*9a40*/  BAR.SYNC.DEFER_BLOCKING 0x0 ;  /* 0x0000000000007b1d */ /* 0x000fe20000010000 */
[----:B-1----:R-:W-:Y:S01]  /*9a50*/  FADD.FTZ R8, R5, R138 ;  /* 0x0000008a05087221 */ /* 0x002fe20000010000 */
[----:B--2---:R-:W-:-:S04]  /*9a60*/  ULEA UR5, UR5, UR4, 0x18 ;  /* 0x0000000405057291 */ /* 0x004fc8000f8ec03f */
[----:B------:R-:W1:Y:S02]  /*9a70*/  S2R R5, SR_TID.X ;  /* 0x0000000000057919 */ /* 0x000e640000002100 */
[----:B------:R-:W2:Y:S01]  /*9a80*/  S2UR UR4, SR_CTAID.Z ;  /* 0x00000000000479c3 */ /* 0x000ea20000002700 */
[----:B---3--:R-:W-:Y:S01]  /*9a90*/  FADD.FTZ R3, R3, R136 ;  /* 0x0000008803037221 */ /* 0x008fe20000010000 */
[----:B------:R-:W3:Y:S04]  /*9aa0*/  SHFL.BFLY PT, R7, R8, 0x1, 0x1f ;  /* 0x0c201f0008077f89 */ /* 0x000ee800000e0000 */
[----:B------:R-:W4:Y:S01]  /*9ab0*/  SHFL.BFLY PT, R6, R3, 0x1, 0x1f ;  /* 0x0c201f0003067f89 */ /* 0x000f2200000e0000 */
[----:B---3--:R-:W-:Y:S01]  /*9ac0*/  FADD.FTZ R7, R8, R7 ;  /* 0x0000000708077221 */ /* 0x008fe20000010000 */
[----:B------:R-:W-:-:S02]  /*9ad0*/  MOV R8, 0x3f800000 ;  /* 0x3f80000000087802 */ /* 0x000fc40000000f00 */
[----:B-1----:R-:W-:Y:S01]  /*9ae0*/  SHF.R.S32.HI R4, RZ, 0x1f, R5 ;  /* 0x0000001fff047819 */ /* 0x002fe20000011405 */
[----:B----4-:R-:W-:Y:S01]  /*9af0*/  FADD.FTZ R6, R3, R6 ;  /* 0x0000000603067221 */ /* 0x010fe20000010000 */
[----:B------:R-:W-:Y:S02]  /*9b00*/  FSETP.NE.FTZ.AND P3, PT, R7, RZ, PT ;  /* 0x000000ff0700720b */ /* 0x000fe40003f75000 */
[CC--:B------:R-:W-:Y:S02]  /*9b10*/  LEA.HI R11, R4.reuse, R5.reuse, RZ, 0x2 ;  /* 0x00000005040b7211 */ /* 0x0c0fe400078f10ff */
[----:B------:R-:W-:Y:S02]  /*9b20*/  LEA.HI R3, R4, R5, RZ, 0x5 ;  /* 0x0000000504037211 */ /* 0x000fe400078f28ff */
[----:B------:R-:W-:Y:S02]  /*9b30*/  LOP3.LUT R12, R11, 0xfffffffc, RZ, 0xc0, !PT ;  /* 0xfffffffc0b0c7812 */ /* 0x000fe400078ec0ff */
[----:B------:R-:W-:-:S02]  /*9b40*/  SHF.R.S32.HI R11, RZ, 0x2, R11 ;  /* 0x00000002ff0b7819 */ /* 0x000fc4000001140b */
[----:B------:R-:W-:Y:S02]  /*9b50*/  SHF.R.S32.HI R10, RZ, 0x5, R3 ;  /* 0x00000005ff0a7819 */ /* 0x000fe40000011403 */
[----:B------:R-:W-:Y:S01]  /*9b60*/  SHF.R.S32.HI R14, RZ, 0x1f, R11 ;  /* 0x0000001fff0e7819 */ /* 0x000fe2000001140b */
[----:B------:R-:W1:Y:S01]  /*9b70*/  @P3 MUFU.RCP R9, R7 ;  /* 0x0000000700093308 */ /* 0x000e620000001000 */
[----:B------:R-:W-:Y:S02]  /*9b80*/  IADD3 R13, -R12, R5, RZ ;  /* 0x000000050c0d7210 */ /* 0x000fe40007ffe1ff */
[----:B------:R-:W-:Y:S02]  /*9b90*/  LEA.HI R14, R14, R11, RZ, 0x3 ;  /* 0x0000000b0e0e7211 */ /* 0x000fe400078f18ff */
[----:B------:R-:W-:Y:S02]  /*9ba0*/  FSETP.NE.FTZ.AND P2, PT, R6, RZ, PT ;  /* 0x000000ff0600720b */ /* 0x000fe40003f55000 */
[----:B------:R-:W-:Y:S01]  /*9bb0*/  LOP3.LUT R14, R14, 0xfffffff8, RZ, 0xc0, !PT ;  /* 0xfffffff80e0e7812 */ /* 0x000fe200078ec0ff */
[----:B------:R-:W-:Y:S01]  /*9bc0*/  @P3 MUFU.LG2 R7, R7 ;  /* 0x0000000700073308 */ /* 0x000fe20000000c00 */
[----:B------:R-:W-:-:S02]  /*9bd0*/  LEA R10, R10, R13, 0x8 ;  /* 0x0000000d0a0a7211 */ /* 0x000fc400078e40ff */
[----:B------:R-:W-:Y:S02]  /*9be0*/  IADD3 R11, R11, -R14, RZ ;  /* 0x8000000e0b0b7210 */ /* 0x000fe40007ffe0ff */
[C---:B------:R-:W-:Y:S02]  /*9bf0*/  LEA.HI R12, R4.reuse, R5, RZ, 0x4 ;  /* 0x00000005040c7211 */ /* 0x040fe400078f20ff */
[----:B------:R-:W-:Y:S02]  /*9c00*/  LEA.HI R13, R11, R11, RZ, 0x1 ;  /* 0x0000000b0b0d7211 */ /* 0x000fe400078f08ff */
[----:B------:R-:W-:Y:S01]  /*9c10*/  SHF.R.S32.HI R12, RZ, 0x4, R12 ;  /* 0x00000004ff0c7819 */ /* 0x000fe2000001140c */
[----:B------:R-:W3:Y:S01]  /*9c20*/  @P2 MUFU.RCP R8, R6 ;  /* 0x0000000600082308 */ /* 0x000ee20000001000 */
[----:B------:R-:W-:Y:S01]  /*9c30*/  LEA.HI R15, R4, R5, RZ, 0x6 ;  /* 0x00000005040f7211 */ /* 0x000fe200078f30ff */
[----:B-1----:R-:W-:Y:S01]  /*9c40*/  FMUL.FTZ R80, R9, R80 ;  /* 0x0000005009507220 */ /* 0x002fe20000410000 */
[----:B------:R-:W-:Y:S01]  /*9c50*/  LOP3.LUT R14, R13, 0x1fffffe, RZ, 0xc0, !PT ;  /* 0x01fffffe0d0e7812 */ /* 0x000fe200078ec0ff */
[----:B------:R-:W-:Y:S01]  /*9c60*/  IMAD.SHL.U32 R12, R12, 0x40, RZ ;  /* 0x000000400c0c7824 */ /* 0x000fe200078e00ff */
[----:B------:R-:W-:Y:S01]  /*9c70*/  SHF.R.S32.HI R13, RZ, 0x1, R13 ;  /* 0x00000001ff0d7819 */ /* 0x000fe2000001140d */
[----:B------:R-:W-:Y:S01]  /*9c80*/  FMUL.FTZ R81, R9, R81 ;  /* 0x0000005109517220 */ /* 0x000fe20000410000 */
[----:B------:R-:W-:Y:S01]  /*9c90*/  SHF.L.U32 R15, R15, 0x2, RZ ;  /* 0x000000020f0f7819 */ /* 0x000fe200000006ff */
[----:B------:R-:W-:Y:S01]  /*9ca0*/  FMUL.FTZ R76, R9, R76 ;  /* 0x0000004c094c7220 */ /* 0x000fe20000410000 */
[----:B------:R-:W-:Y:S01]  /*9cb0*/  IADD3 R11, R11, -R14, RZ ;  /* 0x8000000e0b0b7210 */ /* 0x000fe20007ffe0ff */
[----:B------:R-:W-:Y:S01]  /*9cc0*/  FMUL.FTZ R77, R9, R77 ;  /* 0x0000004d094d7220 */ /* 0x000fe20000410000 */
[----:B------:R-:W-:Y:S01]  /*9cd0*/  SHF.L.U32 R14, R13, 0x6, RZ ;  /* 0x000000060d0e7819 */ /* 0x000fe200000006ff */
[----:B------:R-:W-:Y:S01]  /*9ce0*/  FMUL.FTZ R72, R9, R72 ;  /* 0x0000004809487220 */ /* 0x000fe20000410000 */
[----:B------:R-:W-:Y:S01]  /*9cf0*/  LOP3.LUT R15, R15, 0x3fffff00, RZ, 0xc0, !PT ;  /* 0x3fffff000f0f7812 */ /* 0x000fe200078ec0ff */
[C---:B------:R-:W-:Y:S01]  /*9d00*/  FMUL.FTZ R73, R9.reuse, R73 ;  /* 0x0000004909497220 */ /* 0x040fe20000410000 */
[----:B------:R-:W-:Y:S01]  /*9d10*/  LOP3.LUT R12, R12, 0xc0, RZ, 0xc0, !PT ;  /* 0x000000c00c0c7812 */ /* 0x000fe200078ec0ff */
[C---:B------:R-:W-:Y:S01]  /*9d20*/  FMUL.FTZ R68, R9.reuse, R68 ;  /* 0x0000004409447220 */ /* 0x040fe20000410000 */
[----:B------:R-:W-:Y:S01]  /*9d30*/  LOP3.LUT R16, R14, 0xc0, RZ, 0xc0, !PT ;  /* 0x000000c00e107812 */ /* 0x000fe200078ec0ff */
[----:B------:R-:W-:Y:S01]  /*9d40*/  FMUL.FTZ R69, R9, R69 ;  /* 0x0000004509457220 */ /* 0x000fe20000410000 */
[----:B------:R-:W-:Y:S01]  /*9d50*/  LOP3.LUT R14, R13, 0x1, RZ, 0xc0, !PT ;  /* 0x000000010d0e7812 */ /* 0x000fe200078ec0ff */
[C---:B------:R-:W-:Y:S01]  /*9d60*/  FMUL.FTZ R64, R9.reuse, R64 ;  /* 0x0000004009407220 */ /* 0x040fe20000410000 */
[----:B------:R-:W-:Y:S01]  /*9d70*/  LEA R118, R118, R15, 0x5 ;  /* 0x0000000f76767211 */ /* 0x000fe200078e28ff */
[----:B------:R-:W-:Y:S01]  /*9d80*/  FMUL.FTZ R65, R9, R65 ;  /* 0x0000004109417220 */ /* 0x000fe20000410000 */
[----:B------:R-:W-:Y:S01]  /*9d90*/  LEA R11, R11, R10, 0x4 ;  /* 0x0000000a0b0b7211 */ /* 0x000fe200078e20ff */
        /* <DEDUP_REMOVED lines=21> */
[C---:B---3--:R-:W-:Y:S01]  /*9ef0*/  FMUL.FTZ R83, R8.reuse, R83 ;  /* 0x0000005308537220 */ /* 0x048fe20000410000 */
        /* <DEDUP_REMOVED lines=26> */
[----:B------:R-:W-:Y:S01]  /*a0a0*/  SEL R9, R9, 0xffffffc0, !P0 ;  /* 0xffffffc009097807 */ /* 0x000fe20004000000 */
[----:B------:R-:W1:Y:S01]  /*a0b0*/  @P2 MUFU.LG2 R6, R6 ;  /* 0x0000000600062308 */ /* 0x000e620000000c00 */
[C---:B------:R-:W-:Y:S01]  /*a0c0*/  @P1 IADD3 R8, R11.reuse, 0x20, RZ ;  /* 0x000000200b081810 */ /* 0x040fe20007ffe0ff */
[----:B------:R-:W-:Y:S01]  /*a0d0*/  STS.64 [R11+0x400], R82 ;  /* 0x000400520b007388 */ /* 0x000fe20000000a00 */
[----:B------:R-:W-:Y:S01]  /*a0e0*/  IADD3 R12, R11, R9, RZ ;  /* 0x000000090b0c7210 */ /* 0x000fe20007ffe0ff */
[----:B------:R-:W-:Y:S01]  /*a0f0*/  @P3 FMUL.FTZ R7, R7, 0.69314718246459960938 ;  /* 0x3f31721807073820 */ /* 0x000fe20000410000 */
        /* <DEDUP_REMOVED lines=24> */
[----:B------:R5:W-:Y:S01]  /*a280*/  STS.64 [R8+0x4400], R42 ;  /* 0x0044002a08007388 */ /* 0x000be20000000a00 */
[----:B---3--:R-:W-:-:S03]  /*a290*/  LEA R58, R10, UR5, 0x2 ;  /* 0x000000050a3a7c11 */ /* 0x008fc6000f8e10ff */
[----:B------:R3:W-:Y:S01]  /*a2a0*/  STS.64 [R12+0x4000], R44 ;  /* 0x0040002c0c007388 */ /* 0x0007e20000000a00 */
[----:B------:R-:W2:Y:S03]  /*a2b0*/  @P3 LDC R59, c[0x0][0x2e8] ;  /* 0x0000ba00ff3b3b82 */ /* 0x000ea60000000800 */
[----:B------:R1:W-:Y:S04]  /*a2c0*/  STS.64 [R12+0x4400], R46 ;  /* 0x0044002e0c007388 */ /* 0x0003e80000000a00 */
[----:B------:R1:W-:Y:S04]  /*a2d0*/  STS.64 [R13+0x4000], R48 ;  /* 0x004000300d007388 */ /* 0x0003e80000000a00 */
[----:B------:R1:W-:Y:S01]  /*a2e0*/  STS.64 [R13+0x4400], R50 ;  /* 0x004400320d007388 */ /* 0x0003e20000000a00 */
[----:B----4-:R-:W4:Y:S08]  /*a2f0*/  LDC.64 R10, c[0x0][0x2c0] ;  /* 0x0000b000ff0a7b82 */ /* 0x010f300000000a00 */
[----:B------:R-:W-:Y:S08]  /*a300*/  BAR.SYNC.DEFER_BLOCKING 0x0 ;  /* 0x0000000000007b1d */ /* 0x000ff00000010000 */
[----:B-----5:R-:W5:Y:S01]  /*a310*/  LDC R8, c[0x0][0x270] ;  /* 0x00009c00ff087b82 */ /* 0x020f620000000800 */
[----:B------:R-:W4:Y:S01]  /*a320*/  S2R R9, SR_TID.X ;  /* 0x0000000000097919 */ /* 0x000f220000002100 */
[----:B------:R-:W4:Y:S06]  /*a330*/  S2R R56, SR_CTAID.Y ;  /* 0x0000000000387919 */ /* 0x000f2c0000002600 */
[----:B---3--:R-:W3:Y:S01]  /*a340*/  @P2 LDC R45, c[0x0][0x2e8] ;  /* 0x0000ba00ff2d2b82 */ /* 0x008ee20000000800 */
[----:B------:R-:W4:Y:S01]  /*a350*/  S2R R57, SR_CTAID.X ;  /* 0x0000000000397919 */ /* 0x000f220000002500 */
[----:B-1----:R-:W-:Y:S01]  /*a360*/  LOP3.LUT R46, R3, 0xffffffe0, RZ, 0xc0, !PT ;  /* 0xffffffe0032e7812 */ /* 0x002fe200078ec0ff */
[----:B------:R-:W-:-:S02]  /*a370*/  IMAD.MOV.U32 R3, RZ, RZ, -0x800000 ;  /* 0xff800000ff037424 */ /* 0x000fc400078e00ff */
[----:B--2---:R-:W-:Y:S01]  /*a380*/  @P3 FFMA.FTZ R3, R2, R59, R7 ;  /* 0x0000003b02033223 */ /* 0x004fe20000010007 */
[----:B------:R-:W-:Y:S01]  /*a390*/  @P2 FMUL.FTZ R7, R6, 0.69314718246459960938 ;  /* 0x3f31721806072820 */ /* 0x000fe20000410000 */
[----:B------:R-:W-:Y:S02]  /*a3a0*/  IADD3 R46, R5, -R46, RZ ;  /* 0x8000002e052e7210 */ /* 0x000fe40007ffe0ff */
[----:B------:R-:W-:Y:S01]  /*a3b0*/  IADD3 R5, -R121, RZ, RZ ;  /* 0x000000ff79057210 */ /* 0x000fe20007ffe1ff */
[----:B------:R1:W2:Y:S01]  /*a3c0*/  LDS.128 R52, [R58] ;  /* 0x000000003a347984 */ /* 0x0002a20000000c00 */
[----:B------:R-:W-:Y:S02]  /*a3d0*/  LOP3.LUT P0, RZ, R46, 0x3, RZ, 0xc0, !PT ;  /* 0x000000032eff7812 */ /* 0x000fe4000780c0ff */
[----:B------:R-:W-:Y:S01]  /*a3e0*/  SHF.L.U32 R46, R4, 0x2, RZ ;  /* 0x00000002042e7819 */ /* 0x000fe200000006ff */
[----:B------:R1:W1:Y:S01]  /*a3f0*/  LDS.128 R40, [R58+0x800] ;  /* 0x000800003a287984 */ /* 0x0002620000000c00 */
[----:B------:R-:W-:Y:S01]  /*a400*/  MOV R2, 0xff800000 ;  /* 0xff80000000027802 */ /* 0x000fe20000000f00 */
[----:B-----5:R-:W-:-:S02]  /*a410*/  IMAD R5, R8, R5, UR4 ;  /* 0x0000000408057e24 */ /* 0x020fc4000f8e0205 */
[----:B------:R1:W1:Y:S01]  /*a420*/  LDS.128 R36, [R58+0x1000] ;  /* 0x001000003a247984 */ /* 0x0002620000000c00 */
[----:B------:R-:W-:-:S03]  /*a430*/  SHF.R.S32.HI R47, RZ, 0x1f, R46 ;  /* 0x0000001fff2f7819 */ /* 0x000fc6000001142e */
[----:B------:R1:W1:Y:S01]  /*a440*/  LDS.128 R32, [R58+0x2000] ;  /* 0x002000003a207984 */ /* 0x0002620000000c00 */
[----:B---3--:R-:W-:-:S03]  /*a450*/  @P2 FFMA.FTZ R2, R0, R45, R7 ;  /* 0x0000002d00022223 */ /* 0x008fc60000010007 */
[----:B------:R3:W1:Y:S01]  /*a460*/  LDS.128 R28, [R58+0x2800] ;  /* 0x002800003a1c7984 */ /* 0x0006620000000c00 */
[----:B----4-:R-:W-:-:S03]  /*a470*/  SHF.R.S32.HI R44, RZ, 0x1f, R9 ;  /* 0x0000001fff2c7819 */ /* 0x010fc60000011409 */
[----:B------:R3:W4:Y:S01]  /*a480*/  LDS.128 R24, [R58+0x3000] ;  /* 0x003000003a187984 */ /* 0x0007220000000c00 */
[----:B------:R-:W-:Y:S01]  /*a490*/  IMAD R121, R56, R10, R121 ;  /* 0x0000000a38797224 */ /* 0x000fe200078e0279 */
[----:B------:R-:W-:Y:S02]  /*a4a0*/  LEA.HI R44, R44, R9, RZ, 0x3 ;  /* 0x000000092c2c7211 */ /* 0x000fe400078f18ff */
[----:B------:R3:W1:Y:S01]  /*a4b0*/  LDS.128 R20, [R58+0x4000] ;  /* 0x004000003a147984 */ /* 0x0006620000000c00 */
[----:B------:R-:W-:Y:S01]  /*a4c0*/  SHF.L.U32 R6, R57, 0x6, RZ ;  /* 0x0000000639067819 */ /* 0x000fe200000006ff */
[----:B------:R-:W-:Y:S01]  /*a4d0*/  IMAD R5, R121, R8, R5 ;  /* 0x0000000879057224 */ /* 0x000fe200078e0205 */
[----:B------:R-:W-:Y:S01]  /*a4e0*/  SHF.R.S32.HI R0, RZ, 0x3, R44 ;  /* 0x00000003ff007819 */ /* 0x000fe2000001142c */
[----:B------:R3:W1:Y:S02]  /*a4f0*/  LDS.128 R16, [R58+0x4800] ;  /* 0x004800003a107984 */ /* 0x0006640000000c00 */
[----:B------:R-:W-:-:S02]  /*a500*/  IMAD R45, R5, R11, R6 ;  /* 0x0000000b052d7224 */ /* 0x000fc400078e0206 */
[----:B------:R3:W1:Y:S01]  /*a510*/  LDS.128 R12, [R58+0x5000] ;  /* 0x005000003a0c7984 */ /* 0x0006620000000c00 */
[----:B--2---:R-:W-:Y:S05]  /*a520*/  @P0 BRA `(.L_x_5820) ;  /* 0x00000000002c0947 */ /* 0x004fea0003800000 */
        /* <DEDUP_REMOVED lines=11> */
.L_x_5820:
[----:B------:R-:W-:Y:S05]  /*a5e0*/  BSYNC B0 ;  /* 0x0000000000007941 */ /* 0x000fea0003800000 */
.L_x_5819:
[----:B------:R1:W3:Y:S01]  /*a5f0*/  LDS.128 R8, [R58+0x1800] ;  /* 0x001800003a087984 */ /* 0x0002e20000000c00 */
[----:B------:R-:W-:Y:S01]  /*a600*/  ULDC UR4, c[0x0][0x2dc] ;  /* 0x0000b70000047ab9 */ /* 0x000fe20000000800 */
[C---:B------:R-:W-:Y:S01]  /*a610*/  IMAD.WIDE R46, R0.reuse, 0x60, R46 ;  /* 0x00000060002e7825 */ /* 0x040fe200078e022e */
[C---:B------:R-:W-:Y:S01]  /*a620*/  ISETP.GE.AND P3, PT, R0.reuse, R113, PT ;  /* 0x000000710000720c */ /* 0x040fe20003f66270 */
[----:B--2---:R2:W2:Y:S02]  /*a630*/  LDS.128 R4, [R58+0x3800] ;  /* 0x003800003a047984 */ /* 0x0044a40000000c00 */
[----:B------:R-:W-:Y:S01]  /*a640*/  IMAD R45, R45, UR4, RZ ;  /* 0x000000042d2d7c24 */ /* 0x000fe2000f8e02ff */
[----:B------:R-:W-:Y:S01]  /*a650*/  ULDC.64 UR4, c[0x0][0x288] ;  /* 0x0000a20000047ab9 */ /* 0x000fe20000000a00 */
[----:B------:R1:W2:Y:S01]  /*a660*/  LDS.128 R48, [R58+0x5800] ;  /* 0x005800003a307984 */ /* 0x0002a20000000c00 */
[----:B------:R-:W-:Y:S02]  /*a670*/  VIADD R2, R0, 0x10 ;  /* 0x0000001000027836 */ /* 0x000fe40000000000 */
[----:B------:R-:W-:-:S03]  /*a680*/  IADD3 R3, P0, R45, R46, RZ ;  /* 0x0000002e2d037210 */ /* 0x000fc60007f1e0ff */
[----:B------:R-:W-:Y:S01]  /*a690*/  ISETP.GE.AND P2, PT, R2, R113, PT ;  /* 0x000000710200720c */ /* 0x000fe20003f46270 */
        /* <DEDUP_REMOVED lines=9> */
[----:B-1----:R1:W-:Y:S04]  /*a730*/  @!P2 STG.E.128 desc[UR10][R46.64+0x1800], R40 ;  /* 0x001800282e00a986 */ /* 0x0023e8000c101d0a */
[----:B------:R1:W-:Y:S04]  /*a740*/  @!P1 STG.E.128 desc[UR10][R46.64+0x3000], R36 ;  /* 0x003000242e009986 */ /* 0x0003e8000c101d0a */
[----:B------:R1:W-:Y:S04]  /*a750*/  @!P3 STG.E.128 desc[UR10][R46.64+0x80], R32 ;  /* 0x000080202e00b986 */ /* 0x0003e8000c101d0a */
[----:B------:R1:W-:Y:S04]  /*a760*/  @!P2 STG.E.128 desc[UR10][R46.64+0x1880], R28 ;  /* 0x0018801c2e00a986 */ /* 0x0003e8000c101d0a */
[----:B----4-:R1:W-:Y:S04]  /*a770*/  @!P1 STG.E.128 desc[UR10][R46.64+0x3080], R24 ;  /* 0x003080182e009986 */ /* 0x0103e8000c101d0a */
[----:B------:R1:W-:Y:S04]  /*a780*/  @!P3 STG.E.128 desc[UR10][R46.64+0x100], R20 ;  /* 0x000100142e00b986 */ /* 0x0003e8000c101d0a */
[----:B------:R1:W-:Y:S04]  /*a790*/  @!P2 STG.E.128 desc[UR10][R46.64+0x1900], R16 ;  /* 0x001900102e00a986 */ /* 0x0003e8000c101d0a */
[----:B------:R1:W-:Y:S01]  /*a7a0*/  @!P1 STG.E.128 desc[UR10][R46.64+0x3100], R12 ;  /* 0x0031000c2e009986 */ /* 0x0003e2000c101d0a */
[----:B--23--:R-:W-:Y:S05]  /*a7b0*/  @P0 EXIT ;  /* 0x000000000000094d */ /* 0x00cfea0003800000 */
[----:B------:R-:W-:Y:S04]  /*a7c0*/  STG.E.128 desc[UR10][R46.64+0x4800], R8 ;  /* 0x004800082e007986 */ /* 0x000fe8000c101d0a */
[----:B------:R-:W-:Y:S04]  /*a7d0*/  STG.E.128 desc[UR10][R46.64+0x4880], R4 ;  /* 0x004880042e007986 */ /* 0x000fe8000c101d0a */
[----:B------:R-:W-:Y:S01]  /*a7e0*/  STG.E.128 desc[UR10][R46.64+0x4900], R48 ;  /* 0x004900302e007986 */ /* 0x000fe2000c101d0a */
[----:B------:R-:W-:Y:S05]  /*a7f0*/  EXIT ;  /* 0x000000000000794d */ /* 0x000fea0003800000 */
.L_x_5821:
        /* <DEDUP_REMOVED lines=16> */
.L_x_6507:


//--------------------- .text._ZN5flash24flash_fwd_splitkv_kernelI23Flash_fwd_kernel_traitsILi96ELi64ELi64ELi4ELb0ELb0EN7cutlass10bfloat16_tE19Flash_kernel_traitsILi96ELi64ELi64ELi4ES3_EELb1ELb0ELb1ELb0ELb0ELb0ELb1ELb0EEEvNS_16Flash_fwd_paramsE --------------------------
	.section	.text._ZN5flash24flash_fwd_splitkv_kernelI23Flash_fwd_kernel_traitsILi96ELi64ELi64ELi4ELb0ELb0EN7cutlass10bfloat16_tE19Flash_kernel_traitsILi96ELi64ELi64ELi4ES3_EELb1ELb0ELb1ELb0ELb0ELb0ELb1ELb0EEEvNS_16Flash_fwd_paramsE,"ax",@progbits
	.align	128
        .global         _ZN5flash24flash_fwd_splitkv_kernelI23Flash_fwd_kernel_traitsILi96ELi64ELi64ELi4ELb0ELb0EN7cutlass10bfloat16_tE19Flash_kernel_traitsILi96ELi64ELi64ELi4ES3_EELb1ELb0ELb1ELb0ELb0ELb0ELb1ELb0EEEvNS_16Flash_fwd_paramsE
        .type           _ZN5flash24flash_fwd_splitkv_kernelI23Flash_fwd_kernel_traitsILi96ELi64ELi64ELi4ELb0ELb0EN7cutlass10bfloat16_tE19Flash_kernel_traitsILi96ELi64ELi64ELi4ES3_EELb1ELb0ELb1ELb0ELb0ELb0ELb1ELb0EEEvNS_16Flash_fwd_paramsE,@function
        .size           _ZN5flash24flash_fwd_splitkv_kernelI23Flash_fwd_kernel_traitsILi96ELi64ELi64ELi4ELb0ELb0EN7cutlass10bfloat16_tE19Flash_kernel_traitsILi96ELi64ELi64ELi4ES3_EELb1ELb0ELb1ELb0ELb0ELb0ELb1ELb0EEEvNS_16Flash_fwd_paramsE,(.L_x_6508 - _ZN5flash24flash_fwd_splitkv_kernelI23Flash_fwd_kernel_traitsILi96ELi64ELi64ELi4ELb0ELb0EN7cutlass10bfloat16_tE19Flash_kernel_traitsILi96ELi64ELi64ELi4ES3_EELb1ELb0ELb1ELb0ELb0ELb0ELb1ELb0EEEvNS_16Flash_fwd_paramsE)
        .other          _ZN5flash24flash_fwd_splitkv_kernelI23Flash_fwd_kernel_traitsILi96ELi64ELi64ELi4ELb0ELb0EN7cutlass10bfloat16_tE19Flash_kernel_traitsILi96ELi64ELi64ELi4ES3_EELb1ELb0ELb1ELb0ELb0ELb0ELb1ELb0EEEvNS_16Flash_fwd_paramsE,@"STO_CUDA_ENTRY STV_DEFAULT"
_ZN5flash24flash_fwd_splitkv_kernelI23Flash_fwd_kernel_traitsILi96ELi64ELi64ELi4ELb0ELb0EN7cutlass10bfloat16_tE19Flash_kernel_traitsILi96ELi64ELi64ELi4ES3_EELb1ELb0ELb1ELb0ELb0ELb0ELb1ELb0EEEvNS_16Flash_fwd_paramsE:
.text._ZN5flash24flash_fwd_splitkv_kernelI23Flash_fwd_kernel_traitsILi96ELi64ELi64ELi4ELb0ELb0EN7cutlass10bfloat16_tE19Flash_kernel_traitsILi96ELi64ELi64ELi4ES3_EELb1ELb0ELb1ELb0ELb0ELb0ELb1ELb0EEEvNS_16Flash_fwd_paramsE:
        /* <DEDUP_REMOVED lines=28> */
[-C--:B------:R-:W-:Y:S02]  /*01c0*/  ISETP.GE.U32.AND P3, PT, R0, R5.reuse, PT ;  /* 0x000000050000720c */ /* 0x080fe40003f66070 */
[----:B------:R-:W-:Y:S02]  /*01d0*/  ISETP.NE.AND.EX P1, PT, R7, RZ, PT, P1 ;  /* 0x000000ff0700720c */ /* 0x000fe40003f25310 */
[----:B------:R-:W-:Y:S01]  /*01e0*/  MOV R0, 0xffffffff ;  /* 0xffffffff00007802 */ /* 0x000fe20000000f00 */
[----:B------:R-:W2:Y:S08]  /*01f0*/  @P0 LDC.64 R6, c[0x0][0x300] ;  /* 0x0000c000ff060b82 */ /* 0x000eb00000000a00 */
[----:B------:R-:W-:Y:S01]  /*0200*/  @P3 VIADD R131, R131, 0x1 ;  /* 0x0000000183833836 */ /* 0x000fe20000000000 */
[----:B------:R-:W-:-:S05]  /*0210*/  @!P2 LOP3.LUT R131, RZ, R5, RZ, 0x33, !PT ;  /* 0x00000005ff83a212 */ /* 0x000fca00078e33ff */
[----:B------:R-:W-:-:S05]  /*0220*/  IMAD.WIDE R18, R131, 0x4, R8 ;  /* 0x0000000483127825 */ /* 0x000fca00078e0208 */
[----:B------:R-:W4:Y:S04]  /*0230*/  @P1 LDG.E R0, desc[UR10][R18.64] ;  /* 0x0000000a12001981 */ /* 0x000f28000c1e1900 */
[----:B------:R-:W4:Y:S01]  /*0240*/  @P1 LDG.E R9, desc[UR10][R18.64+0x4] ;  /* 0x0000040a12091981 */ /* 0x000f22000c1e1900 */
[----:B-1----:R-:W-:Y:S01]  /*0250*/  ISETP.NE.AND P3, PT, R4, RZ, PT ;  /* 0x000000ff0400720c */ /* 0x002fe20003f65270 */
[C---:B--2---:R-:W-:Y:S01]  /*0260*/  @P0 IMAD.WIDE R16, R131.reuse, 0x4, R6 ;  /* 0x0000000483100825 */ /* 0x044fe200078e0206 */
[----:B---3--:R-:W-:Y:S02]  /*0270*/  ISETP.EQ.U32.AND P2, PT, R2, RZ, PT ;  /* 0x000000ff0200720c */ /* 0x008fe40003f42070 */
[----:B------:R-:W-:Y:S01]  /*0280*/  MOV R10, 0xffffffff ;  /* 0xffffffff000a7802 */ /* 0x000fe20000000f00 */
[----:B----4-:R-:W-:Y:S01]  /*0290*/  IMAD.WIDE R6, R131, 0x4, R14 ;  /* 0x0000000483067825 */ /* 0x010fe200078e020e */
[----:B------:R-:W-:-:S03]  /*02a0*/  ISETP.EQ.OR.EX P2, PT, R3, RZ, !P3, P2 ;  /* 0x000000ff0300720c */ /* 0x000fc60005f42720 */
[----:B------:R-:W-:Y:S01]  /*02b0*/  IMAD.MOV.U32 R13, RZ, RZ, RZ ;  /* 0x000000ffff0d7224 */ /* 0x000fe200078e00ff */
[----:B------:R-:W1:Y:S01]  /*02c0*/  S2R R31, SR_CTAID.X ;  /* 0x00000000001f7919 */ /* 0x000e620000002500 */
[----:B------:R-:W2:Y:S04]  /*02d0*/  S2R R4, SR_CTAID.Y ;  /* 0x0000000000047919 */ /* 0x000ea80000002600 */
[----:B------:R3:W5:Y:S04]  /*02e0*/  @P0 LDG.E R13, desc[UR10][R16.64] ;  /* 0x0000000a100d0981 */ /* 0x000768000c1e1900 */
[----:B------:R3:W5:Y:S01]  /*02f0*/  @!P2 LDG.E R10, desc[UR10][R6.64] ;  /* 0x0000000a060aa981 */ /* 0x000762000c1e1900 */
[----:B------:R-:W-:-:S02]  /*0300*/  ISETP.NE.U32.AND P0, PT, R2, RZ, PT ;  /* 0x000000ff0200720c */ /* 0x000fc40003f05070 */
[----:B------:R-:W-:Y:S01]  /*0310*/  IADD3 R25, -R131, RZ, RZ ;  /* 0x000000ff83197210 */ /* 0x000fe20007ffe1ff */
[----:B------:R-:W4:Y:S01]  /*0320*/  S2R R82, SR_TID.X ;  /* 0x0000000000527919 */ /* 0x000f220000002100 */
[----:B------:R-:W-:-:S03]  /*0330*/  ISETP.NE.AND.EX P0, PT, R3, RZ, PT, P0 ;  /* 0x000000ff0300720c */ /* 0x000fc60003f05300 */
[----:B------:R-:W-:Y:S02]  /*0340*/  IMAD R24, R5, R25, R24 ;  /* 0x0000001905187224 */ /* 0x000fe400078e0218 */
[----:B------:R-:W-:-:S06]  /*0350*/  @P1 IMAD.IADD R90, R9, 0x1, -R0 ;  /* 0x00000001095a1824 */ /* 0x000fcc00078e0a00 */
[----:B------:R-:W1:Y:S02]  /*0360*/  @!P1 LDC R90, c[0x0][0x2c4] ;  /* 0x0000b100ff5a9b82 */ /* 0x000e640000000800 */
[----:B--234-:R-:W-:Y:S05]  /*0370*/  @!P0 BRA `(.L_x_5822) ;  /* 0x0000000000108947 */ /* 0x01cfea0003800000 */
[----:B------:R-:W2:Y:S02]  /*0380*/  @P3 LDG.E R3, desc[UR10][R6.64+0x4] ;  /* 0x0000040a06033981 */ /* 0x000ea4000c1e1900 */
[----:B--2--5:R-:W-:-:S06]  /*0390*/  @P3 IADD3 R8, R3, -R10, RZ ;  /* 0x8000000a03083210 */ /* 0x024fcc0007ffe0ff */
[----:B------:R3:W5:Y:S01]  /*03a0*/  @!P3 LDG.E R8, desc[UR10][R6.64] ;  /* 0x0000000a0608b981 */ /* 0x000762000c1e1900 */
[----:B------:R-:W-:Y:S05]  /*03b0*/  BRA `(.L_x_5823) ;  /* 0x0000000000047947 */ /* 0x000fea0003800000 */
.L_x_5822:
[----:B------:R-:W2:Y:S02]  /*03c0*/  LDC R8, c[0x0][0x2c8] ;  /* 0x0000b200ff087b82 */ /* 0x000ea40000000800 */
.L_x_5823:
[----:B------:R-:W4:Y:S02]  /*03d0*/  LDC.64 R2, c[0x0][0x308] ;  /* 0x0000c200ff027b82 */ /* 0x000f240000000a00 */
[----:B----4-:R-:W-:-:S04]  /*03e0*/  ISETP.NE.U32.AND P3, PT, R2, RZ, PT ;  /* 0x000000ff0200720c */ /* 0x010fc80003f65070 */
[----:B------:R-:W-:-:S13]  /*03f0*/  ISETP.NE.AND.EX P3, PT, R3, RZ, PT, P3 ;  /* 0x000000ff0300720c */ /* 0x000fda0003f65330 */
[----:B------:R-:W4:Y:S02]  /*0400*/  @P3 LDC.64 R2, c[0x0][0x308] ;  /* 0x0000c200ff023b82 */ /* 0x000f240000000a00 */
[----:B----4-:R-:W-:-:S05]  /*0410*/  @P3 IMAD.WIDE R2, R131, 0x4, R2 ;  /* 0x0000000483023825 */ /* 0x010fca00078e0202 */
[----:B------:R4:W5:Y:S01]  /*0420*/  @P3 LDG.E R16, desc[UR10][R2.64] ;  /* 0x0000000a02103981 */ /* 0x000962000c1e1900 */
[----:B-1----:R-:W-:-:S05]  /*0430*/  IMAD.SHL.U32 R93, R31, 0x40, RZ ;  /* 0x000000401f5d7824 */ /* 0x002fca00078e00ff */
[----:B------:R-:W-:-:S13]  /*0440*/  ISETP.GT.AND P0, PT, R90, R93, PT ;  /* 0x0000005d5a00720c */ /* 0x000fda0003f04270 */
[----:B------:R-:W-:Y:S05]  /*0450*/  @!P0 EXIT ;  /* 0x000000000000894d */ /* 0x000fea0003800000 */
[----:B------:R-:W1:Y:S01]  /*0460*/  LDC R9, c[0x0][0x10] ;  /* 0x00000400ff097b82 */ /* 0x000e620000000800 */
[----:B-----5:R-:W-:-:S07]  /*0470*/  @P3 IMAD.IADD R81, R16, 0x1, -R13 ;  /* 0x0000000110513824 */ /* 0x020fce00078e0a0d */
[----:B----4-:R-:W4:Y:S08]  /*0480*/  LDC R3, c[0x0][0x2c8] ;  /* 0x0000b200ff037b82 */ /* 0x010f300000000800 */
[----:B---3--:R-:W3:Y:S01]  /*0490*/  @!P3 LDC R7, c[0x0][0x2cc] ;  /* 0x0000b300ff07bb82 */ /* 0x008ee20000000800 */
[----:B-1----:R-:W-:-:S04]  /*04a0*/  IABS R12, R9 ;  /* 0x00000009000c7213 */ /* 0x002fc80000000000 */
[----:B------:R-:W1:Y:S01]  /*04b0*/  I2F.RP R2, R12 ;  /* 0x0000000c00027306 */ /* 0x000e620000209400 */
[----:B----4-:R-:W-:-:S05]  /*04c0*/  VIADD R3, R3, 0x3f ;  /* 0x0000003f03037836 */ /* 0x010fca0000000000 */
[----:B------:R-:W-:-:S04]  /*04d0*/  SHF.R.S32.HI R14, RZ, 0x1f, R3 ;  /* 0x0000001fff0e7819 */ /* 0x000fc80000011403 */
[----:B------:R-:W-:Y:S01]  /*04e0*/  LEA.HI R14, R14, R3, RZ, 0x6 ;  /* 0x000000030e0e7211 */ /* 0x000fe200078f30ff */
[----:B-1----:R-:W1:Y:S03]  /*04f0*/  MUFU.RCP R18, R2 ;  /* 0x0000000200127308 */ /* 0x002e660000001000 */
[----:B------:R-:W-:-:S05]  /*0500*/  LEA.HI.SX32 R14, R14, R9, 0x1a ;  /* 0x000000090e0e7211 */ /* 0x000fca00078fd2ff */
[----:B------:R-:W-:-:S05]  /*0510*/  VIADD R14, R14, 0xffffffff ;  /* 0xffffffff0e0e7836 */ /* 0x000fca0000000000 */
[----:B------:R-:W-:Y:S02]  /*0520*/  IABS R15, R14 ;  /* 0x0000000e000f7213 */ /* 0x000fe40000000000 */
[-C--:B------:R-:W-:Y:S01]  /*0530*/  LOP3.LUT R14, R14, R9.reuse, RZ, 0x3c, !PT ;  /* 0x000000090e0e7212 */ /* 0x080fe200078e3cff */
[----:B-1----:R-:W-:Y:S01]  /*0540*/  VIADD R18, R18, 0xffffffe ;  /* 0x0ffffffe12127836 */ /* 0x002fe20000000000 */
[----:B------:R-:W-:Y:S02]  /*0550*/  IABS R2, R9 ;  /* 0x0000000900027213 */ /* 0x000fe40000000000 */
[----:B------:R-:W-:Y:S01]  /*0560*/  ISETP.GE.AND P0, PT, R14, RZ, PT ;  /* 0x000000ff0e00720c */ /* 0x000fe20003f06270 */
[----:B------:R-:W1:Y:S02]  /*0570*/  F2I.FTZ.U32.TRUNC.NTZ R19, R18 ;  /* 0x0000001200137305 */ /* 0x000e64000021f000 */
[----:B------:R-:W-:Y:S02]  /*0580*/  IMAD.MOV R2, RZ, RZ, -R2 ;  /* 0x000000ffff027224 */ /* 0x000fe400078e0a02 */
[----:B-1----:R-:W-:-:S02]  /*0590*/  IMAD.MOV R3, RZ, RZ, -R19 ;  /* 0x000000ffff037224 */ /* 0x002fc400078e0a13 */
[----:B------:R-:W-:Y:S02]  /*05a0*/  IMAD.MOV.U32 R18, RZ, RZ, RZ ;  /* 0x000000ffff127224 */ /* 0x000fe400078e00ff */
[----:B------:R-:W-:-:S04]  /*05b0*/  IMAD R6, R3, R12, RZ ;  /* 0x0000000c03067224 */ /* 0x000fc800078e02ff */
[----:B------:R-:W-:-:S06]  /*05c0*/  IMAD.HI.U32 R6, R19, R6, R18 ;  /* 0x0000000613067227 */ /* 0x000fcc00078e0012 */
[----:B------:R-:W-:Y:S02]  /*05d0*/  IMAD.HI.U32 R11, R6, R15, RZ ;  /* 0x0000000f060b7227 */ /* 0x000fe400078e00ff */
[----:B------:R-:W1:Y:S02]  /*05e0*/  LDC R6, c[0x0][0x398] ;  /* 0x0000e600ff067b82 */ /* 0x000e640000000800 */
[----:B------:R-:W-:-:S05]  /*05f0*/  IMAD R15, R11, R2, R15 ;  /* 0x000000020b0f7224 */ /* 0x000fca00078e020f */
[----:B------:R-:W-:Y:S01]  /*0600*/  ISETP.GT.U32.AND P1, PT, R12, R15, PT ;  /* 0x0000000f0c00720c */ /* 0x000fe20003f24070 */
[----:B------:R-:W4:-:S12]  /*0610*/  @!P3 LDC.64 R2, c[0x0][0x318] ;  /* 0x0000c600ff02bb82 */ /* 0x000f180000000a00 */
[----:B------:R-:W-:Y:S02]  /*0620*/  @!P1 IMAD.IADD R15, R15, 0x1, -R12 ;  /* 0x000000010f0f9824 */ /* 0x000fe400078e0a0c */
[----:B------:R-:W-:Y:S01]  /*0630*/  @!P1 VIADD R11, R11, 0x1 ;  /* 0x000000010b0b9836 */ /* 0x000fe20000000000 */
[----:B------:R-:W-:Y:S02]  /*0640*/  ISETP.NE.AND P1, PT, R9, RZ, PT ;  /* 0x000000ff0900720c */ /* 0x000fe40003f25270 */
[----:B------:R-:W-:Y:S02]  /*0650*/  ISETP.GE.U32.AND P4, PT, R15, R12, PT ;  /* 0x0000000c0f00720c */ /* 0x000fe40003f86070 */
[----:B----4-:R-:W-:-:S04]  /*0660*/  @!P3 ISETP.NE.U32.AND P2, PT, R2, RZ, PT ;  /* 0x000000ff0200b20c */ /* 0x010fc80003f45070 */
[----:B------:R-:W-:Y:S02]  /*0670*/  @!P3 ISETP.NE.AND.EX P2, PT, R3, RZ, PT, P2 ;  /* 0x000000ff0300b20c */ /* 0x000fe40003f45320 */
[----:B------:R-:W-:-:S05]  /*0680*/  IADD3 R3, -R90, 0x7f, R93 ;  /* 0x0000007f5a037810 */ /* 0x000fca0007ffe15d */
[----:B------:R-:W-:Y:S01]  /*0690*/  @P4 VIADD R11, R11, 0x1 ;  /* 0x000000010b0b4836 */ /* 0x000fe20000000000 */
[----:B---3--:R-:W-:-:S03]  /*06a0*/  @!P3 SEL R7, R7, RZ, P2 ;  /* 0x000000ff0707b207 */ /* 0x008fc60001000000 */
[----:B------:R-:W-:Y:S01]  /*06b0*/  @!P0 IMAD.MOV R11, RZ, RZ, -R11 ;  /* 0x000000ffff0b8224 */ /* 0x000fe200078e0a0b */
[----:B--2---:R-:W-:Y:S02]  /*06c0*/  @!P3 IADD3 R81, R7, R8, -R13 ;  /* 0x000000080751b210 */ /* 0x004fe40007ffe80d */
[----:B------:R-:W-:Y:S02]  /*06d0*/  @!P1 LOP3.LUT R11, RZ, R9, RZ, 0x33, !PT ;  /* 0x00000009ff0b9212 */ /* 0x000fe400078e33ff */
[----:B-1----:R-:W-:Y:S01]  /*06e0*/  IADD3 R3, R3, R6, R81 ;  /* 0x0000000603037210 */ /* 0x002fe20007ffe051 */
        /* <DEDUP_REMOVED lines=34> */
[----:B------:R-:W-:-:S03]  /*0910*/  ISETP.GE.OR P4, PT, R11, R90, P6 ;  /* 0x0000005a0b00720c */ /* 0x000fc60003786670 */
[----:B------:R-:W-:Y:S01]  /*0920*/  VIADD R11, R5, 0x20 ;  /* 0x00000020050b7836 */ /* 0x000fe20000000000 */
[----:B------:R-:W-:Y:S01]  /*0930*/  IADD3 R9, P0, R4, R12, RZ ;  /* 0x0000000c04097210 */ /* 0x000fe20007f1e0ff */
[C---:B------:R-:W-:Y:S02]  /*0940*/  VIADD R8, R2.reuse, 0x20 ;  /* 0x0000002002087836 */ /* 0x040fe40000000000 */
[----:B------:R-:W-:Y:S01]  /*0950*/  VIADD R6, R2, 0x40 ;  /* 0x0000004002067836 */ /* 0x000fe20000000000 */
[----:B------:R-:W-:Y:S02]  /*0960*/  LEA.HI.X.SX32 R4, R4, R13, 0x1, P0 ;  /* 0x0000000d04047211 */ /* 0x000fe400000f0eff */
[----:B------:R-:W-:Y:S02]  /*0970*/  LEA R10, P1, R9, UR4, 0x2 ;  /* 0x00000004090a7c11 */ /* 0x000fe4000f8210ff */
[CC--:B------:R-:W-:Y:S02]  /*0980*/  ISETP.GE.AND P0, PT, R11.reuse, R90.reuse, PT ;  /* 0x0000005a0b00720c */ /* 0x0c0fe40003f06270 */
[----:B------:R-:W-:-:S02]  /*0990*/  ISETP.GE.OR P3, PT, R11, R90, P6 ;  /* 0x0000005a0b00720c */ /* 0x000fc40003766670 */
        /* <DEDUP_REMOVED lines=10> */
.L_x_5826:
[----:B------:R-:W-:Y:S05]  /*0a40*/  BSYNC B0 ;  /* 0x0000000000007941 */ /* 0x000fea0003800000 */
.L_x_5825:
        /* <DEDUP_REMOVED lines=10> */
.L_x_5828:
[----:B------:R-:W-:Y:S05]  /*0af0*/  BSYNC B0 ;  /* 0x0000000000007941 */ /* 0x000fea0003800000 */
.L_x_5827:
        /* <DEDUP_REMOVED lines=11> */
.L_x_5830:
[----:B------:R-:W-:Y:S05]  /*0bb0*/  BSYNC B0 ;  /* 0x0000000000007941 */ /* 0x000fea0003800000 */
.L_x_5829:
        /* <DEDUP_REMOVED lines=9> */
.L_x_5832:
[----:B------:R-:W-:Y:S05]  /*0c50*/  BSYNC B0 ;  /* 0x0000000000007941 */ /* 0x000fea0003800000 */
.L_x_5831:
        /* <DEDUP_REMOVED lines=15> */
.L_x_5824:
        /* <DEDUP_REMOVED lines=24> */
.L_x_5833:
        /* <DEDUP_REMOVED lines=16> */
[----:B-----5:R-:W-:-:S04]  /*0fd0*/  IMAD.HI.U32 R11, R2, R3, RZ ;  /* 0x00000003020b7227 */ /* 0x020fc800078e00ff */
        /* <DEDUP_REMOVED lines=13> */
[----:B------:R-:W2:Y:S01]  /*10b0*/  LDG.E R4, desc[UR10][R14.64] ;  /* 0x0000000a0e047981 */ /* 0x000ea2000c1e1900 */
[----:B---3--:R-:W-:Y:S02]  /*10c0*/  IABS R2, R7 ;  /* 0x0000000700027213 */ /* 0x008fe40000000000 */
[----:B------:R-:W-:Y:S02]  /*10d0*/  IADD3 R11, -R11, RZ, RZ ;  /* 0x000000ff0b0b7210 */ /* 0x000fe40007ffe1ff */
[----:B------:R-:W1:Y:S03]  /*10e0*/  I2F.RP R10, R2 ;  /* 0x00000002000a7306 */ /* 0x000e660000209400 */
[----:B------:R-:W-:-:S05]  /*10f0*/  IMAD R18, R13, R11, R18 ;  /* 0x0000000b0d127224 */ /* 0x000fca00078e0212 */
[----:B------:R-:W-:Y:S01]  /*1100*/  SHF.R.S32.HI R19, RZ, 0x1f, R18 ;  /* 0x0000001fff137819 */ /* 0x000fe20000011412 */
[----:B-1----:R-:W1:Y:S02]  /*1110*/  MUFU.RCP R9, R10 ;  /* 0x0000000a00097308 */ /* 0x002e640000001000 */
[----:B-1----:R-:W-:-:S06]  /*1120*/  IADD3 R9, R9, 0xffffffe, RZ ;  /* 0x0ffffffe09097810 */ /* 0x002fcc0007ffe0ff */
[----:B------:R-:W1:Y:S02]  /*1130*/  F2I.FTZ.U32.TRUNC.NTZ R9, R9 ;  /* 0x0000000900097305 */ /* 0x000e64000021f000 */
[----:B-1----:R-:W-:-:S04]  /*1140*/  IMAD.MOV R3, RZ, RZ, -R9 ;  /* 0x000000ffff037224 */ /* 0x002fc800078e0a09 */
[----:B------:R-:W-:Y:S01]  /*1150*/  IMAD R5, R3, R2, RZ ;  /* 0x0000000203057224 */ /* 0x000fe200078e02ff */
[----:B------:R-:W-:-:S03]  /*1160*/  IABS R3, R24 ;  /* 0x0000001800037213 */ /* 0x000fc60000000000 */
[----:B------:R-:W-:Y:S01]  /*1170*/  IMAD.HI.U32 R8, R9, R5, R8 ;  /* 0x0000000509087227 */ /* 0x000fe200078e0008 */
[----:B------:R-:W-:-:S05]  /*1180*/  MOV R5, R3 ;  /* 0x0000000300057202 */ /* 0x000fca0000000f00 */
        /* <DEDUP_REMOVED lines=15> */
[----:B--2---:R-:W-:Y:S01]  /*1280*/  SHF.R.S32.HI R5, RZ, 0x1f, R4 ;  /* 0x0000001fff057819 */ /* 0x004fe20000011404 */
[----:B------:R-:W-:-:S04]  /*1290*/  IMAD.WIDE.U32 R10, R4, UR4, RZ ;  /* 0x00000004040a7c25 */ /* 0x000fc8000f8e00ff */
[C---:B------:R-:W-:Y:S02]  /*12a0*/  IMAD R9, R5.reuse, UR4, RZ ;  /* 0x0000000405097c24 */ /* 0x040fe4000f8e02ff */
[----:B-1----:R-:W-:Y:S02]  /*12b0*/  IMAD R5, R5, R2, RZ ;  /* 0x0000000205057224 */ /* 0x002fe400078e02ff */
[C---:B------:R-:W-:Y:S01]  /*12c0*/  IMAD R8, R4.reuse, UR5, R9 ;  /* 0x0000000504087c24 */ /* 0x040fe2000f8e0209 */
[----:B------:R-:W-:Y:S01]  /*12d0*/  ULDC.64 UR4, c[0x0][0x260] ;  /* 0x0000980000047ab9 */ /* 0x000fe20000000a00 */
[----:B------:R-:W-:Y:S02]  /*12e0*/  IMAD R3, R4, R3, R5 ;  /* 0x0000000304037224 */ /* 0x000fe400078e0205 */
[----:B------:R-:W-:Y:S02]  /*12f0*/  IMAD.IADD R11, R11, 0x1, R8 ;  /* 0x000000010b0b7824 */ /* 0x000fe400078e0208 */
[----:B----4-:R-:W-:-:S02]  /*1300*/  IMAD R8, R19, R98, RZ ;  /* 0x0000006213087224 */ /* 0x010fc400078e02ff */
[----:B------:R-:W-:-:S04]  /*1310*/  IMAD.WIDE.U32 R10, R18, R98, R10 ;  /* 0x00000062120a7225 */ /* 0x000fc800078e000a */
[----:B------:R-:W-:Y:S02]  /*1320*/  IMAD R8, R18, R99, R8 ;  /* 0x0000006312087224 */ /* 0x000fe400078e0208 */
[----:B------:R-:W-:Y:S02]  /*1330*/  IMAD R9, R7, UR4, RZ ;  /* 0x0000000407097c24 */ /* 0x000fe4000f8e02ff */
        /* <DEDUP_REMOVED lines=8> */
.L_x_5834:
        /* <DEDUP_REMOVED lines=47> */
.L_x_5836:
        /* <DEDUP_REMOVED lines=9> */
[----:B--2---:R-:W-:Y:S02]  /*1740*/  IMAD R4, R7, R2, RZ ;  /* 0x0000000207047224 */ /* 0x004fe400078e02ff */
[----:B------:R-:W-:Y:S01]  /*1750*/  @P3 IMAD R9, R10, R9, R17 ;  /* 0x000000090a093224 */ /* 0x000fe200078e0211 */
[----:B------:R-:W-:Y:S01]  /*1760*/  @P3 MOV R10, R16 ;  /* 0x00000010000a3202 */ /* 0x000fe20000000f00 */
        /* <DEDUP_REMOVED lines=16> */
.L_x_5835:
[----:B------:R-:W-:Y:S01]  /*1870*/  ISETP.NE.AND P0, PT, R0, -0x1, PT ;  /* 0xffffffff0000780c */ /* 0x000fe20003f05270 */
[----:B------:R-:W1:Y:S01]  /*1880*/  S2UR UR8, SR_CgaCtaId ;  /* 0x00000000000879c3 */ /* 0x000e620000008800 */
[----:B------:R-:W-:Y:S01]  /*1890*/  SHF.R.S32.HI R17, RZ, 0x1f, R82 ;  /* 0x0000001fff117819 */ /* 0x000fe20000011452 */
[----:B------:R-:W-:Y:S01]  /*18a0*/  ULDC.64 UR6, c[0x0][0x268] ;  /* 0x00009a0000067ab9 */ /* 0x000fe20000000a00 */
[----:B------:R-:W-:Y:S01]  /*18b0*/  IMAD.IADD R122, R90, 0x1, -R93 ;  /* 0x000000015a7a7824 */ /* 0x000fe200078e0a5d */
[----:B------:R-:W-:Y:S01]  /*18c0*/  SHF.R.S32.HI R25, RZ, 0x1f, R24 ;  /* 0x0000001fff197819 */ /* 0x000fe20000011418 */
[----:B------:R-:W-:Y:S01]  /*18d0*/  IMAD R7, R7, UR6, RZ ;  /* 0x0000000607077c24 */ /* 0x000fe2000f8e02ff */
[CC--:B------:R-:W-:Y:S01]  /*18e0*/  LEA.HI R13, R17.reuse, R82.reuse, RZ, 0x2 ;  /* 0x00000052110d7211 */ /* 0x0c0fe200078f10ff */
[----:B------:R-:W-:Y:S01]  /*18f0*/  ULDC.64 UR4, c[0x0][0x258] ;  /* 0x0000960000047ab9 */ /* 0x000fe20000000a00 */
[----:B------:R-:W-:Y:S01]  /*1900*/  LEA.HI R15, R17, R82, RZ, 0x3 ;  /* 0x00000052110f7211 */ /* 0x000fe200078f18ff */
[----:B------:R-:W-:Y:S01]  /*1910*/  IMAD R7, R12, UR7, R7 ;  /* 0x000000070c077c24 */ /* 0x000fe2000f8e0207 */
[----:B-----5:R-:W-:Y:S01]  /*1920*/  LOP3.LUT R11, R13, 0xfffffffc, RZ, 0xc0, !PT ;  /* 0xfffffffc0d0b7812 */ /* 0x020fe200078ec0ff */
[----:B------:R-:W-:Y:S01]  /*1930*/  IMAD R29, R25, UR4, RZ ;  /* 0x00000004191d7c24 */ /* 0x000fe2000f8e02ff */
[----:B------:R-:W2:Y:S01]  /*1940*/  @P0 LDC.64 R4, c[0x0][0x240] ;  /* 0x00009000ff040b82 */ /* 0x000ea20000000a00 */
[----:B------:R-:W-:Y:S01]  /*1950*/  SHF.R.S32.HI R14, RZ, 0x3, R15 ;  /* 0x00000003ff0e7819 */ /* 0x000fe2000001140f */
[----:B------:R-:W-:Y:S01]  /*1960*/  BSSY B0, `(.L_x_5837) ;  /* 0x000005d000007945 */ /* 0x000fe20003800000 */
[----:B------:R-:W-:Y:S01]  /*1970*/  IMAD.IADD R130, R82, 0x1, -R11 ;  /* 0x0000000152827824 */ /* 0x000fe200078e0a0b */
[----:B------:R-:W-:Y:S01]  /*1980*/  @!P0 SHF.R.S32.HI R11, RZ, 0x1f, R131 ;  /* 0x0000001fff0b8819 */ /* 0x000fe20000011483 */
[----:B------:R-:W-:Y:S01]  /*1990*/  IMAD R29, R24, UR5, R29 ;  /* 0x00000005181d7c24 */ /* 0x000fe2000f8e021d */
[----:B------:R-:W-:Y:S01]  /*19a0*/  SHF.R.S32.HI R22, RZ, 0x2, R13 ;  /* 0x00000002ff167819 */ /* 0x000fe2000001140d */
[----:B------:R-:W-:Y:S01]  /*19b0*/  IMAD.SHL.U32 R129, R14, 0x40, RZ ;  /* 0x000000400e817824 */ /* 0x000fe200078e00ff */
[----:B------:R-:W3:Y:S01]  /*19c0*/  @!P0 LDC.64 R2, c[0x0][0x228] ;  /* 0x00008a00ff028b82 */ /* 0x000ee20000000a00 */
[----:B------:R-:W-:Y:S01]  /*19d0*/  IMAD.SHL.U32 R130, R130, 0x8, RZ ;  /* 0x0000000882827824 */ /* 0x000fe200078e00ff */
[----:B------:R-:W-:-:S02]  /*19e0*/  LEA.HI R13, R13, R22, RZ, 0x1 ;  /* 0x000000160d0d7211 */ /* 0x000fc400078f08ff */
[----:B------:R-:W-:Y:S01]  /*19f0*/  LOP3.LUT R129, R129, 0xc0, RZ, 0xc0, !PT ;  /* 0x000000c081817812 */ /* 0x000fe200078ec0ff */
[C---:B------:R-:W-:Y:S01]  /*1a00*/  VIADD R87, R130.reuse, 0x20 ;  /* 0x0000002082577836 */ /* 0x040fe20000000000 */
[----:B------:R-:W-:Y:S02]  /*1a10*/  IADD3 R10, P1, R130, R10, RZ ;  /* 0x0000000a820a7210 */ /* 0x000fe40007f3e0ff */
[----:B------:R-:W-:Y:S02]  /*1a20*/  LOP3.LUT R16, R129, 0x18, R130, 0xf8, !PT ;  /* 0x0000001881107812 */ /* 0x000fe400078ef882 */
[----:B------:R-:W-:Y:S02]  /*1a30*/  SHF.R.U32.HI R129, RZ, 0x3, R129 ;  /* 0x00000003ff817819 */ /* 0x000fe40000011681 */
[----:B------:R-:W-:Y:S02]  /*1a40*/  LOP3.LUT R13, R13, 0x7fffffe, RZ, 0xc0, !PT ;  /* 0x07fffffe0d0d7812 */ /* 0x000fe400078ec0ff */
[----:B------:R-:W-:Y:S01]  /*1a50*/  LOP3.LUT R129, R16, R129, RZ, 0x3c, !PT ;  /* 0x0000008110817212 */ /* 0x000fe200078e3cff */
[----:B--2---:R-:W-:Y:S01]  /*1a60*/  @P0 IMAD.WIDE.U32 R20, R0, R4, RZ ;  /* 0x0000000400140225 */ /* 0x004fe200078e00ff */
[----:B------:R-:W-:-:S02]  /*1a70*/  IADD3 R16, R22, -R13, RZ ;  /* 0x8000000d16107210 */ /* 0x000fc40007ffe0ff */
[----:B------:R-:W-:Y:S01]  /*1a80*/  LEA.HI R92, R17, R82, RZ, 0x5 ;  /* 0x00000052115c7211 */ /* 0x000fe200078f28ff */
[----:B------:R-:W-:Y:S01]  /*1a90*/  @P0 IMAD R0, R0, R5, R21 ;  /* 0x0000000500000224 */ /* 0x000fe200078e0215 */
[----:B------:R-:W-:Y:S01]  /*1aa0*/  IADD3 R128, R86, -0x1, RZ ;  /* 0xffffffff56807810 */ /* 0x000fe20007ffe0ff */
[----:B------:R-:W-:Y:S01]  /*1ab0*/  VIADD R21, R22, 0x20 ;  /* 0x0000002016157836 */ /* 0x000fe20000000000 */
[----:B------:R-:W-:Y:S01]  /*1ac0*/  SHF.R.S32.HI R91, RZ, 0x5, R92 ;  /* 0x00000005ff5b7819 */ /* 0x000fe2000001145c */
[-C--:B---3--:R-:W-:Y:S01]  /*1ad0*/  @!P0 IMAD R4, R11, R2.reuse, RZ ;  /* 0x000000020b048224 */ /* 0x088fe200078e02ff */
[----:B------:R-:W-:Y:S01]  /*1ae0*/  SHF.R.S32.HI R23, RZ, 0x1f, R22 ;  /* 0x0000001fff177819 */ /* 0x000fe20000011416 */
[C---:B------:R-:W-:Y:S01]  /*1af0*/  @!P0 IMAD.WIDE.U32 R26, R131.reuse, R2, RZ ;  /* 0x00000002831a8225 */ /* 0x040fe200078e00ff */
[C---:B------:R-:W-:Y:S02]  /*1b00*/  IADD3 R32, P2, R130.reuse, R32, RZ ;  /* 0x0000002082207210 */ /* 0x040fe40007f5e0ff */
[----:B------:R-:W-:Y:S01]  /*1b10*/  IADD3 R85, R130, 0x40, RZ ;  /* 0x0000004082557810 */ /* 0x000fe20007ffe0ff */
[----:B------:R-:W-:-:S02]  /*1b20*/  @!P0 IMAD R3, R131, R3, R4 ;  /* 0x0000000383038224 */ /* 0x000fc400078e0204 */
[----:B------:R-:W-:Y:S02]  /*1b30*/  @P0 IMAD.MOV.U32 R2, RZ, RZ, R20 ;  /* 0x000000ffff020224 */ /* 0x000fe400078e0014 */
[----:B------:R-:W-:Y:S01]  /*1b40*/  @!P0 IMAD.IADD R0, R27, 0x1, R3 ;  /* 0x000000011b008824 */ /* 0x000fe200078e0203 */
[----:B------:R-:W-:Y:S01]  /*1b50*/  SHF.R.S32.HI R3, RZ, 0x1f, R130 ;  /* 0x0000001fff037819 */ /* 0x000fe20000011482 */
[----:B------:R-:W-:Y:S02]  /*1b60*/  @!P0 IMAD.MOV.U32 R2, RZ, RZ, R26 ;  /* 0x000000ffff028224 */ /* 0x000fe400078e001a */
[----:B------:R-:W-:Y:S01]  /*1b70*/  IMAD R4, R91, 0x8, R16 ;  /* 0x000000085b047824 */ /* 0x000fe200078e0210 */
[C---:B------:R-:W-:Y:S01]  /*1b80*/  IADD3.X R11, R3.reuse, R9, RZ, P1, !PT ;  /* 0x00000009030b7210 */ /* 0x040fe20000ffe4ff */
[----:B------:R-:W-:Y:S01]  /*1b90*/  IMAD.X R33, R3, 0x1, R8, P2 ;  /* 0x0000000103217824 */ /* 0x000fe200010e0608 */
[----:B------:R-:W-:Y:S01]  /*1ba0*/  IADD3 R26, P0, R130, R2, RZ ;  /* 0x00000002821a7210 */ /* 0x000fe20007f1e0ff */
[----:B------:R-:W-:Y:S01]  /*1bb0*/  IMAD R100, R23, R98, RZ ;  /* 0x0000006217647224 */ /* 0x000fe200078e02ff */
[-C--:B------:R-:W-:Y:S01]  /*1bc0*/  ISETP.GE.AND P1, PT, R22, R122.reuse, PT ;  /* 0x0000007a1600720c */ /* 0x080fe20003f26270 */
[----:B------:R-:W-:Y:S01]  /*1bd0*/  IMAD.WIDE.U32 R12, R12, UR6, R10 ;  /* 0x000000060c0c7c25 */ /* 0x000fe2000f8e000a */
[----:B------:R-:W-:Y:S01]  /*1be0*/  LEA R129, R4, R129, 0x5 ;  /* 0x0000008104817211 */ /* 0x000fe200078e28ff */
[----:B------:R-:W2:Y:S02]  /*1bf0*/  LDC.64 R10, c[0x0][0x3c8] ;  /* 0x0000f200ff0a7b82 */ /* 0x000ea40000000a00 */
[----:B------:R-:W-:Y:S01]  /*1c00*/  IMAD.X R27, R3, 0x1, R0, P0 ;  /* 0x00000001031b7824 */ /* 0x000fe200000e0600 */
[----:B------:R-:W-:Y:S01]  /*1c10*/  ISETP.GE.AND P0, PT, R21, R122, PT ;  /* 0x0000007a1500720c */ /* 0x000fe20003f06270 */
[----:B------:R-:W-:-:S02]  /*1c20*/  IMAD.SHL.U32 R0, R128, 0x40, RZ ;  /* 0x0000004080007824 */ /* 0x000fc400078e00ff */
[----:B------:R-:W-:Y:S01]  /*1c30*/  IMAD.WIDE.U32 R26, R24, UR4, R26 ;  /* 0x00000004181a7c25 */ /* 0x000fe2000f8e001a */
[----:B------:R-:W-:Y:S02]  /*1c40*/  UMOV UR4, 0x400 ;  /* 0x0000040000047882 */ /* 0x000fe40000000000 */
[----:B-1----:R-:W-:Y:S01]  /*1c50*/  ULEA UR4, UR8, UR4, 0x18 ;  /* 0x0000000408047291 */ /* 0x002fe2000f8ec03f */
[----:B------:R-:W-:Y:S01]  /*1c60*/  IADD3 R16, -R0, R81, RZ ;  /* 0x0000005100107210 */ /* 0x000fe20007ffe1ff */
[----:B------:R-:W-:-:S03]  /*1c70*/  IMAD.WIDE R30, R31, 0x40, R22 ;  /* 0x000000401f1e7825 */ /* 0x000fc600078e0216 */
[C---:B------:R-:W-:Y:S01]  /*1c80*/  ISETP.GE.AND P4, PT, R22.reuse, R16, PT ;  /* 0x000000101600720c */ /* 0x040fe20003f86270 */
[C---:B------:R-:W-:Y:S01]  /*1c90*/  IMAD R100, R22.reuse, R99, R100 ;  /* 0x0000006316647224 */ /* 0x040fe200078e0264 */
[----:B------:R-:W-:Y:S01]  /*1ca0*/  LEA R129, R129, UR4, 0x1 ;  /* 0x0000000481817c11 */ /* 0x000fe2000f8e08ff */
[----:B------:R-:W-:-:S04]  /*1cb0*/  IMAD.WIDE.U32 R32, R22, R98, R32 ;  /* 0x0000006216207225 */ /* 0x000fc800078e0020 */
        /* <DEDUP_REMOVED lines=39> */
.L_x_5838:
[----:B------:R-:W-:Y:S05]  /*1f30*/  BSYNC B0 ;  /* 0x0000000000007941 */ /* 0x000fea0003800000 */
.L_x_5837:
[----:B------:R-:W-:Y:S01]  /*1f40*/  BSSY B0, `(.L_x_5839) ;  /* 0x000002d000007945 */ /* 0x000fe20003800000 */
[----:B------:R-:W-:Y:S01]  /*1f50*/  ISETP.GE.AND P5, PT, R21, R16, PT ;  /* 0x000000101500720c */ /* 0x000fe20003fa6270 */
[----:B------:R-:W-:Y:S01]  /*1f60*/  IMAD.IADD R100, R33, 0x1, R100 ;  /* 0x0000000121647824 */ /* 0x000fe200078e0264 */
[C---:B------:R-:W-:Y:S01]  /*1f70*/  SHF.L.U64.HI R124, R98.reuse, 0x5, R99 ;  /* 0x00000005627c7819 */ /* 0x040fe20000010263 */
[----:B------:R-:W-:Y:S01]  /*1f80*/  IMAD.MOV.U32 R101, RZ, RZ, R32 ;  /* 0x000000ffff657224 */ /* 0x000fe200078e0020 */
[----:B------:R-:W-:Y:S01]  /*1f90*/  SHF.R.S32.HI R20, RZ, 0x1f, R131 ;  /* 0x0000001fff147819 */ /* 0x000fe20000011483 */
[----:B------:R-:W-:Y:S01]  /*1fa0*/  IMAD.SHL.U32 R125, R98, 0x20, RZ ;  /* 0x00000020627d7824 */ /* 0x000fe200078e00ff */
        /* <DEDUP_REMOVED lines=11> */
[----:B---3--:R-:W3:Y:S01]  /*2060*/  @!P3 LDC.64 R4, c[0x0][0x210] ;  /* 0x00008400ff04bb82 */ /* 0x008ee20000000a00 */
[----:B------:R-:W-:Y:S01]  /*2070*/  IMAD R8, R9, UR7, R8 ;  /* 0x0000000709087c24 */ /* 0x000fe2000f8e0208 */
[----:B------:R4:W-:Y:S03]  /*2080*/  @P3 STS.128 [R129+0x800], RZ ;  /* 0x000800ff81003388 */ /* 0x0009e60000000c00 */
[----:B------:R-:W-:-:S03]  /*2090*/  IMAD.IADD R8, R27, 0x1, R8 ;  /* 0x000000011b087824 */ /* 0x000fc600078e0208 */
        /* <DEDUP_REMOVED lines=23> */
.L_x_5840:
[----:B------:R-:W-:Y:S05]  /*2210*/  BSYNC B0 ;  /* 0x0000000000007941 */ /* 0x000fea0003800000 */
.L_x_5839:
[----:B------:R-:W-:Y:S04]  /*2220*/  BSSY B0, `(.L_x_5841) ;  /* 0x0000021000007945 */ /* 0x000fe80003800000 */
[----:B------:R-:W-:Y:S05]  /*2230*/  @P4 BRA `(.L_x_5842) ;  /* 0x00000000007c4947 */ /* 0x000fea0003800000 */
[----:B------:R-:W-:Y:S02]  /*2240*/  ULDC UR5, c[0x0][0x2d0] ;  /* 0x0000b40000057ab9 */ /* 0x000fe40000000800 */
[----:B------:R-:W-:Y:S02]  /*2250*/  ISETP.GE.AND P3, PT, R130, UR5, PT ;  /* 0x0000000582007c0c */ /* 0x000fe4000bf66270 */
[----:B------:R-:W-:Y:S02]  /*2260*/  ISETP.GE.AND P2, PT, R87, UR5, PT ;  /* 0x0000000557007c0c */ /* 0x000fe4000bf46270 */
[----:B------:R-:W-:-:S09]  /*2270*/  ISETP.GE.AND P0, PT, R85, UR5, PT ;  /* 0x0000000555007c0c */ /* 0x000fd2000bf06270 */
[----:B---34-:R-:W3:Y:S01]  /*2280*/  @!P3 LDC.64 R4, c[0x0][0x218] ;  /* 0x00008600ff04bb82 */ /* 0x018ee20000000a00 */
[----:B------:R4:W-:Y:S04]  /*2290*/  @P3 STS [R129+0x3000], RZ ;  /* 0x003000ff81003388 */ /* 0x0009e80000000800 */
[----:B------:R4:W-:Y:S03]  /*22a0*/  @P3 STS [R129+0x3004], RZ ;  /* 0x003004ff81003388 */ /* 0x0009e60000000800 */
[----:B-1----:R-:W1:Y:S01]  /*22b0*/  @!P2 LDC.64 R2, c[0x0][0x218] ;  /* 0x00008600ff02ab82 */ /* 0x002e620000000a00 */
        /* <DEDUP_REMOVED lines=23> */
.L_x_5842:
[----:B------:R-:W-:Y:S05]  /*2430*/  BSYNC B0 ;  /* 0x0000000000007941 */ /* 0x000fea0003800000 */
.L_x_5841:
        /* <DEDUP_REMOVED lines=8> */
[----:B------:R-:W5:Y:S01]  /*24c0*/  @!P4 LDC.64 R8, c[0x0][0x218] ;  /* 0x00008600ff08cb82 */ /* 0x000f620000000a00 */
[----:B------:R2:W-:Y:S07]  /*24d0*/  @P4 STS.128 [R129+0x3800], RZ ;  /* 0x003800ff81004388 */ /* 0x0005ee0000000c00 */
[----:B---34-:R-:W3:Y:S08]  /*24e0*/  @!P3 LDC.64 R4, c[0x0][0x218] ;  /* 0x00008600ff04bb82 */ /* 0x018ef00000000a00 */
[----:B-1----:R-:W1:Y:S01]  /*24f0*/  @!P1 LDC.64 R2, c[0x0][0x218] ;  /* 0x00008600ff029b82 */ /* 0x002e620000000a00 */
[----:B-----5:R-:W-:-:S04]  /*2500*/  @!P4 LEA R8, P5, R27, R8, 0x1 ;  /* 0x000000081b08c211 */ /* 0x020fc800078a08ff */
[C---:B------:R-:W-:Y:S02]  /*2510*/  @!P4 LEA.HI.X R9, R27.reuse, R9, R26, 0x1, P5 ;  /* 0x000000091b09c211 */ /* 0x040fe400028f0c1a */
[----:B---3--:R-:W-:-:S03]  /*2520*/  @!P3 LEA R4, P2, R27, R4, 0x1 ;  /* 0x000000041b04b211 */ /* 0x008fc600078408ff */
        /* <DEDUP_REMOVED lines=16> */
[----:B--2---:R3:W-:Y:S02]  /*2630*/  @!P1 LDGSTS.E.BYPASS.LTC128B.128 [R129+0x5800], desc[UR10][R2.64+0x80] ;  /* 0x0580008002819fae */ /* 0x0047e4000b901d4a */
.L_x_5844:
[----:B------:R-:W-:Y:S05]  /*2640*/  BSYNC B0 ;  /* 0x0000000000007941 */ /* 0x000fea0003800000 */
.L_x_5843:
[----:B------:R-:W-:Y:S01]  /*2650*/  ULDC.64 UR6, c[0x0][0x3d0] ;  /* 0x0000f40000067ab9 */ /* 0x000fe20000000a00 */
[----:B------:R-:W0:Y:S01]  /*2660*/  LDGDEPBAR ;  /* 0x00000000000079af */ /* 0x000e220000000000 */
[----:B------:R-:W-:Y:S01]  /*2670*/  IMAD R20, R20, UR6, RZ ;  /* 0x0000000614147c24 */ /* 0x000fe2000f8e02ff */
[----:B---34-:R-:W-:Y:S01]  /*2680*/  LEA.HI R4, R15, R14, RZ, 0x1 ;  /* 0x0000000e0f047211 */ /* 0x018fe200078f08ff */
[----:B------:R-:W-:Y:S01]  /*2690*/  IMAD.WIDE.U32 R24, R131, UR6, R24 ;  /* 0x0000000683187c25 */ /* 0x000fe2000f8e0018 */
[----:B------:R-:W-:Y:S01]  /*26a0*/  LEA.HI R9, R17, R82, RZ, 0x4 ;  /* 0x0000005211097211 */ /* 0x000fe200078f20ff */
[----:B------:R-:W3:Y:S01]  /*26b0*/  LDC.64 R96, c[0x0][0x250] ;  /* 0x00009400ff607b82 */ /* 0x000ee20000000a00 */
[----:B------:R-:W-:Y:S01]  /*26c0*/  ISETP.GE.AND P1, PT, R22, R16, PT ;  /* 0x000000101600720c */ /* 0x000fe20003f26270 */
[----:B------:R-:W-:Y:S01]  /*26d0*/  IMAD R20, R131, UR7, R20 ;  /* 0x0000000783147c24 */ /* 0x000fe2000f8e0214 */
[C---:B-12---:R-:W-:Y:S02]  /*26e0*/  LEA R2, P0, R24.reuse, R10, 0x2 ;  /* 0x0000000a18027211 */ /* 0x046fe400078010ff */
[----:B------:R-:W-:Y:S01]  /*26f0*/  ISETP.GE.AND P3, PT, R21, R16, PT ;  /* 0x000000101500720c */ /* 0x000fe20003f66270 */
[----:B------:R-:W-:Y:S01]  /*2700*/  IMAD.IADD R20, R25, 0x1, R20 ;  /* 0x0000000119147824 */ /* 0x000fe200078e0214 */
[----:B------:R-:W-:Y:S01]  /*2710*/  LOP3.LUT R5, R9, 0xfffffff0, RZ, 0xc0, !PT ;  /* 0xfffffff009057812 */ /* 0x000fe200078ec0ff */
[----:B------:R-:W-:Y:S01]  /*2720*/  IMAD.IADD R13, R13, 0x1, R7 ;  /* 0x000000010d0d7824 */ /* 0x000fe200078e0207 */
[----:B------:R-:W-:Y:S01]  /*2730*/  LOP3.LUT R15, R15, 0xfffffff8, RZ, 0xc0, !PT ;  /* 0xfffffff80f0f7812 */ /* 0x000fe200078ec0ff */
[----:B------:R-:W-:Y:S01]  /*2740*/  ULDC.64 UR6, c[0x0][0x220] ;  /* 0x0000880000067ab9 */ /* 0x000fe20000000a00 */
[----:B------:R-:W-:Y:S01]  /*2750*/  LEA.HI.X R3, R24, R11, R20, 0x2, P0 ;  /* 0x0000000b18037211 */ /* 0x000fe200000f1414 */
[----:B------:R-:W-:Y:S01]  /*2760*/  ULDC UR5, c[0x0][0x2e8] ;  /* 0x0000ba0000057ab9 */ /* 0x000fe20000000800 */
[----:B------:R-:W-:Y:S01]  /*2770*/  LOP3.LUT R11, R4, 0xfffffffe, RZ, 0xc0, !PT ;  /* 0xfffffffe040b7812 */ /* 0x000fe200078ec0ff */
[----:B------:R-:W-:Y:S01]  /*2780*/  IMAD.IADD R10, R82, 0x1, -R15 ;  /* 0x00000001520a7824 */ /* 0x000fe200078e0a0f */
[----:B------:R-:W-:-:S04]  /*2790*/  DEPBAR.LE SB0, 0x0 ;  /* 0x000080000000791a */ /* 0x000fc80000000000 */
[----:B------:R-:W-:Y:S01]  /*27a0*/  IMAD.IADD R8, R14, 0x1, -R11 ;  /* 0x000000010e087824 */ /* 0x000fe200078e0a0b */
[----:B------:R1:W5:Y:S01]  /*27b0*/  LDG.E R2, desc[UR10][R2.64] ;  /* 0x0000000a02027981 */ /* 0x000362000c1e1900 */
[----:B------:R-:W-:Y:S01]  /*27c0*/  IMAD.IADD R14, R82, 0x1, -R5 ;  /* 0x00000001520e7824 */ /* 0x000fe200078e0a05 */
[----:B------:R-:W-:Y:S01]  /*27d0*/  LEA.HI R11, R10, R10, RZ, 0x1 ;  /* 0x0000000a0a0b7211 */ /* 0x000fe200078f08ff */
[----:B------:R-:W-:Y:S01]  /*27e0*/  BAR.SYNC.DEFER_BLOCKING 0x0 ;  /* 0x0000000000007b1d */ /* 0x000fe20000010000 */
[----:B------:R-:W-:Y:S02]  /*27f0*/  SHF.R.S32.HI R9, RZ, 0x4, R9 ;  /* 0x00000004ff097819 */ /* 0x000fe40000011409 */
[----:B------:R-:W-:Y:S02]  /*2800*/  LEA.HI R83, R14, R14, RZ, 0x1 ;  /* 0x0000000e0e537211 */ /* 0x000fe400078f08ff */
[----:B------:R-:W-:Y:S02]  /*2810*/  IADD3 R18, P0, R22, R18, RZ ;  /* 0x0000001216127210 */ /* 0x000fe40007f1e0ff */
[----:B------:R-:W-:-:S02]  /*2820*/  SHF.R.S32.HI R15, RZ, 0x1, R83 ;  /* 0x00000001ff0f7819 */ /* 0x000fc40000011453 */
[----:B------:R-:W-:-:S04]  /*2830*/  SHF.R.S32.HI R4, RZ, 0x1f, R83 ;  /* 0x0000001fff047819 */ /* 0x000fc80000011453 */
[----:B------:R-:W-:Y:S02]  /*2840*/  LEA.HI R4, R4, R15, RZ, 0x2 ;  /* 0x0000000f04047211 */ /* 0x000fe400078f10ff */
[----:B------:R-:W-:Y:S02]  /*2850*/  LEA.HI R16, R9, R9, RZ, 0x1 ;  /* 0x0000000909107211 */ /* 0x000fe400078f08ff */
[----:B-1----:R-:W-:Y:S02]  /*2860*/  SHF.R.S32.HI R3, RZ, 0x1, R11 ;  /* 0x00000001ff037819 */ /* 0x002fe4000001140b */
[----:B------:R-:W-:-:S03]  /*2870*/  LOP3.LUT R11, R11, 0xfffffffe, RZ, 0xc0, !PT ;  /* 0xfffffffe0b0b7812 */ /* 0x000fc600078ec0ff */
[----:B------:R-:W-:Y:S01]  /*2880*/  IMAD.SHL.U32 R5, R3, 0x40, RZ ;  /* 0x0000004003057824 */ /* 0x000fe200078e00ff */
[----:B------:R-:W-:Y:S01]  /*2890*/  LOP3.LUT R4, R4, 0xfffffffc, RZ, 0xc0, !PT ;  /* 0xfffffffc04047812 */ /* 0x000fe200078ec0ff */
[----:B------:R-:W-:Y:S01]  /*28a0*/  IMAD.IADD R10, R10, 0x1, -R11 ;  /* 0x000000010a0a7824 */ /* 0x000fe200078e0a0b */
[----:B------:R-:W-:Y:S01]  /*28b0*/  SHF.R.S32.HI R11, RZ, 0x1f, R14 ;  /* 0x0000001fff0b7819 */ /* 0x000fe2000001140e */
[----:B------:R-:W-:Y:S01]  /*28c0*/  IMAD.SHL.U32 R8, R8, 0x8, RZ ;  /* 0x0000000808087824 */ /* 0x000fe200078e00ff */
[----:B------:R-:W-:Y:S02]  /*28d0*/  LOP3.LUT R16, R16, 0xfffffffe, RZ, 0xc0, !PT ;  /* 0xfffffffe10107812 */ /* 0x000fe400078ec0ff */
        /* <DEDUP_REMOVED lines=8> */
[----:B------:R1:W-:Y:S01]  /*2960*/  @P1 STS [R129+0x6000], RZ ;  /* 0x006000ff81001388 */ /* 0x0003e20000000800 */
[C---:B------:R-:W-:Y:S01]  /*2970*/  IMAD R10, R9.reuse, 0x8, R10 ;  /* 0x00000008090a7824 */ /* 0x040fe200078e020a */
[----:B------:R-:W-:Y:S01]  /*2980*/  LOP3.LUT R5, R8, R5, RZ, 0x3c, !PT ;  /* 0x0000000508057212 */ /* 0x000fe200078e3cff */
[----:B------:R-:W-:Y:S01]  /*2990*/  IMAD.SHL.U32 R9, R9, 0x8, RZ ;  /* 0x0000000809097824 */ /* 0x000fe200078e00ff */
[----:B------:R1:W-:Y:S01]  /*29a0*/  @P1 STS [R129+0x6004], RZ ;  /* 0x006004ff81001388 */ /* 0x0003e20000000800 */
[----:B------:R-:W-:-:S03]  /*29b0*/  LOP3.LUT R83, R83, 0x7fffffe, RZ, 0xc0, !PT ;  /* 0x07fffffe53537812 */ /* 0x000fc600078ec0ff */
[----:B------:R1:W-:Y:S01]  /*29c0*/  @P1 STS.64 [R129+0x6008], RZ ;  /* 0x006008ff81001388 */ /* 0x0003e20000000a00 */
[----:B------:R-:W-:-:S03]  /*29d0*/  LOP3.LUT R8, R7, 0xc0, RZ, 0xc0, !PT ;  /* 0x000000c007087812 */ /* 0x000fc600078ec0ff */
[----:B------:R1:W-:Y:S01]  /*29e0*/  @P1 STS.128 [R129+0x7000], RZ ;  /* 0x007000ff81001388 */ /* 0x0003e20000000c00 */
[----:B------:R-:W-:-:S03]  /*29f0*/  LOP3.LUT R80, R11, 0xffffff00, RZ, 0xc0, !PT ;  /* 0xffffff000b507812 */ /* 0x000fc600078ec0ff */
[----:B------:R1:W-:Y:S01]  /*2a00*/  @P1 STS.128 [R129+0x8000], RZ ;  /* 0x008000ff81001388 */ /* 0x0003e20000000c00 */
[----:B------:R-:W-:Y:S02]  /*2a10*/  IMAD.X R19, R23, 0x1, R19, P0 ;  /* 0x0000000117137824 */ /* 0x000fe400000e0613 */
[----:B------:R-:W-:Y:S01]  /*2a20*/  IMAD.U32 R120, R10, 0x20, R5 ;  /* 0x000000200a787824 */ /* 0x000fe200078e0005 */
[----:B------:R-:W-:Y:S01]  /*2a30*/  LOP3.LUT R5, R8, 0x8, R9, 0xf8, !PT ;  /* 0x0000000808057812 */ /* 0x000fe200078ef809 */
[----:B------:R-:W-:Y:S01]  /*2a40*/  IMAD.IADD R83, R14, 0x1, -R83 ;  /* 0x000000010e537824 */ /* 0x000fe200078e0a53 */
[----:B------:R-:W-:Y:S01]  /*2a50*/  SHF.R.U32.HI R10, RZ, 0x3, R8 ;  /* 0x00000003ff0a7819 */ /* 0x000fe20000011608 */
[----:B---3--:R-:W-:Y:S02]  /*2a60*/  IMAD R7, R19, R96, RZ ;  /* 0x0000006013077224 */ /* 0x008fe400078e02ff */
[----:B------:R-:W-:Y:S01]  /*2a70*/  IMAD R8, R91, 0x200, R80 ;  /* 0x000002005b087824 */ /* 0x000fe200078e0250 */
[----:B------:R-:W-:Y:S01]  /*2a80*/  LOP3.LUT R5, R5, R10, RZ, 0x3c, !PT ;  /* 0x0000000a05057212 */ /* 0x000fe200078e3cff */
[----:B------:R-:W-:-:S02]  /*2a90*/  IMAD R7, R18, R97, R7 ;  /* 0x0000006112077224 */ /* 0x000fc400078e0207 */
[----:B------:R-:W-:-:S04]  /*2aa0*/  IMAD.WIDE.U32 R88, R18, R96, R12 ;  /* 0x0000006012587225 */ /* 0x000fc800078e000c */
[----:B------:R-:W-:Y:S01]  /*2ab0*/  IMAD R8, R83, 0x20, R8 ;  /* 0x0000002053087824 */ /* 0x000fe200078e0208 */
[----:B------:R-:W-:Y:S01]  /*2ac0*/  LEA R144, P0, R88, UR6, 0x1 ;  /* 0x0000000658907c11 */ /* 0x000fe2000f8008ff */
[----:B------:R-:W-:Y:S02]  /*2ad0*/  IMAD.IADD R84, R89, 0x1, R7 ;  /* 0x0000000159547824 */ /* 0x000fe400078e0207 */
[----:B------:R-:W-:Y:S01]  /*2ae0*/  IMAD.IADD R121, R5, 0x1, R8 ;  /* 0x0000000105797824 */ /* 0x000fe200078e0208 */
[----:B------:R-:W2:Y:S01]  /*2af0*/  MUFU.RCP R7, UR5 ;  /* 0x0000000500077d08 */ /* 0x000ea20008001000 */
[----:B------:R-:W-:Y:S01]  /*2b00*/  BSSY B0, `(.L_x_5845) ;  /* 0x000001f000007945 */ /* 0x000fe20003800000 */
[C---:B------:R-:W-:Y:S01]  /*2b10*/  SHF.L.U64.HI R126, R96.reuse, 0x5, R97 ;  /* 0x00000005607e7819 */ /* 0x040fe20000010261 */
[----:B------:R-:W-:Y:S01]  /*2b20*/  IMAD.SHL.U32 R127, R96, 0x20, RZ ;  /* 0x00000020607f7824 */ /* 0x000fe200078e00ff */
[----:B------:R-:W-:Y:S02]  /*2b30*/  LEA R120, R120, UR4, 0x1 ;  /* 0x0000000478787c11 */ /* 0x000fe4000f8e08ff */
[----:B------:R-:W-:-:S02]  /*2b40*/  LEA.HI.X R145, R88, UR7, R84, 0x1, P0 ;  /* 0x0000000758917c11 */ /* 0x000fc400080f0c54 */
[----:B------:R-:W-:Y:S01]  /*2b50*/  LEA R121, R121, UR4, 0x1 ;  /* 0x0000000479797c11 */ /* 0x000fe2000f8e08ff */
[----:B-1----:R-:W-:Y:S06]  /*2b60*/  @P1 BRA `(.L_x_5846) ;  /* 0x0000000000601947 */ /* 0x002fec0003800000 */
        /* <DEDUP_REMOVED lines=24> */
.L_x_5846:
[----:B------:R-:W-:Y:S05]  /*2cf0*/  BSYNC B0 ;  /* 0x0000000000007941 */ /* 0x000fea0003800000 */
.L_x_5845:
        /* <DEDUP_REMOVED lines=11> */
[C---:B-1----:R-:W-:Y:S02]  /*2db0*/  @!P2 LEA R8, P1, R127.reuse, R144, 0x1 ;  /* 0x000000907f08a211 */ /* 0x042fe400078208ff */
        /* <DEDUP_REMOVED lines=19> */
.L_x_5848:
[----:B------:R-:W-:Y:S05]  /*2ef0*/  BSYNC B0 ;  /* 0x0000000000007941 */ /* 0x000fea0003800000 */
.L_x_5847:
[----:B------:R-:W-:Y:S01]  /*2f00*/  LDSM.16.M88.4 R68, [R121] ;  /* 0x000000007944783b */ /* 0x000fe20000000200 */
[----:B------:R-:W-:Y:S01]  /*2f10*/  LOP3.LUT P0, RZ, R3, 0x2, RZ, 0xc0, !PT ;  /* 0x0000000203ff7812 */ /* 0x000fe2000780c0ff */
[----:B------:R-:W-:Y:S01]  /*2f20*/  IMAD.MOV.U32 R3, RZ, RZ, 0x20 ;  /* 0x00000020ff037424 */ /* 0x000fe200078e00ff */
[----:B------:R-:W-:Y:S01]  /*2f30*/  LOP3.LUT P1, RZ, R4, 0x2, RZ, 0xc0, !PT ;  /* 0x0000000204ff7812 */ /* 0x000fe2000782c0ff */
[----:B------:R-:W2:Y:S01]  /*2f40*/  LDSM.16.M88.4 R40, [R120+0x3000] ;  /* 0x003000007828783b */ /* 0x000ea20000000200 */
[----:B------:R-:W-:Y:S02]  /*2f50*/  IMAD.MOV.U32 R4, RZ, RZ, 0x10 ;  /* 0x00000010ff047424 */ /* 0x000fe400078e00ff */
[----:B------:R-:W-:Y:S01]  /*2f60*/  SEL R3, R3, 0xffffffe0, !P0 ;  /* 0xffffffe003037807 */ /* 0x000fe20004000000 */
[----:B------:R-:W3:Y:S01]  /*2f70*/  LDSM.16.M88.4 R32, [R120+0x3400] ;  /* 0x003400007820783b */ /* 0x000ee20000000200 */
[----:B------:R-:W-:Y:S01]  /*2f80*/  IMAD R91, R91, 0x10, R93 ;  /* 0x000000105b5b7824 */ /* 0x000fe200078e025d */
[----:B------:R-:W-:Y:S01]  /*2f90*/  SEL R4, R4, 0xfffffff0, !P1 ;  /* 0xfffffff004047807 */ /* 0x000fe20004800000 */
[----:B------:R-:W-:Y:S01]  /*2fa0*/  IMAD.SHL.U32 R135, R82, 0x2, RZ ;  /* 0x0000000252877824 */ /* 0x000fe200078e00ff */
[----:B------:R-:W4:Y:S01]  /*2fb0*/  LDSM.16.M88.4 R24, [R120+0x3800] ;  /* 0x003800007818783b */ /* 0x000f220000000200 */
[----:B------:R-:W-:Y:S01]  /*2fc0*/  IMAD.IADD R117, R120, 0x1, R3 ;  /* 0x0000000178757824 */ /* 0x000fe200078e0203 */
[----:B------:R-:W-:Y:S01]  /*2fd0*/  LOP3.LUT R3, R92, 0xffffffe0, RZ, 0xc0, !PT ;  /* 0xffffffe05c037812 */ /* 0x000fe200078ec0ff */
[----:B------:R-:W-:Y:S01]  /*2fe0*/  IMAD R119, R4, 0x2, R121 ;  /* 0x0000000204777824 */ /* 0x000fe200078e0279 */
[----:B------:R-:W4:Y:S01]  /*2ff0*/  LDSM.16.M88.4 R60, [R120+0x3c00] ;  /* 0x003c0000783c783b */ /* 0x000f220000000200 */
[----:B------:R-:W-:Y:S01]  /*3000*/  LOP3.LUT R135, R135, 0x6, RZ, 0xc0, !PT ;  /* 0x0000000687877812 */ /* 0x000fe200078ec0ff */
[----:B------:R-:W-:-:S02]  /*3010*/  IMAD R80, R83, 0x20, R80 ;  /* 0x0000002053507824 */ /* 0x000fc400078e0250 */
[----:B-1----:R-:W-:Y:S01]  /*3020*/  LDSM.16.M88.4 R8, [R119] ;  /* 0x000000007708783b */ /* 0x002fe20000000200 */
[----:B------:R-:W-:Y:S02]  /*3030*/  IMAD.IADD R3, R82, 0x1, -R3 ;  /* 0x0000000152037824 */ /* 0x000fe400078e0a03 */
[----:B------:R-:W-:Y:S01]  /*3040*/  IMAD.IADD R5, R5, 0x1, R80 ;  /* 0x0000000105057824 */ /* 0x000fe200078e0250 */
[----:B------:R-:W1:Y:S04]  /*3050*/  LDSM.16.M88.4 R56, [R117+0x3000] ;  /* 0x003000007538783b */ /* 0x000e680000000200 */
[----:B------:R-:W1:Y:S04]  /*3060*/  LDSM.16.M88.4 R52, [R117+0x3400] ;  /* 0x003400007534783b */ /* 0x000e680000000200 */
[----:B------:R-:W1:Y:S04]  /*3070*/  LDSM.16.M88.4 R16, [R117+0x3800] ;  /* 0x003800007510783b */ /* 0x000e680000000200 */
[----:B------:R-:W1:Y:S04]  /*3080*/  LDSM.16.M88.4 R12, [R117+0x3c00] ;  /* 0x003c0000750c783b */ /* 0x000e680000000200 */
[----:B------:R-:W-:Y:S01]  /*3090*/  LDSM.16.M88.4 R48, [R121+0x1000] ;  /* 0x001000007930783b */ /* 0x000fe20000000200 */
[C---:B--2---:R-:W-:Y:S03]  /*30a0*/  HMMA.16816.F32.BF16 R44, R68.reuse, R40, RZ ;  /* 0x00000028442c723c */ /* 0x044fe600000418ff */
[----:B------:R-:W2:Y:S04]  /*30b0*/  LDSM.16.M88.4 R64, [R120+0x4000] ;  /* 0x004000007840783b */ /* 0x000ea80000000200 */
[----:B------:R-:W-:Y:S01]  /*30c0*/  LDSM.16.M88.4 R72, [R119+0x1000] ;  /* 0x001000007748783b */ /* 0x000fe20000000200 */
[C---:B------:R-:W-:Y:S03]  /*30d0*/  HMMA.16816.F32.BF16 R40, R68.reuse, R42, RZ ;  /* 0x0000002a4428723c */ /* 0x040fe600000418ff */
[----:B------:R-:W-:Y:S03]  /*30e0*/  LDSM.16.M88.4 R76, [R117+0x4c00] ;  /* 0x004c0000754c783b */ /* 0x000fe60000000200 */
[C---:B---3--:R-:W-:Y:S01]  /*30f0*/  HMMA.16816.F32.BF16 R36, R68.reuse, R32, RZ ;  /* 0x000000204424723c */ /* 0x048fe200000418ff */
[----:B------:R-:W0:Y:S05]  /*3100*/  LDGDEPBAR ;  /* 0x00000000000079af */ /* 0x000e2a0000000000 */
[C---:B----4-:R-:W-:Y:S06]  /*3110*/  HMMA.16816.F32.BF16 R28, R68.reuse, R24, RZ ;  /* 0x00000018441c723c */ /* 0x050fec00000418ff */
[C---:B------:R-:W-:Y:S06]  /*3120*/  HMMA.16816.F32.BF16 R32, R68.reuse, R34, RZ ;  /* 0x000000224420723c */ /* 0x040fec00000418ff */
[C---:B------:R-:W-:Y:S06]  /*3130*/  HMMA.16816.F32.BF16 R24, R68.reuse, R26, RZ ;  /* 0x0000001a4418723c */ /* 0x040fec00000418ff */
[C---:B------:R-:W-:Y:S06]  /*3140*/  HMMA.16816.F32.BF16 R20, R68.reuse, R60, RZ ;  /* 0x0000003c4414723c */ /* 0x040fec00000418ff */
[----:B------:R-:W-:Y:S01]  /*3150*/  HMMA.16816.F32.BF16 R68, R68, R62, RZ ;  /* 0x0000003e4444723c */ /* 0x000fe200000418ff */
        /* <DEDUP_REMOVED lines=12> */
[----:B------:R-:W4:Y:S04]  /*3220*/  LDSM.16.M88.4 R8, [R117+0x4800] ;  /* 0x004800007508783b */ /* 0x000f280000000200 */
[----:B------:R-:W4:Y:S01]  /*3230*/  LDSM.16.M88.4 R12, [R117+0x4400] ;  /* 0x00440000750c783b */ /* 0x000f220000000200 */
        /* <DEDUP_REMOVED lines=8> */
[----:B------:R-:W-:Y:S05]  /*32c0*/  LDSM.16.M88.4 R56, [R120+0x5400] ;  /* 0x005400007838783b */ /* 0x000fea0000000200 */
[----:B----4-:R-:W-:Y:S06]  /*32d0*/  HMMA.16816.F32.BF16 R44, R72, R16, R44 ;  /* 0x00000010482c723c */ /* 0x010fec000004182c */
[C---:B------:R-:W-:Y:S06]  /*32e0*/  HMMA.16816.F32.BF16 R20, R48.reuse, R52, R20 ;  /* 0x000000343014723c */ /* 0x040fec0000041814 */
[----:B------:R-:W-:Y:S01]  /*32f0*/  HMMA.16816.F32.BF16 R68, R48, R54, R68 ;  /* 0x000000363044723c */ /* 0x000fe20000041844 */
[----:B------:R-:W1:Y:S04]  /*3300*/  LDSM.16.M88.4 R52, [R120+0x5800] ;  /* 0x005800007834783b */ /* 0x000e680000000200 */
[----:B------:R-:W-:Y:S01]  /*3310*/  LDSM.16.M88.4 R48, [R120+0x5c00] ;  /* 0x005c00007830783b */ /* 0x000fe20000000200 */
[C---:B------:R-:W-:Y:S03]  /*3320*/  HMMA.16816.F32.BF16 R40, R72.reuse, R18, R40 ;  /* 0x000000124828723c */ /* 0x040fe60000041828 */
[----:B------:R-:W-:Y:S03]  /*3330*/  LDSM.16.M88.4 R16, [R117+0x5000] ;  /* 0x005000007510783b */ /* 0x000fe60000000200 */
[C---:B------:R-:W-:Y:S06]  /*3340*/  HMMA.16816.F32.BF16 R28, R72.reuse, R8, R28 ;  /* 0x00000008481c723c */ /* 0x040fec000004181c */
[C---:B------:R-:W-:Y:S01]  /*3350*/  HMMA.16816.F32.BF16 R24, R72.reuse, R10, R24 ;  /* 0x0000000a4818723c */ /* 0x040fe20000041818 */
[----:B------:R-:W3:Y:S05]  /*3360*/  LDSM.16.M88.4 R8, [R119+0x2000] ;  /* 0x002000007708783b */ /* 0x000eea0000000200 */
[----:B------:R-:W-:Y:S06]  /*3370*/  HMMA.16816.F32.BF16 R36, R72, R12, R36 ;  /* 0x0000000c4824723c */ /* 0x000fec0000041824 */
[----:B--2---:R-:W-:Y:S06]  /*3380*/  HMMA.16816.F32.BF16 R44, R64, R60, R44 ;  /* 0x0000003c402c723c */ /* 0x004fec000004182c */
[C---:B------:R-:W-:Y:S01]  /*3390*/  HMMA.16816.F32.BF16 R32, R72.reuse, R14, R32 ;  /* 0x0000000e4820723c */ /* 0x040fe20000041820 */
[----:B------:R-:W2:Y:S05]  /*33a0*/  LDSM.16.M88.4 R12, [R117+0x5400] ;  /* 0x00540000750c783b */ /* 0x000eaa0000000200 */
[C---:B------:R-:W-:Y:S06]  /*33b0*/  HMMA.16816.F32.BF16 R20, R72.reuse, R76, R20 ;  /* 0x0000004c4814723c */ /* 0x040fec0000041814 */
[----:B------:R-:W-:Y:S06]  /*33c0*/  HMMA.16816.F32.BF16 R68, R72, R78, R68 ;  /* 0x0000004e4844723c */ /* 0x000fec0000041844 */
[C---:B------:R-:W-:Y:S01]  /*33d0*/  HMMA.16816.F32.BF16 R60, R64.reuse, R62, R40 ;  /* 0x0000003e403c723c */ /* 0x040fe20000041828 */
[----:B------:R-:W4:Y:S05]  /*33e0*/  LDSM.16.M88.4 R40, [R117+0x5800] ;  /* 0x005800007528783b */ /* 0x000f2a0000000200 */
[C---:B-1----:R-:W-:Y:S06]  /*33f0*/  HMMA.16816.F32.BF16 R28, R64.reuse, R52, R28 ;  /* 0x00000034401c723c */ /* 0x042fec000004181c */
[----:B------:R-:W-:Y:S01]  /*3400*/  HMMA.16816.F32.BF16 R24, R64, R54, R24 ;  /* 0x000000364018723c */ /* 0x000fe20000041818 */
[----:B------:R-:W1:Y:S01]  /*3410*/  LDSM.16.M88.4 R52, [R117+0x5c00] ;  /* 0x005c00007534783b */ /* 0x000e620000000200 */
[----:B------:R-:W-:-:S04]  /*3420*/  DEPBAR.LE SB0, 0x0 ;  /* 0x000080000000791a */ /* 0x000fc80000000000 */
[----:B------:R-:W-:Y:S06]  /*3430*/  HMMA.16816.F32.BF16 R36, R64, R56, R36 ;  /* 0x000000384024723c */ /* 0x000fec0000041824 */
[----:B---3--:R-:W-:Y:S06]  /*3440*/  HMMA.16816.F32.BF16 R44, R8, R16, R44 ;  /* 0x00000010082c723c */ /* 0x008fec000004182c */
        /* <DEDUP_REMOVED lines=11> */
[----:B--2---:R-:W-:Y:S03]  /*3500*/  HMMA.16816.F32.BF16 R36, R8, R12, R36 ;  /* 0x0000000c0824723c */ /* 0x004fe60000041824 */
[----:B------:R-:W-:-:S02]  /*3510*/  VIMNMX R103, R6, R81, PT ;  /* 0x0000005106677248 */ /* 0x000fc40003fe0100 */
[----:B------:R-:W-:Y:S01]  /*3520*/  VIADDMNMX R102, R6, 0x8, R81, PT ;  /* 0x0000000806667846 */ /* 0x000fe20003800151 */
[----:B------:R-:W-:Y:S01]  /*3530*/  HMMA.16816.F32.BF16 R32, R8, R14, R32 ;  /* 0x0000000e0820723c */ /* 0x000fe20000041820 */
[----:B------:R-:W-:-:S04]  /*3540*/  IMAD.IADD R12, R0, 0x1, R135 ;  /* 0x00000001000c7824 */ /* 0x000fc800078e0287 */
[C---:B------:R-:W-:Y:S01]  /*3550*/  VIADD R6, R12.reuse, 0x1 ;  /* 0x000000010c067836 */ /* 0x040fe20000000000 */
[C---:B----4-:R-:W-:Y:S01]  /*3560*/  HMMA.16816.F32.BF16 R28, R8.reuse, R40, R28 ;  /* 0x00000028081c723c */ /* 0x050fe2000004181c */
[C---:B------:R-:W-:Y:S02]  /*3570*/  VIADD R7, R12.reuse, 0x8 ;  /* 0x000000080c077836 */ /* 0x040fe40000000000 */
[----:B------:R-:W-:Y:S01]  /*3580*/  VIADD R2, R12, 0x11 ;  /* 0x000000110c027836 */ /* 0x000fe20000000000 */
[----:B------:R-:W-:Y:S01]  /*3590*/  BAR.SYNC.DEFER_BLOCKING 0x0 ;  /* 0x0000000000007b1d */ /* 0x000fe20000010000 */
[C---:B------:R-:W-:Y:S01]  /*35a0*/  ISETP.GE.AND P4, PT, R6.reuse, R103, PT ;  /* 0x000000670600720c */ /* 0x040fe20003f86270 */
[----:B------:R-:W-:Y:S01]  /*35b0*/  HMMA.16816.F32.BF16 R24, R8, R42, R24 ;  /* 0x0000002a0818723c */ /* 0x000fe20000041818 */
[----:B------:R-:W-:Y:S02]  /*35c0*/  ISETP.GE.AND P0, PT, R6, R102, PT ;  /* 0x000000660600720c */ /* 0x000fe40003f06270 */
[----:B------:R-:W-:-:S02]  /*35d0*/  I2FP.F32.S32 R6, R6 ;  /* 0x0000000600067245 */ /* 0x000fc40000201400 */
[C---:B------:R-:W-:Y:S01]  /*35e0*/  ISETP.GE.AND P3, PT, R7.reuse, R103, PT ;  /* 0x000000670700720c */ /* 0x040fe20003f66270 */
[C---:B-1----:R-:W-:Y:S01]  /*35f0*/  HMMA.16816.F32.BF16 R20, R8.reuse, R52, R20 ;  /* 0x000000340814723c */ /* 0x042fe20000041814 */
[----:B------:R-:W-:Y:S01]  /*3600*/  ISETP.GE.AND P1, PT, R7, R102, PT ;  /* 0x000000660700720c */ /* 0x000fe20003f26270 */
[CC--:B------:R-:W-:Y:S01]  /*3610*/  FFMA.FTZ R19, R3.reuse, R6.reuse, R45 ;  /* 0x0000000603137223 */ /* 0x0c0fe2000001002d */
[----:B------:R-:W-:Y:S01]  /*3620*/  I2FP.F32.S32 R7, R7 ;  /* 0x0000000700077245 */ /* 0x000fe20000201400 */
[----:B------:R-:W-:Y:S01]  /*3630*/  FFMA.FTZ R47, R3, R6, R47 ;  /* 0x00000006032f7223 */ /* 0x000fe2000001002f */
[----:B------:R-:W-:Y:S01]  /*3640*/  VIADD R6, R12, 0x19 ;  /* 0x000000190c067836 */ /* 0x000fe20000000000 */
[----:B------:R-:W-:Y:S01]  /*3650*/  HMMA.16816.F32.BF16 R68, R8, R54, R68 ;  /* 0x000000360844723c */ /* 0x000fe20000041844 */
[----:B------:R-:W-:Y:S01]  /*3660*/  FSEL R19, R19, -INF , !P4 ;  /* 0xff80000013137808 */ /* 0x000fe20006000000 */
[CC--:B------:R-:W-:Y:S01]  /*3670*/  FFMA.FTZ R60, R3.reuse, R7.reuse, R60 ;  /* 0x00000007033c7223 */ /* 0x0c0fe2000001003c */
[----:B------:R-:W-:Y:S01]  /*3680*/  FFMA.FTZ R18, R3, R7, R62 ;  /* 0x0000000703127223 */ /* 0x000fe2000001003e */
[----:B------:R-:W-:-:S03]  /*3690*/  FSEL R48, R47, -INF , !P0 ;  /* 0xff8000002f307808 */ /* 0x000fc60004000000 */
[----:B------:R-:W-:Y:S01]  /*36a0*/  VIADD R54, R12, 0x9 ;  /* 0x000000090c367836 */ /* 0x000fe20000000000 */
[----:B------:R-:W-:Y:S01]  /*36b0*/  FSEL R7, R60, -INF , !P3 ;  /* 0xff8000003c077808 */ /* 0x000fe20005800000 */
[----:B------:R-:W-:Y:S01]  /*36c0*/  VIADD R9, R12, 0x10 ;  /* 0x000000100c097836 */ /* 0x000fe20000000000 */
[----:B------:R-:W-:Y:S01]  /*36d0*/  FSEL R18, R18, -INF , !P1 ;  /* 0xff80000012127808 */ /* 0x000fe20004800000 */
[----:B------:R-:W-:Y:S01]  /*36e0*/  VIADD R8, R12, 0x21 ;  /* 0x000000210c087836 */ /* 0x000fe20000000000 */
[CC--:B------:R-:W-:Y:S02]  /*36f0*/  ISETP.GE.AND P5, PT, R54.reuse, R103.reuse, PT ;  /* 0x000000673600720c */ /* 0x0c0fe40003fa6270 */
[-C--:B------:R-:W-:Y:S02]  /*3700*/  ISETP.GE.AND P2, PT, R54, R102.reuse, PT ;  /* 0x000000663600720c */ /* 0x080fe40003f46270 */
[C---:B------:R-:W-:Y:S02]  /*3710*/  ISETP.GE.AND P4, PT, R9.reuse, R103, PT ;  /* 0x000000670900720c */ /* 0x040fe40003f86270 */
[----:B------:R-:W-:-:S02]  /*3720*/  ISETP.GE.AND P0, PT, R9, R102, PT ;  /* 0x000000660900720c */ /* 0x000fc40003f06270 */
        /* <DEDUP_REMOVED lines=14> */
[----:B------:R-:W-:-:S02]  /*3810*/  FSEL R39, R36, -INF , !P4 ;  /* 0xff80000024277808 */ /* 0x000fc40006000000 */
[----:B------:R-:W-:Y:S02]  /*3820*/  FSEL R52, R52, -INF , !P0 ;  /* 0xff80000034347808 */ /* 0x000fe40004000000 */
[----:B------:R-:W-:Y:S02]  /*3830*/  FSEL R54, R54, -INF , !P2 ;  /* 0xff80000036367808 */ /* 0x000fe40005000000 */
[C---:B------:R-:W-:Y:S02]  /*3840*/  ISETP.GE.AND P4, PT, R6.reuse, R103, PT ;  /* 0x000000670600720c */ /* 0x040fe40003f86270 */
[----:B------:R-:W-:Y:S02]  /*3850*/  ISETP.GE.AND P0, PT, R6, R102, PT ;  /* 0x000000660600720c */ /* 0x000fe40003f06270 */
[----:B------:R-:W-:Y:S02]  /*3860*/  FSEL R37, R37, -INF , !P3 ;  /* 0xff80000025257808 */ /* 0x000fe40005800000 */
[----:B------:R-:W-:-:S02]  /*3870*/  FSEL R38, R38, -INF , !P1 ;  /* 0xff80000026267808 */ /* 0x000fc40004800000 */
[CC--:B------:R-:W-:Y:S02]  /*3880*/  ISETP.GE.AND P5, PT, R2.reuse, R103.reuse, PT ;  /* 0x000000670200720c */ /* 0x0c0fe40003fa6270 */
[----:B------:R-:W-:Y:S02]  /*3890*/  ISETP.GE.AND P2, PT, R2, R102, PT ;  /* 0x000000660200720c */ /* 0x000fe40003f46270 */
[----:B------:R-:W-:Y:S02]  /*38a0*/  I2FP.F32.S32 R6, R6 ;  /* 0x0000000600067245 */ /* 0x000fe40000201400 */
[C---:B------:R-:W-:Y:S02]  /*38b0*/  ISETP.GE.AND P3, PT, R9.reuse, R103, PT ;  /* 0x000000670900720c */ /* 0x040fe40003f66270 */
[----:B------:R-:W-:Y:S01]  /*38c0*/  ISETP.GE.AND P1, PT, R9, R102, PT ;  /* 0x000000660900720c */ /* 0x000fe20003f26270 */
[C---:B------:R-:W-:Y:S01]  /*38d0*/  FFMA.FTZ R33, R3.reuse, R6, R33 ;  /* 0x0000000603217223 */ /* 0x040fe20000010021 */
[----:B------:R-:W-:Y:S01]  /*38e0*/  I2FP.F32.S32 R2, R2 ;  /* 0x0000000200027245 */ /* 0x000fe20000201400 */
[----:B------:R-:W-:Y:S01]  /*38f0*/  FFMA.FTZ R6, R3, R6, R35 ;  /* 0x0000000603067223 */ /* 0x000fe20000010023 */
        /* <DEDUP_REMOVED lines=9> */
[----:B------:R-:W-:Y:S02]  /*3990*/  FSEL R6, R6, -INF , !P0 ;  /* 0xff80000006067808 */ /* 0x000fe40004000000 */
        /* <DEDUP_REMOVED lines=8> */
[----:B------:R-:W-:Y:S01]  /*3a20*/  I2FP.F32.S32 R2, R2 ;  /* 0x0000000200027245 */ /* 0x000fe20000201400 */
[C---:B------:R-:W-:Y:S01]  /*3a30*/  FFMA.FTZ R26, R3.reuse, R9, R26 ;  /* 0x00000009031a7223 */ /* 0x040fe2000001001a */
[----:B------:R-:W-:Y:S01]  /*3a40*/  FSEL R43, R32, -INF , !P5 ;  /* 0xff800000202b7808 */ /* 0x000fe20006800000 */
[----:B------:R-:W-:Y:S01]  /*3a50*/  VIADD R9, R12, 0x31 ;  /* 0x000000310c097836 */ /* 0x000fe20000000000 */
[C---:B------:R-:W-:Y:S01]  /*3a60*/  ISETP.GE.AND P5, PT, R8.reuse, R103, PT ;  /* 0x000000670800720c */ /* 0x040fe20003fa6270 */
[C---:B------:R-:W-:Y:S01]  /*3a70*/  FFMA.FTZ R25, R3.reuse, R2, R25 ;  /* 0x0000000203197223 */ /* 0x040fe20000010019 */
        /* <DEDUP_REMOVED lines=12> */
[----:B------:R-:W-:-:S02]  /*3b40*/  I2FP.F32.S32 R9, R2 ;  /* 0x0000000200097245 */ /* 0x000fc40000201400 */
[----:B------:R-:W-:Y:S01]  /*3b50*/  FSEL R92, R29, -INF , !P5 ;  /* 0xff8000001d5c7808 */ /* 0x000fe20006800000 */
[-C--:B------:R-:W-:Y:S01]  /*3b60*/  FFMA.FTZ R21, R3, R10.reuse, R21 ;  /* 0x0000000a03157223 */ /* 0x080fe20000010015 */
[----:B------:R-:W-:Y:S01]  /*3b70*/  FSEL R108, R31, -INF , !P2 ;  /* 0xff8000001f6c7808 */ /* 0x000fe20005000000 */
[C---:B------:R-:W-:Y:S01]  /*3b80*/  FFMA.FTZ R68, R3.reuse, R9, R68 ;  /* 0x0000000903447223 */ /* 0x040fe20000010044 */
[C---:B------:R-:W-:Y:S01]  /*3b90*/  ISETP.GE.AND P5, PT, R8.reuse, R103, PT ;  /* 0x000000670800720c */ /* 0x040fe20003fa6270 */
[C---:B------:R-:W-:Y:S01]  /*3ba0*/  FFMA.FTZ R23, R3.reuse, R10, R23 ;  /* 0x0000000a03177223 */ /* 0x040fe20000010017 */
[----:B------:R-:W-:Y:S01]  /*3bb0*/  ISETP.GE.AND P2, PT, R8, R102, PT ;  /* 0x000000660800720c */ /* 0x000fe20003f46270 */
[----:B------:R-:W-:Y:S01]  /*3bc0*/  FFMA.FTZ R28, R3, R9, R70 ;  /* 0x00000009031c7223 */ /* 0x000fe20000010046 */
[----:B------:R-:W-:Y:S02]  /*3bd0*/  I2FP.F32.S32 R8, R8 ;  /* 0x0000000800087245 */ /* 0x000fe40000201400 */
[----:B------:R-:W-:-:S02]  /*3be0*/  FSEL R35, R25, -INF , !P3 ;  /* 0xff80000019237808 */ /* 0x000fc40005800000 */
[C---:B------:R-:W-:Y:S01]  /*3bf0*/  ISETP.GE.AND P3, PT, R2.reuse, R103, PT ;  /* 0x000000670200720c */ /* 0x040fe20003f66270 */
[-C--:B------:R-:W-:Y:S01]  /*3c00*/  FFMA.FTZ R20, R3, R8.reuse, R20 ;  /* 0x0000000803147223 */ /* 0x080fe20000010014 */
[----:B------:R-:W-:Y:S01]  /*3c10*/  FSEL R32, R27, -INF , !P1 ;  /* 0xff8000001b207808 */ /* 0x000fe20004800000 */
[----:B------:R-:W-:Y:S01]  /*3c20*/  FFMA.FTZ R22, R3, R8, R22 ;  /* 0x0000000803167223 */ /* 0x000fe20000010016 */
[----:B------:R-:W-:Y:S01]  /*3c30*/  ISETP.GE.AND P1, PT, R2, R102, PT ;  /* 0x000000660200720c */ /* 0x000fe20003f26270 */
[----:B------:R-:W-:Y:S01]  /*3c40*/  VIADD R2, R12, 0x39 ;  /* 0x000000390c027836 */ /* 0x000fe20000000000 */
[----:B------:R-:W-:Y:S02]  /*3c50*/  FSEL R105, R68, -INF , !P3 ;  /* 0xff80000044697808 */ /* 0x000fe40005800000 */
[----:B------:R-:W-:Y:S02]  /*3c60*/  ISETP.GT.AND P3, PT, R128, R123, PT ;  /* 0x0000007b8000720c */ /* 0x000fe40003f64270 */
        /* <DEDUP_REMOVED lines=80> */
.L_x_5850:
[----:B------:R-:W-:-:S04]  /*4170*/  LEA R2, -R98, RZ, 0x6 ;  /* 0x000000ff62027211 */ /* 0x000fc800078e31ff */
[----:B------:R-:W-:-:S07]  /*4180*/  SHF.R.S32.HI R29, RZ, 0x1f, R2 ;  /* 0x0000001fff1d7819 */ /* 0x000fce0000011402 */
.L_x_5851:
        /* <DEDUP_REMOVED lines=66> */
.L_x_5853:
[----:B------:R-:W-:Y:S05]  /*45b0*/  BSYNC B0 ;  /* 0x0000000000007941 */ /* 0x000fea0003800000 */
.L_x_5852:
[----:B------:R-:W0:Y:S01]  /*45c0*/  LDGDEPBAR ;  /* 0x00000000000079af */ /* 0x000e220000000000 */
[----:B------:R-:W-:Y:S02]  /*45d0*/  MOV R101, R23 ;  /* 0x0000001700657202 */ /* 0x000fe40000000f00 */
[----:B------:R-:W-:-:S07]  /*45e0*/  MOV R100, R0 ;  /* 0x0000000000647202 */ /* 0x000fce0000000f00 */
.L_x_5849:
        /* <DEDUP_REMOVED lines=65> */
[----:B------:R-:W-:Y:S01]  /*4a00*/  LDSM.16.MT88.4 R8, [R116+0x6400] ;  /* 0x006400007408783b */ /* 0x000fe20000004200 */
        /* <DEDUP_REMOVED lines=10> */
[----:B------:R-:W2:Y:S01]  /*4ab0*/  LDSM.16.MT88.4 R48, [R116+0x6000] ;  /* 0x006000007430783b */ /* 0x000ea20000004200 */
        /* <DEDUP_REMOVED lines=15> */
[----:B------:R-:W-:Y:S01]  /*4bb0*/  FFMA.FTZ R139, R27, UR12, -R29 ;  /* 0x0000000c1b8b7c23 */ /* 0x000fe2000801081d */
[----:B------:R-:W-:-:S02]  /*4bc0*/  LEA.HI.X R137, R101, UR9, R100, 0x1, P0 ;  /* 0x0000000965897c11 */ /* 0x000fc400080f0c64 */
[----:B------:R-:W4:Y:S01]  /*4bd0*/  MUFU.EX2 R136, R136 ;  /* 0x0000008800887308 */ /* 0x000f220000000800 */
[----:B---3--:R-:W-:-:S07]  /*4be0*/  F2FP.BF16.F32.PACK_AB R82, R109, R114 ;  /* 0x000000726d52723e */ /* 0x008fce00000010ff */
[----:B------:R-:W-:Y:S08]  /*4bf0*/  MUFU.EX2 R112, R112 ;  /* 0x0000007000707308 */ /* 0x000ff00000000800 */
[----:B------:R-:W3:Y:S01]  /*4c00*/  MUFU.EX2 R111, R111 ;  /* 0x0000006f006f7308 */ /* 0x000ee20000000800 */
[----:B----4-:R-:W-:Y:S01]  /*4c10*/  F2FP.BF16.F32.PACK_AB R81, R136, R113 ;  /* 0x000000718851723e */ /* 0x010fe200000010ff */
[----:B------:R-:W-:-:S06]  /*4c20*/  FADD.FTZ R113, R113, R136 ;  /* 0x0000008871717221 */ /* 0x000fcc0000010000 */
[----:B------:R-:W-:Y:S08]  /*4c30*/  MUFU.EX2 R31, R31 ;  /* 0x0000001f001f7308 */ /* 0x000ff00000000800 */
[----:B------:R-:W4:Y:S01]  /*4c40*/  MUFU.EX2 R30, R30 ;  /* 0x0000001e001e7308 */ /* 0x000f220000000800 */
[----:B---3--:R-:W-:-:S07]  /*4c50*/  F2FP.BF16.F32.PACK_AB R83, R111, R112 ;  /* 0x000000706f53723e */ /* 0x008fce00000010ff */
[C---:B--2---:R-:W-:Y:S01]  /*4c60*/  HMMA.16816.F32.BF16 R44, R80.reuse, R48, RZ ;  /* 0x00000030502c723c */ /* 0x044fe200000418ff */
        /* <DEDUP_REMOVED lines=8> */
[----:B------:R-:W3:Y:S01]  /*4cf0*/  MUFU.EX2 R24, R24 ;  /* 0x0000001800187308 */ /* 0x000ee20000000800 */
[----:B--2---:R-:W-:-:S04]  /*4d00*/  F2FP.BF16.F32.PACK_AB R6, R21, R22 ;  /* 0x000000161506723e */ /* 0x004fc800000010ff */
[C---:B------:R-:W-:Y:S03]  /*4d10*/  HMMA.16816.F32.BF16 R72, R80.reuse, R74, RZ ;  /* 0x0000004a5048723c */ /* 0x040fe600000418ff */
[----:B------:R-:W-:Y:S03]  /*4d20*/  MUFU.EX2 R23, R23 ;  /* 0x0000001700177308 */ /* 0x000fe60000000800 */
[C---:B------:R-:W-:Y:S05]  /*4d30*/  HMMA.16816.F32.BF16 R36, R80.reuse, R40, RZ ;  /* 0x000000285024723c */ /* 0x040fea00000418ff */
[----:B------:R-:W2:Y:S01]  /*4d40*/  MUFU.EX2 R20, R20 ;  /* 0x0000001400147308 */ /* 0x000ea20000000800 */
[----:B---3--:R-:W-:Y:S01]  /*4d50*/  F2FP.BF16.F32.PACK_AB R5, R24, R33 ;  /* 0x000000211805723e */ /* 0x008fe200000010ff */
[C---:B------:R-:W-:Y:S06]  /*4d60*/  HMMA.16816.F32.BF16 R52, R80.reuse, R56, RZ ;  /* 0x000000385034723c */ /* 0x040fec00000418ff */
[C---:B------:R-:W-:Y:S01]  /*4d70*/  HMMA.16816.F32.BF16 R40, R80.reuse, R42, RZ ;  /* 0x0000002a5028723c */ /* 0x040fe200000418ff */
[----:B------:R-:W-:Y:S05]  /*4d80*/  MUFU.EX2 R95, R95 ;  /* 0x0000005f005f7308 */ /* 0x000fea0000000800 */
[----:B------:R-:W-:Y:S01]  /*4d90*/  HMMA.16816.F32.BF16 R56, R80, R58, RZ ;  /* 0x0000003a5038723c */ /* 0x000fe200000418ff */
[----:B--2---:R-:W-:-:S02]  /*4da0*/  F2FP.BF16.F32.PACK_AB R7, R20, R23 ;  /* 0x000000171407723e */ /* 0x004fc400000010ff */
[----:B------:R-:W2:Y:S05]  /*4db0*/  MUFU.EX2 R92, R92 ;  /* 0x0000005c005c7308 */ /* 0x000eaa0000000800 */
[C---:B------:R-:W-:Y:S03]  /*4dc0*/  HMMA.16816.F32.BF16 R44, R4.reuse, R8, R44 ;  /* 0x00000008042c723c */ /* 0x040fe6000004182c */
[----:B------:R-:W-:Y:S03]  /*4dd0*/  MUFU.EX2 R91, R91 ;  /* 0x0000005b005b7308 */ /* 0x000fe60000000800 */
[C---:B------:R-:W-:Y:S01]  /*4de0*/  HMMA.16816.F32.BF16 R48, R4.reuse, R10, R48 ;  /* 0x0000000a0430723c */ /* 0x040fe20000041830 */
[----:B------:R-:W3:Y:S04]  /*4df0*/  LDSM.16.MT88.4 R8, [R116+0x7400] ;  /* 0x007400007408783b */ /* 0x000ee80000004200 */
[----:B------:R-:W4:Y:S01]  /*4e00*/  MUFU.EX2 R34, R34 ;  /* 0x0000002200227308 */ /* 0x000f220000000800 */
[C---:B-1----:R-:W-:Y:S06]  /*4e10*/  HMMA.16816.F32.BF16 R36, R4.reuse, R16, R36 ;  /* 0x000000100424723c */ /* 0x042fec0000041824 */
[C---:B------:R-:W-:Y:S01]  /*4e20*/  HMMA.16816.F32.BF16 R40, R4.reuse, R18, R40 ;  /* 0x000000120428723c */ /* 0x040fe20000041828 */
[----:B------:R-:W-:Y:S01]  /*4e30*/  MUFU.EX2 R35, R35 ;  /* 0x0000002300237308 */ /* 0x000fe20000000800 */
[----:B------:R-:W-:Y:S04]  /*4e40*/  LDSM.16.MT88.4 R16, [R118+0x6c00] ;  /* 0x006c00007610783b */ /* 0x000fe80000004200 */
[C---:B------:R-:W-:Y:S03]  /*4e50*/  HMMA.16816.F32.BF16 R52, R4.reuse, R12, R52 ;  /* 0x0000000c0434723c */ /* 0x040fe60000041834 */
[----:B------:R-:W1:Y:S03]  /*4e60*/  MUFU.EX2 R32, R32 ;  /* 0x0000002000207308 */ /* 0x000e660000000800 */
[----:B------:R-:W-:Y:S05]  /*4e70*/  HMMA.16816.F32.BF16 R56, R4, R14, R56 ;  /* 0x0000000e0438723c */ /* 0x000fea0000041838 */
[----:B------:R-:W-:Y:S02]  /*4e80*/  MUFU.EX2 R104, R104 ;  /* 0x0000006800687308 */ /* 0x000fe40000000800 */
[----:B------:R-:W-:-:S04]  /*4e90*/  FADD.FTZ R14, R112, R113 ;  /* 0x00000071700e7221 */ /* 0x000fc80000010000 */
[----:B------:R-:W-:Y:S02]  /*4ea0*/  FADD.FTZ R14, R111, R14 ;  /* 0x0000000e6f0e7221 */ /* 0x000fe40000010000 */
[----:B------:R-:W-:Y:S02]  /*4eb0*/  MUFU.EX2 R106, R105 ;  /* 0x00000069006a7308 */ /* 0x000fe40000000800 */
[----:B------:R-:W-:Y:S01]  /*4ec0*/  FADD.FTZ R33, R33, R14 ;  /* 0x0000000e21217221 */ /* 0x000fe20000010000 */
[C---:B---3--:R-:W-:Y:S03]  /*4ed0*/  HMMA.16816.F32.BF16 R60, R4.reuse, R8, R60 ;  /* 0x00000008043c723c */ /* 0x048fe6000004183c */
[----:B------:R-:W-:Y:S02]  /*4ee0*/  FADD.FTZ R24, R24, R33 ;  /* 0x0000002118187221 */ /* 0x000fe40000010000 */
[----:B------:R-:W-:Y:S01]  /*4ef0*/  MUFU.EX2 R107, R107 ;  /* 0x0000006b006b7308 */ /* 0x000fe20000000800 */
[----:B------:R-:W-:Y:S01]  /*4f00*/  HMMA.16816.F32.BF16 R64, R4, R10, R64 ;  /* 0x0000000a0440723c */ /* 0x000fe20000041840 */
[----:B------:R-:W3:Y:S01]  /*4f10*/  LDSM.16.MT88.4 R8, [R118+0x8400] ;  /* 0x008400007608783b */ /* 0x000ee20000004200 */
[----:B------:R-:W-:-:S05]  /*4f20*/  FADD.FTZ R23, R23, R24 ;  /* 0x0000001817177221 */ /* 0x000fca0000010000 */
[----:B------:R-:W-:Y:S01]  /*4f30*/  MUFU.EX2 R26, R26 ;  /* 0x0000001a001a7308 */ /* 0x000fe20000000800 */
[----:B------:R-:W-:-:S07]  /*4f40*/  FADD.FTZ R20, R20, R23 ;  /* 0x0000001714147221 */ /* 0x000fce0000010000 */
[----:B------:R-:W-:Y:S08]  /*4f50*/  MUFU.EX2 R25, R25 ;  /* 0x0000001900197308 */ /* 0x000ff00000000800 */
[----:B------:R-:W-:Y:S08]  /*4f60*/  MUFU.EX2 R28, R28 ;  /* 0x0000001c001c7308 */ /* 0x000ff00000000800 */
[----:B------:R-:W-:Y:S01]  /*4f70*/  MUFU.EX2 R139, R139 ;  /* 0x0000008b008b7308 */ /* 0x000fe20000000800 */
[C---:B---3--:R-:W-:Y:S06]  /*4f80*/  HMMA.16816.F32.BF16 R68, R4.reuse, R8, R68 ;  /* 0x000000080444723c */ /* 0x048fec0000041844 */
[----:B------:R-:W-:Y:S01]  /*4f90*/  HMMA.16816.F32.BF16 R72, R4, R10, R72 ;  /* 0x0000000a0448723c */ /* 0x000fe20000041848 */
[----:B------:R-:W3:Y:S05]  /*4fa0*/  LDSM.16.MT88.4 R8, [R116+0x8000] ;  /* 0x008000007408783b */ /* 0x000eea0000004200 */
[C---:B---3--:R-:W-:Y:S06]  /*4fb0*/  HMMA.16816.F32.BF16 R76, R80.reuse, R8, RZ ;  /* 0x00000008504c723c */ /* 0x048fec00000418ff */
[----:B------:R-:W-:Y:S01]  /*4fc0*/  HMMA.16816.F32.BF16 R80, R80, R10, RZ ;  /* 0x0000000a5050723c */ /* 0x000fe200000418ff */
[----:B------:R-:W3:-:S15]  /*4fd0*/  LDSM.16.MT88.4 R8, [R116+0x8400] ;  /* 0x008400007408783b */ /* 0x000ede0000004200 */
[----:B------:R-:W-:-:S02]  /*4fe0*/  NOP ;  /* 0x0000000000007918 */ /* 0x000fc40000000000 */
[C---:B---3--:R-:W-:Y:S06]  /*4ff0*/  HMMA.16816.F32.BF16 R76, R4.reuse, R8, R76 ;  /* 0x00000008044c723c */ /* 0x048fec000004184c */
[----:B------:R-:W-:Y:S01]  /*5000*/  HMMA.16816.F32.BF16 R80, R4, R10, R80 ;  /* 0x0000000a0450723c */ /* 0x000fe20000041850 */
[----:B------:R-:W3:Y:S06]  /*5010*/  LDSM.16.MT88.4 R8, [R118+0x6800] ;  /* 0x006800007608783b */ /* 0x000eec0000004200 */
[----:B------:R-:W-:Y:S01]  /*5020*/  FADD.FTZ R5, R134, R93 ;  /* 0x0000005d86057221 */ /* 0x000fe20000010000 */
[--C-:B------:R-:W-:Y:S01]  /*5030*/  FFMA.FTZ R93, R90, UR12, -R29.reuse ;  /* 0x0000000c5a5d7c23 */ /* 0x100fe2000801081d */
[----:B------:R-:W-:Y:S01]  /*5040*/  FFMA.FTZ R90, R108, UR12, -R29 ;  /* 0x0000000c6c5a7c23 */ /* 0x000fe2000801081d */
[----:B--2---:R-:W-:Y:S01]  /*5050*/  F2FP.BF16.F32.PACK_AB R4, R92, R95 ;  /* 0x0000005f5c04723e */ /* 0x004fe200000010ff */
[----:B------:R-:W-:Y:S01]  /*5060*/  FADD.FTZ R12, R114, R5 ;  /* 0x00000005720c7221 */ /* 0x000fe20000010000 */
[----:B----4-:R-:W-:-:S02]  /*5070*/  F2FP.BF16.F32.PACK_AB R6, R34, R91 ;  /* 0x0000005b2206723e */ /* 0x010fc400000010ff */
[----:B------:R-:W-:Y:S01]  /*5080*/  MUFU.EX2 R93, R93 ;  /* 0x0000005d005d7308 */ /* 0x000fe20000000800 */
[----:B-1----:R-:W-:Y:S01]  /*5090*/  F2FP.BF16.F32.PACK_AB R7, R32, R35 ;  /* 0x000000232007723e */ /* 0x002fe200000010ff */
[----:B------:R-:W-:-:S06]  /*50a0*/  FADD.FTZ R12, R109, R12 ;  /* 0x0000000c6d0c7221 */ /* 0x000fcc0000010000 */
[----:B------:R-:W1:Y:S08]  /*50b0*/  MUFU.EX2 R90, R90 ;  /* 0x0000005a005a7308 */ /* 0x000e700000000800 */
[----:B------:R-:W2:Y:S01]  /*50c0*/  MUFU.EX2 R109, R94 ;  /* 0x0000005e006d7308 */ /* 0x000ea20000000800 */
[----:B-1----:R-:W-:Y:S01]  /*50d0*/  F2FP.BF16.F32.PACK_AB R5, R90, R93 ;  /* 0x0000005d5a05723e */ /* 0x002fe200000010ff */
[----:B------:R-:W-:-:S04]  /*50e0*/  FADD.FTZ R93, R93, R20 ;  /* 0x000000145d5d7221 */ /* 0x000fc80000010000 */
[----:B------:R-:W-:Y:S02]  /*50f0*/  FADD.FTZ R90, R90, R93 ;  /* 0x0000005d5a5a7221 */ /* 0x000fe40000010000 */
[----:B---3--:R-:W-:Y:S02]  /*5100*/  HMMA.16816.F32.BF16 R36, R4, R8, R36 ;  /* 0x000000080424723c */ /* 0x008fe40000041824 */
[----:B------:R-:W-:-:S04]  /*5110*/  FADD.FTZ R35, R35, R90 ;  /* 0x0000005a23237221 */ /* 0x000fc80000010000 */
        /* <DEDUP_REMOVED lines=19> */
[----:B--2---:R-:W-:Y:S01]  /*5250*/  F2FP.BF16.F32.PACK_AB R4, R109, R104 ;  /* 0x000000686d04723e */ /* 0x004fe200000010ff */
[----:B------:R-:W2:Y:S01]  /*5260*/  LDSM.16.MT88.4 R12, [R116+0x6c00] ;  /* 0x006c0000740c783b */ /* 0x000ea20000004200 */
[----:B------:R-:W-:Y:S01]  /*5270*/  F2FP.BF16.F32.PACK_AB R6, R107, R106 ;  /* 0x0000006a6b06723e */ /* 0x000fe200000010ff */
[----:B------:R-:W-:Y:S01]  /*5280*/  FADD.FTZ R5, R30, R5 ;  /* 0x000000051e057221 */ /* 0x000fe20000010000 */
[----:B------:R-:W-:-:S03]  /*5290*/  F2FP.BF16.F32.PACK_AB R7, R139, R28 ;  /* 0x0000001c8b07723e */ /* 0x000fc600000010ff */
        /* <DEDUP_REMOVED lines=11> */
[----:B------:R-:W-:-:S04]  /*5350*/  FADD.FTZ R139, R139, R28 ;  /* 0x0000001c8b8b7221 */ /* 0x000fc80000010000 */
        /* <DEDUP_REMOVED lines=18> */
[----:B------:R-:W-:-:S14]  /*5480*/  @!P3 BRA `(.L_x_5854) ;  /* 0x0000002c00c0b947 */ /* 0x000fdc0003800000 */
        /* <DEDUP_REMOVED lines=64> */
.L_x_5855:
[----:B------:R-:W-:-:S04]  /*5890*/  LEA R4, -R96, RZ, 0x6 ;  /* 0x000000ff60047211 */ /* 0x000fc800078e31ff */
[----:B------:R-:W-:-:S07]  /*58a0*/  SHF.R.S32.HI R5, RZ, 0x1f, R4 ;  /* 0x0000001fff057819 */ /* 0x000fce0000011404 */
.L_x_5856:
[----:B------:R-:W-:Y:S01]  /*58b0*/  ULDC UR4, c[0x0][0x2d0] ;  /* 0x0000b40000047ab9 */ /* 0x000fe20000000800 */
[----:B------:R-:W-:Y:S02]  /*58c0*/  LEA R7, P4, R88, UR6, 0x1 ;  /* 0x0000000658077c11 */ /* 0x000fe4000f8808ff */
[----:B------:R-:W-:Y:S02]  /*58d0*/  ISETP.GE.AND P1, PT, R87, UR4, PT ;  /* 0x0000000457007c0c */ /* 0x000fe4000bf26270 */
[----:B------:R-:W-:Y:S02]  /*58e0*/  ISETP.GE.AND P0, PT, R85, UR4, PT ;  /* 0x0000000455007c0c */ /* 0x000fe4000bf06270 */
[----:B------:R-:W-:Y:S02]  /*58f0*/  LEA R144, P2, R4, R7, 0x1 ;  /* 0x0000000704907211 */ /* 0x000fe400078408ff */
[----:B------:R-:W-:Y:S02]  /*5900*/  LEA.HI.X R145, R88, UR7, R84, 0x1, P4 ;  /* 0x0000000758917c11 */ /* 0x000fe4000a0f0c54 */
[----:B------:R-:W-:-:S02]  /*5910*/  IADD3 R7, P4, R127, R4, RZ ;  /* 0x000000047f077210 */ /* 0x000fc40007f9e0ff */
[--C-:B------:R-:W-:Y:S02]  /*5920*/  LEA.HI.X R145, R4, R145, R5.reuse, 0x1, P2 ;  /* 0x0000009104917211 */ /* 0x100fe400010f0c05 */
[----:B------:R-:W-:Y:S01]  /*5930*/  ISETP.GE.AND P2, PT, R130, UR4, PT ;  /* 0x0000000482007c0c */ /* 0x000fe2000bf46270 */
[----:B------:R-:W-:Y:S01]  /*5940*/  IMAD.X R11, R126, 0x1, R5, P4 ;  /* 0x000000017e0b7824 */ /* 0x000fe200020e0605 */
[----:B------:R-:W-:-:S04]  /*5950*/  @!P1 IADD3 R9, P3, R4, R88, RZ ;  /* 0x0000005804099210 */ /* 0x000fc80007f7e0ff */
[----:B------:R-:W-:Y:S01]  /*5960*/  @!P1 LEA R8, P5, R9, UR6, 0x1 ;  /* 0x0000000609089c11 */ /* 0x000fe2000f8a08ff */
[----:B------:R-:W-:Y:S01]  /*5970*/  @!P1 IMAD.X R6, R5, 0x1, R84, P3 ;  /* 0x0000000105069824 */ /* 0x000fe200018e0654 */
[----:B------:R-:W-:-:S04]  /*5980*/  @!P0 IADD3 R4, P3, R4, R88, RZ ;  /* 0x0000005804048210 */ /* 0x000fc80007f7e0ff */
[----:B------:R-:W-:Y:S01]  /*5990*/  @!P1 LEA.HI.X R9, R9, UR7, R6, 0x1, P5 ;  /* 0x0000000709099c11 */ /* 0x000fe2000a8f0c06 */
[--C-:B------:R-:W-:Y:S01]  /*59a0*/  @!P0 IMAD.X R5, R5, 0x1, R84.reuse, P3 ;  /* 0x0000000105058824 */ /* 0x100fe200018e0654 */
[C---:B------:R-:W-:Y:S01]  /*59b0*/  @!P0 LEA R14, P4, R4.reuse, UR6, 0x1 ;  /* 0x00000006040e8c11 */ /* 0x040fe2000f8808ff */
[----:B------:R-:W-:Y:S01]  /*59c0*/  @P2 STS [R129+0x6000], RZ ;  /* 0x006000ff81002388 */ /* 0x000fe20000000800 */
[CC--:B------:R-:W-:Y:S02]  /*59d0*/  @!P1 IADD3 R6, P5, R7.reuse, R88.reuse, RZ ;  /* 0x0000005807069210 */ /* 0x0c0fe40007fbe0ff */
[----:B------:R-:W-:Y:S01]  /*59e0*/  @!P0 IADD3 R7, P3, R7, R88, RZ ;  /* 0x0000005807078210 */ /* 0x000fe20007f7e0ff */
[----:B------:R-:W-:Y:S01]  /*59f0*/  @P2 STS [R129+0x6004], RZ ;  /* 0x006004ff81002388 */ /* 0x000fe20000000800 */
[----:B------:R-:W-:Y:S01]  /*5a00*/  @!P0 LEA.HI.X R15, R4, UR7, R5, 0x1, P4 ;  /* 0x00000007040f8c11 */ /* 0x000fe2000a0f0c05 */
[C-C-:B------:R-:W-:Y:S01]  /*5a10*/  @!P1 IMAD.X R13, R11.reuse, 0x1, R84.reuse, P5 ;  /* 0x000000010b0d9824 */ /* 0x140fe200028e0654 */
[----:B------:R-:W-:Y:S01]  /*5a20*/  @!P2 LEA R20, P4, R96, R144, 0x6 ;  /* 0x000000906014a211 */ /* 0x000fe200078830ff */
[----:B------:R-:W-:Y:S01]  /*5a30*/  @P2 STS.64 [R129+0x6008], RZ ;  /* 0x006008ff81002388 */ /* 0x000fe20000000a00 */
[----:B------:R-:W-:Y:S01]  /*5a40*/  @!P1 LEA R12, P5, R6, UR6, 0x1 ;  /* 0x00000006060c9c11 */ /* 0x000fe2000f8a08ff */
[----:B------:R-:W-:Y:S01]  /*5a50*/  @!P0 IMAD.X R84, R11, 0x1, R84, P3 ;  /* 0x000000010b548824 */ /* 0x000fe200018e0654 */
[----:B------:R-:W-:Y:S01]  /*5a60*/  @!P0 LEA R28, P3, R7, UR6, 0x1 ;  /* 0x00000006071c8c11 */ /* 0x000fe2000f8608ff */
[----:B------:R-:W-:Y:S01]  /*5a70*/  @!PT LDS RZ, [RZ] ;  /* 0x00000000fffff984 */ /* 0x000fe20000000800 */
[----:B------:R-:W-:Y:S01]  /*5a80*/  @!PT LDS RZ, [RZ] ;  /* 0x00000000fffff984 */ /* 0x000fe20000000800 */
[----:B------:R-:W-:Y:S01]  /*5a90*/  @!PT LDS RZ, [RZ] ;  /* 0x00000000fffff984 */ /* 0x000fe20000000800 */
[----:B------:R-:W-:Y:S01]  /*5aa0*/  @!P2 LDGSTS.E.BYPASS.LTC128B.128 [R129+0x6000], desc[UR10][R144.64] ;  /* 0x060000009081afae */ /* 0x000fe2000b901d4a */
[----:B------:R-:W-:-:S02]  /*5ab0*/  @!P2 LEA.HI.X R21, R96, R145, R97, 0x6, P4 ;  /* 0x000000916015a211 */ /* 0x000fc400020f3461 */
[----:B------:R-:W-:Y:S01]  /*5ac0*/  @!P1 LEA.HI.X R13, R6, UR7, R13, 0x1, P5 ;  /* 0x00000007060d9c11 */ /* 0x000fe2000a8f0c0d */
[----:B------:R-:W-:Y:S01]  /*5ad0*/  @P1 STS.128 [R129+0x7000], RZ ;  /* 0x007000ff81001388 */ /* 0x000fe20000000c00 */
[----:B------:R-:W-:-:S03]  /*5ae0*/  @!P0 LEA.HI.X R29, R7, UR7, R84, 0x1, P3 ;  /* 0x00000007071d8c11 */ /* 0x000fc600098f0c54 */
        /* <DEDUP_REMOVED lines=25> */
[----:B-1----:R-:W1:Y:S04]  /*5c80*/  LDSM.16.M88.4 R8, [R120+0x3400] ;  /* 0x003400007808783b */ /* 0x002e680000000200 */
[----:B------:R-:W3:Y:S04]  /*5c90*/  LDSM.16.M88.4 R16, [R120+0x3000] ;  /* 0x003000007810783b */ /* 0x000ee80000000200 */
[----:B------:R-:W-:Y:S04]  /*5ca0*/  LDSM.16.M88.4 R32, [R119] ;  /* 0x000000007720783b */ /* 0x000fe80000000200 */
[----:B------:R-:W4:Y:S04]  /*5cb0*/  LDSM.16.M88.4 R4, [R117+0x3400] ;  /* 0x003400007504783b */ /* 0x000f280000000200 */
[----:B------:R-:W5:Y:S04]  /*5cc0*/  LDSM.16.M88.4 R24, [R117+0x3000] ;  /* 0x003000007518783b */ /* 0x000f680000000200 */
[----:B--2---:R-:W2:Y:S04]  /*5cd0*/  LDSM.16.M88.4 R28, [R120+0x3800] ;  /* 0x00380000781c783b */ /* 0x004ea80000000200 */
[----:B------:R-:W2:Y:S04]  /*5ce0*/  LDSM.16.M88.4 R88, [R120+0x3c00] ;  /* 0x003c00007858783b */ /* 0x000ea80000000200 */
[----:B------:R-:W2:Y:S04]  /*5cf0*/  LDSM.16.M88.4 R92, [R117+0x3800] ;  /* 0x00380000755c783b */ /* 0x000ea80000000200 */
[----:B------:R-:W0:Y:S01]  /*5d00*/  LDGDEPBAR ;  /* 0x00000000000079af */ /* 0x000e220000000000 */
[C---:B-1----:R-:W-:Y:S06]  /*5d10*/  HMMA.16816.F32.BF16 R12, R84.reuse, R8, RZ ;  /* 0x00000008540c723c */ /* 0x042fec00000418ff */
[C---:B---3--:R-:W-:Y:S06]  /*5d20*/  HMMA.16816.F32.BF16 R20, R84.reuse, R16, RZ ;  /* 0x000000105414723c */ /* 0x048fec00000418ff */
[C---:B------:R-:W-:Y:S06]  /*5d30*/  HMMA.16816.F32.BF16 R8, R84.reuse, R10, RZ ;  /* 0x0000000a5408723c */ /* 0x040fec00000418ff */
[----:B------:R-:W-:Y:S06]  /*5d40*/  HMMA.16816.F32.BF16 R16, R84, R18, RZ ;  /* 0x000000125410723c */ /* 0x000fec00000418ff */
[C---:B----4-:R-:W-:Y:S06]  /*5d50*/  HMMA.16816.F32.BF16 R12, R32.reuse, R4, R12 ;  /* 0x00000004200c723c */ /* 0x050fec000004180c */
[C---:B-----5:R-:W-:Y:S06]  /*5d60*/  HMMA.16816.F32.BF16 R20, R32.reuse, R24, R20 ;  /* 0x000000182014723c */ /* 0x060fec0000041814 */
[C---:B------:R-:W-:Y:S06]  /*5d70*/  HMMA.16816.F32.BF16 R8, R32.reuse, R6, R8 ;  /* 0x000000062008723c */ /* 0x040fec0000041808 */
[----:B------:R-:W-:Y:S06]  /*5d80*/  HMMA.16816.F32.BF16 R16, R32, R26, R16 ;  /* 0x0000001a2010723c */ /* 0x000fec0000041810 */
[C---:B--2---:R-:W-:Y:S06]  /*5d90*/  HMMA.16816.F32.BF16 R4, R84.reuse, R28, RZ ;  /* 0x0000001c5404723c */ /* 0x044fec00000418ff */
        /* <DEDUP_REMOVED lines=97> */
[----:B------:R-:W-:Y:S01]  /*63b0*/  FFMA.FTZ R13, R3, R34, R13 ;  /* 0x00000022030d7223 */ /* 0x000fe2000001000d */
        /* <DEDUP_REMOVED lines=44> */
[----:B------:R-:W-:Y:S01]  /*6680*/  FSEL R110, R7, -INF , !P4 ;  /* 0xff800000076e7808 */ /* 0x000fe20006000000 */
[----:B------:R-:W-:Y:S01]  /*6690*/  VIADD R5, R32, 0x31 ;  /* 0x0000003120057836 */ /* 0x000fe20000000000 */
        /* <DEDUP_REMOVED lines=8> */
[----:B------:R-:W-:Y:S02]  /*6720*/  I2FP.F32.S32 R6, R6 ;  /* 0x0000000600067245 */ /* 0x000fe40000201400 */
[----:B------:R-:W-:Y:S02]  /*6730*/  FSEL R111, R28, -INF , !P3 ;  /* 0xff8000001c6f7808 */ /* 0x000fe40005800000 */
[----:B------:R-:W-:Y:S01]  /*6740*/  ISETP.GE.AND P3, PT, R4, R102, PT ;  /* 0x000000660400720c */ /* 0x000fe20003f66270 */
[CC--:B------:R-:W-:Y:S01]  /*6750*/  FFMA.FTZ R24, R3.reuse, R6.reuse, R24 ;  /* 0x0000000603187223 */ /* 0x0c0fe20000010018 */
        /* <DEDUP_REMOVED lines=20> */
[----:B------:R-:W-:Y:S01]  /*68a0*/  ISETP.GE.AND P5, PT, R32, R103, PT ;  /* 0x000000672000720c */ /* 0x000fe20003fa6270 */
[----:B------:R-:W-:Y:S01]  /*68b0*/  FFMA.FTZ R4, R3, R4, R22 ;  /* 0x0000000403047223 */ /* 0x000fe20000010016 */
[----:B------:R-:W-:-:S02]  /*68c0*/  FSEL R114, R84, -INF , !P4 ;  /* 0xff80000054727808 */ /* 0x000fc40006000000 */
[----:B------:R-:W-:Y:S02]  /*68d0*/  FSEL R113, R86, -INF , !P3 ;  /* 0xff80000056717808 */ /* 0x000fe40005800000 */
[----:B------:R-:W-:Y:S02]  /*68e0*/  FSEL R5, R5, -INF , !P5 ;  /* 0xff80000005057808 */ /* 0x000fe40006800000 */
[C---:B------:R-:W-:Y:S02]  /*68f0*/  ISETP.GE.AND P3, PT, R6.reuse, R103, PT ;  /* 0x000000670600720c */ /* 0x040fe40003f66270 */
[----:B------:R-:W-:Y:S02]  /*6900*/  ISETP.GE.AND P5, PT, R6, R102, PT ;  /* 0x000000660600720c */ /* 0x000fe40003fa6270 */
[----:B------:R-:W-:Y:S02]  /*6910*/  I2FP.F32.S32 R6, R6 ;  /* 0x0000000600067245 */ /* 0x000fe40000201400 */
[----:B------:R-:W-:-:S03]  /*6920*/  ISETP.GE.AND P4, PT, R32, R102, PT ;  /* 0x000000662000720c */ /* 0x000fc60003f86270 */
[CC--:B------:R-:W-:Y:S01]  /*6930*/  FFMA.FTZ R85, R3.reuse, R6.reuse, R85 ;  /* 0x0000000603557223 */ /* 0x0c0fe20000010055 */
[----:B------:R-:W-:Y:S01]  /*6940*/  FFMA.FTZ R87, R3, R6, R87 ;  /* 0x0000000603577223 */ /* 0x000fe20000010057 */
[----:B------:R-:W-:Y:S02]  /*6950*/  FSEL R4, R4, -INF , !P4 ;  /* 0xff80000004047808 */ /* 0x000fe40006000000 */
[----:B------:R-:W-:Y:S02]  /*6960*/  LEA R138, P4, R101, UR8, 0x1 ;  /* 0x00000008658a7c11 */ /* 0x000fe4000f8808ff */
[----:B------:R-:W-:Y:S02]  /*6970*/  FSEL R103, R85, -INF , !P3 ;  /* 0xff80000055677808 */ /* 0x000fe40005800000 */
[----:B------:R-:W-:Y:S02]  /*6980*/  ISETP.GT.AND P3, PT, R128, R123, PT ;  /* 0x0000007b8000720c */ /* 0x000fe40003f64270 */
[----:B------:R-:W-:-:S02]  /*6990*/  LEA.HI.X R137, R101, UR9, R100, 0x1, P4 ;  /* 0x0000000965897c11 */ /* 0x000fc4000a0f0c64 */
[----:B------:R-:W-:-:S09]  /*69a0*/  FSEL R102, R87, -INF , !P5 ;  /* 0xff80000057667808 */ /* 0x000fd20006800000 */
[----:B------:R-:W-:Y:S05]  /*69b0*/  @!P3 BRA `(.L_x_5857) ;  /* 0x0000000400f0b947 */ /* 0x000fea0003800000 */
[----:B------:R-:W-:Y:S05]  /*69c0*/  @!P6 BRA `(.L_x_5858) ;  /* 0x0000000000f4e947 */ /* 0x000fea0003800000 */
[----:B------:R-:W1:Y:S01]  /*69d0*/  LDC R9, c[0x0][0x380] ;  /* 0x0000e000ff097b82 */ /* 0x000e620000000800 */
[----:B------:R-:W-:Y:S01]  /*69e0*/  SHF.L.U32 R10, R128, 0x6, RZ ;  /* 0x00000006800a7819 */ /* 0x000fe200000006ff */
[----:B------:R-:W-:Y:S01]  /*69f0*/  ULDC.64 UR4, c[0x0][0x230] ;  /* 0x00008c0000047ab9 */ /* 0x000fe20000000a00 */
[----:B-1----:R-:W-:-:S04]  /*6a00*/  IABS R8, R9 ;  /* 0x0000000900087213 */ /* 0x002fc80000000000 */
[----:B------:R-:W1:Y:S08]  /*6a10*/  I2F.RP R13, R8 ;  /* 0x00000008000d7306 */ /* 0x000e700000209400 */
[----:B-1----:R-:W1:Y:S02]  /*6a20*/  MUFU.RCP R14, R13 ;  /* 0x0000000d000e7308 */ /* 0x002e640000001000 */
[----:B-1----:R-:W-:-:S06]  /*6a30*/  VIADD R14, R14, 0xffffffe ;  /* 0x0ffffffe0e0e7836 */ /* 0x002fcc0000000000 */
[----:B------:R-:W1:Y:S02]  /*6a40*/  F2I.FTZ.U32.TRUNC.NTZ R7, R14 ;  /* 0x0000000e00077305 */ /* 0x000e64000021f000 */
[----:B-1----:R-:W-:Y:S02]  /*6a50*/  IADD3 R6, RZ, -R7, RZ ;  /* 0x80000007ff067210 */ /* 0x002fe40007ffe0ff */
[----:B------:R-:W-:-:S03]  /*6a60*/  IADD3 R14, R10, -0x40, RZ ;  /* 0xffffffc00a0e7810 */ /* 0x000fc60007ffe0ff */
[----:B------:R-:W-:Y:S02]  /*6a70*/  IMAD R11, R6, R8, RZ ;  /* 0x00000008060b7224 */ /* 0x000fe400078e02ff */
[----:B------:R-:W-:-:S04]  /*6a80*/  IMAD.MOV.U32 R6, RZ, RZ, RZ ;  /* 0x000000ffff067224 */ /* 0x000fc800078e00ff */
        /* <DEDUP_REMOVED lines=45> */
[----:B------:R-:W-:Y:S02]  /*6d60*/  IMAD R7, R6, UR5, R7 ;  /* 0x0000000506077c24 */ /* 0x000fe4000f8e0207 */
[----:B------:R-:W-:-:S03]  /*6d70*/  IMAD.MOV.U32 R6, RZ, RZ, R8 ;  /* 0x000000ffff067224 */ /* 0x000fc600078e0008 */
[----:B------:R-:W-:Y:S01]  /*6d80*/  IADD3 R7, R9, R7, RZ ;  /* 0x0000000709077210 */ /* 0x000fe20007ffe0ff */
[----:B------:R-:W-:Y:S06]  /*6d90*/  BRA `(.L_x_5859) ;  /* 0x0000000000087947 */ /* 0x000fec0003800000 */
.L_x_5858:
[----:B------:R-:W-:-:S04]  /*6da0*/  LEA R6, -R98, RZ, 0x6 ;  /* 0x000000ff62067211 */ /* 0x000fc800078e31ff */
[----:B------:R-:W-:-:S07]  /*6db0*/  SHF.R.S32.HI R7, RZ, 0x1f, R6 ;  /* 0x0000001fff077819 */ /* 0x000fce0000011406 */
.L_x_5859:
        /* <DEDUP_REMOVED lines=16> */
[----:B------:R-:W-:-:S02]  /*6ec0*/  @!P0 IADD3 R9, P4, R101, R6, RZ ;  /* 0x0000000665098210 */ /* 0x000fc40007f9e0ff */
[----:B------:R-:W-:Y:S01]  /*6ed0*/  IADD3 R6, P5, R125, R6, RZ ;  /* 0x000000067d067210 */ /* 0x000fe20007fbe0ff */
[----:B------:R1:W-:Y:S02]  /*6ee0*/  @P1 STS.128 [R129+0x4000], RZ ;  /* 0x004000ff81001388 */ /* 0x0003e40000000c00 */
[--C-:B------:R-:W-:Y:S01]  /*6ef0*/  @!P0 IMAD.X R8, R100, 0x1, R7.reuse, P4 ;  /* 0x0000000164088824 */ /* 0x100fe200020e0607 */
[C---:B------:R-:W-:Y:S01]  /*6f00*/  @!P0 LEA R14, P4, R9.reuse, UR8, 0x1 ;  /* 0x00000008090e8c11 */ /* 0x040fe2000f8808ff */
[----:B------:R-:W-:Y:S01]  /*6f10*/  IMAD.X R7, R124, 0x1, R7, P5 ;  /* 0x000000017c077824 */ /* 0x000fe200028e0607 */
[----:B------:R-:W-:Y:S01]  /*6f20*/  @!PT LDS RZ, [RZ] ;  /* 0x00000000fffff984 */ /* 0x000fe20000000800 */
[----:B------:R-:W-:Y:S01]  /*6f30*/  @!PT LDS RZ, [RZ] ;  /* 0x00000000fffff984 */ /* 0x000fe20000000800 */
[----:B------:R-:W-:Y:S01]  /*6f40*/  @!PT LDS RZ, [RZ] ;  /* 0x00000000fffff984 */ /* 0x000fe20000000800 */
[----:B------:R1:W-:Y:S02]  /*6f50*/  @!P1 LDGSTS.E.BYPASS.LTC128B.128 [R129+0x4000], desc[UR10][R10.64+0x40] ;  /* 0x040000400a819fae */ /* 0x0003e4000b901d4a */
[----:B------:R-:W-:Y:S02]  /*6f60*/  @!P0 LEA.HI.X R15, R9, UR9, R8, 0x1, P4 ;  /* 0x00000009090f8c11 */ /* 0x000fe4000a0f0c08 */
[C---:B------:R-:W-:Y:S01]  /*6f70*/  @!P2 LEA R8, P4, R98.reuse, R138, 0x6 ;  /* 0x0000008a6208a211 */ /* 0x040fe200078830ff */
[----:B------:R1:W-:Y:S03]  /*6f80*/  @P0 STS.128 [R129+0x5000], RZ ;  /* 0x005000ff81000388 */ /* 0x0003e60000000c00 */
[----:B------:R-:W-:Y:S01]  /*6f90*/  @!P2 LEA.HI.X R9, R98, R137, R99, 0x6, P4 ;  /* 0x000000896209a211 */ /* 0x000fe200020f3463 */
[----:B------:R-:W-:Y:S01]  /*6fa0*/  @!PT LDS RZ, [RZ] ;  /* 0x00000000fffff984 */ /* 0x000fe20000000800 */
[----:B------:R-:W-:Y:S01]  /*6fb0*/  @!PT LDS RZ, [RZ] ;  /* 0x00000000fffff984 */ /* 0x000fe20000000800 */
[----:B------:R-:W-:Y:S01]  /*6fc0*/  @!PT LDS RZ, [RZ] ;  /* 0x00000000fffff984 */ /* 0x000fe20000000800 */
[----:B------:R1:W-:Y:S01]  /*6fd0*/  @!P0 LDGSTS.E.BYPASS.LTC128B.128 [R129+0x5000], desc[UR10][R14.64+0x80] ;  /* 0x050000800e818fae */ /* 0x0003e2000b901d4a */
[----:B------:R-:W-:-:S03]  /*6fe0*/  @!P1 IADD3 R20, P4, R101, R6, RZ ;  /* 0x0000000665149210 */ /* 0x000fc60007f9e0ff */
[----:B------:R1:W-:Y:S02]  /*6ff0*/  @P2 STS.128 [R129+0x3800], RZ ;  /* 0x003800ff81002388 */ /* 0x0003e40000000c00 */
[----:B------:R-:W-:Y:S02]  /*7000*/  @!P1 IMAD.X R13, R100, 0x1, R7, P4 ;  /* 0x00000001640d9824 */ /* 0x000fe400020e0607 */
[----:B------:R-:W-:Y:S01]  /*7010*/  @!PT LDS RZ, [RZ] ;  /* 0x00000000fffff984 */ /* 0x000fe20000000800 */
[----:B------:R-:W-:Y:S01]  /*7020*/  @!PT LDS RZ, [RZ] ;  /* 0x00000000fffff984 */ /* 0x000fe20000000800 */
[----:B------:R-:W-:Y:S01]  /*7030*/  @!PT LDS RZ, [RZ] ;  /* 0x00000000fffff984 */ /* 0x000fe20000000800 */
[----:B------:R1:W-:Y:S01]  /*7040*/  @!P2 LDGSTS.E.BYPASS.LTC128B.128 [R129+0x3800], desc[UR10][R8.64] ;  /* 0x038000000881afae */ /* 0x0003e2000b901d4a */
[----:B--2---:R-:W-:-:S03]  /*7050*/  @!P1 LEA R24, P4, R20, UR8, 0x1 ;  /* 0x0000000814189c11 */ /* 0x004fc6000f8808ff */
[----:B------:R1:W-:Y:S01]  /*7060*/  @P1 STS.128 [R129+0x4800], RZ ;  /* 0x004800ff81001388 */ /* 0x0003e20000000c00 */
[----:B------:R-:W-:-:S05]  /*7070*/  @!P1 LEA.HI.X R25, R20, UR9, R13, 0x1, P4 ;  /* 0x0000000914199c11 */ /* 0x000fca000a0f0c0d */
        /* <DEDUP_REMOVED lines=14> */
.L_x_5861:
[----:B------:R-:W-:Y:S05]  /*7160*/  BSYNC B0 ;  /* 0x0000000000007941 */ /* 0x000fea0003800000 */
.L_x_5860:
[----:B------:R-:W0:Y:S02]  /*7170*/  LDGDEPBAR ;  /* 0x00000000000079af */ /* 0x000e240000000000 */
.L_x_5857:
[----:B------:R-:W-:Y:S01]  /*7180*/  FMNMX.FTZ R6, R2, R5, !PT ;  /* 0x0000000502067209 */ /* 0x000fe20007810000 */
[----:B-1----:R-:W-:Y:S01]  /*7190*/  LDSM.16.MT88.4 R24, [R118+0x7000] ;  /* 0x007000007618783b */ /* 0x002fe20000004200 */
[----:B--2---:R-:W-:Y:S02]  /*71a0*/  FMNMX.FTZ R9, R0, R4, !PT ;  /* 0x0000000400097209 */ /* 0x004fe40007810000 */
        /* <DEDUP_REMOVED lines=40> */
[----:B------:R-:W-:-:S05]  /*7430*/  FMUL.FTZ R146, R89, UR12 ;  /* 0x0000000c59927c20 */ /* 0x000fca0008410000 */
[----:B------:R-:W-:-:S05]  /*7440*/  FSEL R146, R146, RZ, P1 ;  /* 0x000000ff92927208 */ /* 0x000fca0000800000 */
[--C-:B------:R-:W-:Y:S01]  /*7450*/  FFMA.FTZ R149, R5, UR12, -R146.reuse ;  /* 0x0000000c05957c23 */ /* 0x100fe20008010892 */
[----:B------:R-:W-:Y:S01]  /*7460*/  FSEL R5, R89, RZ, P1 ;  /* 0x000000ff59057208 */ /* 0x000fe20000800000 */
[--C-:B------:R-:W-:Y:S01]  /*7470*/  FFMA.FTZ R93, R23, UR12, -R146.reuse ;  /* 0x0000000c175d7c23 */ /* 0x100fe20008010892 */
[--C-:B------:R-:W-:Y:S01]  /*7480*/  FFMA.FTZ R94, R21, UR12, -R146.reuse ;  /* 0x0000000c155e7c23 */ /* 0x100fe20008010892 */
[----:B--2---:R-:W-:Y:S01]  /*7490*/  FMNMX.FTZ R88, R7, R88, !PT ;  /* 0x0000005807587209 */ /* 0x004fe20007810000 */
[--C-:B------:R-:W-:Y:S01]  /*74a0*/  FFMA.FTZ R91, R17, UR12, -R146.reuse ;  /* 0x0000000c115b7c23 */ /* 0x100fe20008010892 */
[----:B------:R-:W-:Y:S01]  /*74b0*/  FADD.FTZ R148, R2, -R5 ;  /* 0x8000000502947221 */ /* 0x000fe20000010000 */
[----:B------:R-:W-:Y:S01]  /*74c0*/  MUFU.EX2 R149, R149 ;  /* 0x0000009500957308 */ /* 0x000fe20000000800 */
[C---:B------:R-:W-:Y:S01]  /*74d0*/  FSETP.NEU.FTZ.AND P0, PT, R88.reuse, -INF , PT ;  /* 0xff8000005800780b */ /* 0x040fe20003f1d000 */
[----:B------:R-:W-:Y:S01]  /*74e0*/  FMUL.FTZ R147, R88, UR12 ;  /* 0x0000000c58937c20 */ /* 0x000fe20008410000 */
[----:B------:R-:W-:Y:S01]  /*74f0*/  FMUL.FTZ R148, R148, UR12 ;  /* 0x0000000c94947c20 */ /* 0x000fe20008410000 */
[--C-:B------:R-:W-:Y:S01]  /*7500*/  FFMA.FTZ R143, R141, UR12, -R146.reuse ;  /* 0x0000000c8d8f7c23 */ /* 0x100fe20008010892 */
[----:B------:R-:W-:Y:S01]  /*7510*/  FSEL R5, R88, RZ, P0 ;  /* 0x000000ff58057208 */ /* 0x000fe20000000000 */
[--C-:B------:R-:W-:Y:S01]  /*7520*/  FFMA.FTZ R140, R153, UR12, -R146.reuse ;  /* 0x0000000c998c7c23 */ /* 0x100fe20008010892 */
[----:B------:R-:W-:Y:S01]  /*7530*/  FSEL R147, R147, RZ, P0 ;  /* 0x000000ff93937208 */ /* 0x000fe20000000000 */
[----:B------:R-:W1:Y:S01]  /*7540*/  MUFU.EX2 R93, R93 ;  /* 0x0000005d005d7308 */ /* 0x000e620000000800 */
        /* <DEDUP_REMOVED lines=26> */
[----:B------:R-:W-:-:S06]  /*76f0*/  FFMA.FTZ R103, R103, UR12, -R146 ;  /* 0x0000000c67677c23 */ /* 0x000fcc0008010892 */
        /* <DEDUP_REMOVED lines=54> */
[C---:B--2---:R-:W-:Y:S01]  /*7a60*/  HMMA.16816.F32.BF16 R12, R84.reuse, R16, R12 ;  /* 0x00000010540c723c */ /* 0x044fe2000004180c */
[----:B------:R-:W-:Y:S01]  /*7a70*/  FMUL.FTZ R39, R71, R2 ;  /* 0x0000000247277220 */ /* 0x000fe20000410000 */
[-C--:B------:R-:W-:Y:S01]  /*7a80*/  FMUL.FTZ R72, R72, R148.reuse ;  /* 0x0000009448487220 */ /* 0x080fe20000410000 */
[----:B------:R-:W-:Y:S01]  /*7a90*/  MUFU.EX2 R141, R141 ;  /* 0x0000008d008d7308 */ /* 0x000fe20000000800 */
[----:B------:R-:W-:Y:S01]  /*7aa0*/  FMUL.FTZ R73, R73, R148 ;  /* 0x0000009449497220 */ /* 0x000fe20000410000 */
[-C--:B------:R-:W-:Y:S01]  /*7ab0*/  FMUL.FTZ R74, R74, R2.reuse ;  /* 0x000000024a4a7220 */ /* 0x080fe20000410000 */
[C---:B------:R-:W-:Y:S01]  /*7ac0*/  HMMA.16816.F32.BF16 R16, R84.reuse, R18, R48 ;  /* 0x000000125410723c */ /* 0x040fe20000041830 */
[----:B------:R-:W-:Y:S01]  /*7ad0*/  FMUL.FTZ R75, R75, R2 ;  /* 0x000000024b4b7220 */ /* 0x000fe20000410000 */
[----:B------:R-:W2:Y:S01]  /*7ae0*/  LDSM.16.MT88.4 R48, [R116+0x8000] ;  /* 0x008000007430783b */ /* 0x000ea20000004200 */
[-C--:B------:R-:W-:Y:S01]  /*7af0*/  FMUL.FTZ R44, R76, R148.reuse ;  /* 0x000000944c2c7220 */ /* 0x080fe20000410000 */
[----:B------:R-:W-:Y:S01]  /*7b00*/  FMUL.FTZ R45, R77, R148 ;  /* 0x000000944d2d7220 */ /* 0x000fe20000410000 */
[----:B------:R-:W4:Y:S01]  /*7b10*/  MUFU.EX2 R136, R136 ;  /* 0x0000008800887308 */ /* 0x000f220000000800 */
[----:B---3--:R-:W-:Y:S01]  /*7b20*/  F2FP.BF16.F32.PACK_AB R54, R100, R101 ;  /* 0x000000656436723e */ /* 0x008fe200000010ff */
[C---:B------:R-:W-:Y:S01]  /*7b30*/  HMMA.16816.F32.BF16 R28, R84.reuse, R32, R28 ;  /* 0x00000020541c723c */ /* 0x040fe2000004181c */
[-C--:B------:R-:W-:Y:S01]  /*7b40*/  FMUL.FTZ R46, R78, R2.reuse ;  /* 0x000000024e2e7220 */ /* 0x080fe20000410000 */
[----:B------:R-:W-:Y:S01]  /*7b50*/  FMUL.FTZ R47, R79, R2 ;  /* 0x000000024f2f7220 */ /* 0x000fe20000410000 */
[-C--:B------:R-:W-:Y:S01]  /*7b60*/  FMUL.FTZ R80, R80, R148.reuse ;  /* 0x0000009450507220 */ /* 0x080fe20000410000 */
[----:B------:R-:W-:Y:S01]  /*7b70*/  FMUL.FTZ R81, R81, R148 ;  /* 0x0000009451517220 */ /* 0x000fe20000410000 */
[-C--:B------:R-:W-:Y:S01]  /*7b80*/  FMUL.FTZ R82, R82, R2.reuse ;  /* 0x0000000252527220 */ /* 0x080fe20000410000 */
[----:B------:R-:W-:Y:S01]  /*7b90*/  MUFU.EX2 R99, R99 ;  /* 0x0000006300637308 */ /* 0x000fe20000000800 */
[----:B------:R-:W-:Y:S01]  /*7ba0*/  HMMA.16816.F32.BF16 R32, R84, R34, R64 ;  /* 0x000000225420723c */ /* 0x000fe20000041840 */
[----:B------:R-:W-:Y:S01]  /*7bb0*/  FMUL.FTZ R83, R83, R2 ;  /* 0x0000000253537220 */ /* 0x000fe20000410000 */
[----:B------:R-:W-:Y:S01]  /*7bc0*/  LDSM.16.MT88.4 R60, [R118+0x6800] ;  /* 0x00680000763c783b */ /* 0x000fe20000004200 */
[----:B------:R-:W-:Y:S01]  /*7bd0*/  FFMA.FTZ R142, R142, R148, R149 ;  /* 0x000000948e8e7223 */ /* 0x000fe20000010095 */
[----:B------:R-:W-:-:S03]  /*7be0*/  FFMA.FTZ R139, R139, R2, R92 ;  /* 0x000000028b8b7223 */ /* 0x000fc6000001005c */
[----:B------:R-:W3:Y:S01]  /*7bf0*/  MUFU.EX2 R98, R98 ;  /* 0x0000006200627308 */ /* 0x000ee20000000800 */
[----:B----4-:R-:W-:Y:S01]  /*7c00*/  F2FP.BF16.F32.PACK_AB R53, R136, R141 ;  /* 0x0000008d8835723e */ /* 0x010fe200000010ff */
[--C-:B------:R-:W-:Y:S01]  /*7c10*/  FFMA.FTZ R65, R106, UR12, -R147.reuse ;  /* 0x0000000c6a417c23 */ /* 0x100fe20008010893 */
[--C-:B------:R-:W-:Y:S01]  /*7c20*/  FFMA.FTZ R66, R104, UR12, -R146.reuse ;  /* 0x0000000c68427c23 */ /* 0x100fe20008010892 */
[--C-:B------:R-:W-:Y:S01]  /*7c30*/  FFMA.FTZ R106, R112, UR12, -R147.reuse ;  /* 0x0000000c706a7c23 */ /* 0x100fe20008010893 */
[--C-:B------:R-:W-:Y:S01]  /*7c40*/  FFMA.FTZ R64, R113, UR12, -R147.reuse ;  /* 0x0000000c71407c23 */ /* 0x100fe20008010893 */
[----:B------:R-:W-:Y:S01]  /*7c50*/  FFMA.FTZ R104, R114, UR12, -R146 ;  /* 0x0000000c72687c23 */ /* 0x000fe20008010892 */
[----:B------:R-:W-:Y:S01]  /*7c60*/  FFMA.FTZ R147, R102, UR12, -R147 ;  /* 0x0000000c66937c23 */ /* 0x000fe20008010893 */
        /* <DEDUP_REMOVED lines=14> */
[----:B------:R-:W-:Y:S01]  /*7d50*/  FADD.FTZ R141, R141, R0 ;  /* 0x000000008d8d7221 */ /* 0x000fe20000010000 */
[----:B------:R-:W-:Y:S01]  /*7d60*/  MOV R2, R89 ;  /* 0x0000005900027202 */ /* 0x000fe20000000f00 */
[----:B------:R-:W-:Y:S01]  /*7d70*/  MUFU.EX2 R105, R105 ;  /* 0x0000006900697308 */ /* 0x000fe20000000800 */
[----:B------:R-:W-:Y:S01]  /*7d80*/  HMMA.16816.F32.BF16 R4, R52, R56, R4 ;  /* 0x000000383404723c */ /* 0x000fe20000041804 */
[----:B------:R-:W-:Y:S01]  /*7d90*/  FADD.FTZ R140, R140, R143 ;  /* 0x0000008f8c8c7221 */ /* 0x000fe20000010000 */
[----:B------:R-:W-:-:S04]  /*7da0*/  FADD.FTZ R136, R136, R141 ;  /* 0x0000008d88887221 */ /* 0x000fc80000010000 */
[----:B------:R-:W-:Y:S01]  /*7db0*/  HMMA.16816.F32.BF16 R8, R52, R58, R8 ;  /* 0x0000003a3408723c */ /* 0x000fe20000041808 */
[----:B------:R-:W1:Y:S01]  /*7dc0*/  LDSM.16.MT88.4 R56, [R116+0x6400] ;  /* 0x006400007438783b */ /* 0x000e620000004200 */
[----:B------:R-:W-:Y:S01]  /*7dd0*/  MUFU.EX2 R134, R134 ;  /* 0x0000008600867308 */ /* 0x000fe20000000800 */
[----:B------:R-:W-:-:S03]  /*7de0*/  FADD.FTZ R99, R99, R136 ;  /* 0x0000008863637221 */ /* 0x000fc60000010000 */
[----:B------:R-:W-:Y:S01]  /*7df0*/  HMMA.16816.F32.BF16 R48, R84, R50, R80 ;  /* 0x000000325430723c */ /* 0x000fe20000041850 */
[----:B------:R-:W-:Y:S01]  /*7e00*/  LDSM.16.MT88.4 R80, [R116+0x8800] ;  /* 0x008800007450783b */ /* 0x000fe20000004200 */
[----:B------:R-:W-:Y:S02]  /*7e10*/  FADD.FTZ R98, R98, R99 ;  /* 0x0000006362627221 */ /* 0x000fe40000010000 */
        /* <DEDUP_REMOVED lines=59> */
[C---:B-----5:R-:W-:Y:S06]  /*81d0*/  HMMA.16816.F32.BF16 R68, R84.reuse, R8, R68 ;  /* 0x000000085444723c */ /* 0x060fec0000041844 */
[----:B------:R-:W-:Y:S01]  /*81e0*/  HMMA.16816.F32.BF16 R60, R84, R64, R28 ;  /* 0x00000040543c723c */ /* 0x000fe2000004181c */
[----:B------:R-:W-:-:S04]  /*81f0*/  FADD.FTZ R9, R101, R140 ;  /* 0x0000008c65097221 */ /* 0x000fc80000010000 */
[----:B------:R-:W-:Y:S01]  /*8200*/  FADD.FTZ R9, R100, R9 ;  /* 0x0000000964097221 */ /* 0x000fe20000010000 */
[C---:B------:R-:W-:Y:S03]  /*8210*/  HMMA.16816.F32.BF16 R48, R84.reuse, R50, R16 ;  /* 0x000000325430723c */ /* 0x040fe60000041810 */
[----:B------:R-:W-:Y:S01]  /*8220*/  FADD.FTZ R0, R150, R9 ;  /* 0x0000000996007221 */ /* 0x000fe20000010000 */
[----:B------:R-:W-:Y:S02]  /*8230*/  FADD.FTZ R9, R111, R98 ;  /* 0x000000626f097221 */ /* 0x000fe40000010000 */
        /* <DEDUP_REMOVED lines=11> */
[----:B------:R-:W-:Y:S02]  /*82f0*/  MOV R0, R88 ;  /* 0x0000005800007202 */ /* 0x000fe40000000f00 */
[----:B------:R-:W-:Y:S01]  /*8300*/  FADD.FTZ R107, R107, R102 ;  /* 0x000000666b6b7221 */ /* 0x000fe20000010000 */
[C---:B------:R-:W-:Y:S01]  /*8310*/  HMMA.16816.F32.BF16 R72, R84.reuse, R10, R72 ;  /* 0x0000000a5448723c */ /* 0x040fe20000041848 */
[----:B------:R-:W-:Y:S02]  /*8320*/  FADD.FTZ R113, R106, R113 ;  /* 0x000000716a717221 */ /* 0x000fe40000010000 */
[----:B------:R-:W-:Y:S02]  /*8330*/  FADD.FTZ R104, R104, R107 ;  /* 0x0000006b68687221 */ /* 0x000fe40000010000 */
[----:B------:R-:W-:Y:S01]  /*8340*/  FADD.FTZ R112, R112, R113 ;  /* 0x0000007170707221 */ /* 0x000fe20000010000 */
[----:B------:R-:W-:Y:S01]  /*8350*/  HMMA.16816.F32.BF16 R80, R84, R6, R80 ;  /* 0x000000065450723c */ /* 0x000fe20000041850 */
[----:B------:R-:W-:-:S02]  /*8360*/  FADD.FTZ R142, R103, R104 ;  /* 0x00000068678e7221 */ /* 0x000fc40000010000 */
[----:B------:R-:W-:-:S15]  /*8370*/  FADD.FTZ R139, R147, R112 ;  /* 0x00000070938b7221 */ /* 0x000fde0000010000 */
[----:B------:R-:W-:-:S06]  /*8380*/  NOP ;  /* 0x0000000000007918 */ /* 0x000fcc0000000000 */
.L_x_5854:
[----:B------:R-:W-:Y:S05]  /*8390*/  @!P3 BRA `(.L_x_5862) ;  /* 0x000000280088b947 */ /* 0x000fea0003800000 */
[----:B------:R-:W-:Y:S01]  /*83a0*/  IMAD.U32 R136, R96, -0x40, RZ ;  /* 0xffffffc060887824 */ /* 0x000fe200078e00ff */
[----:B------:R-:W-:Y:S01]  /*83b0*/  MOV R87, R0 ;  /* 0x0000000000577202 */ /* 0x000fe20000000f00 */
[----:B------:R-:W-:Y:S01]  /*83c0*/  IMAD.MOV.U32 R85, RZ, RZ, R2 ;  /* 0x000000ffff557224 */ /* 0x000fe200078e0002 */
[----:B------:R-:W-:Y:S01]  /*83d0*/  ULDC UR5, c[0x0][0x2d0] ;  /* 0x0000b40000057ab9 */ /* 0x000fe20000000800 */
[----:B------:R-:W-:Y:S01]  /*83e0*/  ULDC UR4, c[0x0][0x2ec] ;  /* 0x0000bb0000047ab9 */ /* 0x000fe20000000800 */
[----:B------:R-:W-:-:S07]  /*83f0*/  SHF.R.S32.HI R134, RZ, 0x1f, R136 ;  /* 0x0000001fff867819 */ /* 0x000fce0000011488 */
.L_x_5866:
        /* <DEDUP_REMOVED lines=74> */
.L_x_5863:
        /* <DEDUP_REMOVED lines=127> */
[----:B------:R-:W1:Y:S02]  /*9090*/  LDC R2, c[0x0][0x248] ;  /* 0x00009200ff027b82 */ /* 0x000e640000000800 */
[----:B-1----:R-:W-:Y:S04]  /*90a0*/  LEA R94, -R2, RZ, 0x6 ;  /* 0x000000ff025e7211 */ /* 0x002fe800078e31ff */
[----:B------:R-:W-:Y:S01]  /*90b0*/  SHF.R.S32.HI R91, RZ, 0x1f, R94 ;  /* 0x0000001fff5b7819 */ /* 0x000fe2000001145e */
        /* <DEDUP_REMOVED lines=52> */
[----:B------:R-:W-:Y:S04]  /*9400*/  IMAD R93, R93, R2, RZ ;  /* 0x000000025d5d7224 */ /* 0x000fe800078e02ff */
[C---:B-1----:R-:W-:Y:S02]  /*9410*/  IMAD R93, R95.reuse, R84, R93 ;  /* 0x000000545f5d7224 */ /* 0x042fe400078e025d */
[----:B------:R-:W-:Y:S04]  /*9420*/  IMAD.WIDE.U32 R94, R95, R2, RZ ;  /* 0x000000025f5e7225 */ /* 0x000fe800078e00ff */
[----:B------:R-:W-:Y:S01]  /*9430*/  IMAD.IADD R95, R95, 0x1, R93 ;  /* 0x000000015f5f7824 */ /* 0x000fe200078e025d */
[----:B--2---:R-:W-:Y:S04]  /*9440*/  IADD3 R86, -R91, R86, RZ ;  /* 0x000000565b567210 */ /* 0x004fe80007ffe1ff */
[----:B------:R-:W-:Y:S01]  /*9450*/  SHF.R.S32.HI R91, RZ, 0x1f, R86 ;  /* 0x0000001fff5b7819 */ /* 0x000fe20000011456 */
[CC--:B---3--:R-:W-:Y:S04]  /*9460*/  IMAD.WIDE.U32 R94, R86.reuse, R88.reuse, R94 ;  /* 0x00000058565e7225 */ /* 0x0c8fe800078e005e */
[----:B------:R-:W-:Y:S04]  /*9470*/  IMAD R91, R91, R88, RZ ;  /* 0x000000585b5b7224 */ /* 0x000fe800078e02ff */
[----:B------:R-:W-:Y:S05]  /*9480*/  IMAD R91, R86, R89, R91 ;  /* 0x00000059565b7224 */ /* 0x000fea00078e025b */
[----:B------:R-:W-:Y:S07]  /*9490*/  IADD3 R91, R95, R91, RZ ;  /* 0x0000005b5f5b7210 */ /* 0x000fee0007ffe0ff */
.L_x_5865:
[----:B------:R1:W-:Y:S01]  /*94a0*/  @P3 STS [R129+0x3000], RZ ;  /* 0x003000ff81003388 */ /* 0x0003e20000000800 */
[C---:B------:R-:W-:Y:S01]  /*94b0*/  LEA R92, P4, R94.reuse, R138, 0x1 ;  /* 0x0000008a5e5c7211 */ /* 0x040fe200078808ff */
[----:B------:R-:W2:Y:S01]  /*94c0*/  @!P3 LDC R89, c[0x0][0x24c] ;  /* 0x00009300ff59bb82 */ /* 0x000ea20000000800 */
[----:B------:R-:W-:Y:S01]  /*94d0*/  IADD3 R0, P0, R125, R94, RZ ;  /* 0x0000005e7d007210 */ /* 0x000fe20007f1e0ff */
[----:B------:R1:W-:Y:S01]  /*94e0*/  @P3 STS [R129+0x3004], RZ ;  /* 0x003004ff81003388 */ /* 0x0003e20000000800 */
[-CC-:B------:R-:W-:Y:S02]  /*94f0*/  LEA.HI.X R93, R94, R137.reuse, R91.reuse, 0x1, P4 ;  /* 0x000000895e5d7211 */ /* 0x180fe400020f0c5b */
[----:B------:R-:W-:Y:S01]  /*9500*/  @!P3 LEA R88, P5, R2, R92, 0x6 ;  /* 0x0000005c0258b211 */ /* 0x000fe200078a30ff */
        /* <DEDUP_REMOVED lines=18> */
[----:B--2---:R-:W-:Y:S03]  /*9630*/  @!P3 LEA.HI.X R89, R2, R93, R89, 0x6, P5 ;  /* 0x0000005d0259b211 */ /* 0x004fe600028f3459 */
        /* <DEDUP_REMOVED lines=20> */
.L_x_5864:
        /* <DEDUP_REMOVED lines=9> */
[C---:B------:R-:W-:Y:S01]  /*9810*/  IADD3 R89, R0.reuse, 0x10, RZ ;  /* 0x0000001000597810 */ /* 0x040fe20007ffe0ff */
[CC--:B------:R-:W-:Y:S01]  /*9820*/  FFMA.FTZ R7, R3.reuse, R84.reuse, R7 ;  /* 0x0000005403077223 */ /* 0x0c0fe20000010007 */
[----:B------:R-:W-:Y:S01]  /*9830*/  I2FP.F32.S32 R91, R91 ;  /* 0x0000005b005b7245 */ /* 0x000fe20000201400 */
[C---:B------:R-:W-:Y:S01]  /*9840*/  FFMA.FTZ R5, R3.reuse, R84, R5 ;  /* 0x0000005403057223 */ /* 0x040fe20000010005 */
[----:B------:R-:W-:Y:S01]  /*9850*/  I2FP.F32.S32 R89, R89 ;  /* 0x0000005900597245 */ /* 0x000fe20000201400 */
[CC--:B------:R-:W-:Y:S01]  /*9860*/  FFMA.FTZ R11, R3.reuse, R2.reuse, R11 ;  /* 0x00000002030b7223 */ /* 0x0c0fe2000001000b */
[C---:B------:R-:W-:Y:S01]  /*9870*/  IADD3 R84, R0.reuse, 0x11, RZ ;  /* 0x0000001100547810 */ /* 0x040fe20007ffe0ff */
[C---:B------:R-:W-:Y:S01]  /*9880*/  FFMA.FTZ R9, R3.reuse, R2, R9 ;  /* 0x0000000203097223 */ /* 0x040fe20000010009 */
        /* <DEDUP_REMOVED lines=8> */
[----:B------:R-:W-:Y:S01]  /*9910*/  IADD3 R89, R0, 0x20, RZ ;  /* 0x0000002000597810 */ /* 0x000fe20007ffe0ff */
[CC--:B------:R-:W-:Y:S01]  /*9920*/  FFMA.FTZ R15, R3.reuse, R84.reuse, R15 ;  /* 0x00000054030f7223 */ /* 0x0c0fe2000001000f */
[----:B------:R-:W-:Y:S01]  /*9930*/  I2FP.F32.S32 R91, R91 ;  /* 0x0000005b005b7245 */ /* 0x000fe20000201400 */
[C---:B------:R-:W-:Y:S01]  /*9940*/  FFMA.FTZ R13, R3.reuse, R84, R13 ;  /* 0x00000054030d7223 */ /* 0x040fe2000001000d */
[----:B------:R-:W-:Y:S01]  /*9950*/  FMNMX.FTZ R86, R6, R87, !PT ;  /* 0x0000005706567209 */ /* 0x000fe20007810000 */
[CC--:B------:R-:W-:Y:S01]  /*9960*/  FFMA.FTZ R19, R3.reuse, R2.reuse, R19 ;  /* 0x0000000203137223 */ /* 0x0c0fe20000010013 */
[----:B------:R-:W-:Y:S01]  /*9970*/  I2FP.F32.S32 R89, R89 ;  /* 0x0000005900597245 */ /* 0x000fe20000201400 */
[C---:B------:R-:W-:Y:S01]  /*9980*/  FFMA.FTZ R17, R3.reuse, R2, R17 ;  /* 0x0000000203117223 */ /* 0x040fe20000010011 */
[----:B------:R-:W-:Y:S01]  /*9990*/  IADD3 R84, R0, 0x21, RZ ;  /* 0x0000002100547810 */ /* 0x000fe20007ffe0ff */
[CC--:B------:R-:W-:Y:S01]  /*99a0*/  FFMA.FTZ R18, R3.reuse, R91.reuse, R18 ;  /* 0x0000005b03127223 */ /* 0x0c0fe20000010012 */
[C---:B------:R-:W-:Y:S01]  /*99b0*/  FFMA.FTZ R16, R3.reuse, R91, R16 ;  /* 0x0000005b03107223 */ /* 0x040fe20000010010 */
[----:B------:R-:W-:Y:S01]  /*99c0*/  FMNMX.FTZ R2, R4, R85, !PT ;  /* 0x0000005504027209 */ /* 0x000fe20007810000 */
[-C--:B------:R-:W-:Y:S01]  /*99d0*/  FFMA.FTZ R22, R3, R89.reuse, R22 ;  /* 0x0000005903167223 */ /* 0x080fe20000010016 */
        /* <DEDUP_REMOVED lines=19> */
[----:B------:R-:W-:Y:S01]  /*9b10*/  IADD3 R88, R0, 0x28, RZ ;  /* 0x0000002800587810 */ /* 0x000fe20007ffe0ff */
[CC--:B------:R-:W-:Y:S01]  /*9b20*/  FFMA.FTZ R27, R3.reuse, R2.reuse, R27 ;  /* 0x00000002031b7223 */ /* 0x0c0fe2000001001b */
[----:B------:R-:W-:Y:S01]  /*9b30*/  FMNMX.FTZ R84, R16, R91, !PT ;  /* 0x0000005b10547209 */ /* 0x000fe20007810000 */
[----:B------:R-:W-:Y:S01]  /*9b40*/  FFMA.FTZ R25, R3, R2, R25 ;  /* 0x0000000203197223 */ /* 0x000fe20000010019 */
[----:B------:R-:W-:Y:S01]  /*9b50*/  FMNMX.FTZ R91, R19, R86, !PT ;  /* 0x00000056135b7209 */ /* 0x000fe20007810000 */
[CC--:B------:R-:W-:Y:S01]  /*9b60*/  FFMA.FTZ R30, R3.reuse, R89.reuse, R30 ;  /* 0x00000059031e7223 */ /* 0x0c0fe2000001001e */
        /* <DEDUP_REMOVED lines=45> */
[C---:B------:R-:W-:Y:S01]  /*9e40*/  FADD.FTZ R84, -R0.reuse, R87 ;  /* 0x0000005700547221 */ /* 0x040fe20000010100 */
[----:B------:R-:W-:Y:S01]  /*9e50*/  FMUL.FTZ R96, R0, UR4 ;  /* 0x0000000400607c20 */ /* 0x000fe20008410000 */
[----:B------:R-:W-:Y:S02]  /*9e60*/  FMUL.FTZ R87, R85, UR4 ;  /* 0x0000000455577c20 */ /* 0x000fe40008410000 */
        /* <DEDUP_REMOVED lines=74> */
[----:B------:R-:W-:Y:S01]  /*a310*/  FMUL.FTZ R81, R85, R81 ;  /* 0x0000005155517220 */ /* 0x000fe20000410000 */
[--C-:B------:R-:W-:Y:S01]  /*a320*/  FFMA.FTZ R109, R19, UR4, -R96.reuse ;  /* 0x00000004136d7c23 */ /* 0x100fe20008010860 */
[--C-:B------:R-:W-:Y:S01]  /*a330*/  FFMA.FTZ R111, R12, UR4, -R101.reuse ;  /* 0x000000040c6f7c23 */ /* 0x100fe20008010865 */
[--C-:B------:R-:W-:Y:S01]  /*a340*/  FFMA.FTZ R114, R13, UR4, -R101.reuse ;  /* 0x000000040d727c23 */ /* 0x100fe20008010865 */
[--C-:B------:R-:W-:Y:S01]  /*a350*/  FFMA.FTZ R113, R16, UR4, -R101.reuse ;  /* 0x0000000410717c23 */ /* 0x100fe20008010865 */
[--C-:B------:R-:W-:Y:S03]  /*a360*/  FFMA.FTZ R112, R17, UR4, -R101.reuse ;  /* 0x0000000411707c23 */ /* 0x100fe60008010865 */
[----:B------:R-:W-:Y:S01]  /*a370*/  MUFU.EX2 R115, R115 ;  /* 0x0000007300737308 */ /* 0x000fe20000000800 */
        /* <DEDUP_REMOVED lines=8> */
[----:B--2---:R-:W-:Y:S01]  /*a400*/  F2FP.BF16.F32.PACK_AB R90, R86, R105 ;  /* 0x00000069565a723e */ /* 0x004fe200000010ff */
[--C-:B------:R-:W-:Y:S01]  /*a410*/  FFMA.FTZ R149, R24, UR4, -R101.reuse ;  /* 0x0000000418957c23 */ /* 0x100fe20008010865 */
[----:B------:R-:W-:Y:S01]  /*a420*/  FFMA.FTZ R148, R25, UR4, -R101 ;  /* 0x0000000419947c23 */ /* 0x000fe20008010865 */
[--C-:B------:R-:W-:Y:S01]  /*a430*/  FFMA.FTZ R151, R30, UR4, -R96.reuse ;  /* 0x000000041e977c23 */ /* 0x100fe20008010860 */
[--C-:B------:R-:W-:Y:S01]  /*a440*/  FFMA.FTZ R152, R31, UR4, -R96.reuse ;  /* 0x000000041f987c23 */ /* 0x100fe20008010860 */
[--C-:B------:R-:W-:Y:S01]  /*a450*/  FFMA.FTZ R34, R34, UR4, -R96.reuse ;  /* 0x0000000422227c23 */ /* 0x100fe20008010860 */
[----:B------:R-:W-:Y:S01]  /*a460*/  FFMA.FTZ R154, R35, UR4, -R96 ;  /* 0x00000004239a7c23 */ /* 0x000fe20008010860 */
[C---:B-1----:R-:W-:Y:S01]  /*a470*/  HMMA.16816.F32.BF16 R36, R88.reuse, R92, R36 ;  /* 0x0000005c5824723c */ /* 0x042fe20000041824 */
[----:B------:R-:W-:Y:S01]  /*a480*/  LDSM.16.MT88.4 R96, [R116+0x6800] ;  /* 0x006800007460783b */ /* 0x000fe20000004200 */
[----:B------:R-:W-:Y:S03]  /*a490*/  MUFU.EX2 R146, R146 ;  /* 0x0000009200927308 */ /* 0x000fe60000000800 */
[----:B------:R-:W-:Y:S01]  /*a4a0*/  FFMA.FTZ R103, R84, R139, R103 ;  /* 0x0000008b54677223 */ /* 0x000fe20000010067 */
[C---:B------:R-:W-:Y:S03]  /*a4b0*/  HMMA.16816.F32.BF16 R40, R88.reuse, R94, R40 ;  /* 0x0000005e5828723c */ /* 0x040fe60000041828 */
[----:B------:R-:W1:Y:S03]  /*a4c0*/  LDSM.16.MT88.4 R92, [R116+0x6000] ;  /* 0x00600000745c783b */ /* 0x000e660000004200 */
[----:B------:R-:W-:Y:S01]  /*a4d0*/  MUFU.EX2 R145, R145 ;  /* 0x0000009100917308 */ /* 0x000fe20000000800 */
[--C-:B------:R-:W-:Y:S01]  /*a4e0*/  FFMA.FTZ R155, R29, UR4, -R101.reuse ;  /* 0x000000041d9b7c23 */ /* 0x100fe20008010865 */
[--C-:B------:R-:W-:Y:S03]  /*a4f0*/  FFMA.FTZ R29, R32, UR4, -R101.reuse ;  /* 0x00000004201d7c23 */ /* 0x100fe60008010865 */
[----:B------:R-:W-:Y:S01]  /*a500*/  FFMA.FTZ R35, R85, R142, R102 ;  /* 0x0000008e55237223 */ /* 0x000fe20000010066 */
[--C-:B------:R-:W-:Y:S01]  /*a510*/  FFMA.FTZ R153, R28, UR4, -R101.reuse ;  /* 0x000000041c997c23 */ /* 0x100fe20008010865 */
[----:B------:R-:W-:Y:S01]  /*a520*/  ISETP.GT.AND P0, PT, R128, R123, PT ;  /* 0x0000007b8000720c */ /* 0x000fe20003f04270 */
[----:B------:R-:W-:Y:S01]  /*a530*/  FFMA.FTZ R32, R33, UR4, -R101 ;  /* 0x0000000421207c23 */ /* 0x000fe20008010865 */
[----:B------:R-:W-:Y:S01]  /*a540*/  FADD.FTZ R156, R100, R103 ;  /* 0x00000067649c7221 */ /* 0x000fe20000010000 */
[----:B------:R-:W-:Y:S01]  /*a550*/  FADD.FTZ R106, R106, R35 ;  /* 0x000000236a6a7221 */ /* 0x000fe20000010000 */
[----:B------:R-:W-:Y:S01]  /*a560*/  LDSM.16.MT88.4 R100, [R118+0x6c00] ;  /* 0x006c00007664783b */ /* 0x000fe20000004200 */
[----:B------:R-:W-:Y:S01]  /*a570*/  MUFU.EX2 R143, R143 ;  /* 0x0000008f008f7308 */ /* 0x000fe20000000800 */
[----:B------:R-:W-:Y:S01]  /*a580*/  FADD.FTZ R107, R107, R156 ;  /* 0x0000009c6b6b7221 */ /* 0x000fe20000010000 */
[----:B------:R-:W-:Y:S01]  /*a590*/  FADD.FTZ R33, R105, R106 ;  /* 0x0000006a69217221 */ /* 0x000fe20000010000 */
[----:B------:R-:W-:Y:S02]  /*a5a0*/  MOV R87, R0 ;  /* 0x0000000000577202 */ /* 0x000fe40000000f00 */
[----:B------:R-:W-:Y:S01]  /*a5b0*/  MOV R85, R2 ;  /* 0x0000000200557202 */ /* 0x000fe20000000f00 */
[----:B------:R-:W-:Y:S04]  /*a5c0*/  FADD.FTZ R86, R86, R33 ;  /* 0x0000002156567221 */ /* 0x000fe80000010000 */
        /* <DEDUP_REMOVED lines=8> */
[----:B------:R2:W-:Y:S10]  /*a650*/  MUFU.EX2 R84, R34 ;  /* 0x0000002200547308 */ /* 0x0005f40000000800 */
[----:B------:R-:W-:Y:S10]  /*a660*/  MUFU.EX2 R108, R108 ;  /* 0x0000006c006c7308 */ /* 0x000ff40000000800 */
[----:B------:R-:W-:Y:S01]  /*a670*/  MUFU.EX2 R109, R109 ;  /* 0x0000006d006d7308 */ /* 0x000fe20000000800 */
[----:B--2---:R-:W-:Y:S02]  /*a680*/  FADD.FTZ R34, R104, R107 ;  /* 0x0000006b68227221 */ /* 0x004fe40000010000 */
[----:B------:R-:W-:Y:S07]  /*a690*/  LDSM.16.MT88.4 R104, [R118+0x7c00] ;  /* 0x007c00007668783b */ /* 0x000fee0000004200 */
[----:B------:R-:W-:Y:S01]  /*a6a0*/  MUFU.EX2 R111, R111 ;  /* 0x0000006f006f7308 */ /* 0x000fe20000000800 */
[C---:B-1----:R-:W-:Y:S09]  /*a6b0*/  HMMA.16816.F32.BF16 R52, R88.reuse, R92, R52 ;  /* 0x0000005c5834723c */ /* 0x042ff20000041834 */
[----:B------:R-:W-:Y:S01]  /*a6c0*/  MUFU.EX2 R114, R114 ;  /* 0x0000007200727308 */ /* 0x000fe20000000800 */
[C---:B------:R-:W-:Y:S01]  /*a6d0*/  HMMA.16816.F32.BF16 R56, R88.reuse, R94, R56 ;  /* 0x0000005e5838723c */ /* 0x040fe20000041838 */
[----:B------:R-:W1:Y:S08]  /*a6e0*/  LDSM.16.MT88.4 R92, [R116+0x7000] ;  /* 0x00700000745c783b */ /* 0x000e700000004200 */
[----:B------:R-:W-:Y:S10]  /*a6f0*/  MUFU.EX2 R113, R113 ;  /* 0x0000007100717308 */ /* 0x000ff40000000800 */
[----:B------:R-:W-:Y:S10]  /*a700*/  MUFU.EX2 R112, R112 ;  /* 0x0000007000707308 */ /* 0x000ff40000000800 */
[----:B------:R-:W-:Y:S10]  /*a710*/  MUFU.EX2 R142, R152 ;  /* 0x00000098008e7308 */ /* 0x000ff40000000800 */
[----:B------:R-:W2:Y:S10]  /*a720*/  MUFU.EX2 R139, R154 ;  /* 0x0000009a008b7308 */ /* 0x000eb40000000800 */
[----:B------:R-:W3:Y:S01]  /*a730*/  MUFU.EX2 R151, R151 ;  /* 0x0000009700977308 */ /* 0x000ee20000000800 */
[C---:B-1----:R-:W-:Y:S06]  /*a740*/  HMMA.16816.F32.BF16 R60, R88.reuse, R92, R60 ;  /* 0x0000005c583c723c */ /* 0x042fec000004183c */
[C---:B------:R-:W-:Y:S01]  /*a750*/  HMMA.16816.F32.BF16 R64, R88.reuse, R94, R64 ;  /* 0x0000005e5840723c */ /* 0x040fe20000041840 */
[----:B------:R-:W1:Y:S02]  /*a760*/  LDSM.16.MT88.4 R92, [R118+0x8000] ;  /* 0x00800000765c783b */ /* 0x000e640000004200 */
[----:B------:R-:W-:Y:S02]  /*a770*/  MUFU.EX2 R153, R153 ;  /* 0x0000009900997308 */ /* 0x000fe40000000800 */
[----:B--2---:R-:W-:Y:S08]  /*a780*/  F2FP.BF16.F32.PACK_AB R35, R139, R84 ;  /* 0x000000548b23723e */ /* 0x004ff000000010ff */
[----:B------:R-:W2:Y:S01]  /*a790*/  MUFU.EX2 R152, R155 ;  /* 0x0000009b00987308 */ /* 0x000ea20000000800 */
[----:B---3--:R-:W-:Y:S09]  /*a7a0*/  F2FP.BF16.F32.PACK_AB R33, R142, R151 ;  /* 0x000000978e21723e */ /* 0x008ff200000010ff */
[----:B------:R-:W-:Y:S10]  /*a7b0*/  MUFU.EX2 R29, R29 ;  /* 0x0000001d001d7308 */ /* 0x000ff40000000800 */
[----:B------:R2:W3:Y:S01]  /*a7c0*/  MUFU.EX2 R154, R32 ;  /* 0x00000020009a7308 */ /* 0x0004e20000000800 */
[C---:B-1----:R-:W-:Y:S03]  /*a7d0*/  HMMA.16816.F32.BF16 R68, R88.reuse, R92, R68 ;  /* 0x0000005c5844723c */ /* 0x042fe60000041844 */
[----:B--2---:R-:W-:Y:S03]  /*a7e0*/  F2FP.BF16.F32.PACK_AB R32, R152, R153 ;  /* 0x000000999820723e */ /* 0x004fe600000010ff */
        /* <DEDUP_REMOVED lines=13> */
[----:B---3--:R-:W-:Y:S01]  /*a8c0*/  F2FP.BF16.F32.PACK_AB R34, R154, R29 ;  /* 0x0000001d9a22723e */ /* 0x008fe200000010ff */
[----:B------:R-:W-:Y:S02]  /*a8d0*/  FADD.FTZ R114, R114, R111 ;  /* 0x0000006f72727221 */ /* 0x000fe40000010000 */
[----:B------:R-:W-:Y:S02]  /*a8e0*/  FADD.FTZ R109, R109, R108 ;  /* 0x0000006c6d6d7221 */ /* 0x000fe40000010000 */
        /* <DEDUP_REMOVED lines=62> */
[C---:B------:R-:W-:Y:S06]  /*acd0*/  HMMA.16816.F32.BF16 R40, R32.reuse, R102, R40 ;  /* 0x000000662028723c */ /* 0x040fec0000041828 */
[C---:B-1----:R-:W-:Y:S06]  /*ace0*/  HMMA.16816.F32.BF16 R44, R32.reuse, R92, R44 ;  /* 0x0000005c202c723c */ /* 0x042fec000004182c */
[C---:B------:R-:W-:Y:S01]  /*acf0*/  HMMA.16816.F32.BF16 R48, R32.reuse, R94, R48 ;  /* 0x0000005e2030723c */ /* 0x040fe20000041830 */
[----:B------:R-:W1:Y:S05]  /*ad00*/  LDSM.16.MT88.4 R92, [R116+0x8c00] ;  /* 0x008c0000745c783b */ /* 0x000e6a0000004200 */
[C---:B------:R-:W-:Y:S06]  /*ad10*/  HMMA.16816.F32.BF16 R52, R32.reuse, R104, R52 ;  /* 0x000000682034723c */ /* 0x040fec0000041834 */
[C---:B------:R-:W-:Y:S06]  /*ad20*/  HMMA.16816.F32.BF16 R56, R32.reuse, R106, R56 ;  /* 0x0000006a2038723c */ /* 0x040fec0000041838 */
[C---:B--2---:R-:W-:Y:S06]  /*ad30*/  HMMA.16816.F32.BF16 R60, R32.reuse, R88, R60 ;  /* 0x00000058203c723c */ /* 0x044fec000004183c */
[C---:B------:R-:W-:Y:S06]  /*ad40*/  HMMA.16816.F32.BF16 R64, R32.reuse, R90, R64 ;  /* 0x0000005a2040723c */ /* 0x040fec0000041840 */
[C---:B---3--:R-:W-:Y:S06]  /*ad50*/  HMMA.16816.F32.BF16 R68, R32.reuse, R96, R68 ;  /* 0x000000602044723c */ /* 0x048fec0000041844 */
[C---:B------:R-:W-:Y:S06]  /*ad60*/  HMMA.16816.F32.BF16 R72, R32.reuse, R98, R72 ;  /* 0x000000622048723c */ /* 0x040fec0000041848 */
[C---:B-1----:R-:W-:Y:S06]  /*ad70*/  HMMA.16816.F32.BF16 R76, R32.reuse, R92, R76 ;  /* 0x0000005c204c723c */ /* 0x042fec000004184c */
[----:B------:R-:W-:Y:S01]  /*ad80*/  HMMA.16816.F32.BF16 R80, R32, R94, R80 ;  /* 0x0000005e2050723c */ /* 0x000fe20000041850 */
[----:B------:R-:W-:Y:S11]  /*ad90*/  @!UPT UIADD3 URZ, URZ, URZ, URZ ;  /* 0x0000003f3f3ff290 */ /* 0x000ff6000fffe03f */
[----:B------:R-:W-:Y:S01]  /*ada0*/  @!UPT UIADD3 URZ, URZ, URZ, URZ ;  /* 0x0000003f3f3ff290 */ /* 0x000fe2000fffe03f */
[----:B------:R-:W-:Y:S11]  /*adb0*/  @P0 BRA `(.L_x_5866) ;  /* 0xffffffd400900947 */ /* 0x000ff6000383ffff */
.L_x_5862:
        /* <DEDUP_REMOVED lines=17> */
[----:B----4-:R-:W-:Y:S02]  /*aed0*/  SHF.R.S32.HI R3, RZ, 0x1f, R12 ;  /* 0x0000001fff037819 */ /* 0x010fe4000001140c */
[----:B------:R-:W-:-:S02]  /*aee0*/  FSETP.NE.FTZ.AND P2, PT, R5, RZ, PT ;  /* 0x000000ff0500720b */ /* 0x000fc40003f55000 */
[CC--:B------:R-:W-:Y:S02]  /*aef0*/  LEA.HI R10, R3.reuse, R12.reuse, RZ, 0x3 ;  /* 0x0000000c030a7211 */ /* 0x0c0fe400078f18ff */
[-C--:B------:R-:W-:Y:S02]  /*af00*/  LEA.HI R3, R3, R12.reuse, RZ, 0x5 ;  /* 0x0000000c03037211 */ /* 0x080fe400078f28ff */
[----:B------:R-:W-:Y:S02]  /*af10*/  LOP3.LUT R9, R10, 0xfffffff8, RZ, 0xc0, !PT ;  /* 0xfffffff80a097812 */ /* 0x000fe400078ec0ff */
[----:B------:R-:W-:Y:S02]  /*af20*/  LOP3.LUT R3, R3, 0xffffffe0, RZ, 0xc0, !PT ;  /* 0xffffffe003037812 */ /* 0x000fe400078ec0ff */
[----:B------:R-:W-:Y:S02]  /*af30*/  IADD3 R9, -R9, R12, RZ ;  /* 0x0000000c09097210 */ /* 0x000fe40007ffe1ff */
[----:B------:R-:W-:Y:S01]  /*af40*/  SHF.R.S32.HI R13, RZ, 0x3, R10 ;  /* 0x00000003ff0d7819 */ /* 0x000fe2000001140a */
[----:B------:R-:W-:Y:S01]  /*af50*/  IMAD.IADD R3, R12, 0x1, -R3 ;  /* 0x000000010c037824 */ /* 0x000fe200078e0a03 */
[----:B------:R-:W-:Y:S01]  /*af60*/  FSETP.NE.FTZ.AND P3, PT, R6, RZ, PT ;  /* 0x000000ff0600720b */ /* 0x000fe20003f75000 */
[----:B------:R-:W2:Y:S01]  /*af70*/  @P2 MUFU.RCP R7, R5 ;  /* 0x0000000500072308 */ /* 0x000ea20000001000 */
[----:B------:R-:W-:-:S04]  /*af80*/  LEA.HI R10, R10, R13, RZ, 0x1 ;  /* 0x0000000d0a0a7211 */ /* 0x000fc800078f08ff */
[----:B------:R-:W-:Y:S02]  /*af90*/  LOP3.LUT R16, R10, 0xfffffffe, RZ, 0xc0, !PT ;  /* 0xfffffffe0a107812 */ /* 0x000fe400078ec0ff */
[----:B------:R-:W-:Y:S01]  /*afa0*/  LEA.HI R10, R9, R9, RZ, 0x1 ;  /* 0x00000009090a7211 */ /* 0x000fe200078f08ff */
[----:B------:R-:W-:Y:S01]  /*afb0*/  @P2 MUFU.LG2 R5, R5 ;  /* 0x0000000500052308 */ /* 0x000fe20000000c00 */
[----:B-1----:R-:W-:-:S03]  /*afc0*/  SHF.R.S32.HI R11, RZ, 0x1f, R4 ;  /* 0x0000001fff0b7819 */ /* 0x002fc60000011404 */
[----:B------:R-:W1:Y:S01]  /*afd0*/  @P3 LDC R33, c[0x0][0x2e8] ;  /* 0x0000ba00ff213b82 */ /* 0x000e620000000800 */
[----:B------:R-:W-:-:S03]  /*afe0*/  LEA.HI R12, R11, R4, RZ, 0x2 ;  /* 0x000000040b0c7211 */ /* 0x000fc600078f10ff */
[----:B------:R-:W3:Y:S01]  /*aff0*/  @P3 MUFU.RCP R8, R6 ;  /* 0x0000000600083308 */ /* 0x000ee20000001000 */
[----:B------:R-:W-:Y:S01]  /*b000*/  LEA.HI R15, R11, R4, RZ, 0x6 ;  /* 0x000000040b0f7211 */ /* 0x000fe200078f30ff */
[C---:B--2---:R-:W-:Y:S01]  /*b010*/  FMUL.FTZ R39, R7.reuse, R39 ;  /* 0x0000002707277220 */ /* 0x044fe20000410000 */
[----:B------:R-:W-:Y:S01]  /*b020*/  SHF.R.S32.HI R14, RZ, 0x2, R12 ;  /* 0x00000002ff0e7819 */ /* 0x000fe2000001140c */
[----:B------:R-:W-:Y:S01]  /*b030*/  FMUL.FTZ R38, R7, R38 ;  /* 0x0000002607267220 */ /* 0x000fe20000410000 */
[----:B------:R-:W-:Y:S01]  /*b040*/  SHF.L.U32 R15, R15, 0x2, RZ ;  /* 0x000000020f0f7819 */ /* 0x000fe200000006ff */
[C---:B------:R-:W-:Y:S01]  /*b050*/  FMUL.FTZ R43, R7.reuse, R43 ;  /* 0x0000002b072b7220 */ /* 0x040fe20000410000 */
[----:B------:R-:W-:Y:S01]  /*b060*/  SHF.R.S32.HI R17, RZ, 0x1f, R14 ;  /* 0x0000001fff117819 */ /* 0x000fe2000001140e */
[----:B------:R-:W-:Y:S01]  /*b070*/  FMUL.FTZ R42, R7, R42 ;  /* 0x0000002a072a7220 */ /* 0x000fe20000410000 */
[----:B------:R-:W-:Y:S01]  /*b080*/  LOP3.LUT R15, R15, 0x3fffff00, RZ, 0xc0, !PT ;  /* 0x3fffff000f0f7812 */ /* 0x000fe200078ec0ff */
[----:B------:R-:W-:Y:S01]  /*b090*/  FMUL.FTZ R47, R7, R47 ;  /* 0x0000002f072f7220 */ /* 0x000fe20000410000 */
[----:B------:R-:W-:Y:S01]  /*b0a0*/  LEA.HI R17, R17, R14, RZ, 0x3 ;  /* 0x0000000e11117211 */ /* 0x000fe200078f18ff */
[C---:B------:R-:W-:Y:S01]  /*b0b0*/  FMUL.FTZ R46, R7.reuse, R46 ;  /* 0x0000002e072e7220 */ /* 0x040fe20000410000 */
[----:B------:R-:W-:Y:S01]  /*b0c0*/  LOP3.LUT R21, R12, 0xfffffffc, RZ, 0xc0, !PT ;  /* 0xfffffffc0c157812 */ /* 0x000fe200078ec0ff */
[----:B------:R-:W-:Y:S01]  /*b0d0*/  FMUL.FTZ R51, R7, R51 ;  /* 0x0000003307337220 */ /* 0x000fe20000410000 */
[----:B------:R-:W-:Y:S01]  /*b0e0*/  LOP3.LUT R17, R17, 0xfffffff8, RZ, 0xc0, !PT ;  /* 0xfffffff811117812 */ /* 0x000fe200078ec0ff */
[----:B------:R-:W-:Y:S01]  /*b0f0*/  FMUL.FTZ R50, R7, R50 ;  /* 0x0000003207327220 */ /* 0x000fe20000410000 */
[C---:B---3--:R-:W-:Y:S01]  /*b100*/  FMUL.FTZ R36, R8.reuse, R36 ;  /* 0x0000002408247220 */ /* 0x048fe20000410000 */
        /* <DEDUP_REMOVED lines=15> */
[-C--:B------:R-:W-:Y:S01]  /*b200*/  LEA.HI R14, R11, R4.reuse, RZ, 0x4 ;  /* 0x000000040b0e7211 */ /* 0x080fe200078f20ff */
        /* <DEDUP_REMOVED lines=24> */
[----:B------:R-:W-:Y:S01]  /*b390*/  FMUL.FTZ R69, R8, R69 ;  /* 0x0000004508457220 */ /* 0x000fe20000410000 */
[----:B------:R-:W-:Y:S01]  /*b3a0*/  LOP3.LUT R17, R14, 0x18, R17, 0xf8, !PT ;  /* 0x000000180e117812 */ /* 0x000fe200078ef811 */
[C---:B------:R-:W-:Y:S01]  /*b3b0*/  FMUL.FTZ R72, R8.reuse, R72 ;  /* 0x0000004808487220 */ /* 0x040fe20000410000 */
[----:B------:R-:W-:Y:S01]  /*b3c0*/  SHF.R.U32.HI R10, RZ, 0x3, R14 ;  /* 0x00000003ff0a7819 */ /* 0x000fe2000001160e */
[----:B------:R-:W-:Y:S01]  /*b3d0*/  FMUL.FTZ R73, R8, R73 ;  /* 0x0000004908497220 */ /* 0x000fe20000410000 */
[----:B------:R-:W-:Y:S01]  /*b3e0*/  LEA.HI R14, R20, R20, RZ, 0x1d ;  /* 0x00000014140e7211 */ /* 0x000fe200078fe8ff */
[----:B------:R-:W-:Y:S01]  /*b3f0*/  FMUL.FTZ R76, R8, R76 ;  /* 0x0000004c084c7220 */ /* 0x000fe20000410000 */
[----:B------:R-:W-:Y:S01]  /*b400*/  ISETP.NE.U32.AND P1, PT, R16, 0x1, PT ;  /* 0x000000011000780c */ /* 0x000fe20003f25070 */
[C---:B------:R-:W-:Y:S01]  /*b410*/  FMUL.FTZ R77, R8.reuse, R77 ;  /* 0x0000004d084d7220 */ /* 0x040fe20000410000 */
[----:B------:R-:W-:Y:S01]  /*b420*/  LEA R14, R19, R14, 0x1 ;  /* 0x0000000e130e7211 */ /* 0x000fe200078e08ff */
[C---:B------:R-:W-:Y:S01]  /*b430*/  FMUL.FTZ R80, R8.reuse, R80 ;  /* 0x0000005008507220 */ /* 0x040fe20000410000 */
[----:B------:R-:W-:Y:S01]  /*b440*/  FMUL.FTZ R81, R8, R81 ;  /* 0x0000005108517220 */ /* 0x000fe20000410000 */
[----:B------:R-:W-:Y:S01]  /*b450*/  IMAD.MOV.U32 R8, RZ, RZ, 0x40 ;  /* 0x00000040ff087424 */ /* 0x000fe200078e00ff */
[----:B------:R-:W-:Y:S01]  /*b460*/  LEA R14, R14, UR4, 0x2 ;  /* 0x000000040e0e7c11 */ /* 0x000fe2000f8e10ff */
[C---:B------:R-:W-:Y:S01]  /*b470*/  FMUL.FTZ R55, R7.reuse, R55 ;  /* 0x0000003707377220 */ /* 0x040fe20000410000 */
[----:B------:R-:W-:Y:S01]  /*b480*/  LOP3.LUT P0, RZ, R18, 0x2, RZ, 0xc0, !PT ;  /* 0x0000000212ff7812 */ /* 0x000fe2000780c0ff */
        /* <DEDUP_REMOVED lines=22> */
[----:B------:R-:W2:Y:S01]  /*b5f0*/  LDC.64 R16, c[0x0][0x2c0] ;  /* 0x0000b000ff107b82 */ /* 0x000ea20000000a00 */
[----:B------:R-:W-:Y:S01]  /*b600*/  IADD3 R15, R14, R8, RZ ;  /* 0x000000080e0f7210 */ /* 0x000fe20007ffe0ff */
[----:B------:R-:W-:Y:S01]  /*b610*/  STS.64 [R7], R40 ;  /* 0x0000002807007388 */ /* 0x000fe20000000a00 */
[----:B------:R-:W-:Y:S01]  /*b620*/  IADD3 R8, R8, R7, RZ ;  /* 0x0000000708087210 */ /* 0x000fe20007ffe0ff */
[----:B------:R-:W3:Y:S01]  /*b630*/  @P3 MUFU.LG2 R6, R6 ;  /* 0x0000000600063308 */ /* 0x000ee20000000c00 */
[----:B------:R-:W-:Y:S01]  /*b640*/  LEA R10, R10, UR4, 0x2 ;  /* 0x000000040a0a7c11 */ /* 0x000fe2000f8e10ff */
[----:B------:R-:W-:Y:S01]  /*b650*/  STS.64 [R7+0x400], R42 ;  /* 0x0004002a07007388 */ /* 0x000fe20000000a00 */
[----:B------:R-:W-:Y:S01]  /*b660*/  LOP3.LUT R9, R9, 0xffffffe0, RZ, 0xc0, !PT ;  /* 0xffffffe009097812 */ /* 0x000fe200078ec0ff */
[----:B------:R-:W4:Y:S01]  /*b670*/  S2UR UR4, SR_CTAID.Z ;  /* 0x00000000000479c3 */ /* 0x000f220000002700 */
[----:B------:R-:W-:Y:S01]  /*b680*/  LEA.HI R11, R11, R4, RZ, 0x3 ;  /* 0x000000040b0b7211 */ /* 0x000fe200078f18ff */
[----:B------:R-:W-:Y:S01]  /*b690*/  STS.64 [R15], R44 ;  /* 0x0000002c0f007388 */ /* 0x000fe20000000a00 */
[----:B------:R-:W-:Y:S01]  /*b6a0*/  SHF.R.S32.HI R35, RZ, 0x1f, R12 ;  /* 0x0000001fff237819 */ /* 0x000fe2000001140c */
[----:B------:R-:W-:Y:S01]  /*b6b0*/  @P2 FMUL.FTZ R5, R5, 0.69314718246459960938 ;  /* 0x3f31721805052820 */ /* 0x000fe20000410000 */
        /* <DEDUP_REMOVED lines=9> */
[----:B---3--:R-:W-:Y:S01]  /*b750*/  @P3 FMUL.FTZ R9, R6, 0.69314718246459960938 ;  /* 0x3f31721806093820 */ /* 0x008fe20000410000 */
[----:B------:R-:W-:Y:S01]  /*b760*/  LOP3.LUT R35, R35, 0xffffffc, RZ, 0xc0, !PT ;  /* 0x0ffffffc23237812 */ /* 0x000fe200078ec0ff */
[----:B------:R-:W-:Y:S01]  /*b770*/  STS.64 [R14+0x2000], R52 ;  /* 0x002000340e007388 */ /* 0x000fe20000000a00 */
[----:B------:R-:W-:-:S03]  /*b780*/  SHF.L.U32 R6, R11, 0x2, RZ ;  /* 0x000000020b067819 */ /* 0x000fc600000006ff */
        /* <DEDUP_REMOVED lines=17> */
[----:B---3--:R-:W4:Y:S01]  /*b8a0*/  LDC R7, c[0x0][0x270] ;  /* 0x00009c00ff077b82 */ /* 0x008f220000000800 */
[----:B------:R-:W2:Y:S01]  /*b8b0*/  S2R R18, SR_CTAID.Y ;  /* 0x0000000000127919 */ /* 0x000ea20000002600 */
[----:B------:R-:W3:Y:S06]  /*b8c0*/  S2R R19, SR_CTAID.X ;  /* 0x0000000000137919 */ /* 0x000eec0000002500 */
[----:B-----5:R-:W5:Y:S01]  /*b8d0*/  @P2 LDC R15, c[0x0][0x2e8] ;  /* 0x0000ba00ff0f2b82 */ /* 0x020f620000000800 */
[----:B-1----:R-:W-:Y:S01]  /*b8e0*/  SHF.R.S32.HI R8, RZ, 0x1f, R3 ;  /* 0x0000001fff087819 */ /* 0x002fe20000011403 */
[----:B------:R1:W1:Y:S03]  /*b8f0*/  LDS.128 R28, [R10+0x1800] ;  /* 0x001800000a1c7984 */ /* 0x0002660000000c00 */
[----:B------:R-:W-:Y:S01]  /*b900*/  LEA.HI R8, R8, R3, RZ, 0x2 ;  /* 0x0000000308087211 */ /* 0x000fe200078f10ff */
[----:B------:R1:W1:Y:S01]  /*b910*/  LDS.128 R24, [R10+0x3800] ;  /* 0x003800000a187984 */ /* 0x0002620000000c00 */
[----:B------:R-:W-:Y:S01]  /*b920*/  MOV R3, 0xff800000 ;  /* 0xff80000000037802 */ /* 0x000fe20000000f00 */
[----:B------:R-:W-:Y:S01]  /*b930*/  @P3 FFMA.FTZ R3, R2, R33, R9 ;  /* 0x0000002102033223 */ /* 0x000fe20000010009 */
[----:B----4-:R-:W-:Y:S01]  /*b940*/  IMAD R4, R7, R4, UR4 ;  /* 0x0000000407047e24 */ /* 0x010fe2000f8e0204 */
[----:B------:R4:W1:Y:S01]  /*b950*/  LDS.128 R20, [R10+0x5800] ;  /* 0x005800000a147984 */ /* 0x0008620000000c00 */
[----:B------:R-:W-:-:S05]  /*b960*/  SHF.R.S32.HI R8, RZ, 0x2, R8 ;  /* 0x00000002ff087819 */ /* 0x000fca0000011408 */
[----:B------:R-:W-:Y:S02]  /*b970*/  IMAD R35, R35, 0x10, R8 ;  /* 0x0000001023237824 */ /* 0x000fe400078e0208 */
[----:B--2---:R-:W-:Y:S02]  /*b980*/  IMAD R16, R18, R16, R131 ;  /* 0x0000001012107224 */ /* 0x004fe400078e0283 */
[----:B------:R-:W-:Y:S02]  /*b990*/  IMAD.MOV.U32 R8, RZ, RZ, -0x800000 ;  /* 0xff800000ff087424 */ /* 0x000fe400078e00ff */
[----:B-----5:R-:W-:Y:S01]  /*b9a0*/  @P2 FFMA.FTZ R8, R0, R15, R5 ;  /* 0x0000000f00082223 */ /* 0x020fe20000010005 */
[----:B---3--:R-:W-:Y:S01]  /*b9b0*/  SHF.L.U32 R12, R19, 0x6, RZ ;  /* 0x00000006130c7819 */ /* 0x008fe200000006ff */
        /* <DEDUP_REMOVED lines=15> */
.L_x_5868:
[----:B------:R-:W-:Y:S05]  /*bab0*/  BSYNC B0 ;  /* 0x0000000000007941 */ /* 0x000fea0003800000 */
.L_x_5867:
[----:B------:R-:W-:Y:S01]  /*bac0*/  ULDC UR4, c[0x0][0x2dc] ;  /* 0x0000b70000047ab9 */ /* 0x000fe20000000800 */
[C---:B--2---:R-:W-:Y:S01]  /*bad0*/  IMAD.WIDE R2, R13.reuse, 0x60, R6 ;  /* 0x000000600d027825 */ /* 0x044fe200078e0206 */
[C---:B------:R-:W-:Y:S01]  /*bae0*/  ISETP.GE.AND P1, PT, R13.reuse, R122, PT ;  /* 0x0000007a0d00720c */ /* 0x040fe20003f26270 */
[----:B------:R2:W3:Y:S01]  /*baf0*/  LDS.128 R32, [R10] ;  /* 0x000000000a207984 */ /* 0x0004e20000000c00 */
        /* <DEDUP_REMOVED lines=26> */
.L_x_5870:
[----:B------:R-:W-:Y:S05]  /*bca0*/  BSYNC B0 ;  /* 0x0000000000007941 */ /* 0x000fea0003800000 */
.L_x_5869:
        /* <DEDUP_REMOVED lines=12> */
.L_x_5872:
[----:B------:R-:W-:Y:S05]  /*bd70*/  BSYNC B0 ;  /* 0x0000000000007941 */ /* 0x000fea0003800000 */
.L_x_5871:
        /* <DEDUP_REMOVED lines=12> */
.L_x_5874:
[----:B------:R-:W-:Y:S05]  /*be40*/  BSYNC B0 ;  /* 0x0000000000007941 */ /* 0x000fea0003800000 */
.L_x_5873:
        /* <DEDUP_REMOVED lines=10> */
.L_x_5875:
        /* <DEDUP_REMOVED lines=9> */
.L_x_6508:


//--------------------- .text._ZN5flash24flash_fwd_splitkv_kernelI23Flash_fwd_kernel_traitsILi96ELi64ELi64ELi4ELb0ELb0EN7cutlass10bfloat16_tE19Flash_kernel_traitsILi96ELi64ELi64ELi4ES3_EELb1ELb0ELb1ELb0ELb0ELb1ELb1ELb0EEEvNS_16Flash_fwd_paramsE --------------------------
	.section	.text._ZN5flash24flash_fwd_splitkv_kernelI23Flash_fwd_kernel_traitsILi96ELi64ELi64ELi4ELb0ELb0EN7cutlass10bfloat16_tE19Flash_kernel_traitsILi96ELi64ELi64ELi4ES3_EELb1ELb0ELb1ELb0ELb0ELb1ELb1ELb0EEEvNS_16Flash_fwd_paramsE,"ax",@progbits
	.align	128
        .global         _ZN5flash24flash_fwd_splitkv_kernelI23Flash_fwd_kernel_traitsILi96ELi64ELi64ELi4ELb0ELb0EN7cutlass10bfloat16_tE19Flash_kernel_traitsILi96ELi64ELi64ELi4ES3_EELb1ELb0ELb1ELb0ELb0ELb1ELb1ELb0EEEvNS_16Flash_fwd_paramsE
        .type           _ZN5flash24flash_fwd_splitkv_kernelI23Flash_fwd_kernel_traitsILi96ELi64ELi64ELi4ELb0ELb0EN7cutlass10bfloat16_tE19Flash_kernel_traitsILi96ELi64ELi64ELi4ES3_EELb1ELb0ELb1ELb0ELb0ELb1ELb1ELb0EEEvNS_16Flash_fwd_paramsE,@function
        .size           _ZN5flash24flash_fwd_splitkv_kernelI23Flash_fwd_kernel_traitsILi96ELi64ELi64ELi4ELb0ELb0EN7cutlass10bfloat16_tE19Flash_kernel_traitsILi96ELi64ELi64ELi4ES3_EELb1ELb0ELb1ELb0ELb0ELb1ELb1ELb0EEEvNS_16Flash_fwd_paramsE,(.L_x_6509 - _ZN5flash24flash_fwd_splitkv_kernelI23Flash_fwd_kernel_traitsILi96ELi64ELi64ELi4ELb0ELb0EN7cutlass10bfloat16_tE19Flash_kernel_traitsILi96ELi64ELi64ELi4ES3_EELb1ELb0ELb1ELb0ELb0ELb1ELb1ELb0EEEvNS_16Flash_fwd_paramsE)
        .other          _ZN5flash24flash_fwd_splitkv_kernelI23Flash_fwd_kernel_traitsILi96ELi64ELi64ELi4ELb0ELb0EN7cutlass10bfloat16_tE19Flash_kernel_traitsILi96ELi64ELi64ELi4ES3_EELb1ELb0ELb1ELb0ELb0ELb1ELb1ELb0EEEvNS_16Flash_fwd_paramsE,@"STO_CUDA_ENTRY STV_DEFAULT"
_ZN5flash24flash_fwd_splitkv_kernelI23Flash_fwd_kernel_traitsILi96ELi64ELi64ELi4ELb0ELb0EN7cutlass10bfloat16_tE19Flash_kernel_traitsILi96ELi64ELi64ELi4ES3_EELb1ELb0ELb1ELb0ELb0ELb1ELb1ELb0EEEvNS_16Flash_fwd_paramsE:
.text._ZN5flash24flash_fwd_splitkv_kernelI23Flash_fwd_kernel_traitsILi96ELi64ELi64ELi4ELb0ELb0EN7cutlass10bfloat16_tE19Flash_kernel_traitsILi96ELi64ELi64ELi4ES3_EELb1ELb0ELb1ELb0ELb0ELb1ELb1ELb0EEEvNS_16Flash_fwd_paramsE:
        /* <DEDUP_REMOVED lines=30> */
[----:B------:R-:W-:Y:S02]  /*01e0*/  MOV R0, 0xffffffff ;  /* 0xffffffff00007802 */ /* 0x000fe40000000f00 */
[----:B------:R-:W-:Y:S01]  /*01f0*/  MOV R10, 0xffffffff ;  /* 0xffffffff000a7802 */ /* 0x000fe20000000f00 */
[----:B------:R-:W2:Y:S06]  /*0200*/  @P0 LDC.64 R6, c[0x0][0x300] ;  /* 0x0000c000ff060b82 */ /* 0x000eac0000000a00 */
[----:B------:R-:W-:Y:S01]  /*0210*/  @P3 VIADD R131, R131, 0x1 ;  /* 0x0000000183833836 */ /* 0x000fe20000000000 */
[----:B------:R-:W-:-:S05]  /*0220*/  @!P2 LOP3.LUT R131, RZ, R5, RZ, 0x33, !PT ;  /* 0x00000005ff83a212 */ /* 0x000fca00078e33ff */
[----:B------:R-:W-:-:S05]  /*0230*/  IMAD.WIDE R16, R131, 0x4, R8 ;  /* 0x0000000483107825 */ /* 0x000fca00078e0208 */
[----:B------:R-:W2:Y:S04]  /*0240*/  @P1 LDG.E R0, desc[UR12][R16.64] ;  /* 0x0000000c10001981 */ /* 0x000ea8000c1e1900 */
[----:B------:R-:W2:Y:S01]  /*0250*/  @P1 LDG.E R103, desc[UR12][R16.64+0x4] ;  /* 0x0000040c10671981 */ /* 0x000ea2000c1e1900 */
[----:B-1----:R-:W-:Y:S01]  /*0260*/  ISETP.NE.AND P3, PT, R4, RZ, PT ;  /* 0x000000ff0400720c */ /* 0x002fe20003f65270 */
[----:B----4-:R-:W-:Y:S01]  /*0270*/  IMAD.WIDE R14, R131, 0x4, R14 ;  /* 0x00000004830e7825 */ /* 0x010fe200078e020e */
[----:B---3--:R-:W-:-:S03]  /*0280*/  ISETP.EQ.U32.AND P2, PT, R2, RZ, PT ;  /* 0x000000ff0200720c */ /* 0x008fc60003f42070 */
[----:B------:R-:W-:Y:S01]  /*0290*/  IMAD.MOV.U32 R13, RZ, RZ, RZ ;  /* 0x000000ffff0d7224 */ /* 0x000fe200078e00ff */
[----:B------:R-:W-:Y:S01]  /*02a0*/  ISETP.EQ.OR.EX P2, PT, R3, RZ, !P3, P2 ;  /* 0x000000ff0300720c */ /* 0x000fe20005f42720 */
[----:B--2---:R-:W-:-:S12]  /*02b0*/  @P0 IMAD.WIDE R8, R131, 0x4, R6 ;  /* 0x0000000483080825 */ /* 0x004fd800078e0206 */
[----:B------:R1:W5:Y:S04]  /*02c0*/  @!P2 LDG.E R10, desc[UR12][R14.64] ;  /* 0x0000000c0e0aa981 */ /* 0x000368000c1e1900 */
[----:B------:R1:W5:Y:S01]  /*02d0*/  @P0 LDG.E R13, desc[UR12][R8.64] ;  /* 0x0000000c080d0981 */ /* 0x000362000c1e1900 */
[----:B------:R-:W-:Y:S01]  /*02e0*/  ISETP.NE.U32.AND P0, PT, R2, RZ, PT ;  /* 0x000000ff0200720c */ /* 0x000fe20003f05070 */
[----:B------:R-:W2:Y:S01]  /*02f0*/  S2R R23, SR_CTAID.X ;  /* 0x0000000000177919 */ /* 0x000ea20000002500 */
[----:B------:R-:W3:Y:S01]  /*0300*/  S2R R4, SR_CTAID.Y ;  /* 0x0000000000047919 */ /* 0x000ee20000002600 */
[----:B------:R-:W4:Y:S01]  /*0310*/  S2R R6, SR_TID.X ;  /* 0x0000000000067919 */ /* 0x000f220000002100 */
[----:B------:R-:W-:Y:S02]  /*0320*/  ISETP.NE.AND.EX P0, PT, R3, RZ, PT, P0 ;  /* 0x000000ff0300720c */ /* 0x000fe40003f05300 */
[----:B------:R-:W-:-:S05]  /*0330*/  IADD3 R2, -R131, RZ, RZ ;  /* 0x000000ff83027210 */ /* 0x000fca0007ffe1ff */
[----:B------:R-:W-:Y:S02]  /*0340*/  IMAD R12, R5, R2, R12 ;  /* 0x00000002050c7224 */ /* 0x000fe400078e020c */
[----:B------:R-:W-:-:S06]  /*0350*/  @P1 IMAD.IADD R103, R103, 0x1, -R0 ;  /* 0x0000000167671824 */ /* 0x000fcc00078e0a00 */
[----:B------:R-:W1:Y:S01]  /*0360*/  @!P1 LDC R103, c[0x0][0x2c4] ;  /* 0x0000b100ff679b82 */ /* 0x000e620000000800 */
[----:B--234-:R-:W-:Y:S05]  /*0370*/  @!P0 BRA `(.L_x_5876) ;  /* 0x0000000000108947 */ /* 0x01cfea0003800000 */
[----:B------:R-:W1:Y:S02]  /*0380*/  @P3 LDG.E R3, desc[UR12][R14.64+0x4] ;  /* 0x0000040c0e033981 */ /* 0x000e64000c1e1900 */
[----:B-1---5:R-:W-:-:S06]  /*0390*/  @P3 IADD3 R8, R3, -R10, RZ ;  /* 0x8000000a03083210 */ /* 0x022fcc0007ffe0ff */
[----:B------:R2:W5:Y:S01]  /*03a0*/  @!P3 LDG.E R8, desc[UR12][R14.64] ;  /* 0x0000000c0e08b981 */ /* 0x000562000c1e1900 */
[----:B------:R-:W-:Y:S05]  /*03b0*/  BRA `(.L_x_5877) ;  /* 0x0000000000047947 */ /* 0x000fea0003800000 */
.L_x_5876:
[----:B-1----:R-:W1:Y:S02]  /*03c0*/  LDC R8, c[0x0][0x2c8] ;  /* 0x0000b200ff087b82 */ /* 0x002e640000000800 */
.L_x_5877:
        /* <DEDUP_REMOVED lines=12> */
[----:B------:R-:W4:Y:S01]  /*0490*/  @!P3 LDC R7, c[0x0][0x2cc] ;  /* 0x0000b300ff07bb82 */ /* 0x000f220000000800 */
[----:B--2---:R-:W-:-:S07]  /*04a0*/  IABS R14, R9 ;  /* 0x00000009000e7213 */ /* 0x004fce0000000000 */
[----:B------:R-:W2:Y:S01]  /*04b0*/  LDC R90, c[0x0][0x398] ;  /* 0x0000e600ff5a7b82 */ /* 0x000ea20000000800 */
[----:B------:R-:W1:Y:S01]  /*04c0*/  I2F.RP R2, R14 ;  /* 0x0000000e00027306 */ /* 0x000e620000209400 */
[----:B---3--:R-:W-:-:S05]  /*04d0*/  VIADD R3, R3, 0x3f ;  /* 0x0000003f03037836 */ /* 0x008fca0000000000 */
        /* <DEDUP_REMOVED lines=24> */
[----:B-1----:R-:W-:-:S04]  /*0660*/  @!P3 ISETP.NE.U32.AND P2, PT, R2, RZ, PT ;  /* 0x000000ff0200b20c */ /* 0x002fc80003f45070 */
[----:B------:R-:W-:Y:S02]  /*0670*/  @!P3 ISETP.NE.AND.EX P2, PT, R3, RZ, PT, P2 ;  /* 0x000000ff0300b20c */ /* 0x000fe40003f45320 */
[----:B------:R-:W-:Y:S02]  /*0680*/  IADD3 R3, -R103, 0x7f, R94 ;  /* 0x0000007f67037810 */ /* 0x000fe40007ffe15e */
[----:B----4-:R-:W-:-:S03]  /*0690*/  @!P3 SEL R7, R7, RZ, P2 ;  /* 0x000000ff0707b207 */ /* 0x010fc60001000000 */
[----:B------:R-:W-:Y:S01]  /*06a0*/  @P4 VIADD R11, R11, 0x1 ;  /* 0x000000010b0b4836 */ /* 0x000fe20000000000 */
[----:B------:R-:W-:-:S03]  /*06b0*/  @!P3 IADD3 R91, R7, R8, -R13 ;  /* 0x00000008075bb210 */ /* 0x000fc60007ffe80d */
[----:B------:R-:W-:Y:S01]  /*06c0*/  @!P0 IMAD.MOV R11, RZ, RZ, -R11 ;  /* 0x000000ffff0b8224 */ /* 0x000fe200078e0a0b */
[----:B------:R-:W-:Y:S01]  /*06d0*/  @!P1 LOP3.LUT R11, RZ, R9, RZ, 0x33, !PT ;  /* 0x00000009ff0b9212 */ /* 0x000fe200078e33ff */
[----:B------:R-:W-:Y:S01]  /*06e0*/  VIADD R8, R91, 0x3f ;  /* 0x0000003f5b087836 */ /* 0x000fe20000000000 */
[----:B--2---:R-:W-:-:S03]  /*06f0*/  IADD3 R3, R3, R90, R91 ;  /* 0x0000005a03037210 */ /* 0x004fc60007ffe05b */
[----:B------:R-:W-:Y:S01]  /*0700*/  IMAD R123, R11, R4, RZ ;  /* 0x000000040b7b7224 */ /* 0x000fe200078e02ff */
[----:B------:R-:W-:Y:S02]  /*0710*/  SHF.R.S32.HI R7, RZ, 0x1f, R8 ;  /* 0x0000001fff077819 */ /* 0x000fe40000011408 */
[----:B------:R-:W-:Y:S02]  /*0720*/  SHF.R.S32.HI R2, RZ, 0x1f, R3 ;  /* 0x0000001fff027819 */ /* 0x000fe40000011403 */
[----:B------:R-:W-:Y:S02]  /*0730*/  LEA.HI R7, R7, R8, RZ, 0x6 ;  /* 0x0000000807077211 */ /* 0x000fe400078f30ff */
[----:B------:R-:W-:Y:S02]  /*0740*/  LEA.HI R2, R2, R3, RZ, 0x6 ;  /* 0x0000000302027211 */ /* 0x000fe400078f30ff */
[----:B------:R-:W-:Y:S02]  /*0750*/  SHF.R.S32.HI R8, RZ, 0x6, R7 ;  /* 0x00000006ff087819 */ /* 0x000fe40000011407 */
[----:B------:R-:W-:-:S02]  /*0760*/  SHF.R.S32.HI R2, RZ, 0x6, R2 ;  /* 0x00000006ff027819 */ /* 0x000fc40000011402 */
[----:B------:R-:W-:-:S04]  /*0770*/  VIADDMNMX R11, R123, R11, R8, PT ;  /* 0x0000000b7b0b7246 */ /* 0x000fc80003800108 */
[----:B------:R-:W-:-:S04]  /*0780*/  VIMNMX R86, R11, R2, PT ;  /* 0x000000020b567248 */ /* 0x000fc80003fe0100 */
[----:B------:R-:W-:-:S13]  /*0790*/  ISETP.GE.AND P0, PT, R123, R86, PT ;  /* 0x000000567b00720c */ /* 0x000fda0003f06270 */
[----:B------:R-:W-:Y:S05]  /*07a0*/  @!P0 BRA `(.L_x_5878) ;  /* 0x0000000400688947 */ /* 0x000fea0003800000 */
        /* <DEDUP_REMOVED lines=41> */
.L_x_5880:
[----:B------:R-:W-:Y:S05]  /*0a40*/  BSYNC B0 ;  /* 0x0000000000007941 */ /* 0x000fea0003800000 */
.L_x_5879:
        /* <DEDUP_REMOVED lines=10> */
.L_x_5882:
[----:B------:R-:W-:Y:S05]  /*0af0*/  BSYNC B0 ;  /* 0x0000000000007941 */ /* 0x000fea0003800000 */
.L_x_5881:
        /* <DEDUP_REMOVED lines=11> */
.L_x_5884:
[----:B------:R-:W-:Y:S05]  /*0bb0*/  BSYNC B0 ;  /* 0x0000000000007941 */ /* 0x000fea0003800000 */
.L_x_5883:
        /* <DEDUP_REMOVED lines=9> */
.L_x_5886:
[----:B------:R-:W-:Y:S05]  /*0c50*/  BSYNC B0 ;  /* 0x0000000000007941 */ /* 0x000fea0003800000 */
.L_x_5885:
        /* <DEDUP_REMOVED lines=15> */
.L_x_5878:
        /* <DEDUP_REMOVED lines=24> */
.L_x_5887:
[----:B------:R-:W-:Y:S05]  /*0ed0*/  @!P6 BRA `(.L_x_5888) ;  /* 0x00000004003ce947 */ /* 0x000fea0003800000 */
[----:B------:R-:W2:Y:S01]  /*0ee0*/  LDC R10, c[0x0][0x380] ;  /* 0x0000e000ff0a7b82 */ /* 0x000ea20000000800 */
[----:B------:R-:W-:Y:S01]  /*0ef0*/  LEA R11, R86, 0xffffffc0, 0x6 ;  /* 0xffffffc0560b7811 */ /* 0x000fe200078e30ff */
[----:B------:R-:W-:-:S06]  /*0f00*/  ULDC.64 UR4, c[0x0][0x230] ;  /* 0x00008c0000047ab9 */ /* 0x000fcc0000000a00 */
[----:B-----5:R-:W3:Y:S01]  /*0f10*/  LDC R7, c[0x0][0x278] ;  /* 0x00009e00ff077b82 */ /* 0x020ee20000000800 */
[----:B------:R-:W-:-:S07]  /*0f20*/  MOV R14, RZ ;  /* 0x000000ff000e7202 */ /* 0x000fce0000000f00 */
        /* <DEDUP_REMOVED lines=26> */
[----:B---3--:R-:W-:-:S04]  /*10d0*/  IABS R2, R7 ;  /* 0x0000000700027213 */ /* 0x008fc80000000000 */
[----:B------:R-:W1:Y:S08]  /*10e0*/  I2F.RP R8, R2 ;  /* 0x0000000200087306 */ /* 0x000e700000209400 */
[----:B-1----:R-:W1:Y:S02]  /*10f0*/  MUFU.RCP R15, R8 ;  /* 0x00000008000f7308 */ /* 0x002e640000001000 */
[----:B-1----:R-:W-:Y:S01]  /*1100*/  IADD3 R15, R15, 0xffffffe, RZ ;  /* 0x0ffffffe0f0f7810 */ /* 0x002fe20007ffe0ff */
[----:B------:R-:W-:-:S04]  /*1110*/  IMAD.MOV R8, RZ, RZ, -R9 ;  /* 0x000000ffff087224 */ /* 0x000fc800078e0a09 */
[----:B------:R-:W-:Y:S01]  /*1120*/  IMAD R11, R10, R8, R11 ;  /* 0x000000080a0b7224 */ /* 0x000fe200078e020b */
[----:B------:R-:W1:Y:S04]  /*1130*/  F2I.FTZ.U32.TRUNC.NTZ R15, R15 ;  /* 0x0000000f000f7305 */ /* 0x000e68000021f000 */
[----:B------:R-:W-:Y:S01]  /*1140*/  SHF.R.S32.HI R19, RZ, 0x1f, R11 ;  /* 0x0000001fff137819 */ /* 0x000fe2000001140b */
[----:B-1----:R-:W-:-:S04]  /*1150*/  IMAD.MOV R3, RZ, RZ, -R15 ;  /* 0x000000ffff037224 */ /* 0x002fc800078e0a0f */
        /* <DEDUP_REMOVED lines=19> */
[----:B--2---:R-:W-:Y:S01]  /*1290*/  SHF.R.S32.HI R5, RZ, 0x1f, R4 ;  /* 0x0000001fff057819 */ /* 0x004fe20000011404 */
        /* <DEDUP_REMOVED lines=8> */
[-C--:B----4-:R-:W-:Y:S01]  /*1320*/  IMAD R8, R19, R98.reuse, RZ ;  /* 0x0000006213087224 */ /* 0x090fe200078e02ff */
[----:B------:R-:W-:Y:S01]  /*1330*/  IADD3 R2, R5, R3, RZ ;  /* 0x0000000305027210 */ /* 0x000fe20007ffe0ff */
[----:B------:R-:W-:Y:S02]  /*1340*/  IMAD.MOV.U32 R18, RZ, RZ, R4 ;  /* 0x000000ffff127224 */ /* 0x000fe400078e0004 */
[C---:B------:R-:W-:Y:S02]  /*1350*/  IMAD R7, R11.reuse, R99, R8 ;  /* 0x000000630b077224 */ /* 0x040fe400078e0208 */
[----:B------:R-:W-:-:S05]  /*1360*/  IMAD.WIDE.U32 R8, R11, R98, R16 ;  /* 0x000000620b087225 */ /* 0x000fca00078e0010 */
[----:B------:R-:W-:Y:S01]  /*1370*/  IADD3 R9, R9, R7, RZ ;  /* 0x0000000709097210 */ /* 0x000fe20007ffe0ff */
[----:B------:R-:W-:-:S04]  /*1380*/  IMAD R7, R15, UR4, RZ ;  /* 0x000000040f077c24 */ /* 0x000fc8000f8e02ff */
[C---:B------:R-:W-:Y:S02]  /*1390*/  IMAD R7, R14.reuse, UR5, R7 ;  /* 0x000000050e077c24 */ /* 0x040fe4000f8e0207 */
[----:B------:R-:W-:-:S05]  /*13a0*/  IMAD.WIDE.U32 R24, R14, UR4, R8 ;  /* 0x000000040e187c25 */ /* 0x000fca000f8e0008 */
[----:B------:R-:W-:Y:S01]  /*13b0*/  IADD3 R10, R25, R7, RZ ;  /* 0x00000007190a7210 */ /* 0x000fe20007ffe0ff */
[----:B------:R-:W-:Y:S06]  /*13c0*/  BRA `(.L_x_5889) ;  /* 0x0000000400307947 */ /* 0x000fec0003800000 */
.L_x_5888:
        /* <DEDUP_REMOVED lines=47> */
.L_x_5890:
        /* <DEDUP_REMOVED lines=29> */
.L_x_5889:
[----:B------:R-:W-:Y:S01]  /*1890*/  ISETP.NE.AND P1, PT, R0, -0x1, PT ;  /* 0xffffffff0000780c */ /* 0x000fe20003f25270 */
[----:B------:R-:W1:Y:S01]  /*18a0*/  S2UR UR8, SR_CgaCtaId ;  /* 0x00000000000879c3 */ /* 0x000e620000008800 */
[----:B-----5:R-:W-:Y:S01]  /*18b0*/  SHF.R.S32.HI R7, RZ, 0x1f, R6 ;  /* 0x0000001fff077819 */ /* 0x020fe20000011406 */
[----:B------:R-:W-:Y:S01]  /*18c0*/  ULDC.64 UR4, c[0x0][0x268] ;  /* 0x00009a0000047ab9 */ /* 0x000fe20000000a00 */
[----:B------:R-:W-:Y:S01]  /*18d0*/  IADD3 R122, -R94, R103, RZ ;  /* 0x000000675e7a7210 */ /* 0x000fe20007ffe1ff */
[----:B------:R-:W-:Y:S01]  /*18e0*/  IMAD R15, R15, UR4, RZ ;  /* 0x000000040f0f7c24 */ /* 0x000fe2000f8e02ff */
[CC--:B------:R-:W-:Y:S01]  /*18f0*/  LEA.HI R17, R7.reuse, R6.reuse, RZ, 0x2 ;  /* 0x0000000607117211 */ /* 0x0c0fe200078f10ff */
[----:B------:R-:W-:Y:S01]  /*1900*/  ULDC.64 UR6, c[0x0][0x258] ;  /* 0x0000960000067ab9 */ /* 0x000fe20000000a00 */
[----:B------:R-:W-:Y:S01]  /*1910*/  LEA.HI R16, R7, R6, RZ, 0x3 ;  /* 0x0000000607107211 */ /* 0x000fe200078f18ff */
[----:B------:R-:W-:Y:S01]  /*1920*/  VIADD R128, R86, 0xffffffff ;  /* 0xffffffff56807836 */ /* 0x000fe20000000000 */
[----:B------:R-:W-:Y:S01]  /*1930*/  LOP3.LUT R13, R17, 0xfffffffc, RZ, 0xc0, !PT ;  /* 0xfffffffc110d7812 */ /* 0x000fe200078ec0ff */
[----:B------:R-:W-:Y:S01]  /*1940*/  BSSY B0, `(.L_x_5891) ;  /* 0x000005c000007945 */ /* 0x000fe20003800000 */
[----:B------:R-:W-:Y:S01]  /*1950*/  SHF.R.S32.HI R20, RZ, 0x2, R17 ;  /* 0x00000002ff147819 */ /* 0x000fe20000011411 */
[----:B------:R-:W2:Y:S01]  /*1960*/  @P1 LDC.64 R8, c[0x0][0x240] ;  /* 0x00009000ff081b82 */ /* 0x000ea20000000a00 */
[----:B------:R-:W-:Y:S01]  /*1970*/  SHF.R.S32.HI R3, RZ, 0x3, R16 ;  /* 0x00000003ff037819 */ /* 0x000fe20000011410 */
[----:B------:R-:W-:Y:S01]  /*1980*/  IMAD.IADD R130, R6, 0x1, -R13 ;  /* 0x0000000106827824 */ /* 0x000fe200078e0a0d */
[----:B------:R-:W-:-:S02]  /*1990*/  @!P1 SHF.R.S32.HI R13, RZ, 0x1f, R131 ;  /* 0x0000001fff0d9819 */ /* 0x000fc40000011483 */
        /* <DEDUP_REMOVED lines=86> */
.L_x_5892:
[----:B------:R-:W-:Y:S05]  /*1f00*/  BSYNC B0 ;  /* 0x0000000000007941 */ /* 0x000fea0003800000 */
.L_x_5891:
        /* <DEDUP_REMOVED lines=40> */
.L_x_5894:
[----:B------:R-:W-:Y:S05]  /*2190*/  BSYNC B0 ;  /* 0x0000000000007941 */ /* 0x000fea0003800000 */
.L_x_5893:
        /* <DEDUP_REMOVED lines=8> */
[----:B------:R-:W-:Y:S02]  /*2220*/  IMAD.SHL.U32 R125, R98, 0x20, RZ ;  /* 0x00000020627d7824 */ /* 0x000fe400078e00ff */
        /* <DEDUP_REMOVED lines=34> */
.L_x_5896:
[----:B------:R-:W-:Y:S05]  /*2450*/  BSYNC B0 ;  /* 0x0000000000007941 */ /* 0x000fea0003800000 */
.L_x_5895:
        /* <DEDUP_REMOVED lines=32> */
.L_x_5898:
[----:B------:R-:W-:Y:S05]  /*2660*/  BSYNC B0 ;  /* 0x0000000000007941 */ /* 0x000fea0003800000 */
.L_x_5897:
        /* <DEDUP_REMOVED lines=12> */
[----:B------:R-:W-:Y:S01]  /*2730*/  LOP3.LUT R93, R7, 0xfffffff0, RZ, 0xc0, !PT ;  /* 0xfffffff0075d7812 */ /* 0x000fe200078ec0ff */
[----:B------:R-:W-:Y:S01]  /*2740*/  IMAD.IADD R15, R15, 0x1, R0 ;  /* 0x000000010f0f7824 */ /* 0x000fe200078e0200 */
[----:B------:R-:W-:Y:S01]  /*2750*/  SHF.R.S32.HI R3, RZ, 0x1, R4 ;  /* 0x00000001ff037819 */ /* 0x000fe20000011404 */
[----:B------:R-:W-:Y:S01]  /*2760*/  IMAD.SHL.U32 R10, R10, 0x8, RZ ;  /* 0x000000080a0a7824 */ /* 0x000fe200078e00ff */
[----:B------:R-:W-:Y:S01]  /*2770*/  LOP3.LUT R16, R4, 0xfffffffe, RZ, 0xc0, !PT ;  /* 0xfffffffe04107812 */ /* 0x000fe200078ec0ff */
[----:B------:R-:W-:Y:S01]  /*2780*/  IMAD.IADD R93, R6, 0x1, -R93 ;  /* 0x00000001065d7824 */ /* 0x000fe200078e0a5d */
[----:B------:R-:W-:Y:S01]  /*2790*/  LEA.HI R8, R9, R9, RZ, 0x1 ;  /* 0x0000000909087211 */ /* 0x000fe200078f08ff */
[----:B------:R-:W-:Y:S01]  /*27a0*/  IMAD.SHL.U32 R7, R3, 0x40, RZ ;  /* 0x0000004003077824 */ /* 0x000fe200078e00ff */
[----:B------:R-:W-:Y:S01]  /*27b0*/  ISETP.GE.AND P1, PT, R20, R17, PT ;  /* 0x000000111400720c */ /* 0x000fe20003f26270 */
[----:B------:R-:W-:Y:S01]  /*27c0*/  IMAD.IADD R16, R5, 0x1, -R16 ;  /* 0x0000000105107824 */ /* 0x000fe200078e0a10 */
[----:B------:R-:W-:Y:S01]  /*27d0*/  LOP3.LUT R8, R8, 0xfffffffe, RZ, 0xc0, !PT ;  /* 0xfffffffe08087812 */ /* 0x000fe200078ec0ff */
[----:B------:R-:W2:Y:S01]  /*27e0*/  LDC.64 R4, c[0x0][0x3c8] ;  /* 0x0000f200ff047b82 */ /* 0x000ea20000000a00 */
[----:B------:R-:W-:Y:S01]  /*27f0*/  LOP3.LUT R7, R7, 0xc0, RZ, 0xc0, !PT ;  /* 0x000000c007077812 */ /* 0x000fe200078ec0ff */
[----:B------:R-:W-:-:S04]  /*2800*/  DEPBAR.LE SB0, 0x0 ;  /* 0x000080000000791a */ /* 0x000fc80000000000 */
[----:B------:R-:W-:Y:S01]  /*2810*/  LOP3.LUT R10, R7, 0x8, R10, 0xf8, !PT ;  /* 0x00000008070a7812 */ /* 0x000fe200078ef80a */
[----:B------:R-:W-:Y:S01]  /*2820*/  IMAD.IADD R9, R9, 0x1, -R8 ;  /* 0x0000000109097824 */ /* 0x000fe200078e0a08 */
[----:B------:R-:W-:Y:S01]  /*2830*/  SHF.R.U32.HI R7, RZ, 0x3, R7 ;  /* 0x00000003ff077819 */ /* 0x000fe20000011607 */
[----:B------:R-:W-:Y:S01]  /*2840*/  IMAD.X R19, R21, 0x1, R19, P5 ;  /* 0x0000000115137824 */ /* 0x000fe200028e0613 */
[----:B------:R-:W-:Y:S01]  /*2850*/  SHF.R.S32.HI R20, RZ, 0x1f, R93 ;  /* 0x0000001fff147819 */ /* 0x000fe2000001145d */
[C---:B------:R-:W-:Y:S01]  /*2860*/  IMAD R16, R9.reuse, 0x8, R16 ;  /* 0x0000000809107824 */ /* 0x040fe200078e0210 */
[----:B------:R-:W-:Y:S01]  /*2870*/  LOP3.LUT R7, R10, R7, RZ, 0x3c, !PT ;  /* 0x000000070a077212 */ /* 0x000fe200078e3cff */
[----:B------:R-:W-:Y:S01]  /*2880*/  IMAD.SHL.U32 R9, R9, 0x8, RZ ;  /* 0x0000000809097824 */ /* 0x000fe200078e00ff */
[----:B------:R-:W-:Y:S01]  /*2890*/  SHF.R.S32.HI R10, RZ, 0x1f, R131 ;  /* 0x0000001fff0a7819 */ /* 0x000fe20000011483 */
[----:B-1----:R-:W-:Y:S01]  /*28a0*/  IMAD R19, R19, R96, RZ ;  /* 0x0000006013137224 */ /* 0x002fe200078e02ff */
[----:B------:R-:W-:Y:S01]  /*28b0*/  LEA.HI R0, R20, R93, RZ, 0x3 ;  /* 0x0000005d14007211 */ /* 0x000fe200078f18ff */
[----:B------:R-:W-:Y:S01]  /*28c0*/  IMAD.U32 R120, R16, 0x20, R7 ;  /* 0x0000002010787824 */ /* 0x000fe200078e0007 */
[----:B------:R-:W-:Y:S01]  /*28d0*/  ISETP.GE.AND P0, PT, R18, R17, PT ;  /* 0x000000111200720c */ /* 0x000fe20003f06270 */
[----:B------:R-:W-:Y:S01]  /*28e0*/  IMAD R10, R10, UR6, RZ ;  /* 0x000000060a0a7c24 */ /* 0x000fe2000f8e02ff */
[----:B------:R-:W-:Y:S01]  /*28f0*/  LEA.HI R18, R93, R93, RZ, 0x1 ;  /* 0x0000005d5d127211 */ /* 0x000fe200078f08ff */
[----:B------:R-:W-:Y:S01]  /*2900*/  IMAD.SHL.U32 R0, R0, 0x20, RZ ;  /* 0x0000002000007824 */ /* 0x000fe200078e00ff */
[----:B------:R-:W-:Y:S01]  /*2910*/  ULDC UR5, c[0x0][0x2e8] ;  /* 0x0000ba0000057ab9 */ /* 0x000fe20000000800 */
[----:B------:R-:W-:Y:S01]  /*2920*/  IMAD R10, R131, UR7, R10 ;  /* 0x00000007830a7c24 */ /* 0x000fe2000f8e020a */
[----:B--2---:R-:W-:Y:S01]  /*2930*/  LEA R16, P2, R12, R4, 0x2 ;  /* 0x000000040c107211 */ /* 0x004fe200078410ff */
[----:B------:R-:W-:Y:S01]  /*2940*/  IMAD R19, R88, R97, R19 ;  /* 0x0000006158137224 */ /* 0x000fe200078e0213 */
[----:B------:R-:W-:Y:S01]  /*2950*/  LOP3.LUT R92, R0, 0xffffff00, RZ, 0xc0, !PT ;  /* 0xffffff00005c7812 */ /* 0x000fe200078ec0ff */
[----:B------:R-:W-:Y:S01]  /*2960*/  IMAD.IADD R10, R13, 0x1, R10 ;  /* 0x000000010d0a7824 */ /* 0x000fe200078e020a */
[----:B------:R-:W-:Y:S01]  /*2970*/  SHF.R.S32.HI R11, RZ, 0x1, R18 ;  /* 0x00000001ff0b7819 */ /* 0x000fe20000011412 */
[----:B------:R-:W-:Y:S01]  /*2980*/  IMAD.WIDE.U32 R88, R88, R96, R14 ;  /* 0x0000006058587225 */ /* 0x000fe200078e000e */
[----:B------:R-:W-:Y:S01]  /*2990*/  SHF.R.S32.HI R8, RZ, 0x1f, R18 ;  /* 0x0000001fff087819 */ /* 0x000fe20000011412 */
[----:B------:R-:W-:Y:S01]  /*29a0*/  ULDC.64 UR6, c[0x0][0x220] ;  /* 0x0000880000067ab9 */ /* 0x000fe20000000a00 */
[----:B------:R-:W-:Y:S01]  /*29b0*/  LEA.HI.X R17, R12, R5, R10, 0x2, P2 ;  /* 0x000000050c117211 */ /* 0x000fe200010f140a */
[----:B------:R-:W-:Y:S01]  /*29c0*/  IMAD R4, R95, 0x200, R92 ;  /* 0x000002005f047824 */ /* 0x000fe200078e025c */
[----:B------:R-:W-:-:S02]  /*29d0*/  LEA.HI R8, R8, R11, RZ, 0x2 ;  /* 0x0000000b08087211 */ /* 0x000fc400078f10ff */
[----:B------:R-:W-:Y:S01]  /*29e0*/  LOP3.LUT R18, R18, 0x7fffffe, RZ, 0xc0, !PT ;  /* 0x07fffffe12127812 */ /* 0x000fe200078ec0ff */
[----:B------:R1:W5:Y:S01]  /*29f0*/  LDG.E R0, desc[UR12][R16.64] ;  /* 0x0000000c10007981 */ /* 0x000362000c1e1900 */
[----:B------:R-:W-:Y:S01]  /*2a00*/  LOP3.LUT R8, R8, 0xfffffffc, RZ, 0xc0, !PT ;  /* 0xfffffffc08087812 */ /* 0x000fe200078ec0ff */
[----:B------:R-:W-:Y:S02]  /*2a10*/  BAR.SYNC.DEFER_BLOCKING 0x0 ;  /* 0x0000000000007b1d */ /* 0x000fe40000010000 */
[----:B------:R-:W-:Y:S02]  /*2a20*/  IMAD.IADD R93, R93, 0x1, -R18 ;  /* 0x000000015d5d7824 */ /* 0x000fe400078e0a12 */
[----:B------:R-:W-:-:S04]  /*2a30*/  IMAD.IADD R8, R11, 0x1, -R8 ;  /* 0x000000010b087824 */ /* 0x000fc800078e0a08 */
[----:B------:R-:W-:-:S05]  /*2a40*/  IMAD.SHL.U32 R18, R8, 0x40, RZ ;  /* 0x0000004008127824 */ /* 0x000fca00078e00ff */
[----:B------:R-:W-:-:S04]  /*2a50*/  LOP3.LUT R18, R18, 0xc0, RZ, 0xc0, !PT ;  /* 0x000000c012127812 */ /* 0x000fc800078ec0ff */
[----:B------:R-:W-:Y:S02]  /*2a60*/  LOP3.LUT R9, R18, 0x8, R9, 0xf8, !PT ;  /* 0x0000000812097812 */ /* 0x000fe400078ef809 */
[----:B------:R-:W-:Y:S01]  /*2a70*/  SHF.R.U32.HI R18, RZ, 0x3, R18 ;  /* 0x00000003ff127819 */ /* 0x000fe20000011612 */
[----:B------:R1:W-:Y:S03]  /*2a80*/  @P1 STS [R129+0x6000], RZ ;  /* 0x006000ff81001388 */ /* 0x0003e60000000800 */
[----:B------:R-:W-:Y:S01]  /*2a90*/  LOP3.LUT R5, R9, R18, RZ, 0x3c, !PT ;  /* 0x0000001209057212 */ /* 0x000fe200078e3cff */
        /* <DEDUP_REMOVED lines=40> */
.L_x_5900:
[----:B------:R-:W-:Y:S05]  /*2d20*/  BSYNC B0 ;  /* 0x0000000000007941 */ /* 0x000fea0003800000 */
.L_x_5899:
        /* <DEDUP_REMOVED lines=31> */
.L_x_5902:
[----:B------:R-:W-:Y:S05]  /*2f20*/  BSYNC B0 ;  /* 0x0000000000007941 */ /* 0x000fea0003800000 */
.L_x_5901:
[----:B------:R-:W-:Y:S01]  /*2f30*/  LDSM.16.M88.4 R44, [R121] ;  /* 0x00000000792c783b */ /* 0x000fe20000000200 */
[----:B------:R-:W-:Y:S01]  /*2f40*/  LOP3.LUT P0, RZ, R3, 0x2, RZ, 0xc0, !PT ;  /* 0x0000000203ff7812 */ /* 0x000fe2000780c0ff */
[----:B------:R-:W-:Y:S01]  /*2f50*/  IMAD.MOV.U32 R4, RZ, RZ, 0x10 ;  /* 0x00000010ff047424 */ /* 0x000fe200078e00ff */
[----:B------:R-:W-:Y:S01]  /*2f60*/  LOP3.LUT P1, RZ, R8, 0x2, RZ, 0xc0, !PT ;  /* 0x0000000208ff7812 */ /* 0x000fe2000782c0ff */
[----:B------:R-:W4:Y:S01]  /*2f70*/  LDSM.16.M88.4 R20, [R120+0x3000] ;  /* 0x003000007814783b */ /* 0x000f220000000200 */
[----:B------:R-:W-:Y:S01]  /*2f80*/  IMAD.MOV.U32 R3, RZ, RZ, 0x20 ;  /* 0x00000020ff037424 */ /* 0x000fe200078e00ff */
[----:B------:R-:W-:Y:S01]  /*2f90*/  ULDC UR10, c[0x0][0x39c] ;  /* 0x0000e700000a7ab9 */ /* 0x000fe20000000800 */
[----:B------:R-:W-:Y:S01]  /*2fa0*/  SEL R4, R4, 0xfffffff0, !P1 ;  /* 0xfffffff004047807 */ /* 0x000fe20004800000 */
[----:B------:R-:W4:Y:S01]  /*2fb0*/  LDSM.16.M88.4 R60, [R120+0x3400] ;  /* 0x00340000783c783b */ /* 0x000f220000000200 */
[----:B------:R-:W-:Y:S01]  /*2fc0*/  IMAD R94, R95, 0x10, R94 ;  /* 0x000000105f5e7824 */ /* 0x000fe200078e025e */
[----:B------:R-:W-:Y:S01]  /*2fd0*/  SEL R3, R3, 0xffffffe0, !P0 ;  /* 0xffffffe003037807 */ /* 0x000fe20004000000 */
[----:B------:R-:W-:Y:S01]  /*2fe0*/  IMAD.SHL.U32 R135, R6, 0x2, RZ ;  /* 0x0000000206877824 */ /* 0x000fe200078e00ff */
[----:B------:R-:W-:Y:S01]  /*2ff0*/  LDSM.16.M88.4 R52, [R120+0x3800] ;  /* 0x003800007834783b */ /* 0x000fe20000000200 */
[----:B------:R-:W-:-:S02]  /*3000*/  IMAD R119, R4, 0x2, R121 ;  /* 0x0000000204777824 */ /* 0x000fc400078e0279 */
[----:B--2--5:R-:W-:Y:S01]  /*3010*/  FMUL.FTZ R0, R0, R7 ;  /* 0x0000000700007220 */ /* 0x024fe20000410000 */
[----:B------:R-:W-:Y:S01]  /*3020*/  IMAD.IADD R117, R120, 0x1, R3 ;  /* 0x0000000178757824 */ /* 0x000fe200078e0203 */
[----:B-1----:R-:W-:Y:S01]  /*3030*/  LDSM.16.M88.4 R16, [R120+0x3c00] ;  /* 0x003c00007810783b */ /* 0x002fe20000000200 */
[----:B------:R-:W-:Y:S01]  /*3040*/  LOP3.LUT R135, R135, 0x6, RZ, 0xc0, !PT ;  /* 0x0000000687877812 */ /* 0x000fe200078ec0ff */
[----:B------:R-:W-:Y:S02]  /*3050*/  IMAD R92, R93, 0x20, R92 ;  /* 0x000000205d5c7824 */ /* 0x000fe400078e025c */
[----:B---3--:R-:W-:Y:S02]  /*3060*/  LDSM.16.M88.4 R8, [R119] ;  /* 0x000000007708783b */ /* 0x008fe40000000200 */
[----:B------:R-:W-:Y:S02]  /*3070*/  IMAD.IADD R7, R2, 0x1, R135 ;  /* 0x0000000102077824 */ /* 0x000fe400078e0287 */
[----:B------:R-:W1:Y:S01]  /*3080*/  LDSM.16.M88.4 R68, [R117+0x3000] ;  /* 0x003000007544783b */ /* 0x000e620000000200 */
[----:B------:R-:W-:-:S02]  /*3090*/  IMAD.IADD R5, R5, 0x1, R92 ;  /* 0x0000000105057824 */ /* 0x000fc400078e025c */
[----:B------:R-:W-:Y:S01]  /*30a0*/  VIADD R112, R7, 0x20 ;  /* 0x0000002007707836 */ /* 0x000fe20000000000 */
[----:B------:R-:W-:Y:S04]  /*30b0*/  LDSM.16.M88.4 R72, [R121+0x1000] ;  /* 0x001000007948783b */ /* 0x000fe80000000200 */
[----:B------:R-:W2:Y:S04]  /*30c0*/  LDSM.16.M88.4 R36, [R120+0x4000] ;  /* 0x004000007824783b */ /* 0x000ea80000000200 */
[----:B------:R-:W3:Y:S04]  /*30d0*/  LDSM.16.M88.4 R28, [R117+0x3400] ;  /* 0x00340000751c783b */ /* 0x000ee80000000200 */
[----:B------:R-:W3:Y:S01]  /*30e0*/  LDSM.16.M88.4 R64, [R117+0x3800] ;  /* 0x003800007540783b */ /* 0x000ee20000000200 */
[C---:B----4-:R-:W-:Y:S03]  /*30f0*/  HMMA.16816.F32.BF16 R12, R44.reuse, R20, RZ ;  /* 0x000000142c0c723c */ /* 0x050fe600000418ff */
[----:B------:R-:W-:Y:S04]  /*3100*/  LDSM.16.M88.4 R40, [R119+0x1000] ;  /* 0x001000007728783b */ /* 0x000fe80000000200 */
[----:B------:R-:W4:Y:S01]  /*3110*/  LDSM.16.M88.4 R24, [R117+0x4000] ;  /* 0x004000007518783b */ /* 0x000f220000000200 */
[C---:B------:R-:W-:Y:S03]  /*3120*/  HMMA.16816.F32.BF16 R20, R44.reuse, R22, RZ ;  /* 0x000000162c14723c */ /* 0x040fe600000418ff */
[----:B------:R-:W-:Y:S03]  /*3130*/  LDSM.16.M88.4 R80, [R120+0x4400] ;  /* 0x004400007850783b */ /* 0x000fe60000000200 */
[C---:B------:R-:W-:Y:S01]  /*3140*/  HMMA.16816.F32.BF16 R32, R44.reuse, R60, RZ ;  /* 0x0000003c2c20723c */ /* 0x040fe200000418ff */
[----:B------:R-:W-:Y:S04]  /*3150*/  LDSM.16.M88.4 R76, [R120+0x5000] ;  /* 0x00500000784c783b */ /* 0x000fe80000000200 */
[----:B------:R-:W0:Y:S01]  /*3160*/  LDGDEPBAR ;  /* 0x00000000000079af */ /* 0x000e220000000000 */
[----:B------:R-:W-:Y:S06]  /*3170*/  HMMA.16816.F32.BF16 R60, R44, R62, RZ ;  /* 0x0000003e2c3c723c */ /* 0x000fec00000418ff */
[C---:B-1----:R-:W-:Y:S06]  /*3180*/  HMMA.16816.F32.BF16 R12, R8.reuse, R68, R12 ;  /* 0x00000044080c723c */ /* 0x042fec000004180c */
[----:B------:R-:W-:Y:S01]  /*3190*/  HMMA.16816.F32.BF16 R20, R8, R70, R20 ;  /* 0x000000460814723c */ /* 0x000fe20000041814 */
[----:B------:R-:W-:Y:S05]  /*31a0*/  LDSM.16.M88.4 R68, [R120+0x4800] ;  /* 0x004800007844783b */ /* 0x000fea0000000200 */
[C---:B------:R-:W-:Y:S06]  /*31b0*/  HMMA.16816.F32.BF16 R56, R44.reuse, R52, RZ ;  /* 0x000000342c38723c */ /* 0x040fec00000418ff */
[C---:B------:R-:W-:Y:S06]  /*31c0*/  HMMA.16816.F32.BF16 R52, R44.reuse, R54, RZ ;  /* 0x000000362c34723c */ /* 0x040fec00000418ff */
[C---:B------:R-:W-:Y:S06]  /*31d0*/  HMMA.16816.F32.BF16 R48, R44.reuse, R16, RZ ;  /* 0x000000102c30723c */ /* 0x040fec00000418ff */
[----:B------:R-:W-:Y:S01]  /*31e0*/  HMMA.16816.F32.BF16 R44, R44, R18, RZ ;  /* 0x000000122c2c723c */ /* 0x000fe200000418ff */
[----:B------:R-:W1:Y:S05]  /*31f0*/  LDSM.16.M88.4 R16, [R117+0x3c00] ;  /* 0x003c00007510783b */ /* 0x000e6a0000000200 */
[C---:B--2---:R-:W-:Y:S06]  /*3200*/  HMMA.16816.F32.BF16 R12, R72.reuse, R36, R12 ;  /* 0x00000024480c723c */ /* 0x044fec000004180c */
[----:B------:R-:W-:Y:S01]  /*3210*/  HMMA.16816.F32.BF16 R20, R72, R38, R20 ;  /* 0x000000264814723c */ /* 0x000fe20000041814 */
[----:B------:R-:W-:Y:S05]  /*3220*/  LDSM.16.M88.4 R36, [R117+0x4400] ;  /* 0x004400007524783b */ /* 0x000fea0000000200 */
[C---:B---3--:R-:W-:Y:S06]  /*3230*/  HMMA.16816.F32.BF16 R32, R8.reuse, R28, R32 ;  /* 0x0000001c0820723c */ /* 0x048fec0000041820 */
[C---:B------:R-:W-:Y:S01]  /*3240*/  HMMA.16816.F32.BF16 R60, R8.reuse, R30, R60 ;  /* 0x0000001e083c723c */ /* 0x040fe2000004183c */
[----:B------:R-:W2:Y:S05]  /*3250*/  LDSM.16.M88.4 R28, [R121+0x2000] ;  /* 0x00200000791c783b */ /* 0x000eaa0000000200 */
[C---:B------:R-:W-:Y:S06]  /*3260*/  HMMA.16816.F32.BF16 R56, R8.reuse, R64, R56 ;  /* 0x000000400838723c */ /* 0x040fec0000041838 */
[----:B------:R-:W-:Y:S01]  /*3270*/  HMMA.16816.F32.BF16 R52, R8, R66, R52 ;  /* 0x000000420834723c */ /* 0x000fe20000041834 */
[----:B------:R-:W3:Y:S05]  /*3280*/  LDSM.16.M88.4 R64, [R120+0x4c00] ;  /* 0x004c00007840783b */ /* 0x000eea0000000200 */
[C---:B----4-:R-:W-:Y:S06]  /*3290*/  HMMA.16816.F32.BF16 R12, R40.reuse, R24, R12 ;  /* 0x00000018280c723c */ /* 0x050fec000004180c */
[----:B------:R-:W-:Y:S01]  /*32a0*/  HMMA.16816.F32.BF16 R20, R40, R26, R20 ;  /* 0x0000001a2814723c */ /* 0x000fe20000041814 */
[----:B------:R-:W-:Y:S05]  /*32b0*/  LDSM.16.M88.4 R24, [R120+0x5400] ;  /* 0x005400007818783b */ /* 0x000fea0000000200 */
[C---:B-1----:R-:W-:Y:S06]  /*32c0*/  HMMA.16816.F32.BF16 R48, R8.reuse, R16, R48 ;  /* 0x000000100830723c */ /* 0x042fec0000041830 */
[----:B------:R-:W-:Y:S01]  /*32d0*/  HMMA.16816.F32.BF16 R44, R8, R18, R44 ;  /* 0x00000012082c723c */ /* 0x000fe2000004182c */
[----:B------:R-:W-:Y:S04]  /*32e0*/  LDSM.16.M88.4 R8, [R119+0x2000] ;  /* 0x002000007708783b */ /* 0x000fe80000000200 */
[----:B------:R-:W1:Y:S01]  /*32f0*/  LDSM.16.M88.4 R16, [R117+0x5000] ;  /* 0x005000007510783b */ /* 0x000e620000000200 */
[----:B------:R-:W-:Y:S06]  /*3300*/  HMMA.16816.F32.BF16 R32, R72, R80, R32 ;  /* 0x000000504820723c */ /* 0x000fec0000041820 */
[----:B--2---:R-:W-:Y:S06]  /*3310*/  HMMA.16816.F32.BF16 R12, R28, R76, R12 ;  /* 0x0000004c1c0c723c */ /* 0x004fec000004180c */
[----:B------:R-:W-:Y:S01]  /*3320*/  HMMA.16816.F32.BF16 R60, R72, R82, R60 ;  /* 0x00000052483c723c */ /* 0x000fe2000004183c */
[----:B------:R-:W-:Y:S05]  /*3330*/  LDSM.16.M88.4 R80, [R117+0x5400] ;  /* 0x005400007550783b */ /* 0x000fea0000000200 */
[----:B------:R-:W-:Y:S01]  /*3340*/  HMMA.16816.F32.BF16 R20, R28, R78, R20 ;  /* 0x0000004e1c14723c */ /* 0x000fe20000041814 */
[----:B------:R-:W2:Y:S05]  /*3350*/  LDSM.16.M88.4 R76, [R117+0x4800] ;  /* 0x00480000754c783b */ /* 0x000eaa0000000200 */
[C---:B---3--:R-:W-:Y:S06]  /*3360*/  HMMA.16816.F32.BF16 R48, R72.reuse, R64, R48 ;  /* 0x000000404830723c */ /* 0x048fec0000041830 */
[C---:B------:R-:W-:Y:S01]  /*3370*/  HMMA.16816.F32.BF16 R44, R72.reuse, R66, R44 ;  /* 0x00000042482c723c */ /* 0x040fe2000004182c */
[----:B------:R-:W3:Y:S05]  /*3380*/  LDSM.16.M88.4 R64, [R117+0x4c00] ;  /* 0x004c00007540783b */ /* 0x000eea0000000200 */
[----:B------:R-:W-:Y:S06]  /*3390*/  HMMA.16816.F32.BF16 R56, R72, R68, R56 ;  /* 0x000000444838723c */ /* 0x000fec0000041838 */
[----:B------:R-:W-:Y:S06]  /*33a0*/  HMMA.16816.F32.BF16 R32, R40, R36, R32 ;  /* 0x000000242820723c */ /* 0x000fec0000041820 */
[C---:B-1----:R-:W-:Y:S06]  /*33b0*/  HMMA.16816.F32.BF16 R12, R8.reuse, R16, R12 ;  /* 0x00000010080c723c */ /* 0x042fec000004180c */
[----:B------:R-:W-:Y:S01]  /*33c0*/  HMMA.16816.F32.BF16 R20, R8, R18, R20 ;  /* 0x000000120814723c */ /* 0x000fe20000041814 */
[----:B------:R-:W1:Y:S05]  /*33d0*/  LDSM.16.M88.4 R16, [R120+0x5800] ;  /* 0x005800007810783b */ /* 0x000e6a0000000200 */
[----:B------:R-:W-:Y:S01]  /*33e0*/  HMMA.16816.F32.BF16 R60, R40, R38, R60 ;  /* 0x00000026283c723c */ /* 0x000fe2000004183c */
[----:B------:R-:W4:Y:S05]  /*33f0*/  LDSM.16.M88.4 R36, [R120+0x5c00] ;  /* 0x005c00007824783b */ /* 0x000f2a0000000200 */
[----:B------:R-:W-:Y:S06]  /*3400*/  HMMA.16816.F32.BF16 R52, R72, R70, R52 ;  /* 0x000000464834723c */ /* 0x000fec0000041834 */
[----:B--2---:R-:W-:Y:S01]  /*3410*/  HMMA.16816.F32.BF16 R56, R40, R76, R56 ;  /* 0x0000004c2838723c */ /* 0x004fe20000041838 */
[----:B------:R-:W-:Y:S01]  /*3420*/  FMUL.FTZ R3, R12, UR10 ;  /* 0x0000000a0c037c20 */ /* 0x000fe20008410000 */
[----:B------:R-:W-:Y:S01]  /*3430*/  FMUL.FTZ R13, R13, UR10 ;  /* 0x0000000a0d0d7c20 */ /* 0x000fe20008410000 */
[----:B------:R-:W-:-:S03]  /*3440*/  FMUL.FTZ R15, R15, UR10 ;  /* 0x0000000a0f0f7c20 */ /* 0x000fc60008410000 */
[C---:B------:R-:W-:Y:S01]  /*3450*/  HMMA.16816.F32.BF16 R32, R28.reuse, R24, R32 ;  /* 0x000000181c20723c */ /* 0x040fe20000041820 */
[----:B------:R-:W-:Y:S01]  /*3460*/  FMUL.FTZ R20, R20, UR10 ;  /* 0x0000000a14147c20 */ /* 0x000fe20008410000 */
[----:B------:R-:W-:Y:S01]  /*3470*/  FMUL.FTZ R71, R21, UR10 ;  /* 0x0000000a15477c20 */ /* 0x000fe20008410000 */
[----:B------:R-:W-:Y:S01]  /*3480*/  FMUL.FTZ R12, R23, UR10 ;  /* 0x0000000a170c7c20 */ /* 0x000fe20008410000 */
[----:B------:R-:W-:Y:S02]  /*3490*/  MUFU.TANH R13, R13 ;  /* 0x0000000d000d7308 */ /* 0x000fe40000002400 */
[----:B------:R-:W-:Y:S01]  /*34a0*/  HMMA.16816.F32.BF16 R60, R28, R26, R60 ;  /* 0x0000001a1c3c723c */ /* 0x000fe2000004183c */
[----:B------:R-:W2:Y:S05]  /*34b0*/  LDSM.16.M88.4 R24, [R117+0x5800] ;  /* 0x005800007518783b */ /* 0x000eaa0000000200 */
[C---:B------:R-:W-:Y:S01]  /*34c0*/  HMMA.16816.F32.BF16 R52, R40.reuse, R78, R52 ;  /* 0x0000004e2834723c */ /* 0x040fe20000041834 */
[----:B------:R1:W2:Y:S05]  /*34d0*/  MUFU.TANH R69, R20 ;  /* 0x0000001400457308 */ /* 0x0002aa0000002400 */
[C---:B---3--:R-:W-:Y:S03]  /*34e0*/  HMMA.16816.F32.BF16 R48, R40.reuse, R64, R48 ;  /* 0x000000402830723c */ /* 0x048fe60000041830 */
[----:B------:R-:W-:Y:S03]  /*34f0*/  MUFU.TANH R15, R15 ;  /* 0x0000000f000f7308 */ /* 0x000fe60000002400 */
[----:B------:R-:W-:Y:S01]  /*3500*/  HMMA.16816.F32.BF16 R44, R40, R66, R44 ;  /* 0x00000042282c723c */ /* 0x000fe2000004182c */
[----:B------:R-:W-:-:S04]  /*3510*/  FMUL.FTZ R65, R22, UR10 ;  /* 0x0000000a16417c20 */ /* 0x000fc80008410000 */
[----:B------:R-:W-:Y:S01]  /*3520*/  MUFU.TANH R71, R71 ;  /* 0x0000004700477308 */ /* 0x000fe20000002400 */
[----:B-1----:R-:W1:Y:S01]  /*3530*/  LDSM.16.M88.4 R20, [R117+0x5c00] ;  /* 0x005c00007514783b */ /* 0x002e620000000200 */
[----:B------:R-:W-:Y:S01]  /*3540*/  LOP3.LUT R41, R102, 0xffffffe0, RZ, 0xc0, !PT ;  /* 0xffffffe066297812 */ /* 0x000fe200078ec0ff */
[----:B------:R-:W-:Y:S01]  /*3550*/  HMMA.16816.F32.BF16 R56, R28, R16, R56 ;  /* 0x000000101c38723c */ /* 0x000fe20000041838 */
[----:B------:R-:W-:-:S04]  /*3560*/  DEPBAR.LE SB0, 0x0 ;  /* 0x000080000000791a */ /* 0x000fc80000000000 */
[----:B------:R-:W3:Y:S01]  /*3570*/  MUFU.TANH R65, R65 ;  /* 0x0000004100417308 */ /* 0x000ee20000002400 */
[----:B------:R-:W-:Y:S01]  /*3580*/  HMMA.16816.F32.BF16 R32, R8, R80, R32 ;  /* 0x000000500820723c */ /* 0x000fe20000041820 */
[----:B------:R-:W-:Y:S02]  /*3590*/  IMAD.IADD R16, R6, 0x1, -R41 ;  /* 0x0000000106107824 */ /* 0x000fe400078e0a29 */
[----:B------:R-:W-:-:S03]  /*35a0*/  FMUL.FTZ R6, R14, UR10 ;  /* 0x0000000a0e067c20 */ /* 0x000fc60008410000 */
[----:B------:R-:W-:Y:S01]  /*35b0*/  SHF.R.S32.HI R41, RZ, 0x1f, R16 ;  /* 0x0000001fff297819 */ /* 0x000fe20000011410 */
[----:B------:R-:W-:Y:S01]  /*35c0*/  HMMA.16816.F32.BF16 R52, R28, R18, R52 ;  /* 0x000000121c34723c */ /* 0x000fe20000041834 */
[----:B------:R-:W-:Y:S02]  /*35d0*/  MUFU.TANH R17, R12 ;  /* 0x0000000c00117308 */ /* 0x000fe40000002400 */
[----:B------:R-:W-:-:S03]  /*35e0*/  LEA.HI R16, R41, R16, RZ, 0x2 ;  /* 0x0000001029107211 */ /* 0x000fc600078f10ff */
[C---:B----4-:R-:W-:Y:S01]  /*35f0*/  HMMA.16816.F32.BF16 R48, R28.reuse, R36, R48 ;  /* 0x000000241c30723c */ /* 0x050fe20000041830 */
[C---:B------:R-:W-:Y:S02]  /*3600*/  VIADD R18, R7.reuse, 0x11 ;  /* 0x0000001107127836 */ /* 0x040fe40000000000 */
[----:B------:R-:W-:Y:S03]  /*3610*/  MUFU.TANH R3, R3 ;  /* 0x0000000300037308 */ /* 0x000fe60000002400 */
[----:B------:R-:W-:Y:S01]  /*3620*/  HMMA.16816.F32.BF16 R44, R28, R38, R44 ;  /* 0x000000261c2c723c */ /* 0x000fe2000004182c */
[----:B------:R-:W-:-:S04]  /*3630*/  VIADD R36, R7, 0x9 ;  /* 0x0000000907247836 */ /* 0x000fc80000000000 */
[----:B------:R-:W-:Y:S01]  /*3640*/  FMUL.FTZ R33, R33, UR10 ;  /* 0x0000000a21217c20 */ /* 0x000fe20008410000 */
[C---:B--2---:R-:W-:Y:S01]  /*3650*/  HMMA.16816.F32.BF16 R56, R8.reuse, R24, R56 ;  /* 0x000000180838723c */ /* 0x044fe20000041838 */
[----:B------:R-:W-:Y:S01]  /*3660*/  SHF.R.S32.HI R29, RZ, 0x2, R16 ;  /* 0x00000002ff1d7819 */ /* 0x000fe20000011410 */
[----:B------:R-:W-:Y:S02]  /*3670*/  VIADD R16, R7, 0x8 ;  /* 0x0000000807107836 */ /* 0x000fe40000000000 */
[----:B------:R-:W-:Y:S01]  /*3680*/  FMUL.FTZ R35, R35, UR10 ;  /* 0x0000000a23237c20 */ /* 0x000fe20008410000 */
[----:B------:R-:W-:Y:S01]  /*3690*/  VIADD R38, R7, 0x1 ;  /* 0x0000000107267836 */ /* 0x000fe20000000000 */
[----:B------:R-:W-:Y:S01]  /*36a0*/  IADD3 R94, R94, 0x1, R29 ;  /* 0x000000015e5e7810 */ /* 0x000fe20007ffe01d */
[C---:B------:R-:W-:Y:S01]  /*36b0*/  HMMA.16816.F32.BF16 R60, R8.reuse, R82, R60 ;  /* 0x00000052083c723c */ /* 0x040fe2000004183c */
[----:B------:R-:W2:Y:S01]  /*36c0*/  MUFU.TANH R33, R33 ;  /* 0x0000002100217308 */ /* 0x000ea20000002400 */
[----:B------:R-:W-:Y:S01]  /*36d0*/  FMUL.FTZ R19, R32, UR10 ;  /* 0x0000000a20137c20 */ /* 0x000fe20008410000 */
[----:B------:R-:W-:Y:S01]  /*36e0*/  IADD3 R103, R91, R94, -R103 ;  /* 0x0000005e5b677210 */ /* 0x000fe20007ffe867 */
[----:B------:R-:W-:Y:S01]  /*36f0*/  FMUL.FTZ R34, R34, UR10 ;  /* 0x0000000a22227c20 */ /* 0x000fe20008410000 */
[----:B------:R-:W-:Y:S01]  /*3700*/  VIADD R24, R7, 0x10 ;  /* 0x0000001007187836 */ /* 0x000fe20000000000 */
[C---:B------:R-:W-:Y:S02]  /*3710*/  HMMA.16816.F32.BF16 R52, R8.reuse, R26, R52 ;  /* 0x0000001a0834723c */ /* 0x040fe40000041834 */
[----:B------:R-:W-:Y:S01]  /*3720*/  IMAD.IADD R90, R103, 0x1, R90 ;  /* 0x00000001675a7824 */ /* 0x000fe200078e025a */
[----:B------:R-:W4:Y:S03]  /*3730*/  MUFU.TANH R25, R35 ;  /* 0x0000002300197308 */ /* 0x000f260000002400 */
[----:B-1----:R-:W-:Y:S01]  /*3740*/  HMMA.16816.F32.BF16 R48, R8, R20, R48 ;  /* 0x000000140830723c */ /* 0x002fe20000041830 */
[C---:B------:R-:W-:Y:S01]  /*3750*/  VIMNMX R103, R90.reuse, R91, PT ;  /* 0x0000005b5a677248 */ /* 0x040fe20003fe0100 */
[----:B------:R-:W-:Y:S01]  /*3760*/  VIADD R26, R7, 0x19 ;  /* 0x00000019071a7836 */ /* 0x000fe20000000000 */
[----:B------:R-:W-:-:S02]  /*3770*/  VIADDMNMX R102, R90, 0x8, R91, PT ;  /* 0x000000085a667846 */ /* 0x000fc4000380015b */
[CC--:B------:R-:W-:Y:S01]  /*3780*/  ISETP.GE.AND P3, PT, R16.reuse, R103.reuse, PT ;  /* 0x000000671000720c */ /* 0x0c0fe20003f66270 */
[----:B------:R-:W-:Y:S01]  /*3790*/  HMMA.16816.F32.BF16 R44, R8, R22, R44 ;  /* 0x00000016082c723c */ /* 0x000fe2000004182c */
[----:B------:R-:W-:Y:S01]  /*37a0*/  ISETP.GE.AND P1, PT, R16, R102, PT ;  /* 0x000000661000720c */ /* 0x000fe20003f26270 */
[----:B------:R-:W1:Y:S01]  /*37b0*/  MUFU.TANH R19, R19 ;  /* 0x0000001300137308 */ /* 0x000e620000002400 */
[----:B------:R-:W-:Y:S01]  /*37c0*/  I2FP.F32.S32 R16, R16 ;  /* 0x0000001000107245 */ /* 0x000fe20000201400 */
[----:B------:R-:W-:Y:S01]  /*37d0*/  FMUL.FTZ R29, R56, UR10 ;  /* 0x0000000a381d7c20 */ /* 0x000fe20008410000 */
[-C--:B------:R-:W-:Y:S01]  /*37e0*/  ISETP.GE.AND P4, PT, R38, R103.reuse, PT ;  /* 0x000000672600720c */ /* 0x080fe20003f86270 */
[----:B------:R-:W-:Y:S01]  /*37f0*/  FMUL.FTZ R58, R58, UR10 ;  /* 0x0000000a3a3a7c20 */ /* 0x000fe20008410000 */
[----:B------:R-:W-:Y:S01]  /*3800*/  ISETP.GE.AND P0, PT, R38, R102, PT ;  /* 0x000000662600720c */ /* 0x000fe20003f06270 */
[CC--:B------:R-:W-:Y:S01]  /*3810*/  FFMA.FTZ R22, R0.reuse, R16.reuse, R69 ;  /* 0x0000001000167223 */ /* 0x0c0fe20000010045 */
[----:B---3--:R-:W-:Y:S01]  /*3820*/  FFMA.FTZ R16, R0, R16, R65 ;  /* 0x0000001000107223 */ /* 0x008fe20000010041 */
[----:B------:R-:W-:Y:S01]  /*3830*/  I2FP.F32.S32 R38, R38 ;  /* 0x0000002600267245 */ /* 0x000fe20000201400 */
[----:B------:R-:W3:Y:S01]  /*3840*/  MUFU.TANH R37, R34 ;  /* 0x0000002200257308 */ /* 0x000ee20000002400 */
[----:B------:R-:W-:Y:S01]  /*3850*/  FMUL.FTZ R9, R62, UR10 ;  /* 0x0000000a3e097c20 */ /* 0x000fe20008410000 */
[----:B------:R-:W-:Y:S01]  /*3860*/  FSEL R22, R22, -INF , !P3 ;  /* 0xff80000016167808 */ /* 0x000fe20005800000 */
[----:B------:R-:W-:Y:S01]  /*3870*/  FMUL.FTZ R60, R60, UR10 ;  /* 0x0000000a3c3c7c20 */ /* 0x000fe20008410000 */
[----:B------:R-:W-:Y:S01]  /*3880*/  FSEL R16, R16, -INF , !P1 ;  /* 0xff80000010107808 */ /* 0x000fe20004800000 */
[-C--:B------:R-:W-:Y:S01]  /*3890*/  FFMA.FTZ R13, R0, R38.reuse, R13 ;  /* 0x00000026000d7223 */ /* 0x080fe2000001000d */
[-C--:B------:R-:W-:Y:S01]  /*38a0*/  ISETP.GE.AND P3, PT, R18, R103.reuse, PT ;  /* 0x000000671200720c */ /* 0x080fe20003f66270 */
[----:B------:R-:W-:Y:S01]  /*38b0*/  FFMA.FTZ R38, R0, R38, R15 ;  /* 0x0000002600267223 */ /* 0x000fe2000001000f */
[----:B------:R-:W-:Y:S01]  /*38c0*/  ISETP.GE.AND P1, PT, R18, R102, PT ;  /* 0x000000661200720c */ /* 0x000fe20003f26270 */
[----:B------:R-:W3:Y:S01]  /*38d0*/  MUFU.TANH R29, R29 ;  /* 0x0000001d001d7308 */ /* 0x000ee20000002400 */
[----:B------:R-:W-:Y:S01]  /*38e0*/  I2FP.F32.S32 R18, R18 ;  /* 0x0000001200127245 */ /* 0x000fe20000201400 */
[----:B------:R-:W-:Y:S01]  /*38f0*/  FMUL.FTZ R21, R61, UR10 ;  /* 0x0000000a3d157c20 */ /* 0x000fe20008410000 */
[CC--:B------:R-:W-:Y:S01]  /*3900*/  ISETP.GE.AND P5, PT, R36.reuse, R103.reuse, PT ;  /* 0x000000672400720c */ /* 0x0c0fe20003fa6270 */
[----:B------:R-:W-:Y:S01]  /*3910*/  FMUL.FTZ R11, R63, UR10 ;  /* 0x0000000a3f0b7c20 */ /* 0x000fe20008410000 */
[----:B------:R-:W-:Y:S01]  /*3920*/  ISETP.GE.AND P2, PT, R36, R102, PT ;  /* 0x000000662400720c */ /* 0x000fe20003f46270 */
[C---:B--2---:R-:W-:Y:S01]  /*3930*/  FFMA.FTZ R33, R0.reuse, R18, R33 ;  /* 0x0000001200217223 */ /* 0x044fe20000010021 */
[----:B------:R-:W-:Y:S01]  /*3940*/  I2FP.F32.S32 R36, R36 ;  /* 0x0000002400247245 */ /* 0x000fe20000201400 */
[----:B------:R-:W2:Y:S01]  /*3950*/  MUFU.TANH R15, R58 ;  /* 0x0000003a000f7308 */ /* 0x000ea20000002400 */
[----:B------:R-:W-:Y:S01]  /*3960*/  FSEL R30, R13, -INF , !P4 ;  /* 0xff8000000d1e7808 */ /* 0x000fe20006000000 */
[----:B----4-:R-:W-:Y:S01]  /*3970*/  FFMA.FTZ R18, R0, R18, R25 ;  /* 0x0000001200127223 */ /* 0x010fe20000010019 */
[----:B------:R-:W-:Y:S01]  /*3980*/  FSEL R38, R38, -INF , !P0 ;  /* 0xff80000026267808 */ /* 0x000fe20004000000 */
[----:B------:R-:W-:Y:S01]  /*3990*/  FMUL.FTZ R53, R53, UR10 ;  /* 0x0000000a35357c20 */ /* 0x000fe20008410000 */
[CC--:B------:R-:W-:Y:S01]  /*39a0*/  ISETP.GE.AND P4, PT, R24.reuse, R103.reuse, PT ;  /* 0x000000671800720c */ /* 0x0c0fe20003f86270 */
[----:B------:R-:W-:Y:S01]  /*39b0*/  FMUL.FTZ R55, R55, UR10 ;  /* 0x0000000a37377c20 */ /* 0x000fe20008410000 */
[----:B------:R-:W-:Y:S01]  /*39c0*/  ISETP.GE.AND P0, PT, R24, R102, PT ;  /* 0x000000661800720c */ /* 0x000fe20003f06270 */
[----:B------:R-:W4:Y:S01]  /*39d0*/  MUFU.TANH R27, R60 ;  /* 0x0000003c001b7308 */ /* 0x000f220000002400 */
[----:B------:R-:W-:Y:S01]  /*39e0*/  I2FP.F32.S32 R24, R24 ;  /* 0x0000001800187245 */ /* 0x000fe20000201400 */
[----:B------:R-:W-:Y:S01]  /*39f0*/  FMUL.FTZ R12, R50, UR10 ;  /* 0x0000000a320c7c20 */ /* 0x000fe20008410000 */
[-C--:B------:R-:W-:Y:S01]  /*3a00*/  FFMA.FTZ R50, R0, R36.reuse, R71 ;  /* 0x0000002400327223 */ /* 0x080fe20000010047 */
[----:B------:R-:W-:Y:S01]  /*3a10*/  FMUL.FTZ R10, R44, UR10 ;  /* 0x0000000a2c0a7c20 */ /* 0x000fe20008410000 */
[----:B------:R-:W-:Y:S01]  /*3a20*/  FFMA.FTZ R36, R0, R36, R17 ;  /* 0x0000002400247223 */ /* 0x000fe20000010011 */
[----:B------:R-:W-:Y:S01]  /*3a30*/  VIADD R20, R7, 0x18 ;  /* 0x0000001807147836 */ /* 0x000fe20000000000 */
[----:B------:R-:W-:Y:S01]  /*3a40*/  FSEL R44, R33, -INF , !P3 ;  /* 0xff800000212c7808 */ /* 0x000fe20005800000 */
[----:B------:R-:W4:Y:S01]  /*3a50*/  MUFU.TANH R9, R9 ;  /* 0x0000000900097308 */ /* 0x000f220000002400 */
[----:B------:R-:W-:Y:S01]  /*3a60*/  FSEL R18, R18, -INF , !P1 ;  /* 0xff80000012127808 */ /* 0x000fe20004800000 */
[----:B------:R-:W-:Y:S01]  /*3a70*/  FMUL.FTZ R23, R57, UR10 ;  /* 0x0000000a39177c20 */ /* 0x000fe20008410000 */
[----:B------:R-:W-:Y:S01]  /*3a80*/  FMUL.FTZ R59, R59, UR10 ;  /* 0x0000000a3b3b7c20 */ /* 0x000fe20008410000 */
[-C--:B-1----:R-:W-:Y:S01]  /*3a90*/  FFMA.FTZ R19, R0, R24.reuse, R19 ;  /* 0x0000001800137223 */ /* 0x082fe20000010013 */
[-C--:B------:R-:W-:Y:S01]  /*3aa0*/  ISETP.GE.AND P3, PT, R112, R103.reuse, PT ;  /* 0x000000677000720c */ /* 0x080fe20003f66270 */
[----:B---3--:R-:W-:Y:S01]  /*3ab0*/  FFMA.FTZ R24, R0, R24, R37 ;  /* 0x0000001800187223 */ /* 0x008fe20000010025 */
[----:B------:R-:W-:Y:S01]  /*3ac0*/  ISETP.GE.AND P1, PT, R112, R102, PT ;  /* 0x000000667000720c */ /* 0x000fe20003f26270 */
[----:B------:R-:W1:Y:S01]  /*3ad0*/  MUFU.TANH R21, R21 ;  /* 0x0000001500157308 */ /* 0x000e620000002400 */
[----:B------:R-:W-:Y:S01]  /*3ae0*/  I2FP.F32.S32 R112, R112 ;  /* 0x0000007000707245 */ /* 0x000fe20000201400 */
[----:B------:R-:W-:Y:S01]  /*3af0*/  FMUL.FTZ R52, R52, UR10 ;  /* 0x0000000a34347c20 */ /* 0x000fe20008410000 */
[----:B------:R-:W-:Y:S01]  /*3b00*/  FSEL R50, R50, -INF , !P5 ;  /* 0xff80000032327808 */ /* 0x000fe20006800000 */
[----:B------:R-:W-:Y:S01]  /*3b10*/  FMUL.FTZ R14, R48, UR10 ;  /* 0x0000000a300e7c20 */ /* 0x000fe20008410000 */
[----:B------:R-:W-:Y:S01]  /*3b20*/  FSEL R36, R36, -INF , !P2 ;  /* 0xff80000024247808 */ /* 0x000fe20005000000 */
[----:B------:R-:W-:Y:S01]  /*3b30*/  FFMA.FTZ R29, R0, R112, R29 ;  /* 0x00000070001d7223 */ /* 0x000fe2000001001d */
[CC--:B------:R-:W-:Y:S01]  /*3b40*/  ISETP.GE.AND P5, PT, R20.reuse, R103.reuse, PT ;  /* 0x000000671400720c */ /* 0x0c0fe20003fa6270 */
[----:B------:R-:W3:Y:S01]  /*3b50*/  MUFU.TANH R11, R11 ;  /* 0x0000000b000b7308 */ /* 0x000ee20000002400 */
[----:B------:R-:W-:Y:S01]  /*3b60*/  ISETP.GE.AND P2, PT, R20, R102, PT ;  /* 0x000000661400720c */ /* 0x000fe20003f46270 */
[----:B--2---:R-:W-:Y:S01]  /*3b70*/  FFMA.FTZ R112, R0, R112, R15 ;  /* 0x0000007000707223 */ /* 0x004fe2000001000f */
[----:B------:R-:W-:Y:S01]  /*3b80*/  I2FP.F32.S32 R20, R20 ;  /* 0x0000001400147245 */ /* 0x000fe20000201400 */
[----:B------:R-:W-:Y:S01]  /*3b90*/  VIADD R15, R7, 0x29 ;  /* 0x00000029070f7836 */ /* 0x000fe20000000000 */
[----:B------:R-:W-:Y:S01]  /*3ba0*/  FSEL R48, R19, -INF , !P4 ;  /* 0xff80000013307808 */ /* 0x000fe20006000000 */
[----:B------:R-:W-:Y:S01]  /*3bb0*/  FMUL.FTZ R54, R54, UR10 ;  /* 0x0000000a36367c20 */ /* 0x000fe20008410000 */
[----:B------:R-:W-:Y:S01]  /*3bc0*/  FSEL R24, R24, -INF , !P0 ;  /* 0xff80000018187808 */ /* 0x000fe20004000000 */
[----:B------:R-:W2:Y:S01]  /*3bd0*/  MUFU.TANH R53, R53 ;  /* 0x0000003500357308 */ /* 0x000ea20000002400 */
[-C--:B------:R-:W-:Y:S01]  /*3be0*/  ISETP.GE.AND P4, PT, R26, R103.reuse, PT ;  /* 0x000000671a00720c */ /* 0x080fe20003f86270 */
[----:B----4-:R-:W-:Y:S01]  /*3bf0*/  FFMA.FTZ R27, R0, R20, R27 ;  /* 0x00000014001b7223 */ /* 0x010fe2000001001b */
[----:B------:R-:W-:Y:S01]  /*3c00*/  ISETP.GE.AND P0, PT, R26, R102, PT ;  /* 0x000000661a00720c */ /* 0x000fe20003f06270 */
[C---:B------:R-:W-:Y:S01]  /*3c10*/  FFMA.FTZ R20, R0.reuse, R20, R9 ;  /* 0x0000001400147223 */ /* 0x040fe20000010009 */
[----:B------:R-:W-:Y:S01]  /*3c20*/  I2FP.F32.S32 R26, R26 ;  /* 0x0000001a001a7245 */ /* 0x000fe20000201400 */
[----:B------:R-:W-:Y:S01]  /*3c30*/  FMUL.FTZ R49, R49, UR10 ;  /* 0x0000000a31317c20 */ /* 0x000fe20008410000 */
[----:B------:R-:W-:Y:S01]  /*3c40*/  FMUL.FTZ R51, R51, UR10 ;  /* 0x0000000a33337c20 */ /* 0x000fe20008410000 */
[----:B------:R-:W4:Y:S01]  /*3c50*/  MUFU.TANH R55, R55 ;  /* 0x0000003700377308 */ /* 0x000f220000002400 */
[----:B------:R-:W-:Y:S01]  /*3c60*/  VIADD R25, R7, 0x21 ;  /* 0x0000002107197836 */ /* 0x000fe20000000000 */
[----:B------:R-:W-:Y:S01]  /*3c70*/  FSEL R140, R29, -INF , !P3 ;  /* 0xff8000001d8c7808 */ /* 0x000fe20005800000 */
[----:B-1----:R-:W-:Y:S01]  /*3c80*/  FFMA.FTZ R42, R0, R26, R21 ;  /* 0x0000001a002a7223 */ /* 0x002fe20000010015 */
[----:B------:R-:W-:Y:S01]  /*3c90*/  FSEL R112, R112, -INF , !P1 ;  /* 0xff80000070707808 */ /* 0x000fe20004800000 */
[----:B------:R-:W-:Y:S01]  /*3ca0*/  VIADD R21, R7, 0x28 ;  /* 0x0000002807157836 */ /* 0x000fe20000000000 */
[C---:B------:R-:W-:Y:S01]  /*3cb0*/  ISETP.GE.AND P3, PT, R15.reuse, R103, PT ;  /* 0x000000670f00720c */ /* 0x040fe20003f66270 */
[----:B------:R-:W-:Y:S01]  /*3cc0*/  FMUL.FTZ R8, R46, UR10 ;  /* 0x0000000a2e087c20 */ /* 0x000fe20008410000 */
[----:B------:R-:W1:Y:S01]  /*3cd0*/  MUFU.TANH R23, R23 ;  /* 0x0000001700177308 */ /* 0x000e620000002400 */
[----:B------:R-:W-:Y:S01]  /*3ce0*/  ISETP.GE.AND P1, PT, R15, R102, PT ;  /* 0x000000660f00720c */ /* 0x000fe20003f26270 */
[----:B---3--:R-:W-:Y:S01]  /*3cf0*/  FFMA.FTZ R19, R0, R26, R11 ;  /* 0x0000001a00137223 */ /* 0x008fe2000001000b */
[----:B------:R-:W-:Y:S01]  /*3d00*/  I2FP.F32.S32 R28, R15 ;  /* 0x0000000f001c7245 */ /* 0x000fe20000201400 */
[----:B------:R-:W-:Y:S01]  /*3d10*/  FMUL.FTZ R45, R45, UR10 ;  /* 0x0000000a2d2d7c20 */ /* 0x000fe20008410000 */
[----:B------:R-:W-:Y:S01]  /*3d20*/  FSEL R46, R27, -INF , !P5 ;  /* 0xff8000001b2e7808 */ /* 0x000fe20006800000 */
[----:B------:R-:W-:Y:S01]  /*3d30*/  FMUL.FTZ R47, R47, UR10 ;  /* 0x0000000a2f2f7c20 */ /* 0x000fe20008410000 */
[----:B------:R-:W-:Y:S01]  /*3d40*/  FSEL R20, R20, -INF , !P2 ;  /* 0xff80000014147808 */ /* 0x000fe20005000000 */
[----:B------:R-:W3:Y:S01]  /*3d50*/  MUFU.TANH R59, R59 ;  /* 0x0000003b003b7308 */ /* 0x000ee20000002400 */
[C---:B------:R-:W-:Y:S01]  /*3d60*/  ISETP.GE.AND P5, PT, R25.reuse, R103, PT ;  /* 0x000000671900720c */ /* 0x040fe20003fa6270 */
[C---:B--2---:R-:W-:Y:S01]  /*3d70*/  FFMA.FTZ R34, R0.reuse, R28, R53 ;  /* 0x0000001c00227223 */ /* 0x044fe20000010035 */
[----:B------:R-:W-:Y:S01]  /*3d80*/  ISETP.GE.AND P2, PT, R25, R102, PT ;  /* 0x000000661900720c */ /* 0x000fe20003f46270 */
[----:B----4-:R-:W-:Y:S01]  /*3d90*/  FFMA.FTZ R32, R0, R28, R55 ;  /* 0x0000001c00207223 */ /* 0x010fe20000010037 */
[----:B------:R-:W-:-:S02]  /*3da0*/  I2FP.F32.S32 R25, R25 ;  /* 0x0000001900197245 */ /* 0x000fc40000201400 */
[----:B------:R-:W-:Y:S01]  /*3db0*/  I2FP.F32.S32 R26, R21 ;  /* 0x00000015001a7245 */ /* 0x000fe20000201400 */
[----:B------:R-:W2:Y:S01]  /*3dc0*/  MUFU.TANH R13, R52 ;  /* 0x00000034000d7308 */ /* 0x000ea20000002400 */
[----:B------:R-:W-:Y:S01]  /*3dd0*/  FSEL R42, R42, -INF , !P4 ;  /* 0xff8000002a2a7808 */ /* 0x000fe20006000000 */
[----:B-1----:R-:W-:Y:S01]  /*3de0*/  FFMA.FTZ R23, R0, R25, R23 ;  /* 0x0000001900177223 */ /* 0x002fe20000010017 */
[----:B------:R-:W-:Y:S02]  /*3df0*/  ISETP.GE.AND P4, PT, R21, R103, PT ;  /* 0x000000671500720c */ /* 0x000fe40003f86270 */
[----:B------:R-:W-:Y:S02]  /*3e00*/  FSEL R34, R34, -INF , !P3 ;  /* 0xff80000022227808 */ /* 0x000fe40005800000 */
[----:B------:R-:W-:Y:S01]  /*3e10*/  FSEL R32, R32, -INF , !P1 ;  /* 0xff80000020207808 */ /* 0x000fe20004800000 */
[----:B------:R-:W1:Y:S01]  /*3e20*/  MUFU.TANH R17, R54 ;  /* 0x0000003600117308 */ /* 0x000e620000002400 */
[----:B---3--:R-:W-:Y:S01]  /*3e30*/  FFMA.FTZ R59, R0, R25, R59 ;  /* 0x00000019003b7223 */ /* 0x008fe2000001003b */
[----:B------:R-:W-:-:S04]  /*3e40*/  FSEL R92, R23, -INF , !P5 ;  /* 0xff800000175c7808 */ /* 0x000fc80006800000 */
[----:B------:R-:W-:Y:S02]  /*3e50*/  FSEL R110, R59, -INF , !P2 ;  /* 0xff8000003b6e7808 */ /* 0x000fe40005000000 */
[----:B------:R-:W-:Y:S01]  /*3e60*/  MUFU.TANH R15, R10 ;  /* 0x0000000a000f7308 */ /* 0x000fe20000002400 */
[----:B--2---:R-:W-:-:S05]  /*3e70*/  FFMA.FTZ R13, R0, R26, R13 ;  /* 0x0000001a000d7223 */ /* 0x004fca000001000d */
[----:B------:R-:W-:Y:S02]  /*3e80*/  FSEL R136, R13, -INF , !P4 ;  /* 0xff8000000d887808 */ /* 0x000fe40006000000 */
[----:B------:R2:W-:Y:S01]  /*3e90*/  MUFU.TANH R9, R14 ;  /* 0x0000000e00097308 */ /* 0x0005e20000002400 */
[----:B-1----:R-:W-:-:S07]  /*3ea0*/  FFMA.FTZ R17, R0, R26, R17 ;  /* 0x0000001a00117223 */ /* 0x002fce0000010011 */
[----:B------:R-:W1:Y:S08]  /*3eb0*/  MUFU.TANH R49, R49 ;  /* 0x0000003100317308 */ /* 0x000e700000002400 */
[----:B------:R3:W4:Y:S01]  /*3ec0*/  MUFU.TANH R11, R12 ;  /* 0x0000000c000b7308 */ /* 0x0007220000002400 */
[----:B--2---:R-:W-:Y:S01]  /*3ed0*/  FSEL R14, R19, -INF , !P0 ;  /* 0xff800000130e7808 */ /* 0x004fe20004000000 */
[----:B------:R-:W-:Y:S01]  /*3ee0*/  VIADD R19, R7, 0x31 ;  /* 0x0000003107137836 */ /* 0x000fe20000000000 */
[----:B------:R-:W-:Y:S01]  /*3ef0*/  ISETP.GE.AND P0, PT, R21, R102, PT ;  /* 0x000000661500720c */ /* 0x000fe20003f06270 */
[----:B------:R-:W-:-:S03]  /*3f00*/  VIADD R21, R7, 0x30 ;  /* 0x0000003007157836 */ /* 0x000fc60000000000 */
[----:B------:R-:W-:Y:S01]  /*3f10*/  I2FP.F32.S32 R10, R19 ;  /* 0x00000013000a7245 */ /* 0x000fe20000201400 */
[----:B------:R-:W2:Y:S01]  /*3f20*/  MUFU.TANH R51, R51 ;  /* 0x0000003300337308 */ /* 0x000ea20000002400 */
[C---:B------:R-:W-:Y:S02]  /*3f30*/  ISETP.GE.AND P5, PT, R21.reuse, R103, PT ;  /* 0x000000671500720c */ /* 0x040fe40003fa6270 */
[----:B------:R-:W-:Y:S01]  /*3f40*/  ISETP.GE.AND P2, PT, R21, R102, PT ;  /* 0x000000661500720c */ /* 0x000fe20003f46270 */
[----:B-1----:R-:W-:Y:S01]  /*3f50*/  FFMA.FTZ R49, R0, R10, R49 ;  /* 0x0000000a00317223 */ /* 0x002fe20000010031 */
[----:B------:R-:W-:Y:S02]  /*3f60*/  I2FP.F32.S32 R21, R21 ;  /* 0x0000001500157245 */ /* 0x000fe40000201400 */
[----:B------:R-:W-:Y:S01]  /*3f70*/  FSEL R90, R17, -INF , !P0 ;  /* 0xff800000115a7808 */ /* 0x000fe20004000000 */
[----:B------:R-:W1:Y:S01]  /*3f80*/  MUFU.TANH R23, R8 ;  /* 0x0000000800177308 */ /* 0x000e620000002400 */
[----:B---3--:R-:W-:-:S02]  /*3f90*/  VIADD R12, R7, 0x38 ;  /* 0x00000038070c7836 */ /* 0x008fc40000000000 */
[CC--:B------:R-:W-:Y:S01]  /*3fa0*/  FFMA.FTZ R9, R0.reuse, R21.reuse, R9 ;  /* 0x0000001500097223 */ /* 0x0c0fe20000010009 */
[----:B----4-:R-:W-:Y:S01]  /*3fb0*/  FFMA.FTZ R11, R0, R21, R11 ;  /* 0x00000015000b7223 */ /* 0x010fe2000001000b */
[CC--:B------:R-:W-:Y:S02]  /*3fc0*/  ISETP.GE.AND P4, PT, R19.reuse, R103.reuse, PT ;  /* 0x000000671300720c */ /* 0x0c0fe40003f86270 */
[C---:B------:R-:W-:Y:S02]  /*3fd0*/  ISETP.GE.AND P3, PT, R12.reuse, R103, PT ;  /* 0x000000670c00720c */ /* 0x040fe40003f66270 */
[----:B------:R-:W-:Y:S01]  /*3fe0*/  ISETP.GE.AND P1, PT, R12, R102, PT ;  /* 0x000000660c00720c */ /* 0x000fe20003f26270 */
[----:B------:R3:W4:Y:S01]  /*3ff0*/  MUFU.TANH R13, R6 ;  /* 0x00000006000d7308 */ /* 0x0007220000002400 */
[----:B------:R-:W-:Y:S01]  /*4000*/  I2FP.F32.S32 R12, R12 ;  /* 0x0000000c000c7245 */ /* 0x000fe20000201400 */
[----:B--2---:R-:W-:Y:S01]  /*4010*/  FFMA.FTZ R27, R0, R10, R51 ;  /* 0x0000000a001b7223 */ /* 0x004fe20000010033 */
[----:B------:R-:W-:-:S02]  /*4020*/  ISETP.GE.AND P0, PT, R19, R102, PT ;  /* 0x000000661300720c */ /* 0x000fc40003f06270 */
[----:B------:R-:W-:Y:S01]  /*4030*/  FSEL R106, R9, -INF , !P5 ;  /* 0xff800000096a7808 */ /* 0x000fe20006800000 */
[CC--:B------:R-:W-:Y:S01]  /*4040*/  FFMA.FTZ R15, R0.reuse, R12.reuse, R15 ;  /* 0x0000000c000f7223 */ /* 0x0c0fe2000001000f */
[----:B------:R-:W-:Y:S01]  /*4050*/  FSEL R28, R11, -INF , !P2 ;  /* 0xff8000000b1c7808 */ /* 0x000fe20005000000 */
[----:B------:R-:W2:Y:S01]  /*4060*/  MUFU.TANH R45, R45 ;  /* 0x0000002d002d7308 */ /* 0x000ea20000002400 */
[----:B------:R-:W-:Y:S01]  /*4070*/  FSEL R105, R49, -INF , !P4 ;  /* 0xff80000031697808 */ /* 0x000fe20006000000 */
[----:B-1----:R-:W-:Y:S01]  /*4080*/  FFMA.FTZ R23, R0, R12, R23 ;  /* 0x0000000c00177223 */ /* 0x002fe20000010017 */
[----:B------:R-:W-:Y:S01]  /*4090*/  FSEL R104, R15, -INF , !P3 ;  /* 0xff8000000f687808 */ /* 0x000fe20005800000 */
[----:B------:R-:W-:Y:S01]  /*40a0*/  BAR.SYNC.DEFER_BLOCKING 0x0 ;  /* 0x0000000000007b1d */ /* 0x000fe20000010000 */
[----:B------:R-:W-:Y:S02]  /*40b0*/  ISETP.GT.AND P3, PT, R128, R123, PT ;  /* 0x0000007b8000720c */ /* 0x000fe40003f64270 */
[----:B------:R-:W-:Y:S01]  /*40c0*/  FSEL R27, R27, -INF , !P0 ;  /* 0xff8000001b1b7808 */ /* 0x000fe20004000000 */
[----:B---3--:R-:W-:-:S02]  /*40d0*/  VIADD R6, R7, 0x39 ;  /* 0x0000003907067836 */ /* 0x008fc40000000000 */
[----:B------:R-:W1:Y:S01]  /*40e0*/  MUFU.TANH R47, R47 ;  /* 0x0000002f002f7308 */ /* 0x000e620000002400 */
        /* <DEDUP_REMOVED lines=8> */
[C---:B----4-:R-:W-:Y:S01]  /*4170*/  FFMA.FTZ R13, R0.reuse, R7, R13 ;  /* 0x00000007000d7223 */ /* 0x050fe2000001000d */
[CC--:B--2---:R-:W-:Y:S01]  /*4180*/  FFMA.FTZ R45, R0.reuse, R6.reuse, R45 ;  /* 0x00000006002d7223 */ /* 0x0c4fe2000001002d */
[----:B-1----:R-:W-:Y:S02]  /*4190*/  FFMA.FTZ R25, R0, R6, R47 ;  /* 0x0000000600197223 */ /* 0x002fe4000001002f */
[----:B------:R-:W-:Y:S02]  /*41a0*/  FSEL R52, R3, -INF , !P5 ;  /* 0xff80000003347808 */ /* 0x000fe40006800000 */
[----:B------:R-:W-:Y:S02]  /*41b0*/  FSEL R40, R13, -INF , !P2 ;  /* 0xff8000000d287808 */ /* 0x000fe40005000000 */
[----:B------:R-:W-:-:S02]  /*41c0*/  FSEL R94, R45, -INF , !P4 ;  /* 0xff8000002d5e7808 */ /* 0x000fc40006000000 */
[----:B------:R-:W-:Y:S01]  /*41d0*/  FSEL R25, R25, -INF , !P0 ;  /* 0xff80000019197808 */ /* 0x000fe20004000000 */
[----:B------:R-:W-:Y:S06]  /*41e0*/  @!P3 BRA `(.L_x_5903) ;  /* 0x00000008000cb947 */ /* 0x000fec0003800000 */
[----:B------:R-:W-:Y:S05]  /*41f0*/  @!P6 BRA `(.L_x_5904) ;  /* 0x0000000000e8e947 */ /* 0x000fea0003800000 */
[----:B------:R-:W1:Y:S01]  /*4200*/  LDC R7, c[0x0][0x380] ;  /* 0x0000e000ff077b82 */ /* 0x000e620000000800 */
[C---:B------:R-:W-:Y:S01]  /*4210*/  IADD3 R12, R2.reuse, -0x40, RZ ;  /* 0xffffffc0020c7810 */ /* 0x040fe20007ffe0ff */
[----:B------:R-:W-:Y:S01]  /*4220*/  ULDC.64 UR8, c[0x0][0x230] ;  /* 0x00008c0000087ab9 */ /* 0x000fe20000000a00 */
[----:B------:R-:W-:Y:S02]  /*4230*/  IABS R9, R2 ;  /* 0x0000000200097213 */ /* 0x000fe40000000000 */
[----:B------:R-:W-:Y:S02]  /*4240*/  IABS R8, R12 ;  /* 0x0000000c00087213 */ /* 0x000fe40000000000 */
[-C--:B-1----:R-:W-:Y:S02]  /*4250*/  IABS R3, R7.reuse ;  /* 0x0000000700037213 */ /* 0x082fe40000000000 */
[-C--:B------:R-:W-:Y:S02]  /*4260*/  LOP3.LUT R2, R2, R7.reuse, RZ, 0x3c, !PT ;  /* 0x0000000702027212 */ /* 0x080fe400078e3cff */
[----:B------:R-:W1:Y:S01]  /*4270*/  I2F.RP R10, R3 ;  /* 0x00000003000a7306 */ /* 0x000e620000209400 */
[----:B------:R-:W-:-:S02]  /*4280*/  LOP3.LUT R12, R12, R7, RZ, 0x3c, !PT ;  /* 0x000000070c0c7212 */ /* 0x000fc400078e3cff */
[----:B------:R-:W-:Y:S02]  /*4290*/  ISETP.GE.AND P2, PT, R2, RZ, PT ;  /* 0x000000ff0200720c */ /* 0x000fe40003f46270 */
[----:B------:R-:W-:-:S03]  /*42a0*/  LOP3.LUT R2, RZ, R7, RZ, 0x33, !PT ;  /* 0x00000007ff027212 */ /* 0x000fc600078e33ff */
        /* <DEDUP_REMOVED lines=42> */
[----:B------:R-:W-:Y:S02]  /*4550*/  IMAD R3, R3, UR8, RZ ;  /* 0x0000000803037c24 */ /* 0x000fe4000f8e02ff */
[----:B------:R-:W-:-:S04]  /*4560*/  IMAD.WIDE.U32 R56, R6, UR8, R8 ;  /* 0x0000000806387c25 */ /* 0x000fc8000f8e0008 */
[----:B------:R-:W-:-:S04]  /*4570*/  IMAD R3, R6, UR9, R3 ;  /* 0x0000000906037c24 */ /* 0x000fc8000f8e0203 */
[----:B------:R-:W-:Y:S01]  /*4580*/  IMAD.IADD R17, R57, 0x1, R3 ;  /* 0x0000000139117824 */ /* 0x000fe200078e0203 */
[----:B------:R-:W-:Y:S06]  /*4590*/  BRA `(.L_x_5905) ;  /* 0x0000000000087947 */ /* 0x000fec0003800000 */
.L_x_5904:
[----:B------:R-:W-:-:S04]  /*45a0*/  LEA R56, -R98, RZ, 0x6 ;  /* 0x000000ff62387211 */ /* 0x000fc800078e31ff */
[----:B------:R-:W-:-:S07]  /*45b0*/  SHF.R.S32.HI R17, RZ, 0x1f, R56 ;  /* 0x0000001fff117819 */ /* 0x000fce0000011438 */
.L_x_5905:
        /* <DEDUP_REMOVED lines=66> */
.L_x_5907:
[----:B------:R-:W-:Y:S05]  /*49e0*/  BSYNC B0 ;  /* 0x0000000000007941 */ /* 0x000fea0003800000 */
.L_x_5906:
[----:B------:R-:W0:Y:S01]  /*49f0*/  LDGDEPBAR ;  /* 0x00000000000079af */ /* 0x000e220000000000 */
[----:B------:R-:W-:Y:S02]  /*4a00*/  MOV R101, R15 ;  /* 0x0000000f00657202 */ /* 0x000fe40000000f00 */
[----:B------:R-:W-:-:S07]  /*4a10*/  MOV R100, R54 ;  /* 0x0000003600647202 */ /* 0x000fce0000000f00 */
.L_x_5903:
        /* <DEDUP_REMOVED lines=31> */
[----:B------:R-:W-:-:S03]  /*4c10*/  LEA R118, R5, UR4, 0x1 ;  /* 0x0000000405767c11 */ /* 0x000fc6000f8e08ff */
[----:B------:R-:W1:Y:S01]  /*4c20*/  SHFL.BFLY PT, R2, R9, 0x2, 0x1f ;  /* 0x0c401f0009027f89 */ /* 0x000e6200000e0000 */
[----:B------:R-:W-:-:S03]  /*4c30*/  LEA R116, R4, R118, 0x1 ;  /* 0x0000007604747211 */ /* 0x000fc600078e08ff */
[----:B------:R-:W-:Y:S04]  /*4c40*/  LDSM.16.MT88.4 R76, [R118+0x6000] ;  /* 0x00600000764c783b */ /* 0x000fe80000004200 */
[----:B------:R-:W-:Y:S04]  /*4c50*/  LDSM.16.MT88.4 R68, [R116+0x6000] ;  /* 0x006000007444783b */ /* 0x000fe80000004200 */
[----:B------:R-:W-:Y:S01]  /*4c60*/  LDSM.16.MT88.4 R60, [R118+0x7000] ;  /* 0x00700000763c783b */ /* 0x000fe20000004200 */
        /* <DEDUP_REMOVED lines=8> */
[----:B------:R-:W-:Y:S03]  /*4cf0*/  LDSM.16.MT88.4 R8, [R116+0x6400] ;  /* 0x006400007408783b */ /* 0x000fe60000004200 */
[----:B------:R-:W-:Y:S01]  /*4d00*/  FSEL R109, R109, RZ, P0 ;  /* 0x000000ff6d6d7208 */ /* 0x000fe20000000000 */
[----:B------:R-:W1:Y:S04]  /*4d10*/  SHFL.BFLY PT, R7, R6, 0x1, 0x1f ;  /* 0x0c201f0006077f89 */ /* 0x000e6800000e0000 */
        /* <DEDUP_REMOVED lines=18> */
[----:B------:R-:W-:Y:S01]  /*4e40*/  FFMA.FTZ R104, R104, UR11, -R109 ;  /* 0x0000000b68687c23 */ /* 0x000fe2000801086d */
[----:B-1----:R-:W-:-:S03]  /*4e50*/  FMNMX.FTZ R2, R6, R7, !PT ;  /* 0x0000000706027209 */ /* 0x002fc60007810000 */
[----:B------:R-:W-:Y:S01]  /*4e60*/  MUFU.EX2 R114, R114 ;  /* 0x0000007200727308 */ /* 0x000fe20000000800 */
[C---:B------:R-:W-:Y:S01]  /*4e70*/  FSETP.NEU.FTZ.AND P0, PT, R2.reuse, -INF , PT ;  /* 0xff8000000200780b */ /* 0x040fe20003f1d000 */
[----:B------:R-:W-:-:S05]  /*4e80*/  FMUL.FTZ R29, R2, UR11 ;  /* 0x0000000b021d7c20 */ /* 0x000fca0008410000 */
[----:B------:R-:W-:Y:S01]  /*4e90*/  FSEL R29, R29, RZ, P0 ;  /* 0x000000ff1d1d7208 */ /* 0x000fe20000000000 */
[----:B------:R-:W1:Y:S01]  /*4ea0*/  MUFU.EX2 R107, R107 ;  /* 0x0000006b006b7308 */ /* 0x000e620000000800 */
[----:B---3--:R-:W-:Y:S01]  /*4eb0*/  F2FP.BF16.F32.PACK_AB R48, R35, R134 ;  /* 0x000000862330723e */ /* 0x008fe200000010ff */
[----:B------:R-:W-:Y:S02]  /*4ec0*/  FADD.FTZ R35, R134, R35 ;  /* 0x0000002386237221 */ /* 0x000fe40000010000 */
        /* <DEDUP_REMOVED lines=13> */
[----:B-1----:R-:W-:Y:S01]  /*4fa0*/  F2FP.BF16.F32.PACK_AB R50, R107, R114 ;  /* 0x000000726b32723e */ /* 0x002fe200000010ff */
[----:B------:R-:W1:Y:S01]  /*4fb0*/  MUFU.EX2 R138, R138 ;  /* 0x0000008a008a7308 */ /* 0x000e620000000800 */
[----:B------:R-:W4:Y:S01]  /*4fc0*/  LDSM.16.MT88.4 R12, [R118+0x7400] ;  /* 0x00740000760c783b */ /* 0x000f220000004200 */
[--C-:B------:R-:W-:Y:S01]  /*4fd0*/  FFMA.FTZ R28, R28, UR11, -R29.reuse ;  /* 0x0000000b1c1c7c23 */ /* 0x100fe2000801081d */
[--C-:B------:R-:W-:Y:S01]  /*4fe0*/  FFMA.FTZ R27, R27, UR11, -R29.reuse ;  /* 0x0000000b1b1b7c23 */ /* 0x100fe2000801081d */
[--C-:B------:R-:W-:Y:S01]  /*4ff0*/  FFMA.FTZ R26, R26, UR11, -R29.reuse ;  /* 0x0000000b1a1a7c23 */ /* 0x100fe2000801081d */
[----:B------:R-:W5:Y:S01]  /*5000*/  LDSM.16.MT88.4 R16, [R118+0x6400] ;  /* 0x006400007610783b */ /* 0x000f620000004200 */
[----:B------:R-:W-:-:S02]  /*5010*/  FFMA.FTZ R139, R25, UR11, -R29 ;  /* 0x0000000b198b7c23 */ /* 0x000fc4000801081d */
[----:B------:R-:W-:Y:S08]  /*5020*/  MUFU.EX2 R111, R111 ;  /* 0x0000006f006f7308 */ /* 0x000ff00000000800 */
[----:B------:R-:W2:Y:S01]  /*5030*/  MUFU.EX2 R108, R108 ;  /* 0x0000006c006c7308 */ /* 0x000ea20000000800 */
[----:B-1----:R-:W-:Y:S01]  /*5040*/  F2FP.BF16.F32.PACK_AB R49, R138, R93 ;  /* 0x0000005d8a31723e */ /* 0x002fe200000010ff */
[----:B------:R-:W-:-:S06]  /*5050*/  FADD.FTZ R138, R93, R138 ;  /* 0x0000008a5d8a7221 */ /* 0x000fcc0000010000 */
[----:B------:R-:W-:Y:S08]  /*5060*/  MUFU.EX2 R31, R31 ;  /* 0x0000001f001f7308 */ /* 0x000ff00000000800 */
[----:B------:R-:W1:Y:S01]  /*5070*/  MUFU.EX2 R30, R30 ;  /* 0x0000001e001e7308 */ /* 0x000e620000000800 */
[----:B--2---:R-:W-:Y:S01]  /*5080*/  F2FP.BF16.F32.PACK_AB R51, R108, R111 ;  /* 0x0000006f6c33723e */ /* 0x004fe200000010ff */
[----:B------:R-:W-:Y:S01]  /*5090*/  FADD.FTZ R111, R111, R138 ;  /* 0x0000008a6f6f7221 */ /* 0x000fe20000010000 */
[----:B------:R-:W-:-:S03]  /*50a0*/  LEA R138, P0, R101, UR8, 0x1 ;  /* 0x00000008658a7c11 */ /* 0x000fc6000f8008ff */
[----:B------:R-:W-:Y:S01]  /*50b0*/  FADD.FTZ R108, R108, R111 ;  /* 0x0000006f6c6c7221 */ /* 0x000fe20000010000 */
[----:B------:R-:W-:Y:S01]  /*50c0*/  LEA.HI.X R137, R101, UR9, R100, 0x1, P0 ;  /* 0x0000000965897c11 */ /* 0x000fe200080f0c64 */
[C---:B------:R-:W-:Y:S01]  /*50d0*/  HMMA.16816.F32.BF16 R72, R48.reuse, R68, RZ ;  /* 0x000000443048723c */ /* 0x040fe200000418ff */
[----:B------:R-:W-:Y:S05]  /*50e0*/  MUFU.EX2 R22, R22 ;  /* 0x0000001600167308 */ /* 0x000fea0000000800 */
[----:B------:R-:W-:Y:S03]  /*50f0*/  HMMA.16816.F32.BF16 R68, R48, R70, RZ ;  /* 0x000000463044723c */ /* 0x000fe600000418ff */
[----:B------:R-:W2:Y:S01]  /*5100*/  MUFU.EX2 R21, R21 ;  /* 0x0000001500157308 */ /* 0x000ea20000000800 */
[----:B-1----:R-:W-:-:S02]  /*5110*/  F2FP.BF16.F32.PACK_AB R4, R30, R31 ;  /* 0x0000001f1e04723e */ /* 0x002fc400000010ff */
[C---:B------:R-:W-:Y:S05]  /*5120*/  HMMA.16816.F32.BF16 R56, R48.reuse, R52, RZ ;  /* 0x000000343038723c */ /* 0x040fea00000418ff */
[----:B------:R-:W-:Y:S01]  /*5130*/  MUFU.EX2 R33, R33 ;  /* 0x0000002100217308 */ /* 0x000fe20000000800 */
[C---:B------:R-:W-:Y:S06]  /*5140*/  HMMA.16816.F32.BF16 R52, R48.reuse, R54, RZ ;  /* 0x000000363034723c */ /* 0x040fec00000418ff */
[----:B---3--:R-:W-:Y:S01]  /*5150*/  HMMA.16816.F32.BF16 R36, R48, R40, RZ ;  /* 0x000000283024723c */ /* 0x008fe200000418ff */
[----:B------:R-:W1:Y:S01]  /*5160*/  MUFU.EX2 R24, R24 ;  /* 0x0000001800187308 */ /* 0x000e620000000800 */
[----:B--2---:R-:W-:-:S04]  /*5170*/  F2FP.BF16.F32.PACK_AB R6, R21, R22 ;  /* 0x000000161506723e */ /* 0x004fc800000010ff */
        /* <DEDUP_REMOVED lines=21> */
[C---:B-----5:R-:W-:Y:S01]  /*52d0*/  HMMA.16816.F32.BF16 R80, R4.reuse, R16, R80 ;  /* 0x000000100450723c */ /* 0x060fe20000041850 */
[----:B------:R-:W-:Y:S01]  /*52e0*/  FADD.FTZ R12, R114, R35 ;  /* 0x00000023720c7221 */ /* 0x000fe20000010000 */
[----:B------:R-:W-:Y:S01]  /*52f0*/  FFMA.FTZ R35, R90, UR11, -R29 ;  /* 0x0000000b5a237c23 */ /* 0x000fe2000801081d */
[----:B------:R-:W-:Y:S02]  /*5300*/  MUFU.EX2 R93, R112 ;  /* 0x00000070005d7308 */ /* 0x000fe40000000800 */
[----:B------:R-:W-:Y:S01]  /*5310*/  FADD.FTZ R12, R107, R12 ;  /* 0x0000000c6b0c7221 */ /* 0x000fe20000010000 */
[C---:B------:R-:W-:Y:S01]  /*5320*/  HMMA.16816.F32.BF16 R76, R4.reuse, R18, R76 ;  /* 0x00000012044c723c */ /* 0x040fe2000004184c */
[----:B------:R-:W-:Y:S04]  /*5330*/  LDSM.16.MT88.4 R16, [R118+0x6c00] ;  /* 0x006c00007610783b */ /* 0x000fe80000004200 */
[----:B------:R-:W3:Y:S01]  /*5340*/  MUFU.EX2 R90, R110 ;  /* 0x0000006e005a7308 */ /* 0x000ee20000000800 */
[C---:B------:R-:W-:Y:S07]  /*5350*/  HMMA.16816.F32.BF16 R60, R4.reuse, R14, R60 ;  /* 0x0000000e043c723c */ /* 0x040fee000004183c */
[----:B------:R-:W-:Y:S08]  /*5360*/  MUFU.EX2 R35, R35 ;  /* 0x0000002300237308 */ /* 0x000ff00000000800 */
[----:B------:R-:W4:Y:S01]  /*5370*/  MUFU.EX2 R32, R32 ;  /* 0x0000002000207308 */ /* 0x000f220000000800 */
[C---:B--2---:R-:W-:Y:S06]  /*5380*/  HMMA.16816.F32.BF16 R56, R4.reuse, R8, R56 ;  /* 0x000000080438723c */ /* 0x044fec0000041838 */
[C---:B------:R-:W-:Y:S01]  /*5390*/  HMMA.16816.F32.BF16 R52, R4.reuse, R10, R52 ;  /* 0x0000000a0434723c */ /* 0x040fe20000041834 */
[----:B------:R-:W2:Y:S01]  /*53a0*/  LDSM.16.MT88.4 R8, [R118+0x8400] ;  /* 0x008400007608783b */ /* 0x000ea20000004200 */
[----:B------:R-:W-:Y:S08]  /*53b0*/  MUFU.EX2 R106, R106 ;  /* 0x0000006a006a7308 */ /* 0x000ff00000000800 */
[----:B------:R-:W5:Y:S08]  /*53c0*/  MUFU.EX2 R105, R105 ;  /* 0x0000006900697308 */ /* 0x000f700000000800 */
[----:B------:R-:W-:Y:S08]  /*53d0*/  MUFU.EX2 R107, R104 ;  /* 0x00000068006b7308 */ /* 0x000ff00000000800 */
[----:B------:R-:W5:Y:S08]  /*53e0*/  MUFU.EX2 R94, R94 ;  /* 0x0000005e005e7308 */ /* 0x000f700000000800 */
[----:B------:R-:W-:Y:S01]  /*53f0*/  MUFU.EX2 R28, R28 ;  /* 0x0000001c001c7308 */ /* 0x000fe20000000800 */
[C---:B--2---:R-:W-:Y:S07]  /*5400*/  HMMA.16816.F32.BF16 R36, R4.reuse, R8, R36 ;  /* 0x000000080424723c */ /* 0x044fee0000041824 */
[----:B------:R-:W-:Y:S01]  /*5410*/  MUFU.EX2 R27, R27 ;  /* 0x0000001b001b7308 */ /* 0x000fe20000000800 */
[----:B------:R-:W-:Y:S01]  /*5420*/  HMMA.16816.F32.BF16 R40, R4, R10, R40 ;  /* 0x0000000a0428723c */ /* 0x000fe20000041828 */
[----:B------:R-:W2:Y:S06]  /*5430*/  LDSM.16.MT88.4 R8, [R116+0x8000] ;  /* 0x008000007408783b */ /* 0x000eac0000004200 */
[----:B------:R-:W-:Y:S08]  /*5440*/  MUFU.EX2 R26, R26 ;  /* 0x0000001a001a7308 */ /* 0x000ff00000000800 */
        /* <DEDUP_REMOVED lines=8> */
[----:B-1----:R-:W-:-:S02]  /*54d0*/  F2FP.BF16.F32.PACK_AB R4, R92, R95 ;  /* 0x0000005f5c04723e */ /* 0x002fc400000010ff */
[----:B---3--:R-:W-:Y:S01]  /*54e0*/  F2FP.BF16.F32.PACK_AB R5, R90, R93 ;  /* 0x0000005d5a05723e */ /* 0x008fe200000010ff */
[----:B------:R-:W-:Y:S01]  /*54f0*/  FADD.FTZ R93, R93, R20 ;  /* 0x000000145d5d7221 */ /* 0x000fe20000010000 */
[----:B------:R-:W-:Y:S02]  /*5500*/  F2FP.BF16.F32.PACK_AB R6, R34, R91 ;  /* 0x0000005b2206723e */ /* 0x000fe400000010ff */
[----:B----4-:R-:W-:Y:S01]  /*5510*/  F2FP.BF16.F32.PACK_AB R7, R32, R35 ;  /* 0x000000232007723e */ /* 0x010fe200000010ff */
[----:B------:R-:W-:-:S04]  /*5520*/  FADD.FTZ R90, R90, R93 ;  /* 0x0000005d5a5a7221 */ /* 0x000fc80000010000 */
[----:B------:R-:W-:-:S04]  /*5530*/  FADD.FTZ R35, R35, R90 ;  /* 0x0000005a23237221 */ /* 0x000fc80000010000 */
        /* <DEDUP_REMOVED lines=20> */
[----:B-----5:R-:W-:Y:S01]  /*5680*/  F2FP.BF16.F32.PACK_AB R4, R105, R106 ;  /* 0x0000006a6904723e */ /* 0x020fe200000010ff */
        /* <DEDUP_REMOVED lines=99> */
.L_x_5909:
[----:B------:R-:W-:-:S04]  /*5cc0*/  LEA R4, -R96, RZ, 0x6 ;  /* 0x000000ff60047211 */ /* 0x000fc800078e31ff */
[----:B------:R-:W-:-:S07]  /*5cd0*/  SHF.R.S32.HI R5, RZ, 0x1f, R4 ;  /* 0x0000001fff057819 */ /* 0x000fce0000011404 */
.L_x_5910:
        /* <DEDUP_REMOVED lines=131> */
[----:B------:R-:W-:-:S08]  /*6510*/  NOP ;  /* 0x0000000000007918 */ /* 0x000fd00000000000 */
[----:B------:R-:W-:Y:S01]  /*6520*/  FMUL.FTZ R16, R16, UR10 ;  /* 0x0000000a10107c20 */ /* 0x000fe20008410000 */
[C---:B-1----:R-:W-:Y:S06]  /*6530*/  HMMA.16816.F32.BF16 R12, R88.reuse, R32, R12 ;  /* 0x00000020580c723c */ /* 0x042fec000004180c */
[----:B------:R-:W-:Y:S01]  /*6540*/  HMMA.16816.F32.BF16 R8, R88, R34, R8 ;  /* 0x000000225808723c */ /* 0x000fe20000041808 */
[----:B------:R-:W1:-:S15]  /*6550*/  LDSM.16.M88.4 R32, [R117+0x5800] ;  /* 0x005800007520783b */ /* 0x000e5e0000000200 */
[----:B------:R-:W-:-:S02]  /*6560*/  NOP ;  /* 0x0000000000007918 */ /* 0x000fc40000000000 */
[----:B------:R-:W-:Y:S01]  /*6570*/  FMUL.FTZ R12, R12, UR10 ;  /* 0x0000000a0c0c7c20 */ /* 0x000fe20008410000 */
[----:B------:R-:W-:-:S03]  /*6580*/  FMUL.FTZ R15, R15, UR10 ;  /* 0x0000000a0f0f7c20 */ /* 0x000fc60008410000 */
[----:B------:R-:W-:Y:S02]  /*6590*/  MUFU.TANH R113, R12 ;  /* 0x0000000c00717308 */ /* 0x000fe40000002400 */
        /* <DEDUP_REMOVED lines=9> */
[----:B------:R-:W1:Y:S01]  /*6630*/  LDSM.16.M88.4 R32, [R117+0x5c00] ;  /* 0x005c00007520783b */ /* 0x000e620000000200 */
[----:B------:R-:W-:-:S14]  /*6640*/  DEPBAR.LE SB0, 0x0 ;  /* 0x000080000000791a */ /* 0x000fdc0000000000 */
[----:B------:R-:W-:Y:S01]  /*6650*/  FMUL.FTZ R4, R4, UR10 ;  /* 0x0000000a04047c20 */ /* 0x000fe20008410000 */
[----:B------:R-:W-:Y:S01]  /*6660*/  FMUL.FTZ R6, R6, UR10 ;  /* 0x0000000a06067c20 */ /* 0x000fe20008410000 */
[----:B------:R-:W-:Y:S01]  /*6670*/  FMUL.FTZ R5, R5, UR10 ;  /* 0x0000000a05057c20 */ /* 0x000fe20008410000 */
[----:B------:R-:W-:Y:S01]  /*6680*/  FMUL.FTZ R7, R7, UR10 ;  /* 0x0000000a07077c20 */ /* 0x000fe20008410000 */
[----:B------:R2:W-:Y:S04]  /*6690*/  MUFU.TANH R97, R4 ;  /* 0x0000000400617308 */ /* 0x0005e80000002400 */
[----:B------:R-:W-:Y:S01]  /*66a0*/  FMUL.FTZ R28, R28, UR10 ;  /* 0x0000000a1c1c7c20 */ /* 0x000fe20008410000 */
[----:B------:R-:W-:Y:S01]  /*66b0*/  FMUL.FTZ R30, R30, UR10 ;  /* 0x0000000a1e1e7c20 */ /* 0x000fe20008410000 */
[----:B------:R-:W-:-:S02]  /*66c0*/  FMUL.FTZ R31, R31, UR10 ;  /* 0x0000000a1f1f7c20 */ /* 0x000fc40008410000 */
[----:B------:R-:W-:Y:S08]  /*66d0*/  MUFU.TANH R107, R7 ;  /* 0x00000007006b7308 */ /* 0x000ff00000002400 */
[----:B------:R-:W-:Y:S01]  /*66e0*/  MUFU.TANH R109, R28 ;  /* 0x0000001c006d7308 */ /* 0x000fe20000002400 */
[C---:B-1----:R-:W-:Y:S07]  /*66f0*/  HMMA.16816.F32.BF16 R84, R88.reuse, R34, R84 ;  /* 0x000000225854723c */ /* 0x042fee0000041854 */
[----:B------:R-:W-:Y:S01]  /*6700*/  MUFU.TANH R7, R30 ;  /* 0x0000001e00077308 */ /* 0x000fe20000002400 */
[----:B------:R-:W-:Y:S01]  /*6710*/  HMMA.16816.F32.BF16 R24, R88, R32, R24 ;  /* 0x000000205818723c */ /* 0x000fe20000041818 */
[----:B------:R-:W-:Y:S01]  /*6720*/  FMUL.FTZ R35, R21, UR10 ;  /* 0x0000000a15237c20 */ /* 0x000fe20008410000 */
[----:B------:R-:W-:-:S02]  /*6730*/  IMAD R21, R128, 0x40, R135 ;  /* 0x0000004080157824 */ /* 0x000fc400078e0287 */
[----:B------:R-:W-:Y:S02]  /*6740*/  FMUL.FTZ R34, R17, UR10 ;  /* 0x0000000a11227c20 */ /* 0x000fe40008410000 */
[----:B------:R-:W-:Y:S01]  /*6750*/  VIADD R114, R21, 0x10 ;  /* 0x0000001015727836 */ /* 0x000fe20000000000 */
[----:B------:R-:W1:Y:S01]  /*6760*/  MUFU.TANH R35, R35 ;  /* 0x0000002300237308 */ /* 0x000e620000002400 */
[----:B------:R-:W-:Y:S01]  /*6770*/  FMUL.FTZ R33, R23, UR10 ;  /* 0x0000000a17217c20 */ /* 0x000fe20008410000 */
[C---:B------:R-:W-:Y:S02]  /*6780*/  VIADD R91, R21.reuse, 0x1 ;  /* 0x00000001155b7836 */ /* 0x040fe40000000000 */
[----:B------:R-:W-:Y:S01]  /*6790*/  FMUL.FTZ R23, R18, UR10 ;  /* 0x0000000a12177c20 */ /* 0x000fe20008410000 */
[----:B------:R-:W-:Y:S02]  /*67a0*/  VIADD R18, R21, 0x8 ;  /* 0x0000000815127836 */ /* 0x000fe40000000000 */
[----:B------:R-:W-:Y:S01]  /*67b0*/  FMUL.FTZ R32, R19, UR10 ;  /* 0x0000000a13207c20 */ /* 0x000fe20008410000 */
[----:B------:R-:W-:Y:S01]  /*67c0*/  VIADD R148, R21, 0x18 ;  /* 0x0000001815947836 */ /* 0x000fe20000000000 */
[C---:B------:R-:W-:Y:S01]  /*67d0*/  ISETP.GE.AND P4, PT, R91.reuse, R103, PT ;  /* 0x000000675b00720c */ /* 0x040fe20003f86270 */
[----:B------:R-:W3:Y:S01]  /*67e0*/  MUFU.TANH R33, R33 ;  /* 0x0000002100217308 */ /* 0x000ee20000002400 */
[----:B------:R-:W-:Y:S01]  /*67f0*/  ISETP.GE.AND P5, PT, R91, R102, PT ;  /* 0x000000665b00720c */ /* 0x000fe20003fa6270 */
[C---:B------:R-:W-:Y:S01]  /*6800*/  VIADD R104, R21.reuse, 0x20 ;  /* 0x0000002015687836 */ /* 0x040fe20000000000 */
[----:B------:R-:W-:Y:S01]  /*6810*/  I2FP.F32.S32 R91, R91 ;  /* 0x0000005b005b7245 */ /* 0x000fe20000201400 */
[C---:B------:R-:W-:Y:S01]  /*6820*/  VIADD R110, R21.reuse, 0x28 ;  /* 0x00000028156e7836 */ /* 0x040fe20000000000 */
[----:B------:R-:W-:Y:S01]  /*6830*/  ISETP.GE.AND P3, PT, R18, R103, PT ;  /* 0x000000671200720c */ /* 0x000fe20003f66270 */
[----:B--2---:R-:W-:-:S02]  /*6840*/  VIADD R4, R21, 0x30 ;  /* 0x0000003015047836 */ /* 0x004fc40000000000 */
[----:B------:R-:W-:Y:S01]  /*6850*/  FMUL.FTZ R85, R85, UR10 ;  /* 0x0000000a55557c20 */ /* 0x000fe20008410000 */
[----:B------:R3:W2:Y:S01]  /*6860*/  MUFU.TANH R89, R16 ;  /* 0x0000001000597308 */ /* 0x0006a20000002400 */
[----:B-1----:R-:W-:Y:S01]  /*6870*/  FFMA.FTZ R17, R0, R91, R35 ;  /* 0x0000005b00117223 */ /* 0x002fe20000010023 */
[----:B------:R-:W-:Y:S01]  /*6880*/  FMUL.FTZ R25, R25, UR10 ;  /* 0x0000000a19197c20 */ /* 0x000fe20008410000 */
[----:B------:R-:W-:Y:S01]  /*6890*/  FMUL.FTZ R27, R27, UR10 ;  /* 0x0000000a1b1b7c20 */ /* 0x000fe20008410000 */
[----:B------:R-:W-:Y:S02]  /*68a0*/  FMUL.FTZ R87, R87, UR10 ;  /* 0x0000000a57577c20 */ /* 0x000fe40008410000 */
[----:B------:R-:W-:Y:S02]  /*68b0*/  FSEL R17, R17, -INF , !P4 ;  /* 0xff80000011117808 */ /* 0x000fe40006000000 */
[----:B------:R-:W1:Y:S01]  /*68c0*/  MUFU.TANH R23, R23 ;  /* 0x0000001700177308 */ /* 0x000e620000002400 */
[----:B------:R-:W-:Y:S01]  /*68d0*/  BAR.SYNC.DEFER_BLOCKING 0x0 ;  /* 0x0000000000007b1d */ /* 0x000fe20000010000 */
[----:B------:R-:W-:-:S02]  /*68e0*/  ISETP.GE.AND P4, PT, R18, R102, PT ;  /* 0x000000661200720c */ /* 0x000fc40003f86270 */
[----:B------:R-:W-:-:S04]  /*68f0*/  I2FP.F32.S32 R18, R18 ;  /* 0x0000001200127245 */ /* 0x000fc80000201400 */
[----:B------:R-:W4:Y:S01]  /*6900*/  MUFU.TANH R35, R34 ;  /* 0x0000002200237308 */ /* 0x000f220000002400 */
[C---:B---3--:R-:W-:Y:S01]  /*6910*/  FFMA.FTZ R16, R0.reuse, R91, R33 ;  /* 0x0000005b00107223 */ /* 0x048fe20000010021 */
[----:B--2---:R-:W-:Y:S01]  /*6920*/  FFMA.FTZ R19, R0, R18, R89 ;  /* 0x0000001200137223 */ /* 0x004fe20000010059 */
[----:B------:R-:W-:-:S03]  /*6930*/  VIADD R89, R21, 0x9 ;  /* 0x0000000915597836 */ /* 0x000fc60000000000 */
[----:B------:R-:W-:Y:S02]  /*6940*/  FSEL R16, R16, -INF , !P5 ;  /* 0xff80000010107808 */ /* 0x000fe40006800000 */
[----:B------:R-:W-:Y:S01]  /*6950*/  FSEL R19, R19, -INF , !P3 ;  /* 0xff80000013137808 */ /* 0x000fe20005800000 */
[----:B------:R2:W3:Y:S01]  /*6960*/  MUFU.TANH R33, R32 ;  /* 0x0000002000217308 */ /* 0x0004e20000002400 */
[C---:B------:R-:W-:Y:S01]  /*6970*/  ISETP.GE.AND P5, PT, R89.reuse, R103, PT ;  /* 0x000000675900720c */ /* 0x040fe20003fa6270 */
[----:B-1----:R-:W-:Y:S01]  /*6980*/  FFMA.FTZ R18, R0, R18, R23 ;  /* 0x0000001200127223 */ /* 0x002fe20000010017 */
[----:B------:R-:W-:Y:S01]  /*6990*/  ISETP.GE.AND P3, PT, R89, R102, PT ;  /* 0x000000665900720c */ /* 0x000fe20003f66270 */
[----:B------:R-:W-:Y:S01]  /*69a0*/  FMUL.FTZ R23, R14, UR10 ;  /* 0x0000000a0e177c20 */ /* 0x000fe20008410000 */
[----:B------:R-:W-:Y:S02]  /*69b0*/  I2FP.F32.S32 R89, R89 ;  /* 0x0000005900597245 */ /* 0x000fe40000201400 */
[----:B------:R-:W-:Y:S01]  /*69c0*/  FSEL R14, R18, -INF , !P4 ;  /* 0xff800000120e7808 */ /* 0x000fe20006000000 */
[----:B------:R-:W-:Y:S01]  /*69d0*/  MUFU.TANH R27, R27 ;  /* 0x0000001b001b7308 */ /* 0x000fe20000002400 */
[----:B------:R-:W-:-:S07]  /*69e0*/  ISETP.GE.AND P4, PT, R114, R103, PT ;  /* 0x000000677200720c */ /* 0x000fce0003f86270 */
[----:B------:R-:W1:Y:S01]  /*69f0*/  MUFU.TANH R23, R23 ;  /* 0x0000001700177308 */ /* 0x000e620000002400 */
[----:B--2---:R-:W-:Y:S01]  /*6a00*/  FMUL.FTZ R32, R13, UR10 ;  /* 0x0000000a0d207c20 */ /* 0x004fe20008410000 */
[CC--:B----4-:R-:W-:Y:S01]  /*6a10*/  FFMA.FTZ R13, R0.reuse, R89.reuse, R35 ;  /* 0x00000059000d7223 */ /* 0x0d0fe20000010023 */
[----:B---3--:R-:W-:Y:S01]  /*6a20*/  FFMA.FTZ R12, R0, R89, R33 ;  /* 0x00000059000c7223 */ /* 0x008fe20000010021 */
[----:B------:R-:W-:-:S03]  /*6a30*/  VIADD R33, R21, 0x11 ;  /* 0x0000001115217836 */ /* 0x000fc60000000000 */
[----:B------:R-:W-:Y:S01]  /*6a40*/  FSEL R13, R13, -INF , !P5 ;  /* 0xff8000000d0d7808 */ /* 0x000fe20006800000 */
[----:B------:R-:W2:Y:S01]  /*6a50*/  MUFU.TANH R35, R32 ;  /* 0x0000002000237308 */ /* 0x000ea20000002400 */
[----:B------:R-:W-:Y:S02]  /*6a60*/  ISETP.GE.AND P5, PT, R114, R102, PT ;  /* 0x000000667200720c */ /* 0x000fe40003fa6270 */
[----:B------:R-:W-:Y:S02]  /*6a70*/  I2FP.F32.S32 R114, R114 ;  /* 0x0000007200727245 */ /* 0x000fe40000201400 */
[----:B------:R-:W-:Y:S02]  /*6a80*/  FSEL R12, R12, -INF , !P3 ;  /* 0xff8000000c0c7808 */ /* 0x000fe40005800000 */
[----:B------:R-:W-:Y:S01]  /*6a90*/  ISETP.GE.AND P3, PT, R33, R103, PT ;  /* 0x000000672100720c */ /* 0x000fe20003f66270 */
[CC--:B------:R-:W-:Y:S01]  /*6aa0*/  FFMA.FTZ R113, R0.reuse, R114.reuse, R113 ;  /* 0x0000007200717223 */ /* 0x0c0fe20000010071 */
[----:B-1----:R-:W-:Y:S01]  /*6ab0*/  FFMA.FTZ R114, R0, R114, R23 ;  /* 0x0000007200727223 */ /* 0x002fe20000010017 */
[----:B------:R-:W-:Y:S03]  /*6ac0*/  MUFU.TANH R85, R85 ;  /* 0x0000005500557308 */ /* 0x000fe60000002400 */
[----:B------:R-:W-:-:S02]  /*6ad0*/  FSEL R113, R113, -INF , !P4 ;  /* 0xff80000071717808 */ /* 0x000fc40006000000 */
[----:B------:R-:W-:Y:S02]  /*6ae0*/  ISETP.GE.AND P4, PT, R33, R102, PT ;  /* 0x000000662100720c */ /* 0x000fe40003f86270 */
[----:B------:R-:W-:Y:S01]  /*6af0*/  I2FP.F32.S32 R33, R33 ;  /* 0x0000002100217245 */ /* 0x000fe20000201400 */
[----:B------:R-:W1:Y:S01]  /*6b00*/  MUFU.TANH R23, R10 ;  /* 0x0000000a00177308 */ /* 0x000e620000002400 */
[----:B------:R-:W-:Y:S02]  /*6b10*/  FSEL R114, R114, -INF , !P5 ;  /* 0xff80000072727808 */ /* 0x000fe40006800000 */
[----:B------:R-:W-:Y:S01]  /*6b20*/  ISETP.GE.AND P5, PT, R148, R103, PT ;  /* 0x000000679400720c */ /* 0x000fe20003fa6270 */
[CC--:B--2---:R-:W-:Y:S01]  /*6b30*/  FFMA.FTZ R35, R0.reuse, R33.reuse, R35 ;  /* 0x0000002100237223 */ /* 0x0c4fe20000010023 */
[----:B------:R-:W-:-:S03]  /*6b40*/  FFMA.FTZ R150, R0, R33, R15 ;  /* 0x0000002100967223 */ /* 0x000fc6000001000f */
[----:B------:R-:W2:Y:S01]  /*6b50*/  MUFU.TANH R15, R11 ;  /* 0x0000000b000f7308 */ /* 0x000ea20000002400 */
[----:B------:R-:W-:Y:S02]  /*6b60*/  FSEL R115, R35, -INF , !P3 ;  /* 0xff80000023737808 */ /* 0x000fe40005800000 */
[----:B------:R-:W-:Y:S02]  /*6b70*/  ISETP.GE.AND P3, PT, R148, R102, PT ;  /* 0x000000669400720c */ /* 0x000fe40003f66270 */
[----:B------:R-:W-:Y:S02]  /*6b80*/  I2FP.F32.S32 R148, R148 ;  /* 0x0000009400947245 */ /* 0x000fe40000201400 */
[----:B------:R-:W-:Y:S01]  /*6b90*/  FSEL R150, R150, -INF , !P4 ;  /* 0xff80000096967808 */ /* 0x000fe20006000000 */
[----:B------:R3:W4:Y:S02]  /*6ba0*/  MUFU.TANH R11, R6 ;  /* 0x00000006000b7308 */ /* 0x0007240000002400 */
[CC--:B------:R-:W-:Y:S01]  /*6bb0*/  FFMA.FTZ R147, R0.reuse, R148.reuse, R147 ;  /* 0x0000009400937223 */ /* 0x0c0fe20000010093 */
[----:B-1----:R-:W-:Y:S01]  /*6bc0*/  FFMA.FTZ R148, R0, R148, R23 ;  /* 0x0000009400947223 */ /* 0x002fe20000010017 */
[----:B------:R-:W-:-:S03]  /*6bd0*/  VIADD R23, R21, 0x19 ;  /* 0x0000001915177836 */ /* 0x000fc60000000000 */
[----:B------:R-:W-:Y:S02]  /*6be0*/  FSEL R147, R147, -INF , !P5 ;  /* 0xff80000093937808 */ /* 0x000fe40006800000 */
[C---:B------:R-:W-:Y:S02]  /*6bf0*/  ISETP.GE.AND P4, PT, R23.reuse, R103, PT ;  /* 0x000000671700720c */ /* 0x040fe40003f86270 */
[----:B------:R-:W-:Y:S02]  /*6c00*/  ISETP.GE.AND P5, PT, R23, R102, PT ;  /* 0x000000661700720c */ /* 0x000fe40003fa6270 */
[----:B------:R-:W-:Y:S02]  /*6c10*/  I2FP.F32.S32 R23, R23 ;  /* 0x0000001700177245 */ /* 0x000fe40000201400 */
[----:B------:R-:W-:Y:S02]  /*6c20*/  FSEL R148, R148, -INF , !P3 ;  /* 0xff80000094947808 */ /* 0x000fe40005800000 */
[----:B------:R-:W-:Y:S01]  /*6c30*/  ISETP.GE.AND P3, PT, R104, R103, PT ;  /* 0x000000676800720c */ /* 0x000fe20003f66270 */
[CC--:B------:R-:W-:Y:S01]  /*6c40*/  FFMA.FTZ R149, R0.reuse, R23.reuse, R9 ;  /* 0x0000001700957223 */ /* 0x0c0fe20000010009 */
[----:B--2---:R-:W-:Y:S01]  /*6c50*/  FFMA.FTZ R146, R0, R23, R15 ;  /* 0x0000001700927223 */ /* 0x004fe2000001000f */
[----:B------:R1:W2:Y:S01]  /*6c60*/  MUFU.TANH R9, R5 ;  /* 0x0000000500097308 */ /* 0x0002a20000002400 */
[----:B------:R-:W-:Y:S01]  /*6c70*/  FMUL.FTZ R15, R29, UR10 ;  /* 0x0000000a1d0f7c20 */ /* 0x000fe20008410000 */
[----:B---3--:R-:W-:Y:S01]  /*6c80*/  VIADD R6, R21, 0x38 ;  /* 0x0000003815067836 */ /* 0x008fe20000000000 */
[----:B------:R-:W-:-:S02]  /*6c90*/  FSEL R149, R149, -INF , !P4 ;  /* 0xff80000095957808 */ /* 0x000fc40006000000 */
[----:B------:R-:W-:Y:S02]  /*6ca0*/  ISETP.GE.AND P4, PT, R104, R102, PT ;  /* 0x000000666800720c */ /* 0x000fe40003f86270 */
[----:B------:R-:W-:Y:S01]  /*6cb0*/  I2FP.F32.S32 R104, R104 ;  /* 0x0000006800687245 */ /* 0x000fe20000201400 */
[----:B------:R-:W3:Y:S01]  /*6cc0*/  MUFU.TANH R15, R15 ;  /* 0x0000000f000f7308 */ /* 0x000ee20000002400 */
[----:B------:R-:W-:-:S03]  /*6cd0*/  FSEL R146, R146, -INF , !P5 ;  /* 0xff80000092927808 */ /* 0x000fc60006800000 */
[CC--:B------:R-:W-:Y:S01]  /*6ce0*/  FFMA.FTZ R97, R0.reuse, R104.reuse, R97 ;  /* 0x0000006800617223 */ /* 0x0c0fe20000010061 */
[----:B----4-:R-:W-:Y:S01]  /*6cf0*/  FFMA.FTZ R104, R0, R104, R11 ;  /* 0x0000006800687223 */ /* 0x010fe2000001000b */
[----:B------:R-:W-:Y:S01]  /*6d00*/  FMUL.FTZ R11, R26, UR10 ;  /* 0x0000000a1a0b7c20 */ /* 0x000fe20008410000 */
[----:B-1----:R-:W-:Y:S02]  /*6d10*/  VIADD R5, R21, 0x21 ;  /* 0x0000002115057836 */ /* 0x002fe40000000000 */
[----:B------:R-:W-:Y:S02]  /*6d20*/  FSEL R97, R97, -INF , !P3 ;  /* 0xff80000061617808 */ /* 0x000fe40005800000 */
[----:B------:R-:W-:Y:S01]  /*6d30*/  FSEL R104, R104, -INF , !P4 ;  /* 0xff80000068687808 */ /* 0x000fe20006000000 */
[----:B------:R-:W-:Y:S01]  /*6d40*/  MUFU.TANH R11, R11 ;  /* 0x0000000b000b7308 */ /* 0x000fe20000002400 */
[C---:B------:R-:W-:Y:S02]  /*6d50*/  ISETP.GE.AND P5, PT, R5.reuse, R103, PT ;  /* 0x000000670500720c */ /* 0x040fe40003fa6270 */
[----:B------:R-:W-:-:S02]  /*6d60*/  ISETP.GE.AND P3, PT, R5, R102, PT ;  /* 0x000000660500720c */ /* 0x000fc40003f66270 */
[----:B------:R-:W-:Y:S02]  /*6d70*/  I2FP.F32.S32 R5, R5 ;  /* 0x0000000500057245 */ /* 0x000fe40000201400 */
[----:B------:R-:W-:-:S03]  /*6d80*/  ISETP.GE.AND P4, PT, R110, R103, PT ;  /* 0x000000676e00720c */ /* 0x000fc60003f86270 */
[CC--:B--2---:R-:W-:Y:S01]  /*6d90*/  FFMA.FTZ R9, R0.reuse, R5.reuse, R9 ;  /* 0x0000000500097223 */ /* 0x0c4fe20000010009 */
[----:B------:R-:W-:Y:S02]  /*6da0*/  FFMA.FTZ R107, R0, R5, R107 ;  /* 0x00000005006b7223 */ /* 0x000fe4000001006b */
[----:B------:R-:W1:Y:S02]  /*6db0*/  MUFU.TANH R5, R31 ;  /* 0x0000001f00057308 */ /* 0x000e640000002400 */
[----:B------:R-:W-:Y:S01]  /*6dc0*/  FSEL R105, R9, -INF , !P5 ;  /* 0xff80000009697808 */ /* 0x000fe20006800000 */
[----:B------:R-:W-:Y:S01]  /*6dd0*/  VIADD R9, R21, 0x29 ;  /* 0x0000002915097836 */ /* 0x000fe20000000000 */
[----:B------:R-:W-:Y:S02]  /*6de0*/  ISETP.GE.AND P5, PT, R110, R102, PT ;  /* 0x000000666e00720c */ /* 0x000fe40003fa6270 */
[----:B------:R-:W-:Y:S02]  /*6df0*/  I2FP.F32.S32 R110, R110 ;  /* 0x0000006e006e7245 */ /* 0x000fe40000201400 */
[----:B------:R-:W-:-:S02]  /*6e00*/  FSEL R107, R107, -INF , !P3 ;  /* 0xff8000006b6b7808 */ /* 0x000fc40005800000 */
[----:B------:R-:W-:Y:S01]  /*6e10*/  ISETP.GE.AND P3, PT, R9, R103, PT ;  /* 0x000000670900720c */ /* 0x000fe20003f66270 */
[CC--:B------:R-:W-:Y:S01]  /*6e20*/  FFMA.FTZ R109, R0.reuse, R110.reuse, R109 ;  /* 0x0000006e006d7223 */ /* 0x0c0fe2000001006d */
[----:B------:R-:W-:Y:S01]  /*6e30*/  FFMA.FTZ R110, R0, R110, R7 ;  /* 0x0000006e006e7223 */ /* 0x000fe20000010007 */
[----:B------:R-:W-:-:S03]  /*6e40*/  FMUL.FTZ R7, R24, UR10 ;  /* 0x0000000a18077c20 */ /* 0x000fc60008410000 */
[----:B------:R-:W-:Y:S02]  /*6e50*/  FSEL R109, R109, -INF , !P4 ;  /* 0xff8000006d6d7808 */ /* 0x000fe40006000000 */
[----:B------:R-:W-:Y:S01]  /*6e60*/  ISETP.GE.AND P4, PT, R9, R102, PT ;  /* 0x000000660900720c */ /* 0x000fe20003f86270 */
[----:B------:R-:W2:Y:S01]  /*6e70*/  MUFU.TANH R7, R7 ;  /* 0x0000000700077308 */ /* 0x000ea20000002400 */
[----:B------:R-:W-:Y:S02]  /*6e80*/  I2FP.F32.S32 R9, R9 ;  /* 0x0000000900097245 */ /* 0x000fe40000201400 */
[----:B------:R-:W-:Y:S02]  /*6e90*/  FSEL R110, R110, -INF , !P5 ;  /* 0xff8000006e6e7808 */ /* 0x000fe40006800000 */
[----:B------:R-:W-:Y:S01]  /*6ea0*/  ISETP.GE.AND P5, PT, R4, R103, PT ;  /* 0x000000670400720c */ /* 0x000fe20003fa6270 */
[CC--:B---3--:R-:W-:Y:S01]  /*6eb0*/  FFMA.FTZ R112, R0.reuse, R9.reuse, R15 ;  /* 0x0000000900707223 */ /* 0x0c8fe2000001000f */
[----:B-1----:R-:W-:Y:S01]  /*6ec0*/  FFMA.FTZ R5, R0, R9, R5 ;  /* 0x0000000900057223 */ /* 0x002fe20000010005 */
[----:B------:R-:W1:Y:S01]  /*6ed0*/  MUFU.TANH R15, R25 ;  /* 0x00000019000f7308 */ /* 0x000e620000002400 */
[----:B------:R-:W-:-:S02]  /*6ee0*/  FMUL.FTZ R9, R84, UR10 ;  /* 0x0000000a54097c20 */ /* 0x000fc40008410000 */
[----:B------:R-:W-:Y:S02]  /*6ef0*/  FSEL R112, R112, -INF , !P3 ;  /* 0xff80000070707808 */ /* 0x000fe40005800000 */
[----:B------:R-:W-:Y:S02]  /*6f00*/  ISETP.GE.AND P3, PT, R4, R102, PT ;  /* 0x000000660400720c */ /* 0x000fe40003f66270 */
[----:B------:R-:W-:Y:S01]  /*6f10*/  I2FP.F32.S32 R4, R4 ;  /* 0x0000000400047245 */ /* 0x000fe20000201400 */
[----:B------:R-:W3:Y:S01]  /*6f20*/  MUFU.TANH R9, R9 ;  /* 0x0000000900097308 */ /* 0x000ee20000002400 */
[----:B------:R-:W-:Y:S01]  /*6f30*/  FSEL R92, R5, -INF , !P4 ;  /* 0xff800000055c7808 */ /* 0x000fe20006000000 */
[----:B------:R-:W-:Y:S02]  /*6f40*/  FMUL.FTZ R5, R86, UR10 ;  /* 0x0000000a56057c20 */ /* 0x000fe40008410000 */
[CC--:B--2---:R-:W-:Y:S01]  /*6f50*/  FFMA.FTZ R7, R0.reuse, R4.reuse, R7 ;  /* 0x0000000400077223 */ /* 0x0c4fe20000010007 */
[----:B------:R-:W-:Y:S01]  /*6f60*/  FFMA.FTZ R11, R0, R4, R11 ;  /* 0x00000004000b7223 */ /* 0x000fe2000001000b */
[----:B------:R-:W-:-:S02]  /*6f70*/  VIADD R4, R21, 0x31 ;  /* 0x0000003115047836 */ /* 0x000fc40000000000 */
[----:B------:R-:W2:Y:S01]  /*6f80*/  MUFU.TANH R5, R5 ;  /* 0x0000000500057308 */ /* 0x000ea20000002400 */
[----:B------:R-:W-:Y:S01]  /*6f90*/  FSEL R93, R7, -INF , !P5 ;  /* 0xff800000075d7808 */ /* 0x000fe20006800000 */
[----:B------:R-:W-:Y:S01]  /*6fa0*/  FMUL.FTZ R7, R20, UR10 ;  /* 0x0000000a14077c20 */ /* 0x000fe20008410000 */
[CC--:B------:R-:W-:Y:S02]  /*6fb0*/  ISETP.GE.AND P4, PT, R4.reuse, R103.reuse, PT ;  /* 0x000000670400720c */ /* 0x0c0fe40003f86270 */
[----:B------:R-:W-:Y:S02]  /*6fc0*/  ISETP.GE.AND P5, PT, R4, R102, PT ;  /* 0x000000660400720c */ /* 0x000fe40003fa6270 */
[----:B------:R-:W-:Y:S01]  /*6fd0*/  I2FP.F32.S32 R4, R4 ;  /* 0x0000000400047245 */ /* 0x000fe20000201400 */
[----:B------:R-:W-:Y:S01]  /*6fe0*/  MUFU.TANH R7, R7 ;  /* 0x0000000700077308 */ /* 0x000fe20000002400 */
[----:B------:R-:W-:Y:S01]  /*6ff0*/  FSEL R94, R11, -INF , !P3 ;  /* 0xff8000000b5e7808 */ /* 0x000fe20005800000 */
[----:B------:R-:W-:Y:S01]  /*7000*/  FMUL.FTZ R11, R22, UR10 ;  /* 0x0000000a160b7c20 */ /* 0x000fe20008410000 */
[----:B------:R-:W-:Y:S01]  /*7010*/  ISETP.GE.AND P3, PT, R6, R103, PT ;  /* 0x000000670600720c */ /* 0x000fe20003f66270 */
[CC--:B-1----:R-:W-:Y:S01]  /*7020*/  FFMA.FTZ R15, R0.reuse, R4.reuse, R15 ;  /* 0x00000004000f7223 */ /* 0x0c2fe2000001000f */
[----:B------:R-:W-:Y:S01]  /*7030*/  FFMA.FTZ R27, R0, R4, R27 ;  /* 0x00000004001b7223 */ /* 0x000fe2000001001b */
[----:B------:R-:W-:-:S02]  /*7040*/  VIADD R4, R21, 0x39 ;  /* 0x0000003915047836 */ /* 0x000fc40000000000 */
[----:B------:R-:W1:Y:S01]  /*7050*/  MUFU.TANH R11, R11 ;  /* 0x0000000b000b7308 */ /* 0x000e620000002400 */
[----:B------:R-:W-:Y:S02]  /*7060*/  FSEL R95, R15, -INF , !P4 ;  /* 0xff8000000f5f7808 */ /* 0x000fe40006000000 */
[----:B------:R-:W-:Y:S02]  /*7070*/  ISETP.GE.AND P4, PT, R6, R102, PT ;  /* 0x000000660600720c */ /* 0x000fe40003f86270 */
[----:B------:R-:W-:Y:S02]  /*7080*/  I2FP.F32.S32 R6, R6 ;  /* 0x0000000600067245 */ /* 0x000fe40000201400 */
[----:B------:R-:W-:Y:S02]  /*7090*/  FSEL R106, R27, -INF , !P5 ;  /* 0xff8000001b6a7808 */ /* 0x000fe40006800000 */
[----:B------:R-:W-:Y:S01]  /*70a0*/  ISETP.GE.AND P5, PT, R21, R103, PT ;  /* 0x000000671500720c */ /* 0x000fe20003fa6270 */
[CC--:B---3--:R-:W-:Y:S01]  /*70b0*/  FFMA.FTZ R9, R0.reuse, R6.reuse, R9 ;  /* 0x0000000600097223 */ /* 0x0c8fe20000010009 */
[----:B--2---:R-:W-:Y:S01]  /*70c0*/  FFMA.FTZ R5, R0, R6, R5 ;  /* 0x0000000600057223 */ /* 0x004fe20000010005 */
[----:B------:R-:W-:-:S03]  /*70d0*/  I2FP.F32.S32 R6, R21 ;  /* 0x0000001500067245 */ /* 0x000fc60000201400 */
[----:B------:R-:W-:Y:S02]  /*70e0*/  FSEL R108, R9, -INF , !P3 ;  /* 0xff800000096c7808 */ /* 0x000fe40005800000 */
[----:B------:R-:W-:Y:S01]  /*70f0*/  ISETP.GE.AND P3, PT, R4, R103, PT ;  /* 0x000000670400720c */ /* 0x000fe20003f66270 */
[CC--:B-1----:R-:W-:Y:S01]  /*7100*/  FFMA.FTZ R11, R0.reuse, R6.reuse, R11 ;  /* 0x00000006000b7223 */ /* 0x0c2fe2000001000b */
[----:B------:R-:W-:Y:S01]  /*7110*/  FSEL R103, R5, -INF , !P4 ;  /* 0xff80000005677808 */ /* 0x000fe20006000000 */
[----:B------:R-:W-:Y:S01]  /*7120*/  FFMA.FTZ R5, R0, R6, R7 ;  /* 0x0000000600057223 */ /* 0x000fe20000010007 */
[----:B------:R-:W-:Y:S01]  /*7130*/  ISETP.GE.AND P4, PT, R21, R102, PT ;  /* 0x000000661500720c */ /* 0x000fe20003f86270 */
[----:B------:R-:W1:Y:S03]  /*7140*/  MUFU.TANH R7, R87 ;  /* 0x0000005700077308 */ /* 0x000e660000002400 */
[----:B------:R-:W-:-:S02]  /*7150*/  FSEL R5, R5, -INF , !P5 ;  /* 0xff80000005057808 */ /* 0x000fc40006800000 */
[----:B------:R-:W-:Y:S02]  /*7160*/  ISETP.GE.AND P5, PT, R4, R102, PT ;  /* 0x000000660400720c */ /* 0x000fe40003fa6270 */
[----:B------:R-:W-:-:S05]  /*7170*/  I2FP.F32.S32 R4, R4 ;  /* 0x0000000400047245 */ /* 0x000fca0000201400 */
[----:B------:R-:W-:-:S05]  /*7180*/  FFMA.FTZ R85, R0, R4, R85 ;  /* 0x0000000400557223 */ /* 0x000fca0000010055 */
[----:B------:R-:W-:Y:S01]  /*7190*/  FSEL R111, R85, -INF , !P3 ;  /* 0xff800000556f7808 */ /* 0x000fe20005800000 */
[----:B-1----:R-:W-:Y:S01]  /*71a0*/  FFMA.FTZ R7, R0, R4, R7 ;  /* 0x0000000400077223 */ /* 0x002fe20000010007 */
[----:B------:R-:W-:Y:S02]  /*71b0*/  ISETP.GT.AND P3, PT, R128, R123, PT ;  /* 0x0000007b8000720c */ /* 0x000fe40003f64270 */
[----:B------:R-:W-:Y:S02]  /*71c0*/  FSEL R4, R11, -INF , !P4 ;  /* 0xff8000000b047808 */ /* 0x000fe40006000000 */
[----:B------:R-:W-:Y:S02]  /*71d0*/  LEA R138, P4, R101, UR8, 0x1 ;  /* 0x00000008658a7c11 */ /* 0x000fe4000f8808ff */
[----:B------:R-:W-:Y:S02]  /*71e0*/  FSEL R102, R7, -INF , !P5 ;  /* 0xff80000007667808 */ /* 0x000fe40006800000 */
[----:B------:R-:W-:-:S05]  /*71f0*/  LEA.HI.X R137, R101, UR9, R100, 0x1, P4 ;  /* 0x0000000965897c11 */ /* 0x000fca000a0f0c64 */
        /* <DEDUP_REMOVED lines=63> */
.L_x_5912:
[----:B------:R-:W-:-:S04]  /*75f0*/  LEA R6, -R98, RZ, 0x6 ;  /* 0x000000ff62067211 */ /* 0x000fc800078e31ff */
[----:B------:R-:W-:-:S07]  /*7600*/  SHF.R.S32.HI R7, RZ, 0x1f, R6 ;  /* 0x0000001fff077819 */ /* 0x000fce0000011406 */
.L_x_5913:
[C---:B------:R-:W-:Y:S01]  /*7610*/  LEA R138, P4, R6.reuse, R138, 0x1 ;  /* 0x0000008a068a7211 */ /* 0x040fe200078808ff */
[----:B------:R1:W-:Y:S01]  /*7620*/  @P2 STS [R129+0x3000], RZ ;  /* 0x003000ff81002388 */ /* 0x0003e20000000800 */
[----:B------:R-:W-:Y:S02]  /*7630*/  BSSY B0, `(.L_x_5914) ;  /* 0x0000037000007945 */ /* 0x000fe40003800000 */
[--C-:B------:R-:W-:Y:S01]  /*7640*/  LEA.HI.X R137, R6, R137, R7.reuse, 0x1, P4 ;  /* 0x0000008906897211 */ /* 0x100fe200020f0c07 */
[----:B------:R-:W-:Y:S01]  /*7650*/  @!P2 IMAD.MOV.U32 R136, RZ, RZ, R138 ;  /* 0x000000ffff88a224 */ /* 0x000fe200078e008a */
[-C--:B------:R-:W-:Y:S01]  /*7660*/  @!P1 IADD3 R9, P4, R101, R6.reuse, RZ ;  /* 0x0000000665099210 */ /* 0x080fe20007f9e0ff */
[----:B------:R1:W-:Y:S04]  /*7670*/  @P2 STS [R129+0x3004], RZ ;  /* 0x003004ff81002388 */ /* 0x0003e80000000800 */
        /* <DEDUP_REMOVED lines=50> */
.L_x_5915:
[----:B------:R-:W-:Y:S05]  /*79a0*/  BSYNC B0 ;  /* 0x0000000000007941 */ /* 0x000fea0003800000 */
.L_x_5914:
[----:B------:R-:W0:Y:S02]  /*79b0*/  LDGDEPBAR ;  /* 0x00000000000079af */ /* 0x000e240000000000 */
.L_x_5911:
        /* <DEDUP_REMOVED lines=51> */
[----:B------:R-:W-:Y:S01]  /*7cf0*/  FMUL.FTZ R140, R140, UR11 ;  /* 0x0000000b8c8c7c20 */ /* 0x000fe20008410000 */
[--C-:B------:R-:W-:Y:S01]  /*7d00*/  FFMA.FTZ R87, R17, UR11, -R136.reuse ;  /* 0x0000000b11577c23 */ /* 0x100fe20008010888 */
[----:B------:R-:W-:Y:S01]  /*7d10*/  FSEL R91, R88, RZ, P0 ;  /* 0x000000ff585b7208 */ /* 0x000fe20000000000 */
[--C-:B------:R-:W-:Y:S01]  /*7d20*/  FFMA.FTZ R90, R19, UR11, -R136.reuse ;  /* 0x0000000b135a7c23 */ /* 0x100fe20008010888 */
[----:B------:R-:W-:Y:S01]  /*7d30*/  FSEL R141, R141, RZ, P0 ;  /* 0x000000ff8d8d7208 */ /* 0x000fe20000000000 */
[--C-:B------:R-:W-:Y:S01]  /*7d40*/  FFMA.FTZ R85, R13, UR11, -R136.reuse ;  /* 0x0000000b0d557c23 */ /* 0x100fe20008010888 */
[----:B------:R-:W1:Y:S01]  /*7d50*/  MUFU.EX2 R140, R140 ;  /* 0x0000008c008c7308 */ /* 0x000e620000000800 */
[----:B------:R-:W-:Y:S01]  /*7d60*/  FADD.FTZ R91, R2, -R91 ;  /* 0x8000005b025b7221 */ /* 0x000fe20000010000 */
[--C-:B------:R-:W-:Y:S01]  /*7d70*/  FFMA.FTZ R134, R113, UR11, -R136.reuse ;  /* 0x0000000b71867c23 */ /* 0x100fe20008010888 */
[--C-:B------:R-:W-:Y:S01]  /*7d80*/  FFMA.FTZ R86, R4, UR11, -R141.reuse ;  /* 0x0000000b04567c23 */ /* 0x100fe2000801088d */
[--C-:B------:R-:W-:Y:S01]  /*7d90*/  FFMA.FTZ R84, R16, UR11, -R141.reuse ;  /* 0x0000000b10547c23 */ /* 0x100fe2000801088d */
        /* <DEDUP_REMOVED lines=25> */
[----:B------:R-:W3:Y:S01]  /*7f30*/  LDSM.16.MT88.4 R16, [R116+0x6000] ;  /* 0x006000007410783b */ /* 0x000ee20000004200 */
        /* <DEDUP_REMOVED lines=44> */
[-C--:B------:R-:W-:Y:S01]  /*8200*/  FMUL.FTZ R63, R63, R91.reuse ;  /* 0x0000005b3f3f7220 */ /* 0x080fe20000410000 */
[--C-:B------:R-:W-:Y:S01]  /*8210*/  FFMA.FTZ R146, R97, UR11, -R136.reuse ;  /* 0x0000000b61927c23 */ /* 0x100fe20008010888 */
[--C-:B------:R-:W-:Y:S01]  /*8220*/  FFMA.FTZ R97, R109, UR11, -R136.reuse ;  /* 0x0000000b6d617c23 */ /* 0x100fe20008010888 */
[--C-:B------:R-:W-:Y:S01]  /*8230*/  FFMA.FTZ R109, R104, UR11, -R141.reuse ;  /* 0x0000000b686d7c23 */ /* 0x100fe2000801088d */
[--C-:B------:R-:W-:Y:S01]  /*8240*/  FFMA.FTZ R148, R107, UR11, -R141.reuse ;  /* 0x0000000b6b947c23 */ /* 0x100fe2000801088d */
[----:B------:R-:W1:Y:S01]  /*8250*/  MUFU.EX2 R134, R134 ;  /* 0x0000008600867308 */ /* 0x000e620000000800 */
[----:B--2---:R-:W-:Y:S01]  /*8260*/  FMUL.FTZ R14, R74, R91 ;  /* 0x0000005b4a0e7220 */ /* 0x004fe20000410000 */
[--C-:B------:R-:W-:Y:S01]  /*8270*/  FFMA.FTZ R105, R105, UR11, -R136.reuse ;  /* 0x0000000b69697c23 */ /* 0x100fe20008010888 */
[--C-:B------:R-:W-:Y:S01]  /*8280*/  FFMA.FTZ R112, R112, UR11, -R136.reuse ;  /* 0x0000000b70707c23 */ /* 0x100fe20008010888 */
[--C-:B------:R-:W-:Y:S01]  /*8290*/  FFMA.FTZ R104, R110, UR11, -R141.reuse ;  /* 0x0000000b6e687c23 */ /* 0x100fe2000801088d */
[----:B------:R-:W-:Y:S01]  /*82a0*/  FFMA.FTZ R107, R92, UR11, -R141 ;  /* 0x0000000b5c6b7c23 */ /* 0x000fe2000801088d */
[----:B------:R-:W-:Y:S01]  /*82b0*/  FFMA.FTZ R140, R142, R140, R143 ;  /* 0x0000008c8e8c7223 */ /* 0x000fe2000001008f */
[--C-:B------:R-:W-:Y:S01]  /*82c0*/  FFMA.FTZ R92, R93, UR11, -R136.reuse ;  /* 0x0000000b5d5c7c23 */ /* 0x100fe20008010888 */
[----:B------:R-:W2:Y:S01]  /*82d0*/  MUFU.EX2 R115, R115 ;  /* 0x0000007300737308 */ /* 0x000ea20000000800 */
[----:B----4-:R-:W-:Y:S01]  /*82e0*/  F2FP.BF16.F32.PACK_AB R83, R2, R3 ;  /* 0x000000030253723e */ /* 0x010fe200000010ff */
[--C-:B------:R-:W-:Y:S01]  /*82f0*/  FFMA.FTZ R65, R94, UR11, -R141.reuse ;  /* 0x0000000b5e417c23 */ /* 0x100fe2000801088d */
[--C-:B------:R-:W-:Y:S01]  /*8300*/  FFMA.FTZ R95, R95, UR11, -R136.reuse ;  /* 0x0000000b5f5f7c23 */ /* 0x100fe20008010888 */
[--C-:B------:R-:W-:Y:S01]  /*8310*/  FFMA.FTZ R93, R108, UR11, -R136.reuse ;  /* 0x0000000b6c5d7c23 */ /* 0x100fe20008010888 */
[----:B------:R-:W-:Y:S01]  /*8320*/  FFMA.FTZ R142, R111, UR11, -R136 ;  /* 0x0000000b6f8e7c23 */ /* 0x000fe20008010888 */
[--C-:B------:R-:W-:Y:S01]  /*8330*/  FFMA.FTZ R94, R106, UR11, -R141.reuse ;  /* 0x0000000b6a5e7c23 */ /* 0x100fe2000801088d */
[--C-:B------:R-:W-:Y:S01]  /*8340*/  FFMA.FTZ R64, R103, UR11, -R141.reuse ;  /* 0x0000000b67407c23 */ /* 0x100fe2000801088d */
[----:B------:R-:W-:Y:S01]  /*8350*/  HMMA.16816.F32.BF16 R28, R80, R32, R28 ;  /* 0x00000020501c723c */ /* 0x000fe2000004181c */
[----:B------:R-:W4:Y:S01]  /*8360*/  MUFU.EX2 R101, R101 ;  /* 0x0000006500657308 */ /* 0x000f220000000800 */
[----:B------:R-:W-:Y:S01]  /*8370*/  FFMA.FTZ R102, R102, UR11, -R141 ;  /* 0x0000000b66667c23 */ /* 0x000fe2000801088d */
[----:B------:R-:W-:Y:S01]  /*8380*/  FFMA.FTZ R91, R139, R91, R86 ;  /* 0x0000005b8b5b7223 */ /* 0x000fe20000010056 */
[----:B------:R-:W-:-:S02]  /*8390*/  FADD.FTZ R87, R87, R140 ;  /* 0x0000008c57577221 */ /* 0x000fc40000010000 */
[C---:B------:R-:W-:Y:S01]  /*83a0*/  HMMA.16816.F32.BF16 R32, R80.reuse, R34, R52 ;  /* 0x000000225020723c */ /* 0x040fe20000041834 */
[----:B------:R-:W5:Y:S01]  /*83b0*/  LDSM.16.MT88.4 R52, [R118+0x8000] ;  /* 0x008000007634783b */ /* 0x000f620000004200 */
[----:B------:R-:W-:Y:S01]  /*83c0*/  FADD.FTZ R84, R84, R91 ;  /* 0x0000005b54547221 */ /* 0x000fe20000010000 */
[----:B------:R-:W4:Y:S01]  /*83d0*/  MUFU.EX2 R100, R100 ;  /* 0x0000006400647308 */ /* 0x000f220000000800 */
[----:B------:R-:W-:Y:S02]  /*83e0*/  FADD.FTZ R90, R90, R87 ;  /* 0x000000575a5a7221 */ /* 0x000fe40000010000 */
[----:B------:R-:W-:Y:S01]  /*83f0*/  HMMA.16816.F32.BF16 R4, R80, R8, R4 ;  /* 0x000000085004723c */ /* 0x000fe20000041804 */
[----:B------:R-:W-:Y:S01]  /*8400*/  FADD.FTZ R91, R3, R84 ;  /* 0x00000054035b7221 */ /* 0x000fe20000010000 */
[----:B------:R-:W-:-:S03]  /*8410*/  FADD.FTZ R3, R85, R90 ;  /* 0x0000005a55037221 */ /* 0x000fc60000010000 */
[----:B------:R-:W-:Y:S01]  /*8420*/  MUFU.EX2 R114, R114 ;  /* 0x0000007200727308 */ /* 0x000fe20000000800 */
[----:B------:R-:W-:Y:S01]  /*8430*/  HMMA.16816.F32.BF16 R8, R80, R10, R76 ;  /* 0x0000000a5008723c */ /* 0x000fe2000004184c */
[----:B------:R-:W-:Y:S01]  /*8440*/  LDSM.16.MT88.4 R76, [R118+0x6c00] ;  /* 0x006c0000764c783b */ /* 0x000fe20000004200 */
[----:B------:R-:W-:Y:S01]  /*8450*/  FADD.FTZ R91, R2, R91 ;  /* 0x0000005b025b7221 */ /* 0x000fe20000010000 */
[----:B-1----:R-:W-:-:S03]  /*8460*/  FADD.FTZ R2, R134, R3 ;  /* 0x0000000386027221 */ /* 0x002fc60000010000 */
[----:B---3--:R-:W-:Y:S01]  /*8470*/  HMMA.16816.F32.BF16 R12, R80, R16, R12 ;  /* 0x00000010500c723c */ /* 0x008fe2000004180c */
[----:B------:R-:W-:Y:S01]  /*8480*/  MUFU.EX2 R113, R113 ;  /* 0x0000007100717308 */ /* 0x000fe20000000800 */
[----:B--2---:R-:W-:-:S04]  /*8490*/  FADD.FTZ R2, R115, R2 ;  /* 0x0000000273027221 */ /* 0x004fc80000010000 */
[C---:B------:R-:W-:Y:S01]  /*84a0*/  HMMA.16816.F32.BF16 R16, R80.reuse, R18, R68 ;  /* 0x000000125010723c */ /* 0x040fe20000041844 */
[----:B------:R-:W-:Y:S01]  /*84b0*/  LDSM.16.MT88.4 R68, [R116+0x6c00] ;  /* 0x006c00007444783b */ /* 0x000fe20000004200 */
[----:B----4-:R-:W-:Y:S01]  /*84c0*/  FADD.FTZ R3, R101, R2 ;  /* 0x0000000265037221 */ /* 0x010fe20000010000 */
[----:B------:R-:W-:Y:S03]  /*84d0*/  MUFU.EX2 R99, R99 ;  /* 0x0000006300637308 */ /* 0x000fe60000000800 */
[----:B------:R-:W-:Y:S01]  /*84e0*/  HMMA.16816.F32.BF16 R20, R80, R24, R20 ;  /* 0x000000185014723c */ /* 0x000fe20000041814 */
[----:B------:R-:W-:-:S04]  /*84f0*/  FADD.FTZ R3, R100, R3 ;  /* 0x0000000364037221 */ /* 0x000fc80000010000 */
[----:B------:R-:W-:Y:S01]  /*8500*/  MUFU.EX2 R98, R98 ;  /* 0x0000006200627308 */ /* 0x000fe20000000800 */
[C---:B------:R-:W-:Y:S01]  /*8510*/  HMMA.16816.F32.BF16 R24, R80.reuse, R26, R60 ;  /* 0x0000001a5018723c */ /* 0x040fe2000004183c */
[----:B------:R-:W-:Y:S05]  /*8520*/  LDSM.16.MT88.4 R60, [R118+0x6800] ;  /* 0x00680000763c783b */ /* 0x000fea0000004200 */
[C---:B-----5:R-:W-:Y:S01]  /*8530*/  HMMA.16816.F32.BF16 R36, R80.reuse, R52, R36 ;  /* 0x000000345024723c */ /* 0x060fe20000041824 */
[----:B------:R-:W1:Y:S05]  /*8540*/  MUFU.EX2 R146, R146 ;  /* 0x0000009200927308 */ /* 0x000e6a0000000800 */
[----:B------:R-:W-:Y:S01]  /*8550*/  HMMA.16816.F32.BF16 R40, R80, R54, R40 ;  /* 0x000000365028723c */ /* 0x000fe20000041828 */
[----:B------:R-:W2:Y:S02]  /*8560*/  LDSM.16.MT88.4 R52, [R116+0x8000] ;  /* 0x008000007434783b */ /* 0x000ea40000004200 */
[----:B------:R-:W3:Y:S08]  /*8570*/  MUFU.EX2 R105, R105 ;  /* 0x0000006900697308 */ /* 0x000ef00000000800 */
[----:B------:R-:W-:Y:S01]  /*8580*/  MUFU.EX2 R97, R97 ;  /* 0x0000006100617308 */ /* 0x000fe20000000800 */
[----:B-1----:R-:W-:-:S07]  /*8590*/  FADD.FTZ R2, R146, R3 ;  /* 0x0000000392027221 */ /* 0x002fce0000010000 */
[----:B------:R-:W-:Y:S01]  /*85a0*/  MUFU.EX2 R112, R112 ;  /* 0x0000007000707308 */ /* 0x000fe20000000800 */
[----:B---3--:R-:W-:-:S07]  /*85b0*/  FADD.FTZ R2, R105, R2 ;  /* 0x0000000269027221 */ /* 0x008fce0000010000 */
[----:B------:R-:W-:Y:S08]  /*85c0*/  MUFU.EX2 R109, R109 ;  /* 0x0000006d006d7308 */ /* 0x000ff00000000800 */
[----:B------:R-:W-:Y:S01]  /*85d0*/  MUFU.EX2 R148, R148 ;  /* 0x0000009400947308 */ /* 0x000fe20000000800 */
[C---:B--2---:R-:W-:Y:S07]  /*85e0*/  HMMA.16816.F32.BF16 R44, R80.reuse, R52, R44 ;  /* 0x00000034502c723c */ /* 0x044fee000004182c */
[----:B------:R-:W-:Y:S01]  /*85f0*/  MUFU.EX2 R104, R104 ;  /* 0x0000006800687308 */ /* 0x000fe20000000800 */
[----:B------:R-:W-:Y:S01]  /*8600*/  HMMA.16816.F32.BF16 R48, R80, R54, R48 ;  /* 0x000000365030723c */ /* 0x000fe20000041830 */
[----:B------:R-:W-:-:S02]  /*8610*/  F2FP.BF16.F32.PACK_AB R52, R115, R134 ;  /* 0x000000867334723e */ /* 0x000fc400000010ff */
[----:B------:R-:W-:-:S04]  /*8620*/  F2FP.BF16.F32.PACK_AB R53, R113, R114 ;  /* 0x000000727135723e */ /* 0x000fc800000010ff */
[----:B------:R-:W-:Y:S01]  /*8630*/  MUFU.EX2 R107, R107 ;  /* 0x0000006b006b7308 */ /* 0x000fe20000000800 */
[----:B------:R-:W-:Y:S02]  /*8640*/  F2FP.BF16.F32.PACK_AB R54, R100, R101 ;  /* 0x000000656436723e */ /* 0x000fe400000010ff */
[----:B------:R-:W-:-:S05]  /*8650*/  F2FP.BF16.F32.PACK_AB R55, R98, R99 ;  /* 0x000000636237723e */ /* 0x000fca00000010ff */
        /* <DEDUP_REMOVED lines=32> */
[----:B------:R-:W-:Y:S01]  /*8860*/  F2FP.BF16.F32.PACK_AB R54, R112, R97 ;  /* 0x000000617036723e */ /* 0x000fe200000010ff */
[----:B------:R-:W-:Y:S01]  /*8870*/  FADD.FTZ R97, R97, R2 ;  /* 0x0000000261617221 */ /* 0x000fe20000010000 */
        /* <DEDUP_REMOVED lines=21> */
[----:B-1----:R-:W-:Y:S03]  /*89d0*/  HMMA.16816.F32.BF16 R28, R52, R56, R28 ;  /* 0x00000038341c723c */ /* 0x002fe6000004181c */
[----:B------:R-:W-:-:S03]  /*89e0*/  FADD.FTZ R3, R148, R3 ;  /* 0x0000000394037221 */ /* 0x000fc60000010000 */
[----:B------:R-:W-:Y:S01]  /*89f0*/  HMMA.16816.F32.BF16 R32, R52, R58, R32 ;  /* 0x0000003a3420723c */ /* 0x000fe20000041820 */
[----:B------:R-:W1:Y:S01]  /*8a00*/  LDSM.16.MT88.4 R56, [R116+0x8800] ;  /* 0x008800007438783b */ /* 0x000e620000004200 */
        /* <DEDUP_REMOVED lines=22> */
[C---:B--2---:R-:W-:Y:S06]  /*8b70*/  HMMA.16816.F32.BF16 R64, R84.reuse, R60, R20 ;  /* 0x0000003c5440723c */ /* 0x044fec0000041814 */
[C---:B------:R-:W-:Y:S06]  /*8b80*/  HMMA.16816.F32.BF16 R60, R84.reuse, R62, R24 ;  /* 0x0000003e543c723c */ /* 0x040fec0000041818 */
[C---:B------:R-:W-:Y:S06]  /*8b90*/  HMMA.16816.F32.BF16 R48, R84.reuse, R6, R48 ;  /* 0x000000065430723c */ /* 0x040fec0000041830 */
[C---:B-1----:R-:W-:Y:S06]  /*8ba0*/  HMMA.16816.F32.BF16 R56, R84.reuse, R52, R28 ;  /* 0x000000345438723c */ /* 0x042fec000004181c */
[----:B------:R-:W-:-:S15]  /*8bb0*/  HMMA.16816.F32.BF16 R52, R84, R54, R32 ;  /* 0x000000365434723c */ /* 0x000fde0000041820 */
[----:B------:R-:W-:-:S09]  /*8bc0*/  NOP ;  /* 0x0000000000007918 */ /* 0x000fd20000000000 */
.L_x_5908:
        /* <DEDUP_REMOVED lines=8> */
.L_x_5920:
        /* <DEDUP_REMOVED lines=13> */
[----:B------:R-:W-:Y:S01]  /*8d20*/  IMAD.MOV.U32 R10, RZ, RZ, RZ ;  /* 0x000000ffff0a7224 */ /* 0x000fe200078e00ff */
[----:B------:R-:W2:Y:S01]  /*8d30*/  LDC R8, c[0x0][0x380] ;  /* 0x0000e000ff087b82 */ /* 0x000ea20000000800 */
[----:B------:R-:W-:Y:S04]  /*8d40*/  SHF.L.U32 R7, R128, 0x6, RZ ;  /* 0x0000000680077819 */ /* 0x000fe800000006ff */
[----:B------:R-:W-:Y:S01]  /*8d50*/  IABS R9, R7 ;  /* 0x0000000700097213 */ /* 0x000fe20000000000 */
[C---:B------:R-:W-:Y:S01]  /*8d60*/  VIADD R13, R7.reuse, 0x40 ;  /* 0x00000040070d7836 */ /* 0x040fe20000000000 */
        /* <DEDUP_REMOVED lines=56> */
.L_x_5917:
        /* <DEDUP_REMOVED lines=136> */
[----:B------:R-:W-:Y:S06]  /*9970*/  FMUL.FTZ R148, R17, UR5 ;  /* 0x0000000511947c20 */ /* 0x000fec0008410000 */
[----:B------:R5:W3:Y:S01]  /*9980*/  MUFU.TANH R107, R87 ;  /* 0x00000057006b7308 */ /* 0x000ae20000002400 */
[C---:B-1----:R-:W-:Y:S06]  /*9990*/  HMMA.16816.F32.BF16 R20, R88.reuse, R92, R20 ;  /* 0x0000005c5814723c */ /* 0x042fec0000041814 */
[C---:B------:R-:W-:Y:S03]  /*99a0*/  HMMA.16816.F32.BF16 R24, R88.reuse, R94, R24 ;  /* 0x0000005e5818723c */ /* 0x040fe60000041818 */
[----:B------:R1:W1:Y:S03]  /*99b0*/  MUFU.TANH R114, R3 ;  /* 0x0000000300727308 */ /* 0x0002660000002400 */
[C---:B--2---:R-:W-:Y:S07]  /*99c0*/  HMMA.16816.F32.BF16 R28, R88.reuse, R96, R28 ;  /* 0x00000060581c723c */ /* 0x044fee000004181c */
[----:B------:R2:W2:Y:S01]  /*99d0*/  MUFU.TANH R105, R86 ;  /* 0x0000005600697308 */ /* 0x0004a20000002400 */
[----:B------:R-:W-:Y:S09]  /*99e0*/  HMMA.16816.F32.BF16 R32, R88, R98, R32 ;  /* 0x000000625820723c */ /* 0x000ff20000041820 */
[----:B------:R4:W3:Y:S02]  /*99f0*/  MUFU.TANH R112, R2 ;  /* 0x0000000200707308 */ /* 0x0008e40000002400 */
[----:B-----5:R-:W-:Y:S01]  /*9a00*/  FMUL.FTZ R87, R21, UR5 ;  /* 0x0000000515577c20 */ /* 0x020fe20008410000 */
[----:B-1----:R-:W-:Y:S01]  /*9a10*/  FMUL.FTZ R3, R19, UR5 ;  /* 0x0000000513037c20 */ /* 0x002fe20008410000 */
[----:B------:R-:W-:Y:S01]  /*9a20*/  FMUL.FTZ R144, R20, UR5 ;  /* 0x0000000514907c20 */ /* 0x000fe20008410000 */
[----:B------:R-:W-:Y:S01]  /*9a30*/  FMUL.FTZ R143, R22, UR5 ;  /* 0x00000005168f7c20 */ /* 0x000fe20008410000 */
[----:B------:R-:W-:Y:S04]  /*9a40*/  FMUL.FTZ R146, R25, UR5 ;  /* 0x0000000519927c20 */ /* 0x000fe80008410000 */
[----:B------:R1:W1:Y:S01]  /*9a50*/  MUFU.TANH R108, R87 ;  /* 0x00000057006c7308 */ /* 0x0002620000002400 */
[----:B--2---:R-:W-:Y:S01]  /*9a60*/  FMUL.FTZ R86, R26, UR5 ;  /* 0x000000051a567c20 */ /* 0x004fe20008410000 */
[----:B------:R-:W-:Y:S01]  /*9a70*/  FMUL.FTZ R152, R24, UR5 ;  /* 0x0000000518987c20 */ /* 0x000fe20008410000 */
[----:B------:R-:W-:Y:S07]  /*9a80*/  FMUL.FTZ R154, R29, UR5 ;  /* 0x000000051d9a7c20 */ /* 0x000fee0008410000 */
        /* <DEDUP_REMOVED lines=14> */
[----:B------:R-:W4:Y:S01]  /*9b70*/  MUFU.TANH R151, R151 ;  /* 0x0000009700977308 */ /* 0x000f220000002400 */
[----:B-1----:R-:W-:Y:S09]  /*9b80*/  FMUL.FTZ R146, R30, UR5 ;  /* 0x000000051e927c20 */ /* 0x002ff20008410000 */
[----:B------:R-:W1:Y:S01]  /*9b90*/  MUFU.TANH R153, R153 ;  /* 0x0000009900997308 */ /* 0x000e620000002400 */
[----:B--2---:R-:W-:Y:S09]  /*9ba0*/  FMUL.FTZ R3, R32, UR5 ;  /* 0x0000000520037c20 */ /* 0x004ff20008410000 */
        /* <DEDUP_REMOVED lines=17> */
[----:B------:R-:W2:Y:S02]  /*9cc0*/  LDC R5, c[0x0][0x248] ;  /* 0x00009200ff057b82 */ /* 0x000ea40000000800 */
[----:B--2---:R-:W-:Y:S04]  /*9cd0*/  LEA R12, -R5, RZ, 0x6 ;  /* 0x000000ff050c7211 */ /* 0x004fe800078e31ff */
[----:B------:R-:W-:Y:S01]  /*9ce0*/  SHF.R.S32.HI R7, RZ, 0x1f, R12 ;  /* 0x0000001fff077819 */ /* 0x000fe2000001140c */
[----:B------:R-:W-:Y:S06]  /*9cf0*/  @!P6 BRA `(.L_x_5919) ;  /* 0x0000000000f4e947 */ /* 0x000fec0003800000 */
        /* <DEDUP_REMOVED lines=22> */
[C---:B------:R-:W-:Y:S02]  /*9e60*/  IMAD R8, R3.reuse, R6, R8 ;  /* 0x0000000603087224 */ /* 0x040fe400078e0208 */
[----:B------:R-:W1:Y:S03]  /*9e70*/  LDC R6, c[0x0][0x24c] ;  /* 0x00009300ff067b82 */ /* 0x000e660000000800 */
        /* <DEDUP_REMOVED lines=25> */
[----:B------:R-:W2:Y:S03]  /*a010*/  LDG.E R8, desc[UR12][R14.64] ;  /* 0x0000000c0e087981 */ /* 0x000ea6000c1e1900 */
[-C--:B------:R-:W-:Y:S01]  /*a020*/  IMAD.WIDE.U32 R12, R4, R5.reuse, RZ ;  /* 0x00000005040c7225 */ /* 0x080fe200078e00ff */
[----:B------:R-:W-:Y:S05]  /*a030*/  SHF.R.S32.HI R10, RZ, 0x1f, R4 ;  /* 0x0000001fff0a7819 */ /* 0x000fea0000011404 */
[----:B------:R-:W-:Y:S04]  /*a040*/  IMAD R9, R10, R5, RZ ;  /* 0x000000050a097224 */ /* 0x000fe800078e02ff */
        /* <DEDUP_REMOVED lines=8> */
.L_x_5919:
[----:B------:R2:W-:Y:S01]  /*a0d0*/  @P3 STS [R129+0x3000], RZ ;  /* 0x003000ff81003388 */ /* 0x0005e20000000800 */
[C---:B------:R-:W-:Y:S01]  /*a0e0*/  LEA R8, P4, R12.reuse, R138, 0x1 ;  /* 0x0000008a0c087211 */ /* 0x040fe200078808ff */
[----:B-1----:R-:W1:Y:S01]  /*a0f0*/  @!P3 LDC R2, c[0x0][0x24c] ;  /* 0x00009300ff02bb82 */ /* 0x002e620000000800 */
[----:B------:R-:W-:Y:S01]  /*a100*/  IADD3 R3, P0, R125, R12, RZ ;  /* 0x0000000c7d037210 */ /* 0x000fe20007f1e0ff */
[----:B------:R2:W-:Y:S01]  /*a110*/  @P3 STS [R129+0x3004], RZ ;  /* 0x003004ff81003388 */ /* 0x0005e20000000800 */
[-CC-:B------:R-:W-:Y:S02]  /*a120*/  LEA.HI.X R9, R12, R137.reuse, R7.reuse, 0x1, P4 ;  /* 0x000000890c097211 */ /* 0x180fe400020f0c07 */
[----:B------:R-:W-:Y:S01]  /*a130*/  @!P3 LEA R12, P5, R5, R8, 0x6 ;  /* 0x00000008050cb211 */ /* 0x000fe200078a30ff */
[----:B------:R2:W-:Y:S01]  /*a140*/  @P3 STS.64 [R129+0x3008], RZ ;  /* 0x003008ff81003388 */ /* 0x0005e20000000a00 */
[CC--:B------:R-:W-:Y:S01]  /*a150*/  @!P2 LEA R6, P4, R3.reuse, R138.reuse, 0x1 ;  /* 0x0000008a0306a211 */ /* 0x0c0fe200078808ff */
        /* <DEDUP_REMOVED lines=16> */
[----:B-1----:R-:W-:Y:S03]  /*a260*/  @!P3 LEA.HI.X R13, R5, R9, R2, 0x6, P5 ;  /* 0x00000009050db211 */ /* 0x002fe600028f3402 */
        /* <DEDUP_REMOVED lines=20> */
.L_x_5918:
[----:B-1----:R-:W-:Y:S01]  /*a3b0*/  LEA R2, R128, R135, 0x6 ;  /* 0x0000008780027211 */ /* 0x002fe200078e30ff */
[----:B--2---:R-:W-:Y:S03]  /*a3c0*/  LDSM.16.MT88.4 R12, [R118+0x6000] ;  /* 0x00600000760c783b */ /* 0x004fe60000004200 */
[C---:B------:R-:W-:Y:S02]  /*a3d0*/  IADD3 R4, R2.reuse, 0x1, RZ ;  /* 0x0000000102047810 */ /* 0x040fe40007ffe0ff */
[----:B------:R-:W-:Y:S02]  /*a3e0*/  I2FP.F32.S32 R3, R2 ;  /* 0x0000000200037245 */ /* 0x000fe40000201400 */
[----:B------:R-:W-:Y:S01]  /*a3f0*/  I2FP.F32.S32 R4, R4 ;  /* 0x0000000400047245 */ /* 0x000fe20000201400 */
[----:B------:R-:W-:Y:S01]  /*a400*/  LDSM.16.MT88.4 R20, [R116+0x6000] ;  /* 0x006000007414783b */ /* 0x000fe20000004200 */
[----:B------:R-:W-:Y:S01]  /*a410*/  IADD3 R6, R2, 0x9, RZ ;  /* 0x0000000902067810 */ /* 0x000fe20007ffe0ff */
[-C--:B------:R-:W-:Y:S01]  /*a420*/  FFMA.FTZ R151, R0, R3.reuse, R151 ;  /* 0x0000000300977223 */ /* 0x080fe20000010097 */
[----:B------:R-:W-:Y:S01]  /*a430*/  IADD3 R8, R2, 0x8, RZ ;  /* 0x0000000802087810 */ /* 0x000fe20007ffe0ff */
[CC--:B------:R-:W-:Y:S01]  /*a440*/  FFMA.FTZ R149, R0.reuse, R4.reuse, R149 ;  /* 0x0000000400957223 */ /* 0x0c0fe20000010095 */
[----:B------:R-:W-:Y:S01]  /*a450*/  FFMA.FTZ R153, R0, R4, R153 ;  /* 0x0000000400997223 */ /* 0x000fe20000010099 */
[----:B------:R-:W-:Y:S01]  /*a460*/  IADD3 R4, R2, 0x10, RZ ;  /* 0x0000001002047810 */ /* 0x000fe20007ffe0ff */
[----:B------:R-:W-:Y:S01]  /*a470*/  FFMA.FTZ R147, R0, R3, R147 ;  /* 0x0000000300937223 */ /* 0x000fe20000010093 */
[----:B------:R-:W-:Y:S01]  /*a480*/  IADD3 R5, R2, 0x18, RZ ;  /* 0x0000001802057810 */ /* 0x000fe20007ffe0ff */
[----:B------:R-:W-:Y:S01]  /*a490*/  LDSM.16.MT88.4 R28, [R118+0x7000] ;  /* 0x00700000761c783b */ /* 0x000fe20000004200 */
[----:B------:R-:W-:Y:S02]  /*a4a0*/  I2FP.F32.S32 R4, R4 ;  /* 0x0000000400047245 */ /* 0x000fe40000201400 */
[----:B------:R-:W-:Y:S02]  /*a4b0*/  I2FP.F32.S32 R6, R6 ;  /* 0x0000000600067245 */ /* 0x000fe40000201400 */
[----:B------:R-:W-:Y:S01]  /*a4c0*/  I2FP.F32.S32 R8, R8 ;  /* 0x0000000800087245 */ /* 0x000fe20000201400 */
[CC--:B------:R-:W-:Y:S01]  /*a4d0*/  FFMA.FTZ R150, R0.reuse, R4.reuse, R150 ;  /* 0x0000000400967223 */ /* 0x0c0fe20000010096 */
[----:B------:R-:W-:Y:S01]  /*a4e0*/  FFMA.FTZ R145, R0, R4, R145 ;  /* 0x0000000400917223 */ /* 0x000fe20000010091 */
[----:B------:R-:W-:Y:S01]  /*a4f0*/  IADD3 R4, R2, 0x19, RZ ;  /* 0x0000001902047810 */ /* 0x000fe20007ffe0ff */
[CC--:B------:R-:W-:Y:S01]  /*a500*/  FFMA.FTZ R161, R0.reuse, R6.reuse, R161 ;  /* 0x0000000600a17223 */ /* 0x0c0fe200000100a1 */
[----:B------:R-:W-:Y:S01]  /*a510*/  I2FP.F32.S32 R5, R5 ;  /* 0x0000000500057245 */ /* 0x000fe20000201400 */
[C---:B------:R-:W-:Y:S01]  /*a520*/  FFMA.FTZ R157, R0.reuse, R6, R157 ;  /* 0x00000006009d7223 */ /* 0x040fe2000001009d */
[----:B------:R-:W-:Y:S01]  /*a530*/  I2FP.F32.S32 R4, R4 ;  /* 0x0000000400047245 */ /* 0x000fe20000201400 */
[C---:B------:R-:W-:Y:S01]  /*a540*/  FFMA.FTZ R159, R0.reuse, R8, R159 ;  /* 0x00000008009f7223 */ /* 0x040fe2000001009f */
[----:B------:R-:W-:Y:S01]  /*a550*/  FMNMX.FTZ R6, R147, R84, !PT ;  /* 0x0000005493067209 */ /* 0x000fe20007810000 */
[CC--:B------:R-:W-:Y:S01]  /*a560*/  FFMA.FTZ R105, R0.reuse, R5.reuse, R105 ;  /* 0x0000000500697223 */ /* 0x0c0fe20000010069 */
[C---:B------:R-:W-:Y:S01]  /*a570*/  FFMA.FTZ R112, R0.reuse, R5, R112 ;  /* 0x0000000500707223 */ /* 0x040fe20000010070 */
[CC--:B------:R-:W-:Y:S01]  /*a580*/  FFMA.FTZ R148, R0.reuse, R4.reuse, R148 ;  /* 0x0000000400947223 */ /* 0x0c0fe20000010094 */
[C---:B------:R-:W-:Y:S01]  /*a590*/  FFMA.FTZ R101, R0.reuse, R4, R101 ;  /* 0x0000000400657223 */ /* 0x040fe20000010065 */
[----:B------:R-:W-:Y:S01]  /*a5a0*/  FMNMX.FTZ R4, R151, R85, !PT ;  /* 0x0000005597047209 */ /* 0x000fe20007810000 */
[----:B------:R-:W-:Y:S01]  /*a5b0*/  FFMA.FTZ R155, R0, R8, R155 ;  /* 0x00000008009b7223 */ /* 0x000fe2000001009b */
[C---:B------:R-:W-:Y:S02]  /*a5c0*/  IADD3 R5, R2.reuse, 0x21, RZ ;  /* 0x0000002102057810 */ /* 0x040fe40007ffe0ff */
[----:B------:R-:W-:Y:S02]  /*a5d0*/  FMNMX.FTZ R4, R153, R4, !PT ;  /* 0x0000000499047209 */ /* 0x000fe40007810000 */
[----:B------:R-:W-:Y:S02]  /*a5e0*/  IADD3 R3, R2, 0x11, RZ ;  /* 0x0000001102037810 */ /* 0x000fe40007ffe0ff */
[----:B------:R-:W-:Y:S02]  /*a5f0*/  FMNMX.FTZ R8, R149, R6, !PT ;  /* 0x0000000695087209 */ /* 0x000fe40007810000 */
[----:B------:R-:W-:Y:S02]  /*a600*/  FMNMX.FTZ R6, R159, R4, !PT ;  /* 0x000000049f067209 */ /* 0x000fe40007810000 */
[----:B------:R-:W-:Y:S02]  /*a610*/  I2FP.F32.S32 R5, R5 ;  /* 0x0000000500057245 */ /* 0x000fe40000201400 */
[----:B------:R-:W-:Y:S02]  /*a620*/  I2FP.F32.S32 R3, R3 ;  /* 0x0000000300037245 */ /* 0x000fe40000201400 */
[----:B------:R-:W-:Y:S01]  /*a630*/  FMNMX.FTZ R4, R155, R8, !PT ;  /* 0x000000089b047209 */ /* 0x000fe20007810000 */
[CC--:B------:R-:W-:Y:S01]  /*a640*/  FFMA.FTZ R115, R0.reuse, R5.reuse, R115 ;  /* 0x0000000500737223 */ /* 0x0c0fe20000010073 */
[----:B------:R-:W-:Y:S01]  /*a650*/  FMNMX.FTZ R6, R161, R6, !PT ;  /* 0x00000006a1067209 */ /* 0x000fe20007810000 */
[C---:B------:R-:W-:Y:S01]  /*a660*/  FFMA.FTZ R108, R0.reuse, R5, R108 ;  /* 0x00000005006c7223 */ /* 0x040fe2000001006c */
        /* <DEDUP_REMOVED lines=16> */
[----:B------:R-:W-:Y:S02]  /*a770*/  I2FP.F32.S32 R4, R4 ;  /* 0x0000000400047245 */ /* 0x000fe40000201400 */
[----:B------:R-:W-:Y:S02]  /*a780*/  IADD3 R3, R2, 0x29, RZ ;  /* 0x0000002902037810 */ /* 0x000fe40007ffe0ff */
[----:B------:R-:W-:Y:S01]  /*a790*/  I2FP.F32.S32 R7, R7 ;  /* 0x0000000700077245 */ /* 0x000fe20000201400 */
[-C--:B------:R-:W-:Y:S01]  /*a7a0*/  FFMA.FTZ R103, R0, R4.reuse, R103 ;  /* 0x0000000400677223 */ /* 0x080fe20000010067 */
[----:B------:R-:W-:Y:S01]  /*a7b0*/  FMNMX.FTZ R5, R148, R5, !PT ;  /* 0x0000000594057209 */ /* 0x000fe20007810000 */
[C---:B------:R-:W-:Y:S01]  /*a7c0*/  FFMA.FTZ R93, R0.reuse, R4, R93 ;  /* 0x00000004005d7223 */ /* 0x040fe2000001005d */
        /* <DEDUP_REMOVED lines=119> */
[----:B------:R-:W-:Y:S01]  /*af40*/  FFMA.FTZ R113, R113, UR4, -R146 ;  /* 0x0000000471717c23 */ /* 0x000fe20008010892 */
[--C-:B------:R-:W-:Y:S01]  /*af50*/  FFMA.FTZ R110, R110, UR4, -R99.reuse ;  /* 0x000000046e6e7c23 */ /* 0x100fe20008010863 */
[--C-:B------:R-:W-:Y:S01]  /*af60*/  FFMA.FTZ R143, R108, UR4, -R99.reuse ;  /* 0x000000046c8f7c23 */ /* 0x100fe20008010863 */
[----:B------:R-:W-:Y:S01]  /*af70*/  LDSM.16.MT88.4 R68, [R116+0x6c00] ;  /* 0x006c00007444783b */ /* 0x000fe20000004200 */
[--C-:B------:R-:W-:Y:S01]  /*af80*/  FFMA.FTZ R111, R106, UR4, -R99.reuse ;  /* 0x000000046a6f7c23 */ /* 0x100fe20008010863 */
[----:B------:R-:W-:Y:S03]  /*af90*/  FFMA.FTZ R104, R104, UR4, -R99 ;  /* 0x0000000468687c23 */ /* 0x000fe60008010863 */
[----:B------:R-:W3:Y:S01]  /*afa0*/  MUFU.EX2 R88, R88 ;  /* 0x0000005800587308 */ /* 0x000ee20000000800 */
[----:B----4-:R-:W-:Y:S01]  /*afb0*/  F2FP.BF16.F32.PACK_AB R80, R95, R144 ;  /* 0x000000905f50723e */ /* 0x010fe200000010ff */
[----:B------:R-:W-:Y:S01]  /*afc0*/  FFMA.FTZ R109, R84, R139, R109 ;  /* 0x0000008b546d7223 */ /* 0x000fe2000001006d */
[----:B------:R-:W-:Y:S01]  /*afd0*/  FFMA.FTZ R144, R85, R142, R144 ;  /* 0x0000008e55907223 */ /* 0x000fe20000010090 */
[----:B------:R-:W-:Y:S01]  /*afe0*/  FFMA.FTZ R102, R102, UR4, -R146 ;  /* 0x0000000466667c23 */ /* 0x000fe20008010892 */
[--C-:B------:R-:W-:Y:S01]  /*aff0*/  FFMA.FTZ R93, R93, UR4, -R99.reuse ;  /* 0x000000045d5d7c23 */ /* 0x100fe20008010863 */
[--C-:B------:R-:W-:Y:S01]  /*b000*/  FFMA.FTZ R92, R92, UR4, -R99.reuse ;  /* 0x000000045c5c7c23 */ /* 0x100fe20008010863 */
[--C-:B------:R-:W-:Y:S03]  /*b010*/  FFMA.FTZ R90, R90, UR4, -R99.reuse ;  /* 0x000000045a5a7c23 */ /* 0x100fe60008010863 */
[----:B------:R-:W-:Y:S01]  /*b020*/  MUFU.EX2 R100, R100 ;  /* 0x0000006400647308 */ /* 0x000fe20000000800 */
[----:B------:R-:W-:Y:S01]  /*b030*/  FFMA.FTZ R99, R94, UR4, -R99 ;  /* 0x000000045e637c23 */ /* 0x000fe20008010863 */
[----:B------:R-:W-:Y:S01]  /*b040*/  FADD.FTZ R109, R97, R109 ;  /* 0x0000006d616d7221 */ /* 0x000fe20000010000 */
[----:B------:R-:W-:Y:S01]  /*b050*/  ISETP.GT.AND P0, PT, R128, R123, PT ;  /* 0x0000007b8000720c */ /* 0x000fe20003f04270 */
[----:B------:R-:W-:Y:S02]  /*b060*/  FADD.FTZ R144, R95, R144 ;  /* 0x000000905f907221 */ /* 0x000fe40000010000 */
[----:B------:R-:W-:Y:S04]  /*b070*/  FADD.FTZ R96, R96, R109 ;  /* 0x0000006d60607221 */ /* 0x000fe80000010000 */
[----:B------:R-:W-:Y:S01]  /*b080*/  MUFU.EX2 R98, R98 ;  /* 0x0000006200627308 */ /* 0x000fe20000000800 */
[C---:B---3--:R-:W-:Y:S01]  /*b090*/  F2FP.BF16.F32.PACK_AB R82, R88.reuse, R91 ;  /* 0x0000005b5852723e */ /* 0x048fe200000010ff */
[----:B------:R-:W-:Y:S01]  /*b0a0*/  FADD.FTZ R96, R89, R96 ;  /* 0x0000006059607221 */ /* 0x000fe20000010000 */
[----:B------:R-:W-:Y:S01]  /*b0b0*/  FADD.FTZ R91, R91, R144 ;  /* 0x000000905b5b7221 */ /* 0x000fe20000010000 */
[----:B------:R-:W-:Y:S03]  /*b0c0*/  MOV R144, R140 ;  /* 0x0000008c00907202 */ /* 0x000fe60000000f00 */
[----:B------:R-:W-:Y:S01]  /*b0d0*/  FADD.FTZ R88, R88, R91 ;  /* 0x0000005b58587221 */ /* 0x000fe20000010000 */
        /* <DEDUP_REMOVED lines=19> */
[--C-:B------:R-:W-:Y:S01]  /*b210*/  FFMA.FTZ R103, R87, UR4, -R146.reuse ;  /* 0x0000000457677c23 */ /* 0x100fe20008010892 */
[----:B------:R-:W-:Y:S01]  /*b220*/  FFMA.FTZ R146, R86, UR4, -R146 ;  /* 0x0000000456927c23 */ /* 0x000fe20008010892 */
[C---:B------:R-:W-:Y:S04]  /*b230*/  HMMA.16816.F32.BF16 R20, R80.reuse, R28, R20 ;  /* 0x0000001c5014723c */ /* 0x040fe80000041814 */
[----:B------:R-:W-:Y:S01]  /*b240*/  MUFU.EX2 R110, R110 ;  /* 0x0000006e006e7308 */ /* 0x000fe20000000800 */
[----:B------:R-:W-:Y:S01]  /*b250*/  MOV R145, R141 ;  /* 0x0000008d00917202 */ /* 0x000fe20000000f00 */
        /* <DEDUP_REMOVED lines=15> */
[C---:B------:R-:W-:Y:S01]  /*b350*/  FADD.FTZ R89, R100.reuse, R89 ;  /* 0x0000005964597221 */ /* 0x040fe20000010000 */
        /* <DEDUP_REMOVED lines=11> */
[----:B------:R-:W-:Y:S02]  /*b410*/  F2FP.BF16.F32.PACK_AB R53, R100, R65 ;  /* 0x000000416435723e */ /* 0x000fe400000010ff */
        /* <DEDUP_REMOVED lines=82> */
[----:B------:R-:W-:Y:S02]  /*b940*/  FADD.FTZ R111, R111, R4 ;  /* 0x000000046f6f7221 */ /* 0x000fe40000010000 */
[----:B------:R-:W-:Y:S04]  /*b950*/  MOV R85, R2 ;  /* 0x0000000200557202 */ /* 0x000fe80000000f00 */
[----:B------:R-:W-:Y:S01]  /*b960*/  FADD.FTZ R104, R104, R111 ;  /* 0x0000006f68687221 */ /* 0x000fe20000010000 */
[----:B------:R-:W-:Y:S03]  /*b970*/  MOV R84, R3 ;  /* 0x0000000300547202 */ /* 0x000fe60000000f00 */
[----:B------:R-:W-:Y:S04]  /*b980*/  FADD.FTZ R93, R93, R104 ;  /* 0x000000685d5d7221 */ /* 0x000fe80000010000 */
[----:B------:R-:W-:Y:S04]  /*b990*/  FADD.FTZ R93, R92, R93 ;  /* 0x0000005d5c5d7221 */ /* 0x000fe80000010000 */
[----:B------:R-:W-:Y:S04]  /*b9a0*/  FADD.FTZ R90, R90, R93 ;  /* 0x0000005d5a5a7221 */ /* 0x000fe80000010000 */
[----:B------:R-:W-:Y:S01]  /*b9b0*/  FADD.FTZ R142, R99, R90 ;  /* 0x0000005a638e7221 */ /* 0x000fe20000010000 */
[----:B------:R-:W-:Y:S06]  /*b9c0*/  @P0 BRA `(.L_x_5920) ;  /* 0xffffffd000a00947 */ /* 0x000fec000383ffff */
.L_x_5916:
[----:B------:R-:W1:Y:S01]  /*b9d0*/  SHFL.BFLY PT, R4, R139, 0x2, 0x1f ;  /* 0x0c401f008b047f89 */ /* 0x000e6200000e0000 */
[----:B------:R-:W2:Y:S01]  /*b9e0*/  S2UR UR4, SR_CgaCtaId ;  /* 0x00000000000479c3 */ /* 0x000ea20000008800 */
[----:B------:R-:W-:Y:S01]  /*b9f0*/  MOV R8, 0x3f800000 ;  /* 0x3f80000000087802 */ /* 0x000fe20000000f00 */
[----:B------:R-:W-:Y:S01]  /*ba00*/  UMOV UR5, 0x400 ;  /* 0x0000040000057882 */ /* 0x000fe20000000000 */
[----:B------:R-:W3:Y:S01]  /*ba10*/  SHFL.BFLY PT, R5, R142, 0x2, 0x1f ;  /* 0x0c401f008e057f89 */ /* 0x000ee200000e0000 */
[----:B------:R-:W-:Y:S01]  /*ba20*/  BSSY B0, `(.L_x_5921) ;  /* 0x00000ca000007945 */ /* 0x000fe20003800000 */
[----:B------:R-:W4:Y:S03]  /*ba30*/  S2R R11, SR_TID.X ;  /* 0x00000000000b7919 */ /* 0x000f260000002100 */
        /* <DEDUP_REMOVED lines=9> */
[----:B----4-:R-:W-:Y:S01]  /*bad0*/  SHF.R.S32.HI R0, RZ, 0x1f, R11 ;  /* 0x0000001fff007819 */ /* 0x010fe2000001140b */
[----:B------:R-:W-:Y:S01]  /*bae0*/  IMAD.MOV.U32 R7, RZ, RZ, 0x3f800000 ;  /* 0x3f800000ff077424 */ /* 0x000fe200078e00ff */
        /* <DEDUP_REMOVED lines=14> */
[----:B-1----:R-:W-:-:S04]  /*bbd0*/  SHF.R.S32.HI R11, RZ, 0x1f, R4 ;  /* 0x0000001fff0b7819 */ /* 0x002fc80000011404 */
[----:B------:R-:W-:-:S03]  /*bbe0*/  LEA.HI R12, R11, R4, RZ, 0x2 ;  /* 0x000000040b0c7211 */ /* 0x000fc600078f10ff */
[----:B------:R-:W1:Y:S01]  /*bbf0*/  @P3 MUFU.RCP R8, R6 ;  /* 0x0000000600083308 */ /* 0x000e620000001000 */
        /* <DEDUP_REMOVED lines=16> */
[C---:B-1----:R-:W-:Y:S01]  /*bd00*/  FMUL.FTZ R80, R8.reuse, R80 ;  /* 0x0000005008507220 */ /* 0x042fe20000410000 */
        /* <DEDUP_REMOVED lines=85> */
[----:B------:R-:W-:Y:S01]  /*c260*/  SHF.R.S32.HI R33, RZ, 0x1f, R12 ;  /* 0x0000001fff217819 */ /* 0x000fe2000001140c */
[----:B------:R-:W3:Y:S01]  /*c270*/  S2UR UR4, SR_CTAID.Z ;  /* 0x00000000000479c3 */ /* 0x000ee20000002700 */
[----:B------:R-:W-:Y:S01]  /*c280*/  LOP3.LUT R9, R9, 0xffffffe0, RZ, 0xc0, !PT ;  /* 0xffffffe009097812 */ /* 0x000fe200078ec0ff */
[----:B------:R-:W-:Y:S01]  /*c290*/  STS.64 [R15], R72 ;  /* 0x000000480f007388 */ /* 0x000fe20000000a00 */
[----:B------:R-:W-:Y:S01]  /*c2a0*/  LEA.HI R33, R33, R12, RZ, 0x2 ;  /* 0x0000000c21217211 */ /* 0x000fe200078f10ff */
[----:B------:R-:W-:Y:S01]  /*c2b0*/  @P2 FMUL.FTZ R5, R5, 0.69314718246459960938 ;  /* 0x3f31721805052820 */ /* 0x000fe20000410000 */
[----:B------:R-:W-:Y:S01]  /*c2c0*/  IADD3 R9, R4, -R9, RZ ;  /* 0x8000000904097210 */ /* 0x000fe20007ffe0ff */
[----:B------:R-:W-:Y:S01]  /*c2d0*/  STS.64 [R15+0x400], R74 ;  /* 0x0004004a0f007388 */ /* 0x000fe20000000a00 */
[----:B------:R-:W-:-:S02]  /*c2e0*/  LOP3.LUT R33, R33, 0xffffffc, RZ, 0xc0, !PT ;  /* 0x0ffffffc21217812 */ /* 0x000fc400078ec0ff */
[----:B------:R-:W-:Y:S01]  /*c2f0*/  LOP3.LUT P0, RZ, R9, 0x3, RZ, 0xc0, !PT ;  /* 0x0000000309ff7812 */ /* 0x000fe2000780c0ff */
[----:B------:R-:W-:Y:S01]  /*c300*/  STS.64 [R8], R68 ;  /* 0x0000004408007388 */ /* 0x000fe20000000a00 */
[----:B------:R-:W-:Y:S02]  /*c310*/  IMAD.MOV.U32 R9, RZ, RZ, -0x800000 ;  /* 0xff800000ff097424 */ /* 0x000fe400078e00ff */
[----:B------:R-:W-:Y:S01]  /*c320*/  IMAD.IADD R33, R12, 0x1, -R33 ;  /* 0x000000010c217824 */ /* 0x000fe200078e0a21 */
        /* <DEDUP_REMOVED lines=17> */
[----:B----4-:R-:W-:Y:S01]  /*c440*/  LEA.HI R14, R11, R4, RZ, 0x3 ;  /* 0x000000040b0e7211 */ /* 0x010fe200078f18ff */
[----:B------:R-:W-:Y:S01]  /*c450*/  BAR.SYNC.DEFER_BLOCKING 0x0 ;  /* 0x0000000000007b1d */ /* 0x000fe20000010000 */
[----:B------:R-:W-:-:S02]  /*c460*/  SHF.R.S32.HI R11, RZ, 0x1f, R0 ;  /* 0x0000001fff0b7819 */ /* 0x000fc40000011400 */
[----:B------:R-:W-:Y:S01]  /*c470*/  LOP3.LUT R35, R14, 0xfffffff8, RZ, 0xc0, !PT ;  /* 0xfffffff80e237812 */ /* 0x000fe200078ec0ff */
[----:B--2---:R-:W-:Y:S01]  /*c480*/  @P3 FMUL.FTZ R14, R6, 0.69314718246459960938 ;  /* 0x3f317218060e3820 */ /* 0x004fe20000410000 */
[----:B------:R-:W-:-:S03]  /*c490*/  LEA.HI R11, R11, R0, RZ, 0x2 ;  /* 0x000000000b0b7211 */ /* 0x000fc600078f10ff */
[----:B-----5:R-:W2:Y:S01]  /*c4a0*/  LDC R7, c[0x0][0x270] ;  /* 0x00009c00ff077b82 */ /* 0x020ea20000000800 */
[----:B------:R-:W4:Y:S01]  /*c4b0*/  S2R R18, SR_CTAID.Y ;  /* 0x0000000000127919 */ /* 0x000f220000002600 */
[----:B------:R-:W-:Y:S02]  /*c4c0*/  SHF.R.S32.HI R0, RZ, 0x2, R11 ;  /* 0x00000002ff007819 */ /* 0x000fe4000001140b */
[----:B------:R-:W-:Y:S01]  /*c4d0*/  IADD3 R35, -R35, R4, RZ ;  /* 0x0000000423237210 */ /* 0x000fe20007ffe1ff */
[----:B------:R-:W5:Y:S01]  /*c4e0*/  S2R R19, SR_CTAID.X ;  /* 0x0000000000137919 */ /* 0x000f620000002500 */
[----:B------:R-:W-:Y:S01]  /*c4f0*/  MOV R4, 0xff800000 ;  /* 0xff80000000047802 */ /* 0x000fe20000000f00 */
[----:B------:R-:W-:Y:S01]  /*c500*/  IMAD R33, R33, 0x10, R0 ;  /* 0x0000001021217824 */ /* 0x000fe200078e0200 */
[----:B---3--:R-:W3:Y:S01]  /*c510*/  @P2 LDC R15, c[0x0][0x2e8] ;  /* 0x0000ba00ff0f2b82 */ /* 0x008ee20000000800 */
[----:B------:R-:W-:Y:S02]  /*c520*/  IADD3 R0, -R131, RZ, RZ ;  /* 0x000000ff83007210 */ /* 0x000fe40007ffe1ff */
[----:B------:R-:W-:-:S05]  /*c530*/  SHF.L.U32 R6, R35, 0x2, RZ ;  /* 0x0000000223067819 */ /* 0x000fca00000006ff */
[----:B-1----:R-:W1:Y:S01]  /*c540*/  @P3 LDC R8, c[0x0][0x2e8] ;  /* 0x0000ba00ff083b82 */ /* 0x002e620000000800 */
[----:B------:R1:W1:Y:S04]  /*c550*/  LDS.128 R28, [R10+0x1800] ;  /* 0x001800000a1c7984 */ /* 0x0002680000000c00 */
[----:B------:R1:W1:Y:S01]  /*c560*/  LDS.128 R24, [R10+0x3800] ;  /* 0x003800000a187984 */ /* 0x0002620000000c00 */
[----:B--2---:R-:W-:-:S03]  /*c570*/  IMAD R0, R7, R0, UR4 ;  /* 0x0000000407007e24 */ /* 0x004fc6000f8e0200 */
[----:B------:R2:W2:Y:S01]  /*c580*/  LDS.128 R20, [R10+0x5800] ;  /* 0x005800000a147984 */ /* 0x0004a20000000c00 */
[----:B---3--:R-:W-:Y:S01]  /*c590*/  @P2 FFMA.FTZ R9, R2, R15, R5 ;  /* 0x0000000f02092223 */ /* 0x008fe20000010005 */
[----:B----4-:R-:W-:Y:S01]  /*c5a0*/  IMAD R16, R18, R16, R131 ;  /* 0x0000001012107224 */ /* 0x010fe200078e0283 */
[----:B-----5:R-:W-:-:S03]  /*c5b0*/  SHF.L.U32 R12, R19, 0x6, RZ ;  /* 0x00000006130c7819 */ /* 0x020fc600000006ff */
[----:B------:R-:W-:Y:S01]  /*c5c0*/  IMAD R0, R16, R7, R0 ;  /* 0x0000000710007224 */ /* 0x000fe200078e0200 */
[----:B------:R-:W-:Y:S01]  /*c5d0*/  SHF.R.S32.HI R7, RZ, 0x1f, R6 ;  /* 0x0000001fff077819 */ /* 0x000fe20000011406 */
[----:B-1----:R-:W-:Y:S02]  /*c5e0*/  @P3 FFMA.FTZ R4, R3, R8, R14 ;  /* 0x0000000803043223 */ /* 0x002fe4000001000e */
        /* <DEDUP_REMOVED lines=13> */
.L_x_5922:
[----:B------:R-:W-:Y:S05]  /*c6c0*/  BSYNC B0 ;  /* 0x0000000000007941 */ /* 0x000fea0003800000 */
.L_x_5921:
[----:B------:R-:W-:Y:S01]  /*c6d0*/  ULDC UR4, c[0x0][0x2dc] ;  /* 0x0000b70000047ab9 */ /* 0x000fe20000000800 */
[C---:B------:R-:W-:Y:S01]  /*c6e0*/  IMAD.WIDE R2, R13.reuse, 0x60, R6 ;  /* 0x000000600d027825 */ /* 0x040fe200078e0206 */
[C---:B------:R-:W-:Y:S01]  /*c6f0*/  ISETP.GE.AND P1, PT, R13.reuse, R122, PT ;  /* 0x0000007a0d00720c */ /* 0x040fe20003f26270 */
[----:B------:R3:W4:Y:S01]  /*c700*/  LDS.128 R32, [R10] ;  /* 0x000000000a207984 */ /* 0x0007220000000c00 */
[----:B------:R-:W-:Y:S01]  /*c710*/  BSSY B0, `(.L_x_5923) ;  /* 0x000001a000007945 */ /* 0x000fe20003800000 */
[----:B------:R-:W-:Y:S01]  /*c720*/  IMAD R0, R0, UR4, RZ ;  /* 0x0000000400007c24 */ /* 0x000fe2000f8e02ff */
[----:B------:R-:W-:Y:S01]  /*c730*/  ULDC.64 UR4, c[0x0][0x288] ;  /* 0x0000a20000047ab9 */ /* 0x000fe20000000a00 */
[----:B------:R-:W-:Y:S01]  /*c740*/  VIADD R5, R13, 0x10 ;  /* 0x000000100d057836 */ /* 0x000fe20000000000 */
[----:B------:R3:W2:Y:S02]  /*c750*/  LDS.128 R16, [R10+0x2000] ;  /* 0x002000000a107984 */ /* 0x0006a40000000c00 */
[----:B-1----:R-:W-:Y:S01]  /*c760*/  IADD3 R9, P0, R0, R2, RZ ;  /* 0x0000000200097210 */ /* 0x002fe20007f1e0ff */
        /* <DEDUP_REMOVED lines=16> */
[----:B--2---:R2:W-:Y:S04]  /*c870*/  @!P1 STG.E.128 desc[UR12][R4.64+0x80], R16 ;  /* 0x0000801004009986 */ /* 0x0045e8000c101d0c */
[----:B-1----:R2:W-:Y:S04]  /*c880*/  @!P0 STG.E.128 desc[UR12][R4.64+0x100], R12 ;  /* 0x0001000c04008986 */ /* 0x0025e8000c101d0c */
[----:B----4-:R2:W-:Y:S04]  /*c890*/  @!P2 STG.E.64 desc[UR12][R4.64], R32 ;  /* 0x000000200400a986 */ /* 0x0105e8000c101b0c */
[----:B------:R2:W-:Y:S02]  /*c8a0*/  @!P2 STG.E.64 desc[UR12][R4.64+0x8], R34 ;  /* 0x000008220400a986 */ /* 0x0005e4000c101b0c */
.L_x_5924:
[----:B------:R-:W-:Y:S05]  /*c8b0*/  BSYNC B0 ;  /* 0x0000000000007941 */ /* 0x000fea0003800000 */
.L_x_5923:
[----:B--2-4-:R2:W4:Y:S01]  /*c8c0*/  LDS.128 R32, [R10+0x800] ;  /* 0x000800000a207984 */ /* 0x0145220000000c00 */
[----:B------:R-:W-:Y:S03]  /*c8d0*/  BSSY B0, `(.L_x_5925) ;  /* 0x000000b000007945 */ /* 0x000fe60003800000 */
[----:B------:R2:W2:Y:S04]  /*c8e0*/  LDS.128 R16, [R10+0x2800] ;  /* 0x002800000a107984 */ /* 0x0004a80000000c00 */
[----:B-1----:R1:W1:Y:S01]  /*c8f0*/  LDS.128 R12, [R10+0x4800] ;  /* 0x004800000a0c7984 */ /* 0x0022620000000c00 */
[----:B------:R-:W-:Y:S05]  /*c900*/  @P5 BRA `(.L_x_5926) ;  /* 0x00000000001c5947 */ /* 0x000fea0003800000 */
[----:B------:R-:W-:Y:S02]  /*c910*/  ULDC UR4, c[0x0][0x2d0] ;  /* 0x0000b40000047ab9 */ /* 0x000fe40000000800 */
[----:B------:R-:W-:Y:S02]  /*c920*/  ISETP.GE.AND P2, PT, R6, UR4, PT ;  /* 0x0000000406007c0c */ /* 0x000fe4000bf46270 */
[----:B------:R-:W-:Y:S02]  /*c930*/  ISETP.GE.AND P1, PT, R2, UR4, PT ;  /* 0x0000000402007c0c */ /* 0x000fe4000bf26270 */
[----:B------:R-:W-:-:S09]  /*c940*/  ISETP.GE.AND P0, PT, R0, UR4, PT ;  /* 0x0000000400007c0c */ /* 0x000fd2000bf06270 */
[----:B----4-:R4:W-:Y:S04]  /*c950*/  @!P2 STG.E.128 desc[UR12][R4.64+0x1800], R32 ;  /* 0x001800200400a986 */ /* 0x0109e8000c101d0c */
[----:B--2---:R4:W-:Y:S04]  /*c960*/  @!P1 STG.E.128 desc[UR12][R4.64+0x1880], R16 ;  /* 0x0018801004009986 */ /* 0x0049e8000c101d0c */
[----:B-1----:R4:W-:Y:S02]  /*c970*/  @!P0 STG.E.128 desc[UR12][R4.64+0x1900], R12 ;  /* 0x0019000c04008986 */ /* 0x0029e4000c101d0c */
.L_x_5926:
[----:B------:R-:W-:Y:S05]  /*c980*/  BSYNC B0 ;  /* 0x0000000000007941 */ /* 0x000fea0003800000 */
.L_x_5925:
[----:B--2-4-:R2:W4:Y:S01]  /*c990*/  LDS.128 R16, [R10+0x1000] ;  /* 0x001000000a107984 */ /* 0x0145220000000c00 */
[----:B------:R-:W-:Y:S03]  /*c9a0*/  BSSY B0, `(.L_x_5927) ;  /* 0x000000b000007945 */ /* 0x000fe60003800000 */
[----:B-1----:R2:W1:Y:S04]  /*c9b0*/  LDS.128 R12, [R10+0x3000] ;  /* 0x003000000a0c7984 */ /* 0x0024680000000c00 */
        /* <DEDUP_REMOVED lines=9> */
.L_x_5928:
[----:B------:R-:W-:Y:S05]  /*ca50*/  BSYNC B0 ;  /* 0x0000000000007941 */ /* 0x000fea0003800000 */
.L_x_5927:
        /* <DEDUP_REMOVED lines=10> */
.L_x_5929:
        /* <DEDUP_REMOVED lines=16> */
.L_x_6509:


//--------------------- .text._ZN5flash24flash_fwd_splitkv_kernelI23Flash_fwd_kernel_traitsILi96ELi64ELi64ELi4ELb0ELb0EN7cutlass10bfloat16_tE19Flash_kernel_traitsILi96ELi64ELi64ELi4ES3_EELb1ELb0ELb0ELb0ELb1ELb0ELb1ELb1EEEvNS_16Flash_fwd_paramsE --------------------------
	.section	.text._ZN5flash24flash_fwd_splitkv_kernelI23Flash_fwd_kernel_traitsILi96ELi64ELi64ELi4ELb0ELb0EN7cutlass10bfloat16_tE19Flash_kernel_traitsILi96ELi64ELi64ELi4ES3_EELb1ELb0ELb0ELb0ELb1ELb0ELb1ELb1EEEvNS_16Flash_fwd_paramsE,"ax",@progbits
	.align	128
        .global         _ZN5flash24flash_fwd_splitkv_kernelI23Flash_fwd_kernel_traitsILi96ELi64ELi64ELi4ELb0ELb0EN7cutlass10bfloat16_tE19Flash_kernel_traitsILi96ELi64ELi64ELi4ES3_EELb1ELb0ELb0ELb0ELb1ELb0ELb1ELb1EEEvNS_16Flash_fwd_paramsE
        .type           _ZN5flash24flash_fwd_splitkv_kernelI23Flash_fwd_kernel_traitsILi96ELi64ELi64ELi4ELb0ELb0EN7cutlass10bfloat16_tE19Flash_kernel_traitsILi96ELi64ELi64ELi4ES3_EELb1ELb0ELb0ELb0ELb1ELb0ELb1ELb1EEEvNS_16Flash_fwd_paramsE,@function
        .size           _ZN5flash24flash_fwd_splitkv_kernelI23Flash_fwd_kernel_traitsILi96ELi64ELi64ELi4ELb0ELb0EN7cutlass10bfloat16_tE19Flash_kernel_traitsILi96ELi64ELi64ELi4ES3_EELb1ELb0ELb0ELb0ELb1ELb0ELb1ELb1EEEvNS_16Flash_fwd_paramsE,(.L_x_6510 - _ZN5flash24flash_fwd_splitkv_kernelI23Flash_fwd_kernel_traitsILi96ELi64ELi64ELi4ELb0ELb0EN7cutlass10bfloat16_tE19Flash_kernel_traitsILi96ELi64ELi64ELi4ES3_EELb1ELb0ELb0ELb0ELb1ELb0ELb1ELb1EEEvNS_16Flash_fwd_paramsE)
        .other          _ZN5flash24flash_fwd_splitkv_kernelI23Flash_fwd_kernel_traitsILi96ELi64ELi64ELi4ELb0ELb0EN7cutlass10bfloat16_tE19Flash_kernel_traitsILi96ELi64ELi64ELi4ES3_EELb1ELb0ELb0ELb0ELb1ELb0ELb1ELb1EEEvNS_16Flash_fwd_paramsE,@"STO_CUDA_ENTRY STV_DEFAULT"
_ZN5flash24flash_fwd_splitkv_kernelI23Flash_fwd_kernel_traitsILi96ELi64ELi64ELi4ELb0ELb0EN7cutlass10bfloat16_tE19Flash_kernel_traitsILi96ELi64ELi64ELi4ES3_EELb1ELb0ELb0ELb0ELb1ELb0ELb1ELb1EEEvNS_16Flash_fwd_paramsE:
.text._ZN5flash24flash_fwd_splitkv_kernelI23Flash_fwd_kernel_traitsILi96ELi64ELi64ELi4ELb0ELb0EN7cutlass10bfloat16_tE19Flash_kernel_traitsILi96ELi64ELi64ELi4ES3_EELb1ELb0ELb0ELb0ELb1ELb0ELb1ELb1EEEvNS_16Flash_fwd_paramsE:
        /* <DEDUP_REMOVED lines=60> */
.L_x_5930:
[----:B------:R-:W2:Y:S02]  /*03c0*/  LDC R69, c[0x0][0x2c8] ;  /* 0x0000b200ff457b82 */ /* 0x000ea40000000800 */
.L_x_5931:
        /* <DEDUP_REMOVED lines=123> */
.L_x_5932:
        /* <DEDUP_REMOVED lines=24> */
.L_x_5933:
        /* <DEDUP_REMOVED lines=32> */
[----:B-----5:R-:W1:Y:S03]  /*0f00*/  I2F.RP R10, R2 ;  /* 0x00000002000a7306 */ /* 0x020e660000209400 */
        /* <DEDUP_REMOVED lines=24> */
[----:B------:R-:W-:Y:S02]  /*1090*/  @!P1 LOP3.LUT R6, RZ, R9, RZ, 0x33, !PT ;  /* 0x00000009ff069212 */ /* 0x000fe400078e33ff */
[----:B--2---:R-:W-:Y:S01]  /*10a0*/  SHF.R.S32.HI R7, RZ, 0x1f, R8 ;  /* 0x0000001fff077819 */ /* 0x004fe20000011408 */
[----:B------:R-:W-:-:S04]  /*10b0*/  IMAD.WIDE.U32 R16, R8, UR4, RZ ;  /* 0x0000000408107c25 */ /* 0x000fc8000f8e00ff */
[C---:B------:R-:W-:Y:S02]  /*10c0*/  IMAD R11, R7.reuse, UR4, RZ ;  /* 0x00000004070b7c24 */ /* 0x040fe4000f8e02ff */
[-C--:B---3--:R-:W-:Y:S02]  /*10d0*/  IMAD R7, R7, R2.reuse, RZ ;  /* 0x0000000207077224 */ /* 0x088fe400078e02ff */
[C---:B------:R-:W-:Y:S01]  /*10e0*/  IMAD R10, R8.reuse, UR5, R11 ;  /* 0x00000005080a7c24 */ /* 0x040fe2000f8e020b */
[----:B------:R-:W-:Y:S01]  /*10f0*/  SHF.R.S32.HI R11, RZ, 0x1f, R6 ;  /* 0x0000001fff0b7819 */ /* 0x000fe20000011406 */
[----:B------:R-:W-:Y:S01]  /*1100*/  ULDC.64 UR4, c[0x0][0x260] ;  /* 0x0000980000047ab9 */ /* 0x000fe20000000a00 */
[----:B------:R-:W-:-:S04]  /*1110*/  IMAD.WIDE.U32 R18, R8, R2, RZ ;  /* 0x0000000208127225 */ /* 0x000fc800078e00ff */
[----:B------:R-:W-:Y:S02]  /*1120*/  IMAD.IADD R17, R17, 0x1, R10 ;  /* 0x0000000111117824 */ /* 0x000fe400078e020a */
[-C--:B-1----:R-:W-:Y:S02]  /*1130*/  IMAD R10, R15, R4.reuse, RZ ;  /* 0x000000040f0a7224 */ /* 0x082fe400078e02ff */
[----:B------:R-:W-:-:S04]  /*1140*/  IMAD.WIDE.U32 R16, R21, R4, R16 ;  /* 0x0000000415107225 */ /* 0x000fc800078e0010 */
[----:B------:R-:W-:Y:S02]  /*1150*/  IMAD R9, R21, R5, R10 ;  /* 0x0000000515097224 */ /* 0x000fe400078e020a */
[----:B------:R-:W-:-:S03]  /*1160*/  IMAD R3, R8, R3, R7 ;  /* 0x0000000308037224 */ /* 0x000fc600078e0207 */
[----:B------:R-:W-:Y:S01]  /*1170*/  IADD3 R17, R17, R9, RZ ;  /* 0x0000000911117210 */ /* 0x000fe20007ffe0ff */
[----:B------:R-:W-:Y:S02]  /*1180*/  IMAD R9, R11, UR4, RZ ;  /* 0x000000040b097c24 */ /* 0x000fe4000f8e02ff */
[----:B------:R-:W-:Y:S02]  /*1190*/  IMAD.IADD R23, R19, 0x1, R3 ;  /* 0x0000000113177824 */ /* 0x000fe400078e0203 */
[C---:B------:R-:W-:Y:S02]  /*11a0*/  IMAD R9, R6.reuse, UR5, R9 ;  /* 0x0000000506097c24 */ /* 0x040fe4000f8e0209 */
[----:B------:R-:W-:Y:S01]  /*11b0*/  IMAD.WIDE.U32 R26, R6, UR4, R16 ;  /* 0x00000004061a7c25 */ /* 0x000fe2000f8e0010 */
[----:B------:R-:W-:-:S04]  /*11c0*/  MOV R16, R18 ;  /* 0x0000001200107202 */ /* 0x000fc80000000f00 */
[----:B------:R-:W-:Y:S02]  /*11d0*/  IADD3 R17, R27, R9, RZ ;  /* 0x000000091b117210 */ /* 0x000fe40007ffe0ff */
[----:B------:R-:W-:Y:S01]  /*11e0*/  MOV R12, R26 ;  /* 0x0000001a000c7202 */ /* 0x000fe20000000f00 */
[----:B------:R-:W-:Y:S06]  /*11f0*/  BRA `(.L_x_5935) ;  /* 0x0000000400487947 */ /* 0x000fec0003800000 */
.L_x_5934:
        /* <DEDUP_REMOVED lines=21> */
[C---:B--2---:R-:W-:Y:S01]  /*1350*/  @P4 IMAD R9, R20.reuse, R5, RZ ;  /* 0x0000000514094224 */ /* 0x044fe200078e02ff */
        /* <DEDUP_REMOVED lines=27> */
.L_x_5936:
        /* <DEDUP_REMOVED lines=9> */
[----:B------:R-:W-:Y:S02]  /*15a0*/  IADD3 R21, R21, R8, RZ ;  /* 0x0000000815157210 */ /* 0x000fe40007ffe0ff */
[----:B------:R-:W-:Y:S01]  /*15b0*/  MOV R6, R19 ;  /* 0x0000001300067202 */ /* 0x000fe20000000f00 */
[----:B--2---:R-:W-:Y:S01]  /*15c0*/  IMAD R8, R11, R2, RZ ;  /* 0x000000020b087224 */ /* 0x004fe200078e02ff */
[----:B------:R-:W-:Y:S01]  /*15d0*/  @P4 MOV R16, R22 ;  /* 0x0000001600104202 */ /* 0x000fe20000000f00 */
        /* <DEDUP_REMOVED lines=20> */
.L_x_5935:
[----:B------:R1:W5:Y:S01]  /*1720*/  @P5 LDG.E R7, desc[UR6][R104.64] ;  /* 0x0000000668075981 */ /* 0x000362000c1e1900 */
[----:B------:R-:W-:Y:S01]  /*1730*/  ISETP.NE.AND P0, PT, R14, -0x1, PT ;  /* 0xffffffff0e00780c */ /* 0x000fe20003f05270 */
[----:B------:R-:W2:Y:S01]  /*1740*/  LDC.64 R8, c[0x0][0x240] ;  /* 0x00009000ff087b82 */ /* 0x000ea20000000a00 */
[----:B------:R-:W-:Y:S01]  /*1750*/  SHF.R.S32.HI R20, RZ, 0x1f, R55 ;  /* 0x0000001fff147819 */ /* 0x000fe20000011437 */
[----:B------:R-:W-:Y:S01]  /*1760*/  ULDC.64 UR4, c[0x0][0x268] ;  /* 0x00009a0000047ab9 */ /* 0x000fe20000000a00 */
[C---:B------:R-:W-:Y:S01]  /*1770*/  SHF.L.U64.HI R64, R4.reuse, 0x5, R5 ;  /* 0x0000000504407819 */ /* 0x040fe20000010205 */
[----:B------:R-:W-:Y:S01]  /*1780*/  IMAD.SHL.U32 R63, R4, 0x20, RZ ;  /* 0x00000020043f7824 */ /* 0x000fe200078e00ff */
[CC--:B------:R-:W-:Y:S02]  /*1790*/  LEA.HI R22, R20.reuse, R55.reuse, RZ, 0x3 ;  /* 0x0000003714167211 */ /* 0x0c0fe400078f18ff */
[----:B------:R-:W-:Y:S01]  /*17a0*/  LEA.HI R27, R20, R55, RZ, 0x2 ;  /* 0x00000037141b7211 */ /* 0x000fe200078f10ff */
[----:B------:R-:W3:Y:S01]  /*17b0*/  LDC R77, c[0x0][0x2e0] ;  /* 0x0000b800ff4d7b82 */ /* 0x000ee20000000800 */
[----:B------:R-:W-:-:S02]  /*17c0*/  SHF.R.S32.HI R19, RZ, 0x3, R22 ;  /* 0x00000003ff137819 */ /* 0x000fc40000011416 */
[----:B------:R-:W-:Y:S02]  /*17d0*/  SHF.R.S32.HI R102, RZ, 0x2, R27 ;  /* 0x00000002ff667819 */ /* 0x000fe4000001141b */
[----:B------:R-:W-:Y:S02]  /*17e0*/  LEA.HI R78, R22, R19, RZ, 0x1 ;  /* 0x00000013164e7211 */ /* 0x000fe400078f08ff */
[C---:B-----5:R-:W-:Y:S01]  /*17f0*/  LOP3.LUT R10, R27.reuse, 0xfffffffc, RZ, 0xc0, !PT ;  /* 0xfffffffc1b0a7812 */ /* 0x060fe200078ec0ff */
[----:B------:R-:W4:Y:S01]  /*1800*/  @!P0 LDC.64 R2, c[0x0][0x228] ;  /* 0x00008a00ff028b82 */ /* 0x000f220000000a00 */
[----:B------:R-:W-:Y:S02]  /*1810*/  LOP3.LUT R78, R78, 0xfffffffe, RZ, 0xc0, !PT ;  /* 0xfffffffe4e4e7812 */ /* 0x000fe400078ec0ff */
[----:B------:R-:W-:Y:S01]  /*1820*/  LEA.HI R27, R27, R102, RZ, 0x1 ;  /* 0x000000661b1b7211 */ /* 0x000fe200078f08ff */
[----:B------:R-:W-:Y:S01]  /*1830*/  IMAD.IADD R10, R55, 0x1, -R10 ;  /* 0x00000001370a7824 */ /* 0x000fe200078e0a0a */
[----:B------:R-:W-:Y:S01]  /*1840*/  LEA.HI R95, R20, R55, RZ, 0x5 ;  /* 0x00000037145f7211 */ /* 0x000fe200078f28ff */
[----:B------:R-:W-:Y:S01]  /*1850*/  IMAD.IADD R78, R19, 0x1, -R78 ;  /* 0x00000001134e7824 */ /* 0x000fe200078e0a4e */
[----:B------:R-:W-:Y:S01]  /*1860*/  LOP3.LUT R27, R27, 0x7fffffe, RZ, 0xc0, !PT ;  /* 0x07fffffe1b1b7812 */ /* 0x000fe200078ec0ff */
[----:B------:R-:W-:Y:S01]  /*1870*/  IMAD.SHL.U32 R19, R19, 0x40, RZ ;  /* 0x0000004013137824 */ /* 0x000fe200078e00ff */
[----:B------:R-:W-:Y:S01]  /*1880*/  SHF.R.S32.HI R103, RZ, 0x1f, R102 ;  /* 0x0000001fff677819 */ /* 0x000fe20000011466 */
[----:B--2---:R-:W-:Y:S01]  /*1890*/  @P0 IMAD.WIDE.U32 R30, R14, R8, RZ ;  /* 0x000000080e1e0225 */ /* 0x004fe200078e00ff */
[----:B------:R-:W-:-:S02]  /*18a0*/  SHF.R.S32.HI R95, RZ, 0x5, R95 ;  /* 0x00000005ff5f7819 */ /* 0x000fc4000001145f */
[----:B------:R-:W-:Y:S01]  /*18b0*/  LOP3.LUT R19, R19, 0xc0, RZ, 0xc0, !PT ;  /* 0x000000c013137812 */ /* 0x000fe200078ec0ff */
[----:B------:R-:W-:Y:S01]  /*18c0*/  IMAD.SHL.U32 R18, R10, 0x8, RZ ;  /* 0x000000080a127824 */ /* 0x000fe200078e00ff */
[----:B------:R-:W-:Y:S01]  /*18d0*/  LEA.HI R20, R20, R55, RZ, 0x4 ;  /* 0x0000003714147211 */ /* 0x000fe200078f20ff */
[----:B------:R-:W-:Y:S01]  /*18e0*/  IMAD.IADD R28, R102, 0x1, -R27 ;  /* 0x00000001661c7824 */ /* 0x000fe200078e0a1b */
[----:B------:R-:W-:Y:S01]  /*18f0*/  LOP3.LUT R22, R22, 0xfffffff8, RZ, 0xc0, !PT ;  /* 0xfffffff816167812 */ /* 0x000fe200078ec0ff */
[----:B------:R-:W-:Y:S01]  /*1900*/  @P0 IMAD R27, R14, R9, R31 ;  /* 0x000000090e1b0224 */ /* 0x000fe200078e021f */
[----:B------:R-:W-:Y:S01]  /*1910*/  LOP3.LUT R26, R19, 0x18, R18, 0xf8, !PT ;  /* 0x00000018131a7812 */ /* 0x000fe200078ef812 */
[----:B------:R-:W-:Y:S01]  /*1920*/  IMAD.WIDE R24, R25, 0x40, R102 ;  /* 0x0000004019187825 */ /* 0x000fe200078e0266 */
[----:B------:R-:W-:Y:S02]  /*1930*/  SHF.R.U32.HI R19, RZ, 0x3, R19 ;  /* 0x00000003ff137819 */ /* 0x000fe40000011613 */
[----:B------:R-:W-:Y:S01]  /*1940*/  LOP3.LUT R20, R20, 0xfffffff0, RZ, 0xc0, !PT ;  /* 0xfffffff014147812 */ /* 0x000fe200078ec0ff */
[-C--:B----4-:R-:W-:Y:S01]  /*1950*/  @!P0 IMAD R14, R13, R2.reuse, RZ ;  /* 0x000000020d0e8224 */ /* 0x090fe200078e02ff */
[----:B------:R-:W-:Y:S01]  /*1960*/  LOP3.LUT R26, R26, R19, RZ, 0x3c, !PT ;  /* 0x000000131a1a7212 */ /* 0x000fe200078e3cff */
[----:B------:R-:W-:Y:S01]  /*1970*/  IMAD R95, R95, 0x8, R28 ;  /* 0x000000085f5f7824 */ /* 0x000fe200078e021c */
[----:B------:R-:W-:Y:S01]  /*1980*/  SHF.R.S32.HI R19, RZ, 0x1f, R18 ;  /* 0x0000001fff137819 */ /* 0x000fe20000011412 */
[----:B------:R-:W-:Y:S01]  /*1990*/  @!P0 IMAD.WIDE.U32 R28, R125, R2, RZ ;  /* 0x000000027d1c8225 */ /* 0x000fe200078e00ff */
[----:B---3--:R-:W-:-:S02]  /*19a0*/  LEA.HI R77, R77, R77, RZ, 0x1 ;  /* 0x0000004d4d4d7211 */ /* 0x008fc400078f08ff */
[----:B------:R-:W-:Y:S01]  /*19b0*/  MOV R51, 0x10 ;  /* 0x0000001000337802 */ /* 0x000fe20000000f00 */
[----:B------:R-:W-:Y:S01]  /*19c0*/  IMAD R2, R25, R8, RZ ;  /* 0x0000000819027224 */ /* 0x000fe200078e02ff */
[----:B------:R-:W-:Y:S01]  /*19d0*/  SHF.R.S32.HI R73, RZ, 0x1, R77 ;  /* 0x00000001ff497819 */ /* 0x000fe2000001144d */
[----:B------:R-:W-:Y:S02]  /*19e0*/  @!P0 IMAD R3, R125, R3, R14 ;  /* 0x000000037d038224 */ /* 0x000fe400078e020e */
[----:B------:R-:W-:Y:S02]  /*19f0*/  IMAD R9, R24, R9, R2 ;  /* 0x0000000918097224 */ /* 0x000fe400078e0202 */
[----:B------:R-:W-:Y:S02]  /*1a00*/  @!P0 IMAD.MOV.U32 R30, RZ, RZ, R28 ;  /* 0x000000ffff1e8224 */ /* 0x000fe400078e001c */
[----:B------:R-:W-:Y:S01]  /*1a10*/  @!P0 IMAD.IADD R27, R29, 0x1, R3 ;  /* 0x000000011d1b8824 */ /* 0x000fe200078e0203 */
[C---:B------:R-:W-:Y:S01]  /*1a20*/  IADD3 R28, P0, R18.reuse, R16, RZ ;  /* 0x00000010121c7210 */ /* 0x040fe20007f1e0ff */
[----:B------:R-:W2:Y:S01]  /*1a30*/  LDC.64 R2, c[0x0][0x250] ;  /* 0x00009400ff027b82 */ /* 0x000ea20000000a00 */
[----:B------:R-:W-:Y:S01]  /*1a40*/  IMAD.U32 R95, R95, 0x20, R26 ;  /* 0x000000205f5f7824 */ /* 0x000fe200078e001a */
[----:B------:R-:W-:Y:S01]  /*1a50*/  IADD3 R26, P1, R18, R30, RZ ;  /* 0x0000001e121a7210 */ /* 0x000fe20007f3e0ff */
[----:B------:R-:W-:-:S02]  /*1a60*/  IMAD R25, R11, UR4, RZ ;  /* 0x000000040b197c24 */ /* 0x000fc4000f8e02ff */
[C---:B------:R-:W-:Y:S01]  /*1a70*/  IMAD.X R29, R19.reuse, 0x1, R23, P0 ;  /* 0x00000001131d7824 */ /* 0x040fe200000e0617 */
[----:B------:R-:W-:Y:S01]  /*1a80*/  IADD3 R96, P0, R102, R21, RZ ;  /* 0x0000001566607210 */ /* 0x000fe20007f1e0ff */
[----:B------:R-:W-:Y:S02]  /*1a90*/  IMAD.X R27, R19, 0x1, R27, P1 ;  /* 0x00000001131b7824 */ /* 0x000fe400008e061b */
[----:B------:R-:W-:-:S04]  /*1aa0*/  IMAD.WIDE.U32 R28, R6, UR4, R28 ;  /* 0x00000004061c7c25 */ /* 0x000fc8000f8e001c */
[----:B------:R-:W-:Y:S01]  /*1ab0*/  IMAD.WIDE.U32 R26, R24, R8, R26 ;  /* 0x00000008181a7225 */ /* 0x000fe200078e001a */
[----:B------:R-:W-:-:S03]  /*1ac0*/  SHF.R.S32.HI R8, RZ, 0x1f, R100 ;  /* 0x0000001fff087819 */ /* 0x000fc60000011464 */
[----:B------:R-:W-:Y:S01]  /*1ad0*/  IMAD R24, R6, UR5, R25 ;  /* 0x0000000506187c24 */ /* 0x000fe2000f8e0219 */
[----:B------:R-:W-:Y:S01]  /*1ae0*/  ULDC.64 UR4, c[0x0][0x258] ;  /* 0x0000960000047ab9 */ /* 0x000fe20000000a00 */
[----:B------:R-:W-:Y:S01]  /*1af0*/  IMAD.X R21, R103, 0x1, R15, P0 ;  /* 0x0000000167157824 */ /* 0x000fe200000e060f */
[----:B------:R-:W-:Y:S01]  /*1b00*/  IADD3 R27, R27, R9, RZ ;  /* 0x000000091b1b7210 */ /* 0x000fe20007ffe0ff */
[----:B------:R-:W-:Y:S01]  /*1b10*/  IMAD R9, R8, UR4, RZ ;  /* 0x0000000408097c24 */ /* 0x000fe2000f8e02ff */
[----:B------:R-:W-:Y:S01]  /*1b20*/  IADD3 R98, P0, R18, R12, RZ ;  /* 0x0000000c12627210 */ /* 0x000fe20007f1e0ff */
[----:B------:R-:W-:Y:S01]  /*1b30*/  IMAD R8, R103, R4, RZ ;  /* 0x0000000467087224 */ /* 0x000fe200078e02ff */
[----:B------:R-:W-:Y:S01]  /*1b40*/  SHF.R.S32.HI R12, RZ, 0x1f, R69 ;  /* 0x0000001fff0c7819 */ /* 0x000fe20000011445 */
[----:B------:R-:W-:Y:S01]  /*1b50*/  IMAD.IADD R80, R55, 0x1, -R20 ;  /* 0x0000000137507824 */ /* 0x000fe200078e0a14 */
[----:B--2---:R-:W-:Y:S01]  /*1b60*/  SHF.L.U64.HI R65, R2, 0x5, R3 ;  /* 0x0000000502417819 */ /* 0x004fe20000010203 */
[----:B------:R-:W-:-:S02]  /*1b70*/  IMAD R15, R100, UR5, R9 ;  /* 0x00000005640f7c24 */ /* 0x000fc4000f8e0209 */
[----:B------:R-:W-:Y:S01]  /*1b80*/  IMAD.X R99, R19, 0x1, R17, P0 ;  /* 0x0000000113637824 */ /* 0x000fe200000e0611 */
[----:B------:R-:W-:Y:S01]  /*1b90*/  LEA.HI R79, R80, R80, RZ, 0x1 ;  /* 0x00000050504f7211 */ /* 0x000fe200078f08ff */
[----:B------:R-:W-:Y:S02]  /*1ba0*/  IMAD R9, R21, R2, RZ ;  /* 0x0000000215097224 */ /* 0x000fe400078e02ff */
[----:B------:R-:W-:Y:S01]  /*1bb0*/  IMAD R17, R102, R5, R8 ;  /* 0x0000000566117224 */ /* 0x000fe200078e0208 */
[----:B------:R-:W-:Y:S01]  /*1bc0*/  LEA.HI R5, R12, R69, RZ, 0x6 ;  /* 0x000000450c057211 */ /* 0x000fe200078f30ff */
[----:B------:R-:W-:Y:S01]  /*1bd0*/  IMAD R9, R96, R3, R9 ;  /* 0x0000000360097224 */ /* 0x000fe200078e0209 */
[----:B------:R-:W-:Y:S01]  /*1be0*/  SHF.R.S32.HI R68, RZ, 0x1, R79 ;  /* 0x00000001ff447819 */ /* 0x000fe2000001144f */
[----:B------:R-:W-:Y:S01]  /*1bf0*/  IMAD.IADD R22, R55, 0x1, -R22 ;  /* 0x0000000137167824 */ /* 0x000fe200078e0a16 */
[----:B------:R-:W-:Y:S01]  /*1c00*/  SHF.R.S32.HI R3, RZ, 0x6, R5 ;  /* 0x00000006ff037819 */ /* 0x000fe20000011405 */
[----:B------:R-:W-:Y:S01]  /*1c10*/  IMAD.SHL.U32 R10, R10, 0x4, RZ ;  /* 0x000000040a0a7824 */ /* 0x000fe200078e00ff */
[----:B------:R-:W-:Y:S01]  /*1c20*/  SHF.R.S32.HI R23, RZ, 0x1f, R79 ;  /* 0x0000001fff177819 */ /* 0x000fe2000001144f */
[----:B------:R-:W-:Y:S01]  /*1c30*/  IMAD.IADD R25, R29, 0x1, R24 ;  /* 0x000000011d197824 */ /* 0x000fe200078e0218 */
[----:B------:R-:W-:Y:S01]  /*1c40*/  VIMNMX R82, R122, R3, !PT ;  /* 0x000000037a527248 */ /* 0x000fe20007fe0100 */
[----:B------:R-:W-:Y:S01]  /*1c50*/  IMAD R75, R102, R73, R10 ;  /* 0x00000049664b7224 */ /* 0x000fe200078e020a */
[----:B------:R-:W-:Y:S01]  /*1c60*/  LEA.HI R23, R23, R68, RZ, 0x2 ;  /* 0x0000004417177211 */ /* 0x000fe200078f10ff */
[----:B------:R-:W-:Y:S01]  /*1c70*/  IMAD.MOV.U32 R24, RZ, RZ, R28 ;  /* 0x000000ffff187224 */ /* 0x000fe200078e001c */
[----:B------:R-:W-:Y:S01]  /*1c80*/  ISETP.GT.AND P0, PT, R85, R82, PT ;  /* 0x000000525500720c */ /* 0x000fe20003f04270 */
[----:B------:R-:W-:Y:S01]  /*1c90*/  IMAD.IADD R74, R10, 0x1, R75 ;  /* 0x000000010a4a7824 */ /* 0x000fe200078e024b */
[----:B------:R-:W-:Y:S01]  /*1ca0*/  LEA.HI R86, R22, R22, RZ, 0x1 ;  /* 0x0000001616567211 */ /* 0x000fe200078f08ff */
[----:B------:R-:W-:Y:S01]  /*1cb0*/  IMAD.WIDE.U32 R100, R100, UR4, R26 ;  /* 0x0000000464647c25 */ /* 0x000fe2000f8e001a */
[----:B------:R-:W-:-:S02]  /*1cc0*/  LOP3.LUT R23, R23, 0xfffffffc, RZ, 0xc0, !PT ;  /* 0xfffffffc17177812 */ /* 0x000fc400078ec0ff */
[----:B------:R-:W-:Y:S01]  /*1cd0*/  LOP3.LUT R67, R86, 0xfffffffe, RZ, 0xc0, !PT ;  /* 0xfffffffe56437812 */ /* 0x000fe200078ec0ff */
[----:B------:R-:W-:Y:S01]  /*1ce0*/  IMAD.WIDE.U32 R96, R96, R2, R24 ;  /* 0x0000000260607225 */ /* 0x000fe200078e0018 */
[----:B------:R-:W-:Y:S02]  /*1cf0*/  SHF.R.S32.HI R86, RZ, 0x1, R86 ;  /* 0x00000001ff567819 */ /* 0x000fe40000011456 */
[----:B------:R-:W-:Y:S01]  /*1d00*/  SHF.R.S32.HI R72, RZ, 0x1f, R75 ;  /* 0x0000001fff487819 */ /* 0x000fe2000001144b */
[----:B------:R-:W-:Y:S01]  /*1d10*/  IMAD.IADD R68, R68, 0x1, -R23 ;  /* 0x0000000144447824 */ /* 0x000fe200078e0a17 */
[----:B------:R-:W-:Y:S01]  /*1d20*/  LOP3.LUT P1, RZ, R86, 0x2, RZ, 0xc0, !PT ;  /* 0x0000000256ff7812 */ /* 0x000fe2000782c0ff */
[----:B------:R-:W-:Y:S01]  /*1d30*/  IMAD.WIDE.U32 R98, R102, R4, R98 ;  /* 0x0000000466627225 */ /* 0x000fe200078e0062 */
[----:B------:R-:W-:Y:S02]  /*1d40*/  SHF.R.S32.HI R71, RZ, 0x1f, R74 ;  /* 0x0000001fff477819 */ /* 0x000fe4000001144a */
[----:B------:R-:W-:Y:S01]  /*1d50*/  LOP3.LUT P3, RZ, R68, 0x2, RZ, 0xc0, !PT ;  /* 0x0000000244ff7812 */ /* 0x000fe2000786c0ff */
[----:B------:R-:W-:Y:S01]  /*1d60*/  IMAD.IADD R67, R22, 0x1, -R67 ;  /* 0x0000000116437824 */ /* 0x000fe200078e0a43 */
[C---:B------:R-:W-:Y:S01]  /*1d70*/  SEL R61, R51.reuse, 0xfffffff0, !P1 ;  /* 0xfffffff0333d7807 */ /* 0x040fe20004800000 */
[----:B------:R-:W-:Y:S01]  /*1d80*/  IMAD.SHL.U32 R66, R2, 0x20, RZ ;  /* 0x0000002002427824 */ /* 0x000fe200078e00ff */
[----:B------:R-:W-:Y:S01]  /*1d90*/  SEL R51, R51, 0xfffffff0, !P3 ;  /* 0xfffffff033337807 */ /* 0x000fe20005800000 */
[----:B------:R-:W-:-:S02]  /*1da0*/  IMAD.SHL.U32 R76, R73, 0x20, RZ ;  /* 0x00000020494c7824 */ /* 0x000fc400078e00ff */
[----:B------:R-:W-:Y:S02]  /*1db0*/  IMAD.IADD R54, R99, 0x1, R17 ;  /* 0x0000000163367824 */ /* 0x000fe400078e0211 */
        /* <DEDUP_REMOVED lines=17> */
[C---:B------:R-:W-:Y:S01]  /*1ed0*/  IMAD.WIDE.U32 R12, R125.reuse, UR4, R18 ;  /* 0x000000047d0c7c25 */ /* 0x040fe2000f8e0012 */
        /* <DEDUP_REMOVED lines=29> */
[----:B------:R-:W-:Y:S01]  /*20b0*/  ULDC.64 UR12, c[0x0][0x320] ;  /* 0x0000c800000c7ab9 */ /* 0x000fe20000000a00 */
[----:B------:R-:W-:Y:S02]  /*20c0*/  IADD3 R15, R18, 0x20, RZ ;  /* 0x00000020120f7810 */ /* 0x000fe40007ffe0ff */
[----:B------:R-:W-:Y:S01]  /*20d0*/  IMAD R11, R11, UR4, RZ ;  /* 0x000000040b0b7c24 */ /* 0x000fe2000f8e02ff */
[----:B------:R-:W-:Y:S01]  /*20e0*/  LEA R88, P0, R4, UR12, 0x1 ;  /* 0x0000000c04587c11 */ /* 0x000fe2000f8008ff */
[----:B------:R-:W-:Y:S01]  /*20f0*/  IMAD R52, R73, R52, RZ ;  /* 0x0000003449347224 */ /* 0x000fe200078e02ff */
[----:B------:R-:W-:Y:S01]  /*2100*/  USHF.L.U64.HI UR12, UR10, 0x5, UR11 ;  /* 0x000000050a0c7899 */ /* 0x000fe2000801020b */
[----:B------:R-:W-:-:S02]  /*2110*/  IMAD.IADD R3, R5, 0x1, R3 ;  /* 0x0000000105037824 */ /* 0x000fc400078e0203 */
[C---:B------:R-:W-:Y:S01]  /*2120*/  IMAD R2, R6.reuse, UR5, R11 ;  /* 0x0000000506027c24 */ /* 0x040fe2000f8e020b */
[----:B------:R-:W-:Y:S01]  /*2130*/  SHF.R.S32.HI R53, RZ, 0x1f, R52 ;  /* 0x0000001fff357819 */ /* 0x000fe20000011434 */
[----:B------:R-:W-:Y:S01]  /*2140*/  IMAD.WIDE.U32 R8, R6, UR4, R8 ;  /* 0x0000000406087c25 */ /* 0x000fe2000f8e0008 */
[-C--:B------:R-:W-:Y:S01]  /*2150*/  IADD3 R106, P3, R74, R52.reuse, RZ ;  /* 0x000000344a6a7210 */ /* 0x080fe20007f7e0ff */
[----:B------:R-:W-:Y:S01]  /*2160*/  ULDC.64 UR4, c[0x0][0x318] ;  /* 0x0000c60000047ab9 */ /* 0x000fe20000000a00 */
[----:B------:R-:W-:Y:S01]  /*2170*/  IADD3 R52, P4, R75, R52, RZ ;  /* 0x000000344b347210 */ /* 0x000fe20007f9e0ff */
[----:B------:R-:W-:Y:S01]  /*2180*/  VIADD R93, R76, 0x20 ;  /* 0x000000204c5d7836 */ /* 0x000fe20000000000 */
[----:B------:R-:W-:Y:S01]  /*2190*/  LEA.HI.X R83, R4, UR13, R3, 0x1, P0 ;  /* 0x0000000d04537c11 */ /* 0x000fe200080f0c03 */
[--C-:B------:R-:W-:Y:S01]  /*21a0*/  IMAD.X R107, R71, 0x1, R53.reuse, P3 ;  /* 0x00000001476b7824 */ /* 0x100fe200018e0635 */
[----:B------:R-:W-:Y:S01]  /*21b0*/  IADD3 R2, R9, R2, RZ ;  /* 0x0000000209027210 */ /* 0x000fe20007ffe0ff */
[----:B------:R-:W-:Y:S01]  /*21c0*/  IMAD.X R53, R72, 0x1, R53, P4 ;  /* 0x0000000148357824 */ /* 0x000fe200020e0635 */
[----:B------:R-:W-:Y:S01]  /*21d0*/  LEA R116, P0, R8, UR4, 0x1 ;  /* 0x0000000408747c11 */ /* 0x000fe2000f8008ff */
[----:B------:R-:W-:Y:S01]  /*21e0*/  USHF.L.U32 UR13, UR10, 0x5, URZ ;  /* 0x000000050a0d7899 */ /* 0x000fe2000800063f */
[----:B------:R-:W-:Y:S01]  /*21f0*/  SHF.L.U64.HI R107, R106, 0x1, R107 ;  /* 0x000000016a6b7819 */ /* 0x000fe2000001026b */
[----:B------:R-:W-:Y:S01]  /*2200*/  VIADD R94, R102, 0x20 ;  /* 0x00000020665e7836 */ /* 0x000fe20000000000 */
[----:B------:R-:W-:Y:S01]  /*2210*/  LEA.HI.X R117, R8, UR5, R2, 0x1, P0 ;  /* 0x0000000508757c11 */ /* 0x000fe200080f0c02 */
[----:B------:R-:W-:Y:S01]  /*2220*/  ULDC.64 UR10, c[0x0][0x218] ;  /* 0x00008600000a7ab9 */ /* 0x000fe20000000a00 */
[----:B------:R-:W-:Y:S01]  /*2230*/  ULDC.64 UR4, c[0x0][0x220] ;  /* 0x0000880000047ab9 */ /* 0x000fe20000000a00 */
[----:B------:R-:W-:Y:S01]  /*2240*/  LEA R112, P1, R98, UR10, 0x1 ;  /* 0x0000000a62707c11 */ /* 0x000fe2000f8208ff */
[----:B------:R-:W-:Y:S01]  /*2250*/  VIADD R14, R18, 0x40 ;  /* 0x00000040120e7836 */ /* 0x000fe20000000000 */
[----:B------:R-:W-:Y:S01]  /*2260*/  LEA R110, P0, R96, UR4, 0x1 ;  /* 0x00000004606e7c11 */ /* 0x000fe2000f8008ff */
[----:B------:R-:W-:Y:S01]  /*2270*/  IMAD.MOV.U32 R13, RZ, RZ, R85 ;  /* 0x000000ffff0d7224 */ /* 0x000fe200078e0055 */
[C---:B------:R-:W-:Y:S01]  /*2280*/  SHF.L.U64.HI R53, R52.reuse, 0x1, R53 ;  /* 0x0000000134357819 */ /* 0x040fe20000010235 */
[----:B------:R-:W-:Y:S01]  /*2290*/  IMAD.SHL.U32 R52, R52, 0x2, RZ ;  /* 0x0000000234347824 */ /* 0x000fe200078e00ff */
[----:B------:R-:W-:Y:S01]  /*22a0*/  SHF.L.U32 R106, R106, 0x1, RZ ;  /* 0x000000016a6a7819 */ /* 0x000fe200000006ff */
[----:B------:R-:W-:Y:S01]  /*22b0*/  USHF.L.U64.HI UR22, UR13, 0x1, UR12 ;  /* 0x000000010d167899 */ /* 0x000fe2000801020c */
[----:B------:R-:W-:Y:S01]  /*22c0*/  LEA.HI.X R113, R98, UR11, R54, 0x1, P1 ;  /* 0x0000000b62717c11 */ /* 0x000fe200088f0c36 */
[----:B------:R-:W-:Y:S01]  /*22d0*/  ULDC.64 UR10, c[0x0][0x360] ;  /* 0x0000d800000a7ab9 */ /* 0x000fe20000000a00 */
[----:B------:R-:W-:Y:S01]  /*22e0*/  LEA.HI.X R111, R96, UR5, R84, 0x1, P0 ;  /* 0x00000005606f7c11 */ /* 0x000fe200080f0c54 */
[----:B------:R-:W-:Y:S01]  /*22f0*/  ULDC.64 UR4, c[0x0][0x358] ;  /* 0x0000d60000047ab9 */ /* 0x000fe20000000a00 */
[----:B------:R-:W-:Y:S01]  /*2300*/  IADD3 R108, P4, R106, UR10, RZ ;  /* 0x0000000a6a6c7c10 */ /* 0x000fe2000ff9e0ff */
[----:B------:R-:W-:Y:S01]  /*2310*/  USHF.L.U32 UR24, UR13, 0x1, URZ ;  /* 0x000000010d187899 */ /* 0x000fe2000800063f */
[----:B------:R-:W-:-:S02]  /*2320*/  IADD3 R20, P1, R52, UR10, RZ ;  /* 0x0000000a34147c10 */ /* 0x000fc4000ff3e0ff */
[----:B------:R-:W-:Y:S01]  /*2330*/  IADD3 R106, P3, R106, UR4, RZ ;  /* 0x000000046a6a7c10 */ /* 0x000fe2000ff7e0ff */
[----:B------:R-:W-:Y:S01]  /*2340*/  ULDC.64 UR12, c[0x0][0x230] ;  /* 0x00008c00000c7ab9 */ /* 0x000fe20000000a00 */
[----:B------:R-:W-:Y:S01]  /*2350*/  IADD3 R52, P0, R52, UR4, RZ ;  /* 0x0000000434347c10 */ /* 0x000fe2000ff1e0ff */
[----:B------:R-:W-:Y:S01]  /*2360*/  ULDC UR4, c[0x0][0x2e0] ;  /* 0x0000b80000047ab9 */ /* 0x000fe20000000800 */
[----:B------:R-:W-:Y:S02]  /*2370*/  SHF.R.S32.HI R90, RZ, 0x1f, R93 ;  /* 0x0000001fff5a7819 */ /* 0x000fe4000001145d */
[----:B------:R-:W-:Y:S02]  /*2380*/  IADD3.X R109, R107, UR11, RZ, P4, !PT ;  /* 0x0000000b6b6d7c10 */ /* 0x000fe4000a7fe4ff */
[----:B------:R-:W-:Y:S01]  /*2390*/  IADD3.X R21, R53, UR11, RZ, P1, !PT ;  /* 0x0000000b35157c10 */ /* 0x000fe20008ffe4ff */
[----:B------:R-:W-:Y:S01]  /*23a0*/  ULDC.64 UR10, c[0x0][0x248] ;  /* 0x00009200000a7ab9 */ /* 0x000fe20000000a00 */
[----:B------:R-:W-:-:S02]  /*23b0*/  IADD3.X R107, R107, UR5, RZ, P3, !PT ;  /* 0x000000056b6b7c10 */ /* 0x000fc40009ffe4ff */
[----:B------:R-:W-:Y:S01]  /*23c0*/  IADD3.X R53, R53, UR5, RZ, P0, !PT ;  /* 0x0000000535357c10 */ /* 0x000fe200087fe4ff */
[----:B------:R-:W-:-:S06]  /*23d0*/  ULDC UR5, c[0x0][0x2e0] ;  /* 0x0000b80000057ab9 */ /* 0x000fcc0000000800 */
.L_x_5963:
[----:B------:R-:W-:Y:S01]  /*23e0*/  IMAD.SHL.U32 R17, R13, 0x40, RZ ;  /* 0x000000400d117824 */ /* 0x000fe200078e00ff */
[----:B------:R-:W-:Y:S01]  /*23f0*/  ISETP.NE.AND P6, PT, RZ, UR4, PT ;  /* 0x00000004ff007c0c */ /* 0x000fe2000bfc5270 */
[----:B------:R-:W-:Y:S01]  /*2400*/  IMAD.MOV.U32 R89, RZ, RZ, R83 ;  /* 0x000000ffff597224 */ /* 0x000fe200078e0053 */
[----:B------:R-:W-:Y:S01]  /*2410*/  LEA R114, P4, R63, R112, 0x1 ;  /* 0x000000703f727211 */ /* 0x000fe200078808ff */
[----:B------:R-:W-:Y:S01]  /*2420*/  VIADD R16, R17, 0xffffffc0 ;  /* 0xffffffc011107836 */ /* 0x000fe20000000000 */
[----:B--2---:R-:W-:Y:S02]  /*2430*/  IADD3 R118, P5, R116, UR24, RZ ;  /* 0x0000001874767c10 */ /* 0x004fe4000ffbe0ff */
[----:B------:R-:W-:Y:S01]  /*2440*/  LEA.HI.X R115, R63, R113, R64, 0x1, P4 ;  /* 0x000000713f737211 */ /* 0x000fe200020f0c40 */
[--C-:B------:R-:W-:Y:S01]  /*2450*/  IMAD.IADD R23, R60, 0x1, -R16.reuse ;  /* 0x000000013c177824 */ /* 0x100fe200078e0a10 */
[----:B------:R-:W-:Y:S01]  /*2460*/  IADD3.X R119, R117, UR22, RZ, P5, !PT ;  /* 0x0000001675777c10 */ /* 0x000fe2000affe4ff */
[----:B------:R-:W-:Y:S03]  /*2470*/  IMAD.IADD R3, R69, 0x1, -R16 ;  /* 0x0000000145037824 */ /* 0x000fe600078e0a10 */
[-C--:B------:R-:W-:Y:S02]  /*2480*/  ISETP.GE.AND P1, PT, R102, R23.reuse, PT ;  /* 0x000000176600720c */ /* 0x080fe40003f26270 */
[----:B------:R-:W-:Y:S02]  /*2490*/  ISETP.GE.AND P3, PT, R94, R23, PT ;  /* 0x000000175e00720c */ /* 0x000fe40003f66270 */
        /* <DEDUP_REMOVED lines=167> */
.L_x_5941:
[----:B------:R-:W-:Y:S05]  /*2f10*/  BSYNC B0 ;  /* 0x0000000000007941 */ /* 0x000fea0003800000 */
.L_x_5940:
[----:B------:R-:W-:Y:S04]  /*2f20*/  BSSY B0, `(.L_x_5942) ;  /* 0x000008f000007945 */ /* 0x000fe80003800000 */
[----:B------:R-:W-:Y:S05]  /*2f30*/  @!P3 BRA `(.L_x_5943) ;  /* 0x000000080034b947 */ /* 0x000fea0003800000 */
[----:B------:R-:W-:Y:S01]  /*2f40*/  SHF.L.U32 R59, R76, 0x1, RZ ;  /* 0x000000014c3b7819 */ /* 0x000fe200000006ff */
        /* <DEDUP_REMOVED lines=140> */
.L_x_5943:
[----:B------:R-:W-:Y:S05]  /*3810*/  BSYNC B0 ;  /* 0x0000000000007941 */ /* 0x000fea0003800000 */
.L_x_5942:
[----:B--2---:R-:W-:Y:S01]  /*3820*/  MOV R20, R47 ;  /* 0x0000002f00147202 */ /* 0x004fe20000000f00 */
[----:B------:R-:W-:Y:S01]  /*3830*/  IMAD.MOV.U32 R52, RZ, RZ, R49 ;  /* 0x000000ffff347224 */ /* 0x000fe200078e0031 */
[----:B------:R-:W-:Y:S01]  /*3840*/  MOV R21, R38 ;  /* 0x0000002600157202 */ /* 0x000fe20000000f00 */
[----:B------:R-:W-:Y:S01]  /*3850*/  IMAD.MOV.U32 R53, RZ, RZ, R46 ;  /* 0x000000ffff357224 */ /* 0x000fe200078e002e */
[----:B------:R-:W-:Y:S01]  /*3860*/  UMOV UR4, UR18 ;  /* 0x0000001200047c82 */ /* 0x000fe20008000000 */
[----:B------:R-:W-:Y:S05]  /*3870*/  BRA `(.L_x_5944) ;  /* 0x00000020007c7947 */ /* 0x000fea0003800000 */
.L_x_5939:
        /* <DEDUP_REMOVED lines=85> */
.L_x_5948:
[----:B------:R-:W-:Y:S05]  /*3dd0*/  BSYNC B0 ;  /* 0x0000000000007941 */ /* 0x000fea0003800000 */
.L_x_5947:
        /* <DEDUP_REMOVED lines=82> */
.L_x_5950:
[----:B------:R-:W-:Y:S05]  /*4300*/  BSYNC B0 ;  /* 0x0000000000007941 */ /* 0x000fea0003800000 */
.L_x_5949:
        /* <DEDUP_REMOVED lines=83> */
.L_x_5952:
[----:B------:R-:W-:Y:S05]  /*4840*/  BSYNC B0 ;  /* 0x0000000000007941 */ /* 0x000fea0003800000 */
.L_x_5951:
[----:B-----5:R2:W-:Y:S02]  /*4850*/  STG.E.128 desc[UR6][R112.64+0x80], R40 ;  /* 0x0000802870007986 */ /* 0x0205e4000c101d06 */
.L_x_5946:
[----:B------:R-:W-:Y:S05]  /*4860*/  BSYNC B1 ;  /* 0x0000000000017941 */ /* 0x000fea0003800000 */
.L_x_5945:
        /* <DEDUP_REMOVED lines=33> */
[----:B------:R4:W2:Y:S01]  /*4a80*/  LDG.E.128 R24, desc[UR6][R10.64] ;  /* 0x000000060a187981 */ /* 0x0008a2000c1e1d00 */
        /* <DEDUP_REMOVED lines=55> */
.L_x_5956:
[----:B------:R-:W-:Y:S05]  /*4e00*/  BSYNC B0 ;  /* 0x0000000000007941 */ /* 0x000fea0003800000 */
.L_x_5955:
        /* <DEDUP_REMOVED lines=30> */
[----:B------:R1:W4:Y:S01]  /*4ff0*/  LDG.E.128 R24, desc[UR6][R10.64+0x40] ;  /* 0x000040060a187981 */ /* 0x000322000c1e1d00 */
        /* <DEDUP_REMOVED lines=55> */
.L_x_5958:
[----:B------:R-:W-:Y:S05]  /*5370*/  BSYNC B0 ;  /* 0x0000000000007941 */ /* 0x000fea0003800000 */
.L_x_5957:
        /* <DEDUP_REMOVED lines=29> */
[----:B--2---:R-:W-:Y:S04]  /*5550*/  IADD3 R119, P0, R92, R89, RZ ;  /* 0x000000595c777210 */ /* 0x004fe80007f1e0ff */
[----:B------:R-:W-:Y:S01]  /*5560*/  LEA.HI.X.SX32 R89, R89, R87, 0x1, P0 ;  /* 0x0000005759597211 */ /* 0x000fe200000f0eff */
[----:B------:R1:W2:Y:S01]  /*5570*/  LDG.E.128 R24, desc[UR6][R10.64+0x80] ;  /* 0x000080060a187981 */ /* 0x0002a2000c1e1d00 */
        /* <DEDUP_REMOVED lines=55> */
.L_x_5960:
[----:B------:R-:W-:Y:S05]  /*58f0*/  BSYNC B0 ;  /* 0x0000000000007941 */ /* 0x000fea0003800000 */
.L_x_5959:
[----:B-----5:R1:W-:Y:S02]  /*5900*/  STG.E.128 desc[UR6][R114.64+0x80], R40 ;  /* 0x0000802872007986 */ /* 0x0203e4000c101d06 */
.L_x_5954:
[----:B------:R-:W-:Y:S05]  /*5910*/  BSYNC B1 ;  /* 0x0000000000017941 */ /* 0x000fea0003800000 */
.L_x_5953:
        /* <DEDUP_REMOVED lines=8> */
.L_x_5938:
        /* <DEDUP_REMOVED lines=13> */
.L_x_5944:
        /* <DEDUP_REMOVED lines=81> */
.L_x_5961:
        /* <DEDUP_REMOVED lines=8> */
.L_x_5962:
[----:B------:R-:W-:Y:S04]  /*6000*/  IADD3 R13, R13, -0x1, RZ ;  /* 0xffffffff0d0d7810 */ /* 0x000fe80007ffe0ff */
[----:B------:R-:W-:Y:S11]  /*6010*/  ISETP.GT.AND P0, PT, R13, R82, PT ;  /* 0x000000520d00720c */ /* 0x000ff60003f04270 */
[----:B------:R-:W-:Y:S02]  /*6020*/  @!UPT UIADD3 URZ, URZ, URZ, URZ ;  /* 0x0000003f3f3ff290 */ /* 0x000fe4000fffe03f */
[----:B------:R-:W-:Y:S05]  /*6030*/  @P0 BRA `(.L_x_5963) ;  /* 0xffffffc000e80947 */ /* 0x000fea000383ffff */
.L_x_5937:
        /* <DEDUP_REMOVED lines=29> */
[-C--:B------:R-:W-:Y:S02]  /*6210*/  IADD3 R7, P5, R75, R2.reuse, RZ ;  /* 0x000000024b077210 */ /* 0x080fe40007fbe0ff */
        /* <DEDUP_REMOVED lines=60> */
.L_x_5970:
[----:B------:R-:W-:Y:S05]  /*65e0*/  BSYNC B0 ;  /* 0x0000000000007941 */ /* 0x000fea0003800000 */
.L_x_5969:
        /* <DEDUP_REMOVED lines=44> */
.L_x_5972:
[----:B------:R-:W-:Y:S05]  /*68b0*/  BSYNC B0 ;  /* 0x0000000000007941 */ /* 0x000fea0003800000 */
.L_x_5971:
        /* <DEDUP_REMOVED lines=43> */
.L_x_5974:
[----:B------:R-:W-:Y:S05]  /*6b70*/  BSYNC B0 ;  /* 0x0000000000007941 */ /* 0x000fea0003800000 */
.L_x_5973:
[----:B------:R4:W-:Y:S02]  /*6b80*/  STS.128 [R124+0x2000], R8 ;  /* 0x002000087c007388 */ /* 0x0009e40000000c00 */
.L_x_5968:
[----:B------:R-:W-:Y:S05]  /*6b90*/  BSYNC B1 ;  /* 0x0000000000017941 */ /* 0x000fea0003800000 */
.L_x_5967:
        /* <DEDUP_REMOVED lines=38> */
[-C--:B------:R-:W-:Y:S01]  /*6e00*/  FFMA.FTZ R22, R3, R27.reuse, -R22 ;  /* 0x0000001b03167223 */ /* 0x080fe20000010816 */
[----:B------:R-:W-:Y:S01]  /*6e10*/  SHF.L.U32 R3, R4, 0x10, RZ ;  /* 0x0000001004037819 */ /* 0x000fe200000006ff */
[----:B------:R-:W-:Y:S01]  /*6e20*/  FFMA.FTZ R17, R0, R27, R17 ;  /* 0x0000001b00117223 */ /* 0x000fe20000010011 */
[C---:B------:R-:W-:Y:S01]  /*6e30*/  FMUL.FTZ R25, R21.reuse, R25 ;  /* 0x0000001915197220 */ /* 0x040fe20000410000 */
[-C--:B------:R-:W-:Y:S01]  /*6e40*/  FFMA.FTZ R30, R21, R26.reuse, -R30 ;  /* 0x0000001a151e7223 */ /* 0x080fe2000001081e */
[----:B------:R-:W-:Y:S01]  /*6e50*/  SHF.L.U32 R0, R7, 0x10, RZ ;  /* 0x0000001007007819 */ /* 0x000fe200000006ff */
[----:B------:R-:W-:Y:S01]  /*6e60*/  FMUL.FTZ R7, R24, R3 ;  /* 0x0000000318077220 */ /* 0x000fe20000410000 */
[----:B------:R-:W-:Y:S01]  /*6e70*/  SHF.L.U32 R21, R6, 0x10, RZ ;  /* 0x0000001006157819 */ /* 0x000fe200000006ff */
[----:B------:R-:W-:Y:S01]  /*6e80*/  FMUL.FTZ R4, R28, R5 ;  /* 0x000000051c047220 */ /* 0x000fe20000410000 */
        /* <DEDUP_REMOVED lines=11> */
.L_x_5977:
[----:B------:R-:W-:Y:S05]  /*6f40*/  BSYNC B0 ;  /* 0x0000000000007941 */ /* 0x000fea0003800000 */
.L_x_5976:
[----:B-----5:R1:W-:Y:S01]  /*6f50*/  STS.128 [R124+0x800], R20 ;  /* 0x000800147c007388 */ /* 0x0203e20000000c00 */
[----:B------:R-:W-:Y:S01]  /*6f60*/  IADD3 R0, R18, 0x20, RZ ;  /* 0x0000002012007810 */ /* 0x000fe20007ffe0ff */
[----:B------:R-:W-:Y:S03]  /*6f70*/  BSSY B0, `(.L_x_5978) ;  /* 0x0000029000007945 */ /* 0x000fe60003800000 */
[----:B------:R-:W-:-:S13]  /*6f80*/  ISETP.GE.AND P0, PT, R0, UR5, PT ;  /* 0x0000000500007c0c */ /* 0x000fda000bf06270 */
[----:B------:R-:W-:Y:S05]  /*6f90*/  @P0 BRA `(.L_x_5979) ;  /* 0x0000000000980947 */ /* 0x000fea0003800000 */
[----:B------:R-:W2:Y:S04]  /*6fa0*/  LDG.E.64 R4, desc[UR6][R36.64+0x20] ;  /* 0x0000200624047981 */ /* 0x000ea8000c1e1b00 */
[----:B------:R-:W4:Y:S01]  /*6fb0*/  LDG.E.64 R6, desc[UR6][R32.64+0x20] ;  /* 0x0000200620067981 */ /* 0x000f22000c1e1b00 */
[C---:B------:R-:W-:Y:S01]  /*6fc0*/  SHF.L.U32 R3, R13.reuse, 0x10, RZ ;  /* 0x000000100d037819 */ /* 0x040fe200000006ff */
[----:B------:R-:W-:Y:S01]  /*6fd0*/  IMAD.U32 R17, R14, 0x10000, RZ ;  /* 0x000100000e117824 */ /* 0x000fe200078e00ff */
[----:B------:R-:W-:Y:S02]  /*6fe0*/  LOP3.LUT R0, R13, 0xffff0000, RZ, 0xc0, !PT ;  /* 0xffff00000d007812 */ /* 0x000fe400078ec0ff */
[C---:B------:R-:W-:Y:S02]  /*6ff0*/  SHF.L.U32 R13, R12.reuse, 0x10, RZ ;  /* 0x000000100c0d7819 */ /* 0x040fe400000006ff */
[----:B-1----:R-:W-:-:S02]  /*7000*/  LOP3.LUT R20, R12, 0xffff0000, RZ, 0xc0, !PT ;  /* 0xffff00000c147812 */ /* 0x002fc400078ec0ff */
[----:B------:R-:W-:Y:S02]  /*7010*/  LOP3.LUT R24, R14, 0xffff0000, RZ, 0xc0, !PT ;  /* 0xffff00000e187812 */ /* 0x000fe400078ec0ff */
[C---:B------:R-:W-:Y:S02]  /*7020*/  SHF.L.U32 R16, R15.reuse, 0x10, RZ ;  /* 0x000000100f107819 */ /* 0x040fe400000006ff */
        /* <DEDUP_REMOVED lines=29> */
.L_x_5979:
[----:B------:R-:W-:Y:S05]  /*7200*/  BSYNC B0 ;  /* 0x0000000000007941 */ /* 0x000fea0003800000 */
.L_x_5978:
        /* <DEDUP_REMOVED lines=8> */
[----:B--2---:R-:W-:Y:S01]  /*7290*/  IMAD.U32 R13, R10, 0x10000, RZ ;  /* 0x000100000a0d7824 */ /* 0x004fe200078e00ff */
[----:B------:R-:W-:Y:S02]  /*72a0*/  LOP3.LUT R0, R9, 0xffff0000, RZ, 0xc0, !PT ;  /* 0xffff000009007812 */ /* 0x000fe400078ec0ff */
[C---:B------:R-:W-:Y:S02]  /*72b0*/  SHF.L.U32 R9, R8.reuse, 0x10, RZ ;  /* 0x0000001008097819 */ /* 0x040fe400000006ff */
[----:B------:R-:W-:-:S02]  /*72c0*/  LOP3.LUT R14, R8, 0xffff0000, RZ, 0xc0, !PT ;  /* 0xffff0000080e7812 */ /* 0x000fc400078ec0ff */
[----:B------:R-:W-:Y:S02]  /*72d0*/  LOP3.LUT R18, R10, 0xffff0000, RZ, 0xc0, !PT ;  /* 0xffff00000a127812 */ /* 0x000fe400078ec0ff */
[C---:B------:R-:W-:Y:S02]  /*72e0*/  SHF.L.U32 R12, R11.reuse, 0x10, RZ ;  /* 0x000000100b0c7819 */ /* 0x040fe400000006ff */
[----:B------:R-:W-:Y:S02]  /*72f0*/  LOP3.LUT R11, R11, 0xffff0000, RZ, 0xc0, !PT ;  /* 0xffff00000b0b7812 */ /* 0x000fe400078ec0ff */
[C---:B----4-:R-:W-:Y:S02]  /*7300*/  LOP3.LUT R8, R4.reuse, 0xffff0000, RZ, 0xc0, !PT ;  /* 0xffff000004087812 */ /* 0x050fe400078ec0ff */
[----:B------:R-:W-:Y:S02]  /*7310*/  SHF.L.U32 R4, R4, 0x10, RZ ;  /* 0x0000001004047819 */ /* 0x000fe400000006ff */
[----:B-----5:R-:W-:Y:S01]  /*7320*/  LOP3.LUT R17, R6, 0xffff0000, RZ, 0xc0, !PT ;  /* 0xffff000006117812 */ /* 0x020fe200078ec0ff */
[-C--:B------:R-:W-:Y:S01]  /*7330*/  FMUL.FTZ R10, R0, R8.reuse ;  /* 0x00000008000a7220 */ /* 0x080fe20000410000 */
[----:B-1----:R-:W-:Y:S01]  /*7340*/  FMUL.FTZ R21, R3, R8 ;  /* 0x0000000803157220 */ /* 0x002fe20000410000 */
        /* <DEDUP_REMOVED lines=23> */
.L_x_5981:
[----:B------:R-:W-:Y:S05]  /*74c0*/  BSYNC B0 ;  /* 0x0000000000007941 */ /* 0x000fea0003800000 */
.L_x_5980:
[----:B------:R4:W-:Y:S01]  /*74d0*/  STS.128 [R124+0x2800], R8 ;  /* 0x002800087c007388 */ /* 0x0009e20000000c00 */
[----:B------:R-:W-:Y:S05]  /*74e0*/  BRA `(.L_x_5975) ;  /* 0x0000002400147947 */ /* 0x000fea0003800000 */
.L_x_5966:
        /* <DEDUP_REMOVED lines=42> */
[----:B--2---:R-:W-:Y:S01]  /*7790*/  IMAD.U32 R40, R6, 0x10000, RZ ;  /* 0x0001000006287824 */ /* 0x004fe200078e00ff */
        /* <DEDUP_REMOVED lines=49> */
.L_x_5985:
[----:B------:R-:W-:Y:S05]  /*7ab0*/  BSYNC B0 ;  /* 0x0000000000007941 */ /* 0x000fea0003800000 */
.L_x_5984:
        /* <DEDUP_REMOVED lines=19> */
[----:B------:R-:W4:Y:S01]  /*7bf0*/  LDG.E.128 R4, desc[UR6][R4.64+0x40] ;  /* 0x0000400604047981 */ /* 0x000f22000c1e1d00 */
[----:B------:R-:W-:Y:S01]  /*7c00*/  LEA.HI.X R21, R21, UR9, R0, 0x1, P1 ;  /* 0x0000000915157c11 */ /* 0x000fe200088f0c00 */
[----:B------:R-:W-:Y:S01]  /*7c10*/  ULDC.64 UR8, c[0x0][0x358] ;  /* 0x0000d60000087ab9 */ /* 0x000fe20000000a00 */
[----:B------:R-:W-:-:S04]  /*7c20*/  @P0 SHF.R.S32.HI R0, RZ, 0x1, R77 ;  /* 0x00000001ff000819 */ /* 0x000fc8000001144d */
[----:B------:R-:W-:Y:S01]  /*7c30*/  @P0 IADD3 R2, -R0, RZ, RZ ;  /* 0x000000ff00020210 */ /* 0x000fe20007ffe1ff */
[----:B------:R-:W5:Y:S03]  /*7c40*/  LDG.E.128 R20, desc[UR6][R20.64+0x40] ;  /* 0x0000400614147981 */ /* 0x000f66000c1e1d00 */
[----:B------:R-:W-:-:S04]  /*7c50*/  IADD3 R0, P1, R2, R3, RZ ;  /* 0x0000000302007210 */ /* 0x000fc80007f3e0ff */
[----:B------:R-:W-:Y:S02]  /*7c60*/  LEA.HI.X.SX32 R25, R2, R17, 0x1, P1 ;  /* 0x0000001102197211 */ /* 0x000fe400008f0eff */
[----:B------:R-:W-:-:S04]  /*7c70*/  LEA R24, P1, R0, UR8, 0x1 ;  /* 0x0000000800187c11 */ /* 0x000fc8000f8208ff */
[----:B------:R-:W-:-:S06]  /*7c80*/  LEA.HI.X R25, R0, UR9, R25, 0x1, P1 ;  /* 0x0000000900197c11 */ /* 0x000fcc00088f0c19 */
[----:B------:R-:W2:Y:S01]  /*7c90*/  LDG.E.128 R24, desc[UR6][R24.64+0x40] ;  /* 0x0000400618187981 */ /* 0x000ea2000c1e1d00 */
[C---:B------:R-:W-:Y:S01]  /*7ca0*/  IMAD.U32 R16, R12.reuse, 0x10000, RZ ;  /* 0x000100000c107824 */ /* 0x040fe200078e00ff */
[----:B------:R-:W-:Y:S01]  /*7cb0*/  LOP3.LUT R2, R12, 0xffff0000, RZ, 0xc0, !PT ;  /* 0xffff00000c027812 */ /* 0x000fe200078ec0ff */
[C---:B---3--:R-:W-:Y:S01]  /*7cc0*/  IMAD.U32 R29, R13.reuse, 0x10000, RZ ;  /* 0x000100000d1d7824 */ /* 0x048fe200078e00ff */
        /* <DEDUP_REMOVED lines=9> */
[----:B------:R-:W-:Y:S02]  /*7d60*/  LOP3.LUT R32, R5, 0xffff0000, RZ, 0xc0, !PT ;  /* 0xffff000005207812 */ /* 0x000fe400078ec0ff */
[C---:B------:R-:W-:Y:S01]  /*7d70*/  SHF.L.U32 R5, R7.reuse, 0x10, RZ ;  /* 0x0000001007057819 */ /* 0x040fe200000006ff */
[----:B-----5:R-:W-:Y:S01]  /*7d80*/  IMAD.U32 R38, R20, 0x10000, RZ ;  /* 0x0001000014267824 */ /* 0x020fe200078e00ff */
[----:B--2---:R-:W-:Y:S01]  /*7d90*/  LOP3.LUT R40, R7, 0xffff0000, RZ, 0xc0, !PT ;  /* 0xffff000007287812 */ /* 0x004fe200078ec0ff */
        /* <DEDUP_REMOVED lines=18> */
[C---:B------:R-:W-:Y:S01]  /*7ec0*/  LOP3.LUT R14, R24.reuse, 0xffff0000, RZ, 0xc0, !PT ;  /* 0xffff0000180e7812 */ /* 0x040fe200078ec0ff */
        /* <DEDUP_REMOVED lines=27> */
.L_x_5987:
[----:B------:R-:W-:Y:S05]  /*8080*/  BSYNC B0 ;  /* 0x0000000000007941 */ /* 0x000fea0003800000 */
.L_x_5986:
        /* <DEDUP_REMOVED lines=20> */
[----:B------:R-:W-:Y:S01]  /*81d0*/  @P0 SHF.R.S32.HI R0, RZ, 0x1, R77 ;  /* 0x00000001ff000819 */ /* 0x000fe2000001144d */
[----:B------:R-:W-:-:S03]  /*81e0*/  ULDC.64 UR8, c[0x0][0x358] ;  /* 0x0000d60000087ab9 */ /* 0x000fc60000000a00 */
        /* <DEDUP_REMOVED lines=19> */
[----:B---3--:R-:W-:Y:S01]  /*8320*/  LOP3.LUT R28, R5, 0xffff0000, RZ, 0xc0, !PT ;  /* 0xffff0000051c7812 */ /* 0x008fe200078ec0ff */
[C---:B------:R-:W-:Y:S01]  /*8330*/  IMAD.U32 R5, R7.reuse, 0x10000, RZ ;  /* 0x0001000007057824 */ /* 0x040fe200078e00ff */
[----:B------:R-:W-:Y:S01]  /*8340*/  LOP3.LUT R31, R7, 0xffff0000, RZ, 0xc0, !PT ;  /* 0xffff0000071f7812 */ /* 0x000fe200078ec0ff */
[----:B-----5:R-:W-:Y:S01]  /*8350*/  IMAD.U32 R7, R13, 0x10000, RZ ;  /* 0x000100000d077824 */ /* 0x020fe200078e00ff */
        /* <DEDUP_REMOVED lines=17> */
[C---:B--2---:R-:W-:Y:S01]  /*8470*/  SHF.L.U32 R12, R20.reuse, 0x10, RZ ;  /* 0x00000010140c7819 */ /* 0x044fe200000006ff */
        /* <DEDUP_REMOVED lines=27> */
.L_x_5989:
[----:B------:R-:W-:Y:S05]  /*8630*/  BSYNC B0 ;  /* 0x0000000000007941 */ /* 0x000fea0003800000 */
.L_x_5988:
[----:B------:R1:W-:Y:S02]  /*8640*/  STS.128 [R124+0x2000], R8 ;  /* 0x002000087c007388 */ /* 0x0003e40000000c00 */
.L_x_5983:
[----:B------:R-:W-:Y:S05]  /*8650*/  BSYNC B1 ;  /* 0x0000000000017941 */ /* 0x000fea0003800000 */
.L_x_5982:
[----:B------:R-:W-:-:S05]  /*8660*/  VIADD R2, R102, 0x20 ;  /* 0x0000002066027836 */ /* 0x000fca0000000000 */
[----:B------:R-:W-:-:S04]  /*8670*/  ISETP.GE.AND P0, PT, R2, R33, PT ;  /* 0x000000210200720c */ /* 0x000fc80003f06270 */
[----:B------:R-:W-:-:S13]  /*8680*/  ISETP.LT.OR P0, PT, R55, -0x83, P0 ;  /* 0xffffff7d3700780c */ /* 0x000fda0000701670 */
[----:B------:R-:W-:Y:S05]  /*8690*/  @P0 BRA `(.L_x_5975) ;  /* 0x0000001000a80947 */ /* 0x000fea0003800000 */
[----:B----4-:R4:W5:Y:S04]  /*86a0*/  LDG.E.128 R12, desc[UR6][R34.64+0x40] ;  /* 0x00004006220c7981 */ /* 0x010968000c1e1d00 */
[----:B-1----:R4:W5:Y:S04]  /*86b0*/  LDG.E.128 R8, desc[UR6][R34.64+0x80] ;  /* 0x0000800622087981 */ /* 0x002968000c1e1d00 */
        /* <DEDUP_REMOVED lines=24> */
[----:B------:R-:W2:Y:S01]  /*8840*/  LDG.E.128 R4, desc[UR6][R4.64] ;  /* 0x0000000604047981 */ /* 0x000ea2000c1e1d00 */
        /* <DEDUP_REMOVED lines=15> */
[----:B--2---:R-:W-:Y:S01]  /*8940*/  IMAD.U32 R45, R6, 0x10000, RZ ;  /* 0x00010000062d7824 */ /* 0x004fe200078e00ff */
        /* <DEDUP_REMOVED lines=20> */
[----:B----4-:R-:W-:-:S02]  /*8a90*/  IMAD.U32 R7, R24, 0x10000, RZ ;  /* 0x0001000018077824 */ /* 0x010fc400078e00ff */
        /* <DEDUP_REMOVED lines=26> */
.L_x_5991:
[----:B------:R-:W-:Y:S05]  /*8c40*/  BSYNC B0 ;  /* 0x0000000000007941 */ /* 0x000fea0003800000 */
.L_x_5990:
        /* <DEDUP_REMOVED lines=24> */
[----:B------:R-:W3:Y:S01]  /*8dd0*/  LDG.E.128 R20, desc[UR6][R20.64] ;  /* 0x0000000614147981 */ /* 0x000ee2000c1e1d00 */
[----:B------:R-:W-:Y:S02]  /*8de0*/  LEA.HI.X.SX32 R25, R25, R16, 0x1, P1 ;  /* 0x0000001019197211 */ /* 0x000fe400008f0eff */
[C---:B------:R-:W-:Y:S01]  /*8df0*/  LEA R26, P1, R24.reuse, UR8, 0x1 ;  /* 0x00000008181a7c11 */ /* 0x040fe2000f8208ff */
[----:B------:R-:W5:Y:S03]  /*8e00*/  LDG.E.128 R4, desc[UR6][R4.64+0x40] ;  /* 0x0000400604047981 */ /* 0x000f66000c1e1d00 */
[----:B------:R-:W-:-:S06]  /*8e10*/  LEA.HI.X R27, R24, UR9, R25, 0x1, P1 ;  /* 0x00000009181b7c11 */ /* 0x000fcc00088f0c19 */
[----:B------:R-:W4:Y:S01]  /*8e20*/  LDG.E.128 R24, desc[UR6][R26.64] ;  /* 0x000000061a187981 */ /* 0x000f22000c1e1d00 */
[----:B------:R-:W-:Y:S01]  /*8e30*/  LOP3.LUT R0, R13, 0xffff0000, RZ, 0xc0, !PT ;  /* 0xffff00000d007812 */ /* 0x000fe200078ec0ff */
[----:B-1----:R-:W-:Y:S01]  /*8e40*/  IMAD.U32 R31, R15, 0x10000, RZ ;  /* 0x000100000f1f7824 */ /* 0x002fe200078e00ff */
[----:B------:R-:W-:Y:S01]  /*8e50*/  SHF.L.U32 R29, R13, 0x10, RZ ;  /* 0x000000100d1d7819 */ /* 0x000fe200000006ff */
[----:B------:R-:W-:Y:S01]  /*8e60*/  IMAD.U32 R16, R12, 0x10000, RZ ;  /* 0x000100000c107824 */ /* 0x000fe200078e00ff */
[----:B------:R-:W-:Y:S01]  /*8e70*/  LOP3.LUT R13, R15, 0xffff0000, RZ, 0xc0, !PT ;  /* 0xffff00000f0d7812 */ /* 0x000fe200078ec0ff */
[----:B------:R-:W-:Y:S01]  /*8e80*/  IMAD.U32 R28, R14, 0x10000, RZ ;  /* 0x000100000e1c7824 */ /* 0x000fe200078e00ff */
[----:B------:R-:W-:Y:S02]  /*8e90*/  LOP3.LUT R12, R12, 0xffff0000, RZ, 0xc0, !PT ;  /* 0xffff00000c0c7812 */ /* 0x000fe400078ec0ff */
[----:B------:R-:W-:Y:S02]  /*8ea0*/  LOP3.LUT R14, R14, 0xffff0000, RZ, 0xc0, !PT ;  /* 0xffff00000e0e7812 */ /* 0x000fe400078ec0ff */
[C---:B---3--:R-:W-:Y:S01]  /*8eb0*/  SHF.L.U32 R30, R20.reuse, 0x10, RZ ;  /* 0x00000010141e7819 */ /* 0x048fe200000006ff */
[----:B------:R-:W-:Y:S01]  /*8ec0*/  IMAD.U32 R15, R21, 0x10000, RZ ;  /* 0x00010000150f7824 */ /* 0x000fe200078e00ff */
[----:B------:R-:W-:-:S02]  /*8ed0*/  LOP3.LUT R20, R20, 0xffff0000, RZ, 0xc0, !PT ;  /* 0xffff000014147812 */ /* 0x000fc400078ec0ff */
        /* <DEDUP_REMOVED lines=8> */
[----:B-----5:R-:W-:Y:S01]  /*8f60*/  SHF.L.U32 R39, R4, 0x10, RZ ;  /* 0x0000001004277819 */ /* 0x020fe200000006ff */
[----:B------:R-:W-:Y:S01]  /*8f70*/  @!P0 FADD.FTZ R22, -R22, -RZ ;  /* 0x800000ff16168221 */ /* 0x000fe20000010100 */
[----:B------:R-:W-:Y:S01]  /*8f80*/  LOP3.LUT R37, R4, 0xffff0000, RZ, 0xc0, !PT ;  /* 0xffff000004257812 */ /* 0x000fe200078ec0ff */
[C---:B------:R-:W-:Y:S01]  /*8f90*/  IMAD.U32 R4, R5.reuse, 0x10000, RZ ;  /* 0x0001000005047824 */ /* 0x040fe200078e00ff */
[----:B------:R-:W-:Y:S01]  /*8fa0*/  LOP3.LUT R36, R5, 0xffff0000, RZ, 0xc0, !PT ;  /* 0xffff000005247812 */ /* 0x000fe200078ec0ff */
[----:B------:R-:W-:Y:S01]  /*8fb0*/  @!P0 FADD.FTZ R23, -R23, -RZ ;  /* 0x800000ff17178221 */ /* 0x000fe20000010100 */
[----:B------:R-:W-:Y:S01]  /*8fc0*/  LOP3.LUT R5, R6, 0xffff0000, RZ, 0xc0, !PT ;  /* 0xffff000006057812 */ /* 0x000fe200078ec0ff */
[----:B------:R-:W-:Y:S01]  /*8fd0*/  FMUL.FTZ R37, R37, R20 ;  /* 0x0000001425257220 */ /* 0x000fe20000410000 */
[C---:B------:R-:W-:Y:S01]  /*8fe0*/  LOP3.LUT R38, R7.reuse, 0xffff0000, RZ, 0xc0, !PT ;  /* 0xffff000007267812 */ /* 0x040fe200078ec0ff */
[----:B------:R-:W-:Y:S01]  /*8ff0*/  FMUL.FTZ R4, R4, R15 ;  /* 0x0000000f04047220 */ /* 0x000fe20000410000 */
[----:B--2---:R-:W-:Y:S01]  /*9000*/  SHF.L.U32 R41, R6, 0x10, RZ ;  /* 0x0000001006297819 */ /* 0x004fe200000006ff */
[----:B------:R-:W-:-:S02]  /*9010*/  IMAD.U32 R6, R7, 0x10000, RZ ;  /* 0x0001000007067824 */ /* 0x000fc400078e00ff */
[----:B------:R-:W-:Y:S01]  /*9020*/  @!P0 FADD.FTZ R30, -R30, -RZ ;  /* 0x800000ff1e1e8221 */ /* 0x000fe20000010100 */
[----:B------:R-:W-:Y:S01]  /*9030*/  @!P0 FADD.FTZ R21, -R21, -RZ ;  /* 0x800000ff15158221 */ /* 0x000fe20000010100 */
[----:B----4-:R-:W-:Y:S01]  /*9040*/  SHF.L.U32 R20, R24, 0x10, RZ ;  /* 0x0000001018147819 */ /* 0x010fe200000006ff */
[----:B------:R-:W-:Y:S01]  /*9050*/  FMUL.FTZ R33, R36, R33 ;  /* 0x0000002124217220 */ /* 0x000fe20000410000 */
[----:B------:R-:W-:Y:S01]  /*9060*/  LOP3.LUT R15, R24, 0xffff0000, RZ, 0xc0, !PT ;  /* 0xffff0000180f7812 */ /* 0x000fe200078ec0ff */
[----:B------:R-:W-:Y:S01]  /*9070*/  @!P0 FADD.FTZ R32, -R32, -RZ ;  /* 0x800000ff20208221 */ /* 0x000fe20000010100 */
[----:B------:R-:W-:Y:S01]  /*9080*/  LOP3.LUT R24, R25, 0xffff0000, RZ, 0xc0, !PT ;  /* 0xffff000019187812 */ /* 0x000fe200078ec0ff */
[----:B------:R-:W-:Y:S01]  /*9090*/  FMUL.FTZ R5, R5, R22 ;  /* 0x0000001605057220 */ /* 0x000fe20000410000 */
[----:B------:R-:W-:Y:S01]  /*90a0*/  FMUL.FTZ R38, R38, R23 ;  /* 0x0000001726267220 */ /* 0x000fe20000410000 */
[----:B------:R-:W-:Y:S01]  /*90b0*/  IMAD.U32 R7, R25, 0x10000, RZ ;  /* 0x0001000019077824 */ /* 0x000fe200078e00ff */
[C---:B------:R-:W-:Y:S01]  /*90c0*/  SHF.L.U32 R23, R26.reuse, 0x10, RZ ;  /* 0x000000101a177819 */ /* 0x040fe200000006ff */
[----:B------:R-:W-:Y:S01]  /*90d0*/  FMUL.FTZ R39, R39, R30 ;  /* 0x0000001e27277220 */ /* 0x000fe20000410000 */
        /* <DEDUP_REMOVED lines=18> */
.L_x_5993:
[----:B------:R-:W-:Y:S05]  /*9200*/  BSYNC B0 ;  /* 0x0000000000007941 */ /* 0x000fea0003800000 */
.L_x_5992:
        /* <DEDUP_REMOVED lines=46> */
[----:B-----5:R-:W-:Y:S01]  /*94f0*/  IMAD.U32 R7, R13, 0x10000, RZ ;  /* 0x000100000d077824 */ /* 0x020fe200078e00ff */
        /* <DEDUP_REMOVED lines=16> */
[----:B------:R-:W-:Y:S01]  /*9600*/  @!P0 FADD.FTZ R29, -R29, -RZ ;  /* 0x800000ff1d1d8221 */ /* 0x000fe20000010100 */
[----:B------:R-:W-:Y:S01]  /*9610*/  @!P0 FADD.FTZ R15, -R15, -RZ ;  /* 0x800000ff0f0f8221 */ /* 0x000fe20000010100 */
[----:B------:R-:W-:Y:S01]  /*9620*/  FMUL.FTZ R6, R6, R13 ;  /* 0x0000000d06067220 */ /* 0x000fe20000410000 */
        /* <DEDUP_REMOVED lines=25> */
.L_x_5995:
[----:B------:R-:W-:Y:S05]  /*97c0*/  BSYNC B0 ;  /* 0x0000000000007941 */ /* 0x000fea0003800000 */
.L_x_5994:
[----:B------:R1:W-:Y:S01]  /*97d0*/  STS.128 [R124+0x2800], R8 ;  /* 0x002800087c007388 */ /* 0x0003e20000000c00 */
[----:B------:R-:W-:Y:S05]  /*97e0*/  BRA `(.L_x_5975) ;  /* 0x0000000000547947 */ /* 0x000fea0003800000 */
.L_x_5965:
        /* <DEDUP_REMOVED lines=21> */
.L_x_5975:
[----:B------:R-:W-:Y:S05]  /*9940*/  BSYNC B2 ;  /* 0x0000000000027941 */ /* 0x000fea0003800000 */
.L_x_5964:
[----:B------:R-:W-:Y:S01]  /*9950*/  VIADD R135, R85, 0xffffffff ;  /* 0xffffffff55877836 */ /* 0x000fe20000000000 */
[----:B------:R-:W-:Y:S01]  /*9960*/  ULDC.64 UR12, c[0x0][0x218] ;  /* 0x00008600000c7ab9 */ /* 0x000fe20000000a00 */
[----:B-1----:R-:W-:Y:S01]  /*9970*/  IMAD.SHL.U32 R7, R86, 0x40, RZ ;  /* 0x0000004056077824 */ /* 0x002fe200078e00ff */
[----:B------:R-:W-:Y:S01]  /*9980*/  LEA R128, P0, R98, UR12, 0x1 ;  /* 0x0000000c62807c11 */ /* 0x000fe2000f8008ff */
[----:B------:R-:W-:Y:S01]  /*9990*/  IMAD R3, R135, -0x40, R60 ;  /* 0xffffffc087037824 */ /* 0x000fe200078e023c */
[----:B------:R-:W-:Y:S01]  /*99a0*/  SHF.R.S32.HI R48, RZ, 0x1f, R55 ;  /* 0x0000001fff307819 */ /* 0x000fe20000011437 */
[----:B------:R-:W-:Y:S01]  /*99b0*/  IMAD.SHL.U32 R78, R78, 0x8, RZ ;  /* 0x000000084e4e7824 */ /* 0x000fe200078e00ff */
[----:B------:R-:W-:Y:S01]  /*99c0*/  LOP3.LUT R7, R7, 0xc0, RZ, 0xc0, !PT ;  /* 0x000000c007077812 */ /* 0x000fe200078ec0ff */
[----:B------:R-:W-:Y:S01]  /*99d0*/  ULDC.64 UR10, c[0x0][0x220] ;  /* 0x00008800000a7ab9 */ /* 0x000fe20000000a00 */
[-C--:B------:R-:W-:Y:S01]  /*99e0*/  ISETP.GE.AND P4, PT, R2, R3.reuse, PT ;  /* 0x000000030200720c */ /* 0x080fe20003f86270 */
[----:B------:R-:W-:Y:S01]  /*99f0*/  ULDC UR5, c[0x0][0x398] ;  /* 0x0000e60000057ab9 */ /* 0x000fe20000000800 */
[----:B------:R-:W-:-:S02]  /*9a00*/  ISETP.GE.AND P5, PT, R102, R3, PT ;  /* 0x000000036600720c */ /* 0x000fc40003fa6270 */
[----:B------:R-:W-:Y:S02]  /*9a10*/  LOP3.LUT R120, R7, 0x8, R78, 0xf8, !PT ;  /* 0x0000000807787812 */ /* 0x000fe400078ef84e */
[----:B------:R-:W-:Y:S02]  /*9a20*/  SHF.R.U32.HI R7, RZ, 0x3, R7 ;  /* 0x00000003ff077819 */ /* 0x000fe40000011607 */
[----:B------:R-:W-:Y:S02]  /*9a30*/  LEA.HI.X R129, R98, UR13, R54, 0x1, P0 ;  /* 0x0000000d62817c11 */ /* 0x000fe400080f0c36 */
[----:B------:R-:W-:Y:S02]  /*9a40*/  LOP3.LUT R120, R120, R7, RZ, 0x3c, !PT ;  /* 0x0000000778787212 */ /* 0x000fe400078e3cff */
[----:B------:R-:W-:Y:S02]  /*9a50*/  LEA.HI R4, R48, R55, RZ, 0x4 ;  /* 0x0000003730047211 */ /* 0x000fe400078f20ff */
[----:B------:R-:W-:Y:S01]  /*9a60*/  @!P4 LEA R6, P0, R63, R128, 0x1 ;  /* 0x000000803f06c211 */ /* 0x000fe200078008ff */
[----:B------:R-:W-:Y:S01]  /*9a70*/  @!PT LDS RZ, [RZ] ;  /* 0x00000000fffff984 */ /* 0x000fe20000000800 */
[----:B------:R-:W-:Y:S01]  /*9a80*/  @!PT LDS RZ, [RZ] ;  /* 0x00000000fffff984 */ /* 0x000fe20000000800 */
[----:B------:R-:W-:Y:S01]  /*9a90*/  @!PT LDS RZ, [RZ] ;  /* 0x00000000fffff984 */ /* 0x000fe20000000800 */
[----:B------:R-:W-:Y:S01]  /*9aa0*/  @!P5 LDGSTS.E.BYPASS.LTC128B.128 [R124+0x3000], desc[UR6][R128.64] ;  /* 0x03000000807cdfae */ /* 0x000fe2000b901d46 */
[----:B------:R-:W-:-:S02]  /*9ab0*/  LOP3.LUT R79, R79, 0x7fffffe, RZ, 0xc0, !PT ;  /* 0x07fffffe4f4f7812 */ /* 0x000fc400078ec0ff */
[----:B------:R-:W-:Y:S01]  /*9ac0*/  @!P4 LEA.HI.X R7, R63, R129, R64, 0x1, P0 ;  /* 0x000000813f07c211 */ /* 0x000fe200000f0c40 */
[----:B------:R-:W-:Y:S01]  /*9ad0*/  @!P5 LDGSTS.E.BYPASS.LTC128B.128 [R124+0x4000], desc[UR6][R128.64+0x40] ;  /* 0x04000040807cdfae */ /* 0x000fe2000b901d46 */
[----:B------:R-:W-:Y:S01]  /*9ae0*/  SHF.R.S32.HI R5, RZ, 0x1f, R80 ;  /* 0x0000001fff057819 */ /* 0x000fe20000011450 */
[----:B------:R-:W-:Y:S01]  /*9af0*/  IMAD.IADD R0, R80, 0x1, -R79 ;  /* 0x0000000150007824 */ /* 0x000fe200078e0a4f */
[----:B------:R-:W-:Y:S01]  /*9b00*/  SHF.R.S32.HI R4, RZ, 0x4, R4 ;  /* 0x00000004ff047819 */ /* 0x000fe20000011404 */
[----:B------:R-:W-:Y:S01]  /*9b10*/  @!P5 LDGSTS.E.BYPASS.LTC128B.128 [R124+0x5000], desc[UR6][R128.64+0x80] ;  /* 0x05000080807cdfae */ /* 0x000fe2000b901d46 */
[----:B------:R-:W-:Y:S02]  /*9b20*/  LEA.HI R80, R5, R80, RZ, 0x3 ;  /* 0x0000005005507211 */ /* 0x000fe400078f18ff */
[----:B------:R-:W-:Y:S01]  /*9b30*/  LEA.HI R5, R4, R4, RZ, 0x1 ;  /* 0x0000000404057211 */ /* 0x000fe200078f08ff */
[----:B------:R-:W-:Y:S01]  /*9b40*/  @!P4 LDGSTS.E.BYPASS.LTC128B.128 [R124+0x3800], desc[UR6][R6.64] ;  /* 0x03800000067ccfae */ /* 0x000fe2000b901d46 */
[----:B------:R-:W-:Y:S01]  /*9b50*/  LEA.HI R48, R48, R55, RZ, 0x5 ;  /* 0x0000003730307211 */ /* 0x000fe200078f28ff */
[----:B------:R-:W-:Y:S01]  /*9b60*/  IMAD.SHL.U32 R49, R80, 0x20, RZ ;  /* 0x0000002050317824 */ /* 0x000fe200078e00ff */
[----:B------:R-:W-:Y:S01]  /*9b70*/  LOP3.LUT R5, R5, 0xfffffffe, RZ, 0xc0, !PT ;  /* 0xfffffffe05057812 */ /* 0x000fe200078ec0ff */
[----:B------:R-:W-:Y:S01]  /*9b80*/  @!P4 LDGSTS.E.BYPASS.LTC128B.128 [R124+0x4800], desc[UR6][R6.64+0x40] ;  /* 0x04800040067ccfae */ /* 0x000fe2000b901d46 */
[----:B------:R-:W-:-:S02]  /*9b90*/  ISETP.GE.AND P1, PT, R2, R3, PT ;  /* 0x000000030200720c */ /* 0x000fc40003f26270 */
[----:B------:R-:W-:Y:S01]  /*9ba0*/  SHF.R.S32.HI R2, RZ, 0x5, R48 ;  /* 0x00000005ff027819 */ /* 0x000fe20000011430 */
[----:B------:R1:W-:Y:S01]  /*9bb0*/  @!P4 LDGSTS.E.BYPASS.LTC128B.128 [R124+0x5800], desc[UR6][R6.64+0x80] ;  /* 0x05800080067ccfae */ /* 0x0003e2000b901d46 */
[----:B------:R-:W-:Y:S01]  /*9bc0*/  IMAD.IADD R4, R4, 0x1, -R5 ;  /* 0x0000000104047824 */ /* 0x000fe200078e0a05 */
[----:B------:R-:W-:Y:S01]  /*9bd0*/  LOP3.LUT R49, R49, 0xffffff00, RZ, 0xc0, !PT ;  /* 0xffffff0031317812 */ /* 0x000fe200078ec0ff */
[----:B------:R-:W-:Y:S01]  /*9be0*/  IMAD.SHL.U32 R5, R68, 0x40, RZ ;  /* 0x0000004044057824 */ /* 0x000fe200078e00ff */
[----:B------:R-:W0:Y:S01]  /*9bf0*/  LDGDEPBAR ;  /* 0x00000000000079af */ /* 0x000e220000000000 */
[----:B----4-:R-:W-:Y:S01]  /*9c00*/  IMAD.SHL.U32 R8, R4, 0x8, RZ ;  /* 0x0000000804087824 */ /* 0x010fe200078e00ff */
[----:B------:R-:W-:Y:S01]  /*9c10*/  ISETP.GE.AND P3, PT, R102, R3, PT ;  /* 0x000000036600720c */ /* 0x000fe20003f66270 */
[----:B------:R-:W-:Y:S01]  /*9c20*/  IMAD R67, R4, 0x8, R67 ;  /* 0x0000000804437824 */ /* 0x000fe200078e0243 */
[----:B------:R-:W-:Y:S02]  /*9c30*/  LOP3.LUT R5, R5, 0xc0, RZ, 0xc0, !PT ;  /* 0x000000c005057812 */ /* 0x000fe400078ec0ff */
[----:B------:R-:W-:Y:S01]  /*9c40*/  LEA R100, P0, R96, UR10, 0x1 ;  /* 0x0000000a60647c11 */ /* 0x000fe2000f8008ff */
[----:B------:R-:W-:Y:S01]  /*9c50*/  IMAD.U32 R120, R67, 0x20, R120 ;  /* 0x0000002043787824 */ /* 0x000fe200078e0078 */
[----:B------:R-:W-:-:S02]  /*9c60*/  LOP3.LUT R3, R5, 0x8, R8, 0xf8, !PT ;  /* 0x0000000805037812 */ /* 0x000fc400078ef808 */
[----:B------:R-:W-:Y:S02]  /*9c70*/  LEA.HI.X R101, R96, UR11, R84, 0x1, P0 ;  /* 0x0000000b60657c11 */ /* 0x000fe400080f0c54 */
[----:B------:R-:W-:Y:S02]  /*9c80*/  @!P1 LEA R8, P0, R66, R100, 0x1 ;  /* 0x0000006442089211 */ /* 0x000fe400078008ff */
[----:B------:R-:W-:Y:S02]  /*9c90*/  LEA R120, R120, UR4, 0x1 ;  /* 0x0000000478787c11 */ /* 0x000fe4000f8e08ff */
[----:B------:R-:W-:Y:S02]  /*9ca0*/  @!P1 LEA.HI.X R9, R66, R101, R65, 0x1, P0 ;  /* 0x0000006542099211 */ /* 0x000fe400000f0c41 */
[----:B------:R-:W-:Y:S01]  /*9cb0*/  LOP3.LUT R48, R48, 0xffffffe0, RZ, 0xc0, !PT ;  /* 0xffffffe030307812 */ /* 0x000fe200078ec0ff */
[----:B------:R-:W-:Y:S01]  /*9cc0*/  IMAD R106, R61, 0x2, R120 ;  /* 0x000000023d6a7824 */ /* 0x000fe200078e0278 */
[----:B-1----:R-:W-:Y:S01]  /*9cd0*/  SHF.R.U32.HI R6, RZ, 0x3, R5 ;  /* 0x00000003ff067819 */ /* 0x002fe20000011605 */
[----:B------:R-:W-:-:S04]  /*9ce0*/  DEPBAR.LE SB0, 0x0 ;  /* 0x000080000000791a */ /* 0x000fc80000000000 */
[----:B------:R-:W-:Y:S01]  /*9cf0*/  BAR.SYNC.DEFER_BLOCKING 0x0 ;  /* 0x0000000000007b1d */ /* 0x000fe20000010000 */
[----:B------:R-:W-:Y:S01]  /*9d00*/  IMAD R5, R2, 0x200, R49 ;  /* 0x0000020002057824 */ /* 0x000fe200078e0231 */
[----:B------:R-:W-:-:S03]  /*9d10*/  LOP3.LUT R3, R3, R6, RZ, 0x3c, !PT ;  /* 0x0000000603037212 */ /* 0x000fc600078e3cff */
[C---:B------:R-:W-:Y:S02]  /*9d20*/  IMAD R4, R0.reuse, 0x20, R5 ;  /* 0x0000002000047824 */ /* 0x040fe400078e0205 */
[----:B------:R-:W-:Y:S02]  /*9d30*/  IMAD R0, R0, 0x20, R49 ;  /* 0x0000002000007824 */ /* 0x000fe400078e0231 */
[C---:B------:R-:W-:Y:S02]  /*9d40*/  IMAD.IADD R121, R3.reuse, 0x1, R4 ;  /* 0x0000000103797824 */ /* 0x040fe400078e0204 */
[----:B------:R-:W-:-:S03]  /*9d50*/  IMAD.IADD R3, R3, 0x1, R0 ;  /* 0x0000000103037824 */ /* 0x000fc600078e0200 */
[----:B------:R-:W-:-:S05]  /*9d60*/  LEA R121, R121, UR4, 0x1 ;  /* 0x0000000479797c11 */ /* 0x000fca000f8e08ff */
[----:B--2---:R-:W-:Y:S01]  /*9d70*/  IMAD R119, R51, 0x2, R121 ;  /* 0x0000000233777824 */ /* 0x004fe200078e0279 */
        /* <DEDUP_REMOVED lines=25> */
[----:B---3--:R-:W-:Y:S04]  /*9f10*/  LDSM.16.M88.4 R32, [R119] ;  /* 0x000000007720783b */ /* 0x008fe80000000200 */
[----:B------:R-:W3:Y:S04]  /*9f20*/  LDSM.16.M88.4 R80, [R106+0x3400] ;  /* 0x003400006a50783b */ /* 0x000ee80000000200 */
[----:B------:R-:W3:Y:S04]  /*9f30*/  LDSM.16.M88.4 R4, [R106+0x3000] ;  /* 0x003000006a04783b */ /* 0x000ee80000000200 */
[----:B------:R-:W3:Y:S04]  /*9f40*/  LDSM.16.M88.4 R76, [R106+0x3800] ;  /* 0x003800006a4c783b */ /* 0x000ee80000000200 */
[----:B------:R-:W3:Y:S04]  /*9f50*/  LDSM.16.M88.4 R72, [R106+0x3c00] ;  /* 0x003c00006a48783b */ /* 0x000ee80000000200 */
[----:B------:R-:W-:Y:S01]  /*9f60*/  LDSM.16.M88.4 R12, [R121+0x1000] ;  /* 0x00100000790c783b */ /* 0x000fe20000000200 */
[C---:B--2---:R-:W-:Y:S03]  /*9f70*/  HMMA.16816.F32.BF16 R68, R36.reuse, R64, RZ ;  /* 0x000000402444723c */ /* 0x044fe600000418ff */
[----:B------:R-:W2:Y:S04]  /*9f80*/  LDSM.16.M88.4 R92, [R120+0x4400] ;  /* 0x00440000785c783b */ /* 0x000ea80000000200 */
[----:B-1----:R-:W1:Y:S01]  /*9f90*/  LDSM.16.M88.4 R8, [R120+0x4000] ;  /* 0x004000007808783b */ /* 0x002e620000000200 */
[C---:B----4-:R-:W-:Y:S03]  /*9fa0*/  HMMA.16816.F32.BF16 R24, R36.reuse, R20, RZ ;  /* 0x000000142418723c */ /* 0x050fe600000418ff */
[----:B------:R-:W4:Y:S03]  /*9fb0*/  LDSM.16.M88.4 R28, [R120+0x4800] ;  /* 0x00480000781c783b */ /* 0x000f260000000200 */
[C---:B-----5:R-:W-:Y:S01]  /*9fc0*/  HMMA.16816.F32.BF16 R56, R36.reuse, R44, RZ ;  /* 0x0000002c2438723c */ /* 0x060fe200000418ff */
[----:B------:R-:W-:Y:S04]  /*9fd0*/  LDSM.16.M88.4 R88, [R119+0x1000] ;  /* 0x001000007758783b */ /* 0x000fe80000000200 */
[----:B------:R-:W0:Y:S01]  /*9fe0*/  LDGDEPBAR ;  /* 0x00000000000079af */ /* 0x000e220000000000 */
[C---:B------:R-:W-:Y:S06]  /*9ff0*/  HMMA.16816.F32.BF16 R20, R36.reuse, R22, RZ ;  /* 0x000000162414723c */ /* 0x040fec00000418ff */
[C---:B------:R-:W-:Y:S06]  /*a000*/  HMMA.16816.F32.BF16 R64, R36.reuse, R66, RZ ;  /* 0x000000422440723c */ /* 0x040fec00000418ff */
[C---:B------:R-:W-:Y:S06]  /*a010*/  HMMA.16816.F32.BF16 R44, R36.reuse, R46, RZ ;  /* 0x0000002e242c723c */ /* 0x040fec00000418ff */
[C---:B------:R-:W-:Y:S06]  /*a020*/  HMMA.16816.F32.BF16 R40, R36.reuse, R16, RZ ;  /* 0x000000102428723c */ /* 0x040fec00000418ff */
[----:B------:R-:W-:Y:S01]  /*a030*/  HMMA.16816.F32.BF16 R36, R36, R18, RZ ;  /* 0x000000122424723c */ /* 0x000fe200000418ff */
[----:B------:R-:W5:Y:S05]  /*a040*/  LDSM.16.M88.4 R16, [R120+0x4c00] ;  /* 0x004c00007810783b */ /* 0x000f6a0000000200 */
[C---:B---3--:R-:W-:Y:S06]  /*a050*/  HMMA.16816.F32.BF16 R68, R32.reuse, R80, R68 ;  /* 0x000000502044723c */ /* 0x048fec0000041844 */
[C---:B------:R-:W-:Y:S06]  /*a060*/  HMMA.16816.F32.BF16 R24, R32.reuse, R4, R24 ;  /* 0x000000042018723c */ /* 0x040fec0000041818 */
[C---:B------:R-:W-:Y:S01]  /*a070*/  HMMA.16816.F32.BF16 R20, R32.reuse, R6, R20 ;  /* 0x000000062014723c */ /* 0x040fe20000041814 */
[----:B------:R-:W-:Y:S05]  /*a080*/  LDSM.16.M88.4 R4, [R106+0x4000] ;  /* 0x004000006a04783b */ /* 0x000fea0000000200 */
        /* <DEDUP_REMOVED lines=9> */
[C---:B--2---:R-:W-:Y:S06]  /*a120*/  HMMA.16816.F32.BF16 R68, R12.reuse, R92, R68 ;  /* 0x0000005c0c44723c */ /* 0x044fec0000041844 */
[C---:B-1----:R-:W-:Y:S06]  /*a130*/  HMMA.16816.F32.BF16 R24, R12.reuse, R8, R24 ;  /* 0x000000080c18723c */ /* 0x042fec0000041818 */
[C---:B------:R-:W-:Y:S01]  /*a140*/  HMMA.16816.F32.BF16 R20, R12.reuse, R10, R20 ;  /* 0x0000000a0c14723c */ /* 0x040fe20000041814 */
[----:B------:R-:W-:Y:S05]  /*a150*/  LDSM.16.M88.4 R8, [R121+0x2000] ;  /* 0x002000007908783b */ /* 0x000fea0000000200 */
[C---:B----4-:R-:W-:Y:S06]  /*a160*/  HMMA.16816.F32.BF16 R56, R12.reuse, R28, R56 ;  /* 0x0000001c0c38723c */ /* 0x050fec0000041838 */
[C---:B------:R-:W-:Y:S01]  /*a170*/  HMMA.16816.F32.BF16 R44, R12.reuse, R30, R44 ;  /* 0x0000001e0c2c723c */ /* 0x040fe2000004182c */
[----:B------:R-:W1:Y:S05]  /*a180*/  LDSM.16.M88.4 R28, [R120+0x5400] ;  /* 0x00540000781c783b */ /* 0x000e6a0000000200 */
[C---:B------:R-:W-:Y:S06]  /*a190*/  HMMA.16816.F32.BF16 R64, R12.reuse, R94, R64 ;  /* 0x0000005e0c40723c */ /* 0x040fec0000041840 */
[C---:B-----5:R-:W-:Y:S06]  /*a1a0*/  HMMA.16816.F32.BF16 R40, R12.reuse, R16, R40 ;  /* 0x000000100c28723c */ /* 0x060fec0000041828 */
[----:B------:R-:W-:Y:S01]  /*a1b0*/  HMMA.16816.F32.BF16 R36, R12, R18, R36 ;  /* 0x000000120c24723c */ /* 0x000fe20000041824 */
[----:B------:R-:W2:Y:S04]  /*a1c0*/  LDSM.16.M88.4 R16, [R120+0x5800] ;  /* 0x005800007810783b */ /* 0x000ea80000000200 */
[----:B------:R-:W-:Y:S01]  /*a1d0*/  LDSM.16.M88.4 R12, [R106+0x5000] ;  /* 0x005000006a0c783b */ /* 0x000fe20000000200 */
[C---:B---3--:R-:W-:Y:S06]  /*a1e0*/  HMMA.16816.F32.BF16 R68, R88.reuse, R80, R68 ;  /* 0x000000505844723c */ /* 0x048fec0000041844 */
[C---:B------:R-:W-:Y:S06]  /*a1f0*/  HMMA.16816.F32.BF16 R24, R88.reuse, R4, R24 ;  /* 0x000000045818723c */ /* 0x040fec0000041818 */
[C---:B------:R-:W-:Y:S06]  /*a200*/  HMMA.16816.F32.BF16 R56, R88.reuse, R76, R56 ;  /* 0x0000004c5838723c */ /* 0x040fec0000041838 */
[C---:B------:R-:W-:Y:S01]  /*a210*/  HMMA.16816.F32.BF16 R20, R88.reuse, R6, R20 ;  /* 0x000000065814723c */ /* 0x040fe20000041814 */
[----:B------:R-:W3:Y:S05]  /*a220*/  LDSM.16.M88.4 R4, [R119+0x2000] ;  /* 0x002000007704783b */ /* 0x000eea0000000200 */
[----:B------:R-:W-:Y:S06]  /*a230*/  HMMA.16816.F32.BF16 R64, R88, R82, R64 ;  /* 0x000000525840723c */ /* 0x000fec0000041840 */
[C---:B-1----:R-:W-:Y:S06]  /*a240*/  HMMA.16816.F32.BF16 R68, R8.reuse, R28, R68 ;  /* 0x0000001c0844723c */ /* 0x042fec0000041844 */
[----:B------:R-:W-:Y:S01]  /*a250*/  HMMA.16816.F32.BF16 R24, R8, R32, R24 ;  /* 0x000000200818723c */ /* 0x000fe20000041818 */
[----:B------:R-:W-:-:S02]  /*a260*/  IMAD.IADD R28, R55, 0x1, -R48 ;  /* 0x00000001371c7824 */ /* 0x000fc400078e0a30 */
[----:B------:R-:W-:-:S03]  /*a270*/  IMAD.SHL.U32 R55, R55, 0x2, RZ ;  /* 0x0000000237377824 */ /* 0x000fc600078e00ff */
[----:B------:R-:W-:Y:S01]  /*a280*/  SHF.R.S32.HI R29, RZ, 0x1f, R28 ;  /* 0x0000001fff1d7819 */ /* 0x000fe2000001141c */
[----:B--2---:R-:W-:Y:S03]  /*a290*/  HMMA.16816.F32.BF16 R56, R8, R16, R56 ;  /* 0x000000100838723c */ /* 0x004fe60000041838 */
[----:B------:R-:W-:-:S03]  /*a2a0*/  LEA.HI R130, R29, R28, RZ, 0x2 ;  /* 0x0000001c1d827211 */ /* 0x000fc600078f10ff */
[C---:B------:R-:W-:Y:S01]  /*a2b0*/  HMMA.16816.F32.BF16 R32, R8.reuse, R34, R20 ;  /* 0x000000220820723c */ /* 0x040fe20000041814 */
[----:B------:R-:W-:Y:S01]  /*a2c0*/  IMAD R17, R2, 0x10, R62 ;  /* 0x0000001002117824 */ /* 0x000fe200078e023e */
[----:B------:R-:W-:Y:S01]  /*a2d0*/  SHF.R.S32.HI R130, RZ, 0x2, R130 ;  /* 0x00000002ff827819 */ /* 0x000fe20000011482 */
[----:B------:R-:W-:Y:S01]  /*a2e0*/  LDSM.16.M88.4 R20, [R106+0x5400] ;  /* 0x005400006a14783b */ /* 0x000fe20000000200 */
[----:B------:R-:W-:Y:S02]  /*a2f0*/  LOP3.LUT R2, R55, 0x6, RZ, 0xc0, !PT ;  /* 0x0000000637027812 */ /* 0x000fe400078ec0ff */
[----:B------:R-:W-:Y:S01]  /*a300*/  HMMA.16816.F32.BF16 R64, R8, R30, R64 ;  /* 0x0000001e0840723c */ /* 0x000fe20000041840 */
[----:B------:R-:W1:Y:S01]  /*a310*/  LDSM.16.M88.4 R28, [R120+0x5c00] ;  /* 0x005c0000781c783b */ /* 0x000e620000000200 */
[----:B------:R-:W-:Y:S01]  /*a320*/  IADD3 R17, R17, 0x1, R130 ;  /* 0x0000000111117810 */ /* 0x000fe20007ffe082 */
[----:B------:R-:W-:-:S03]  /*a330*/  IMAD R2, R135, 0x40, R2 ;  /* 0x0000004087027824 */ /* 0x000fc600078e0202 */
[----:B------:R-:W-:Y:S01]  /*a340*/  IADD3 R17, R60, R17, -R123 ;  /* 0x000000113c117210 */ /* 0x000fe20007ffe87b */
[----:B------:R-:W-:Y:S01]  /*a350*/  HMMA.16816.F32.BF16 R44, R88, R78, R44 ;  /* 0x0000004e582c723c */ /* 0x000fe2000004182c */
[----:B------:R-:W-:-:S03]  /*a360*/  VIADD R16, R2, 0x8 ;  /* 0x0000000802107836 */ /* 0x000fc60000000000 */
[----:B------:R-:W-:Y:S02]  /*a370*/  VIADD R105, R17, UR5 ;  /* 0x0000000511697c36 */ /* 0x000fe40008000000 */
[----:B------:R-:W-:Y:S01]  /*a380*/  HMMA.16816.F32.BF16 R40, R88, R72, R40 ;  /* 0x000000485828723c */ /* 0x000fe20000041828 */
[C---:B------:R-:W-:Y:S02]  /*a390*/  VIADD R17, R2.reuse, 0x9 ;  /* 0x0000000902117836 */ /* 0x040fe40000000000 */
[C---:B------:R-:W-:Y:S02]  /*a3a0*/  VIMNMX R104, R105.reuse, R60, PT ;  /* 0x0000003c69687248 */ /* 0x040fe40003fe0100 */
[----:B------:R-:W-:Y:S01]  /*a3b0*/  VIADDMNMX R105, R105, 0x8, R60, PT ;  /* 0x0000000869697846 */ /* 0x000fe2000380013c */
[----:B---3--:R-:W-:Y:S01]  /*a3c0*/  HMMA.16816.F32.BF16 R24, R4, R12, R24 ;  /* 0x0000000c0418723c */ /* 0x008fe20000041818 */
[CC--:B------:R-:W-:Y:S02]  /*a3d0*/  ISETP.GE.AND P4, PT, R17.reuse, R104.reuse, PT ;  /* 0x000000681100720c */ /* 0x0c0fe40003f86270 */
[-C--:B------:R-:W-:Y:S01]  /*a3e0*/  ISETP.GE.AND P0, PT, R17, R105.reuse, PT ;  /* 0x000000691100720c */ /* 0x080fe20003f06270 */
[----:B------:R-:W-:Y:S01]  /*a3f0*/  VIADD R17, R2, 0x10 ;  /* 0x0000001002117836 */ /* 0x000fe20000000000 */
[----:B------:R-:W-:Y:S01]  /*a400*/  ISETP.GE.AND P3, PT, R16, R104, PT ;  /* 0x000000681000720c */ /* 0x000fe20003f66270 */
[----:B------:R-:W-:Y:S01]  /*a410*/  HMMA.16816.F32.BF16 R36, R88, R74, R36 ;  /* 0x0000004a5824723c */ /* 0x000fe20000041824 */
[----:B------:R-:W-:Y:S01]  /*a420*/  VIADD R12, R2, 0x1 ;  /* 0x00000001020c7836 */ /* 0x000fe20000000000 */
[----:B------:R-:W2:Y:S01]  /*a430*/  LDSM.16.M88.4 R72, [R106+0x5800] ;  /* 0x005800006a48783b */ /* 0x000ea20000000200 */
[----:B------:R-:W-:-:S03]  /*a440*/  ISETP.GE.AND P1, PT, R16, R105, PT ;  /* 0x000000691000720c */ /* 0x000fc60003f26270 */
[----:B------:R-:W-:Y:S01]  /*a450*/  HMMA.16816.F32.BF16 R32, R4, R14, R32 ;  /* 0x0000000e0420723c */ /* 0x000fe20000041820 */
[C---:B------:R-:W-:Y:S02]  /*a460*/  ISETP.GE.AND P6, PT, R12.reuse, R104, PT ;  /* 0x000000680c00720c */ /* 0x040fe40003fc6270 */
[----:B------:R-:W-:Y:S02]  /*a470*/  ISETP.GE.AND P5, PT, R12, R105, PT ;  /* 0x000000690c00720c */ /* 0x000fe40003fa6270 */
[----:B------:R-:W3:Y:S01]  /*a480*/  LDSM.16.M88.4 R12, [R106+0x5c00] ;  /* 0x005c00006a0c783b */ /* 0x000ee20000000200 */
[----:B------:R-:W-:Y:S01]  /*a490*/  HMMA.16816.F32.BF16 R44, R8, R18, R44 ;  /* 0x00000012082c723c */ /* 0x000fe2000004182c */
[----:B------:R-:W-:-:S05]  /*a4a0*/  DEPBAR.LE SB0, 0x0 ;  /* 0x000080000000791a */ /* 0x000fca0000000000 */
[----:B-1----:R-:W-:Y:S01]  /*a4b0*/  HMMA.16816.F32.BF16 R40, R8, R28, R40 ;  /* 0x0000001c0828723c */ /* 0x002fe20000041828 */
[----:B------:R-:W-:Y:S01]  /*a4c0*/  VIADD R19, R2, 0x11 ;  /* 0x0000001102137836 */ /* 0x000fe20000000000 */
[----:B------:R-:W-:Y:S02]  /*a4d0*/  FSEL R16, R25, -INF , !P6 ;  /* 0xff80000019107808 */ /* 0x000fe40007000000 */
[----:B------:R-:W-:Y:S02]  /*a4e0*/  ISETP.GE.AND P6, PT, R17, R104, PT ;  /* 0x000000681100720c */ /* 0x000fe40003fc6270 */
[----:B------:R-:W-:Y:S01]  /*a4f0*/  HMMA.16816.F32.BF16 R68, R4, R20, R68 ;  /* 0x000000140444723c */ /* 0x000fe20000041844 */
[----:B------:R-:W-:-:S05]  /*a500*/  FSEL R27, R27, -INF , !P5 ;  /* 0xff8000001b1b7808 */ /* 0x000fca0006800000 */
[----:B------:R-:W-:Y:S01]  /*a510*/  HMMA.16816.F32.BF16 R64, R4, R22, R64 ;  /* 0x000000160440723c */ /* 0x000fe20000041840 */
[----:B------:R-:W-:Y:S01]  /*a520*/  FSEL R32, R32, -INF , !P3 ;  /* 0xff80000020207808 */ /* 0x000fe20005800000 */
[----:B------:R-:W-:Y:S01]  /*a530*/  VIADD R20, R2, 0x19 ;  /* 0x0000001902147836 */ /* 0x000fe20000000000 */
[-C--:B------:R-:W-:Y:S02]  /*a540*/  ISETP.GE.AND P3, PT, R17, R105.reuse, PT ;  /* 0x000000691100720c */ /* 0x080fe40003f66270 */
[----:B------:R-:W-:Y:S01]  /*a550*/  FSEL R17, R34, -INF , !P1 ;  /* 0xff80000022117808 */ /* 0x000fe20004800000 */
[----:B------:R-:W-:Y:S01]  /*a560*/  HMMA.16816.F32.BF16 R36, R8, R30, R36 ;  /* 0x0000001e0824723c */ /* 0x000fe20000041824 */
[----:B------:R-:W-:Y:S02]  /*a570*/  FSEL R18, R33, -INF , !P4 ;  /* 0xff80000021127808 */ /* 0x000fe40006000000 */
[C---:B------:R-:W-:Y:S02]  /*a580*/  ISETP.GE.AND P1, PT, R19.reuse, R104, PT ;  /* 0x000000681300720c */ /* 0x040fe40003f26270 */
[----:B------:R-:W-:Y:S01]  /*a590*/  ISETP.GE.AND P4, PT, R19, R105, PT ;  /* 0x000000691300720c */ /* 0x000fe20003f86270 */
[----:B--2---:R-:W-:Y:S01]  /*a5a0*/  HMMA.16816.F32.BF16 R44, R4, R74, R44 ;  /* 0x0000004a042c723c */ /* 0x004fe2000004182c */
[C---:B------:R-:W-:Y:S01]  /*a5b0*/  VIADD R19, R2.reuse, 0x18 ;  /* 0x0000001802137836 */ /* 0x040fe20000000000 */
[----:B------:R-:W-:Y:S01]  /*a5c0*/  FSEL R35, R35, -INF , !P0 ;  /* 0xff80000023237808 */ /* 0x000fe20004000000 */
[----:B------:R-:W-:-:S03]  /*a5d0*/  VIADD R9, R2, 0x20 ;  /* 0x0000002002097836 */ /* 0x000fc60000000000 */
[C---:B------:R-:W-:Y:S01]  /*a5e0*/  HMMA.16816.F32.BF16 R56, R4.reuse, R72, R56 ;  /* 0x000000480438723c */ /* 0x040fe20000041838 */
[----:B------:R-:W-:Y:S01]  /*a5f0*/  FSEL R68, R68, -INF , !P6 ;  /* 0xff80000044447808 */ /* 0x000fe20007000000 */
[----:B------:R-:W-:Y:S01]  /*a600*/  BAR.SYNC.DEFER_BLOCKING 0x0 ;  /* 0x0000000000007b1d */ /* 0x000fe20000010000 */
[CC--:B------:R-:W-:Y:S02]  /*a610*/  ISETP.GE.AND P0, PT, R19.reuse, R104.reuse, PT ;  /* 0x000000681300720c */ /* 0x0c0fe40003f06270 */
[-C--:B------:R-:W-:Y:S01]  /*a620*/  ISETP.GE.AND P6, PT, R19, R105.reuse, PT ;  /* 0x000000691300720c */ /* 0x080fe20003fc6270 */
[C---:B---3--:R-:W-:Y:S01]  /*a630*/  HMMA.16816.F32.BF16 R40, R4.reuse, R12, R40 ;  /* 0x0000000c0428723c */ /* 0x048fe20000041828 */
[----:B------:R-:W-:Y:S01]  /*a640*/  FSEL R8, R69, -INF , !P1 ;  /* 0xff80000045087808 */ /* 0x000fe20004800000 */
[----:B------:R-:W-:Y:S01]  /*a650*/  VIADD R19, R2, 0x28 ;  /* 0x0000002802137836 */ /* 0x000fe20000000000 */
[-C--:B------:R-:W-:Y:S02]  /*a660*/  ISETP.GE.AND P1, PT, R20, R105.reuse, PT ;  /* 0x000000691400720c */ /* 0x080fe40003f26270 */
[----:B------:R-:W-:Y:S01]  /*a670*/  FSEL R11, R70, -INF , !P3 ;  /* 0xff800000460b7808 */ /* 0x000fe20005800000 */
[----:B------:R-:W-:Y:S01]  /*a680*/  HMMA.16816.F32.BF16 R36, R4, R14, R36 ;  /* 0x0000000e0424723c */ /* 0x000fe20000041824 */
[----:B------:R-:W-:Y:S01]  /*a690*/  FSEL R67, R67, -INF , !P1 ;  /* 0xff80000043437808 */ /* 0x000fe20004800000 */
[C---:B------:R-:W-:Y:S01]  /*a6a0*/  VIADD R12, R2.reuse, 0x30 ;  /* 0x00000030020c7836 */ /* 0x040fe20000000000 */
[-C--:B------:R-:W-:Y:S01]  /*a6b0*/  ISETP.GE.AND P1, PT, R19, R104.reuse, PT ;  /* 0x000000681300720c */ /* 0x080fe20003f26270 */
[----:B------:R-:W-:Y:S01]  /*a6c0*/  VIADD R13, R2, 0x29 ;  /* 0x00000029020d7836 */ /* 0x000fe20000000000 */
[----:B------:R-:W-:Y:S01]  /*a6d0*/  ISETP.GE.AND P3, PT, R20, R104, PT ;  /* 0x000000681400720c */ /* 0x000fe20003f66270 */
[----:B------:R-:W-:Y:S01]  /*a6e0*/  VIADD R20, R2, 0x21 ;  /* 0x0000002102147836 */ /* 0x000fe20000000000 */
[----:B------:R-:W-:Y:S01]  /*a6f0*/  FSEL R116, R44, -INF , !P1 ;  /* 0xff8000002c747808 */ /* 0x000fe20004800000 */
[----:B------:R-:W-:Y:S01]  /*a700*/  VIADD R4, R2, 0x38 ;  /* 0x0000003802047836 */ /* 0x000fe20000000000 */
[----:B------:R-:W-:-:S02]  /*a710*/  ISETP.GE.AND P1, PT, R12, R105, PT ;  /* 0x000000690c00720c */ /* 0x000fc40003f26270 */
[----:B------:R-:W-:Y:S02]  /*a720*/  FSEL R71, R71, -INF , !P4 ;  /* 0xff80000047477808 */ /* 0x000fe40006000000 */
[----:B------:R-:W-:Y:S02]  /*a730*/  FSEL R64, R64, -INF , !P0 ;  /* 0xff80000040407808 */ /* 0x000fe40004000000 */
[C---:B------:R-:W-:Y:S02]  /*a740*/  ISETP.GE.AND P4, PT, R9.reuse, R104, PT ;  /* 0x000000680900720c */ /* 0x040fe40003f86270 */
[----:B------:R-:W-:Y:S02]  /*a750*/  ISETP.GE.AND P0, PT, R9, R105, PT ;  /* 0x000000690900720c */ /* 0x000fe40003f06270 */
[----:B------:R-:W-:Y:S02]  /*a760*/  FSEL R9, R66, -INF , !P6 ;  /* 0xff80000042097808 */ /* 0x000fe40007000000 */
[----:B------:R-:W-:-:S02]  /*a770*/  FSEL R10, R65, -INF , !P3 ;  /* 0xff800000410a7808 */ /* 0x000fc40005800000 */
[----:B------:R-:W-:Y:S02]  /*a780*/  FSEL R103, R42, -INF , !P1 ;  /* 0xff8000002a677808 */ /* 0x000fe40004800000 */
[CC--:B------:R-:W-:Y:S02]  /*a790*/  ISETP.GE.AND P6, PT, R20.reuse, R104.reuse, PT ;  /* 0x000000681400720c */ /* 0x0c0fe40003fc6270 */
[----:B------:R-:W-:Y:S02]  /*a7a0*/  ISETP.GE.AND P3, PT, R20, R105, PT ;  /* 0x000000691400720c */ /* 0x000fe40003f66270 */
[----:B------:R-:W-:Y:S02]  /*a7b0*/  ISETP.GE.AND P1, PT, R2, R104, PT ;  /* 0x000000680200720c */ /* 0x000fe40003f26270 */
[----:B------:R-:W-:Y:S02]  /*a7c0*/  FSEL R114, R57, -INF , !P6 ;  /* 0xff80000039727808 */ /* 0x000fe40007000000 */
[----:B------:R-:W-:-:S02]  /*a7d0*/  FSEL R111, R59, -INF , !P3 ;  /* 0xff8000003b6f7808 */ /* 0x000fc40005800000 */
[----:B------:R-:W-:Y:S02]  /*a7e0*/  FSEL R24, R24, -INF , !P1 ;  /* 0xff80000018187808 */ /* 0x000fe40004800000 */
[----:B------:R-:W-:Y:S02]  /*a7f0*/  FSEL R112, R56, -INF , !P4 ;  /* 0xff80000038707808 */ /* 0x000fe40006000000 */
[----:B------:R-:W-:Y:S02]  /*a800*/  FSEL R113, R58, -INF , !P0 ;  /* 0xff8000003a717808 */ /* 0x000fe40004000000 */
[----:B------:R-:W-:Y:S02]  /*a810*/  ISETP.GE.AND P6, PT, R13, R105, PT ;  /* 0x000000690d00720c */ /* 0x000fe40003fc6270 */
[----:B------:R-:W-:Y:S01]  /*a820*/  ISETP.GE.AND P3, PT, R12, R104, PT ;  /* 0x000000680c00720c */ /* 0x000fe20003f66270 */
[----:B------:R-:W-:Y:S01]  /*a830*/  VIADD R12, R2, 0x31 ;  /* 0x00000031020c7836 */ /* 0x000fe20000000000 */
[----:B------:R-:W-:-:S02]  /*a840*/  ISETP.GT.AND P1, PT, R135, R122, PT ;  /* 0x0000007a8700720c */ /* 0x000fc40003f24270 */
        /* <DEDUP_REMOVED lines=9> */
[C---:B------:R-:W-:Y:S02]  /*a8e0*/  ISETP.GE.AND P4, PT, R12.reuse, R104, PT ;  /* 0x000000680c00720c */ /* 0x040fe40003f86270 */
[----:B------:R-:W-:Y:S02]  /*a8f0*/  ISETP.GE.AND P0, PT, R12, R105, PT ;  /* 0x000000690c00720c */ /* 0x000fe40003f06270 */
[----:B------:R-:W-:Y:S02]  /*a900*/  FSEL R102, R41, -INF , !P4 ;  /* 0xff80000029667808 */ /* 0x000fe40006000000 */
[----:B------:R-:W-:-:S02]  /*a910*/  FSEL R95, R43, -INF , !P0 ;  /* 0xff8000002b5f7808 */ /* 0x000fc40004000000 */
        /* <DEDUP_REMOVED lines=56> */
[----:B------:R-:W-:Y:S02]  /*aca0*/  IMAD R4, R13, R2, -0x40 ;  /* 0xffffffc00d047424 */ /* 0x000fe400078e0202 */
[----:B------:R-:W-:-:S03]  /*acb0*/  IMAD.U32 R13, RZ, RZ, UR8 ;  /* 0x00000008ff0d7e24 */ /* 0x000fc6000f8e00ff */
[----:B------:R-:W-:Y:S01]  /*acc0*/  SHF.R.S32.HI R2, RZ, 0x1f, R4 ;  /* 0x0000001fff027819 */ /* 0x000fe20000011404 */
[----:B------:R-:W-:Y:S01]  /*acd0*/  IMAD.WIDE.U32 R20, R4, R13, RZ ;  /* 0x0000000d04147225 */ /* 0x000fe200078e00ff */
[----:B--2---:R-:W-:-:S03]  /*ace0*/  IADD3 R0, -R7, R0, RZ ;  /* 0x0000000007007210 */ /* 0x004fc60007ffe1ff */
[----:B------:R-:W-:Y:S01]  /*acf0*/  IMAD R7, R2, R13, RZ ;  /* 0x0000000d02077224 */ /* 0x000fe200078e02ff */
[----:B------:R-:W-:-:S03]  /*ad00*/  SHF.R.S32.HI R2, RZ, 0x1f, R0 ;  /* 0x0000001fff027819 */ /* 0x000fc60000011400 */
[----:B------:R-:W-:Y:S01]  /*ad10*/  IMAD R7, R4, UR9, R7 ;  /* 0x0000000904077c24 */ /* 0x000fe2000f8e0207 */
[----:B------:R-:W-:Y:S02]  /*ad20*/  ULDC.64 UR8, c[0x0][0x230] ;  /* 0x00008c0000087ab9 */ /* 0x000fe40000000a00 */
[----:B------:R-:W-:Y:S02]  /*ad30*/  IMAD R15, R2, UR8, RZ ;  /* 0x00000008020f7c24 */ /* 0x000fe4000f8e02ff */
[----:B------:R-:W-:Y:S02]  /*ad40*/  IMAD.IADD R21, R21, 0x1, R7 ;  /* 0x0000000115157824 */ /* 0x000fe400078e0207 */
[C---:B------:R-:W-:Y:S02]  /*ad50*/  IMAD R15, R0.reuse, UR9, R15 ;  /* 0x00000009000f7c24 */ /* 0x040fe4000f8e020f */
[----:B------:R-:W-:-:S04]  /*ad60*/  IMAD.WIDE.U32 R20, R0, UR8, R20 ;  /* 0x0000000800147c25 */ /* 0x000fc8000f8e0014 */
[----:B------:R-:W-:Y:S01]  /*ad70*/  IMAD.MOV.U32 R2, RZ, RZ, R20 ;  /* 0x000000ffff027224 */ /* 0x000fe200078e0014 */
[----:B------:R-:W-:Y:S01]  /*ad80*/  IADD3 R15, R21, R15, RZ ;  /* 0x0000000f150f7210 */ /* 0x000fe20007ffe0ff */
[----:B------:R-:W-:Y:S06]  /*ad90*/  BRA `(.L_x_5998) ;  /* 0x0000000000107947 */ /* 0x000fec0003800000 */
.L_x_5997:
[----:B------:R-:W1:Y:S02]  /*ada0*/  LDC R13, c[0x0][0x248] ;  /* 0x00009200ff0d7b82 */ /* 0x000e640000000800 */
[----:B-1----:R-:W-:-:S05]  /*adb0*/  IMAD.SHL.U32 R2, R13, 0x40, RZ ;  /* 0x000000400d027824 */ /* 0x002fca00078e00ff */
[----:B------:R-:W-:-:S04]  /*adc0*/  IADD3 R2, -R2, RZ, RZ ;  /* 0x000000ff02027210 */ /* 0x000fc80007ffe1ff */
[----:B------:R-:W-:-:S07]  /*add0*/  SHF.R.S32.HI R15, RZ, 0x1f, R2 ;  /* 0x0000001fff0f7819 */ /* 0x000fce0000011402 */
.L_x_5998:
[----:B------:R-:W1:Y:S01]  /*ade0*/  LDC R0, c[0x0][0x24c] ;  /* 0x00009300ff007b82 */ /* 0x000e620000000800 */
[----:B------:R-:W-:Y:S01]  /*adf0*/  IMAD.SHL.U32 R7, R13, 0x20, RZ ;  /* 0x000000200d077824 */ /* 0x000fe200078e00ff */
[C---:B------:R-:W-:Y:S02]  /*ae00*/  IADD3 R4, P4, R2.reuse, R98, RZ ;  /* 0x0000006202047210 */ /* 0x040fe40007f9e0ff */
[----:B------:R-:W-:Y:S02]  /*ae10*/  LEA R128, P5, R2, R128, 0x1 ;  /* 0x0000008002807211 */ /* 0x000fe400078a08ff */
[----:B------:R-:W-:Y:S02]  /*ae20*/  IADD3 R98, P3, P0, R98, R2, R7 ;  /* 0x0000000262627210 */ /* 0x000fe4000787e007 */
[----:B------:R-:W-:-:S05]  /*ae30*/  LEA.HI.X R129, R2, R129, R15, 0x1, P5 ;  /* 0x0000008102817211 */ /* 0x000fca00028f0c0f */
[----:B------:R-:W-:Y:S01]  /*ae40*/  @!PT LDS RZ, [RZ] ;  /* 0x00000000fffff984 */ /* 0x000fe20000000800 */
[----:B------:R-:W-:Y:S01]  /*ae50*/  @!PT LDS RZ, [RZ] ;  /* 0x00000000fffff984 */ /* 0x000fe20000000800 */
[----:B------:R-:W-:Y:S01]  /*ae60*/  @!PT LDS RZ, [RZ] ;  /* 0x00000000fffff984 */ /* 0x000fe20000000800 */
[----:B------:R2:W-:Y:S01]  /*ae70*/  LDGSTS.E.BYPASS.LTC128B.128 [R124+0x3000], desc[UR6][R128.64] ;  /* 0x03000000807c7fae */ /* 0x0005e2000b901d46 */
[----:B-1----:R-:W-:Y:S01]  /*ae80*/  SHF.L.U64.HI R0, R13, 0x5, R0 ;  /* 0x000000050d007819 */ /* 0x002fe20000010200 */
[----:B------:R-:W-:Y:S01]  /*ae90*/  IMAD.X R13, R15, 0x1, R54, P4 ;  /* 0x000000010f0d7824 */ /* 0x000fe200020e0636 */
[----:B------:R-:W-:Y:S02]  /*aea0*/  LEA R20, P4, R4, UR12, 0x1 ;  /* 0x0000000c04147c11 */ /* 0x000fe4000f8808ff */
[----:B------:R-:W-:Y:S02]  /*aeb0*/  IADD3.X R15, R54, R15, R0, P3, P0 ;  /* 0x0000000f360f7210 */ /* 0x000fe40001fe0400 */
[----:B------:R-:W-:Y:S02]  /*aec0*/  LEA R6, P3, R7, R128, 0x1 ;  /* 0x0000008007067211 */ /* 0x000fe400078608ff */
[----:B------:R-:W-:Y:S02]  /*aed0*/  LEA R12, P0, R98, UR12, 0x1 ;  /* 0x0000000c620c7c11 */ /* 0x000fe4000f8008ff */
[----:B------:R-:W-:-:S02]  /*aee0*/  LEA.HI.X R21, R4, UR13, R13, 0x1, P4 ;  /* 0x0000000d04157c11 */ /* 0x000fc4000a0f0c0d */
        /* <DEDUP_REMOVED lines=8> */
.L_x_5996:
        /* <DEDUP_REMOVED lines=42> */
[----:B-1----:R-:W-:-:S03]  /*b210*/  FMNMX.FTZ R4, R13, R4, !PT ;  /* 0x000000040d047209 */ /* 0x002fc60007810000 */
[----:B------:R-:W-:Y:S01]  /*b220*/  LDSM.16.MT88.4 R12, [R118+0x7400] ;  /* 0x00740000760c783b */ /* 0x000fe20000004200 */
        /* <DEDUP_REMOVED lines=16> */
[----:B-1----:R-:W-:-:S03]  /*b330*/  FMNMX.FTZ R0, R4, R7, !PT ;  /* 0x0000000704007209 */ /* 0x002fc60007810000 */
[----:B------:R-:W1:Y:S01]  /*b340*/  MUFU.EX2 R89, R89 ;  /* 0x0000005900597308 */ /* 0x000e620000000800 */
[C---:B------:R-:W-:Y:S01]  /*b350*/  FSETP.NEU.FTZ.AND P0, PT, R0.reuse, -INF , PT ;  /* 0xff8000000000780b */ /* 0x040fe20003f1d000 */
[----:B------:R-:W-:-:S05]  /*b360*/  FMUL.FTZ R98, R0, UR8 ;  /* 0x0000000800627c20 */ /* 0x000fca0008410000 */
[----:B------:R-:W-:Y:S01]  /*b370*/  FSEL R98, R98, RZ, P0 ;  /* 0x000000ff62627208 */ /* 0x000fe20000000000 */
[----:B------:R-:W-:Y:S01]  /*b380*/  MUFU.EX2 R88, R88 ;  /* 0x0000005800587308 */ /* 0x000fe20000000800 */
[----:B------:R-:W-:-:S03]  /*b390*/  LOP3.LUT P0, RZ, R86, 0x2, RZ, 0xc0, !PT ;  /* 0x0000000256ff7812 */ /* 0x000fc6000780c0ff */
        /* <DEDUP_REMOVED lines=11> */
[----:B------:R-:W-:Y:S01]  /*b450*/  FFMA.FTZ R138, R91, UR8, -R98 ;  /* 0x000000085b8a7c23 */ /* 0x000fe20008010862 */
[----:B------:R-:W-:Y:S01]  /*b460*/  MUFU.EX2 R94, R94 ;  /* 0x0000005e005e7308 */ /* 0x000fe20000000800 */
[----:B------:R-:W-:Y:S01]  /*b470*/  FADD.FTZ R89, R92, R89 ;  /* 0x000000595c597221 */ /* 0x000fe20000010000 */
[----:B------:R-:W-:Y:S04]  /*b480*/  LDSM.16.MT88.4 R8, [R117+0x7400] ;  /* 0x007400007508783b */ /* 0x000fe80000004200 */
[----:B------:R-:W3:Y:S02]  /*b490*/  LDSM.16.MT88.4 R16, [R117+0x8000] ;  /* 0x008000007510783b */ /* 0x000ee40000004200 */
[----:B------:R-:W4:Y:S01]  /*b4a0*/  MUFU.EX2 R93, R93 ;  /* 0x0000005d005d7308 */ /* 0x000f220000000800 */
[----:B--2---:R-:W-:Y:S01]  /*b4b0*/  F2FP.BF16.F32.PACK_AB R74, R33, R88 ;  /* 0x00000058214a723e */ /* 0x004fe200000010ff */
[----:B------:R-:W2:Y:S01]  /*b4c0*/  LDSM.16.MT88.4 R24, [R118+0x6400] ;  /* 0x006400007618783b */ /* 0x000ea20000004200 */
[----:B------:R-:W-:-:S04]  /*b4d0*/  FADD.FTZ R88, R88, R89 ;  /* 0x0000005958587221 */ /* 0x000fc80000010000 */
[----:B------:R-:W-:Y:S01]  /*b4e0*/  FADD.FTZ R33, R33, R88 ;  /* 0x0000005821217221 */ /* 0x000fe20000010000 */
[----:B------:R-:W-:Y:S08]  /*b4f0*/  MUFU.EX2 R90, R90 ;  /* 0x0000005a005a7308 */ /* 0x000ff00000000800 */
        /* <DEDUP_REMOVED lines=18> */
[----:B-1----:R-:W-:Y:S01]  /*b620*/  HMMA.16816.F32.BF16 R64, R72, R68, RZ ;  /* 0x000000444840723c */ /* 0x002fe200000418ff */
[----:B------:R-:W1:Y:S01]  /*b630*/  MUFU.EX2 R32, R32 ;  /* 0x0000002000207308 */ /* 0x000e620000000800 */
[----:B-----5:R-:W-:Y:S01]  /*b640*/  F2FP.BF16.F32.PACK_AB R6, R28, R29 ;  /* 0x0000001d1c06723e */ /* 0x020fe200000010ff */
[----:B------:R-:W-:-:S03]  /*b650*/  FADD.FTZ R29, R29, R34 ;  /* 0x000000221d1d7221 */ /* 0x000fc60000010000 */
[C---:B------:R-:W-:Y:S01]  /*b660*/  HMMA.16816.F32.BF16 R68, R72.reuse, R70, RZ ;  /* 0x000000464844723c */ /* 0x040fe200000418ff */
[----:B------:R-:W-:Y:S02]  /*b670*/  FADD.FTZ R28, R28, R29 ;  /* 0x0000001d1c1c7221 */ /* 0x000fe40000010000 */
[----:B------:R-:W-:Y:S03]  /*b680*/  MUFU.EX2 R30, R30 ;  /* 0x0000001e001e7308 */ /* 0x000fe60000000800 */
[C---:B------:R-:W-:Y:S05]  /*b690*/  HMMA.16816.F32.BF16 R80, R72.reuse, R36, RZ ;  /* 0x000000244850723c */ /* 0x040fea00000418ff */
[----:B------:R-:W4:Y:S01]  /*b6a0*/  MUFU.EX2 R3, R3 ;  /* 0x0000000300037308 */ /* 0x000f220000000800 */
[----:B-1----:R-:W-:Y:S01]  /*b6b0*/  F2FP.BF16.F32.PACK_AB R5, R32, R35 ;  /* 0x000000232005723e */ /* 0x002fe200000010ff */
[----:B------:R-:W-:Y:S01]  /*b6c0*/  HMMA.16816.F32.BF16 R40, R72, R44, RZ ;  /* 0x0000002c4828723c */ /* 0x000fe200000418ff */
[----:B------:R-:W-:-:S04]  /*b6d0*/  FADD.FTZ R35, R35, R90 ;  /* 0x0000005a23237221 */ /* 0x000fc80000010000 */
[----:B------:R-:W-:Y:S01]  /*b6e0*/  FADD.FTZ R35, R32, R35 ;  /* 0x0000002320237221 */ /* 0x000fe20000010000 */
[C---:B------:R-:W-:Y:S01]  /*b6f0*/  HMMA.16816.F32.BF16 R36, R72.reuse, R38, RZ ;  /* 0x000000264824723c */ /* 0x040fe200000418ff */
[----:B------:R-:W-:Y:S05]  /*b700*/  MUFU.EX2 R108, R108 ;  /* 0x0000006c006c7308 */ /* 0x000fea0000000800 */
[C---:B------:R-:W-:Y:S01]  /*b710*/  HMMA.16816.F32.BF16 R44, R72.reuse, R46, RZ ;  /* 0x0000002e482c723c */ /* 0x040fe200000418ff */
[----:B----4-:R-:W-:Y:S02]  /*b720*/  F2FP.BF16.F32.PACK_AB R7, R3, R30 ;  /* 0x0000001e0307723e */ /* 0x010fe400000010ff */
[----:B------:R-:W-:Y:S03]  /*b730*/  MUFU.EX2 R137, R137 ;  /* 0x0000008900897308 */ /* 0x000fe60000000800 */
[----:B---3--:R-:W-:Y:S06]  /*b740*/  HMMA.16816.F32.BF16 R76, R72, R16, RZ ;  /* 0x00000010484c723c */ /* 0x008fec00000418ff */
[C---:B------:R-:W-:Y:S01]  /*b750*/  HMMA.16816.F32.BF16 R48, R4.reuse, R12, R48 ;  /* 0x0000000c0430723c */ /* 0x040fe20000041830 */
[----:B------:R-:W-:Y:S05]  /*b760*/  MUFU.EX2 R138, R138 ;  /* 0x0000008a008a7308 */ /* 0x000fea0000000800 */
[C---:B------:R-:W-:Y:S01]  /*b770*/  HMMA.16816.F32.BF16 R52, R4.reuse, R14, R52 ;  /* 0x0000000e0434723c */ /* 0x040fe20000041834 */
[----:B------:R-:W1:Y:S05]  /*b780*/  LDSM.16.MT88.4 R12, [R118+0x8400] ;  /* 0x00840000760c783b */ /* 0x000e6a0000004200 */
[C---:B------:R-:W-:Y:S06]  /*b790*/  HMMA.16816.F32.BF16 R56, R4.reuse, R8, R56 ;  /* 0x000000080438723c */ /* 0x040fec0000041838 */
[----:B------:R-:W-:Y:S01]  /*b7a0*/  HMMA.16816.F32.BF16 R60, R4, R10, R60 ;  /* 0x0000000a043c723c */ /* 0x000fe2000004183c */
[----:B------:R-:W3:Y:S05]  /*b7b0*/  LDSM.16.MT88.4 R8, [R117+0x8400] ;  /* 0x008400007508783b */ /* 0x000eea0000004200 */
[----:B------:R-:W-:Y:S01]  /*b7c0*/  HMMA.16816.F32.BF16 R72, R72, R18, RZ ;  /* 0x000000124848723c */ /* 0x000fe200000418ff */
[----:B------:R-:W-:Y:S05]  /*b7d0*/  LDSM.16.MT88.4 R16, [R118+0x6c00] ;  /* 0x006c00007610783b */ /* 0x000fea0000004200 */
[C---:B--2---:R-:W-:Y:S06]  /*b7e0*/  HMMA.16816.F32.BF16 R80, R4.reuse, R24, R80 ;  /* 0x000000180450723c */ /* 0x044fec0000041850 */
[C---:B------:R-:W-:Y:S01]  /*b7f0*/  HMMA.16816.F32.BF16 R36, R4.reuse, R26, R36 ;  /* 0x0000001a0424723c */ /* 0x040fe20000041824 */
[--C-:B------:R-:W-:Y:S01]  /*b800*/  FFMA.FTZ R25, R113, UR8, -R98.reuse ;  /* 0x0000000871197c23 */ /* 0x100fe20008010862 */
[--C-:B------:R-:W-:Y:S01]  /*b810*/  FFMA.FTZ R24, R111, UR8, -R98.reuse ;  /* 0x000000086f187c23 */ /* 0x100fe20008010862 */
[--C-:B------:R-:W-:Y:S01]  /*b820*/  FFMA.FTZ R111, R102, UR8, -R99.reuse ;  /* 0x00000008666f7c23 */ /* 0x100fe20008010863 */
[--C-:B------:R-:W-:Y:S01]  /*b830*/  FFMA.FTZ R102, R110, UR8, -R99.reuse ;  /* 0x000000086e667c23 */ /* 0x100fe20008010863 */
[--C-:B------:R-:W-:Y:S01]  /*b840*/  FFMA.FTZ R110, R95, UR8, -R98.reuse ;  /* 0x000000085f6e7c23 */ /* 0x100fe20008010862 */
[----:B------:R-:W-:Y:S01]  /*b850*/  HMMA.16816.F32.BF16 R40, R4, R20, R40 ;  /* 0x000000140428723c */ /* 0x000fe20000041828 */
[--C-:B------:R-:W-:Y:S01]  /*b860*/  FFMA.FTZ R27, R112, UR8, -R99.reuse ;  /* 0x00000008701b7c23 */ /* 0x100fe20008010863 */
[----:B------:R-:W-:Y:S01]  /*b870*/  FFMA.FTZ R26, R114, UR8, -R99 ;  /* 0x00000008721a7c23 */ /* 0x000fe20008010863 */
[----:B------:R-:W-:Y:S01]  /*b880*/  MUFU.EX2 R25, R25 ;  /* 0x0000001900197308 */ /* 0x000fe20000000800 */
[----:B------:R-:W-:-:S02]  /*b890*/  FFMA.FTZ R95, R107, UR8, -R98 ;  /* 0x000000086b5f7c23 */ /* 0x000fc40008010862 */
[C---:B-1----:R-:W-:Y:S01]  /*b8a0*/  HMMA.16816.F32.BF16 R64, R4.reuse, R12, R64 ;  /* 0x0000000c0440723c */ /* 0x042fe20000041840 */
[--C-:B------:R-:W-:Y:S01]  /*b8b0*/  FFMA.FTZ R21, R115, UR8, -R98.reuse ;  /* 0x0000000873157c23 */ /* 0x100fe20008010862 */
[--C-:B------:R-:W-:Y:S01]  /*b8c0*/  FFMA.FTZ R20, R131, UR8, -R98.reuse ;  /* 0x0000000883147c23 */ /* 0x100fe20008010862 */
[----:B------:R-:W-:Y:S02]  /*b8d0*/  MOV R131, R101 ;  /* 0x0000006500837202 */ /* 0x000fe40000000f00 */
[----:B------:R-:W-:Y:S01]  /*b8e0*/  MUFU.EX2 R27, R27 ;  /* 0x0000001b001b7308 */ /* 0x000fe20000000800 */
[C---:B------:R-:W-:Y:S01]  /*b8f0*/  HMMA.16816.F32.BF16 R68, R4.reuse, R14, R68 ;  /* 0x0000000e0444723c */ /* 0x040fe20000041844 */
[----:B------:R-:W1:Y:S05]  /*b900*/  LDSM.16.MT88.4 R12, [R118+0x6800] ;  /* 0x00680000760c783b */ /* 0x000e6a0000004200 */
[C---:B------:R-:W-:Y:S01]  /*b910*/  HMMA.16816.F32.BF16 R44, R4.reuse, R22, R44 ;  /* 0x00000016042c723c */ /* 0x040fe2000004182c */
[----:B------:R-:W2:Y:S05]  /*b920*/  MUFU.EX2 R26, R26 ;  /* 0x0000001a001a7308 */ /* 0x000eaa0000000800 */
[C---:B---3--:R-:W-:Y:S01]  /*b930*/  HMMA.16816.F32.BF16 R76, R4.reuse, R8, R76 ;  /* 0x00000008044c723c */ /* 0x048fe2000004184c */
[--C-:B------:R-:W-:Y:S01]  /*b940*/  FFMA.FTZ R23, R116, UR8, -R99.reuse ;  /* 0x0000000874177c23 */ /* 0x100fe20008010863 */
[----:B------:R-:W-:Y:S01]  /*b950*/  FFMA.FTZ R22, R132, UR8, -R99 ;  /* 0x0000000884167c23 */ /* 0x000fe20008010863 */
[----:B------:R-:W3:Y:S01]  /*b960*/  MUFU.EX2 R24, R24 ;  /* 0x0000001800187308 */ /* 0x000ee20000000800 */
[----:B------:R-:W-:Y:S01]  /*b970*/  FFMA.FTZ R99, R103, UR8, -R98 ;  /* 0x0000000867637c23 */ /* 0x000fe20008010862 */
[----:B------:R-:W-:Y:S01]  /*b980*/  MOV R132, R100 ;  /* 0x0000006400847202 */ /* 0x000fe20000000f00 */
[----:B------:R-:W-:Y:S01]  /*b990*/  HMMA.16816.F32.BF16 R72, R4, R10, R72 ;  /* 0x0000000a0448723c */ /* 0x000fe20000041848 */
[----:B------:R-:W4:Y:S04]  /*b9a0*/  LDSM.16.MT88.4 R8, [R117+0x6800] ;  /* 0x006800007508783b */ /* 0x000f280000004200 */
[----:B------:R-:W-:Y:S02]  /*b9b0*/  MUFU.EX2 R23, R23 ;  /* 0x0000001700177308 */ /* 0x000fe40000000800 */
[----:B--2---:R-:W-:Y:S01]  /*b9c0*/  F2FP.BF16.F32.PACK_AB R4, R26, R27 ;  /* 0x0000001b1a04723e */ /* 0x004fe200000010ff */
[----:B------:R-:W-:-:S04]  /*b9d0*/  FADD.FTZ R27, R27, R28 ;  /* 0x0000001c1b1b7221 */ /* 0x000fc80000010000 */
[----:B------:R-:W-:Y:S01]  /*b9e0*/  FADD.FTZ R26, R26, R27 ;  /* 0x0000001b1a1a7221 */ /* 0x000fe20000010000 */
[----:B------:R-:W2:Y:S01]  /*b9f0*/  MUFU.EX2 R22, R22 ;  /* 0x0000001600167308 */ /* 0x000ea20000000800 */
[----:B---3--:R-:W-:-:S07]  /*ba00*/  F2FP.BF16.F32.PACK_AB R5, R24, R25 ;  /* 0x000000191805723e */ /* 0x008fce00000010ff */
[----:B------:R-:W-:Y:S08]  /*ba10*/  MUFU.EX2 R21, R21 ;  /* 0x0000001500157308 */ /* 0x000ff00000000800 */
[----:B------:R-:W3:Y:S01]  /*ba20*/  MUFU.EX2 R20, R20 ;  /* 0x0000001400147308 */ /* 0x000ee20000000800 */
[----:B--2---:R-:W-:-:S07]  /*ba30*/  F2FP.BF16.F32.PACK_AB R6, R22, R23 ;  /* 0x000000171606723e */ /* 0x004fce00000010ff */
[----:B------:R-:W2:Y:S08]  /*ba40*/  MUFU.EX2 R111, R111 ;  /* 0x0000006f006f7308 */ /* 0x000eb00000000800 */
[----:B------:R-:W-:Y:S01]  /*ba50*/  MUFU.EX2 R102, R102 ;  /* 0x0000006600667308 */ /* 0x000fe20000000800 */
[----:B---3--:R-:W-:-:S07]  /*ba60*/  F2FP.BF16.F32.PACK_AB R7, R20, R21 ;  /* 0x000000151407723e */ /* 0x008fce00000010ff */
[C---:B-1----:R-:W-:Y:S01]  /*ba70*/  HMMA.16816.F32.BF16 R80, R4.reuse, R12, R80 ;  /* 0x0000000c0450723c */ /* 0x042fe20000041850 */
[----:B------:R-:W-:Y:S05]  /*ba80*/  MUFU.EX2 R99, R99 ;  /* 0x0000006300637308 */ /* 0x000fea0000000800 */
[C---:B------:R-:W-:Y:S01]  /*ba90*/  HMMA.16816.F32.BF16 R36, R4.reuse, R14, R36 ;  /* 0x0000000e0424723c */ /* 0x040fe20000041824 */
[----:B------:R-:W1:Y:S02]  /*baa0*/  LDSM.16.MT88.4 R12, [R118+0x7800] ;  /* 0x00780000760c783b */ /* 0x000e640000004200 */
[----:B------:R-:W3:Y:S03]  /*bab0*/  MUFU.EX2 R110, R110 ;  /* 0x0000006e006e7308 */ /* 0x000ee60000000800 */
[C---:B----4-:R-:W-:Y:S05]  /*bac0*/  HMMA.16816.F32.BF16 R40, R4.reuse, R8, R40 ;  /* 0x000000080428723c */ /* 0x050fea0000041828 */
[----:B------:R-:W4:Y:S01]  /*bad0*/  MUFU.EX2 R95, R95 ;  /* 0x0000005f005f7308 */ /* 0x000f220000000800 */
[C---:B------:R-:W-:Y:S01]  /*bae0*/  HMMA.16816.F32.BF16 R44, R4.reuse, R10, R44 ;  /* 0x0000000a042c723c */ /* 0x040fe2000004182c */
[----:B------:R-:W5:Y:S05]  /*baf0*/  LDSM.16.MT88.4 R8, [R117+0x7800] ;  /* 0x007800007508783b */ /* 0x000f6a0000004200 */
[C---:B-1----:R-:W-:Y:S06]  /*bb00*/  HMMA.16816.F32.BF16 R48, R4.reuse, R12, R48 ;  /* 0x0000000c0430723c */ /* 0x042fec0000041830 */
[C---:B------:R-:W-:Y:S01]  /*bb10*/  HMMA.16816.F32.BF16 R52, R4.reuse, R14, R52 ;  /* 0x0000000e0434723c */ /* 0x040fe20000041834 */
[----:B------:R-:W1:Y:S05]  /*bb20*/  LDSM.16.MT88.4 R12, [R118+0x8800] ;  /* 0x00880000760c783b */ /* 0x000e6a0000004200 */
[C---:B-----5:R-:W-:Y:S06]  /*bb30*/  HMMA.16816.F32.BF16 R56, R4.reuse, R8, R56 ;  /* 0x000000080438723c */ /* 0x060fec0000041838 */
[C---:B------:R-:W-:Y:S01]  /*bb40*/  HMMA.16816.F32.BF16 R60, R4.reuse, R10, R60 ;  /* 0x0000000a043c723c */ /* 0x040fe2000004183c */
[----:B------:R-:W5:Y:S05]  /*bb50*/  LDSM.16.MT88.4 R8, [R117+0x8800] ;  /* 0x008800007508783b */ /* 0x000f6a0000004200 */
[C---:B-1----:R-:W-:Y:S06]  /*bb60*/  HMMA.16816.F32.BF16 R64, R4.reuse, R12, R64 ;  /* 0x0000000c0440723c */ /* 0x042fec0000041840 */
[C---:B------:R-:W-:Y:S01]  /*bb70*/  HMMA.16816.F32.BF16 R68, R4.reuse, R14, R68 ;  /* 0x0000000e0444723c */ /* 0x040fe20000041844 */
[----:B------:R-:W1:Y:S05]  /*bb80*/  LDSM.16.MT88.4 R12, [R117+0x6c00] ;  /* 0x006c0000750c783b */ /* 0x000e6a0000004200 */
[C---:B-----5:R-:W-:Y:S06]  /*bb90*/  HMMA.16816.F32.BF16 R76, R4.reuse, R8, R76 ;  /* 0x00000008044c723c */ /* 0x060fec000004184c */
[----:B------:R-:W-:Y:S01]  /*bba0*/  HMMA.16816.F32.BF16 R72, R4, R10, R72 ;  /* 0x0000000a0448723c */ /* 0x000fe20000041848 */
[----:B------:R-:W5:Y:S06]  /*bbb0*/  LDSM.16.MT88.4 R8, [R118+0x7c00] ;  /* 0x007c00007608783b */ /* 0x000f6c0000004200 */
[----:B--2---:R-:W-:-:S02]  /*bbc0*/  F2FP.BF16.F32.PACK_AB R4, R111, R108 ;  /* 0x0000006c6f04723e */ /* 0x004fc400000010ff */
[----:B---3--:R-:W-:Y:S02]  /*bbd0*/  F2FP.BF16.F32.PACK_AB R5, R110, R99 ;  /* 0x000000636e05723e */ /* 0x008fe400000010ff */
[----:B------:R-:W-:Y:S02]  /*bbe0*/  F2FP.BF16.F32.PACK_AB R6, R137, R102 ;  /* 0x000000668906723e */ /* 0x000fe400000010ff */
[----:B----4-:R-:W-:-:S07]  /*bbf0*/  F2FP.BF16.F32.PACK_AB R7, R138, R95 ;  /* 0x0000005f8a07723e */ /* 0x010fce00000010ff */
[C---:B------:R-:W-:Y:S06]  /*bc00*/  HMMA.16816.F32.BF16 R80, R4.reuse, R16, R80 ;  /* 0x000000100450723c */ /* 0x040fec0000041850 */
[C---:B------:R-:W-:Y:S01]  /*bc10*/  HMMA.16816.F32.BF16 R36, R4.reuse, R18, R36 ;  /* 0x000000120424723c */ /* 0x040fe20000041824 */
[----:B------:R-:W2:Y:S05]  /*bc20*/  LDSM.16.MT88.4 R16, [R117+0x7c00] ;  /* 0x007c00007510783b */ /* 0x000eaa0000004200 */
[C---:B-1----:R-:W-:Y:S06]  /*bc30*/  HMMA.16816.F32.BF16 R40, R4.reuse, R12, R40 ;  /* 0x0000000c0428723c */ /* 0x042fec0000041828 */
[C---:B------:R-:W-:Y:S01]  /*bc40*/  HMMA.16816.F32.BF16 R44, R4.reuse, R14, R44 ;  /* 0x0000000e042c723c */ /* 0x040fe2000004182c */
[----:B------:R-:W1:Y:S05]  /*bc50*/  LDSM.16.MT88.4 R12, [R118+0x8c00] ;  /* 0x008c0000760c783b */ /* 0x000e6a0000004200 */
[C---:B-----5:R-:W-:Y:S06]  /*bc60*/  HMMA.16816.F32.BF16 R48, R4.reuse, R8, R48 ;  /* 0x000000080430723c */ /* 0x060fec0000041830 */
[C---:B------:R-:W-:Y:S01]  /*bc70*/  HMMA.16816.F32.BF16 R52, R4.reuse, R10, R52 ;  /* 0x0000000a0434723c */ /* 0x040fe20000041834 */
[----:B------:R-:W3:Y:S05]  /*bc80*/  LDSM.16.MT88.4 R8, [R117+0x8c00] ;  /* 0x008c00007508783b */ /* 0x000eea0000004200 */
[C---:B--2---:R-:W-:Y:S06]  /*bc90*/  HMMA.16816.F32.BF16 R56, R4.reuse, R16, R56 ;  /* 0x000000100438723c */ /* 0x044fec0000041838 */
[C---:B------:R-:W-:Y:S06]  /*bca0*/  HMMA.16816.F32.BF16 R60, R4.reuse, R18, R60 ;  /* 0x00000012043c723c */ /* 0x040fec000004183c */
[C---:B-1----:R-:W-:Y:S06]  /*bcb0*/  HMMA.16816.F32.BF16 R64, R4.reuse, R12, R64 ;  /* 0x0000000c0440723c */ /* 0x042fec0000041840 */
[----:B------:R-:W-:Y:S01]  /*bcc0*/  HMMA.16816.F32.BF16 R68, R4, R14, R68 ;  /* 0x0000000e0444723c */ /* 0x000fe20000041844 */
[----:B------:R-:W-:-:S04]  /*bcd0*/  FADD.FTZ R12, R30, R35 ;  /* 0x000000231e0c7221 */ /* 0x000fc80000010000 */
        /* <DEDUP_REMOVED lines=14> */
[----:B------:R-:W-:-:S04]  /*bdc0*/  FADD.FTZ R110, R110, R99 ;  /* 0x000000636e6e7221 */ /* 0x000fc80000010000 */
[----:B------:R-:W-:-:S04]  /*bdd0*/  FADD.FTZ R95, R95, R110 ;  /* 0x0000006e5f5f7221 */ /* 0x000fc80000010000 */
[----:B------:R-:W-:Y:S01]  /*bde0*/  FADD.FTZ R138, R138, R95 ;  /* 0x0000005f8a8a7221 */ /* 0x000fe20000010000 */
[----:B------:R-:W-:Y:S05]  /*bdf0*/  @!P1 BRA `(.L_x_5999) ;  /* 0x0000002400f09947 */ /* 0x000fea0003800000 */
        /* <DEDUP_REMOVED lines=38> */
[----:B------:R-:W-:Y:S02]  /*c060*/  @P5 IADD3 R10, R10, 0x1, RZ ;  /* 0x000000010a0a5810 */ /* 0x000fe40007ffe0ff */
[----:B------:R-:W-:-:S03]  /*c070*/  @P6 VIADD R11, R11, 0x1 ;  /* 0x000000010b0b6836 */ /* 0x000fc60000000000 */
[----:B------:R-:W-:Y:S01]  /*c080*/  IMAD.MOV.U32 R7, RZ, RZ, R10 ;  /* 0x000000ffff077224 */ /* 0x000fe200078e000a */
[----:B------:R-:W-:Y:S02]  /*c090*/  LOP3.LUT R10, RZ, R3, RZ, 0x33, !PT ;  /* 0x00000003ff0a7212 */ /* 0x000fe400078e33ff */
        /* <DEDUP_REMOVED lines=25> */
.L_x_6000:
[----:B------:R-:W1:Y:S02]  /*c230*/  LDC R3, c[0x0][0x250] ;  /* 0x00009400ff037b82 */ /* 0x000e640000000800 */
[----:B-1----:R-:W-:-:S05]  /*c240*/  IMAD.SHL.U32 R131, R3, 0x40, RZ ;  /* 0x0000004003837824 */ /* 0x002fca00078e00ff */
[----:B------:R-:W-:-:S04]  /*c250*/  IADD3 R131, -R131, RZ, RZ ;  /* 0x000000ff83837210 */ /* 0x000fc80007ffe1ff */
[----:B------:R-:W-:-:S07]  /*c260*/  SHF.R.S32.HI R5, RZ, 0x1f, R131 ;  /* 0x0000001fff057819 */ /* 0x000fce0000011483 */
.L_x_6001:
[----:B------:R-:W1:Y:S01]  /*c270*/  LDC R4, c[0x0][0x254] ;  /* 0x00009500ff047b82 */ /* 0x000e620000000800 */
[----:B------:R-:W-:Y:S02]  /*c280*/  LEA R7, P3, R3, R131, 0x5 ;  /* 0x0000008303077211 */ /* 0x000fe400078628ff */
[C---:B------:R-:W-:Y:S02]  /*c290*/  LEA R132, P5, R131.reuse, R100, 0x1 ;  /* 0x0000006483847211 */ /* 0x040fe400078a08ff */
[-C--:B------:R-:W-:Y:S02]  /*c2a0*/  IADD3 R6, P4, R131, R96.reuse, RZ ;  /* 0x0000006083067210 */ /* 0x080fe40007f9e0ff */
[----:B------:R-:W-:Y:S02]  /*c2b0*/  IADD3 R96, P1, R7, R96, RZ ;  /* 0x0000006007607210 */ /* 0x000fe40007f3e0ff */
[----:B------:R-:W-:-:S05]  /*c2c0*/  LEA.HI.X R131, R131, R101, R5, 0x1, P5 ;  /* 0x0000006583837211 */ /* 0x000fca00028f0c05 */
[----:B------:R-:W-:-:S05]  /*c2d0*/  IMAD.MOV.U32 R133, RZ, RZ, R131 ;  /* 0x000000ffff857224 */ /* 0x000fca00078e0083 */
        /* <DEDUP_REMOVED lines=11> */
[----:B------:R-:W-:Y:S01]  /*c390*/  LEA.HI.X R9, R3, R131, R4, 0x6, P3 ;  /* 0x0000008303097211 */ /* 0x000fe200018f3404 */
[----:B------:R-:W-:Y:S01]  /*c3a0*/  IMAD.MOV.U32 R3, RZ, RZ, 0x20 ;  /* 0x00000020ff037424 */ /* 0x000fe200078e00ff */
[----:B------:R-:W-:Y:S01]  /*c3b0*/  LEA.HI.X R11, R96, UR11, R7, 0x1, P1 ;  /* 0x0000000b600b7c11 */ /* 0x000fe200088f0c07 */
[----:B------:R-:W-:Y:S03]  /*c3c0*/  LDGSTS.E.BYPASS.LTC128B.128 [R124+0x7000], desc[UR6][R16.64+0x40] ;  /* 0x07000040107c7fae */ /* 0x000fe6000b901d46 */
[----:B------:R-:W-:Y:S01]  /*c3d0*/  SEL R3, R3, 0xffffffe0, !P0 ;  /* 0xffffffe003037807 */ /* 0x000fe20004000000 */
[----:B------:R1:W-:Y:S04]  /*c3e0*/  LDGSTS.E.BYPASS.LTC128B.128 [R124+0x8000], desc[UR6][R16.64+0x80] ;  /* 0x08000080107c7fae */ /* 0x0003e8000b901d46 */
[----:B------:R-:W-:Y:S01]  /*c3f0*/  LDGSTS.E.BYPASS.LTC128B.128 [R124+0x6800], desc[UR6][R8.64] ;  /* 0x06800000087c7fae */ /* 0x000fe2000b901d46 */
[----:B------:R-:W-:-:S03]  /*c400*/  IMAD.IADD R3, R120, 0x1, R3 ;  /* 0x0000000178037824 */ /* 0x000fc600078e0203 */
[----:B------:R-:W-:Y:S04]  /*c410*/  LDGSTS.E.BYPASS.LTC128B.128 [R124+0x7800], desc[UR6][R10.64+0x40] ;  /* 0x078000400a7c7fae */ /* 0x000fe8000b901d46 */
[----:B------:R2:W-:Y:S04]  /*c420*/  LDGSTS.E.BYPASS.LTC128B.128 [R124+0x8800], desc[UR6][R10.64+0x80] ;  /* 0x088000800a7c7fae */ /* 0x0005e8000b901d46 */
[----:B------:R-:W-:Y:S04]  /*c430*/  LDSM.16.M88.4 R92, [R121] ;  /* 0x00000000795c783b */ /* 0x000fe80000000200 */
[----:B------:R-:W3:Y:S04]  /*c440*/  LDSM.16.M88.4 R20, [R120+0x3400] ;  /* 0x003400007814783b */ /* 0x000ee80000000200 */
[----:B------:R-:W1:Y:S04]  /*c450*/  LDSM.16.M88.4 R12, [R120+0x3800] ;  /* 0x00380000780c783b */ /* 0x000e680000000200 */
[----:B------:R-:W4:Y:S04]  /*c460*/  LDSM.16.M88.4 R28, [R120+0x3000] ;  /* 0x00300000781c783b */ /* 0x000f280000000200 */
[----:B------:R-:W2:Y:S04]  /*c470*/  LDSM.16.M88.4 R96, [R120+0x3c00] ;  /* 0x003c00007860783b */ /* 0x000ea80000000200 */
[----:B------:R-:W-:Y:S04]  /*c480*/  LDSM.16.M88.4 R88, [R119] ;  /* 0x000000007758783b */ /* 0x000fe80000000200 */
[----:B------:R-:W5:Y:S04]  /*c490*/  LDSM.16.M88.4 R84, [R3+0x3400] ;  /* 0x003400000354783b */ /* 0x000f680000000200 */
[----:B------:R-:W5:Y:S04]  /*c4a0*/  LDSM.16.M88.4 R32, [R3+0x3800] ;  /* 0x003800000320783b */ /* 0x000f680000000200 */
[----:B------:R-:W5:Y:S04]  /*c4b0*/  LDSM.16.M88.4 R100, [R3+0x3000] ;  /* 0x003000000364783b */ /* 0x000f680000000200 */
[----:B------:R-:W0:Y:S01]  /*c4c0*/  LDGDEPBAR ;  /* 0x00000000000079af */ /* 0x000e220000000000 */
[C---:B---3--:R-:W-:Y:S06]  /*c4d0*/  HMMA.16816.F32.BF16 R24, R92.reuse, R20, RZ ;  /* 0x000000145c18723c */ /* 0x048fec00000418ff */
[C---:B-1----:R-:W-:Y:S06]  /*c4e0*/  HMMA.16816.F32.BF16 R16, R92.reuse, R12, RZ ;  /* 0x0000000c5c10723c */ /* 0x042fec00000418ff */
[C---:B------:R-:W-:Y:S06]  /*c4f0*/  HMMA.16816.F32.BF16 R20, R92.reuse, R22, RZ ;  /* 0x000000165c14723c */ /* 0x040fec00000418ff */
[C---:B------:R-:W-:Y:S06]  /*c500*/  HMMA.16816.F32.BF16 R12, R92.reuse, R14, RZ ;  /* 0x0000000e5c0c723c */ /* 0x040fec00000418ff */
[C---:B----4-:R-:W-:Y:S06]  /*c510*/  HMMA.16816.F32.BF16 R4, R92.reuse, R28, RZ ;  /* 0x0000001c5c04723c */ /* 0x050fec00000418ff */
[C---:B------:R-:W-:Y:S06]  /*c520*/  HMMA.16816.F32.BF16 R28, R92.reuse, R30, RZ ;  /* 0x0000001e5c1c723c */ /* 0x040fec00000418ff */
[C---:B--2---:R-:W-:Y:S06]  /*c530*/  HMMA.16816.F32.BF16 R8, R92.reuse, R96, RZ ;  /* 0x000000605c08723c */ /* 0x044fec00000418ff */
        /* <DEDUP_REMOVED lines=29> */
[----:B------:R1:W4:Y:S05]  /*c710*/  LDSM.16.M88.4 R88, [R3+0x4c00] ;  /* 0x004c00000358783b */ /* 0x00032a0000000200 */
[C---:B--2---:R-:W-:Y:S06]  /*c720*/  HMMA.16816.F32.BF16 R24, R96.reuse, R84, R24 ;  /* 0x000000546018723c */ /* 0x044fec0000041818 */
[C---:B------:R-:W-:Y:S01]  /*c730*/  HMMA.16816.F32.BF16 R20, R96.reuse, R86, R20 ;  /* 0x000000566014723c */ /* 0x040fe20000041814 */
[----:B------:R-:W-:Y:S05]  /*c740*/  LDSM.16.M88.4 R84, [R121+0x2000] ;  /* 0x002000007954783b */ /* 0x000fea0000000200 */
[C---:B---3--:R-:W-:Y:S06]  /*c750*/  HMMA.16816.F32.BF16 R16, R96.reuse, R32, R16 ;  /* 0x000000206010723c */ /* 0x048fec0000041810 */
[C---:B------:R-:W-:Y:S01]  /*c760*/  HMMA.16816.F32.BF16 R12, R96.reuse, R34, R12 ;  /* 0x00000022600c723c */ /* 0x040fe2000004180c */
[----:B------:R-:W2:Y:S01]  /*c770*/  LDSM.16.M88.4 R32, [R120+0x5000] ;  /* 0x005000007820783b */ /* 0x000ea20000000200 */
[----:B-1----:R-:W1:Y:S04]  /*c780*/  S2R R3, SR_TID.X ;  /* 0x0000000000037919 */ /* 0x002e680000002100 */
[C---:B----4-:R-:W-:Y:S06]  /*c790*/  HMMA.16816.F32.BF16 R8, R96.reuse, R88, R8 ;  /* 0x000000586008723c */ /* 0x050fec0000041808 */
[----:B------:R-:W-:Y:S01]  /*c7a0*/  HMMA.16816.F32.BF16 R92, R96, R90, R92 ;  /* 0x0000005a605c723c */ /* 0x000fe2000004185c */
[----:B------:R-:W3:Y:S04]  /*c7b0*/  LDSM.16.M88.4 R96, [R120+0x5400] ;  /* 0x005400007860783b */ /* 0x000ee80000000200 */
[----:B------:R-:W4:Y:S01]  /*c7c0*/  LDSM.16.M88.4 R88, [R120+0x5800] ;  /* 0x005800007858783b */ /* 0x000f220000000200 */
[----:B-1----:R-:W-:Y:S01]  /*c7d0*/  IMAD.SHL.U32 R3, R3, 0x2, RZ ;  /* 0x0000000203037824 */ /* 0x002fe200078e00ff */
        /* <DEDUP_REMOVED lines=16> */
[----:B---3--:R-:W-:Y:S01]  /*c8e0*/  HMMA.16816.F32.BF16 R16, R96, R32, R16 ;  /* 0x000000206010723c */ /* 0x008fe20000041810 */
[----:B------:R-:W-:-:S05]  /*c8f0*/  LOP3.LUT R84, R3, 0x6, RZ, 0xc0, !PT ;  /* 0x0000000603547812 */ /* 0x000fca00078ec0ff */
[----:B------:R-:W-:Y:S01]  /*c900*/  IMAD R3, R135, 0x40, R84 ;  /* 0x0000004087037824 */ /* 0x000fe200078e0254 */
[C---:B------:R-:W-:Y:S03]  /*c910*/  HMMA.16816.F32.BF16 R12, R96.reuse, R34, R12 ;  /* 0x00000022600c723c */ /* 0x040fe6000004180c */
[C---:B------:R-:W-:Y:S02]  /*c920*/  VIADD R32, R3.reuse, 0x1 ;  /* 0x0000000103207836 */ /* 0x040fe40000000000 */
[C---:B------:R-:W-:Y:S01]  /*c930*/  VIADD R85, R3.reuse, 0x8 ;  /* 0x0000000803557836 */ /* 0x040fe20000000000 */
[----:B------:R-:W-:Y:S01]  /*c940*/  HMMA.16816.F32.BF16 R20, R96, R86, R20 ;  /* 0x000000566014723c */ /* 0x000fe20000041814 */
[----:B------:R-:W-:Y:S01]  /*c950*/  VIADD R84, R3, 0x9 ;  /* 0x0000000903547836 */ /* 0x000fe20000000000 */
[C---:B------:R-:W-:Y:S02]  /*c960*/  ISETP.GE.AND P6, PT, R32.reuse, R104, PT ;  /* 0x000000682000720c */ /* 0x040fe40003fc6270 */
[----:B------:R-:W-:-:S02]  /*c970*/  ISETP.GE.AND P1, PT, R32, R105, PT ;  /* 0x000000692000720c */ /* 0x000fc40003f26270 */
[----:B------:R1:W2:Y:S01]  /*c980*/  LDSM.16.M88.4 R32, [R106+0x5c00] ;  /* 0x005c00006a20783b */ /* 0x0002a20000000200 */
[----:B------:R-:W-:Y:S01]  /*c990*/  ISETP.GE.AND P5, PT, R85, R104, PT ;  /* 0x000000685500720c */ /* 0x000fe20003fa6270 */
[----:B------:R-:W-:Y:S01]  /*c9a0*/  VIADD R86, R3, 0x11 ;  /* 0x0000001103567836 */ /* 0x000fe20000000000 */
[----:B------:R-:W-:Y:S01]  /*c9b0*/  ISETP.GE.AND P3, PT, R85, R105, PT ;  /* 0x000000695500720c */ /* 0x000fe20003f66270 */
[----:B------:R-:W-:Y:S01]  /*c9c0*/  VIADD R85, R3, 0x10 ;  /* 0x0000001003557836 */ /* 0x000fe20000000000 */
[----:B------:R-:W-:Y:S01]  /*c9d0*/  FSEL R5, R5, -INF , !P6 ;  /* 0xff80000005057808 */ /* 0x000fe20007000000 */
[----:B------:R-:W-:-:S04]  /*c9e0*/  DEPBAR.LE SB0, 0x0 ;  /* 0x000080000000791a */ /* 0x000fc80000000000 */
[----:B------:R-:W-:Y:S01]  /*c9f0*/  BAR.SYNC.DEFER_BLOCKING 0x0 ;  /* 0x0000000000007b1d */ /* 0x000fe20000010000 */
[CC--:B------:R-:W-:Y:S02]  /*ca00*/  ISETP.GE.AND P4, PT, R84.reuse, R104.reuse, PT ;  /* 0x000000685400720c */ /* 0x0c0fe40003f86270 */
[-C--:B------:R-:W-:Y:S02]  /*ca10*/  ISETP.GE.AND P6, PT, R84, R105.reuse, PT ;  /* 0x000000695400720c */ /* 0x080fe40003fc6270 */
[----:B------:R-:W-:Y:S02]  /*ca20*/  FSEL R84, R7, -INF , !P1 ;  /* 0xff80000007547808 */ /* 0x000fe40004800000 */
[----:B------:R-:W-:Y:S02]  /*ca30*/  FSEL R7, R28, -INF , !P5 ;  /* 0xff8000001c077808 */ /* 0x000fe40006800000 */
[C---:B------:R-:W-:Y:S02]  /*ca40*/  ISETP.GE.AND P5, PT, R85.reuse, R105, PT ;  /* 0x000000695500720c */ /* 0x040fe40003fa6270 */
[----:B------:R-:W-:Y:S01]  /*ca50*/  ISETP.GE.AND P1, PT, R85, R104, PT ;  /* 0x000000685500720c */ /* 0x000fe20003f26270 */
[----:B------:R-:W-:Y:S01]  /*ca60*/  VIADD R85, R3, 0x18 ;  /* 0x0000001803557836 */ /* 0x000fe20000000000 */
[----:B------:R-:W-:-:S02]  /*ca70*/  FSEL R29, R29, -INF , !P4 ;  /* 0xff8000001d1d7808 */ /* 0x000fc40006000000 */
[----:B------:R-:W-:Y:S01]  /*ca80*/  FSEL R28, R31, -INF , !P6 ;  /* 0xff8000001f1c7808 */ /* 0x000fe20007000000 */
[C---:B------:R-:W-:Y:S01]  /*ca90*/  VIADD R31, R3.reuse, 0x19 ;  /* 0x00000019031f7836 */ /* 0x040fe20000000000 */
[----:B-1----:R-:W-:Y:S01]  /*caa0*/  FSEL R106, R26, -INF , !P5 ;  /* 0xff8000001a6a7808 */ /* 0x002fe20006800000 */
[C---:B------:R-:W-:Y:S01]  /*cab0*/  VIADD R26, R3.reuse, 0x20 ;  /* 0x00000020031a7836 */ /* 0x040fe20000000000 */
[----:B------:R-:W-:Y:S02]  /*cac0*/  ISETP.GE.AND P4, PT, R86, R105, PT ;  /* 0x000000695600720c */ /* 0x000fe40003f86270 */
[----:B------:R-:W-:Y:S02]  /*cad0*/  FSEL R30, R30, -INF , !P3 ;  /* 0xff8000001e1e7808 */ /* 0x000fe40005800000 */
[----:B------:R-:W-:Y:S01]  /*cae0*/  FSEL R103, R24, -INF , !P1 ;  /* 0xff80000018677808 */ /* 0x000fe20004800000 */
[----:B------:R-:W-:Y:S01]  /*caf0*/  VIADD R24, R3, 0x21 ;  /* 0x0000002103187836 */ /* 0x000fe20000000000 */
[----:B------:R-:W-:-:S02]  /*cb00*/  FSEL R140, R27, -INF , !P4 ;  /* 0xff8000001b8c7808 */ /* 0x000fc40006000000 */
[-C--:B------:R-:W-:Y:S02]  /*cb10*/  ISETP.GE.AND P3, PT, R86, R104.reuse, PT ;  /* 0x000000685600720c */ /* 0x080fe40003f66270 */
[-C--:B------:R-:W-:Y:S01]  /*cb20*/  ISETP.GE.AND P6, PT, R85, R104.reuse, PT ;  /* 0x000000685500720c */ /* 0x080fe20003fc6270 */
[C---:B--2---:R-:W-:Y:S01]  /*cb30*/  HMMA.16816.F32.BF16 R8, R96.reuse, R32, R8 ;  /* 0x000000206008723c */ /* 0x044fe20000041808 */
[-C--:B------:R-:W-:Y:S02]  /*cb40*/  ISETP.GE.AND P5, PT, R31, R104.reuse, PT ;  /* 0x000000681f00720c */ /* 0x080fe40003fa6270 */
[----:B------:R-:W-:Y:S02]  /*cb50*/  ISETP.GE.AND P4, PT, R26, R104, PT ;  /* 0x000000681a00720c */ /* 0x000fe40003f86270 */
[----:B------:R-:W-:Y:S01]  /*cb60*/  ISETP.GE.AND P1, PT, R85, R105, PT ;  /* 0x000000695500720c */ /* 0x000fe20003f26270 */
[----:B------:R-:W-:Y:S01]  /*cb70*/  HMMA.16816.F32.BF16 R32, R96, R34, R92 ;  /* 0x000000226020723c */ /* 0x000fe2000004185c */
[----:B------:R-:W-:-:S02]  /*cb80*/  FSEL R107, R25, -INF , !P3 ;  /* 0xff800000196b7808 */ /* 0x000fc40005800000 */
[----:B------:R-:W-:Y:S01]  /*cb90*/  FSEL R109, R20, -INF , !P6 ;  /* 0xff800000146d7808 */ /* 0x000fe20007000000 */
[----:B------:R-:W-:Y:S01]  /*cba0*/  VIADD R20, R3, 0x28 ;  /* 0x0000002803147836 */ /* 0x000fe20000000000 */
[----:B------:R-:W-:Y:S01]  /*cbb0*/  FSEL R139, R21, -INF , !P5 ;  /* 0xff800000158b7808 */ /* 0x000fe20006800000 */
[C---:B------:R-:W-:Y:S01]  /*cbc0*/  VIADD R21, R3.reuse, 0x29 ;  /* 0x0000002903157836 */ /* 0x040fe20000000000 */
[----:B------:R-:W-:Y:S01]  /*cbd0*/  FSEL R111, R16, -INF , !P4 ;  /* 0xff800000106f7808 */ /* 0x000fe20006000000 */
[----:B------:R-:W-:Y:S01]  /*cbe0*/  VIADD R16, R3, 0x30 ;  /* 0x0000003003107836 */ /* 0x000fe20000000000 */
[-C--:B------:R-:W-:Y:S02]  /*cbf0*/  ISETP.GE.AND P3, PT, R31, R105.reuse, PT ;  /* 0x000000691f00720c */ /* 0x080fe40003f66270 */
[----:B------:R-:W-:Y:S02]  /*cc00*/  ISETP.GE.AND P5, PT, R24, R105, PT ;  /* 0x000000691800720c */ /* 0x000fe40003fa6270 */
[----:B------:R-:W-:-:S02]  /*cc10*/  FSEL R110, R22, -INF , !P1 ;  /* 0xff800000166e7808 */ /* 0x000fc40004800000 */
[-C--:B------:R-:W-:Y:S02]  /*cc20*/  ISETP.GE.AND P1, PT, R24, R104.reuse, PT ;  /* 0x000000681800720c */ /* 0x080fe40003f26270 */
[----:B------:R-:W-:Y:S02]  /*cc30*/  FSEL R136, R23, -INF , !P3 ;  /* 0xff80000017887808 */ /* 0x000fe40005800000 */
[----:B------:R-:W-:Y:S02]  /*cc40*/  FSEL R134, R19, -INF , !P5 ;  /* 0xff80000013867808 */ /* 0x000fe40006800000 */
[----:B------:R-:W-:Y:S02]  /*cc50*/  ISETP.GE.AND P6, PT, R26, R105, PT ;  /* 0x000000691a00720c */ /* 0x000fe40003fc6270 */
[-C--:B------:R-:W-:Y:S02]  /*cc60*/  ISETP.GE.AND P3, PT, R20, R104.reuse, PT ;  /* 0x000000681400720c */ /* 0x080fe40003f66270 */
[----:B------:R-:W-:-:S02]  /*cc70*/  ISETP.GE.AND P5, PT, R16, R104, PT ;  /* 0x000000681000720c */ /* 0x000fc40003fa6270 */
[----:B------:R-:W-:Y:S01]  /*cc80*/  FSEL R113, R17, -INF , !P1 ;  /* 0xff80000011717808 */ /* 0x000fe20004800000 */
[----:B------:R-:W-:Y:S01]  /*cc90*/  VIADD R17, R3, 0x31 ;  /* 0x0000003103117836 */ /* 0x000fe20000000000 */
[----:B------:R-:W-:Y:S02]  /*cca0*/  FSEL R112, R18, -INF , !P6 ;  /* 0xff80000012707808 */ /* 0x000fe40007000000 */
[----:B------:R-:W-:Y:S02]  /*ccb0*/  ISETP.GE.AND P1, PT, R21, R105, PT ;  /* 0x000000691500720c */ /* 0x000fe40003f26270 */
[----:B------:R-:W-:Y:S02]  /*ccc0*/  FSEL R115, R12, -INF , !P3 ;  /* 0xff8000000c737808 */ /* 0x000fe40005800000 */
[----:B------:R-:W-:Y:S01]  /*ccd0*/  FSEL R95, R8, -INF , !P5 ;  /* 0xff800000085f7808 */ /* 0x000fe20006800000 */
[----:B------:R-:W-:Y:S01]  /*cce0*/  VIADD R8, R3, 0x38 ;  /* 0x0000003803087836 */ /* 0x000fe20000000000 */
[----:B------:R-:W-:-:S02]  /*ccf0*/  ISETP.GE.AND P6, PT, R21, R104, PT ;  /* 0x000000681500720c */ /* 0x000fc40003fc6270 */
[-C--:B------:R-:W-:Y:S02]  /*cd00*/  ISETP.GE.AND P3, PT, R16, R105.reuse, PT ;  /* 0x000000691000720c */ /* 0x080fe40003f66270 */
[----:B------:R-:W-:Y:S02]  /*cd10*/  FSEL R116, R15, -INF , !P1 ;  /* 0xff8000000f747808 */ /* 0x000fe40004800000 */
[----:B------:R-:W-:Y:S02]  /*cd20*/  FSEL R133, R13, -INF , !P6 ;  /* 0xff8000000d857808 */ /* 0x000fe40007000000 */
[C---:B------:R-:W-:Y:S02]  /*cd30*/  ISETP.GE.AND P1, PT, R3.reuse, R104, PT ;  /* 0x000000680300720c */ /* 0x040fe40003f26270 */
[C---:B------:R-:W-:Y:S01]  /*cd40*/  ISETP.GE.AND P5, PT, R3.reuse, R105, PT ;  /* 0x000000690300720c */ /* 0x040fe20003fa6270 */
[----:B------:R-:W-:Y:S01]  /*cd50*/  VIADD R3, R3, 0x39 ;  /* 0x0000003903037836 */ /* 0x000fe20000000000 */
[----:B------:R-:W-:-:S02]  /*cd60*/  FSEL R94, R10, -INF , !P3 ;  /* 0xff8000000a5e7808 */ /* 0x000fc40005800000 */
[-C--:B------:R-:W-:Y:S02]  /*cd70*/  ISETP.GE.AND P6, PT, R17, R105.reuse, PT ;  /* 0x000000691100720c */ /* 0x080fe40003fc6270 */
[-C--:B------:R-:W-:Y:S02]  /*cd80*/  ISETP.GE.AND P3, PT, R8, R104.reuse, PT ;  /* 0x000000680800720c */ /* 0x080fe40003f66270 */
[----:B------:R-:W-:Y:S02]  /*cd90*/  FSEL R93, R11, -INF , !P6 ;  /* 0xff8000000b5d7808 */ /* 0x000fe40007000000 */
[----:B------:R-:W-:Y:S02]  /*cda0*/  FSEL R100, R32, -INF , !P3 ;  /* 0xff80000020647808 */ /* 0x000fe40005800000 */
[C---:B------:R-:W-:Y:S02]  /*cdb0*/  ISETP.GE.AND P6, PT, R3.reuse, R104, PT ;  /* 0x000000680300720c */ /* 0x040fe40003fc6270 */
[----:B------:R-:W-:-:S02]  /*cdc0*/  ISETP.GE.AND P3, PT, R3, R105, PT ;  /* 0x000000690300720c */ /* 0x000fc40003f66270 */
[----:B------:R-:W-:Y:S02]  /*cdd0*/  FSEL R3, R4, -INF , !P1 ;  /* 0xff80000004037808 */ /* 0x000fe40004800000 */
[----:B------:R-:W-:Y:S02]  /*cde0*/  ISETP.GT.AND P1, PT, R135, R122, PT ;  /* 0x0000007a8700720c */ /* 0x000fe40003f24270 */
[----:B------:R-:W-:Y:S02]  /*cdf0*/  ISETP.GE.AND P4, PT, R20, R105, PT ;  /* 0x000000691400720c */ /* 0x000fe40003f86270 */
[----:B------:R-:W-:Y:S02]  /*ce00*/  FSEL R6, R6, -INF , !P5 ;  /* 0xff80000006067808 */ /* 0x000fe40006800000 */
[----:B------:R-:W-:Y:S02]  /*ce10*/  FSEL R114, R14, -INF , !P4 ;  /* 0xff8000000e727808 */ /* 0x000fe40006000000 */
[----:B------:R-:W-:-:S02]  /*ce20*/  ISETP.GE.AND P4, PT, R17, R104, PT ;  /* 0x000000681100720c */ /* 0x000fc40003f86270 */
[----:B------:R-:W-:Y:S02]  /*ce30*/  FSEL R101, R33, -INF , !P6 ;  /* 0xff80000021657808 */ /* 0x000fe40007000000 */
[----:B------:R-:W-:Y:S02]  /*ce40*/  FSEL R97, R9, -INF , !P4 ;  /* 0xff80000009617808 */ /* 0x000fe40006000000 */
[----:B------:R-:W-:Y:S02]  /*ce50*/  ISETP.GE.AND P4, PT, R8, R105, PT ;  /* 0x000000690800720c */ /* 0x000fe40003f86270 */
[----:B------:R-:W-:Y:S02]  /*ce60*/  FSEL R98, R35, -INF , !P3 ;  /* 0xff80000023627808 */ /* 0x000fe40005800000 */
[----:B------:R-:W-:Y:S01]  /*ce70*/  FSEL R96, R34, -INF , !P4 ;  /* 0xff80000022607808 */ /* 0x000fe20006000000 */
[----:B------:R-:W-:Y:S08]  /*ce80*/  @!P1 BRA `(.L_x_6002) ;  /* 0x0000000400489947 */ /* 0x000ff00003800000 */
        /* <DEDUP_REMOVED lines=63> */
.L_x_6003:
[----:B------:R-:W1:Y:S02]  /*d280*/  LDC R4, c[0x0][0x248] ;  /* 0x00009200ff047b82 */ /* 0x000e640000000800 */
[----:B-1----:R-:W-:-:S05]  /*d290*/  IMAD.SHL.U32 R9, R4, 0x40, RZ ;  /* 0x0000004004097824 */ /* 0x002fca00078e00ff */
[----:B------:R-:W-:-:S04]  /*d2a0*/  IADD3 R9, -R9, RZ, RZ ;  /* 0x000000ff09097210 */ /* 0x000fc80007ffe1ff */
[----:B------:R-:W-:-:S07]  /*d2b0*/  SHF.R.S32.HI R10, RZ, 0x1f, R9 ;  /* 0x0000001fff0a7819 */ /* 0x000fce0000011409 */
.L_x_6004:
[----:B------:R-:W1:Y:S01]  /*d2c0*/  LDC R8, c[0x0][0x24c] ;  /* 0x00009300ff087b82 */ /* 0x000e620000000800 */
[----:B------:R-:W-:-:S04]  /*d2d0*/  LEA R128, P1, R9, R128, 0x1 ;  /* 0x0000008009807211 */ /* 0x000fc800078208ff */
[----:B------:R-:W-:Y:S02]  /*d2e0*/  LEA.HI.X R129, R9, R129, R10, 0x1, P1 ;  /* 0x0000008109817211 */ /* 0x000fe400008f0c0a */
[----:B------:R-:W-:-:S03]  /*d2f0*/  LEA R10, P1, R4, R128, 0x6 ;  /* 0x00000080040a7211 */ /* 0x000fc600078230ff */
[----:B------:R-:W-:Y:S01]  /*d300*/  @!PT LDS RZ, [RZ] ;  /* 0x00000000fffff984 */ /* 0x000fe20000000800 */
[----:B------:R-:W-:Y:S01]  /*d310*/  @!PT LDS RZ, [RZ] ;  /* 0x00000000fffff984 */ /* 0x000fe20000000800 */
[----:B------:R-:W-:Y:S01]  /*d320*/  @!PT LDS RZ, [RZ] ;  /* 0x00000000fffff984 */ /* 0x000fe20000000800 */
[----:B------:R2:W-:Y:S04]  /*d330*/  LDGSTS.E.BYPASS.LTC128B.128 [R124+0x3000], desc[UR6][R128.64] ;  /* 0x03000000807c7fae */ /* 0x0005e8000b901d46 */
[----:B------:R2:W-:Y:S04]  /*d340*/  LDGSTS.E.BYPASS.LTC128B.128 [R124+0x4000], desc[UR6][R128.64+0x40] ;  /* 0x04000040807c7fae */ /* 0x0005e8000b901d46 */
[----:B------:R2:W-:Y:S01]  /*d350*/  LDGSTS.E.BYPASS.LTC128B.128 [R124+0x5000], desc[UR6][R128.64+0x80] ;  /* 0x05000080807c7fae */ /* 0x0005e2000b901d46 */
[----:B-1----:R-:W-:-:S05]  /*d360*/  LEA.HI.X R11, R4, R129, R8, 0x6, P1 ;  /* 0x00000081040b7211 */ /* 0x002fca00008f3408 */
[----:B------:R2:W-:Y:S04]  /*d370*/  LDGSTS.E.BYPASS.LTC128B.128 [R124+0x3800], desc[UR6][R10.64] ;  /* 0x038000000a7c7fae */ /* 0x0005e8000b901d46 */
[----:B------:R2:W-:Y:S04]  /*d380*/  LDGSTS.E.BYPASS.LTC128B.128 [R124+0x4800], desc[UR6][R10.64+0x40] ;  /* 0x048000400a7c7fae */ /* 0x0005e8000b901d46 */
[----:B------:R2:W-:Y:S04]  /*d390*/  LDGSTS.E.BYPASS.LTC128B.128 [R124+0x5800], desc[UR6][R10.64+0x80] ;  /* 0x058000800a7c7fae */ /* 0x0005e8000b901d46 */
[----:B------:R-:W0:Y:S02]  /*d3a0*/  LDGDEPBAR ;  /* 0x00000000000079af */ /* 0x000e240000000000 */
.L_x_6002:
        /* <DEDUP_REMOVED lines=89> */
[----:B------:R-:W-:Y:S01]  /*d940*/  FFMA.FTZ R100, R101, UR8, -R102 ;  /* 0x0000000865647c23 */ /* 0x000fe20008010866 */
        /* <DEDUP_REMOVED lines=52> */
[----:B------:R-:W4:Y:S01]  /*dc90*/  LDSM.16.MT88.4 R52, [R117+0x8000] ;  /* 0x008000007534783b */ /* 0x000f220000004200 */
[----:B------:R-:W-:Y:S01]  /*dca0*/  FMUL.FTZ R69, R69, R92 ;  /* 0x0000005c45457220 */ /* 0x000fe20000410000 */
[-C--:B------:R-:W-:Y:S01]  /*dcb0*/  FMUL.FTZ R70, R70, R0.reuse ;  /* 0x0000000046467220 */ /* 0x080fe20000410000 */
[----:B------:R-:W-:Y:S01]  /*dcc0*/  FMUL.FTZ R71, R71, R0 ;  /* 0x0000000047477220 */ /* 0x000fe20000410000 */
[-C--:B------:R-:W-:Y:S01]  /*dcd0*/  FMUL.FTZ R48, R76, R92.reuse ;  /* 0x0000005c4c307220 */ /* 0x080fe20000410000 */
[----:B------:R-:W-:Y:S01]  /*dce0*/  MUFU.EX2 R104, R104 ;  /* 0x0000006800687308 */ /* 0x000fe20000000800 */
[C---:B------:R-:W-:Y:S01]  /*dcf0*/  HMMA.16816.F32.BF16 R16, R4.reuse, R20, R16 ;  /* 0x000000140410723c */ /* 0x040fe20000041810 */
        /* <DEDUP_REMOVED lines=9> */
[----:B------:R-:W-:Y:S01]  /*dd90*/  LDSM.16.MT88.4 R56, [R117+0x6400] ;  /* 0x006400007538783b */ /* 0x000fe20000004200 */
[----:B------:R-:W-:Y:S01]  /*dda0*/  FFMA.FTZ R90, R137, R92, R90 ;  /* 0x0000005c895a7223 */ /* 0x000fe2000001005a */
[----:B------:R-:W-:Y:S01]  /*ddb0*/  FFMA.FTZ R91, R138, R0, R91 ;  /* 0x000000008a5b7223 */ /* 0x000fe2000001005b */
[-C--:B------:R-:W-:Y:S01]  /*ddc0*/  FMUL.FTZ R44, R64, R92.reuse ;  /* 0x0000005c402c7220 */ /* 0x080fe20000410000 */
[----:B------:R-:W-:Y:S01]  /*ddd0*/  FMUL.FTZ R45, R65, R92 ;  /* 0x0000005c412d7220 */ /* 0x000fe20000410000 */
[----:B------:R-:W-:Y:S01]  /*dde0*/  MUFU.EX2 R106, R106 ;  /* 0x0000006a006a7308 */ /* 0x000fe20000000800 */
[-C--:B------:R-:W-:Y:S01]  /*ddf0*/  FMUL.FTZ R46, R66, R0.reuse ;  /* 0x00000000422e7220 */ /* 0x080fe20000410000 */
[----:B-1----:R-:W-:Y:S01]  /*de00*/  HMMA.16816.F32.BF16 R32, R4, R36, R32 ;  /* 0x000000240420723c */ /* 0x002fe20000041820 */
[----:B------:R-:W-:Y:S01]  /*de10*/  FMUL.FTZ R47, R67, R0 ;  /* 0x00000000432f7220 */ /* 0x000fe20000410000 */
[----:B------:R-:W-:Y:S01]  /*de20*/  FADD.FTZ R87, R87, R90 ;  /* 0x0000005a57577221 */ /* 0x000fe20000010000 */
[----:B------:R-:W-:Y:S01]  /*de30*/  LDSM.16.MT88.4 R64, [R118+0x7400] ;  /* 0x007400007640783b */ /* 0x000fe20000004200 */
[----:B------:R-:W-:-:S02]  /*de40*/  FADD.FTZ R84, R84, R91 ;  /* 0x0000005b54547221 */ /* 0x000fc40000010000 */
[C---:B------:R-:W-:Y:S01]  /*de50*/  HMMA.16816.F32.BF16 R36, R4.reuse, R38, R60 ;  /* 0x000000260424723c */ /* 0x040fe2000004183c */
[----:B------:R-:W1:Y:S01]  /*de60*/  LDSM.16.MT88.4 R60, [R118+0x6400] ;  /* 0x00640000763c783b */ /* 0x000e620000004200 */
[----:B------:R-:W5:Y:S01]  /*de70*/  MUFU.EX2 R105, R105 ;  /* 0x0000006900697308 */ /* 0x000f620000000800 */
[----:B------:R-:W-:Y:S01]  /*de80*/  FADD.FTZ R86, R86, R87 ;  /* 0x0000005756567221 */ /* 0x000fe20000010000 */
[----:B------:R-:W-:Y:S02]  /*de90*/  FADD.FTZ R3, R3, R84 ;  /* 0x0000005403037221 */ /* 0x000fe40000010000 */
[C---:B---3--:R-:W-:Y:S01]  /*dea0*/  HMMA.16816.F32.BF16 R44, R4.reuse, R40, R44 ;  /* 0x00000028042c723c */ /* 0x048fe2000004182c */
[----:B------:R-:W-:Y:S01]  /*deb0*/  FADD.FTZ R85, R85, R86 ;  /* 0x0000005655557221 */ /* 0x000fe20000010000 */
[----:B------:R-:W-:Y:S02]  /*dec0*/  FADD.FTZ R3, R2, R3 ;  /* 0x0000000302037221 */ /* 0x000fe40000010000 */
[----:B------:R-:W-:Y:S02]  /*ded0*/  MUFU.EX2 R110, R110 ;  /* 0x0000006e006e7308 */ /* 0x000fe40000000800 */
[C---:B------:R-:W-:Y:S01]  /*dee0*/  HMMA.16816.F32.BF16 R40, R4.reuse, R42, R68 ;  /* 0x0000002a0428723c */ /* 0x040fe20000041844 */
[----:B------:R-:W-:Y:S05]  /*def0*/  LDSM.16.MT88.4 R68, [R118+0x8800] ;  /* 0x008800007644783b */ /* 0x000fea0000004200 */
[----:B------:R-:W3:Y:S01]  /*df00*/  MUFU.EX2 R109, R109 ;  /* 0x0000006d006d7308 */ /* 0x000ee20000000800 */
[C---:B----4-:R-:W-:Y:S06]  /*df10*/  HMMA.16816.F32.BF16 R48, R4.reuse, R52, R48 ;  /* 0x000000340430723c */ /* 0x050fec0000041830 */
[----:B------:R-:W-:Y:S01]  /*df20*/  HMMA.16816.F32.BF16 R4, R4, R54, R72 ;  /* 0x000000360404723c */ /* 0x000fe20000041848 */
[----:B--2---:R-:W-:Y:S01]  /*df30*/  F2FP.BF16.F32.PACK_AB R52, R107, R108 ;  /* 0x0000006c6b34723e */ /* 0x004fe200000010ff */
[----:B------:R-:W-:Y:S01]  /*df40*/  MUFU.EX2 R139, R139 ;  /* 0x0000008b008b7308 */ /* 0x000fe20000000800 */
[----:B-----5:R-:W-:Y:S01]  /*df50*/  F2FP.BF16.F32.PACK_AB R53, R105, R106 ;  /* 0x0000006a6935723e */ /* 0x020fe200000010ff */
[----:B------:R-:W-:Y:S01]  /*df60*/  FADD.FTZ R108, R108, R85 ;  /* 0x000000556c6c7221 */ /* 0x000fe20000010000 */
[----:B------:R-:W-:-:S02]  /*df70*/  FADD.FTZ R106, R106, R3 ;  /* 0x000000036a6a7221 */ /* 0x000fc40000010000 */
[----:B------:R-:W-:Y:S01]  /*df80*/  F2FP.BF16.F32.PACK_AB R54, R103, R104 ;  /* 0x000000686736723e */ /* 0x000fe200000010ff */
[----:B------:R-:W-:Y:S01]  /*df90*/  FADD.FTZ R107, R107, R108 ;  /* 0x0000006c6b6b7221 */ /* 0x000fe20000010000 */
[----:B------:R-:W-:Y:S01]  /*dfa0*/  FADD.FTZ R105, R105, R106 ;  /* 0x0000006a69697221 */ /* 0x000fe20000010000 */
[----:B---3--:R-:W-:Y:S01]  /*dfb0*/  F2FP.BF16.F32.PACK_AB R55, R109, R110 ;  /* 0x0000006e6d37723e */ /* 0x008fe200000010ff */
[----:B------:R-:W-:Y:S01]  /*dfc0*/  MUFU.EX2 R140, R140 ;  /* 0x0000008c008c7308 */ /* 0x000fe20000000800 */
[----:B------:R-:W-:Y:S01]  /*dfd0*/  FADD.FTZ R0, R104, R107 ;  /* 0x0000006b68007221 */ /* 0x000fe20000010000 */
[----:B------:R-:W-:-:S03]  /*dfe0*/  FADD.FTZ R2, R110, R105 ;  /* 0x000000696e027221 */ /* 0x000fc60000010000 */
[----:B------:R-:W-:Y:S01]  /*dff0*/  FADD.FTZ R0, R103, R0 ;  /* 0x0000000067007221 */ /* 0x000fe20000010000 */
[C---:B-1----:R-:W-:Y:S01]  /*e000*/  HMMA.16816.F32.BF16 R8, R52.reuse, R60, R8 ;  /* 0x0000003c3408723c */ /* 0x042fe20000041808 */
        /* <DEDUP_REMOVED lines=8> */
[----:B------:R-:W3:Y:S04]  /*e090*/  MUFU.EX2 R115, R115 ;  /* 0x0000007300737308 */ /* 0x000ee80000000800 */
[C---:B------:R-:W-:Y:S04]  /*e0a0*/  HMMA.16816.F32.BF16 R24, R52.reuse, R64, R24 ;  /* 0x000000403418723c */ /* 0x040fe80000041818 */
[----:B------:R-:W4:Y:S02]  /*e0b0*/  MUFU.EX2 R134, R134 ;  /* 0x0000008600867308 */ /* 0x000f240000000800 */
[----:B------:R-:W-:Y:S01]  /*e0c0*/  HMMA.16816.F32.BF16 R28, R52, R66, R28 ;  /* 0x00000042341c723c */ /* 0x000fe2000004181c */
[----:B------:R-:W5:Y:S05]  /*e0d0*/  LDSM.16.MT88.4 R64, [R117+0x8400] ;  /* 0x008400007540783b */ /* 0x000f6a0000004200 */
[----:B------:R-:W-:Y:S01]  /*e0e0*/  MUFU.EX2 R112, R112 ;  /* 0x0000007000707308 */ /* 0x000fe20000000800 */
[----:B---3--:R-:W-:Y:S01]  /*e0f0*/  FADD.FTZ R3, R115, R2 ;  /* 0x0000000273037221 */ /* 0x008fe20000010000 */
[----:B------:R-:W-:-:S06]  /*e100*/  MOV R2, R89 ;  /* 0x0000005900027202 */ /* 0x000fcc0000000f00 */
[----:B------:R-:W-:Y:S01]  /*e110*/  MUFU.EX2 R113, R113 ;  /* 0x0000007100717308 */ /* 0x000fe20000000800 */
[----:B----4-:R-:W-:Y:S01]  /*e120*/  FADD.FTZ R3, R134, R3 ;  /* 0x0000000386037221 */ /* 0x010fe20000010000 */
[C---:B-1----:R-:W-:Y:S06]  /*e130*/  HMMA.16816.F32.BF16 R32, R52.reuse, R60, R32 ;  /* 0x0000003c3420723c */ /* 0x042fec0000041820 */
[----:B------:R-:W-:Y:S01]  /*e140*/  MUFU.EX2 R95, R95 ;  /* 0x0000005f005f7308 */ /* 0x000fe20000000800 */
        /* <DEDUP_REMOVED lines=8> */
[----:B------:R-:W4:Y:S01]  /*e1d0*/  MUFU.EX2 R100, R100 ;  /* 0x0000006400647308 */ /* 0x000f220000000800 */
[----:B------:R-:W-:Y:S01]  /*e1e0*/  HMMA.16816.F32.BF16 R4, R52, R66, R4 ;  /* 0x000000423404723c */ /* 0x000fe20000041804 */
[----:B------:R-:W5:Y:S01]  /*e1f0*/  LDSM.16.MT88.4 R64, [R117+0x6800] ;  /* 0x006800007540783b */ /* 0x000f620000004200 */
[----:B--2---:R-:W-:-:S05]  /*e200*/  F2FP.BF16.F32.PACK_AB R72, R114, R95 ;  /* 0x0000005f7248723e */ /* 0x004fca00000010ff */
[----:B------:R-:W-:Y:S01]  /*e210*/  F2FP.BF16.F32.PACK_AB R52, R140, R139 ;  /* 0x0000008b8c34723e */ /* 0x000fe200000010ff */
[----:B------:R-:W-:Y:S01]  /*e220*/  MUFU.EX2 R94, R94 ;  /* 0x0000005e005e7308 */ /* 0x000fe20000000800 */
[----:B------:R-:W-:Y:S01]  /*e230*/  F2FP.BF16.F32.PACK_AB R53, R134, R115 ;  /* 0x000000738635723e */ /* 0x000fe200000010ff */
[----:B------:R-:W-:Y:S01]  /*e240*/  FADD.FTZ R139, R139, R0 ;  /* 0x000000008b8b7221 */ /* 0x000fe20000010000 */
[----:B------:R-:W-:Y:S02]  /*e250*/  F2FP.BF16.F32.PACK_AB R54, R136, R111 ;  /* 0x0000006f8836723e */ /* 0x000fe400000010ff */
[----:B------:R-:W-:Y:S01]  /*e260*/  F2FP.BF16.F32.PACK_AB R55, R113, R112 ;  /* 0x000000707137723e */ /* 0x000fe200000010ff */
[----:B------:R-:W-:Y:S01]  /*e270*/  FADD.FTZ R140, R140, R139 ;  /* 0x0000008b8c8c7221 */ /* 0x000fe20000010000 */
[----:B------:R-:W-:Y:S01]  /*e280*/  FADD.FTZ R112, R112, R3 ;  /* 0x0000000370707221 */ /* 0x000fe20000010000 */
[----:B------:R-:W2:Y:S01]  /*e290*/  MUFU.EX2 R93, R93 ;  /* 0x0000005d005d7308 */ /* 0x000ea20000000800 */
[----:B----4-:R-:W-:Y:S01]  /*e2a0*/  F2FP.BF16.F32.PACK_AB R74, R100, R97 ;  /* 0x00000061644a723e */ /* 0x010fe200000010ff */
[----:B------:R-:W-:Y:S01]  /*e2b0*/  FADD.FTZ R111, R111, R140 ;  /* 0x0000008c6f6f7221 */ /* 0x000fe20000010000 */
[----:B------:R-:W-:Y:S01]  /*e2c0*/  FADD.FTZ R113, R113, R112 ;  /* 0x0000007071717221 */ /* 0x000fe20000010000 */
[----:B-1----:R-:W-:Y:S01]  /*e2d0*/  HMMA.16816.F32.BF16 R8, R52, R60, R8 ;  /* 0x0000003c3408723c */ /* 0x002fe20000041808 */
[----:B------:R-:W-:Y:S01]  /*e2e0*/  MOV R0, R88 ;  /* 0x0000005800007202 */ /* 0x000fe20000000f00 */
[----:B------:R-:W-:-:S02]  /*e2f0*/  FADD.FTZ R136, R136, R111 ;  /* 0x0000006f88887221 */ /* 0x000fc40000010000 */
[----:B------:R-:W-:Y:S02]  /*e300*/  MUFU.EX2 R96, R96 ;  /* 0x0000006000607308 */ /* 0x000fe40000000800 */
[----:B------:R-:W-:Y:S01]  /*e310*/  HMMA.16816.F32.BF16 R12, R52, R62, R12 ;  /* 0x0000003e340c723c */ /* 0x000fe2000004180c */
[----:B------:R-:W1:Y:S01]  /*e320*/  LDSM.16.MT88.4 R60, [R117+0x7800] ;  /* 0x00780000753c783b */ /* 0x000e620000004200 */
[----:B------:R-:W-:-:S04]  /*e330*/  FADD.FTZ R95, R95, R136 ;  /* 0x000000885f5f7221 */ /* 0x000fc80000010000 */
[C---:B---3--:R-:W-:Y:S01]  /*e340*/  HMMA.16816.F32.BF16 R24, R52.reuse, R56, R24 ;  /* 0x000000383418723c */ /* 0x048fe20000041818 */
[----:B------:R-:W3:Y:S01]  /*e350*/  MUFU.EX2 R99, R99 ;  /* 0x0000006300637308 */ /* 0x000ee20000000800 */
[C---:B--2---:R-:W-:Y:S01]  /*e360*/  F2FP.BF16.F32.PACK_AB R73, R93.reuse, R94 ;  /* 0x0000005e5d49723e */ /* 0x044fe200000010ff */
[----:B------:R-:W-:Y:S01]  /*e370*/  FADD.FTZ R94, R94, R113 ;  /* 0x000000715e5e7221 */ /* 0x000fe20000010000 */
[----:B------:R-:W-:Y:S02]  /*e380*/  FADD.FTZ R114, R114, R95 ;  /* 0x0000005f72727221 */ /* 0x000fe40000010000 */
[----:B------:R-:W-:Y:S01]  /*e390*/  HMMA.16816.F32.BF16 R28, R52, R58, R28 ;  /* 0x0000003a341c723c */ /* 0x000fe2000004181c */
[----:B------:R-:W2:Y:S01]  /*e3a0*/  LDSM.16.MT88.4 R56, [R117+0x8800] ;  /* 0x008800007538783b */ /* 0x000ea20000004200 */
[----:B------:R-:W-:Y:S01]  /*e3b0*/  FADD.FTZ R93, R93, R94 ;  /* 0x0000005e5d5d7221 */ /* 0x000fe20000010000 */
[----:B------:R-:W-:-:S03]  /*e3c0*/  FADD.FTZ R97, R97, R114 ;  /* 0x0000007261617221 */ /* 0x000fc60000010000 */
[----:B-----5:R-:W-:Y:S01]  /*e3d0*/  HMMA.16816.F32.BF16 R16, R52, R64, R16 ;  /* 0x000000403410723c */ /* 0x020fe20000041810 */
[----:B------:R-:W-:-:S05]  /*e3e0*/  FADD.FTZ R137, R100, R97 ;  /* 0x0000006164897221 */ /* 0x000fca0000010000 */
[----:B------:R-:W-:Y:S01]  /*e3f0*/  HMMA.16816.F32.BF16 R20, R52, R66, R20 ;  /* 0x000000423414723c */ /* 0x000fe20000041814 */
[----:B---3--:R-:W-:Y:S01]  /*e400*/  F2FP.BF16.F32.PACK_AB R75, R99, R96 ;  /* 0x00000060634b723e */ /* 0x008fe200000010ff */
[----:B------:R-:W-:-:S04]  /*e410*/  FADD.FTZ R96, R96, R93 ;  /* 0x0000005d60607221 */ /* 0x000fc80000010000 */
[----:B------:R-:W-:Y:S01]  /*e420*/  HMMA.16816.F32.BF16 R64, R52, R68, R44 ;  /* 0x000000443440723c */ /* 0x000fe2000004182c */
[----:B------:R-:W3:Y:S01]  /*e430*/  LDSM.16.MT88.4 R44, [R117+0x6c00] ;  /* 0x006c0000752c783b */ /* 0x000ee20000004200 */
[----:B------:R-:W-:-:S04]  /*e440*/  FADD.FTZ R138, R99, R96 ;  /* 0x00000060638a7221 */ /* 0x000fc80000010000 */
[C---:B------:R-:W-:Y:S06]  /*e450*/  HMMA.16816.F32.BF16 R68, R52.reuse, R70, R40 ;  /* 0x000000463444723c */ /* 0x040fec0000041828 */
        /* <DEDUP_REMOVED lines=8> */
[C---:B------:R-:W-:Y:S06]  /*e4e0*/  HMMA.16816.F32.BF16 R44, R72.reuse, R46, R20 ;  /* 0x0000002e482c723c */ /* 0x040fec0000041814 */
[C---:B-1----:R-:W-:Y:S01]  /*e4f0*/  HMMA.16816.F32.BF16 R80, R72.reuse, R36, R8 ;  /* 0x000000244850723c */ /* 0x042fe20000041808 */
[----:B------:R-:W1:Y:S05]  /*e500*/  LDSM.16.MT88.4 R8, [R118+0x8c00] ;  /* 0x008c00007608783b */ /* 0x000e6a0000004200 */
[C---:B------:R-:W-:Y:S01]  /*e510*/  HMMA.16816.F32.BF16 R36, R72.reuse, R38, R12 ;  /* 0x000000264824723c */ /* 0x040fe2000004180c */
[----:B------:R-:W4:Y:S05]  /*e520*/  LDSM.16.MT88.4 R12, [R117+0x7c00] ;  /* 0x007c0000750c783b */ /* 0x000f2a0000004200 */
[C---:B--2---:R-:W-:Y:S06]  /*e530*/  HMMA.16816.F32.BF16 R48, R72.reuse, R52, R24 ;  /* 0x000000344830723c */ /* 0x044fec0000041818 */
[C---:B------:R-:W-:Y:S06]  /*e540*/  HMMA.16816.F32.BF16 R52, R72.reuse, R54, R28 ;  /* 0x000000364834723c */ /* 0x040fec000004181c */
[C---:B---3--:R-:W-:Y:S06]  /*e550*/  HMMA.16816.F32.BF16 R76, R72.reuse, R16, R76 ;  /* 0x00000010484c723c */ /* 0x048fec000004184c */
[C---:B-1----:R-:W-:Y:S06]  /*e560*/  HMMA.16816.F32.BF16 R64, R72.reuse, R8, R64 ;  /* 0x000000084840723c */ /* 0x042fec0000041840 */
[C---:B----4-:R-:W-:Y:S06]  /*e570*/  HMMA.16816.F32.BF16 R56, R72.reuse, R12, R32 ;  /* 0x0000000c4838723c */ /* 0x050fec0000041820 */
[C---:B------:R-:W-:Y:S06]  /*e580*/  HMMA.16816.F32.BF16 R60, R72.reuse, R14, R60 ;  /* 0x0000000e483c723c */ /* 0x040fec000004183c */
[C---:B------:R-:W-:Y:S06]  /*e590*/  HMMA.16816.F32.BF16 R68, R72.reuse, R10, R68 ;  /* 0x0000000a4844723c */ /* 0x040fec0000041844 */
[----:B------:R-:W-:-:S15]  /*e5a0*/  HMMA.16816.F32.BF16 R72, R72, R18, R4 ;  /* 0x000000124848723c */ /* 0x000fde0000041804 */
[----:B------:R-:W-:-:S09]  /*e5b0*/  NOP ;  /* 0x0000000000007918 */ /* 0x000fd20000000000 */
.L_x_5999:
[----:B------:R-:W-:-:S13]  /*e5c0*/  ISETP.GT.AND P1, PT, R135, R122, PT ;  /* 0x0000007a8700720c */ /* 0x000fda0003f24270 */
[----:B------:R-:W-:Y:S05]  /*e5d0*/  @!P1 BRA `(.L_x_6005) ;  /* 0x0000002000a49947 */ /* 0x000fea0003800000 */
[----:B------:R-:W-:Y:S01]  /*e5e0*/  ULDC.64 UR4, c[0x0][0x250] ;  /* 0x0000940000047ab9 */ /* 0x000fe20000000a00 */
[----:B------:R-:W-:Y:S01]  /*e5f0*/  IMAD.MOV.U32 R5, RZ, RZ, 0x20 ;  /* 0x00000020ff057424 */ /* 0x000fe200078e00ff */
[----:B------:R-:W-:Y:S01]  /*e600*/  ULEA UR9, -UR4, URZ, 0x6 ;  /* 0x0000003f04097291 */ /* 0x000fe2000f8e313f */
[----:B------:R-:W-:Y:S01]  /*e610*/  MOV R3, R0 ;  /* 0x0000000000037202 */ /* 0x000fe20000000f00 */
[----:B------:R-:W-:Y:S01]  /*e620*/  USHF.L.U64.HI UR10, UR4, 0x5, UR5 ;  /* 0x00000005040a7899 */ /* 0x000fe20008010205 */
[----:B------:R-:W-:Y:S01]  /*e630*/  IMAD.MOV.U32 R85, RZ, RZ, R2 ;  /* 0x000000ffff557224 */ /* 0x000fe200078e0002 */
[----:B------:R-:W-:Y:S01]  /*e640*/  USHF.L.U32 UR11, UR4, 0x5, URZ ;  /* 0x00000005040b7899 */ /* 0x000fe2000800063f */
[----:B------:R-:W-:Y:S01]  /*e650*/  SEL R5, R5, 0xffffffe0, !P0 ;  /* 0xffffffe005057807 */ /* 0x000fe20004000000 */
[----:B------:R-:W-:Y:S01]  /*e660*/  USHF.R.S32.HI UR4, URZ, 0x1f, UR9 ;  /* 0x0000001f3f047899 */ /* 0x000fe20008011409 */
[----:B------:R-:W-:Y:S01]  /*e670*/  MOV R136, UR9 ;  /* 0x0000000900887c02 */ /* 0x000fe20008000f00 */
[----:B------:R-:W-:Y:S01]  /*e680*/  ULDC UR8, c[0x0][0x248] ;  /* 0x0000920000087ab9 */ /* 0x000fe20000000800 */
[----:B------:R-:W-:Y:S01]  /*e690*/  IADD3 R116, R5, 0x3000, R120 ;  /* 0x0000300005747810 */ /* 0x000fe20007ffe078 */
[----:B------:R-:W-:-:S02]  /*e6a0*/  ULEA UR5, -UR8, URZ, 0x6 ;  /* 0x0000003f08057291 */ /* 0x000fc4000f8e313f */
[----:B------:R-:W-:Y:S01]  /*e6b0*/  USHF.L.U64.HI UR10, UR11, 0x1, UR10 ;  /* 0x000000010b0a7899 */ /* 0x000fe2000801020a */
[----:B------:R-:W-:Y:S01]  /*e6c0*/  IMAD.U32 R134, RZ, RZ, UR4 ;  /* 0x00000004ff867e24 */ /* 0x000fe2000f8e00ff */
[----:B------:R-:W-:Y:S02]  /*e6d0*/  USHF.R.S32.HI UR8, URZ, 0x1f, UR5 ;  /* 0x0000001f3f087899 */ /* 0x000fe40008011405 */
[----:B------:R-:W-:Y:S01]  /*e6e0*/  USHF.L.U32 UR11, UR11, 0x1, URZ ;  /* 0x000000010b0b7899 */ /* 0x000fe2000800063f */
[----:B------:R-:W-:-:S11]  /*e6f0*/  ULDC UR4, c[0x0][0x2ec] ;  /* 0x0000bb0000047ab9 */ /* 0x000fd60000000800 */
.L_x_6009:
        /* <DEDUP_REMOVED lines=67> */
.L_x_6006:
[C---:B------:R-:W-:Y:S04]  /*eb30*/  LEA R132, P0, R8.reuse, R132, 0x1 ;  /* 0x0000008408847211 */ /* 0x040fe800078008ff */
[----:B------:R-:W-:Y:S02]  /*eb40*/  LEA.HI.X R131, R8, R131, R0, 0x1, P0 ;  /* 0x0000008308837211 */ /* 0x000fe400000f0c00 */
[----:B------:R-:W-:Y:S03]  /*eb50*/  IADD3 R86, P0, R132, UR11, RZ ;  /* 0x0000000b84567c10 */ /* 0x000fe6000ff1e0ff */
[----:B------:R-:W-:Y:S01]  /*eb60*/  IMAD.MOV.U32 R133, RZ, RZ, R131 ;  /* 0x000000ffff857224 */ /* 0x000fe200078e0083 */
[----:B------:R-:W-:Y:S02]  /*eb70*/  IADD3.X R87, R131, UR10, RZ, P0, !PT ;  /* 0x0000000a83577c10 */ /* 0x000fe400087fe4ff */
[----:B------:R-:W-:Y:S02]  /*eb80*/  ISETP.GT.AND P0, PT, R135, R122, PT ;  /* 0x0000007a8700720c */ /* 0x000fe40003f04270 */
        /* <DEDUP_REMOVED lines=130> */
[----:B------:R-:W-:Y:S11]  /*f3b0*/  ISETP.GE.U32.AND P6, PT, R88, R2, PT ;  /* 0x000000025800720c */ /* 0x000ff60003fc6070 */
[----:B------:R-:W-:Y:S02]  /*f3c0*/  @P5 IADD3 R90, R90, 0x1, RZ ;  /* 0x000000015a5a5810 */ /* 0x000fe40007ffe0ff */
[----:B------:R-:W-:Y:S03]  /*f3d0*/  @P6 VIADD R92, R92, 0x1 ;  /* 0x000000015c5c6836 */ /* 0x000fe60000000000 */
[----:B------:R-:W-:Y:S02]  /*f3e0*/  @!P0 IMAD.MOV R90, RZ, RZ, -R90 ;  /* 0x000000ffff5a8224 */ /* 0x000fe400078e0a5a */
[----:B------:R-:W-:Y:S03]  /*f3f0*/  @!P3 IADD3 R92, -R92, RZ, RZ ;  /* 0x000000ff5c5cb210 */ /* 0x000fe60007ffe1ff */
[C---:B------:R-:W-:Y:S02]  /*f400*/  SEL R89, R95.reuse, R90, !P1 ;  /* 0x0000005a5f597207 */ /* 0x040fe40004800000 */
[----:B------:R-:W-:Y:S01]  /*f410*/  SEL R95, R95, R92, !P1 ;  /* 0x0000005c5f5f7207 */ /* 0x000fe20004800000 */
[----:B------:R-:W2:Y:S01]  /*f420*/  LDC.64 R90, c[0x0][0x248] ;  /* 0x00009200ff5a7b82 */ /* 0x000ea20000000a00 */
        /* <DEDUP_REMOVED lines=20> */
.L_x_6008:
[C---:B------:R-:W-:Y:S04]  /*f570*/  LEA R128, P0, R92.reuse, R128, 0x1 ;  /* 0x000000805c807211 */ /* 0x040fe800078008ff */
[----:B------:R-:W-:Y:S02]  /*f580*/  LEA.HI.X R129, R92, R129, R91, 0x1, P0 ;  /* 0x000000815c817211 */ /* 0x000fe400000f0c5b */
[C---:B-1----:R-:W-:Y:S03]  /*f590*/  LEA R88, P0, R86.reuse, R128, 0x6 ;  /* 0x0000008056587211 */ /* 0x042fe600078030ff */
[----:B------:R-:W-:Y:S01]  /*f5a0*/  @!PT LDS RZ, [RZ] ;  /* 0x00000000fffff984 */ /* 0x000fe20000000800 */
[----:B------:R-:W-:Y:S01]  /*f5b0*/  @!PT LDS RZ, [RZ] ;  /* 0x00000000fffff984 */ /* 0x000fe20000000800 */
[----:B------:R-:W-:Y:S01]  /*f5c0*/  @!PT LDS RZ, [RZ] ;  /* 0x00000000fffff984 */ /* 0x000fe20000000800 */
[----:B------:R1:W-:Y:S01]  /*f5d0*/  LDGSTS.E.BYPASS.LTC128B.128 [R124+0x3000], desc[UR6][R128.64] ;  /* 0x03000000807c7fae */ /* 0x0003e2000b901d46 */
[----:B------:R-:W-:Y:S03]  /*f5e0*/  LEA.HI.X R89, R86, R129, R87, 0x6, P0 ;  /* 0x0000008156597211 */ /* 0x000fe600000f3457 */
[----:B------:R1:W-:Y:S04]  /*f5f0*/  LDGSTS.E.BYPASS.LTC128B.128 [R124+0x4000], desc[UR6][R128.64+0x40] ;  /* 0x04000040807c7fae */ /* 0x0003e8000b901d46 */
[----:B------:R1:W-:Y:S04]  /*f600*/  LDGSTS.E.BYPASS.LTC128B.128 [R124+0x5000], desc[UR6][R128.64+0x80] ;  /* 0x05000080807c7fae */ /* 0x0003e8000b901d46 */
[----:B------:R1:W-:Y:S04]  /*f610*/  LDGSTS.E.BYPASS.LTC128B.128 [R124+0x3800], desc[UR6][R88.64] ;  /* 0x03800000587c7fae */ /* 0x0003e8000b901d46 */
[----:B------:R1:W-:Y:S04]  /*f620*/  LDGSTS.E.BYPASS.LTC128B.128 [R124+0x4800], desc[UR6][R88.64+0x40] ;  /* 0x04800040587c7fae */ /* 0x0003e8000b901d46 */
[----:B------:R1:W-:Y:S04]  /*f630*/  LDGSTS.E.BYPASS.LTC128B.128 [R124+0x5800], desc[UR6][R88.64+0x80] ;  /* 0x05800080587c7fae */ /* 0x0003e8000b901d46 */
[----:B------:R-:W0:Y:S02]  /*f640*/  LDGDEPBAR ;  /* 0x00000000000079af */ /* 0x000e240000000000 */
.L_x_6007:
        /* <DEDUP_REMOVED lines=69> */
[----:B------:R-:W-:Y:S01]  /*faa0*/  LDSM.16.MT88.4 R24, [R117+0x7800] ;  /* 0x007800007518783b */ /* 0x000fe20000004200 */
        /* <DEDUP_REMOVED lines=64> */
[----:B------:R-:W-:Y:S01]  /*feb0*/  FMUL.FTZ R75, R3, R75 ;  /* 0x0000004b034b7220 */ /* 0x000fe20000410000 */
[----:B------:R-:W-:Y:S01]  /*fec0*/  LDSM.16.MT88.4 R28, [R118+0x6c00] ;  /* 0x006c0000761c783b */ /* 0x000fe20000004200 */
[----:B------:R-:W-:Y:S01]  /*fed0*/  FFMA.FTZ R99, R84, R137, R99 ;  /* 0x0000008954637223 */ /* 0x000fe20000010063 */
[----:B------:R-:W-:Y:S01]  /*fee0*/  ISETP.GT.AND P0, PT, R135, R122, PT ;  /* 0x0000007a8700720c */ /* 0x000fe20003f04270 */
[----:B------:R-:W-:Y:S01]  /*fef0*/  FFMA.FTZ R98, R3, R138, R98 ;  /* 0x0000008a03627223 */ /* 0x000fe20000010062 */
[----:B------:R-:W-:Y:S03]  /*ff00*/  MOV R85, R2 ;  /* 0x0000000200557202 */ /* 0x000fe60000000f00 */
[----:B------:R-:W-:Y:S01]  /*ff10*/  MUFU.EX2 R101, R101 ;  /* 0x0000006500657308 */ /* 0x000fe20000000800 */
[----:B------:R-:W-:Y:S04]  /*ff20*/  FADD.FTZ R99, R87, R99 ;  /* 0x0000006357637221 */ /* 0x000fe80000010000 */
[----:B------:R-:W-:Y:S05]  /*ff30*/  FADD.FTZ R96, R96, R99 ;  /* 0x0000006360607221 */ /* 0x000fea0000010000 */
[----:B------:R-:W2:Y:S01]  /*ff40*/  MUFU.EX2 R102, R102 ;  /* 0x0000006600667308 */ /* 0x000ea20000000800 */
[----:B---3--:R-:W-:Y:S01]  /*ff50*/  F2FP.BF16.F32.PACK_AB R83, R7, R6 ;  /* 0x000000060753723e */ /* 0x008fe200000010ff */
[----:B------:R-:W-:Y:S06]  /*ff60*/  FADD.FTZ R96, R5, R96 ;  /* 0x0000006005607221 */ /* 0x000fec0000010000 */
        /* <DEDUP_REMOVED lines=12> */
[C---:B---3--:R-:W-:Y:S09]  /*10030*/  HMMA.16816.F32.BF16 R48, R80.reuse, R88, R48 ;  /* 0x000000585030723c */ /* 0x048ff20000041830 */
[----:B------:R-:W-:Y:S01]  /*10040*/  MUFU.EX2 R110, R110 ;  /* 0x0000006e006e7308 */ /* 0x000fe20000000800 */
[C---:B------:R-:W-:Y:S01]  /*10050*/  HMMA.16816.F32.BF16 R52, R80.reuse, R90, R52 ;  /* 0x0000005a5034723c */ /* 0x040fe20000041834 */
[----:B------:R-:W3:Y:S08]  /*10060*/  LDSM.16.MT88.4 R88, [R118+0x8000] ;  /* 0x008000007658783b */ /* 0x000ef00000004200 */
[----:B------:R-:W-:Y:S01]  /*10070*/  MUFU.EX2 R111, R111 ;  /* 0x0000006f006f7308 */ /* 0x000fe20000000800 */
[C---:B-1----:R-:W-:Y:S06]  /*10080*/  HMMA.16816.F32.BF16 R56, R80.reuse, R92, R56 ;  /* 0x0000005c5038723c */ /* 0x042fec0000041838 */
[C---:B------:R-:W-:Y:S01]  /*10090*/  HMMA.16816.F32.BF16 R60, R80.reuse, R94, R60 ;  /* 0x0000005e503c723c */ /* 0x040fe2000004183c */
[----:B------:R-:W1:Y:S02]  /*100a0*/  LDSM.16.MT88.4 R92, [R117+0x8000] ;  /* 0x00800000755c783b */ /* 0x000e640000004200 */
[----:B------:R-:W-:Y:S10]  /*100b0*/  MUFU.EX2 R112, R112 ;  /* 0x0000007000707308 */ /* 0x000ff40000000800 */
[----:B------:R-:W-:Y:S10]  /*100c0*/  MUFU.EX2 R113, R113 ;  /* 0x0000007100717308 */ /* 0x000ff40000000800 */
[----:B------:R-:W-:Y:S01]  /*100d0*/  MUFU.EX2 R114, R114 ;  /* 0x0000007200727308 */ /* 0x000fe20000000800 */
[C---:B---3--:R-:W-:Y:S09]  /*100e0*/  HMMA.16816.F32.BF16 R64, R80.reuse, R88, R64 ;  /* 0x000000585040723c */ /* 0x048ff20000041840 */
[----:B------:R3:W-:Y:S01]  /*100f0*/  MUFU.EX2 R88, R103 ;  /* 0x0000006700587308 */ /* 0x0007e20000000800 */
[C---:B------:R-:W-:Y:S03]  /*10100*/  HMMA.16816.F32.BF16 R68, R80.reuse, R90, R68 ;  /* 0x0000005a5044723c */ /* 0x040fe60000041844 */
[--C-:B------:R-:W-:Y:S01]  /*10110*/  FFMA.FTZ R89, R15, UR4, -R97.reuse ;  /* 0x000000040f597c23 */ /* 0x100fe20008010861 */
[----:B------:R-:W-:Y:S03]  /*10120*/  FMUL.FTZ R15, R3, R79 ;  /* 0x0000004f030f7220 */ /* 0x000fe60000410000 */
[--C-:B------:R-:W-:Y:S01]  /*10130*/  FFMA.FTZ R90, R16, UR4, -R100.reuse ;  /* 0x00000004105a7c23 */ /* 0x100fe20008010864 */
[----:B------:R-:W4:Y:S03]  /*10140*/  LDSM.16.MT88.4 R76, [R118+0x6400] ;  /* 0x00640000764c783b */ /* 0x000f260000004200 */
[--C-:B------:R-:W-:Y:S01]  /*10150*/  FFMA.FTZ R91, R17, UR4, -R100.reuse ;  /* 0x00000004115b7c23 */ /* 0x100fe20008010864 */
[----:B---3--:R-:W-:Y:S01]  /*10160*/  FFMA.FTZ R103, R20, UR4, -R100 ;  /* 0x0000000414677c23 */ /* 0x008fe20008010864 */
[C---:B-1----:R-:W-:Y:S01]  /*10170*/  HMMA.16816.F32.BF16 R12, R80.reuse, R92, R12 ;  /* 0x0000005c500c723c */ /* 0x042fe2000004180c */
[----:B------:R-:W1:Y:S02]  /*10180*/  MUFU.EX2 R89, R89 ;  /* 0x0000005900597308 */ /* 0x000e640000000800 */
[----:B--2---:R-:W-:Y:S01]  /*10190*/  F2FP.BF16.F32.PACK_AB R16, R102, R101 ;  /* 0x000000656610723e */ /* 0x004fe200000010ff */
[----:B------:R-:W-:Y:S01]  /*101a0*/  FADD.FTZ R3, R86, R98 ;  /* 0x0000006256037221 */ /* 0x000fe20000010000 */
[----:B------:R-:W-:Y:S01]  /*101b0*/  FADD.FTZ R101, R101, R96 ;  /* 0x0000006065657221 */ /* 0x000fe20000010000 */
[----:B------:R-:W-:Y:S01]  /*101c0*/  HMMA.16816.F32.BF16 R72, R80, R94, R72 ;  /* 0x0000005e5048723c */ /* 0x000fe20000041848 */
[----:B------:R-:W2:Y:S04]  /*101d0*/  LDSM.16.MT88.4 R80, [R117+0x6400] ;  /* 0x006400007550783b */ /* 0x000ea80000004200 */
[----:B------:R-:W-:Y:S01]  /*101e0*/  MUFU.EX2 R90, R90 ;  /* 0x0000005a005a7308 */ /* 0x000fe20000000800 */
[--C-:B------:R-:W-:Y:S01]  /*101f0*/  FFMA.FTZ R92, R18, UR4, -R97.reuse ;  /* 0x00000004125c7c23 */ /* 0x100fe20008010861 */
[--C-:B------:R-:W-:Y:S01]  /*10200*/  FFMA.FTZ R93, R19, UR4, -R97.reuse ;  /* 0x00000004135d7c23 */ /* 0x100fe20008010861 */
[--C-:B------:R-:W-:Y:S03]  /*10210*/  FFMA.FTZ R94, R21, UR4, -R100.reuse ;  /* 0x00000004155e7c23 */ /* 0x100fe60008010864 */
[--C-:B------:R-:W-:Y:S02]  /*10220*/  FFMA.FTZ R95, R23, UR4, -R97.reuse ;  /* 0x00000004175f7c23 */ /* 0x100fe40008010861 */
[----:B------:R-:W-:Y:S02]  /*10230*/  LDSM.16.MT88.4 R20, [R118+0x6800] ;  /* 0x006800007614783b */ /* 0x000fe40000004200 */
[----:B------:R-:W3:Y:S01]  /*10240*/  MUFU.EX2 R91, R91 ;  /* 0x0000005b005b7308 */ /* 0x000ee20000000800 */
[----:B-1----:R-:W-:Y:S01]  /*10250*/  F2FP.BF16.F32.PACK_AB R17, R89, R88 ;  /* 0x000000585911723e */ /* 0x002fe200000010ff */
[----:B------:R-:W-:Y:S01]  /*10260*/  FFMA.FTZ R100, R33, UR4, -R100 ;  /* 0x0000000421647c23 */ /* 0x000fe20008010864 */
[----:B------:R-:W-:Y:S01]  /*10270*/  FFMA.FTZ R97, R35, UR4, -R97 ;  /* 0x0000000423617c23 */ /* 0x000fe20008010861 */
[----:B------:R-:W-:Y:S01]  /*10280*/  FADD.FTZ R6, R6, R3 ;  /* 0x0000000306067221 */ /* 0x000fe20000010000 */
[----:B------:R-:W-:Y:S01]  /*10290*/  MOV R3, R0 ;  /* 0x0000000000037202 */ /* 0x000fe20000000f00 */
[----:B------:R-:W-:Y:S01]  /*102a0*/  FADD.FTZ R101, R102, R101 ;  /* 0x0000006566657221 */ /* 0x000fe20000010000 */
[----:B------:R-:W-:Y:S03]  /*102b0*/  LDSM.16.MT88.4 R32, [R118+0x7c00] ;  /* 0x007c00007620783b */ /* 0x000fe60000004200 */
[----:B------:R-:W-:Y:S01]  /*102c0*/  MUFU.EX2 R92, R92 ;  /* 0x0000005c005c7308 */ /* 0x000fe20000000800 */
[----:B------:R-:W-:Y:S04]  /*102d0*/  FADD.FTZ R7, R7, R6 ;  /* 0x0000000607077221 */ /* 0x000fe80000010000 */
[----:B------:R-:W-:Y:S05]  /*102e0*/  FADD.FTZ R88, R88, R7 ;  /* 0x0000000758587221 */ /* 0x000fea0000010000 */
[----:B------:R-:W1:Y:S01]  /*102f0*/  MUFU.EX2 R93, R93 ;  /* 0x0000005d005d7308 */ /* 0x000e620000000800 */
[----:B---3--:R-:W-:Y:S01]  /*10300*/  F2FP.BF16.F32.PACK_AB R18, R91, R90 ;  /* 0x0000005a5b12723e */ /* 0x008fe200000010ff */
[----:B------:R-:W-:Y:S01]  /*10310*/  FADD.FTZ R89, R89, R88 ;  /* 0x0000005859597221 */ /* 0x000fe20000010000 */
[----:B------:R-:W-:Y:S04]  /*10320*/  FADD.FTZ R90, R90, R101 ;  /* 0x000000655a5a7221 */ /* 0x000fe80000010000 */
[----:B------:R-:W-:Y:S03]  /*10330*/  FADD.FTZ R90, R91, R90 ;  /* 0x0000005a5b5a7221 */ /* 0x000fe60000010000 */
[----:B------:R-:W-:Y:S10]  /*10340*/  MUFU.EX2 R103, R103 ;  /* 0x0000006700677308 */ /* 0x000ff40000000800 */
[----:B------:R-:W3:Y:S01]  /*10350*/  MUFU.EX2 R94, R94 ;  /* 0x0000005e005e7308 */ /* 0x000ee20000000800 */
[C---:B-1----:R-:W-:Y:S01]  /*10360*/  F2FP.BF16.F32.PACK_AB R19, R93.reuse, R92 ;  /* 0x0000005c5d13723e */ /* 0x042fe200000010ff */
[----:B------:R-:W-:Y:S04]  /*10370*/  FADD.FTZ R92, R92, R89 ;  /* 0x000000595c5c7221 */ /* 0x000fe80000010000 */
[----:B------:R-:W-:Y:S02]  /*10380*/  FADD.FTZ R93, R93, R92 ;  /* 0x0000005c5d5d7221 */ /* 0x000fe40000010000 */
[C---:B----4-:R-:W-:Y:S02]  /*10390*/  HMMA.16816.F32.BF16 R8, R16.reuse, R76, R8 ;  /* 0x0000004c1008723c */ /* 0x050fe40000041808 */
[----:B------:R-:W1:Y:S04]  /*103a0*/  MUFU.EX2 R95, R95 ;  /* 0x0000005f005f7308 */ /* 0x000e680000000800 */
[C---:B------:R-:W-:Y:S01]  /*103b0*/  HMMA.16816.F32.BF16 R36, R16.reuse, R78, R36 ;  /* 0x0000004e1024723c */ /* 0x040fe20000041824 */
[----:B------:R-:W4:Y:S05]  /*103c0*/  LDSM.16.MT88.4 R76, [R118+0x7400] ;  /* 0x00740000764c783b */ /* 0x000f2a0000004200 */
[----:B------:R-:W5:Y:S01]  /*103d0*/  MUFU.EX2 R100, R100 ;  /* 0x0000006400647308 */ /* 0x000f620000000800 */
[C---:B--2---:R-:W-:Y:S09]  /*103e0*/  HMMA.16816.F32.BF16 R40, R16.reuse, R80, R40 ;  /* 0x000000501028723c */ /* 0x044ff20000041828 */
[----:B------:R-:W2:Y:S01]  /*103f0*/  MUFU.EX2 R97, R97 ;  /* 0x0000006100617308 */ /* 0x000ea20000000800 */
[C---:B------:R-:W-:Y:S01]  /*10400*/  HMMA.16816.F32.BF16 R44, R16.reuse, R82, R44 ;  /* 0x00000052102c723c */ /* 0x040fe2000004182c */
[----:B------:R-:W3:Y:S05]  /*10410*/  LDSM.16.MT88.4 R80, [R117+0x7400] ;  /* 0x007400007550783b */ /* 0x000eea0000004200 */
[C---:B----4-:R-:W-:Y:S06]  /*10420*/  HMMA.16816.F32.BF16 R48, R16.reuse, R76, R48 ;  /* 0x0000004c1030723c */ /* 0x050fec0000041830 */
[C---:B------:R-:W-:Y:S01]  /*10430*/  HMMA.16816.F32.BF16 R52, R16.reuse, R78, R52 ;  /* 0x0000004e1034723c */ /* 0x040fe20000041834 */
[----:B------:R-:W4:Y:S05]  /*10440*/  LDSM.16.MT88.4 R76, [R118+0x8400] ;  /* 0x00840000764c783b */ /* 0x000f2a0000004200 */
[C---:B---3--:R-:W-:Y:S06]  /*10450*/  HMMA.16816.F32.BF16 R56, R16.reuse, R80, R56 ;  /* 0x000000501038723c */ /* 0x048fec0000041838 */
[C---:B------:R-:W-:Y:S01]  /*10460*/  HMMA.16816.F32.BF16 R60, R16.reuse, R82, R60 ;  /* 0x00000052103c723c */ /* 0x040fe2000004183c */
[----:B------:R-:W3:Y:S05]  /*10470*/  LDSM.16.MT88.4 R80, [R117+0x8400] ;  /* 0x008400007550783b */ /* 0x000eea0000004200 */
[C---:B----4-:R-:W-:Y:S06]  /*10480*/  HMMA.16816.F32.BF16 R64, R16.reuse, R76, R64 ;  /* 0x0000004c1040723c */ /* 0x050fec0000041840 */
[C---:B------:R-:W-:Y:S01]  /*10490*/  HMMA.16816.F32.BF16 R68, R16.reuse, R78, R68 ;  /* 0x0000004e1044723c */ /* 0x040fe20000041844 */
[----:B------:R-:W4:Y:S05]  /*104a0*/  LDSM.16.MT88.4 R76, [R117+0x6800] ;  /* 0x00680000754c783b */ /* 0x000f2a0000004200 */
[C---:B---3--:R-:W-:Y:S06]  /*104b0*/  HMMA.16816.F32.BF16 R12, R16.reuse, R80, R12 ;  /* 0x00000050100c723c */ /* 0x048fec000004180c */
[----:B------:R-:W-:Y:S07]  /*104c0*/  HMMA.16816.F32.BF16 R72, R16, R82, R72 ;  /* 0x000000521048723c */ /* 0x000fee0000041848 */
        /* <DEDUP_REMOVED lines=15> */
[C---:B----4-:R-:W-:Y:S06]  /*105c0*/  HMMA.16816.F32.BF16 R40, R16.reuse, R76, R40 ;  /* 0x0000004c1028723c */ /* 0x050fec0000041828 */
[C---:B------:R-:W-:Y:S06]  /*105d0*/  HMMA.16816.F32.BF16 R44, R16.reuse, R78, R44 ;  /* 0x0000004e102c723c */ /* 0x040fec000004182c */
        /* <DEDUP_REMOVED lines=14> */
[----:B------:R-:W-:Y:S01]  /*106c0*/  F2FP.BF16.F32.PACK_AB R17, R112, R111 ;  /* 0x0000006f7011723e */ /* 0x000fe200000010ff */
[----:B------:R-:W-:Y:S01]  /*106d0*/  FADD.FTZ R111, R111, R108 ;  /* 0x0000006c6f6f7221 */ /* 0x000fe20000010000 */
[----:B-----5:R-:W-:Y:S01]  /*106e0*/  F2FP.BF16.F32.PACK_AB R18, R100, R113 ;  /* 0x000000716412723e */ /* 0x020fe200000010ff */
[----:B------:R-:W-:Y:S01]  /*106f0*/  FADD.FTZ R110, R110, R109 ;  /* 0x0000006d6e6e7221 */ /* 0x000fe20000010000 */
[----:B--2---:R-:W-:Y:S01]  /*10700*/  F2FP.BF16.F32.PACK_AB R19, R97, R114 ;  /* 0x000000726113723e */ /* 0x004fe200000010ff */
[----:B------:R-:W-:Y:S02]  /*10710*/  FADD.FTZ R111, R112, R111 ;  /* 0x0000006f706f7221 */ /* 0x000fe40000010000 */
[----:B------:R-:W-:Y:S02]  /*10720*/  FADD.FTZ R113, R113, R110 ;  /* 0x0000006e71717221 */ /* 0x000fe40000010000 */
[----:B------:R-:W-:Y:S02]  /*10730*/  FADD.FTZ R114, R114, R111 ;  /* 0x0000006f72727221 */ /* 0x000fe40000010000 */
[C---:B------:R-:W-:Y:S01]  /*10740*/  HMMA.16816.F32.BF16 R80, R16.reuse, R28, R8 ;  /* 0x0000001c1050723c */ /* 0x040fe20000041808 */
[----:B------:R-:W2:Y:S02]  /*10750*/  LDSM.16.MT88.4 R8, [R118+0x8c00] ;  /* 0x008c00007608783b */ /* 0x000ea40000004200 */
[----:B------:R-:W-:Y:S01]  /*10760*/  FADD.FTZ R137, R100, R113 ;  /* 0x0000007164897221 */ /* 0x000fe20000010000 */
[----:B------:R-:W-:Y:S02]  /*10770*/  FADD.FTZ R138, R97, R114 ;  /* 0x00000072618a7221 */ /* 0x000fe40000010000 */
[C---:B------:R-:W-:Y:S03]  /*10780*/  HMMA.16816.F32.BF16 R36, R16.reuse, R30, R36 ;  /* 0x0000001e1024723c */ /* 0x040fe60000041824 */
[----:B------:R-:W4:Y:S03]  /*10790*/  LDSM.16.MT88.4 R28, [R117+0x8c00] ;  /* 0x008c0000751c783b */ /* 0x000f260000004200 */
[C---:B-1----:R-:W-:Y:S06]  /*107a0*/  HMMA.16816.F32.BF16 R40, R16.reuse, R20, R40 ;  /* 0x000000141028723c */ /* 0x042fec0000041828 */
[C---:B------:R-:W-:Y:S06]  /*107b0*/  HMMA.16816.F32.BF16 R44, R16.reuse, R22, R44 ;  /* 0x00000016102c723c */ /* 0x040fec000004182c */
[C---:B------:R-:W-:Y:S06]  /*107c0*/  HMMA.16816.F32.BF16 R48, R16.reuse, R32, R48 ;  /* 0x000000201030723c */ /* 0x040fec0000041830 */
[C---:B------:R-:W-:Y:S06]  /*107d0*/  HMMA.16816.F32.BF16 R52, R16.reuse, R34, R52 ;  /* 0x000000221034723c */ /* 0x040fec0000041834 */
[C---:B---3--:R-:W-:Y:S06]  /*107e0*/  HMMA.16816.F32.BF16 R56, R16.reuse, R24, R56 ;  /* 0x000000181038723c */ /* 0x048fec0000041838 */
[C---:B------:R-:W-:Y:S06]  /*107f0*/  HMMA.16816.F32.BF16 R60, R16.reuse, R26, R60 ;  /* 0x0000001a103c723c */ /* 0x040fec000004183c */
[C---:B--2---:R-:W-:Y:S06]  /*10800*/  HMMA.16816.F32.BF16 R64, R16.reuse, R8, R64 ;  /* 0x000000081040723c */ /* 0x044fec0000041840 */
[C---:B------:R-:W-:Y:S06]  /*10810*/  HMMA.16816.F32.BF16 R68, R16.reuse, R10, R68 ;  /* 0x0000000a1044723c */ /* 0x040fec0000041844 */
[C---:B----4-:R-:W-:Y:S06]  /*10820*/  HMMA.16816.F32.BF16 R76, R16.reuse, R28, R12 ;  /* 0x0000001c104c723c */ /* 0x050fec000004180c */
[----:B------:R-:W-:Y:S01]  /*10830*/  HMMA.16816.F32.BF16 R72, R16, R30, R72 ;  /* 0x0000001e1048723c */ /* 0x000fe20000041848 */
[----:B------:R-:W-:Y:S11]  /*10840*/  @!UPT UIADD3 URZ, URZ, URZ, URZ ;  /* 0x0000003f3f3ff290 */ /* 0x000ff6000fffe03f */
[----:B------:R-:W-:Y:S01]  /*10850*/  @!UPT UIADD3 URZ, URZ, URZ, URZ ;  /* 0x0000003f3f3ff290 */ /* 0x000fe2000fffe03f */
[----:B------:R-:W-:Y:S11]  /*10860*/  @P0 BRA `(.L_x_6009) ;  /* 0xffffffdc00a40947 */ /* 0x000ff6000383ffff */
.L_x_6005:
        /* <DEDUP_REMOVED lines=8> */
[----:B------:R-:W-:Y:S01]  /*108f0*/  BAR.SYNC.DEFER_BLOCKING 0x0 ;  /* 0x0000000000007b1d */ /* 0x000fe20000010000 */
[----:B-1----:R-:W-:Y:S01]  /*10900*/  FADD.FTZ R8, R8, R137 ;  /* 0x0000008908087221 */ /* 0x002fe20000010000 */
[----:B--2---:R-:W-:-:S06]  /*10910*/  ULEA UR5, UR5, UR4, 0x18 ;  /* 0x0000000405057291 */ /* 0x004fcc000f8ec03f */
[----:B------:R-:W1:Y:S01]  /*10920*/  S2UR UR4, SR_CTAID.Z ;  /* 0x00000000000479c3 */ /* 0x000e620000002700 */
[----:B---3--:R-:W-:Y:S01]  /*10930*/  FADD.FTZ R9, R9, R138 ;  /* 0x0000008a09097221 */ /* 0x008fe20000010000 */
        /* <DEDUP_REMOVED lines=31> */
[----:B------:R-:W2:Y:S01]  /*10b30*/  @P3 MUFU.RCP R7, R5 ;  /* 0x0000000500073308 */ /* 0x000ea20000001000 */
[----:B------:R-:W-:-:S02]  /*10b40*/  LOP3.LUT R12, R19, 0x1fffffe, RZ, 0xc0, !PT ;  /* 0x01fffffe130c7812 */ /* 0x000fc400078ec0ff */
[----:B------:R-:W-:Y:S02]  /*10b50*/  LOP3.LUT R21, R16, 0xfffffffe, RZ, 0xc0, !PT ;  /* 0xfffffffe10157812 */ /* 0x000fe400078ec0ff */
[----:B------:R-:W-:Y:S02]  /*10b60*/  SHF.R.S32.HI R8, RZ, 0x5, R11 ;  /* 0x00000005ff087819 */ /* 0x000fe4000001140b */
[----:B------:R-:W-:Y:S01]  /*10b70*/  SHF.L.U32 R15, R15, 0x6, RZ ;  /* 0x000000060f0f7819 */ /* 0x000fe200000006ff */
[----:B------:R-:W3:Y:S01]  /*10b80*/  @P2 MUFU.RCP R6, R4 ;  /* 0x0000000400062308 */ /* 0x000ee20000001000 */
[----:B------:R-:W-:Y:S02]  /*10b90*/  SHF.R.S32.HI R16, RZ, 0x1, R16 ;  /* 0x00000001ff107819 */ /* 0x000fe40000011410 */
[----:B------:R-:W-:Y:S01]  /*10ba0*/  IADD3 R17, R17, -R12, RZ ;  /* 0x8000000c11117210 */ /* 0x000fe20007ffe0ff */
[----:B------:R-:W-:Y:S01]  /*10bb0*/  IMAD.IADD R12, R10, 0x1, -R21 ;  /* 0x000000010a0c7824 */ /* 0x000fe200078e0a15 */
[----:B------:R-:W-:-:S02]  /*10bc0*/  SHF.R.S32.HI R19, RZ, 0x1, R19 ;  /* 0x00000001ff137819 */ /* 0x000fc40000011413 */
[----:B------:R-:W-:Y:S01]  /*10bd0*/  LEA R14, R8, R23, 0x8 ;  /* 0x00000017080e7211 */ /* 0x000fe200078e40ff */
[----:B------:R-:W4:Y:S01]  /*10be0*/  @P3 MUFU.LG2 R5, R5 ;  /* 0x0000000500053308 */ /* 0x000f220000000c00 */
[----:B------:R-:W-:Y:S01]  /*10bf0*/  LOP3.LUT R15, R15, 0xc0, RZ, 0xc0, !PT ;  /* 0x000000c00f0f7812 */ /* 0x000fe200078ec0ff */
[----:B--2---:R-:W-:Y:S01]  /*10c00*/  FMUL.FTZ R80, R7, R80 ;  /* 0x0000005007507220 */ /* 0x004fe20000410000 */
        /* <DEDUP_REMOVED lines=67> */
[----:B------:R-:W-:-:S02]  /*11040*/  IADD3 R15, R14, R7, RZ ;  /* 0x000000070e0f7210 */ /* 0x000fc40007ffe0ff */
[----:B------:R-:W-:Y:S01]  /*11050*/  IADD3 R7, R7, R6, RZ ;  /* 0x0000000607077210 */ /* 0x000fe20007ffe0ff */
[----:B------:R-:W-:Y:S01]  /*11060*/  STS.64 [R6], R36 ;  /* 0x0000002406007388 */ /* 0x000fe20000000a00 */
[----:B------:R-:W-:-:S03]  /*11070*/  LOP3.LUT R13, R13, R18, RZ, 0x3c, !PT ;  /* 0x000000120d0d7212 */ /* 0x000fc600078e3cff */
[----:B------:R-:W-:Y:S02]  /*11080*/  STS.64 [R6+0x400], R38 ;  /* 0x0004002606007388 */ /* 0x000fe40000000a00 */
[----:B------:R-:W-:Y:S02]  /*11090*/  IMAD.IADD R12, R12, 0x1, R13 ;  /* 0x000000010c0c7824 */ /* 0x000fe400078e020d */
[----:B------:R-:W-:Y:S04]  /*110a0*/  STS.64 [R15], R40 ;  /* 0x000000280f007388 */ /* 0x000fe80000000a00 */
[----:B------:R-:W-:Y:S04]  /*110b0*/  STS.64 [R15+0x400], R42 ;  /* 0x0004002a0f007388 */ /* 0x000fe80000000a00 */
[----:B------:R-:W-:Y:S04]  /*110c0*/  STS.64 [R7], R44 ;  /* 0x0000002c07007388 */ /* 0x000fe80000000a00 */
[----:B------:R-:W-:Y:S04]  /*110d0*/  STS.64 [R7+0x400], R46 ;  /* 0x0004002e07007388 */ /* 0x000fe80000000a00 */
[----:B------:R-:W-:Y:S04]  /*110e0*/  STS.64 [R14+0x2000], R48 ;  /* 0x002000300e007388 */ /* 0x000fe80000000a00 */
[----:B------:R-:W-:Y:S04]  /*110f0*/  STS.64 [R14+0x2400], R50 ;  /* 0x002400320e007388 */ /* 0x000fe80000000a00 */
[----:B------:R3:W-:Y:S04]  /*11100*/  STS.64 [R6+0x2000], R52 ;  /* 0x0020003406007388 */ /* 0x0007e80000000a00 */
[----:B------:R5:W-:Y:S04]  /*11110*/  STS.64 [R6+0x2400], R54 ;  /* 0x0024003606007388 */ /* 0x000be80000000a00 */
[----:B------:R1:W-:Y:S04]  /*11120*/  STS.64 [R15+0x2000], R56 ;  /* 0x002000380f007388 */ /* 0x0003e80000000a00 */
[----:B------:R-:W-:Y:S04]  /*11130*/  STS.64 [R15+0x2400], R58 ;  /* 0x0024003a0f007388 */ /* 0x000fe80000000a00 */
[----:B------:R-:W-:Y:S04]  /*11140*/  STS.64 [R7+0x2000], R60 ;  /* 0x0020003c07007388 */ /* 0x000fe80000000a00 */
[----:B------:R-:W-:Y:S04]  /*11150*/  STS.64 [R7+0x2400], R62 ;  /* 0x0024003e07007388 */ /* 0x000fe80000000a00 */
[----:B------:R-:W-:Y:S01]  /*11160*/  STS.64 [R14+0x4000], R64 ;  /* 0x004000400e007388 */ /* 0x000fe20000000a00 */
[----:B---3--:R-:W3:Y:S03]  /*11170*/  @P3 LDC R53, c[0x0][0x2e8] ;  /* 0x0000ba00ff353b82 */ /* 0x008ee60000000800 */
[----:B------:R-:W-:Y:S01]  /*11180*/  STS.64 [R14+0x4400], R66 ;  /* 0x004400420e007388 */ /* 0x000fe20000000a00 */
[----:B-----5:R-:W-:-:S03]  /*11190*/  LEA R55, R12, UR5, 0x2 ;  /* 0x000000050c377c11 */ /* 0x020fc6000f8e10ff */
[----:B------:R-:W-:Y:S01]  /*111a0*/  STS.64 [R6+0x4000], R68 ;  /* 0x0040004406007388 */ /* 0x000fe20000000a00 */
[----:B------:R-:W5:Y:S03]  /*111b0*/  LDC.64 R12, c[0x0][0x2c0] ;  /* 0x0000b000ff0c7b82 */ /* 0x000f660000000a00 */
[----:B------:R4:W-:Y:S01]  /*111c0*/  STS.64 [R6+0x4400], R70 ;  /* 0x0044004606007388 */ /* 0x0009e20000000a00 */
[----:B-1----:R-:W-:-:S03]  /*111d0*/  LOP3.LUT R56, R11, 0xffffffe0, RZ, 0xc0, !PT ;  /* 0xffffffe00b387812 */ /* 0x002fc600078ec0ff */
[----:B------:R-:W-:Y:S02]  /*111e0*/  STS.64 [R15+0x4000], R76 ;  /* 0x0040004c0f007388 */ /* 0x000fe40000000a00 */
[----:B------:R-:W-:Y:S01]  /*111f0*/  IMAD.IADD R56, R3, 0x1, -R56 ;  /* 0x0000000103387824 */ /* 0x000fe200078e0a38 */
[----:B------:R-:W-:Y:S01]  /*11200*/  MOV R3, 0xff800000 ;  /* 0xff80000000037802 */ /* 0x000fe20000000f00 */
[----:B------:R1:W-:Y:S03]  /*11210*/  STS.64 [R15+0x4400], R78 ;  /* 0x0044004e0f007388 */ /* 0x0003e60000000a00 */
[----:B------:R-:W-:Y:S01]  /*11220*/  LOP3.LUT P0, RZ, R56, 0x3, RZ, 0xc0, !PT ;  /* 0x0000000338ff7812 */ /* 0x000fe2000780c0ff */
[----:B------:R-:W-:Y:S04]  /*11230*/  STS.64 [R7+0x4000], R72 ;  /* 0x0040004807007388 */ /* 0x000fe80000000a00 */
[----:B------:R2:W-:Y:S01]  /*11240*/  STS.64 [R7+0x4400], R74 ;  /* 0x0044004a07007388 */ /* 0x0005e20000000a00 */
[----:B------:R-:W-:Y:S08]  /*11250*/  BAR.SYNC.DEFER_BLOCKING 0x0 ;  /* 0x0000000000007b1d */ /* 0x000ff00000010000 */
[----:B----4-:R-:W4:Y:S01]  /*11260*/  LDC R6, c[0x0][0x270] ;  /* 0x00009c00ff067b82 */ /* 0x010f220000000800 */
[----:B------:R-:W5:Y:S01]  /*11270*/  S2R R52, SR_CTAID.Y ;  /* 0x0000000000347919 */ /* 0x000f620000002600 */
[----:B------:R-:W5:Y:S01]  /*11280*/  S2R R54, SR_CTAID.X ;  /* 0x0000000000367919 */ /* 0x000f620000002500 */
[----:B-1----:R-:W-:-:S04]  /*11290*/  SHF.R.S32.HI R15, RZ, 0x1f, R8 ;  /* 0x0000001fff0f7819 */ /* 0x002fc80000011408 */
[----:B------:R-:W-:Y:S01]  /*112a0*/  LEA.HI R14, R15, R8, RZ, 0x2 ;  /* 0x000000080f0e7211 */ /* 0x000fe200078f10ff */
[----:B------:R-:W-:Y:S01]  /*112b0*/  @P3 FMUL.FTZ R15, R5, 0.69314718246459960938 ;  /* 0x3f317218050f3820 */ /* 0x000fe20000410000 */
[----:B------:R-:W-:Y:S01]  /*112c0*/  IADD3 R5, -R125, RZ, RZ ;  /* 0x000000ff7d057210 */ /* 0x000fe20007ffe1ff */
[----:B--2---:R-:W1:Y:S01]  /*112d0*/  @P2 LDC R7, c[0x0][0x2e8] ;  /* 0x0000ba00ff072b82 */ /* 0x004e620000000800 */
[----:B------:R2:W1:Y:S01]  /*112e0*/  LDS.128 R48, [R55] ;  /* 0x0000000037307984 */ /* 0x0004620000000c00 */
[----:B------:R-:W-:Y:S01]  /*112f0*/  LOP3.LUT R11, R14, 0xffffffc, RZ, 0xc0, !PT ;  /* 0x0ffffffc0e0b7812 */ /* 0x000fe200078ec0ff */
[----:B---3--:R-:W-:Y:S01]  /*11300*/  @P3 FFMA.FTZ R3, R2, R53, R15 ;  /* 0x0000003502033223 */ /* 0x008fe2000001000f */
[----:B------:R-:W-:Y:S01]  /*11310*/  @P2 FMUL.FTZ R15, R4, 0.69314718246459960938 ;  /* 0x3f317218040f2820 */ /* 0x000fe20000410000 */
[----:B------:R2:W3:Y:S01]  /*11320*/  LDS.128 R44, [R55+0x800] ;  /* 0x00080000372c7984 */ /* 0x0004e20000000c00 */
[----:B------:R-:W-:Y:S01]  /*11330*/  IADD3 R11, R8, -R11, RZ ;  /* 0x8000000b080b7210 */ /* 0x000fe20007ffe0ff */
[----:B----4-:R-:W-:-:S02]  /*11340*/  IMAD R5, R6, R5, UR4 ;  /* 0x0000000406057e24 */ /* 0x010fc4000f8e0205 */
[----:B------:R2:W4:Y:S01]  /*11350*/  LDS.128 R40, [R55+0x1000] ;  /* 0x0010000037287984 */ /* 0x0005220000000c00 */
[----:B------:R-:W-:Y:S01]  /*11360*/  SHF.L.U32 R14, R10, 0x2, RZ ;  /* 0x000000020a0e7819 */ /* 0x000fe200000006ff */
[----:B------:R-:W-:Y:S01]  /*11370*/  IMAD R11, R11, 0x10, R130 ;  /* 0x000000100b0b7824 */ /* 0x000fe200078e0282 */
[----:B------:R-:W-:Y:S01]  /*11380*/  MOV R8, 0xff800000 ;  /* 0xff80000000087802 */ /* 0x000fe20000000f00 */
[----:B------:R2:W2:Y:S04]  /*11390*/  LDS.128 R36, [R55+0x2000] ;  /* 0x0020000037247984 */ /* 0x0004a80000000c00 */
[----:B------:R2:W2:Y:S01]  /*113a0*/  LDS.128 R32, [R55+0x2800] ;  /* 0x0028000037207984 */ /* 0x0004a20000000c00 */
[----:B-----5:R-:W-:-:S03]  /*113b0*/  IMAD R125, R52, R12, R125 ;  /* 0x0000000c347d7224 */ /* 0x020fc600078e027d */
[----:B------:R2:W2:Y:S01]  /*113c0*/  LDS.128 R28, [R55+0x3000] ;  /* 0x00300000371c7984 */ /* 0x0004a20000000c00 */
[----:B------:R-:W-:Y:S01]  /*113d0*/  SHF.L.U32 R2, R54, 0x6, RZ ;  /* 0x0000000636027819 */ /* 0x000fe200000006ff */
[----:B------:R-:W-:Y:S02]  /*113e0*/  IMAD R5, R125, R6, R5 ;  /* 0x000000067d057224 */ /* 0x000fe400078e0205 */
[----:B-1----:R-:W-:Y:S01]  /*113f0*/  @P2 FFMA.FTZ R8, R0, R7, R15 ;  /* 0x0000000700082223 */ /* 0x002fe2000001000f */
[----:B------:R1:W1:Y:S01]  /*11400*/  LDS.128 R24, [R55+0x4000] ;  /* 0x0040000037187984 */ /* 0x0002620000000c00 */
[----:B------:R-:W-:Y:S01]  /*11410*/  IMAD R0, R54, -0x40, R123 ;  /* 0xffffffc036007824 */ /* 0x000fe200078e027b */
[----:B------:R-:W-:Y:S01]  /*11420*/  SHF.R.S32.HI R15, RZ, 0x1f, R14 ;  /* 0x0000001fff0f7819 */ /* 0x000fe2000001140e */
[----:B------:R-:W-:Y:S01]  /*11430*/  IMAD R2, R5, R13, R2 ;  /* 0x0000000d05027224 */ /* 0x000fe200078e0202 */
        /* <DEDUP_REMOVED lines=15> */
.L_x_6011:
[----:B------:R-:W-:Y:S05]  /*11530*/  BSYNC B0 ;  /* 0x0000000000007941 */ /* 0x000fea0003800000 */
.L_x_6010:
[C---:B------:R-:W-:Y:S01]  /*11540*/  IMAD.WIDE R10, R9.reuse, 0x60, R14 ;  /* 0x00000060090a7825 */ /* 0x040fe200078e020e */
[----:B---3--:R3:W1:Y:S01]  /*11550*/  LDS.128 R4, [R55+0x3800] ;  /* 0x0038000037047984 */ /* 0x0086620000000c00 */
[----:B------:R-:W-:Y:S01]  /*11560*/  ULDC UR4, c[0x0][0x2dc] ;  /* 0x0000b70000047ab9 */ /* 0x000fe20000000800 */
[C---:B------:R-:W-:Y:S01]  /*11570*/  ISETP.GE.AND P3, PT, R9.reuse, R0, PT ;  /* 0x000000000900720c */ /* 0x040fe20003f66270 */
[----:B------:R-:W-:Y:S01]  /*11580*/  IMAD R2, R2, UR4, RZ ;  /* 0x0000000402027c24 */ /* 0x000fe2000f8e02ff */
[----:B------:R3:W1:Y:S01]  /*11590*/  LDS.128 R12, [R55+0x1800] ;  /* 0x00180000370c7984 */ /* 0x0006620000000c00 */
[----:B------:R-:W-:Y:S01]  /*115a0*/  VIADD R3, R9, 0x10 ;  /* 0x0000001009037836 */ /* 0x000fe20000000000 */
[----:B------:R-:W-:Y:S02]  /*115b0*/  ULDC.64 UR4, c[0x0][0x288] ;  /* 0x0000a20000047ab9 */ /* 0x000fe40000000a00 */
[----:B------:R3:W1:Y:S01]  /*115c0*/  LDS.128 R56, [R55+0x5800] ;  /* 0x0058000037387984 */ /* 0x0006620000000c00 */
        /* <DEDUP_REMOVED lines=12> */
[----:B----4-:R3:W-:Y:S04]  /*11690*/  @!P1 STG.E.128 desc[UR6][R2.64+0x3000], R40 ;  /* 0x0030002802009986 */ /* 0x0107e8000c101d06 */
[----:B--2---:R3:W-:Y:S04]  /*116a0*/  @!P3 STG.E.128 desc[UR6][R2.64+0x80], R36 ;  /* 0x000080240200b986 */ /* 0x0047e8000c101d06 */
[----:B------:R3:W-:Y:S04]  /*116b0*/  @!P2 STG.E.128 desc[UR6][R2.64+0x1880], R32 ;  /* 0x001880200200a986 */ /* 0x0007e8000c101d06 */
[----:B------:R3:W-:Y:S04]  /*116c0*/  @!P1 STG.E.128 desc[UR6][R2.64+0x3080], R28 ;  /* 0x0030801c02009986 */ /* 0x0007e8000c101d06 */
[----:B-1----:R3:W-:Y:S04]  /*116d0*/  @!P3 STG.E.128 desc[UR6][R2.64+0x100], R24 ;  /* 0x000100180200b986 */ /* 0x0027e8000c101d06 */
[----:B------:R3:W-:Y:S04]  /*116e0*/  @!P2 STG.E.128 desc[UR6][R2.64+0x1900], R20 ;  /* 0x001900140200a986 */ /* 0x0007e8000c101d06 */
[----:B------:R3:W-:Y:S01]  /*116f0*/  @!P1 STG.E.128 desc[UR6][R2.64+0x3100], R16 ;  /* 0x0031001002009986 */ /* 0x0007e2000c101d06 */
[----:B------:R-:W-:Y:S05]  /*11700*/  @P0 EXIT ;  /* 0x000000000000094d */ /* 0x000fea0003800000 */
[----:B------:R-:W-:Y:S04]  /*11710*/  STG.E.128 desc[UR6][R2.64+0x4800], R12 ;  /* 0x0048000c02007986 */ /* 0x000fe8000c101d06 */
[----:B------:R-:W-:Y:S04]  /*11720*/  STG.E.128 desc[UR6][R2.64+0x4880], R4 ;  /* 0x0048800402007986 */ /* 0x000fe8000c101d06 */
[----:B------:R-:W-:Y:S01]  /*11730*/  STG.E.128 desc[UR6][R2.64+0x4900], R56 ;  /* 0x0049003802007986 */ /* 0x000fe2000c101d06 */
[----:B------:R-:W-:Y:S05]  /*11740*/  EXIT ;  /* 0x000000000000794d */ /* 0x000fea0003800000 */
.L_x_6012:
        /* <DEDUP_REMOVED lines=11> */
.L_x_6510:


//--------------------- .text._ZN5flash24flash_fwd_splitkv_kernelI23Flash_fwd_kernel_traitsILi96ELi64ELi64ELi4ELb0ELb0EN7cutlass10bfloat16_tE19Flash_kernel_traitsILi96ELi64ELi64ELi4ES3_EELb1ELb0ELb0ELb0ELb1ELb1ELb1ELb1EEEvNS_16Flash_fwd_paramsE --------------------------
	.section	.text._ZN5flash24flash_fwd_splitkv_kernelI23Flash_fwd_kernel_traitsILi96ELi64ELi64ELi4ELb0ELb0EN7cutlass10bfloat16_tE19Flash_kernel_traitsILi96ELi64ELi64ELi4ES3_EELb1ELb0ELb0ELb0ELb1ELb1ELb1ELb1EEEvNS_16Flash_fwd_paramsE,"ax",@progbits
	.align	128
        .global         _ZN5flash24flash_fwd_splitkv_kernelI23Flash_fwd_kernel_traitsILi96ELi64ELi64ELi4ELb0ELb0EN7cutlass10bfloat16_tE19Flash_kernel_traitsILi96ELi64ELi64ELi4ES3_EELb1ELb0ELb0ELb0ELb1ELb1ELb1ELb1EEEvNS_16Flash_fwd_paramsE
        .type           _ZN5flash24flash_fwd_splitkv_kernelI23Flash_fwd_kernel_traitsILi96ELi64ELi64ELi4ELb0ELb0EN7cutlass10bfloat16_tE19Flash_kernel_traitsILi96ELi64ELi64ELi4ES3_EELb1ELb0ELb0ELb0ELb1ELb1ELb1ELb1EEEvNS_16Flash_fwd_paramsE,@function
        .size           _ZN5flash24flash_fwd_splitkv_kernelI23Flash_fwd_kernel_traitsILi96ELi64ELi64ELi4ELb0ELb0EN7cutlass10bfloat16_tE19Flash_kernel_traitsILi96ELi64ELi64ELi4ES3_EELb1ELb0ELb0ELb0ELb1ELb1ELb1ELb1EEEvNS_16Flash_fwd_paramsE,(.L_x_6511 - _ZN5flash24flash_fwd_splitkv_kernelI23Flash_fwd_kernel_traitsILi96ELi64ELi64ELi4ELb0ELb0EN7cutlass10bfloat16_tE19Flash_kernel_traitsILi96ELi64ELi64ELi4ES3_EELb1ELb0ELb0ELb0ELb1ELb1ELb1ELb1EEEvNS_16Flash_fwd_paramsE)
        .other          _ZN5flash24flash_fwd_splitkv_kernelI23Flash_fwd_kernel_traitsILi96ELi64ELi64ELi4ELb0ELb0EN7cutlass10bfloat16_tE19Flash_kernel_traitsILi96ELi64ELi64ELi4ES3_EELb1ELb0ELb0ELb0ELb1ELb1ELb1ELb1EEEvNS_16Flash_fwd_paramsE,@"STO_CUDA_ENTRY STV_DEFAULT"
_ZN5flash24flash_fwd_splitkv_kernelI23Flash_fwd_kernel_traitsILi96ELi64ELi64ELi4ELb0ELb0EN7cutlass10bfloat16_tE19Flash_kernel_traitsILi96ELi64ELi64ELi4ES3_EELb1ELb0ELb0ELb0ELb1ELb1ELb1ELb1EEEvNS_16Flash_fwd_paramsE:
.text._ZN5flash24flash_fwd_splitkv_kernelI23Flash_fwd_kernel_traitsILi96ELi64ELi64ELi4ELb0ELb0EN7cutlass10bfloat16_tE19Flash_kernel_traitsILi96ELi64ELi64ELi4ES3_EELb1ELb0ELb0ELb0ELb1ELb1ELb1ELb1EEEvNS_16Flash_fwd_paramsE:
        /* <DEDUP_REMOVED lines=60> */
.L_x_6013:
[----:B------:R-:W2:Y:S02]  /*03c0*/  LDC R69, c[0x0][0x2c8] ;  /* 0x0000b200ff457b82 */ /* 0x000ea40000000800 */
.L_x_6014:
        /* <DEDUP_REMOVED lines=123> */
.L_x_6015:
        /* <DEDUP_REMOVED lines=24> */
.L_x_6016:
        /* <DEDUP_REMOVED lines=80> */
.L_x_6017:
        /* <DEDUP_REMOVED lines=49> */
.L_x_6019:
        /* <DEDUP_REMOVED lines=33> */
.L_x_6018:
        /* <DEDUP_REMOVED lines=204> */
.L_x_6046:
        /* <DEDUP_REMOVED lines=179> */
.L_x_6024:
[----:B------:R-:W-:Y:S05]  /*2f10*/  BSYNC B0 ;  /* 0x0000000000007941 */ /* 0x000fea0003800000 */
.L_x_6023:
        /* <DEDUP_REMOVED lines=143> */
.L_x_6026:
[----:B------:R-:W-:Y:S05]  /*3810*/  BSYNC B0 ;  /* 0x0000000000007941 */ /* 0x000fea0003800000 */
.L_x_6025:
[----:B--2---:R-:W-:Y:S01]  /*3820*/  MOV R20, R47 ;  /* 0x0000002f00147202 */ /* 0x004fe20000000f00 */
[----:B------:R-:W-:Y:S01]  /*3830*/  IMAD.MOV.U32 R52, RZ, RZ, R49 ;  /* 0x000000ffff347224 */ /* 0x000fe200078e0031 */
[----:B------:R-:W-:Y:S01]  /*3840*/  MOV R21, R38 ;  /* 0x0000002600157202 */ /* 0x000fe20000000f00 */
[----:B------:R-:W-:Y:S01]  /*3850*/  IMAD.MOV.U32 R53, RZ, RZ, R46 ;  /* 0x000000ffff357224 */ /* 0x000fe200078e002e */
[----:B------:R-:W-:Y:S01]  /*3860*/  UMOV UR4, UR18 ;  /* 0x0000001200047c82 */ /* 0x000fe20008000000 */
[----:B------:R-:W-:Y:S05]  /*3870*/  BRA `(.L_x_6027) ;  /* 0x00000020007c7947 */ /* 0x000fea0003800000 */
.L_x_6022:
        /* <DEDUP_REMOVED lines=85> */
.L_x_6031:
[----:B------:R-:W-:Y:S05]  /*3dd0*/  BSYNC B0 ;  /* 0x0000000000007941 */ /* 0x000fea0003800000 */
.L_x_6030:
        /* <DEDUP_REMOVED lines=82> */
.L_x_6033:
[----:B------:R-:W-:Y:S05]  /*4300*/  BSYNC B0 ;  /* 0x0000000000007941 */ /* 0x000fea0003800000 */
.L_x_6032:
        /* <DEDUP_REMOVED lines=83> */
.L_x_6035:
[----:B------:R-:W-:Y:S05]  /*4840*/  BSYNC B0 ;  /* 0x0000000000007941 */ /* 0x000fea0003800000 */
.L_x_6034:
[----:B-----5:R2:W-:Y:S02]  /*4850*/  STG.E.128 desc[UR6][R112.64+0x80], R40 ;  /* 0x0000802870007986 */ /* 0x0205e4000c101d06 */
.L_x_6029:
[----:B------:R-:W-:Y:S05]  /*4860*/  BSYNC B1 ;  /* 0x0000000000017941 */ /* 0x000fea0003800000 */
.L_x_6028:
        /* <DEDUP_REMOVED lines=89> */
.L_x_6039:
[----:B------:R-:W-:Y:S05]  /*4e00*/  BSYNC B0 ;  /* 0x0000000000007941 */ /* 0x000fea0003800000 */
.L_x_6038:
        /* <DEDUP_REMOVED lines=86> */
.L_x_6041:
[----:B------:R-:W-:Y:S05]  /*5370*/  BSYNC B0 ;  /* 0x0000000000007941 */ /* 0x000fea0003800000 */
.L_x_6040:
        /* <DEDUP_REMOVED lines=87> */
.L_x_6043:
[----:B------:R-:W-:Y:S05]  /*58f0*/  BSYNC B0 ;  /* 0x0000000000007941 */ /* 0x000fea0003800000 */
.L_x_6042:
[----:B-----5:R1:W-:Y:S02]  /*5900*/  STG.E.128 desc[UR6][R114.64+0x80], R40 ;  /* 0x0000802872007986 */ /* 0x0203e4000c101d06 */
.L_x_6037:
[----:B------:R-:W-:Y:S05]  /*5910*/  BSYNC B1 ;  /* 0x0000000000017941 */ /* 0x000fea0003800000 */
.L_x_6036:
        /* <DEDUP_REMOVED lines=8> */
.L_x_6021:
        /* <DEDUP_REMOVED lines=13> */
.L_x_6027:
        /* <DEDUP_REMOVED lines=81> */
.L_x_6044:
        /* <DEDUP_REMOVED lines=8> */
.L_x_6045:
[----:B------:R-:W-:Y:S04]  /*6000*/  IADD3 R13, R13, -0x1, RZ ;  /* 0xffffffff0d0d7810 */ /* 0x000fe80007ffe0ff */
[----:B------:R-:W-:Y:S11]  /*6010*/  ISETP.GT.AND P0, PT, R13, R82, PT ;  /* 0x000000520d00720c */ /* 0x000ff60003f04270 */
[----:B------:R-:W-:Y:S02]  /*6020*/  @!UPT UIADD3 URZ, URZ, URZ, URZ ;  /* 0x0000003f3f3ff290 */ /* 0x000fe4000fffe03f */
[----:B------:R-:W-:Y:S05]  /*6030*/  @P0 BRA `(.L_x_6046) ;  /* 0xffffffc000e80947 */ /* 0x000fea000383ffff */
.L_x_6020:
        /* <DEDUP_REMOVED lines=90> */
.L_x_6053:
[----:B------:R-:W-:Y:S05]  /*65e0*/  BSYNC B0 ;  /* 0x0000000000007941 */ /* 0x000fea0003800000 */
.L_x_6052:
        /* <DEDUP_REMOVED lines=44> */
.L_x_6055:
[----:B------:R-:W-:Y:S05]  /*68b0*/  BSYNC B0 ;  /* 0x0000000000007941 */ /* 0x000fea0003800000 */
.L_x_6054:
        /* <DEDUP_REMOVED lines=43> */
.L_x_6057:
[----:B------:R-:W-:Y:S05]  /*6b70*/  BSYNC B0 ;  /* 0x0000000000007941 */ /* 0x000fea0003800000 */
.L_x_6056:
[----:B------:R4:W-:Y:S02]  /*6b80*/  STS.128 [R124+0x2000], R8 ;  /* 0x002000087c007388 */ /* 0x0009e40000000c00 */
.L_x_6051:
[----:B------:R-:W-:Y:S05]  /*6b90*/  BSYNC B1 ;  /* 0x0000000000017941 */ /* 0x000fea0003800000 */
.L_x_6050:
        /* <DEDUP_REMOVED lines=58> */
.L_x_6060:
[----:B------:R-:W-:Y:S05]  /*6f40*/  BSYNC B0 ;  /* 0x0000000000007941 */ /* 0x000fea0003800000 */
.L_x_6059:
        /* <DEDUP_REMOVED lines=43> */
.L_x_6062:
[----:B------:R-:W-:Y:S05]  /*7200*/  BSYNC B0 ;  /* 0x0000000000007941 */ /* 0x000fea0003800000 */
.L_x_6061:
        /* <DEDUP_REMOVED lines=43> */
.L_x_6064:
[----:B------:R-:W-:Y:S05]  /*74c0*/  BSYNC B0 ;  /* 0x0000000000007941 */ /* 0x000fea0003800000 */
.L_x_6063:
[----:B------:R4:W-:Y:S01]  /*74d0*/  STS.128 [R124+0x2800], R8 ;  /* 0x002800087c007388 */ /* 0x0009e20000000c00 */
[----:B------:R-:W-:Y:S05]  /*74e0*/  BRA `(.L_x_6058) ;  /* 0x0000002400147947 */ /* 0x000fea0003800000 */
.L_x_6049:
        /* <DEDUP_REMOVED lines=92> */
.L_x_6068:
[----:B------:R-:W-:Y:S05]  /*7ab0*/  BSYNC B0 ;  /* 0x0000000000007941 */ /* 0x000fea0003800000 */
.L_x_6067:
        /* <DEDUP_REMOVED lines=92> */
.L_x_6070:
[----:B------:R-:W-:Y:S05]  /*8080*/  BSYNC B0 ;  /* 0x0000000000007941 */ /* 0x000fea0003800000 */
.L_x_6069:
        /* <DEDUP_REMOVED lines=90> */
.L_x_6072:
[----:B------:R-:W-:Y:S05]  /*8630*/  BSYNC B0 ;  /* 0x0000000000007941 */ /* 0x000fea0003800000 */
.L_x_6071:
[----:B------:R1:W-:Y:S02]  /*8640*/  STS.128 [R124+0x2000], R8 ;  /* 0x002000087c007388 */ /* 0x0003e40000000c00 */
.L_x_6066:
[----:B------:R-:W-:Y:S05]  /*8650*/  BSYNC B1 ;  /* 0x0000000000017941 */ /* 0x000fea0003800000 */
.L_x_6065:
        /* <DEDUP_REMOVED lines=94> */
.L_x_6074:
[----:B------:R-:W-:Y:S05]  /*8c40*/  BSYNC B0 ;  /* 0x0000000000007941 */ /* 0x000fea0003800000 */
.L_x_6073:
        /* <DEDUP_REMOVED lines=91> */
.L_x_6076:
[----:B------:R-:W-:Y:S05]  /*9200*/  BSYNC B0 ;  /* 0x0000000000007941 */ /* 0x000fea0003800000 */
.L_x_6075:
        /* <DEDUP_REMOVED lines=91> */
.L_x_6078:
[----:B------:R-:W-:Y:S05]  /*97c0*/  BSYNC B0 ;  /* 0x0000000000007941 */ /* 0x000fea0003800000 */
.L_x_6077:
[----:B------:R1:W-:Y:S01]  /*97d0*/  STS.128 [R124+0x2800], R8 ;  /* 0x002800087c007388 */ /* 0x0003e20000000c00 */
[----:B------:R-:W-:Y:S05]  /*97e0*/  BRA `(.L_x_6058) ;  /* 0x0000000000547947 */ /* 0x000fea0003800000 */
.L_x_6048:
        /* <DEDUP_REMOVED lines=21> */
.L_x_6058:
[----:B------:R-:W-:Y:S05]  /*9940*/  BSYNC B2 ;  /* 0x0000000000027941 */ /* 0x000fea0003800000 */
.L_x_6047:
        /* <DEDUP_REMOVED lines=10> */
[----:B------:R-:W-:Y:S01]  /*99f0*/  ULDC.64 UR14, c[0x0][0x398] ;  /* 0x0000e600000e7ab9 */ /* 0x000fe20000000a00 */
        /* <DEDUP_REMOVED lines=21> */
[----:B------:R-:W-:Y:S01]  /*9b50*/  ISETP.GE.AND P1, PT, R2, R3, PT ;  /* 0x000000030200720c */ /* 0x000fe20003f26270 */
[----:B------:R-:W-:Y:S01]  /*9b60*/  IMAD.SHL.U32 R49, R80, 0x20, RZ ;  /* 0x0000002050317824 */ /* 0x000fe200078e00ff */
[----:B------:R-:W-:Y:S01]  /*9b70*/  LOP3.LUT R5, R5, 0xfffffffe, RZ, 0xc0, !PT ;  /* 0xfffffffe05057812 */ /* 0x000fe200078ec0ff */
[----:B------:R-:W-:Y:S01]  /*9b80*/  @!P4 LDGSTS.E.BYPASS.LTC128B.128 [R124+0x4800], desc[UR6][R6.64+0x40] ;  /* 0x04800040067ccfae */ /* 0x000fe2000b901d46 */
[----:B------:R-:W-:-:S02]  /*9b90*/  LEA.HI R50, R50, R55, RZ, 0x5 ;  /* 0x0000003732327211 */ /* 0x000fc400078f28ff */
[----:B------:R-:W-:Y:S01]  /*9ba0*/  LOP3.LUT R49, R49, 0xffffff00, RZ, 0xc0, !PT ;  /* 0xffffff0031317812 */ /* 0x000fe200078ec0ff */
[----:B------:R1:W-:Y:S01]  /*9bb0*/  @!P4 LDGSTS.E.BYPASS.LTC128B.128 [R124+0x5800], desc[UR6][R6.64+0x80] ;  /* 0x05800080067ccfae */ /* 0x0003e2000b901d46 */
[----:B------:R-:W-:Y:S01]  /*9bc0*/  IMAD.IADD R2, R4, 0x1, -R5 ;  /* 0x0000000104027824 */ /* 0x000fe200078e0a05 */
[----:B------:R-:W-:Y:S01]  /*9bd0*/  SHF.R.S32.HI R48, RZ, 0x5, R50 ;  /* 0x00000005ff307819 */ /* 0x000fe20000011432 */
[----:B------:R-:W-:Y:S01]  /*9be0*/  IMAD.SHL.U32 R5, R68, 0x40, RZ ;  /* 0x0000004044057824 */ /* 0x000fe200078e00ff */
[----:B------:R-:W0:Y:S01]  /*9bf0*/  LDGDEPBAR ;  /* 0x00000000000079af */ /* 0x000e220000000000 */
[----:B------:R-:W-:Y:S01]  /*9c00*/  IMAD.SHL.U32 R4, R2, 0x8, RZ ;  /* 0x0000000802047824 */ /* 0x000fe200078e00ff */
[----:B------:R-:W-:Y:S01]  /*9c10*/  ISETP.GE.AND P3, PT, R102, R3, PT ;  /* 0x000000036600720c */ /* 0x000fe20003f66270 */
[----:B------:R-:W-:Y:S01]  /*9c20*/  IMAD R3, R48, 0x200, R49 ;  /* 0x0000020030037824 */ /* 0x000fe200078e0231 */
[----:B------:R-:W-:Y:S01]  /*9c30*/  LOP3.LUT R5, R5, 0xc0, RZ, 0xc0, !PT ;  /* 0x000000c005057812 */ /* 0x000fe200078ec0ff */
[----:B------:R-:W-:Y:S01]  /*9c40*/  IMAD R67, R2, 0x8, R67 ;  /* 0x0000000802437824 */ /* 0x000fe200078e0243 */
[----:B------:R-:W-:Y:S01]  /*9c50*/  LEA R104, P0, R96, UR10, 0x1 ;  /* 0x0000000a60687c11 */ /* 0x000fe2000f8008ff */
[C---:B------:R-:W-:Y:S01]  /*9c60*/  IMAD R3, R0.reuse, 0x20, R3 ;  /* 0x0000002000037824 */ /* 0x040fe200078e0203 */
[----:B------:R-:W-:Y:S01]  /*9c70*/  LOP3.LUT R4, R5, 0x8, R4, 0xf8, !PT ;  /* 0x0000000805047812 */ /* 0x000fe200078ef804 */
[----:B------:R-:W-:Y:S01]  /*9c80*/  IMAD.U32 R120, R67, 0x20, R120 ;  /* 0x0000002043787824 */ /* 0x000fe200078e0078 */
[----:B------:R-:W-:Y:S01]  /*9c90*/  SHF.R.U32.HI R5, RZ, 0x3, R5 ;  /* 0x00000003ff057819 */ /* 0x000fe20000011605 */
[----:B------:R-:W-:Y:S01]  /*9ca0*/  IMAD R49, R0, 0x20, R49 ;  /* 0x0000002000317824 */ /* 0x000fe200078e0231 */
[----:B------:R-:W-:-:S02]  /*9cb0*/  LEA.HI.X R105, R96, UR11, R84, 0x1, P0 ;  /* 0x0000000b60697c11 */ /* 0x000fc400080f0c54 */
[----:B------:R-:W-:Y:S02]  /*9cc0*/  LOP3.LUT R2, R4, R5, RZ, 0x3c, !PT ;  /* 0x0000000504027212 */ /* 0x000fe400078e3cff */
[----:B------:R-:W-:Y:S02]  /*9cd0*/  LEA R120, R120, UR4, 0x1 ;  /* 0x0000000478787c11 */ /* 0x000fe4000f8e08ff */
[----:B------:R-:W-:Y:S01]  /*9ce0*/  LOP3.LUT R50, R50, 0xffffffe0, RZ, 0xc0, !PT ;  /* 0xffffffe032327812 */ /* 0x000fe200078ec0ff */
[----:B------:R-:W-:Y:S02]  /*9cf0*/  IMAD.IADD R121, R2, 0x1, R3 ;  /* 0x0000000102797824 */ /* 0x000fe400078e0203 */
[----:B------:R-:W-:Y:S01]  /*9d00*/  IMAD R3, R61, 0x2, R120 ;  /* 0x000000023d037824 */ /* 0x000fe200078e0278 */
[----:B-1----:R-:W-:Y:S01]  /*9d10*/  @!P1 LEA R6, P0, R66, R104, 0x1 ;  /* 0x0000006842069211 */ /* 0x002fe200078008ff */
[----:B------:R-:W-:-:S04]  /*9d20*/  DEPBAR.LE SB0, 0x0 ;  /* 0x000080000000791a */ /* 0x000fc80000000000 */
[----:B------:R-:W-:Y:S01]  /*9d30*/  BAR.SYNC.DEFER_BLOCKING 0x0 ;  /* 0x0000000000007b1d */ /* 0x000fe20000010000 */
[----:B------:R-:W-:Y:S01]  /*9d40*/  @!P1 LEA.HI.X R7, R66, R105, R65, 0x1, P0 ;  /* 0x0000006942079211 */ /* 0x000fe200000f0c41 */
[----:B--2---:R-:W-:Y:S01]  /*9d50*/  IMAD.IADD R118, R2, 0x1, R49 ;  /* 0x0000000102767824 */ /* 0x004fe200078e0231 */
[----:B------:R-:W-:-:S05]  /*9d60*/  LEA R121, R121, UR4, 0x1 ;  /* 0x0000000479797c11 */ /* 0x000fca000f8e08ff */
[----:B------:R-:W-:Y:S01]  /*9d70*/  IMAD R119, R51, 0x2, R121 ;  /* 0x0000000233777824 */ /* 0x000fe200078e0279 */
        /* <DEDUP_REMOVED lines=21> */
[----:B---3--:R-:W2:Y:S04]  /*9ed0*/  LDSM.16.M88.4 R28, [R120+0x3000] ;  /* 0x00300000781c783b */ /* 0x008ea80000000200 */
[----:B------:R-:W-:Y:S04]  /*9ee0*/  LDSM.16.M88.4 R76, [R119] ;  /* 0x00000000774c783b */ /* 0x000fe80000000200 */
[----:B----4-:R-:W-:Y:S04]  /*9ef0*/  LDSM.16.M88.4 R8, [R3+0x3000] ;  /* 0x003000000308783b */ /* 0x010fe80000000200 */
[----:B------:R-:W3:Y:S04]  /*9f00*/  LDSM.16.M88.4 R44, [R120+0x3400] ;  /* 0x00340000782c783b */ /* 0x000ee80000000200 */
[----:B------:R-:W-:Y:S04]  /*9f10*/  LDSM.16.M88.4 R64, [R121+0x1000] ;  /* 0x001000007940783b */ /* 0x000fe80000000200 */
[----:B------:R-:W-:Y:S04]  /*9f20*/  LDSM.16.M88.4 R24, [R120+0x4000] ;  /* 0x004000007818783b */ /* 0x000fe80000000200 */
[----:B------:R-:W4:Y:S04]  /*9f30*/  LDSM.16.M88.4 R100, [R120+0x3800] ;  /* 0x003800007864783b */ /* 0x000f280000000200 */
[----:B-1----:R-:W1:Y:S04]  /*9f40*/  LDSM.16.M88.4 R4, [R3+0x3400] ;  /* 0x003400000304783b */ /* 0x002e680000000200 */
[----:B------:R-:W-:Y:S04]  /*9f50*/  LDSM.16.M88.4 R12, [R119+0x1000] ;  /* 0x00100000770c783b */ /* 0x000fe80000000200 */
[----:B------:R-:W-:Y:S01]  /*9f60*/  LDSM.16.M88.4 R32, [R3+0x4000] ;  /* 0x004000000320783b */ /* 0x000fe20000000200 */
[C---:B--2---:R-:W-:Y:S03]  /*9f70*/  HMMA.16816.F32.BF16 R20, R16.reuse, R28, RZ ;  /* 0x0000001c1014723c */ /* 0x044fe600000418ff */
[----:B------:R-:W2:Y:S04]  /*9f80*/  LDSM.16.M88.4 R72, [R3+0x3800] ;  /* 0x003800000348783b */ /* 0x000ea80000000200 */
[----:B------:R-:W5:Y:S01]  /*9f90*/  LDSM.16.M88.4 R92, [R120+0x4400] ;  /* 0x00440000785c783b */ /* 0x000f620000000200 */
        /* <DEDUP_REMOVED lines=8> */
[----:B------:R-:W0:Y:S05]  /*a020*/  LDGDEPBAR ;  /* 0x00000000000079af */ /* 0x000e2a0000000000 */
[----:B------:R-:W-:Y:S01]  /*a030*/  HMMA.16816.F32.BF16 R28, R76, R10, R28 ;  /* 0x0000000a4c1c723c */ /* 0x000fe2000004181c */
[----:B------:R-:W3:Y:S05]  /*a040*/  LDSM.16.M88.4 R8, [R121+0x2000] ;  /* 0x002000007908783b */ /* 0x000eea0000000200 */
[----:B----4-:R-:W-:Y:S06]  /*a050*/  HMMA.16816.F32.BF16 R68, R16, R100, RZ ;  /* 0x000000641044723c */ /* 0x010fec00000418ff */
[----:B-1----:R-:W-:Y:S06]  /*a060*/  HMMA.16816.F32.BF16 R36, R76, R4, R36 ;  /* 0x000000044c24723c */ /* 0x002fec0000041824 */
[C---:B------:R-:W-:Y:S06]  /*a070*/  HMMA.16816.F32.BF16 R20, R64.reuse, R24, R20 ;  /* 0x000000184014723c */ /* 0x040fec0000041814 */
[----:B------:R-:W-:Y:S01]  /*a080*/  HMMA.16816.F32.BF16 R28, R64, R26, R28 ;  /* 0x0000001a401c723c */ /* 0x000fe2000004181c */
[----:B------:R-:W-:Y:S05]  /*a090*/  LDSM.16.M88.4 R24, [R3+0x5000] ;  /* 0x005000000318783b */ /* 0x000fea0000000200 */
[C---:B------:R-:W-:Y:S01]  /*a0a0*/  HMMA.16816.F32.BF16 R44, R76.reuse, R6, R44 ;  /* 0x000000064c2c723c */ /* 0x040fe2000004182c */
[----:B------:R-:W1:Y:S05]  /*a0b0*/  LDSM.16.M88.4 R4, [R119+0x2000] ;  /* 0x002000007704783b */ /* 0x000e6a0000000200 */
[----:B--2---:R-:W-:Y:S06]  /*a0c0*/  HMMA.16816.F32.BF16 R68, R76, R72, R68 ;  /* 0x000000484c44723c */ /* 0x004fec0000041844 */
[C---:B------:R-:W-:Y:S06]  /*a0d0*/  HMMA.16816.F32.BF16 R20, R12.reuse, R32, R20 ;  /* 0x000000200c14723c */ /* 0x040fec0000041814 */
[----:B------:R-:W-:Y:S01]  /*a0e0*/  HMMA.16816.F32.BF16 R28, R12, R34, R28 ;  /* 0x000000220c1c723c */ /* 0x000fe2000004181c */
[----:B------:R-:W-:Y:S05]  /*a0f0*/  LDSM.16.M88.4 R32, [R120+0x5400] ;  /* 0x005400007820783b */ /* 0x000fea0000000200 */
[C---:B-----5:R-:W-:Y:S06]  /*a100*/  HMMA.16816.F32.BF16 R36, R64.reuse, R92, R36 ;  /* 0x0000005c4024723c */ /* 0x060fec0000041824 */
[----:B------:R-:W-:Y:S06]  /*a110*/  HMMA.16816.F32.BF16 R44, R64, R94, R44 ;  /* 0x0000005e402c723c */ /* 0x000fec000004182c */
[C---:B---3--:R-:W-:Y:S06]  /*a120*/  HMMA.16816.F32.BF16 R20, R8.reuse, R88, R20 ;  /* 0x000000580814723c */ /* 0x048fec0000041814 */
[----:B------:R-:W-:Y:S01]  /*a130*/  HMMA.16816.F32.BF16 R28, R8, R90, R28 ;  /* 0x0000005a081c723c */ /* 0x000fe2000004181c */
[----:B------:R-:W2:Y:S05]  /*a140*/  LDSM.16.M88.4 R88, [R3+0x4800] ;  /* 0x004800000358783b */ /* 0x000eaa0000000200 */
[----:B------:R-:W-:Y:S06]  /*a150*/  HMMA.16816.F32.BF16 R100, R16, R102, RZ ;  /* 0x000000661064723c */ /* 0x000fec00000418ff */
[----:B------:R-:W-:Y:S06]  /*a160*/  HMMA.16816.F32.BF16 R68, R64, R56, R68 ;  /* 0x000000384044723c */ /* 0x000fec0000041844 */
[----:B------:R-:W-:Y:S06]  /*a170*/  HMMA.16816.F32.BF16 R36, R12, R40, R36 ;  /* 0x000000280c24723c */ /* 0x000fec0000041824 */
[----:B-1----:R-:W-:Y:S06]  /*a180*/  HMMA.16816.F32.BF16 R20, R4, R24, R20 ;  /* 0x000000180414723c */ /* 0x002fec0000041814 */
[----:B------:R-:W-:Y:S01]  /*a190*/  HMMA.16816.F32.BF16 R44, R12, R42, R44 ;  /* 0x0000002a0c2c723c */ /* 0x000fe2000004182c */
[----:B------:R-:W1:Y:S05]  /*a1a0*/  LDSM.16.M88.4 R40, [R3+0x3c00] ;  /* 0x003c00000328783b */ /* 0x000e6a0000000200 */
        /* <DEDUP_REMOVED lines=12> */
[----:B--2---:R-:W-:Y:S01]  /*a270*/  HMMA.16816.F32.BF16 R68, R12, R88, R68 ;  /* 0x000000580c44723c */ /* 0x004fe20000041844 */
[----:B------:R-:W-:-:S02]  /*a280*/  FMUL.FTZ R61, R28, UR15 ;  /* 0x0000000f1c3d7c20 */ /* 0x000fc40008410000 */
[----:B------:R-:W2:Y:S03]  /*a290*/  MUFU.TANH R56, R56 ;  /* 0x0000003800387308 */ /* 0x000ea60000002400 */
[----:B------:R-:W-:Y:S05]  /*a2a0*/  HMMA.16816.F32.BF16 R36, R8, R32, R36 ;  /* 0x000000200824723c */ /* 0x000fea0000041824 */
[----:B------:R-:W5:Y:S01]  /*a2b0*/  MUFU.TANH R57, R57 ;  /* 0x0000003900397308 */ /* 0x000f620000002400 */
[----:B-1----:R-:W-:Y:S06]  /*a2c0*/  HMMA.16816.F32.BF16 R80, R76, R42, R80 ;  /* 0x0000002a4c50723c */ /* 0x002fec0000041850 */
[----:B------:R-:W-:Y:S01]  /*a2d0*/  HMMA.16816.F32.BF16 R100, R64, R58, R100 ;  /* 0x0000003a4064723c */ /* 0x000fe20000041864 */
[----:B------:R-:W1:Y:S05]  /*a2e0*/  MUFU.TANH R61, R61 ;  /* 0x0000003d003d7308 */ /* 0x000e6a0000002400 */
[----:B------:R-:W-:Y:S01]  /*a2f0*/  HMMA.16816.F32.BF16 R92, R76, R40, R92 ;  /* 0x000000284c5c723c */ /* 0x000fe2000004185c */
[----:B------:R-:W-:-:S02]  /*a300*/  FMUL.FTZ R58, R29, UR15 ;  /* 0x0000000f1d3a7c20 */ /* 0x000fc40008410000 */
[----:B------:R-:W-:Y:S03]  /*a310*/  MUFU.TANH R53, R53 ;  /* 0x0000003500357308 */ /* 0x000fe60000002400 */
[----:B---3--:R-:W-:Y:S01]  /*a320*/  HMMA.16816.F32.BF16 R68, R8, R24, R68 ;  /* 0x000000180844723c */ /* 0x008fe20000041844 */
[----:B------:R-:W-:-:S04]  /*a330*/  FMUL.FTZ R40, R30, UR15 ;  /* 0x0000000f1e287c20 */ /* 0x000fc80008410000 */
[----:B------:R-:W-:Y:S01]  /*a340*/  MUFU.TANH R58, R58 ;  /* 0x0000003a003a7308 */ /* 0x000fe20000002400 */
[----:B------:R-:W-:Y:S01]  /*a350*/  HMMA.16816.F32.BF16 R44, R8, R34, R44 ;  /* 0x00000022082c723c */ /* 0x000fe2000004182c */
[----:B------:R-:W-:Y:S01]  /*a360*/  FMUL.FTZ R24, R31, UR15 ;  /* 0x0000000f1f187c20 */ /* 0x000fe20008410000 */
[----:B------:R-:W3:Y:S04]  /*a370*/  LDSM.16.M88.4 R32, [R3+0x5800] ;  /* 0x005800000320783b */ /* 0x000ee80000000200 */
[----:B------:R-:W2:Y:S01]  /*a380*/  LDSM.16.M88.4 R28, [R3+0x4c00] ;  /* 0x004c0000031c783b */ /* 0x000ea20000000200 */
[----:B----4-:R-:W-:Y:S01]  /*a390*/  HMMA.16816.F32.BF16 R80, R64, R22, R80 ;  /* 0x000000164050723c */ /* 0x010fe20000041850 */
[----:B------:R-:W4:Y:S05]  /*a3a0*/  MUFU.TANH R40, R40 ;  /* 0x0000002800287308 */ /* 0x000f2a0000002400 */
[----:B------:R-:W-:Y:S03]  /*a3b0*/  HMMA.16816.F32.BF16 R36, R4, R16, R36 ;  /* 0x000000100424723c */ /* 0x000fe60000041824 */
[----:B------:R-:W-:Y:S03]  /*a3c0*/  MUFU.TANH R24, R24 ;  /* 0x0000001800187308 */ /* 0x000fe60000002400 */
[----:B------:R-:W-:Y:S01]  /*a3d0*/  HMMA.16816.F32.BF16 R92, R64, R20, R92 ;  /* 0x00000014405c723c */ /* 0x000fe2000004185c */
[----:B------:R-:W-:Y:S05]  /*a3e0*/  LDSM.16.M88.4 R20, [R3+0x5c00] ;  /* 0x005c00000314783b */ /* 0x000fea0000000200 */
[----:B------:R-:W-:Y:S01]  /*a3f0*/  HMMA.16816.F32.BF16 R44, R4, R18, R44 ;  /* 0x00000012042c723c */ /* 0x000fe2000004182c */
[----:B------:R-:W5:Y:S01]  /*a400*/  LDSM.16.M88.4 R16, [R120+0x5c00] ;  /* 0x005c00007810783b */ /* 0x000f620000000200 */
[----:B------:R-:W-:-:S04]  /*a410*/  DEPBAR.LE SB0, 0x0 ;  /* 0x000080000000791a */ /* 0x000fc80000000000 */
[----:B------:R-:W-:Y:S06]  /*a420*/  HMMA.16816.F32.BF16 R100, R12, R90, R100 ;  /* 0x0000005a0c64723c */ /* 0x000fec0000041864 */
[----:B------:R-:W-:Y:S01]  /*a430*/  FMUL.FTZ R25, R36, UR15 ;  /* 0x0000000f24197c20 */ /* 0x000fe20008410000 */
[----:B------:R-:W-:Y:S01]  /*a440*/  FMUL.FTZ R36, R37, UR15 ;  /* 0x0000000f25247c20 */ /* 0x000fe20008410000 */
[----:B------:R-:W-:Y:S01]  /*a450*/  FMUL.FTZ R37, R38, UR15 ;  /* 0x0000000f26257c20 */ /* 0x000fe20008410000 */
[----:B------:R-:W-:Y:S01]  /*a460*/  FMUL.FTZ R38, R39, UR15 ;  /* 0x0000000f27267c20 */ /* 0x000fe20008410000 */
[----:B---3--:R-:W-:Y:S02]  /*a470*/  HMMA.16816.F32.BF16 R68, R4, R32, R68 ;  /* 0x000000200444723c */ /* 0x008fe40000041844 */
[----:B------:R-:W-:Y:S04]  /*a480*/  MUFU.TANH R25, R25 ;  /* 0x0000001900197308 */ /* 0x000fe80000002400 */
[----:B--2---:R-:W-:Y:S02]  /*a490*/  HMMA.16816.F32.BF16 R80, R12, R30, R80 ;  /* 0x0000001e0c50723c */ /* 0x004fe40000041850 */
[----:B------:R-:W-:-:S02]  /*a4a0*/  FMUL.FTZ R39, R44, UR15 ;  /* 0x0000000f2c277c20 */ /* 0x000fc40008410000 */
[----:B------:R-:W2:Y:S02]  /*a4b0*/  MUFU.TANH R36, R36 ;  /* 0x0000002400247308 */ /* 0x000ea40000002400 */
[----:B------:R-:W-:Y:S06]  /*a4c0*/  HMMA.16816.F32.BF16 R92, R12, R28, R92 ;  /* 0x0000001c0c5c723c */ /* 0x000fec000004185c */
[----:B------:R-:W3:Y:S01]  /*a4d0*/  MUFU.TANH R38, R38 ;  /* 0x0000002600267308 */ /* 0x000ee20000002400 */
[----:B------:R-:W-:Y:S01]  /*a4e0*/  HMMA.16816.F32.BF16 R100, R8, R26, R100 ;  /* 0x0000001a0864723c */ /* 0x000fe20000041864 */
[----:B------:R-:W-:-:S02]  /*a4f0*/  IMAD.IADD R29, R55, 0x1, -R50 ;  /* 0x00000001371d7824 */ /* 0x000fc400078e0a32 */
[----:B------:R-:W-:Y:S01]  /*a500*/  FMUL.FTZ R28, R47, UR15 ;  /* 0x0000000f2f1c7c20 */ /* 0x000fe20008410000 */
[----:B------:R-:W-:Y:S02]  /*a510*/  IMAD.SHL.U32 R55, R55, 0x2, RZ ;  /* 0x0000000237377824 */ /* 0x000fe400078e00ff */
[----:B------:R-:W-:Y:S01]  /*a520*/  SHF.R.S32.HI R130, RZ, 0x1f, R29 ;  /* 0x0000001fff827819 */ /* 0x000fe2000001141d */
[----:B------:R-:W-:Y:S02]  /*a530*/  FMUL.FTZ R27, R46, UR15 ;  /* 0x0000000f2e1b7c20 */ /* 0x000fe40008410000 */
[----:B------:R-:W-:Y:S01]  /*a540*/  LOP3.LUT R12, R55, 0x6, RZ, 0xc0, !PT ;  /* 0x00000006370c7812 */ /* 0x000fe200078ec0ff */
[----:B------:R-:W-:Y:S01]  /*a550*/  FMUL.FTZ R68, R68, UR15 ;  /* 0x0000000f44447c20 */ /* 0x000fe20008410000 */
[----:B------:R-:W-:Y:S01]  /*a560*/  LEA.HI R130, R130, R29, RZ, 0x2 ;  /* 0x0000001d82827211 */ /* 0x000fe200078f10ff */
[----:B------:R-:W-:Y:S01]  /*a570*/  IMAD R29, R48, 0x10, R62 ;  /* 0x00000010301d7824 */ /* 0x000fe200078e023e */
[C---:B-----5:R-:W-:Y:S01]  /*a580*/  HMMA.16816.F32.BF16 R80, R8.reuse, R18, R80 ;  /* 0x000000120850723c */ /* 0x060fe20000041850 */
[----:B------:R-:W-:Y:S01]  /*a590*/  IMAD R12, R135, 0x40, R12 ;  /* 0x00000040870c7824 */ /* 0x000fe200078e020c */
[----:B------:R-:W-:Y:S01]  /*a5a0*/  SHF.R.S32.HI R130, RZ, 0x2, R130 ;  /* 0x00000002ff827819 */ /* 0x000fe20000011482 */
[----:B------:R-:W-:Y:S01]  /*a5b0*/  FMUL.FTZ R70, R70, UR15 ;  /* 0x0000000f46467c20 */ /* 0x000fe20008410000 */
[----:B------:R-:W5:Y:S01]  /*a5c0*/  MUFU.TANH R132, R68 ;  /* 0x0000004400847308 */ /* 0x000f620000002400 */
[C---:B------:R-:W-:Y:S01]  /*a5d0*/  VIADD R0, R12.reuse, 0x1 ;  /* 0x000000010c007836 */ /* 0x040fe20000000000 */
[----:B------:R-:W-:Y:S01]  /*a5e0*/  IADD3 R29, R29, 0x1, R130 ;  /* 0x000000011d1d7810 */ /* 0x000fe20007ffe082 */
[----:B------:R-:W-:Y:S01]  /*a5f0*/  HMMA.16816.F32.BF16 R92, R8, R16, R92 ;  /* 0x00000010085c723c */ /* 0x000fe2000004185c */
[----:B------:R-:W-:-:S02]  /*a600*/  VIADD R13, R12, 0x8 ;  /* 0x000000080c0d7836 */ /* 0x000fc40000000000 */
[----:B------:R-:W-:Y:S01]  /*a610*/  FMUL.FTZ R69, R69, UR15 ;  /* 0x0000000f45457c20 */ /* 0x000fe20008410000 */
[----:B------:R-:W-:Y:S01]  /*a620*/  IADD3 R29, R60, R29, -R123 ;  /* 0x0000001d3c1d7210 */ /* 0x000fe20007ffe87b */
[----:B------:R-:W-:Y:S01]  /*a630*/  FMUL.FTZ R71, R71, UR15 ;  /* 0x0000000f47477c20 */ /* 0x000fe20008410000 */
[----:B------:R-:W5:Y:S01]  /*a640*/  MUFU.TANH R131, R70 ;  /* 0x0000004600837308 */ /* 0x000f620000002400 */
[----:B------:R-:W-:Y:S01]  /*a650*/  HMMA.16816.F32.BF16 R32, R4, R34, R100 ;  /* 0x000000220420723c */ /* 0x000fe20000041864 */
[C---:B------:R-:W-:Y:S02]  /*a660*/  VIADD R8, R12.reuse, 0x11 ;  /* 0x000000110c087836 */ /* 0x040fe40000000000 */
[----:B------:R-:W-:Y:S01]  /*a670*/  FMUL.FTZ R26, R45, UR15 ;  /* 0x0000000f2d1a7c20 */ /* 0x000fe20008410000 */
[----:B------:R-:W-:-:S03]  /*a680*/  VIADD R10, R12, 0x19 ;  /* 0x000000190c0a7836 */ /* 0x000fc60000000000 */
[----:B------:R-:W-:Y:S01]  /*a690*/  VIADD R101, R29, UR14 ;  /* 0x0000000e1d657c36 */ /* 0x000fe20008000000 */
[----:B------:R-:W5:Y:S02]  /*a6a0*/  MUFU.TANH R39, R39 ;  /* 0x0000002700277308 */ /* 0x000f640000002400 */
[C---:B------:R-:W-:Y:S02]  /*a6b0*/  HMMA.16816.F32.BF16 R80, R4.reuse, R22, R80 ;  /* 0x000000160450723c */ /* 0x040fe40000041850 */
[C---:B------:R-:W-:Y:S02]  /*a6c0*/  VIMNMX R100, R101.reuse, R60, PT ;  /* 0x0000003c65647248 */ /* 0x040fe40003fe0100 */
[----:B------:R-:W-:Y:S02]  /*a6d0*/  VIADDMNMX R101, R101, 0x8, R60, PT ;  /* 0x0000000865657846 */ /* 0x000fe4000380013c */
[CC--:B------:R-:W-:Y:S01]  /*a6e0*/  ISETP.GE.AND P5, PT, R0.reuse, R100.reuse, PT ;  /* 0x000000640000720c */ /* 0x0c0fe20003fa6270 */
[----:B------:R-:W5:Y:S01]  /*a6f0*/  MUFU.TANH R27, R27 ;  /* 0x0000001b001b7308 */ /* 0x000f620000002400 */
[----:B------:R-:W-:Y:S01]  /*a700*/  ISETP.GE.AND P0, PT, R0, R101, PT ;  /* 0x000000650000720c */ /* 0x000fe20003f06270 */
[----:B------:R-:W-:Y:S01]  /*a710*/  VIADD R0, R12, 0x9 ;  /* 0x000000090c007836 */ /* 0x000fe20000000000 */
[----:B------:R-:W-:Y:S01]  /*a720*/  HMMA.16816.F32.BF16 R92, R4, R20, R92 ;  /* 0x00000014045c723c */ /* 0x000fe2000004185c */
[----:B------:R-:W-:-:S02]  /*a730*/  ISETP.GE.AND P1, PT, R13, R100, PT ;  /* 0x000000640d00720c */ /* 0x000fc40003f26270 */
[-C--:B------:R-:W-:Y:S01]  /*a740*/  ISETP.GE.AND P3, PT, R13, R101.reuse, PT ;  /* 0x000000650d00720c */ /* 0x080fe20003f66270 */
[----:B------:R-:W-:Y:S01]  /*a750*/  FMUL.FTZ R33, R33, UR15 ;  /* 0x0000000f21217c20 */ /* 0x000fe20008410000 */
[CC--:B------:R-:W-:Y:S01]  /*a760*/  ISETP.GE.AND P6, PT, R0.reuse, R100.reuse, PT ;  /* 0x000000640000720c */ /* 0x0c0fe20003fc6270 */
[----:B------:R-:W5:Y:S01]  /*a770*/  MUFU.TANH R116, R69 ;  /* 0x0000004500747308 */ /* 0x000f620000002400 */
[-C--:B------:R-:W-:Y:S01]  /*a780*/  ISETP.GE.AND P4, PT, R0, R101.reuse, PT ;  /* 0x000000650000720c */ /* 0x080fe20003f86270 */
[----:B------:R-:W-:Y:S01]  /*a790*/  VIADD R0, R12, 0x10 ;  /* 0x000000100c007836 */ /* 0x000fe20000000000 */
[----:B------:R-:W-:Y:S01]  /*a7a0*/  FSEL R56, R56, -INF , !P5 ;  /* 0xff80000038387808 */ /* 0x000fe20006800000 */
[C---:B------:R-:W-:Y:S01]  /*a7b0*/  VIADD R4, R12.reuse, 0x20 ;  /* 0x000000200c047836 */ /* 0x040fe20000000000 */
[----:B------:R-:W-:Y:S01]  /*a7c0*/  FSEL R57, R57, -INF , !P0 ;  /* 0xff80000039397808 */ /* 0x000fe20004000000 */
[----:B------:R-:W-:Y:S01]  /*a7d0*/  VIADD R6, R12, 0x29 ;  /* 0x000000290c067836 */ /* 0x000fe20000000000 */
[CC--:B------:R-:W-:Y:S01]  /*a7e0*/  ISETP.GE.AND P5, PT, R0.reuse, R100.reuse, PT ;  /* 0x000000640000720c */ /* 0x0c0fe20003fa6270 */
[----:B------:R-:W5:Y:S01]  /*a7f0*/  MUFU.TANH R115, R71 ;  /* 0x0000004700737308 */ /* 0x000f620000002400 */
[-C--:B------:R-:W-:Y:S01]  /*a800*/  ISETP.GE.AND P0, PT, R0, R101.reuse, PT ;  /* 0x000000650000720c */ /* 0x080fe20003f06270 */
[----:B------:R-:W-:Y:S01]  /*a810*/  FMUL.FTZ R80, R80, UR15 ;  /* 0x0000000f50507c20 */ /* 0x000fe20008410000 */
[----:B-1----:R-:W-:Y:S01]  /*a820*/  FSEL R0, R61, -INF , !P1 ;  /* 0xff8000003d007808 */ /* 0x002fe20004800000 */
[----:B------:R-:W-:Y:S01]  /*a830*/  VIADD R5, R12, 0x21 ;  /* 0x000000210c057836 */ /* 0x000fe20000000000 */
[----:B----4-:R-:W-:Y:S01]  /*a840*/  FSEL R9, R40, -INF , !P3 ;  /* 0xff80000028097808 */ /* 0x010fe20005800000 */
[----:B------:R-:W-:Y:S01]  /*a850*/  FMUL.FTZ R35, R35, UR15 ;  /* 0x0000000f23237c20 */ /* 0x000fe20008410000 */
[CC--:B------:R-:W-:Y:S01]  /*a860*/  ISETP.GE.AND P1, PT, R8.reuse, R100.reuse, PT ;  /* 0x000000640800720c */ /* 0x0c0fe20003f26270 */
[----:B------:R-:W1:Y:S01]  /*a870*/  MUFU.TANH R37, R37 ;  /* 0x0000002500257308 */ /* 0x000e620000002400 */
[-C--:B------:R-:W-:Y:S01]  /*a880*/  ISETP.GE.AND P3, PT, R8, R101.reuse, PT ;  /* 0x000000650800720c */ /* 0x080fe20003f66270 */
[----:B------:R-:W-:Y:S01]  /*a890*/  VIADD R8, R12, 0x18 ;  /* 0x000000180c087836 */ /* 0x000fe20000000000 */
[----:B--2---:R-:W-:Y:S01]  /*a8a0*/  FSEL R36, R36, -INF , !P1 ;  /* 0xff80000024247808 */ /* 0x004fe20004800000 */
[----:B------:R-:W-:Y:S01]  /*a8b0*/  FMUL.FTZ R32, R32, UR15 ;  /* 0x0000000f20207c20 */ /* 0x000fe20008410000 */
[----:B---3--:R-:W-:Y:S01]  /*a8c0*/  FSEL R13, R38, -INF , !P3 ;  /* 0xff800000260d7808 */ /* 0x008fe20005800000 */
[----:B------:R-:W-:Y:S01]  /*a8d0*/  FMUL.FTZ R34, R34, UR15 ;  /* 0x0000000f22227c20 */ /* 0x000fe20008410000 */
[----:B------:R-:W-:Y:S01]  /*a8e0*/  FSEL R58, R58, -INF , !P6 ;  /* 0xff8000003a3a7808 */ /* 0x000fe20007000000 */
[----:B------:R-:W2:Y:S01]  /*a8f0*/  MUFU.TANH R112, R33 ;  /* 0x0000002100707308 */ /* 0x000ea20000002400 */
[----:B------:R-:W-:Y:S01]  /*a900*/  FSEL R11, R24, -INF , !P4 ;  /* 0xff800000180b7808 */ /* 0x000fe20006000000 */
[----:B------:R-:W-:Y:S01]  /*a910*/  FMUL.FTZ R92, R92, UR15 ;  /* 0x0000000f5c5c7c20 */ /* 0x000fe20008410000 */
[CC--:B------:R-:W-:Y:S01]  /*a920*/  ISETP.GE.AND P1, PT, R4.reuse, R100.reuse, PT ;  /* 0x000000640400720c */ /* 0x0c0fe20003f26270 */
[----:B------:R-:W-:Y:S01]  /*a930*/  FMUL.FTZ R93, R93, UR15 ;  /* 0x0000000f5d5d7c20 */ /* 0x000fe20008410000 */
[-C--:B------:R-:W-:Y:S01]  /*a940*/  ISETP.GE.AND P3, PT, R4, R101.reuse, PT ;  /* 0x000000650400720c */ /* 0x080fe20003f66270 */
[----:B------:R-:W-:Y:S01]  /*a950*/  FMUL.FTZ R94, R94, UR15 ;  /* 0x0000000f5e5e7c20 */ /* 0x000fe20008410000 */
[CC--:B------:R-:W-:Y:S01]  /*a960*/  ISETP.GE.AND P6, PT, R8.reuse, R100.reuse, PT ;  /* 0x000000640800720c */ /* 0x0c0fe20003fc6270 */
[----:B------:R-:W3:Y:S01]  /*a970*/  MUFU.TANH R26, R26 ;  /* 0x0000001a001a7308 */ /* 0x000ee20000002400 */
[----:B------:R-:W-:Y:S01]  /*a980*/  ISETP.GE.AND P4, PT, R8, R101, PT ;  /* 0x000000650800720c */ /* 0x000fe20003f86270 */
[----:B------:R-:W-:Y:S01]  /*a990*/  FMUL.FTZ R95, R95, UR15 ;  /* 0x0000000f5f5f7c20 */ /* 0x000fe20008410000 */
[----:B-----5:R-:W-:Y:S01]  /*a9a0*/  FSEL R132, R132, -INF , !P1 ;  /* 0xff80000084847808 */ /* 0x020fe20004800000 */
[----:B------:R-:W-:Y:S01]  /*a9b0*/  FMUL.FTZ R81, R81, UR15 ;  /* 0x0000000f51517c20 */ /* 0x000fe20008410000 */
[----:B------:R-:W-:Y:S01]  /*a9c0*/  FSEL R131, R131, -INF , !P3 ;  /* 0xff80000083837808 */ /* 0x000fe20005800000 */
[----:B------:R-:W-:Y:S01]  /*a9d0*/  FMUL.FTZ R82, R82, UR15 ;  /* 0x0000000f52527c20 */ /* 0x000fe20008410000 */
[----:B------:R-:W-:Y:S01]  /*a9e0*/  FSEL R4, R39, -INF , !P6 ;  /* 0xff80000027047808 */ /* 0x000fe20007000000 */
[----:B------:R-:W4:Y:S01]  /*a9f0*/  MUFU.TANH R28, R28 ;  /* 0x0000001c001c7308 */ /* 0x000f220000002400 */
[----:B------:R-:W-:Y:S01]  /*aa00*/  FSEL R7, R27, -INF , !P4 ;  /* 0xff8000001b077808 */ /* 0x000fe20006000000 */
[----:B------:R-:W-:Y:S01]  /*aa10*/  FMUL.FTZ R83, R83, UR15 ;  /* 0x0000000f53537c20 */ /* 0x000fe20008410000 */
[----:B------:R-:W-:-:S02]  /*aa20*/  ISETP.GE.AND P1, PT, R6, R100, PT ;  /* 0x000000640600720c */ /* 0x000fc40003f26270 */
[-C--:B------:R-:W-:Y:S01]  /*aa30*/  ISETP.GE.AND P3, PT, R6, R101.reuse, PT ;  /* 0x000000650600720c */ /* 0x080fe20003f66270 */
[----:B------:R-:W-:Y:S01]  /*aa40*/  VIADD R6, R12, 0x30 ;  /* 0x000000300c067836 */ /* 0x000fe20000000000 */
[CC--:B------:R-:W-:Y:S01]  /*aa50*/  ISETP.GE.AND P6, PT, R5.reuse, R100.reuse, PT ;  /* 0x000000640500720c */ /* 0x0c0fe20003fc6270 */
[----:B------:R-:W5:Y:S01]  /*aa60*/  MUFU.TANH R102, R80 ;  /* 0x0000005000667308 */ /* 0x000f620000002400 */
[-C--:B------:R-:W-:Y:S02]  /*aa70*/  ISETP.GE.AND P4, PT, R5, R101.reuse, PT ;  /* 0x000000650500720c */ /* 0x080fe40003f86270 */
[----:B------:R-:W-:Y:S02]  /*aa80*/  FSEL R116, R116, -INF , !P6 ;  /* 0xff80000074747808 */ /* 0x000fe40007000000 */
[----:B------:R-:W-:Y:S02]  /*aa90*/  FSEL R115, R115, -INF , !P4 ;  /* 0xff80000073737808 */ /* 0x000fe40006000000 */
[C---:B------:R-:W-:Y:S01]  /*aaa0*/  ISETP.GE.AND P6, PT, R6.reuse, R100, PT ;  /* 0x000000640600720c */ /* 0x040fe20003fc6270 */
[----:B------:R-:W5:Y:S01]  /*aab0*/  MUFU.TANH R111, R35 ;  /* 0x00000023006f7308 */ /* 0x000f620000002400 */
[----:B------:R-:W-:Y:S01]  /*aac0*/  ISETP.GE.AND P4, PT, R6, R101, PT ;  /* 0x000000650600720c */ /* 0x000fe20003f86270 */
[----:B------:R-:W-:Y:S01]  /*aad0*/  VIADD R6, R12, 0x38 ;  /* 0x000000380c067836 */ /* 0x000fe20000000000 */
[----:B------:R-:W-:-:S02]  /*aae0*/  FSEL R8, R25, -INF , !P5 ;  /* 0xff80000019087808 */ /* 0x000fc40006800000 */
[----:B-1----:R-:W-:Y:S02]  /*aaf0*/  FSEL R37, R37, -INF , !P0 ;  /* 0xff80000025257808 */ /* 0x002fe40004000000 */
[CC--:B------:R-:W-:Y:S01]  /*ab00*/  ISETP.GE.AND P5, PT, R10.reuse, R100.reuse, PT ;  /* 0x000000640a00720c */ /* 0x0c0fe20003fa6270 */
[----:B------:R-:W1:Y:S01]  /*ab10*/  MUFU.TANH R114, R32 ;  /* 0x0000002000727308 */ /* 0x000e620000002400 */
[----:B------:R-:W-:Y:S01]  /*ab20*/  ISETP.GE.AND P0, PT, R10, R101, PT ;  /* 0x000000650a00720c */ /* 0x000fe20003f06270 */
[----:B------:R-:W-:Y:S01]  /*ab30*/  VIADD R10, R12, 0x28 ;  /* 0x000000280c0a7836 */ /* 0x000fe20000000000 */
[----:B--2---:R-:W-:Y:S02]  /*ab40*/  FSEL R112, R112, -INF , !P1 ;  /* 0xff80000070707808 */ /* 0x004fe40004800000 */
[----:B------:R-:W-:Y:S02]  /*ab50*/  ISETP.GE.AND P1, PT, R6, R100, PT ;  /* 0x000000640600720c */ /* 0x000fe40003f26270 */
[----:B---3--:R-:W-:Y:S01]  /*ab60*/  FSEL R26, R26, -INF , !P5 ;  /* 0xff8000001a1a7808 */ /* 0x008fe20006800000 */
[----:B------:R-:W2:Y:S01]  /*ab70*/  MUFU.TANH R113, R34 ;  /* 0x0000002200717308 */ /* 0x000ea20000002400 */
[----:B----4-:R-:W-:-:S02]  /*ab80*/  FSEL R5, R28, -INF , !P0 ;  /* 0xff8000001c057808 */ /* 0x010fc40004000000 */
[----:B-----5:R-:W-:Y:S02]  /*ab90*/  FSEL R102, R102, -INF , !P1 ;  /* 0xff80000066667808 */ /* 0x020fe40004800000 */
[C---:B------:R-:W-:Y:S02]  /*aba0*/  ISETP.GE.AND P5, PT, R10.reuse, R100, PT ;  /* 0x000000640a00720c */ /* 0x040fe40003fa6270 */
[----:B------:R-:W-:Y:S01]  /*abb0*/  ISETP.GE.AND P0, PT, R10, R101, PT ;  /* 0x000000650a00720c */ /* 0x000fe20003f06270 */
[----:B------:R-:W3:Y:S01]  /*abc0*/  MUFU.TANH R108, R92 ;  /* 0x0000005c006c7308 */ /* 0x000ee20000002400 */
[----:B------:R-:W-:Y:S01]  /*abd0*/  ISETP.GT.AND P1, PT, R135, R122, PT ;  /* 0x0000007a8700720c */ /* 0x000fe20003f24270 */
[----:B------:R-:W-:Y:S01]  /*abe0*/  VIADD R10, R12, 0x31 ;  /* 0x000000310c0a7836 */ /* 0x000fe20000000000 */
[----:B------:R-:W-:Y:S02]  /*abf0*/  FSEL R111, R111, -INF , !P3 ;  /* 0xff8000006f6f7808 */ /* 0x000fe40005800000 */
[----:B-1----:R-:W-:-:S02]  /*ac00*/  FSEL R114, R114, -INF , !P5 ;  /* 0xff80000072727808 */ /* 0x002fc40006800000 */
[-C--:B------:R-:W-:Y:S01]  /*ac10*/  ISETP.GE.AND P3, PT, R6, R101.reuse, PT ;  /* 0x000000650600720c */ /* 0x080fe20003f66270 */
[----:B------:R-:W1:Y:S01]  /*ac20*/  MUFU.TANH R106, R93 ;  /* 0x0000005d006a7308 */ /* 0x000e620000002400 */
[----:B--2---:R-:W-:Y:S01]  /*ac30*/  FSEL R113, R113, -INF , !P0 ;  /* 0xff80000071717808 */ /* 0x004fe20004000000 */
[----:B------:R-:W-:Y:S01]  /*ac40*/  VIADD R6, R12, 0x39 ;  /* 0x000000390c067836 */ /* 0x000fe20000000000 */
[C---:B------:R-:W-:Y:S02]  /*ac50*/  ISETP.GE.AND P5, PT, R10.reuse, R100, PT ;  /* 0x000000640a00720c */ /* 0x040fe40003fa6270 */
[----:B------:R-:W-:-:S03]  /*ac60*/  ISETP.GE.AND P0, PT, R10, R101, PT ;  /* 0x000000650a00720c */ /* 0x000fc60003f06270 */
        /* <DEDUP_REMOVED lines=83> */
.L_x_6080:
[----:B------:R-:W1:Y:S02]  /*b1a0*/  LDC R17, c[0x0][0x248] ;  /* 0x00009200ff117b82 */ /* 0x000e640000000800 */
[----:B-1----:R-:W-:-:S05]  /*b1b0*/  IMAD.SHL.U32 R6, R17, 0x40, RZ ;  /* 0x0000004011067824 */ /* 0x002fca00078e00ff */
[----:B------:R-:W-:-:S04]  /*b1c0*/  IADD3 R6, -R6, RZ, RZ ;  /* 0x000000ff06067210 */ /* 0x000fc80007ffe1ff */
[----:B------:R-:W-:-:S07]  /*b1d0*/  SHF.R.S32.HI R19, RZ, 0x1f, R6 ;  /* 0x0000001fff137819 */ /* 0x000fce0000011406 */
.L_x_6081:
        /* <DEDUP_REMOVED lines=25> */
.L_x_6079:
        /* <DEDUP_REMOVED lines=43> */
[----:B------:R-:W-:Y:S01]  /*b620*/  LDSM.16.MT88.4 R16, [R117+0x8000] ;  /* 0x008000007510783b */ /* 0x000fe20000004200 */
[----:B-1----:R-:W-:-:S03]  /*b630*/  FMNMX.FTZ R2, R15, R2, !PT ;  /* 0x000000020f027209 */ /* 0x002fc60007810000 */
        /* <DEDUP_REMOVED lines=17> */
[----:B------:R-:W-:Y:S01]  /*b750*/  FFMA.FTZ R137, R110, UR8, -R99 ;  /* 0x000000086e897c23 */ /* 0x000fe20008010863 */
[----:B------:R-:W-:Y:S01]  /*b760*/  MUFU.EX2 R92, R92 ;  /* 0x0000005c005c7308 */ /* 0x000fe20000000800 */
[C---:B------:R-:W-:Y:S01]  /*b770*/  FSETP.NEU.FTZ.AND P0, PT, R0.reuse, -INF , PT ;  /* 0xff8000000000780b */ /* 0x040fe20003f1d000 */
[----:B------:R-:W-:-:S05]  /*b780*/  FMUL.FTZ R98, R0, UR8 ;  /* 0x0000000800627c20 */ /* 0x000fca0008410000 */
[----:B------:R-:W-:Y:S01]  /*b790*/  FSEL R98, R98, RZ, P0 ;  /* 0x000000ff62627208 */ /* 0x000fe20000000000 */
[----:B------:R-:W1:Y:S01]  /*b7a0*/  MUFU.EX2 R91, R91 ;  /* 0x0000005b005b7308 */ /* 0x000e620000000800 */
[----:B------:R-:W-:-:S03]  /*b7b0*/  LOP3.LUT P0, RZ, R86, 0x2, RZ, 0xc0, !PT ;  /* 0x0000000256ff7812 */ /* 0x000fc6000780c0ff */
[--C-:B------:R-:W-:Y:S01]  /*b7c0*/  FFMA.FTZ R95, R53, UR8, -R98.reuse ;  /* 0x00000008355f7c23 */ /* 0x100fe20008010862 */
[--C-:B------:R-:W-:Y:S01]  /*b7d0*/  FFMA.FTZ R94, R57, UR8, -R98.reuse ;  /* 0x00000008395e7c23 */ /* 0x100fe20008010862 */
[----:B------:R-:W2:Y:S01]  /*b7e0*/  LDSM.16.MT88.4 R52, [R117+0x7000] ;  /* 0x007000007534783b */ /* 0x000ea20000004200 */
[--C-:B------:R-:W-:Y:S01]  /*b7f0*/  FFMA.FTZ R90, R9, UR8, -R98.reuse ;  /* 0x00000008095a7c23 */ /* 0x100fe20008010862 */
[--C-:B------:R-:W-:Y:S01]  /*b800*/  FFMA.FTZ R87, R11, UR8, -R98.reuse ;  /* 0x000000080b577c23 */ /* 0x100fe20008010862 */
[----:B------:R-:W3:Y:S01]  /*b810*/  MUFU.EX2 R34, R34 ;  /* 0x0000002200227308 */ /* 0x000ee20000000800 */
[----:B------:R-:W4:Y:S01]  /*b820*/  LDSM.16.MT88.4 R8, [R117+0x7400] ;  /* 0x007400007508783b */ /* 0x000f220000004200 */
[--C-:B------:R-:W-:Y:S01]  /*b830*/  FFMA.FTZ R88, R37, UR8, -R98.reuse ;  /* 0x0000000825587c23 */ /* 0x100fe20008010862 */
[--C-:B------:R-:W-:Y:S01]  /*b840*/  FFMA.FTZ R33, R13, UR8, -R98.reuse ;  /* 0x000000080d217c23 */ /* 0x100fe20008010862 */
[--C-:B------:R-:W-:Y:S01]  /*b850*/  FFMA.FTZ R31, R7, UR8, -R98.reuse ;  /* 0x00000008071f7c23 */ /* 0x100fe20008010862 */
[--C-:B------:R-:W-:Y:S01]  /*b860*/  FFMA.FTZ R30, R5, UR8, -R98.reuse ;  /* 0x00000008051e7c23 */ /* 0x100fe20008010862 */
[----:B------:R-:W5:Y:S01]  /*b870*/  LDSM.16.MT88.4 R12, [R118+0x7400] ;  /* 0x00740000760c783b */ /* 0x000f620000004200 */
[----:B------:R-:W-:Y:S01]  /*b880*/  FFMA.FTZ R138, R93, UR8, -R98 ;  /* 0x000000085d8a7c23 */ /* 0x000fe20008010862 */
[----:B------:R-:W-:Y:S01]  /*b890*/  MUFU.EX2 R95, R95 ;  /* 0x0000005f005f7308 */ /* 0x000fe20000000800 */
[----:B-1----:R-:W-:Y:S01]  /*b8a0*/  F2FP.BF16.F32.PACK_AB R48, R91, R92 ;  /* 0x0000005c5b30723e */ /* 0x002fe200000010ff */
[----:B------:R-:W-:-:S06]  /*b8b0*/  FADD.FTZ R92, R92, R91 ;  /* 0x0000005b5c5c7221 */ /* 0x000fcc0000010000 */
[----:B------:R-:W1:Y:S01]  /*b8c0*/  MUFU.EX2 R94, R94 ;  /* 0x0000005e005e7308 */ /* 0x000e620000000800 */
[----:B---3--:R-:W-:Y:S01]  /*b8d0*/  F2FP.BF16.F32.PACK_AB R50, R34, R89 ;  /* 0x000000592232723e */ /* 0x008fe200000010ff */
[----:B------:R-:W-:-:S04]  /*b8e0*/  FADD.FTZ R89, R89, R92 ;  /* 0x0000005c59597221 */ /* 0x000fc80000010000 */
[----:B------:R-:W-:Y:S02]  /*b8f0*/  FADD.FTZ R34, R34, R89 ;  /* 0x0000005922227221 */ /* 0x000fe40000010000 */
        /* <DEDUP_REMOVED lines=21> */
[----:B--2---:R-:W-:Y:S01]  /*ba50*/  F2FP.BF16.F32.PACK_AB R6, R28, R29 ;  /* 0x0000001d1c06723e */ /* 0x004fe200000010ff */
        /* <DEDUP_REMOVED lines=18> */
[C---:B----4-:R-:W-:Y:S01]  /*bb80*/  HMMA.16816.F32.BF16 R56, R4.reuse, R8, R56 ;  /* 0x000000080438723c */ /* 0x050fe20000041838 */
[----:B------:R-:W-:Y:S05]  /*bb90*/  MUFU.EX2 R137, R137 ;  /* 0x0000008900897308 */ /* 0x000fea0000000800 */
[----:B------:R-:W-:Y:S01]  /*bba0*/  HMMA.16816.F32.BF16 R52, R4, R10, R52 ;  /* 0x0000000a0434723c */ /* 0x000fe20000041834 */
[----:B------:R-:W1:Y:S02]  /*bbb0*/  LDSM.16.MT88.4 R8, [R117+0x8400] ;  /* 0x008400007508783b */ /* 0x000e640000004200 */
[----:B------:R-:W-:Y:S03]  /*bbc0*/  MUFU.EX2 R138, R138 ;  /* 0x0000008a008a7308 */ /* 0x000fe60000000800 */
[----:B------:R-:W-:Y:S01]  /*bbd0*/  HMMA.16816.F32.BF16 R48, R48, R18, RZ ;  /* 0x000000123030723c */ /* 0x000fe200000418ff */
[----:B------:R-:W-:Y:S05]  /*bbe0*/  LDSM.16.MT88.4 R16, [R118+0x6c00] ;  /* 0x006c00007610783b */ /* 0x000fea0000004200 */
[C---:B-----5:R-:W-:Y:S06]  /*bbf0*/  HMMA.16816.F32.BF16 R64, R4.reuse, R12, R64 ;  /* 0x0000000c0440723c */ /* 0x060fec0000041840 */
[C---:B------:R-:W-:Y:S01]  /*bc00*/  HMMA.16816.F32.BF16 R60, R4.reuse, R14, R60 ;  /* 0x0000000e043c723c */ /* 0x040fe2000004183c */
[----:B------:R-:W2:Y:S05]  /*bc10*/  LDSM.16.MT88.4 R12, [R118+0x8400] ;  /* 0x00840000760c783b */ /* 0x000eaa0000004200 */
[C---:B------:R-:W-:Y:S06]  /*bc20*/  HMMA.16816.F32.BF16 R80, R4.reuse, R24, R80 ;  /* 0x000000180450723c */ /* 0x040fec0000041850 */
[----:B------:R-:W-:Y:S01]  /*bc30*/  HMMA.16816.F32.BF16 R76, R4, R26, R76 ;  /* 0x0000001a044c723c */ /* 0x000fe2000004184c */
[--C-:B------:R-:W-:Y:S01]  /*bc40*/  FFMA.FTZ R25, R131, UR8, -R98.reuse ;  /* 0x0000000883197c23 */ /* 0x100fe20008010862 */
[----:B------:R-:W-:Y:S01]  /*bc50*/  FFMA.FTZ R24, R115, UR8, -R98 ;  /* 0x0000000873187c23 */ /* 0x000fe20008010862 */
[----:B------:R-:W-:-:S03]  /*bc60*/  MOV R131, R105 ;  /* 0x0000006900837202 */ /* 0x000fc60000000f00 */
[C---:B------:R-:W-:Y:S01]  /*bc70*/  HMMA.16816.F32.BF16 R72, R4.reuse, R20, R72 ;  /* 0x000000140448723c */ /* 0x040fe20000041848 */
[--C-:B------:R-:W-:Y:S01]  /*bc80*/  FFMA.FTZ R27, R132, UR8, -R99.reuse ;  /* 0x00000008841b7c23 */ /* 0x100fe20008010863 */
[--C-:B------:R-:W-:Y:S01]  /*bc90*/  FFMA.FTZ R26, R116, UR8, -R99.reuse ;  /* 0x00000008741a7c23 */ /* 0x100fe20008010863 */
[----:B------:R-:W-:Y:S01]  /*bca0*/  MUFU.EX2 R25, R25 ;  /* 0x0000001900197308 */ /* 0x000fe20000000800 */
[----:B------:R-:W-:Y:S02]  /*bcb0*/  MOV R132, R104 ;  /* 0x0000006800847202 */ /* 0x000fe40000000f00 */
[C---:B-1----:R-:W-:Y:S01]  /*bcc0*/  HMMA.16816.F32.BF16 R44, R4.reuse, R8, R44 ;  /* 0x00000008042c723c */ /* 0x042fe2000004182c */
[--C-:B------:R-:W-:Y:S01]  /*bcd0*/  FFMA.FTZ R21, R113, UR8, -R98.reuse ;  /* 0x0000000871157c23 */ /* 0x100fe20008010862 */
[--C-:B------:R-:W-:Y:S01]  /*bce0*/  FFMA.FTZ R20, R111, UR8, -R98.reuse ;  /* 0x000000086f147c23 */ /* 0x100fe20008010862 */
[----:B------:R-:W-:Y:S01]  /*bcf0*/  FFMA.FTZ R111, R106, UR8, -R99 ;  /* 0x000000086a6f7c23 */ /* 0x000fe20008010863 */
[--C-:B------:R-:W-:Y:S01]  /*bd00*/  FFMA.FTZ R106, R103, UR8, -R98.reuse ;  /* 0x00000008676a7c23 */ /* 0x100fe20008010862 */
[----:B------:R-:W-:Y:S01]  /*bd10*/  MUFU.EX2 R27, R27 ;  /* 0x0000001b001b7308 */ /* 0x000fe20000000800 */
[----:B------:R-:W-:Y:S01]  /*bd20*/  HMMA.16816.F32.BF16 R48, R4, R10, R48 ;  /* 0x0000000a0430723c */ /* 0x000fe20000041830 */
[----:B------:R-:W1:Y:S01]  /*bd30*/  LDSM.16.MT88.4 R8, [R117+0x6800] ;  /* 0x006800007508783b */ /* 0x000e620000004200 */
[----:B------:R-:W-:-:S04]  /*bd40*/  FFMA.FTZ R103, R109, UR8, -R98 ;  /* 0x000000086d677c23 */ /* 0x000fc80008010862 */
[C---:B------:R-:W-:Y:S01]  /*bd50*/  HMMA.16816.F32.BF16 R68, R4.reuse, R22, R68 ;  /* 0x000000160444723c */ /* 0x040fe20000041844 */
[----:B------:R-:W3:Y:S05]  /*bd60*/  MUFU.EX2 R26, R26 ;  /* 0x0000001a001a7308 */ /* 0x000eea0000000800 */
[----:B--2---:R-:W-:Y:S01]  /*bd70*/  HMMA.16816.F32.BF16 R36, R4, R12, R36 ;  /* 0x0000000c0424723c */ /* 0x004fe20000041824 */
[--C-:B------:R-:W-:Y:S01]  /*bd80*/  FFMA.FTZ R23, R114, UR8, -R99.reuse ;  /* 0x0000000872177c23 */ /* 0x100fe20008010863 */
[----:B------:R-:W-:Y:S01]  /*bd90*/  FFMA.FTZ R22, R112, UR8, -R99 ;  /* 0x0000000870167c23 */ /* 0x000fe20008010863 */
[----:B------:R-:W2:Y:S01]  /*bda0*/  MUFU.EX2 R24, R24 ;  /* 0x0000001800187308 */ /* 0x000ea20000000800 */
[----:B------:R-:W-:-:S02]  /*bdb0*/  FFMA.FTZ R99, R107, UR8, -R98 ;  /* 0x000000086b637c23 */ /* 0x000fc40008010862 */
[----:B------:R-:W-:Y:S01]  /*bdc0*/  HMMA.16816.F32.BF16 R40, R4, R14, R40 ;  /* 0x0000000e0428723c */ /* 0x000fe20000041828 */
[----:B------:R-:W4:Y:S04]  /*bdd0*/  LDSM.16.MT88.4 R12, [R118+0x6800] ;  /* 0x00680000760c783b */ /* 0x000f280000004200 */
[----:B------:R-:W-:Y:S02]  /*bde0*/  MUFU.EX2 R23, R23 ;  /* 0x0000001700177308 */ /* 0x000fe40000000800 */
[----:B---3--:R-:W-:Y:S01]  /*bdf0*/  F2FP.BF16.F32.PACK_AB R4, R26, R27 ;  /* 0x0000001b1a04723e */ /* 0x008fe200000010ff */
[----:B------:R-:W-:-:S04]  /*be00*/  FADD.FTZ R27, R27, R28 ;  /* 0x0000001c1b1b7221 */ /* 0x000fc80000010000 */
[----:B------:R-:W-:Y:S01]  /*be10*/  FADD.FTZ R26, R26, R27 ;  /* 0x0000001b1a1a7221 */ /* 0x000fe20000010000 */
[----:B------:R-:W3:Y:S01]  /*be20*/  MUFU.EX2 R22, R22 ;  /* 0x0000001600167308 */ /* 0x000ee20000000800 */
[----:B--2---:R-:W-:Y:S01]  /*be30*/  F2FP.BF16.F32.PACK_AB R5, R24, R25 ;  /* 0x000000191805723e */ /* 0x004fe200000010ff */
[----:B------:R-:W-:-:S04]  /*be40*/  FADD.FTZ R25, R25, R30 ;  /* 0x0000001e19197221 */ /* 0x000fc80000010000 */
[----:B------:R-:W-:Y:S02]  /*be50*/  FADD.FTZ R24, R24, R25 ;  /* 0x0000001918187221 */ /* 0x000fe40000010000 */
[----:B------:R-:W-:Y:S08]  /*be60*/  MUFU.EX2 R21, R21 ;  /* 0x0000001500157308 */ /* 0x000ff00000000800 */
[----:B------:R-:W2:Y:S01]  /*be70*/  MUFU.EX2 R20, R20 ;  /* 0x0000001400147308 */ /* 0x000ea20000000800 */
[----:B---3--:R-:W-:-:S07]  /*be80*/  F2FP.BF16.F32.PACK_AB R6, R22, R23 ;  /* 0x000000171606723e */ /* 0x008fce00000010ff */
[----:B------:R-:W3:Y:S08]  /*be90*/  MUFU.EX2 R111, R111 ;  /* 0x0000006f006f7308 */ /* 0x000ef00000000800 */
[----:B------:R-:W-:Y:S01]  /*bea0*/  MUFU.EX2 R99, R99 ;  /* 0x0000006300637308 */ /* 0x000fe20000000800 */
[----:B--2---:R-:W-:Y:S01]  /*beb0*/  F2FP.BF16.F32.PACK_AB R7, R20, R21 ;  /* 0x000000151407723e */ /* 0x004fe200000010ff */
[----:B------:R-:W-:-:S04]  /*bec0*/  FADD.FTZ R21, R21, R24 ;  /* 0x0000001815157221 */ /* 0x000fc80000010000 */
[----:B------:R-:W-:Y:S02]  /*bed0*/  FADD.FTZ R20, R20, R21 ;  /* 0x0000001514147221 */ /* 0x000fe40000010000 */
[C---:B-1----:R-:W-:Y:S01]  /*bee0*/  HMMA.16816.F32.BF16 R72, R4.reuse, R8, R72 ;  /* 0x000000080448723c */ /* 0x042fe20000041848 */
[----:B------:R-:W1:Y:S05]  /*bef0*/  MUFU.EX2 R106, R106 ;  /* 0x0000006a006a7308 */ /* 0x000e6a0000000800 */
[C---:B------:R-:W-:Y:S01]  /*bf00*/  HMMA.16816.F32.BF16 R68, R4.reuse, R10, R68 ;  /* 0x0000000a0444723c */ /* 0x040fe20000041844 */
[----:B------:R-:W2:Y:S02]  /*bf10*/  LDSM.16.MT88.4 R8, [R117+0x7800] ;  /* 0x007800007508783b */ /* 0x000ea40000004200 */
[----:B------:R-:W5:Y:S03]  /*bf20*/  MUFU.EX2 R103, R103 ;  /* 0x0000006700677308 */ /* 0x000f660000000800 */
[C---:B----4-:R-:W-:Y:S06]  /*bf30*/  HMMA.16816.F32.BF16 R80, R4.reuse, R12, R80 ;  /* 0x0000000c0450723c */ /* 0x050fec0000041850 */
        /* <DEDUP_REMOVED lines=15> */
[----:B-1----:R-:W-:Y:S01]  /*c030*/  F2FP.BF16.F32.PACK_AB R5, R106, R99 ;  /* 0x000000636a05723e */ /* 0x002fe200000010ff */
[----:B------:R-:W-:Y:S01]  /*c040*/  FADD.FTZ R99, R99, R20 ;  /* 0x0000001463637221 */ /* 0x000fe20000010000 */
[----:B------:R-:W-:Y:S02]  /*c050*/  F2FP.BF16.F32.PACK_AB R6, R137, R102 ;  /* 0x000000668906723e */ /* 0x000fe400000010ff */
[----:B-----5:R-:W-:Y:S01]  /*c060*/  F2FP.BF16.F32.PACK_AB R7, R138, R103 ;  /* 0x000000678a07723e */ /* 0x020fe200000010ff */
[----:B------:R-:W-:-:S04]  /*c070*/  FADD.FTZ R106, R106, R99 ;  /* 0x000000636a6a7221 */ /* 0x000fc80000010000 */
[----:B------:R-:W-:Y:S02]  /*c080*/  FADD.FTZ R103, R103, R106 ;  /* 0x0000006a67677221 */ /* 0x000fe40000010000 */
[----:B------:R-:W-:Y:S02]  /*c090*/  HMMA.16816.F32.BF16 R80, R4, R16, R80 ;  /* 0x000000100450723c */ /* 0x000fe40000041850 */
[----:B------:R-:W-:-:S04]  /*c0a0*/  FADD.FTZ R138, R138, R103 ;  /* 0x000000678a8a7221 */ /* 0x000fc80000010000 */
        /* <DEDUP_REMOVED lines=9> */
[C---:B------:R-:W-:Y:S06]  /*c140*/  HMMA.16816.F32.BF16 R52, R4.reuse, R18, R52 ;  /* 0x000000120434723c */ /* 0x040fec0000041834 */
[C---:B--2---:R-:W-:Y:S06]  /*c150*/  HMMA.16816.F32.BF16 R44, R4.reuse, R8, R44 ;  /* 0x00000008042c723c */ /* 0x044fec000004182c */
        /* <DEDUP_REMOVED lines=77> */
.L_x_6083:
[----:B------:R-:W1:Y:S02]  /*c630*/  LDC R6, c[0x0][0x250] ;  /* 0x00009400ff067b82 */ /* 0x000e640000000800 */
[----:B-1----:R-:W-:-:S05]  /*c640*/  IMAD.SHL.U32 R131, R6, 0x40, RZ ;  /* 0x0000004006837824 */ /* 0x002fca00078e00ff */
[----:B------:R-:W-:-:S04]  /*c650*/  IADD3 R131, -R131, RZ, RZ ;  /* 0x000000ff83837210 */ /* 0x000fc80007ffe1ff */
[----:B------:R-:W-:-:S07]  /*c660*/  SHF.R.S32.HI R7, RZ, 0x1f, R131 ;  /* 0x0000001fff077819 */ /* 0x000fce0000011483 */
.L_x_6084:
        /* <DEDUP_REMOVED lines=21> */
[----:B------:R-:W-:-:S03]  /*c7c0*/  IMAD.MOV.U32 R9, RZ, RZ, 0x20 ;  /* 0x00000020ff097424 */ /* 0x000fc600078e00ff */
[----:B------:R-:W-:Y:S02]  /*c7d0*/  LDGSTS.E.BYPASS.LTC128B.128 [R124+0x8000], desc[UR6][R18.64+0x80] ;  /* 0x08000080127c7fae */ /* 0x000fe4000b901d46 */
[----:B------:R-:W-:Y:S02]  /*c7e0*/  SEL R9, R9, 0xffffffe0, !P0 ;  /* 0xffffffe009097807 */ /* 0x000fe40004000000 */
[----:B------:R-:W-:Y:S03]  /*c7f0*/  LDGSTS.E.BYPASS.LTC128B.128 [R124+0x6800], desc[UR6][R10.64] ;  /* 0x068000000a7c7fae */ /* 0x000fe6000b901d46 */
[----:B------:R-:W-:Y:S01]  /*c800*/  IMAD.IADD R102, R120, 0x1, R9 ;  /* 0x0000000178667824 */ /* 0x000fe200078e0209 */
        /* <DEDUP_REMOVED lines=81> */
[----:B------:R-:W2:Y:S01]  /*cd20*/  MUFU.TANH R86, R86 ;  /* 0x0000005600567308 */ /* 0x000ea20000002400 */
[----:B------:R-:W-:Y:S01]  /*cd30*/  FMUL.FTZ R29, R29, UR15 ;  /* 0x0000000f1d1d7c20 */ /* 0x000fe20008410000 */
[----:B------:R-:W-:Y:S01]  /*cd40*/  FMUL.FTZ R30, R30, UR15 ;  /* 0x0000000f1e1e7c20 */ /* 0x000fe20008410000 */
[----:B------:R-:W-:-:S05]  /*cd50*/  FMUL.FTZ R31, R31, UR15 ;  /* 0x0000000f1f1f7c20 */ /* 0x000fca0008410000 */
[----:B------:R-:W3:Y:S01]  /*cd60*/  MUFU.TANH R87, R87 ;  /* 0x0000005700577308 */ /* 0x000ee20000002400 */
[----:B------:R-:W-:-:S07]  /*cd70*/  FMUL.FTZ R153, R20, UR15 ;  /* 0x0000000f14997c20 */ /* 0x000fce0008410000 */
[----:B------:R-:W-:Y:S01]  /*cd80*/  MUFU.TANH R28, R28 ;  /* 0x0000001c001c7308 */ /* 0x000fe20000002400 */
[----:B------:R-:W4:Y:S01]  /*cd90*/  S2R R20, SR_TID.X ;  /* 0x0000000000147919 */ /* 0x000f220000002100 */
[----:B------:R-:W-:Y:S01]  /*cda0*/  FMUL.FTZ R22, R22, UR15 ;  /* 0x0000000f16167c20 */ /* 0x000fe20008410000 */
[----:B------:R-:W-:Y:S01]  /*cdb0*/  FMUL.FTZ R23, R23, UR15 ;  /* 0x0000000f17177c20 */ /* 0x000fe20008410000 */
[----:B------:R-:W-:Y:S02]  /*cdc0*/  FMUL.FTZ R21, R21, UR15 ;  /* 0x0000000f15157c20 */ /* 0x000fe40008410000 */
[----:B------:R-:W-:Y:S01]  /*cdd0*/  FMUL.FTZ R24, R24, UR15 ;  /* 0x0000000f18187c20 */ /* 0x000fe20008410000 */
[----:B------:R-:W-:Y:S01]  /*cde0*/  FMUL.FTZ R25, R25, UR15 ;  /* 0x0000000f19197c20 */ /* 0x000fe20008410000 */
[----:B------:R-:W-:Y:S01]  /*cdf0*/  FMUL.FTZ R26, R26, UR15 ;  /* 0x0000000f1a1a7c20 */ /* 0x000fe20008410000 */
[----:B------:R-:W-:Y:S01]  /*ce00*/  FMUL.FTZ R149, R27, UR15 ;  /* 0x0000000f1b957c20 */ /* 0x000fe20008410000 */
[----:B------:R-:W-:Y:S08]  /*ce10*/  MUFU.TANH R107, R24 ;  /* 0x00000018006b7308 */ /* 0x000ff00000002400 */
[----:B------:R-:W-:Y:S01]  /*ce20*/  MUFU.TANH R103, R25 ;  /* 0x0000001900677308 */ /* 0x000fe20000002400 */
[C---:B-1----:R-:W-:Y:S07]  /*ce30*/  HMMA.16816.F32.BF16 R16, R88.reuse, R32, R16 ;  /* 0x000000205810723c */ /* 0x042fee0000041810 */
[----:B------:R1:W-:Y:S01]  /*ce40*/  MUFU.TANH R105, R26 ;  /* 0x0000001a00697308 */ /* 0x0003e20000002400 */
[----:B------:R-:W-:Y:S07]  /*ce50*/  HMMA.16816.F32.BF16 R12, R88, R34, R12 ;  /* 0x00000022580c723c */ /* 0x000fee000004180c */
[----:B------:R-:W5:Y:S08]  /*ce60*/  MUFU.TANH R29, R29 ;  /* 0x0000001d001d7308 */ /* 0x000f700000002400 */
[----:B------:R-:W-:Y:S01]  /*ce70*/  MUFU.TANH R30, R30 ;  /* 0x0000001e001e7308 */ /* 0x000fe20000002400 */
[----:B-1----:R1:W3:Y:S01]  /*ce80*/  LDSM.16.M88.4 R24, [R3+0x5c00] ;  /* 0x005c00000318783b */ /* 0x0022e20000000200 */
[----:B------:R-:W-:-:S04]  /*ce90*/  DEPBAR.LE SB0, 0x0 ;  /* 0x000080000000791a */ /* 0x000fc80000000000 */
[----:B------:R-:W-:Y:S01]  /*cea0*/  FMUL.FTZ R139, R16, UR15 ;  /* 0x0000000f108b7c20 */ /* 0x000fe20008410000 */
[----:B----4-:R-:W-:Y:S01]  /*ceb0*/  IMAD.SHL.U32 R16, R20, 0x2, RZ ;  /* 0x0000000214107824 */ /* 0x010fe200078e00ff */
[----:B------:R-:W4:Y:S01]  /*cec0*/  MUFU.TANH R31, R31 ;  /* 0x0000001f001f7308 */ /* 0x000f220000002400 */
[----:B------:R-:W-:Y:S01]  /*ced0*/  FMUL.FTZ R17, R17, UR15 ;  /* 0x0000000f11117c20 */ /* 0x000fe20008410000 */
[----:B------:R-:W-:Y:S01]  /*cee0*/  FMUL.FTZ R145, R12, UR15 ;  /* 0x0000000f0c917c20 */ /* 0x000fe20008410000 */
[----:B------:R-:W-:Y:S01]  /*cef0*/  FMUL.FTZ R19, R19, UR15 ;  /* 0x0000000f13137c20 */ /* 0x000fe20008410000 */
[----:B------:R-:W-:Y:S01]  /*cf00*/  LOP3.LUT R16, R16, 0x6, RZ, 0xc0, !PT ;  /* 0x0000000610107812 */ /* 0x000fe200078ec0ff */
[----:B------:R-:W-:Y:S01]  /*cf10*/  FMUL.FTZ R143, R13, UR15 ;  /* 0x0000000f0d8f7c20 */ /* 0x000fe20008410000 */
[----:B------:R-:W-:Y:S01]  /*cf20*/  FMUL.FTZ R18, R18, UR15 ;  /* 0x0000000f12127c20 */ /* 0x000fe20008410000 */
[----:B------:R-:W-:Y:S01]  /*cf30*/  FMUL.FTZ R111, R14, UR15 ;  /* 0x0000000f0e6f7c20 */ /* 0x000fe20008410000 */
[----:B------:R2:W-:Y:S01]  /*cf40*/  MUFU.TANH R141, R17 ;  /* 0x00000011008d7308 */ /* 0x0005e20000002400 */
[----:B------:R-:W-:-:S02]  /*cf50*/  IMAD R16, R135, 0x40, R16 ;  /* 0x0000004087107824 */ /* 0x000fc400078e0210 */
[----:B------:R-:W-:Y:S02]  /*cf60*/  FMUL.FTZ R15, R15, UR15 ;  /* 0x0000000f0f0f7c20 */ /* 0x000fe40008410000 */
[C---:B------:R-:W-:Y:S02]  /*cf70*/  VIADD R12, R16.reuse, 0x9 ;  /* 0x00000009100c7836 */ /* 0x040fe40000000000 */
[C---:B------:R-:W-:Y:S01]  /*cf80*/  VIADD R13, R16.reuse, 0x10 ;  /* 0x00000010100d7836 */ /* 0x040fe20000000000 */
[----:B------:R-:W4:Y:S01]  /*cf90*/  MUFU.TANH R153, R153 ;  /* 0x0000009900997308 */ /* 0x000f220000002400 */
[----:B-1----:R-:W-:Y:S01]  /*cfa0*/  VIADD R3, R16, 0x1 ;  /* 0x0000000110037836 */ /* 0x002fe20000000000 */
[----:B------:R-:W-:Y:S01]  /*cfb0*/  ISETP.GE.AND P1, PT, R12, R100, PT ;  /* 0x000000640c00720c */ /* 0x000fe20003f26270 */
[----:B------:R-:W-:-:S03]  /*cfc0*/  VIADD R14, R16, 0x18 ;  /* 0x00000018100e7836 */ /* 0x000fc60000000000 */
[CC--:B------:R-:W-:Y:S02]  /*cfd0*/  ISETP.GE.AND P5, PT, R3.reuse, R100.reuse, PT ;  /* 0x000000640300720c */ /* 0x0c0fe40003fa6270 */
[-C--:B------:R-:W-:Y:S01]  /*cfe0*/  ISETP.GE.AND P6, PT, R3, R101.reuse, PT ;  /* 0x000000650300720c */ /* 0x080fe20003fc6270 */
[----:B------:R-:W-:Y:S01]  /*cff0*/  VIADD R3, R16, 0x8 ;  /* 0x0000000810037836 */ /* 0x000fe20000000000 */
[----:B--2---:R-:W-:Y:S01]  /*d000*/  FSEL R17, R86, -INF , !P5 ;  /* 0xff80000056117808 */ /* 0x004fe20006800000 */
[----:B------:R-:W1:Y:S01]  /*d010*/  MUFU.TANH R147, R22 ;  /* 0x0000001600937308 */ /* 0x000e620000002400 */
[-C--:B------:R-:W-:Y:S01]  /*d020*/  ISETP.GE.AND P5, PT, R12, R101.reuse, PT ;  /* 0x000000650c00720c */ /* 0x080fe20003fa6270 */
[----:B------:R-:W-:Y:S01]  /*d030*/  VIADD R12, R16, 0x11 ;  /* 0x00000011100c7836 */ /* 0x000fe20000000000 */
[CC--:B------:R-:W-:Y:S02]  /*d040*/  ISETP.GE.AND P4, PT, R3.reuse, R100.reuse, PT ;  /* 0x000000640300720c */ /* 0x0c0fe40003f86270 */
[----:B------:R-:W-:Y:S01]  /*d050*/  ISETP.GE.AND P3, PT, R3, R101, PT ;  /* 0x000000650300720c */ /* 0x000fe20003f66270 */
[----:B---3--:R-:W-:Y:S01]  /*d060*/  HMMA.16816.F32.BF16 R8, R88, R24, R8 ;  /* 0x000000185808723c */ /* 0x008fe20000041808 */
[----:B------:R-:W-:Y:S01]  /*d070*/  FSEL R3, R87, -INF , !P6 ;  /* 0xff80000057037808 */ /* 0x000fe20007000000 */
[----:B------:R-:W2:Y:S01]  /*d080*/  MUFU.TANH R149, R149 ;  /* 0x0000009500957308 */ /* 0x000ea20000002400 */
[----:B------:R-:W-:-:S02]  /*d090*/  ISETP.GE.AND P6, PT, R13, R100, PT ;  /* 0x000000640d00720c */ /* 0x000fc40003fc6270 */
[----:B-----5:R-:W-:Y:S01]  /*d0a0*/  FSEL R29, R29, -INF , !P1 ;  /* 0xff8000001d1d7808 */ /* 0x020fe20004800000 */
[----:B------:R-:W-:Y:S01]  /*d0b0*/  HMMA.16816.F32.BF16 R4, R88, R26, R4 ;  /* 0x0000001a5804723c */ /* 0x000fe20000041804 */
[-C--:B------:R-:W-:Y:S02]  /*d0c0*/  ISETP.GE.AND P1, PT, R12, R101.reuse, PT ;  /* 0x000000650c00720c */ /* 0x080fe40003f26270 */
[----:B----4-:R-:W-:Y:S01]  /*d0d0*/  FSEL R31, R31, -INF , !P5 ;  /* 0xff8000001f1f7808 */ /* 0x010fe20006800000 */
[----:B------:R3:W-:Y:S01]  /*d0e0*/  MUFU.TANH R115, R19 ;  /* 0x0000001300737308 */ /* 0x0007e20000002400 */
[----:B------:R-:W-:Y:S02]  /*d0f0*/  FSEL R107, R107, -INF , !P6 ;  /* 0xff8000006b6b7808 */ /* 0x000fe40007000000 */
[C---:B------:R-:W-:Y:S02]  /*d100*/  ISETP.GE.AND P5, PT, R14.reuse, R100, PT ;  /* 0x000000640e00720c */ /* 0x040fe40003fa6270 */
[----:B------:R-:W-:Y:S01]  /*d110*/  ISETP.GE.AND P6, PT, R14, R101, PT ;  /* 0x000000650e00720c */ /* 0x000fe20003fc6270 */
[----:B------:R-:W-:Y:S01]  /*d120*/  VIADD R14, R16, 0x20 ;  /* 0x00000020100e7836 */ /* 0x000fe20000000000 */
[----:B------:R-:W-:Y:S01]  /*d130*/  FSEL R153, R153, -INF , !P5 ;  /* 0xff80000099997808 */ /* 0x000fe20006800000 */
[----:B------:R-:W4:Y:S01]  /*d140*/  MUFU.TANH R133, R18 ;  /* 0x0000001200857308 */ /* 0x000f220000002400 */
[----:B-1----:R-:W-:-:S02]  /*d150*/  FSEL R147, R147, -INF , !P6 ;  /* 0xff80000093937808 */ /* 0x002fc40007000000 */
[----:B--2---:R-:W-:Y:S02]  /*d160*/  FSEL R149, R149, -INF , !P1 ;  /* 0xff80000095957808 */ /* 0x004fe40004800000 */
[-C--:B------:R-:W-:Y:S01]  /*d170*/  ISETP.GE.AND P5, PT, R14, R101.reuse, PT ;  /* 0x000000650e00720c */ /* 0x080fe20003fa6270 */
[----:B------:R-:W-:Y:S01]  /*d180*/  FMUL.FTZ R9, R9, UR15 ;  /* 0x0000000f09097c20 */ /* 0x000fe20008410000 */
[----:B------:R-:W-:Y:S01]  /*d190*/  FMUL.FTZ R8, R8, UR15 ;  /* 0x0000000f08087c20 */ /* 0x000fe20008410000 */
[----:B------:R-:W1:Y:S01]  /*d1a0*/  MUFU.TANH R139, R139 ;  /* 0x0000008b008b7308 */ /* 0x000e620000002400 */
[----:B---3--:R-:W-:Y:S01]  /*d1b0*/  FSEL R19, R28, -INF , !P4 ;  /* 0xff8000001c137808 */ /* 0x008fe20006000000 */
[----:B------:R-:W-:Y:S01]  /*d1c0*/  FMUL.FTZ R10, R10, UR15 ;  /* 0x0000000f0a0a7c20 */ /* 0x000fe20008410000 */
[-C--:B------:R-:W-:Y:S01]  /*d1d0*/  ISETP.GE.AND P4, PT, R13, R101.reuse, PT ;  /* 0x000000650d00720c */ /* 0x080fe20003f86270 */
[----:B------:R-:W-:Y:S01]  /*d1e0*/  FMUL.FTZ R95, R6, UR15 ;  /* 0x0000000f065f7c20 */ /* 0x000fe20008410000 */
[----:B------:R-:W-:Y:S01]  /*d1f0*/  FSEL R13, R30, -INF , !P3 ;  /* 0xff8000001e0d7808 */ /* 0x000fe20005800000 */
[----:B------:R-:W-:Y:S01]  /*d200*/  FMUL.FTZ R11, R11, UR15 ;  /* 0x0000000f0b0b7c20 */ /* 0x000fe20008410000 */
[-C--:B------:R-:W-:Y:S01]  /*d210*/  ISETP.GE.AND P3, PT, R12, R100.reuse, PT ;  /* 0x000000640c00720c */ /* 0x080fe20003f66270 */
[----:B------:R-:W-:Y:S01]  /*d220*/  VIADD R12, R16, 0x19 ;  /* 0x00000019100c7836 */ /* 0x000fe20000000000 */
[----:B------:R-:W-:Y:S01]  /*d230*/  MUFU.TANH R111, R111 ;  /* 0x0000006f006f7308 */ /* 0x000fe20000002400 */
[----:B------:R-:W-:Y:S01]  /*d240*/  FSEL R105, R105, -INF , !P4 ;  /* 0xff80000069697808 */ /* 0x000fe20006000000 */
[----:B------:R-:W-:Y:S01]  /*d250*/  FMUL.FTZ R4, R4, UR15 ;  /* 0x0000000f04047c20 */ /* 0x000fe20008410000 */
[----:B------:R-:W-:Y:S01]  /*d260*/  FSEL R103, R103, -INF , !P3 ;  /* 0xff80000067677808 */ /* 0x000fe20005800000 */
[----:B------:R-:W-:Y:S01]  /*d270*/  VIADD R6, R16, 0x38 ;  /* 0x0000003810067836 */ /* 0x000fe20000000000 */
[CC--:B------:R-:W-:Y:S01]  /*d280*/  ISETP.GE.AND P4, PT, R12.reuse, R100.reuse, PT ;  /* 0x000000640c00720c */ /* 0x0c0fe20003f86270 */
[----:B------:R-:W-:Y:S01]  /*d290*/  FMUL.FTZ R5, R5, UR15 ;  /* 0x0000000f05057c20 */ /* 0x000fe20008410000 */
[----:B------:R-:W-:Y:S01]  /*d2a0*/  ISETP.GE.AND P3, PT, R12, R101, PT ;  /* 0x000000650c00720c */ /* 0x000fe20003f66270 */
[----:B------:R-:W2:Y:S01]  /*d2b0*/  MUFU.TANH R109, R23 ;  /* 0x00000017006d7308 */ /* 0x000ea20000002400 */
[----:B------:R-:W-:Y:S01]  /*d2c0*/  VIADD R12, R16, 0x21 ;  /* 0x00000021100c7836 */ /* 0x000fe20000000000 */
[----:B------:R-:W-:Y:S01]  /*d2d0*/  ISETP.GE.AND P1, PT, R14, R100, PT ;  /* 0x000000640e00720c */ /* 0x000fe20003f26270 */
[----:B------:R-:W-:Y:S01]  /*d2e0*/  FMUL.FTZ R7, R7, UR15 ;  /* 0x0000000f07077c20 */ /* 0x000fe20008410000 */
[----:B----4-:R-:W-:-:S02]  /*d2f0*/  FSEL R133, R133, -INF , !P5 ;  /* 0xff80000085857808 */ /* 0x010fc40006800000 */
[----:B------:R-:W-:Y:S02]  /*d300*/  ISETP.GE.AND P6, PT, R12, R100, PT ;  /* 0x000000640c00720c */ /* 0x000fe40003fc6270 */
[----:B------:R-:W3:Y:S01]  /*d310*/  MUFU.TANH R151, R21 ;  /* 0x0000001500977308 */ /* 0x000ee20000002400 */
[----:B-1----:R-:W-:Y:S02]  /*d320*/  FSEL R139, R139, -INF , !P1 ;  /* 0xff8000008b8b7808 */ /* 0x002fe40004800000 */
[----:B------:R-:W-:-:S05]  /*d330*/  FSEL R141, R141, -INF , !P6 ;  /* 0xff8000008d8d7808 */ /* 0x000fca0007000000 */
[----:B------:R1:W-:Y:S01]  /*d340*/  MUFU.TANH R98, R9 ;  /* 0x0000000900627308 */ /* 0x0003e20000002400 */
[----:B--2---:R-:W-:-:S07]  /*d350*/  FSEL R109, R109, -INF , !P3 ;  /* 0xff8000006d6d7808 */ /* 0x004fce0005800000 */
[----:B------:R2:W-:Y:S01]  /*d360*/  MUFU.TANH R99, R8 ;  /* 0x0000000800637308 */ /* 0x0005e20000002400 */
[----:B---3--:R-:W-:Y:S02]  /*d370*/  FSEL R151, R151, -INF , !P4 ;  /* 0xff80000097977808 */ /* 0x008fe40006000000 */
[----:B------:R-:W-:-:S04]  /*d380*/  ISETP.GE.AND P4, PT, R12, R101, PT ;  /* 0x000000650c00720c */ /* 0x000fc80003f86270 */
[----:B------:R-:W-:Y:S01]  /*d390*/  FSEL R115, R115, -INF , !P4 ;  /* 0xff80000073737808 */ /* 0x000fe20006000000 */
[----:B------:R-:W-:Y:S01]  /*d3a0*/  MUFU.TANH R95, R95 ;  /* 0x0000005f005f7308 */ /* 0x000fe20000002400 */
[----:B-1----:R-:W-:-:S05]  /*d3b0*/  VIADD R9, R16, 0x28 ;  /* 0x0000002810097836 */ /* 0x002fca0000000000 */
[-C--:B------:R-:W-:Y:S02]  /*d3c0*/  ISETP.GE.AND P1, PT, R9, R101.reuse, PT ;  /* 0x000000650900720c */ /* 0x080fe40003f26270 */
[----:B------:R-:W1:Y:S01]  /*d3d0*/  MUFU.TANH R145, R145 ;  /* 0x0000009100917308 */ /* 0x000e620000002400 */
[C---:B--2---:R-:W-:Y:S01]  /*d3e0*/  VIADD R8, R16.reuse, 0x29 ;  /* 0x0000002910087836 */ /* 0x044fe20000000000 */
[----:B------:R-:W-:Y:S02]  /*d3f0*/  FSEL R111, R111, -INF , !P1 ;  /* 0xff8000006f6f7808 */ /* 0x000fe40004800000 */
[-C--:B------:R-:W-:Y:S01]  /*d400*/  ISETP.GE.AND P3, PT, R9, R100.reuse, PT ;  /* 0x000000640900720c */ /* 0x080fe20003f66270 */
[----:B------:R-:W-:Y:S01]  /*d410*/  VIADD R9, R16, 0x30 ;  /* 0x0000003010097836 */ /* 0x000fe20000000000 */
[CC--:B------:R-:W-:Y:S02]  /*d420*/  ISETP.GE.AND P5, PT, R8.reuse, R100.reuse, PT ;  /* 0x000000640800720c */ /* 0x0c0fe40003fa6270 */
[----:B------:R-:W-:Y:S01]  /*d430*/  ISETP.GE.AND P6, PT, R8, R101, PT ;  /* 0x000000650800720c */ /* 0x000fe20003fc6270 */
[----:B------:R-:W2:Y:S01]  /*d440*/  MUFU.TANH R113, R15 ;  /* 0x0000000f00717308 */ /* 0x000ea20000002400 */
[----:B------:R-:W-:Y:S01]  /*d450*/  VIADD R8, R16, 0x31 ;  /* 0x0000003110087836 */ /* 0x000fe20000000000 */
[----:B------:R-:W-:-:S04]  /*d460*/  ISETP.GE.AND P4, PT, R9, R100, PT ;  /* 0x000000640900720c */ /* 0x000fc80003f86270 */
[----:B------:R-:W-:Y:S02]  /*d470*/  ISETP.GE.AND P1, PT, R8, R100, PT ;  /* 0x000000640800720c */ /* 0x000fe40003f26270 */
[----:B------:R-:W3:Y:S01]  /*d480*/  MUFU.TANH R143, R143 ;  /* 0x0000008f008f7308 */ /* 0x000ee20000002400 */
[----:B-1----:R-:W-:Y:S02]  /*d490*/  FSEL R145, R145, -INF , !P3 ;  /* 0xff80000091917808 */ /* 0x002fe40005800000 */
[----:B------:R-:W-:Y:S02]  /*d4a0*/  FSEL R98, R98, -INF , !P1 ;  /* 0xff80000062627808 */ /* 0x000fe40004800000 */
[-C--:B------:R-:W-:Y:S02]  /*d4b0*/  ISETP.GE.AND P1, PT, R6, R101.reuse, PT ;  /* 0x000000650600720c */ /* 0x080fe40003f26270 */
[----:B------:R-:W-:Y:S01]  /*d4c0*/  ISETP.GE.AND P3, PT, R9, R101, PT ;  /* 0x000000650900720c */ /* 0x000fe20003f66270 */
[----:B------:R-:W1:Y:S01]  /*d4d0*/  MUFU.TANH R97, R10 ;  /* 0x0000000a00617308 */ /* 0x000e620000002400 */
[----:B------:R-:W-:-:S02]  /*d4e0*/  FSEL R95, R95, -INF , !P1 ;  /* 0xff8000005f5f7808 */ /* 0x000fc40004800000 */
[----:B------:R-:W-:Y:S02]  /*d4f0*/  ISETP.GT.AND P1, PT, R135, R122, PT ;  /* 0x0000007a8700720c */ /* 0x000fe40003f24270 */
[----:B--2---:R-:W-:Y:S02]  /*d500*/  FSEL R113, R113, -INF , !P6 ;  /* 0xff80000071717808 */ /* 0x004fe40007000000 */
[----:B------:R-:W-:Y:S01]  /*d510*/  FSEL R99, R99, -INF , !P4 ;  /* 0xff80000063637808 */ /* 0x000fe20006000000 */
[----:B------:R-:W2:Y:S01]  /*d520*/  MUFU.TANH R93, R11 ;  /* 0x0000000b005d7308 */ /* 0x000ea20000002400 */
[----:B---3--:R-:W-:Y:S02]  /*d530*/  FSEL R143, R143, -INF , !P5 ;  /* 0xff8000008f8f7808 */ /* 0x008fe40006800000 */
[C---:B------:R-:W-:Y:S02]  /*d540*/  ISETP.GE.AND P6, PT, R16.reuse, R100, PT ;  /* 0x000000641000720c */ /* 0x040fe40003fc6270 */
[CC--:B------:R-:W-:Y:S01]  /*d550*/  ISETP.GE.AND P4, PT, R16.reuse, R101.reuse, PT ;  /* 0x000000651000720c */ /* 0x0c0fe20003f86270 */
[----:B------:R-:W-:Y:S01]  /*d560*/  VIADD R16, R16, 0x39 ;  /* 0x0000003910107836 */ /* 0x000fe20000000000 */
[----:B------:R-:W-:Y:S01]  /*d570*/  BAR.SYNC.DEFER_BLOCKING 0x0 ;  /* 0x0000000000007b1d */ /* 0x000fe20000010000 */
[----:B------:R-:W-:-:S02]  /*d580*/  ISETP.GE.AND P5, PT, R8, R101, PT ;  /* 0x000000650800720c */ /* 0x000fc40003fa6270 */
[----:B-1----:R-:W-:Y:S02]  /*d590*/  FSEL R97, R97, -INF , !P3 ;  /* 0xff80000061617808 */ /* 0x002fe40005800000 */
[-C--:B------:R-:W-:Y:S01]  /*d5a0*/  ISETP.GE.AND P3, PT, R6, R100.reuse, PT ;  /* 0x000000640600720c */ /* 0x080fe20003f66270 */
[----:B------:R-:W1:Y:S01]  /*d5b0*/  MUFU.TANH R4, R4 ;  /* 0x0000000400047308 */ /* 0x000e620000002400 */
[----:B--2---:R-:W-:Y:S02]  /*d5c0*/  FSEL R93, R93, -INF , !P5 ;  /* 0xff8000005d5d7808 */ /* 0x004fe40006800000 */
[----:B------:R-:W-:-:S05]  /*d5d0*/  ISETP.GE.AND P5, PT, R16, R100, PT ;  /* 0x000000641000720c */ /* 0x000fca0003fa6270 */
[----:B------:R-:W2:Y:S08]  /*d5e0*/  MUFU.TANH R5, R5 ;  /* 0x0000000500057308 */ /* 0x000eb00000002400 */
[----:B------:R-:W-:Y:S01]  /*d5f0*/  MUFU.TANH R84, R84 ;  /* 0x0000005400547308 */ /* 0x000fe20000002400 */
[----:B-1----:R-:W-:Y:S02]  /*d600*/  FSEL R100, R4, -INF , !P3 ;  /* 0xff80000004647808 */ /* 0x002fe40005800000 */
[----:B------:R-:W-:-:S05]  /*d610*/  ISETP.GE.AND P3, PT, R16, R101, PT ;  /* 0x000000651000720c */ /* 0x000fca0003f66270 */
[----:B------:R-:W1:Y:S01]  /*d620*/  MUFU.TANH R85, R85 ;  /* 0x0000005500557308 */ /* 0x000e620000002400 */
[----:B--2---:R-:W-:-:S07]  /*d630*/  FSEL R101, R5, -INF , !P5 ;  /* 0xff80000005657808 */ /* 0x004fce0006800000 */
[----:B------:R2:W3:Y:S01]  /*d640*/  MUFU.TANH R94, R7 ;  /* 0x00000007005e7308 */ /* 0x0004e20000002400 */
        /* <DEDUP_REMOVED lines=67> */
.L_x_6086:
[----:B------:R-:W1:Y:S02]  /*da80*/  LDC R4, c[0x0][0x248] ;  /* 0x00009200ff047b82 */ /* 0x000e640000000800 */
[----:B-1----:R-:W-:-:S05]  /*da90*/  IMAD.SHL.U32 R9, R4, 0x40, RZ ;  /* 0x0000004004097824 */ /* 0x002fca00078e00ff */
[----:B------:R-:W-:-:S04]  /*daa0*/  IADD3 R9, -R9, RZ, RZ ;  /* 0x000000ff09097210 */ /* 0x000fc80007ffe1ff */
[----:B------:R-:W-:-:S07]  /*dab0*/  SHF.R.S32.HI R8, RZ, 0x1f, R9 ;  /* 0x0000001fff087819 */ /* 0x000fce0000011409 */
.L_x_6087:
        /* <DEDUP_REMOVED lines=15> */
.L_x_6085:
        /* <DEDUP_REMOVED lines=55> */
[----:B------:R-:W-:Y:S01]  /*df20*/  FFMA.FTZ R3, R13, UR8, -R96 ;  /* 0x000000080d037c23 */ /* 0x000fe20008010860 */
[----:B------:R-:W-:Y:S01]  /*df30*/  MUFU.EX2 R90, R90 ;  /* 0x0000005a005a7308 */ /* 0x000fe20000000800 */
[----:B------:R-:W-:Y:S01]  /*df40*/  FADD.FTZ R92, R2, -R5 ;  /* 0x80000005025c7221 */ /* 0x000fe20000010000 */
[----:B------:R-:W-:Y:S01]  /*df50*/  FSEL R5, R88, RZ, P1 ;  /* 0x000000ff58057208 */ /* 0x000fe20000800000 */
[----:B------:R-:W-:Y:S01]  /*df60*/  LDSM.16.MT88.4 R12, [R118+0x6000] ;  /* 0x00600000760c783b */ /* 0x000fe20000004200 */
[--C-:B------:R-:W-:Y:S01]  /*df70*/  FFMA.FTZ R108, R107, UR8, -R102.reuse ;  /* 0x000000086b6c7c23 */ /* 0x100fe20008010866 */
[----:B------:R-:W-:Y:S01]  /*df80*/  FMUL.FTZ R92, R92, UR8 ;  /* 0x000000085c5c7c20 */ /* 0x000fe20008410000 */
[----:B------:R-:W-:Y:S01]  /*df90*/  FFMA.FTZ R107, R103, UR8, -R102 ;  /* 0x00000008676b7c23 */ /* 0x000fe20008010866 */
[----:B------:R-:W-:Y:S01]  /*dfa0*/  FADD.FTZ R0, R0, -R5 ;  /* 0x8000000500007221 */ /* 0x000fe20000010000 */
[----:B------:R1:W-:Y:S01]  /*dfb0*/  MUFU.EX2 R2, R31 ;  /* 0x0000001f00027308 */ /* 0x0003e20000000800 */
[----:B------:R-:W-:Y:S01]  /*dfc0*/  FFMA.FTZ R106, R105, UR8, -R96 ;  /* 0x00000008696a7c23 */ /* 0x000fe20008010860 */
[--C-:B------:R-:W-:Y:S01]  /*dfd0*/  FFMA.FTZ R104, R153, UR8, -R102.reuse ;  /* 0x0000000899687c23 */ /* 0x100fe20008010866 */
[----:B------:R-:W-:Y:S01]  /*dfe0*/  FMUL.FTZ R0, R0, UR8 ;  /* 0x0000000800007c20 */ /* 0x000fe20008410000 */
[----:B------:R-:W-:Y:S01]  /*dff0*/  FFMA.FTZ R103, R151, UR8, -R102 ;  /* 0x0000000897677c23 */ /* 0x000fe20008010866 */
        /* <DEDUP_REMOVED lines=12> */
[----:B-1----:R-:W1:Y:S01]  /*e0c0*/  LDSM.16.MT88.4 R28, [R118+0x7000] ;  /* 0x00700000761c783b */ /* 0x002e620000004200 */
[----:B------:R-:W-:Y:S01]  /*e0d0*/  FFMA.FTZ R116, R113, UR8, -R96 ;  /* 0x0000000871747c23 */ /* 0x000fe20008010860 */
[--C-:B------:R-:W-:Y:S01]  /*e0e0*/  FFMA.FTZ R99, R99, UR8, -R102.reuse ;  /* 0x0000000863637c23 */ /* 0x100fe20008010866 */
[--C-:B------:R-:W-:Y:S01]  /*e0f0*/  FFMA.FTZ R98, R98, UR8, -R102.reuse ;  /* 0x0000000862627c23 */ /* 0x100fe20008010866 */
[--C-:B------:R-:W-:Y:S01]  /*e100*/  FFMA.FTZ R100, R100, UR8, -R102.reuse ;  /* 0x0000000864647c23 */ /* 0x100fe20008010866 */
[----:B------:R-:W-:Y:S01]  /*e110*/  FFMA.FTZ R101, R101, UR8, -R102 ;  /* 0x0000000865657c23 */ /* 0x000fe20008010866 */
[--C-:B------:R-:W-:Y:S01]  /*e120*/  FFMA.FTZ R102, R93, UR8, -R96.reuse ;  /* 0x000000085d667c23 */ /* 0x100fe20008010860 */
[----:B------:R-:W4:Y:S01]  /*e130*/  MUFU.EX2 R87, R87 ;  /* 0x0000005700577308 */ /* 0x000f220000000800 */
[-C--:B--2---:R-:W-:Y:S01]  /*e140*/  FMUL.FTZ R24, R64, R92.reuse ;  /* 0x0000005c40187220 */ /* 0x084fe20000410000 */
[-C--:B------:R-:W-:Y:S01]  /*e150*/  FMUL.FTZ R25, R65, R92.reuse ;  /* 0x0000005c41197220 */ /* 0x080fe20000410000 */
[-C--:B------:R-:W-:Y:S01]  /*e160*/  FMUL.FTZ R60, R60, R92.reuse ;  /* 0x0000005c3c3c7220 */ /* 0x080fe20000410000 */
[-C--:B------:R-:W-:Y:S01]  /*e170*/  FMUL.FTZ R61, R61, R92.reuse ;  /* 0x0000005c3d3d7220 */ /* 0x080fe20000410000 */
[-C--:B------:R-:W-:Y:S01]  /*e180*/  FMUL.FTZ R32, R56, R92.reuse ;  /* 0x0000005c38207220 */ /* 0x080fe20000410000 */
[-C--:B------:R-:W-:Y:S01]  /*e190*/  FMUL.FTZ R33, R57, R92.reuse ;  /* 0x0000005c39217220 */ /* 0x080fe20000410000 */
[----:B------:R-:W-:Y:S01]  /*e1a0*/  FMUL.FTZ R52, R52, R92 ;  /* 0x0000005c34347220 */ /* 0x000fe20000410000 */
[----:B------:R-:W-:Y:S01]  /*e1b0*/  MUFU.EX2 R86, R86 ;  /* 0x0000005600567308 */ /* 0x000fe20000000800 */
[-C--:B---3--:R-:W-:Y:S01]  /*e1c0*/  FMUL.FTZ R26, R66, R0.reuse ;  /* 0x00000000421a7220 */ /* 0x088fe20000410000 */
[-C--:B------:R-:W-:Y:S01]  /*e1d0*/  FMUL.FTZ R27, R67, R0.reuse ;  /* 0x00000000431b7220 */ /* 0x080fe20000410000 */
[-C--:B------:R-:W-:Y:S01]  /*e1e0*/  FMUL.FTZ R62, R62, R0.reuse ;  /* 0x000000003e3e7220 */ /* 0x080fe20000410000 */
[----:B------:R-:W2:Y:S01]  /*e1f0*/  LDSM.16.MT88.4 R64, [R117+0x7000] ;  /* 0x007000007540783b */ /* 0x000ea20000004200 */
[-C--:B------:R-:W-:Y:S01]  /*e200*/  FMUL.FTZ R63, R63, R0.reuse ;  /* 0x000000003f3f7220 */ /* 0x080fe20000410000 */
[-C--:B------:R-:W-:Y:S01]  /*e210*/  FMUL.FTZ R34, R58, R0.reuse ;  /* 0x000000003a227220 */ /* 0x080fe20000410000 */
[----:B------:R-:W-:Y:S01]  /*e220*/  FMUL.FTZ R35, R59, R0 ;  /* 0x000000003b237220 */ /* 0x000fe20000410000 */
[----:B------:R-:W3:Y:S01]  /*e230*/  MUFU.EX2 R85, R85 ;  /* 0x0000005500557308 */ /* 0x000ee20000000800 */
        /* <DEDUP_REMOVED lines=16> */
[----:B---3--:R-:W-:Y:S01]  /*e340*/  F2FP.BF16.F32.PACK_AB R6, R85, R86 ;  /* 0x000000565506723e */ /* 0x008fe200000010ff */
        /* <DEDUP_REMOVED lines=23> */
[----:B---3--:R-:W-:Y:S01]  /*e4c0*/  F2FP.BF16.F32.PACK_AB R7, R2, R3 ;  /* 0x000000030207723e */ /* 0x008fe200000010ff */
[----:B------:R-:W-:Y:S01]  /*e4d0*/  FMUL.FTZ R49, R49, R92 ;  /* 0x0000005c31317220 */ /* 0x000fe20000410000 */
[-C--:B------:R-:W-:Y:S01]  /*e4e0*/  FMUL.FTZ R50, R50, R0.reuse ;  /* 0x0000000032327220 */ /* 0x080fe20000410000 */
[----:B------:R-:W-:Y:S01]  /*e4f0*/  FMUL.FTZ R51, R51, R0 ;  /* 0x0000000033337220 */ /* 0x000fe20000410000 */
[--C-:B------:R-:W-:Y:S01]  /*e500*/  FFMA.FTZ R97, R97, UR8, -R96.reuse ;  /* 0x0000000861617c23 */ /* 0x100fe20008010860 */
[--C-:B------:R-:W-:Y:S01]  /*e510*/  FFMA.FTZ R93, R95, UR8, -R96.reuse ;  /* 0x000000085f5d7c23 */ /* 0x100fe20008010860 */
[----:B------:R-:W-:Y:S01]  /*e520*/  FFMA.FTZ R94, R94, UR8, -R96 ;  /* 0x000000085e5e7c23 */ /* 0x000fe20008010860 */
[----:B-1----:R-:W-:Y:S01]  /*e530*/  HMMA.16816.F32.BF16 R24, R4, R28, R24 ;  /* 0x0000001c0418723c */ /* 0x002fe20000041818 */
[----:B------:R-:W-:Y:S01]  /*e540*/  MUFU.EX2 R104, R104 ;  /* 0x0000006800687308 */ /* 0x000fe20000000800 */
[----:B------:R-:W-:Y:S01]  /*e550*/  FFMA.FTZ R90, R137, R92, R90 ;  /* 0x0000005c895a7223 */ /* 0x000fe2000001005a */
[----:B------:R-:W-:-:S03]  /*e560*/  FFMA.FTZ R91, R138, R0, R91 ;  /* 0x000000008a5b7223 */ /* 0x000fc6000001005b */
        /* <DEDUP_REMOVED lines=9> */
[C---:B------:R-:W-:Y:S01]  /*e600*/  HMMA.16816.F32.BF16 R52, R4.reuse, R66, R52 ;  /* 0x000000420434723c */ /* 0x040fe20000041834 */
[----:B------:R-:W2:Y:S01]  /*e610*/  LDSM.16.MT88.4 R64, [R117+0x8000] ;  /* 0x008000007540783b */ /* 0x000ea20000004200 */
[----:B------:R-:W-:Y:S01]  /*e620*/  FADD.FTZ R85, R85, R86 ;  /* 0x0000005655557221 */ /* 0x000fe20000010000 */
[----:B------:R-:W-:Y:S01]  /*e630*/  FADD.FTZ R3, R2, R3 ;  /* 0x0000000302037221 */ /* 0x000fe20000010000 */
[----:B------:R-:W-:Y:S02]  /*e640*/  MOV R2, R89 ;  /* 0x0000005900027202 */ /* 0x000fe40000000f00 */
[C---:B------:R-:W-:Y:S01]  /*e650*/  HMMA.16816.F32.BF16 R8, R4.reuse, R12, R8 ;  /* 0x0000000c0408723c */ /* 0x040fe20000041808 */
[----:B------:R-:W3:Y:S05]  /*e660*/  MUFU.EX2 R105, R105 ;  /* 0x0000006900697308 */ /* 0x000eea0000000800 */
        /* <DEDUP_REMOVED lines=13> */
[C---:B--2---:R-:W-:Y:S06]  /*e740*/  HMMA.16816.F32.BF16 R44, R4.reuse, R64, R44 ;  /* 0x00000040042c723c */ /* 0x044fec000004182c */
[----:B------:R-:W-:Y:S01]  /*e750*/  HMMA.16816.F32.BF16 R4, R4, R66, R48 ;  /* 0x000000420404723c */ /* 0x000fe20000041830 */
[----:B------:R-:W2:Y:S01]  /*e760*/  LDSM.16.MT88.4 R64, [R118+0x7400] ;  /* 0x007400007640783b */ /* 0x000ea20000004200 */
[----:B------:R-:W-:Y:S05]  /*e770*/  MUFU.EX2 R112, R112 ;  /* 0x0000007000707308 */ /* 0x000fea0000000800 */
[----:B----4-:R-:W-:Y:S01]  /*e780*/  F2FP.BF16.F32.PACK_AB R48, R107, R108 ;  /* 0x0000006c6b30723e */ /* 0x010fe200000010ff */
[----:B------:R-:W-:Y:S01]  /*e790*/  FADD.FTZ R108, R108, R85 ;  /* 0x000000556c6c7221 */ /* 0x000fe20000010000 */
[----:B---3--:R-:W-:Y:S01]  /*e7a0*/  F2FP.BF16.F32.PACK_AB R49, R105, R106 ;  /* 0x0000006a6931723e */ /* 0x008fe200000010ff */
        /* <DEDUP_REMOVED lines=16> */
[----:B------:R-:W3:Y:S05]  /*e8b0*/  LDSM.16.MT88.4 R60, [R117+0x7400] ;  /* 0x00740000753c783b */ /* 0x000eea0000004200 */
[C---:B------:R-:W-:Y:S01]  /*e8c0*/  HMMA.16816.F32.BF16 R20, R48.reuse, R58, R20 ;  /* 0x0000003a3014723c */ /* 0x040fe20000041814 */
[----:B------:R-:W4:Y:S01]  /*e8d0*/  LDSM.16.MT88.4 R56, [R118+0x8400] ;  /* 0x008400007638783b */ /* 0x000f220000004200 */
[----:B------:R-:W5:Y:S04]  /*e8e0*/  MUFU.EX2 R116, R116 ;  /* 0x0000007400747308 */ /* 0x000f680000000800 */
[C---:B--2---:R-:W-:Y:S04]  /*e8f0*/  HMMA.16816.F32.BF16 R24, R48.reuse, R64, R24 ;  /* 0x000000403018723c */ /* 0x044fe80000041818 */
[----:B------:R-:W-:Y:S02]  /*e900*/  MUFU.EX2 R99, R99 ;  /* 0x0000006300637308 */ /* 0x000fe40000000800 */
[C---:B------:R-:W-:Y:S01]  /*e910*/  HMMA.16816.F32.BF16 R28, R48.reuse, R66, R28 ;  /* 0x00000042301c723c */ /* 0x040fe2000004181c */
[----:B------:R-:W-:Y:S05]  /*e920*/  LDSM.16.MT88.4 R64, [R118+0x6800] ;  /* 0x006800007640783b */ /* 0x000fea0000004200 */
[----:B------:R-:W2:Y:S08]  /*e930*/  MUFU.EX2 R98, R98 ;  /* 0x0000006200627308 */ /* 0x000eb00000000800 */
[----:B------:R-:W-:Y:S08]  /*e940*/  MUFU.EX2 R100, R100 ;  /* 0x0000006400647308 */ /* 0x000ff00000000800 */
[----:B------:R-:W-:Y:S01]  /*e950*/  MUFU.EX2 R101, R101 ;  /* 0x0000006500657308 */ /* 0x000fe20000000800 */
[C---:B---3--:R-:W-:Y:S06]  /*e960*/  HMMA.16816.F32.BF16 R32, R48.reuse, R60, R32 ;  /* 0x0000003c3020723c */ /* 0x048fec0000041820 */
[C---:B------:R-:W-:Y:S01]  /*e970*/  HMMA.16816.F32.BF16 R52, R48.reuse, R62, R52 ;  /* 0x0000003e3034723c */ /* 0x040fe20000041834 */
[----:B------:R-:W3:Y:S01]  /*e980*/  LDSM.16.MT88.4 R60, [R117+0x8400] ;  /* 0x00840000753c783b */ /* 0x000ee20000004200 */
[----:B------:R-:W-:Y:S04]  /*e990*/  MUFU.EX2 R97, R97 ;  /* 0x0000006100617308 */ /* 0x000fe80000000800 */
[C---:B----4-:R-:W-:Y:S04]  /*e9a0*/  HMMA.16816.F32.BF16 R40, R48.reuse, R56, R40 ;  /* 0x000000383028723c */ /* 0x050fe80000041828 */
[----:B------:R-:W4:Y:S02]  /*e9b0*/  MUFU.EX2 R102, R102 ;  /* 0x0000006600667308 */ /* 0x000f240000000800 */
[C---:B------:R-:W-:Y:S01]  /*e9c0*/  HMMA.16816.F32.BF16 R36, R48.reuse, R58, R36 ;  /* 0x0000003a3024723c */ /* 0x040fe20000041824 */
[----:B------:R-:W2:Y:S05]  /*e9d0*/  LDSM.16.MT88.4 R56, [R117+0x6800] ;  /* 0x006800007538783b */ /* 0x000eaa0000004200 */
[----:B------:R-:W-:Y:S08]  /*e9e0*/  MUFU.EX2 R93, R93 ;  /* 0x0000005d005d7308 */ /* 0x000ff00000000800 */
[----:B------:R-:W4:Y:S01]  /*e9f0*/  MUFU.EX2 R94, R94 ;  /* 0x0000005e005e7308 */ /* 0x000f220000000800 */
[C---:B---3--:R-:W-:Y:S06]  /*ea00*/  HMMA.16816.F32.BF16 R44, R48.reuse, R60, R44 ;  /* 0x0000003c302c723c */ /* 0x048fec000004182c */
[----:B------:R-:W-:Y:S01]  /*ea10*/  HMMA.16816.F32.BF16 R4, R48, R62, R4 ;  /* 0x0000003e3004723c */ /* 0x000fe20000041804 */
[----:B------:R-:W3:Y:S06]  /*ea20*/  LDSM.16.MT88.4 R60, [R118+0x7800] ;  /* 0x00780000763c783b */ /* 0x000eec0000004200 */
        /* <DEDUP_REMOVED lines=14> */
[C---:B--2---:R-:W-:Y:S06]  /*eb10*/  HMMA.16816.F32.BF16 R16, R48.reuse, R56, R16 ;  /* 0x000000383010723c */ /* 0x044fec0000041810 */
[C---:B------:R-:W-:Y:S01]  /*eb20*/  HMMA.16816.F32.BF16 R20, R48.reuse, R58, R20 ;  /* 0x0000003a3014723c */ /* 0x040fe20000041814 */
[----:B------:R-:W2:Y:S05]  /*eb30*/  LDSM.16.MT88.4 R56, [R118+0x8800] ;  /* 0x008800007638783b */ /* 0x000eaa0000004200 */
[C---:B------:R-:W-:Y:S06]  /*eb40*/  HMMA.16816.F32.BF16 R12, R48.reuse, R66, R12 ;  /* 0x00000042300c723c */ /* 0x040fec000004180c */
        /* <DEDUP_REMOVED lines=39> */
.L_x_6082:
        /* <DEDUP_REMOVED lines=19> */
[----:B------:R-:W-:Y:S01]  /*eef0*/  ULDC UR4, c[0x0][0x2ec] ;  /* 0x0000bb0000047ab9 */ /* 0x000fe20000000800 */
[----:B------:R-:W-:-:S10]  /*ef00*/  ULDC UR9, c[0x0][0x39c] ;  /* 0x0000e70000097ab9 */ /* 0x000fd40000000800 */
.L_x_6092:
        /* <DEDUP_REMOVED lines=67> */
.L_x_6089:
        /* <DEDUP_REMOVED lines=21> */
[----:B------:R-:W-:Y:S06]  /*f490*/  LDSM.16.M88.4 R108, [R119] ;  /* 0x00000000776c783b */ /* 0x000fec0000000200 */
[----:B------:R-:W2:Y:S01]  /*f4a0*/  LDSM.16.M88.4 R112, [R116] ;  /* 0x000000007470783b */ /* 0x000ea20000000200 */
        /* <DEDUP_REMOVED lines=70> */
[----:B------:R-:W1:Y:S01]  /*f910*/  LDSM.16.M88.4 R88, [R116+0x2c00] ;  /* 0x002c00007458783b */ /* 0x000e620000000200 */
[----:B------:R-:W-:Y:S04]  /*f920*/  DEPBAR.LE SB0, 0x0 ;  /* 0x000080000000791a */ /* 0x000fe80000000000 */
[----:B------:R-:W2:Y:S01]  /*f930*/  MUFU.TANH R161, R161 ;  /* 0x000000a100a17308 */ /* 0x000ea20000002400 */
        /* <DEDUP_REMOVED lines=8> */
[----:B------:R-:W4:Y:S02]  /*f9c0*/  MUFU.TANH R162, R162 ;  /* 0x000000a200a27308 */ /* 0x000f240000002400 */
        /* <DEDUP_REMOVED lines=16> */
[C---:B-1----:R-:W-:Y:S03]  /*fad0*/  HMMA.16816.F32.BF16 R28, R96.reuse, R88, R28 ;  /* 0x00000058601c723c */ /* 0x042fe6000004181c */
[----:B------:R-:W-:Y:S01]  /*fae0*/  FMUL.FTZ R148, R26, UR9 ;  /* 0x000000091a947c20 */ /* 0x000fe20008410000 */
[----:B------:R-:W-:Y:S03]  /*faf0*/  FMUL.FTZ R146, R27, UR9 ;  /* 0x000000091b927c20 */ /* 0x000fe60008410000 */
[----:B------:R1:W1:Y:S01]  /*fb00*/  MUFU.TANH R102, R2 ;  /* 0x0000000200667308 */ /* 0x0002620000002400 */
[----:B------:R-:W-:Y:S03]  /*fb10*/  HMMA.16816.F32.BF16 R32, R96, R90, R32 ;  /* 0x0000005a6020723c */ /* 0x000fe60000041820 */
[----:B------:R-:W-:Y:S06]  /*fb20*/  FMUL.FTZ R0, R11, UR9 ;  /* 0x000000090b007c20 */ /* 0x000fec0008410000 */
[----:B------:R-:W1:Y:S10]  /*fb30*/  MUFU.TANH R164, R164 ;  /* 0x000000a400a47308 */ /* 0x000e740000002400 */
[----:B------:R1:W1:Y:S01]  /*fb40*/  MUFU.TANH R106, R0 ;  /* 0x00000000006a7308 */ /* 0x0002620000002400 */
        /* <DEDUP_REMOVED lines=33> */
[----:B------:R-:W2:Y:S01]  /*fd60*/  LDC.64 R4, c[0x0][0x248] ;  /* 0x00009200ff047b82 */ /* 0x000ea20000000a00 */
[----:B------:R-:W-:Y:S02]  /*fd70*/  MOV R10, UR5 ;  /* 0x00000005000a7c02 */ /* 0x000fe40008000f00 */
[----:B------:R-:W-:Y:S01]  /*fd80*/  MOV R9, UR8 ;  /* 0x0000000800097c02 */ /* 0x000fe20008000f00 */
[----:B------:R-:W-:Y:S06]  /*fd90*/  @!P2 BRA `(.L_x_6091) ;  /* 0x0000000000f4a947 */ /* 0x000fec0003800000 */
        /* <DEDUP_REMOVED lines=51> */
[----:B-1----:R-:W-:Y:S04]  /*100d0*/  IMAD R0, R15, R8, RZ ;  /* 0x000000080f007224 */ /* 0x002fe800078e02ff */
        /* <DEDUP_REMOVED lines=9> */
.L_x_6091:
[C---:B------:R-:W-:Y:S04]  /*10170*/  LEA R128, P0, R10.reuse, R128, 0x1 ;  /* 0x000000800a807211 */ /* 0x040fe800078008ff */
[----:B------:R-:W-:Y:S02]  /*10180*/  LEA.HI.X R129, R10, R129, R9, 0x1, P0 ;  /* 0x000000810a817211 */ /* 0x000fe400000f0c09 */
[C---:B--2---:R-:W-:Y:S03]  /*10190*/  LEA R6, P0, R4.reuse, R128, 0x6 ;  /* 0x0000008004067211 */ /* 0x044fe600078030ff */
        /* <DEDUP_REMOVED lines=11> */
.L_x_6090:
        /* <DEDUP_REMOVED lines=32> */
[----:B--2---:R-:W-:Y:S02]  /*10450*/  FMNMX.FTZ R6, R139, R0, !PT ;  /* 0x000000008b067209 */ /* 0x004fe40007810000 */
        /* <DEDUP_REMOVED lines=73> */
[----:B------:R-:W4:Y:S01]  /*108f0*/  LDSM.16.MT88.4 R52, [R117+0x8000] ;  /* 0x008000007534783b */ /* 0x000f220000004200 */
[C---:B------:R-:W-:Y:S01]  /*10900*/  FMUL.FTZ R44, R84.reuse, R44 ;  /* 0x0000002c542c7220 */ /* 0x040fe20000410000 */
[C---:B------:R-:W-:Y:S01]  /*10910*/  FMUL.FTZ R45, R84.reuse, R45 ;  /* 0x0000002d542d7220 */ /* 0x040fe20000410000 */
[C---:B------:R-:W-:Y:S01]  /*10920*/  FMUL.FTZ R46, R3.reuse, R46 ;  /* 0x0000002e032e7220 */ /* 0x040fe20000410000 */
[----:B------:R-:W-:Y:S01]  /*10930*/  FMUL.FTZ R47, R3, R47 ;  /* 0x0000002f032f7220 */ /* 0x000fe20000410000 */
[C---:B------:R-:W-:Y:S03]  /*10940*/  FMUL.FTZ R48, R84.reuse, R48 ;  /* 0x0000003054307220 */ /* 0x040fe60000410000 */
[----:B------:R-:W5:Y:S01]  /*10950*/  MUFU.EX2 R94, R94 ;  /* 0x0000005e005e7308 */ /* 0x000f620000000800 */
        /* <DEDUP_REMOVED lines=11> */
[----:B------:R-:W-:Y:S01]  /*10a10*/  FFMA.FTZ R109, R147, UR4, -R96 ;  /* 0x00000004936d7c23 */ /* 0x000fe20008010860 */
[--C-:B------:R-:W-:Y:S01]  /*10a20*/  FFMA.FTZ R110, R148, UR4, -R89.reuse ;  /* 0x00000004946e7c23 */ /* 0x100fe20008010859 */
[----:B------:R-:W-:Y:S01]  /*10a30*/  FFMA.FTZ R111, R146, UR4, -R89 ;  /* 0x00000004926f7c23 */ /* 0x000fe20008010859 */
[----:B------:R-:W-:Y:S03]  /*10a40*/  FFMA.FTZ R91, R84, R137, R91 ;  /* 0x00000089545b7223 */ /* 0x000fe6000001005b */
[----:B------:R-:W3:Y:S01]  /*10a50*/  MUFU.EX2 R92, R92 ;  /* 0x0000005c005c7308 */ /* 0x000ee20000000800 */
[----:B-----5:R-:W-:Y:S01]  /*10a60*/  F2FP.BF16.F32.PACK_AB R82, R94, R97 ;  /* 0x000000615e52723e */ /* 0x020fe200000010ff */
[----:B------:R-:W-:Y:S01]  /*10a70*/  FFMA.FTZ R138, R3, R138, R90 ;  /* 0x0000008a038a7223 */ /* 0x000fe2000001005a */
[--C-:B------:R-:W-:Y:S01]  /*10a80*/  FFMA.FTZ R112, R133, UR4, -R96.reuse ;  /* 0x0000000485707c23 */ /* 0x100fe20008010860 */
[--C-:B------:R-:W-:Y:S01]  /*10a90*/  FFMA.FTZ R113, R140, UR4, -R96.reuse ;  /* 0x000000048c717c23 */ /* 0x100fe20008010860 */
[----:B------:R-:W-:Y:S01]  /*10aa0*/  FFMA.FTZ R133, R141, UR4, -R96 ;  /* 0x000000048d857c23 */ /* 0x000fe20008010860 */
[--C-:B------:R-:W-:Y:S01]  /*10ab0*/  FFMA.FTZ R114, R142, UR4, -R89.reuse ;  /* 0x000000048e727c23 */ /* 0x100fe20008010859 */
[--C-:B------:R-:W-:Y:S03]  /*10ac0*/  FFMA.FTZ R115, R144, UR4, -R89.reuse ;  /* 0x0000000490737c23 */ /* 0x100fe60008010859 */
[----:B------:R-:W-:Y:S01]  /*10ad0*/  MUFU.EX2 R98, R98 ;  /* 0x0000006200627308 */ /* 0x000fe20000000800 */
[--C-:B------:R-:W-:Y:S01]  /*10ae0*/  FFMA.FTZ R86, R86, UR4, -R89.reuse ;  /* 0x0000000456567c23 */ /* 0x100fe20008010859 */
[----:B------:R-:W-:Y:S01]  /*10af0*/  FADD.FTZ R138, R95, R138 ;  /* 0x0000008a5f8a7221 */ /* 0x000fe20000010000 */
[----:B------:R-:W-:Y:S07]  /*10b00*/  ISETP.GT.AND P0, PT, R135, R122, PT ;  /* 0x0000007a8700720c */ /* 0x000fee0003f04270 */
[----:B------:R-:W-:Y:S01]  /*10b10*/  MUFU.EX2 R99, R99 ;  /* 0x0000006300637308 */ /* 0x000fe20000000800 */
        /* <DEDUP_REMOVED lines=30> */
[----:B------:R-:W5:Y:S01]  /*10d00*/  LDSM.16.MT88.4 R56, [R118+0x6400] ;  /* 0x006400007638783b */ /* 0x000f620000004200 */
        /* <DEDUP_REMOVED lines=11> */
[----:B------:R-:W2:Y:S01]  /*10dc0*/  MUFU.EX2 R64, R64 ;  /* 0x0000004000407308 */ /* 0x000ea20000000800 */
[C---:B----4-:R-:W-:Y:S09]  /*10dd0*/  HMMA.16816.F32.BF16 R44, R80.reuse, R52, R44 ;  /* 0x00000034502c723c */ /* 0x050ff2000004182c */
[----:B------:R-:W4:Y:S01]  /*10de0*/  MUFU.EX2 R101, R101 ;  /* 0x0000006500657308 */ /* 0x000f220000000800 */
[----:B------:R-:W-:Y:S03]  /*10df0*/  HMMA.16816.F32.BF16 R48, R80, R54, R48 ;  /* 0x000000365030723c */ /* 0x000fe60000041830 */
[----:B---3--:R-:W-:Y:S06]  /*10e00*/  F2FP.BF16.F32.PACK_AB R52, R98, R65 ;  /* 0x000000416234723e */ /* 0x008fec00000010ff */
[----:B------:R-:W-:Y:S02]  /*10e10*/  MUFU.EX2 R102, R102 ;  /* 0x0000006600667308 */ /* 0x000fe40000000800 */
[----:B--2---:R-:W-:Y:S08]  /*10e20*/  F2FP.BF16.F32.PACK_AB R53, R99, R64 ;  /* 0x000000406335723e */ /* 0x004ff000000010ff */
[----:B------:R-:W2:Y:S01]  /*10e30*/  MUFU.EX2 R103, R103 ;  /* 0x0000006700677308 */ /* 0x000ea20000000800 */
[----:B----4-:R-:W-:Y:S09]  /*10e40*/  F2FP.BF16.F32.PACK_AB R54, R101, R100 ;  /* 0x000000646536723e */ /* 0x010ff200000010ff */
[----:B------:R-:W-:Y:S10]  /*10e50*/  MUFU.EX2 R112, R112 ;  /* 0x0000007000707308 */ /* 0x000ff40000000800 */
[----:B------:R-:W-:Y:S01]  /*10e60*/  MUFU.EX2 R113, R113 ;  /* 0x0000007100717308 */ /* 0x000fe20000000800 */
[----:B--2---:R-:W-:Y:S07]  /*10e70*/  F2FP.BF16.F32.PACK_AB R55, R103, R102 ;  /* 0x000000666737723e */ /* 0x004fee00000010ff */
[C---:B-----5:R-:W-:Y:S02]  /*10e80*/  HMMA.16816.F32.BF16 R4, R52.reuse, R56, R4 ;  /* 0x000000383404723c */ /* 0x060fe40000041804 */
        /* <DEDUP_REMOVED lines=49> */
[----:B-----5:R-:W-:Y:S03]  /*111a0*/  F2FP.BF16.F32.PACK_AB R91, R85, R86 ;  /* 0x00000056555b723e */ /* 0x020fe600000010ff */
[----:B------:R-:W-:Y:S04]  /*111b0*/  FADD.FTZ R97, R97, R60 ;  /* 0x0000003c61617221 */ /* 0x000fe80000010000 */
        /* <DEDUP_REMOVED lines=8> */
[----:B------:R-:W-:Y:S01]  /*11240*/  FADD.FTZ R12, R64, R3 ;  /* 0x00000003400c7221 */ /* 0x000fe20000010000 */
[----:B------:R-:W-:Y:S01]  /*11250*/  MOV R3, R0 ;  /* 0x0000000000037202 */ /* 0x000fe20000000f00 */
[C---:B--2---:R-:W-:Y:S03]  /*11260*/  HMMA.16816.F32.BF16 R64, R88.reuse, R56, R20 ;  /* 0x000000385840723c */ /* 0x044fe60000041814 */
        /* <DEDUP_REMOVED lines=30> */
.L_x_6088:
        /* <DEDUP_REMOVED lines=139> */
[----:B------:R3:W-:Y:S04]  /*11d00*/  STS.64 [R15+0x2000], R56 ;  /* 0x002000380f007388 */ /* 0x0007e80000000a00 */
[----:B------:R5:W-:Y:S04]  /*11d10*/  STS.64 [R15+0x2400], R58 ;  /* 0x0024003a0f007388 */ /* 0x000be80000000a00 */
[----:B------:R-:W-:Y:S04]  /*11d20*/  STS.64 [R7+0x2000], R52 ;  /* 0x0020003407007388 */ /* 0x000fe80000000a00 */
[----:B------:R-:W-:Y:S04]  /*11d30*/  STS.64 [R7+0x2400], R54 ;  /* 0x0024003607007388 */ /* 0x000fe80000000a00 */
[----:B------:R-:W-:Y:S04]  /*11d40*/  STS.64 [R14+0x4000], R36 ;  /* 0x004000240e007388 */ /* 0x000fe80000000a00 */
[----:B------:R-:W-:Y:S04]  /*11d50*/  STS.64 [R14+0x4400], R38 ;  /* 0x004400260e007388 */ /* 0x000fe80000000a00 */
[----:B------:R-:W-:Y:S01]  /*11d60*/  STS.64 [R6+0x4000], R40 ;  /* 0x0040002806007388 */ /* 0x000fe20000000a00 */
[----:B---3--:R-:W3:Y:S03]  /*11d70*/  @P3 LDC R57, c[0x0][0x2e8] ;  /* 0x0000ba00ff393b82 */ /* 0x008ee60000000800 */
[----:B------:R1:W-:Y:S01]  /*11d80*/  STS.64 [R6+0x4400], R42 ;  /* 0x0044002a06007388 */ /* 0x0003e20000000a00 */
[----:B-----5:R-:W-:-:S03]  /*11d90*/  LEA R59, R12, UR5, 0x2 ;  /* 0x000000050c3b7c11 */ /* 0x020fc6000f8e10ff */
[----:B------:R-:W-:Y:S01]  /*11da0*/  STS.64 [R15+0x4000], R44 ;  /* 0x0040002c0f007388 */ /* 0x000fe20000000a00 */
[----:B------:R-:W5:Y:S03]  /*11db0*/  LDC.64 R12, c[0x0][0x2c0] ;  /* 0x0000b000ff0c7b82 */ /* 0x000f660000000a00 */
[----:B------:R4:W-:Y:S04]  /*11dc0*/  STS.64 [R15+0x4400], R46 ;  /* 0x0044002e0f007388 */ /* 0x0009e80000000a00 */
[----:B------:R2:W-:Y:S04]  /*11dd0*/  STS.64 [R7+0x4000], R48 ;  /* 0x0040003007007388 */ /* 0x0005e80000000a00 */
[----:B------:R3:W-:Y:S01]  /*11de0*/  STS.64 [R7+0x4400], R50 ;  /* 0x0044003207007388 */ /* 0x0007e20000000a00 */
[----:B------:R-:W-:Y:S08]  /*11df0*/  BAR.SYNC.DEFER_BLOCKING 0x0 ;  /* 0x0000000000007b1d */ /* 0x000ff00000010000 */
[----:B-1----:R-:W1:Y:S01]  /*11e00*/  LDC R6, c[0x0][0x270] ;  /* 0x00009c00ff067b82 */ /* 0x002e620000000800 */
[----:B------:R-:W5:Y:S01]  /*11e10*/  S2R R56, SR_CTAID.Y ;  /* 0x0000000000387919 */ /* 0x000f620000002600 */
[----:B------:R-:W5:Y:S01]  /*11e20*/  S2R R58, SR_CTAID.X ;  /* 0x00000000003a7919 */ /* 0x000f620000002500 */
[----:B----4-:R-:W-:-:S02]  /*11e30*/  SHF.R.S32.HI R15, RZ, 0x1f, R8 ;  /* 0x0000001fff0f7819 */ /* 0x010fc40000011408 */
[----:B--2---:R-:W-:Y:S02]  /*11e40*/  LOP3.LUT R48, R11, 0xffffffe0, RZ, 0xc0, !PT ;  /* 0xffffffe00b307812 */ /* 0x004fe400078ec0ff */
[----:B------:R-:W-:Y:S01]  /*11e50*/  LEA.HI R14, R15, R8, RZ, 0x2 ;  /* 0x000000080f0e7211 */ /* 0x000fe200078f10ff */
[----:B------:R-:W-:Y:S01]  /*11e60*/  @P3 FMUL.FTZ R15, R5, 0.69314718246459960938 ;  /* 0x3f317218050f3820 */ /* 0x000fe20000410000 */
[----:B---3--:R-:W2:Y:S01]  /*11e70*/  @P2 LDC R7, c[0x0][0x2e8] ;  /* 0x0000ba00ff072b82 */ /* 0x008ea20000000800 */
[----:B------:R3:W4:Y:S01]  /*11e80*/  LDS.128 R52, [R59] ;  /* 0x000000003b347984 */ /* 0x0007220000000c00 */
[----:B------:R-:W-:Y:S01]  /*11e90*/  IMAD.IADD R48, R3, 0x1, -R48 ;  /* 0x0000000103307824 */ /* 0x000fe200078e0a30 */
[----:B------:R-:W-:Y:S02]  /*11ea0*/  IADD3 R5, -R125, RZ, RZ ;  /* 0x000000ff7d057210 */ /* 0x000fe40007ffe1ff */
[----:B------:R3:W2:Y:S01]  /*11eb0*/  LDS.128 R44, [R59+0x800] ;  /* 0x000800003b2c7984 */ /* 0x0006a20000000c00 */
[----:B------:R-:W-:-:S02]  /*11ec0*/  LOP3.LUT R11, R14, 0xffffffc, RZ, 0xc0, !PT ;  /* 0x0ffffffc0e0b7812 */ /* 0x000fc400078ec0ff */
[----:B------:R-:W-:Y:S01]  /*11ed0*/  LOP3.LUT P0, RZ, R48, 0x3, RZ, 0xc0, !PT ;  /* 0x0000000330ff7812 */ /* 0x000fe2000780c0ff */
[----:B------:R3:W3:Y:S01]  /*11ee0*/  LDS.128 R40, [R59+0x1000] ;  /* 0x001000003b287984 */ /* 0x0006e20000000c00 */
[----:B-1----:R-:W-:Y:S01]  /*11ef0*/  IMAD R5, R6, R5, UR4 ;  /* 0x0000000406057e24 */ /* 0x002fe2000f8e0205 */
[----:B------:R-:W-:Y:S01]  /*11f00*/  MOV R3, 0xff800000 ;  /* 0xff80000000037802 */ /* 0x000fe20000000f00 */
[----:B------:R-:W-:Y:S01]  /*11f10*/  @P3 FFMA.FTZ R3, R2, R57, R15 ;  /* 0x0000003902033223 */ /* 0x000fe2000001000f */
[----:B------:R1:W1:Y:S01]  /*11f20*/  LDS.128 R36, [R59+0x2000] ;  /* 0x002000003b247984 */ /* 0x0002620000000c00 */
[----:B------:R-:W-:Y:S01]  /*11f30*/  IADD3 R11, R8, -R11, RZ ;  /* 0x8000000b080b7210 */ /* 0x000fe20007ffe0ff */
[----:B------:R-:W-:Y:S01]  /*11f40*/  @P2 FMUL.FTZ R15, R4, 0.69314718246459960938 ;  /* 0x3f317218040f2820 */ /* 0x000fe20000410000 */
[----:B------:R-:W-:Y:S01]  /*11f50*/  SHF.L.U32 R14, R10, 0x2, RZ ;  /* 0x000000020a0e7819 */ /* 0x000fe200000006ff */
[----:B------:R1:W1:Y:S01]  /*11f60*/  LDS.128 R32, [R59+0x2800] ;  /* 0x002800003b207984 */ /* 0x0002620000000c00 */
[----:B-----5:R-:W-:Y:S01]  /*11f70*/  IMAD R125, R56, R12, R125 ;  /* 0x0000000c387d7224 */ /* 0x020fe200078e027d */
[----:B------:R-:W-:Y:S01]  /*11f80*/  MOV R8, 0xff800000 ;  /* 0xff80000000087802 */ /* 0x000fe20000000f00 */
[----:B------:R-:W-:Y:S01]  /*11f90*/  IMAD R11, R11, 0x10, R130 ;  /* 0x000000100b0b7824 */ /* 0x000fe200078e0282 */
[----:B------:R1:W1:Y:S01]  /*11fa0*/  LDS.128 R28, [R59+0x3000] ;  /* 0x003000003b1c7984 */ /* 0x0002620000000c00 */
[----:B------:R-:W-:Y:S01]  /*11fb0*/  SHF.L.U32 R2, R58, 0x6, RZ ;  /* 0x000000063a027819 */ /* 0x000fe200000006ff */
[----:B------:R-:W-:-:S02]  /*11fc0*/  IMAD R5, R125, R6, R5 ;  /* 0x000000067d057224 */ /* 0x000fc400078e0205 */
[----:B--2---:R-:W-:Y:S01]  /*11fd0*/  @P2 FFMA.FTZ R8, R0, R7, R15 ;  /* 0x0000000700082223 */ /* 0x004fe2000001000f */
[----:B------:R2:W1:Y:S01]  /*11fe0*/  LDS.128 R24, [R59+0x4000] ;  /* 0x004000003b187984 */ /* 0x0004620000000c00 */
[----:B------:R-:W-:Y:S01]  /*11ff0*/  IMAD R0, R58, -0x40, R123 ;  /* 0xffffffc03a007824 */ /* 0x000fe200078e027b */
[----:B------:R-:W-:Y:S01]  /*12000*/  SHF.R.S32.HI R15, RZ, 0x1f, R14 ;  /* 0x0000001fff0f7819 */ /* 0x000fe2000001140e */
[----:B------:R-:W-:Y:S01]  /*12010*/  IMAD R2, R5, R13, R2 ;  /* 0x0000000d05027224 */ /* 0x000fe200078e0202 */
[----:B------:R2:W1:Y:S04]  /*12020*/  LDS.128 R20, [R59+0x4800] ;  /* 0x004800003b147984 */ /* 0x0004680000000c00 */
[----:B------:R2:W1:Y:S01]  /*12030*/  LDS.128 R16, [R59+0x5000] ;  /* 0x005000003b107984 */ /* 0x0004620000000c00 */
[----:B---34-:R-:W-:Y:S05]  /*12040*/  @P0 BRA `(.L_x_6094) ;  /* 0x0000000000300947 */ /* 0x018fea0003800000 */
        /* <DEDUP_REMOVED lines=12> */
.L_x_6094:
[----:B------:R-:W-:Y:S05]  /*12110*/  BSYNC B0 ;  /* 0x0000000000007941 */ /* 0x000fea0003800000 */
.L_x_6093:
[C---:B------:R-:W-:Y:S01]  /*12120*/  IMAD.WIDE R10, R9.reuse, 0x60, R14 ;  /* 0x00000060090a7825 */ /* 0x040fe200078e020e */
[----:B---3--:R3:W4:Y:S01]  /*12130*/  LDS.128 R4, [R59+0x3800] ;  /* 0x003800003b047984 */ /* 0x0087220000000c00 */
        /* <DEDUP_REMOVED lines=20> */
[----:B-1----:R3:W-:Y:S04]  /*12280*/  @!P3 STG.E.128 desc[UR6][R2.64+0x80], R36 ;  /* 0x000080240200b986 */ /* 0x0027e8000c101d06 */
[----:B------:R3:W-:Y:S04]  /*12290*/  @!P2 STG.E.128 desc[UR6][R2.64+0x1880], R32 ;  /* 0x001880200200a986 */ /* 0x0007e8000c101d06 */
[----:B------:R3:W-:Y:S04]  /*122a0*/  @!P1 STG.E.128 desc[UR6][R2.64+0x3080], R28 ;  /* 0x0030801c02009986 */ /* 0x0007e8000c101d06 */
[----:B------:R3:W-:Y:S04]  /*122b0*/  @!P3 STG.E.128 desc[UR6][R2.64+0x100], R24 ;  /* 0x000100180200b986 */ /* 0x0007e8000c101d06 */
[----:B------:R3:W-:Y:S04]  /*122c0*/  @!P2 STG.E.128 desc[UR6][R2.64+0x1900], R20 ;  /* 0x001900140200a986 */ /* 0x0007e8000c101d06 */
[----:B------:R3:W-:Y:S01]  /*122d0*/  @!P1 STG.E.128 desc[UR6][R2.64+0x3100], R16 ;  /* 0x0031001002009986 */ /* 0x0007e2000c101d06 */
[----:B--2-4-:R-:W-:Y:S05]  /*122e0*/  @P0 EXIT ;  /* 0x000000000000094d */ /* 0x014fea0003800000 */
[----:B------:R-:W-:Y:S04]  /*122f0*/  STG.E.128 desc[UR6][R2.64+0x4800], R12 ;  /* 0x0048000c02007986 */ /* 0x000fe8000c101d06 */
[----:B------:R-:W-:Y:S04]  /*12300*/  STG.E.128 desc[UR6][R2.64+0x4880], R4 ;  /* 0x0048800402007986 */ /* 0x000fe8000c101d06 */
[----:B------:R-:W-:Y:S01]  /*12310*/  STG.E.128 desc[UR6][R2.64+0x4900], R48 ;  /* 0x0049003002007986 */ /* 0x000fe2000c101d06 */
[----:B------:R-:W-:Y:S05]  /*12320*/  EXIT ;  /* 0x000000000000794d */ /* 0x000fea0003800000 */
.L_x_6095:
        /* <DEDUP_REMOVED lines=13> */
.L_x_6511:


//--------------------- .text._ZN5flash24flash_fwd_splitkv_kernelI23Flash_fwd_kernel_traitsILi96ELi64ELi64ELi4ELb0ELb0EN7cutlass10bfloat16_tE19Flash_kernel_traitsILi96ELi64ELi64ELi4ES3_EELb1ELb0ELb1ELb0ELb0ELb0ELb1ELb1EEEvNS_16Flash_fwd_paramsE --------------------------
	.section	.text._ZN5flash24flash_fwd_splitkv_kernelI23Flash_fwd_kernel_traitsILi96ELi64ELi64ELi4ELb0ELb0EN7cutlass10bfloat16_tE19Flash_kernel_traitsILi96ELi64ELi64ELi4ES3_EELb1ELb0ELb1ELb0ELb0ELb0ELb1ELb1EEEvNS_16Flash_fwd_paramsE,"ax",@progbits
	.align	128
        .global         _ZN5flash24flash_fwd_splitkv_kernelI23Flash_fwd_kernel_traitsILi96ELi64ELi64ELi4ELb0ELb0EN7cutlass10bfloat16_tE19Flash_kernel_traitsILi96ELi64ELi64ELi4ES3_EELb1ELb0ELb1ELb0ELb0ELb0ELb1ELb1EEEvNS_16Flash_fwd_paramsE
        .type           _ZN5flash24flash_fwd_splitkv_kernelI23Flash_fwd_kernel_traitsILi96ELi64ELi64ELi4ELb0ELb0EN7cutlass10bfloat16_tE19Flash_kernel_traitsILi96ELi64ELi64ELi4ES3_EELb1ELb0ELb1ELb0ELb0ELb0ELb1ELb1EEEvNS_16Flash_fwd_paramsE,@function
        .size           _ZN5flash24flash_fwd_splitkv_kernelI23Flash_fwd_kernel_traitsILi96ELi64ELi64ELi4ELb0ELb0EN7cutlass10bfloat16_tE19Flash_kernel_traitsILi96ELi64ELi64ELi4ES3_EELb1ELb0ELb1ELb0ELb0ELb0ELb1ELb1EEEvNS_16Flash_fwd_paramsE,(.L_x_6512 - _ZN5flash24flash_fwd_splitkv_kernelI23Flash_fwd_kernel_traitsILi96ELi64ELi64ELi4ELb0ELb0EN7cutlass10bfloat16_tE19Flash_kernel_traitsILi96ELi64ELi64ELi4ES3_EELb1ELb0ELb1ELb0ELb0ELb0ELb1ELb1EEEvNS_16Flash_fwd_paramsE)
        .other          _ZN5flash24flash_fwd_splitkv_kernelI23Flash_fwd_kernel_traitsILi96ELi64ELi64ELi4ELb0ELb0EN7cutlass10bfloat16_tE19Flash_kernel_traitsILi96ELi64ELi64ELi4ES3_EELb1ELb0ELb1ELb0ELb0ELb0ELb1ELb1EEEvNS_16Flash_fwd_paramsE,@"STO_CUDA_ENTRY STV_DEFAULT"
_ZN5flash24flash_fwd_splitkv_kernelI23Flash_fwd_kernel_traitsILi96ELi64ELi64ELi4ELb0ELb0EN7cutlass10bfloat16_tE19Flash_kernel_traitsILi96ELi64ELi64ELi4ES3_EELb1ELb0ELb1ELb0ELb0ELb0ELb1ELb1EEEvNS_16Flash_fwd_paramsE:
.text._ZN5flash24flash_fwd_splitkv_kernelI23Flash_fwd_kernel_traitsILi96ELi64ELi64ELi4ELb0ELb0EN7cutlass10bfloat16_tE19Flash_kernel_traitsILi96ELi64ELi64ELi4ES3_EELb1ELb0ELb1ELb0ELb0ELb0ELb1ELb1EEEvNS_16Flash_fwd_paramsE:
        /* <DEDUP_REMOVED lines=46> */
[----:B------:R-:W-:Y:S01]  /*02e0*/  IADD3 R109, -R117, RZ, RZ ;  /* 0x000000ff756d7210 */ /* 0x000fe20007ffe1ff */
[----:B------:R-:W2:Y:S04]  /*02f0*/  S2R R113, SR_CTAID.X ;  /* 0x0000000000717919 */ /* 0x000ea80000002500 */
[----:B------:R-:W-:Y:S01]  /*0300*/  IMAD R108, R5, R109, R108 ;  /* 0x0000006d056c7224 */ /* 0x000fe200078e026c */
[----:B------:R-:W3:Y:S01]  /*0310*/  S2R R0, SR_CTAID.Y ;  /* 0x0000000000007919 */ /* 0x000ee20000002600 */
[----:B------:R-:W-:-:S06]  /*0320*/  @P0 IMAD.IADD R115, R115, 0x1, -R10 ;  /* 0x0000000173730824 */ /* 0x000fcc00078e0a0a */
[----:B------:R-:W4:Y:S01]  /*0330*/  @!P0 LDC R115, c[0x0][0x2c4] ;  /* 0x0000b100ff738b82 */ /* 0x000f220000000800 */
[----:B------:R-:W-:-:S04]  /*0340*/  ISETP.NE.U32.AND P0, PT, R2, RZ, PT ;  /* 0x000000ff0200720c */ /* 0x000fc80003f05070 */
[----:B------:R-:W-:-:S13]  /*0350*/  ISETP.NE.AND.EX P0, PT, R3, RZ, PT, P0 ;  /* 0x000000ff0300720c */ /* 0x000fda0003f05300 */
[----:B-123--:R-:W-:Y:S05]  /*0360*/  @!P0 BRA `(.L_x_6096) ;  /* 0x0000000000108947 */ /* 0x00efea0003800000 */
[----:B------:R-:W2:Y:S02]  /*0370*/  @P1 LDG.E R2, desc[UR6][R6.64+0x4] ;  /* 0x0000040606021981 */ /* 0x000ea4000c1e1900 */
[----:B--2--5:R-:W-:-:S06]  /*0380*/  @P1 IADD3 R77, R2, -R15, RZ ;  /* 0x8000000f024d1210 */ /* 0x024fcc0007ffe0ff */
[----:B------:R2:W5:Y:S01]  /*0390*/  @!P1 LDG.E R77, desc[UR6][R6.64] ;  /* 0x00000006064d9981 */ /* 0x000562000c1e1900 */
[----:B------:R-:W-:Y:S05]  /*03a0*/  BRA `(.L_x_6097) ;  /* 0x0000000000047947 */ /* 0x000fea0003800000 */
.L_x_6096:
[----:B------:R-:W1:Y:S02]  /*03b0*/  LDC R77, c[0x0][0x2c8] ;  /* 0x0000b200ff4d7b82 */ /* 0x000e640000000800 */
.L_x_6097:
        /* <DEDUP_REMOVED lines=105> */
.L_x_6100:
[----:B------:R-:W-:Y:S05]  /*0a50*/  BSYNC B0 ;  /* 0x0000000000007941 */ /* 0x000fea0003800000 */
.L_x_6099:
        /* <DEDUP_REMOVED lines=10> */
.L_x_6102:
[----:B------:R-:W-:Y:S05]  /*0b00*/  BSYNC B0 ;  /* 0x0000000000007941 */ /* 0x000fea0003800000 */
.L_x_6101:
        /* <DEDUP_REMOVED lines=11> */
.L_x_6104:
[----:B------:R-:W-:Y:S05]  /*0bc0*/  BSYNC B0 ;  /* 0x0000000000007941 */ /* 0x000fea0003800000 */
.L_x_6103:
        /* <DEDUP_REMOVED lines=9> */
.L_x_6106:
[----:B------:R-:W-:Y:S05]  /*0c60*/  BSYNC B0 ;  /* 0x0000000000007941 */ /* 0x000fea0003800000 */
.L_x_6105:
        /* <DEDUP_REMOVED lines=15> */
.L_x_6098:
        /* <DEDUP_REMOVED lines=24> */
.L_x_6107:
        /* <DEDUP_REMOVED lines=52> */
[----:B------:R-:W-:Y:S01]  /*1220*/  LOP3.LUT R2, R108, R9, RZ, 0x3c, !PT ;  /* 0x000000096c027212 */ /* 0x000fe200078e3cff */
[----:B-1----:R-:W-:-:S03]  /*1230*/  IMAD R12, R19, R4, RZ ;  /* 0x00000004130c7224 */ /* 0x002fc600078e02ff */
        /* <DEDUP_REMOVED lines=8> */
[C---:B-----5:R-:W-:Y:S02]  /*12c0*/  IMAD R11, R7.reuse, UR4, RZ ;  /* 0x00000004070b7c24 */ /* 0x060fe4000f8e02ff */
[----:B-1----:R-:W-:Y:S02]  /*12d0*/  IMAD R7, R7, R2, RZ ;  /* 0x0000000207077224 */ /* 0x002fe400078e02ff */
[C---:B------:R-:W-:Y:S01]  /*12e0*/  IMAD R11, R6.reuse, UR5, R11 ;  /* 0x00000005060b7c24 */ /* 0x040fe2000f8e020b */
[----:B------:R-:W-:Y:S01]  /*12f0*/  ULDC.64 UR4, c[0x0][0x260] ;  /* 0x0000980000047ab9 */ /* 0x000fe20000000a00 */
[----:B------:R-:W-:Y:S02]  /*1300*/  IMAD R3, R6, R3, R7 ;  /* 0x0000000306037224 */ /* 0x000fe400078e0207 */
[----:B------:R-:W-:Y:S02]  /*1310*/  IMAD.IADD R15, R15, 0x1, R11 ;  /* 0x000000010f0f7824 */ /* 0x000fe400078e020b */
[----:B------:R-:W-:-:S02]  /*1320*/  IMAD R11, R21, R5, R12 ;  /* 0x00000005150b7224 */ /* 0x000fc400078e020c */
[----:B------:R-:W-:-:S04]  /*1330*/  IMAD.WIDE.U32 R12, R21, R4, R14 ;  /* 0x00000004150c7225 */ /* 0x000fc800078e000e */
[----:B------:R-:W-:Y:S01]  /*1340*/  IMAD.WIDE.U32 R6, R6, R2, RZ ;  /* 0x0000000206067225 */ /* 0x000fe200078e00ff */
[----:B------:R-:W-:-:S03]  /*1350*/  IADD3 R13, R13, R11, RZ ;  /* 0x0000000b0d0d7210 */ /* 0x000fc60007ffe0ff */
[----:B------:R-:W-:Y:S01]  /*1360*/  IMAD R11, R9, UR4, RZ ;  /* 0x00000004090b7c24 */ /* 0x000fe2000f8e02ff */
[----:B------:R-:W-:Y:S01]  /*1370*/  MOV R20, R6 ;  /* 0x0000000600147202 */ /* 0x000fe20000000f00 */
[----:B------:R-:W-:-:S04]  /*1380*/  IMAD.WIDE.U32 R12, R8, UR4, R12 ;  /* 0x00000004080c7c25 */ /* 0x000fc8000f8e000c */
[----:B------:R-:W-:Y:S01]  /*1390*/  IMAD R11, R8, UR5, R11 ;  /* 0x00000005080b7c24 */ /* 0x000fe2000f8e020b */
[----:B------:R-:W-:Y:S01]  /*13a0*/  MOV R18, R12 ;  /* 0x0000000c00127202 */ /* 0x000fe20000000f00 */
[----:B------:R-:W-:-:S03]  /*13b0*/  IMAD.IADD R23, R7, 0x1, R3 ;  /* 0x0000000107177824 */ /* 0x000fc600078e0203 */
[----:B------:R-:W-:Y:S01]  /*13c0*/  IADD3 R17, R13, R11, RZ ;  /* 0x0000000b0d117210 */ /* 0x000fe20007ffe0ff */
[----:B------:R-:W-:Y:S06]  /*13d0*/  BRA `(.L_x_6109) ;  /* 0x0000000400407947 */ /* 0x000fec0003800000 */
.L_x_6108:
[----:B------:R-:W2:Y:S01]  /*13e0*/  LDC R17, c[0x0][0x278] ;  /* 0x00009e00ff117b82 */ /* 0x000ea20000000800 */
[----:B-1----:R-:W-:Y:S02]  /*13f0*/  IABS R2, R108 ;  /* 0x0000006c00027213 */ /* 0x002fe40000000000 */
[----:B------:R-:W-:-:S13]  /*1400*/  ISETP.NE.AND P4, PT, R15, -0x1, PT ;  /* 0xffffffff0f00780c */ /* 0x000fda0003f85270 */
[----:B------:R-:W-:Y:S01]  /*1410*/  @P4 IMAD.IADD R20, R12, 0x1, R15 ;  /* 0x000000010c144824 */ /* 0x000fe200078e020f */
[----:B--2---:R-:W-:-:S04]  /*1420*/  IABS R3, R17 ;  /* 0x0000001100037213 */ /* 0x004fc80000000000 */
[----:B------:R-:W1:Y:S08]  /*1430*/  I2F.RP R6, R3 ;  /* 0x0000000300067306 */ /* 0x000e700000209400 */
[----:B-1----:R-:W1:Y:S02]  /*1440*/  MUFU.RCP R4, R6 ;  /* 0x0000000600047308 */ /* 0x002e640000001000 */
[----:B-1----:R-:W-:Y:S01]  /*1450*/  VIADD R4, R4, 0xffffffe ;  /* 0x0ffffffe04047836 */ /* 0x002fe20000000000 */
[----:B------:R-:W1:Y:S05]  /*1460*/  @P4 LDC.64 R6, c[0x0][0x250] ;  /* 0x00009400ff064b82 */ /* 0x000e6a0000000a00 */
[----:B------:R-:W2:Y:S02]  /*1470*/  F2I.FTZ.U32.TRUNC.NTZ R5, R4 ;  /* 0x0000000400057305 */ /* 0x000ea4000021f000 */
[----:B--2---:R-:W-:Y:S01]  /*1480*/  IMAD.MOV R0, RZ, RZ, -R5 ;  /* 0x000000ffff007224 */ /* 0x004fe200078e0a05 */
[----:B------:R-:W-:-:S03]  /*1490*/  MOV R4, RZ ;  /* 0x000000ff00047202 */ /* 0x000fc60000000f00 */
[----:B------:R-:W-:-:S04]  /*14a0*/  IMAD R13, R0, R3, RZ ;  /* 0x00000003000d7224 */ /* 0x000fc800078e02ff */
[----:B------:R-:W-:Y:S02]  /*14b0*/  IMAD.HI.U32 R13, R5, R13, R4 ;  /* 0x0000000d050d7227 */ /* 0x000fe400078e0004 */
[----:B------:R-:W2:Y:S04]  /*14c0*/  @P4 LDC.64 R4, c[0x0][0x248] ;  /* 0x00009200ff044b82 */ /* 0x000ea80000000a00 */
[----:B------:R-:W-:-:S04]  /*14d0*/  IMAD.HI.U32 R13, R13, R2, RZ ;  /* 0x000000020d0d7227 */ /* 0x000fc800078e00ff */
[----:B------:R-:W-:-:S04]  /*14e0*/  IMAD.MOV R0, RZ, RZ, -R13 ;  /* 0x000000ffff007224 */ /* 0x000fc800078e0a0d */
[----:B------:R-:W-:-:S05]  /*14f0*/  IMAD R0, R3, R0, R2 ;  /* 0x0000000003007224 */ /* 0x000fca00078e0202 */
[----:B------:R-:W-:Y:S01]  /*1500*/  ISETP.GT.U32.AND P0, PT, R3, R0, PT ;  /* 0x000000000300720c */ /* 0x000fe20003f04070 */
[C---:B--2---:R-:W-:Y:S02]  /*1510*/  @P4 IMAD R9, R20.reuse, R5, RZ ;  /* 0x0000000514094224 */ /* 0x044fe400078e02ff */
[----:B------:R-:W-:-:S10]  /*1520*/  @P4 IMAD.WIDE.U32 R20, R20, R4, RZ ;  /* 0x0000000414144225 */ /* 0x000fd400078e00ff */
[-C--:B------:R-:W-:Y:S02]  /*1530*/  @!P0 IADD3 R0, R0, -R3.reuse, RZ ;  /* 0x8000000300008210 */ /* 0x080fe40007ffe0ff */
[----:B------:R-:W-:Y:S02]  /*1540*/  @!P0 IADD3 R13, R13, 0x1, RZ ;  /* 0x000000010d0d8810 */ /* 0x000fe40007ffe0ff */
        /* <DEDUP_REMOVED lines=25> */
.L_x_6110:
        /* <DEDUP_REMOVED lines=32> */
.L_x_6109:
        /* <DEDUP_REMOVED lines=11> */
[----:B------:R-:W-:-:S02]  /*1990*/  SHF.R.S32.HI R110, RZ, 0x2, R11 ;  /* 0x00000002ff6e7819 */ /* 0x000fc4000001140b */
[----:B------:R-:W-:Y:S01]  /*19a0*/  SHF.R.S32.HI R67, RZ, 0x3, R22 ;  /* 0x00000003ff437819 */ /* 0x000fe20000011416 */
[----:B------:R-:W-:Y:S01]  /*19b0*/  IMAD.IADD R16, R72, 0x1, -R27 ;  /* 0x0000000148107824 */ /* 0x000fe200078e0a1b */
[----:B------:R-:W-:Y:S02]  /*19c0*/  LEA.HI R27, R11, R110, RZ, 0x1 ;  /* 0x0000006e0b1b7211 */ /* 0x000fe400078f08ff */
[----:B------:R-:W-:Y:S01]  /*19d0*/  LOP3.LUT R25, R22, 0xfffffff8, RZ, 0xc0, !PT ;  /* 0xfffffff816197812 */ /* 0x000fe200078ec0ff */
[----:B------:R-:W-:Y:S01]  /*19e0*/  IMAD.SHL.U32 R14, R16, 0x8, RZ ;  /* 0x00000008100e7824 */ /* 0x000fe200078e00ff */
[----:B------:R-:W4:Y:S01]  /*19f0*/  @!P2 LDC.64 R2, c[0x0][0x228] ;  /* 0x00008a00ff02ab82 */ /* 0x000f220000000a00 */
[----:B------:R-:W-:Y:S01]  /*1a00*/  IMAD.SHL.U32 R107, R67, 0x40, RZ ;  /* 0x00000040436b7824 */ /* 0x000fe200078e00ff */
[----:B------:R-:W-:Y:S01]  /*1a10*/  LEA.HI R22, R22, R67, RZ, 0x1 ;  /* 0x0000004316167211 */ /* 0x000fe200078f08ff */
[C---:B------:R-:W-:Y:S01]  /*1a20*/  VIADD R11, R14.reuse, 0x20 ;  /* 0x000000200e0b7836 */ /* 0x040fe20000000000 */
[----:B------:R-:W-:Y:S01]  /*1a30*/  ISETP.GE.AND P1, PT, R14, UR5, PT ;  /* 0x000000050e007c0c */ /* 0x000fe2000bf26270 */
[----:B------:R-:W-:Y:S01]  /*1a40*/  IMAD.IADD R66, R72, 0x1, -R25 ;  /* 0x0000000148427824 */ /* 0x000fe200078e0a19 */
[----:B------:R-:W-:-:S02]  /*1a50*/  LOP3.LUT R107, R107, 0xc0, RZ, 0xc0, !PT ;  /* 0x000000c06b6b7812 */ /* 0x000fc400078ec0ff */
[----:B------:R-:W-:Y:S02]  /*1a60*/  ISETP.GE.AND P0, PT, R11, UR5, PT ;  /* 0x000000050b007c0c */ /* 0x000fe4000bf06270 */
[----:B------:R-:W-:Y:S02]  /*1a70*/  LOP3.LUT R22, R22, 0xfffffffe, RZ, 0xc0, !PT ;  /* 0xfffffffe16167812 */ /* 0x000fe400078ec0ff */
[----:B------:R-:W-:Y:S02]  /*1a80*/  SEL R75, RZ, 0xffffffff, P0 ;  /* 0xffffffffff4b7807 */ /* 0x000fe40000000000 */
[----:B------:R-:W-:Y:S01]  /*1a90*/  LOP3.LUT R12, R107, 0x18, R14, 0xf8, !PT ;  /* 0x000000186b0c7812 */ /* 0x000fe200078ef80e */
[----:B------:R-:W-:Y:S01]  /*1aa0*/  IMAD.IADD R67, R67, 0x1, -R22 ;  /* 0x0000000143437824 */ /* 0x000fe200078e0a16 */
[----:B------:R-:W-:Y:S01]  /*1ab0*/  SHF.R.U32.HI R107, RZ, 0x3, R107 ;  /* 0x00000003ff6b7819 */ /* 0x000fe2000001166b */
[----:B------:R-:W-:Y:S01]  /*1ac0*/  IMAD.SHL.U32 R75, R75, 0x2, RZ ;  /* 0x000000024b4b7824 */ /* 0x000fe200078e00ff */
[----:B------:R-:W-:-:S02]  /*1ad0*/  LEA.HI R63, R66, R66, RZ, 0x1 ;  /* 0x00000042423f7211 */ /* 0x000fc400078f08ff */
[----:B------:R-:W-:Y:S02]  /*1ae0*/  SEL R22, RZ, 0x1, P1 ;  /* 0x00000001ff167807 */ /* 0x000fe40000800000 */
[----:B------:R-:W-:Y:S02]  /*1af0*/  LOP3.LUT R107, R12, R107, RZ, 0x3c, !PT ;  /* 0x0000006b0c6b7212 */ /* 0x000fe400078e3cff */
[----:B------:R-:W-:Y:S01]  /*1b00*/  LOP3.LUT R25, R63, 0xfffffffe, RZ, 0xc0, !PT ;  /* 0xfffffffe3f197812 */ /* 0x000fe200078ec0ff */
[----:B----4-:R-:W-:Y:S01]  /*1b10*/  @!P2 IMAD R26, R73, R2, RZ ;  /* 0x00000002491aa224 */ /* 0x010fe200078e02ff */
[----:B------:R-:W-:Y:S01]  /*1b20*/  LEA.HI R12, R15, R72, RZ, 0x5 ;  /* 0x000000480f0c7211 */ /* 0x000fe200078f28ff */
[----:B------:R-:W-:Y:S01]  /*1b30*/  @!P2 IMAD.WIDE.U32 R28, R117, R2, RZ ;  /* 0x00000002751ca225 */ /* 0x000fe200078e00ff */
[----:B------:R-:W-:Y:S02]  /*1b40*/  LOP3.LUT R75, R75, 0x2, R22, 0xe2, !PT ;  /* 0x000000024b4b7812 */ /* 0x000fe400078ee216 */
[----:B------:R-:W-:Y:S01]  /*1b50*/  LEA.HI R68, R15, R72, RZ, 0x4 ;  /* 0x000000480f447211 */ /* 0x000fe200078f20ff */
[----:B------:R-:W-:Y:S01]  /*1b60*/  IMAD.IADD R66, R66, 0x1, -R25 ;  /* 0x0000000142427824 */ /* 0x000fe200078e0a19 */
[----:B------:R-:W-:Y:S01]  /*1b70*/  SHF.R.S32.HI R15, RZ, 0x1f, R14 ;  /* 0x0000001fff0f7819 */ /* 0x000fe2000001140e */
[----:B--2---:R-:W-:Y:S01]  /*1b80*/  @P2 IMAD.WIDE.U32 R24, R10, R6, RZ ;  /* 0x000000060a182225 */ /* 0x004fe200078e00ff */
[----:B------:R-:W-:-:S02]  /*1b90*/  IADD3 R22, P0, R14, R20, RZ ;  /* 0x000000140e167210 */ /* 0x000fc40007f1e0ff */
[----:B------:R-:W-:Y:S01]  /*1ba0*/  SHF.R.S32.HI R111, RZ, 0x1f, R110 ;  /* 0x0000001fff6f7819 */ /* 0x000fe2000001146e */
[----:B------:R-:W-:Y:S01]  /*1bb0*/  @!P2 IMAD R3, R117, R3, R26 ;  /* 0x000000037503a224 */ /* 0x000fe200078e021a */
[----:B------:R-:W-:Y:S01]  /*1bc0*/  LOP3.LUT R27, R27, 0x7fffffe, RZ, 0xc0, !PT ;  /* 0x07fffffe1b1b7812 */ /* 0x000fe200078ec0ff */
[----:B------:R-:W-:Y:S01]  /*1bd0*/  IMAD.X R23, R15, 0x1, R23, P0 ;  /* 0x000000010f177824 */ /* 0x000fe200000e0617 */
[----:B------:R-:W-:Y:S01]  /*1be0*/  IADD3 R86, P0, R110, R21, RZ ;  /* 0x000000156e567210 */ /* 0x000fe20007f1e0ff */
[----:B------:R-:W-:Y:S01]  /*1bf0*/  @P2 IMAD R25, R10, R7, R25 ;  /* 0x000000070a192224 */ /* 0x000fe200078e0219 */
[----:B------:R-:W-:Y:S01]  /*1c00*/  LOP3.LUT R71, R68, 0xfffffff0, RZ, 0xc0, !PT ;  /* 0xfffffff044477812 */ /* 0x000fe200078ec0ff */
[----:B------:R-:W-:Y:S01]  /*1c10*/  @!P2 IMAD.IADD R25, R29, 0x1, R3 ;  /* 0x000000011d19a824 */ /* 0x000fe200078e0203 */
[----:B------:R-:W-:Y:S01]  /*1c20*/  SHF.R.S32.HI R60, RZ, 0x5, R12 ;  /* 0x00000005ff3c7819 */ /* 0x000fe2000001140c */
[----:B------:R-:W2:Y:S01]  /*1c30*/  LDC.64 R2, c[0x0][0x250] ;  /* 0x00009400ff027b82 */ /* 0x000ea20000000a00 */
[----:B------:R-:W-:Y:S01]  /*1c40*/  IMAD.X R19, R111, 0x1, R19, P0 ;  /* 0x000000016f137824 */ /* 0x000fe200000e0613 */
[----:B------:R-:W-:Y:S01]  /*1c50*/  IADD3 R126, P0, R14, R18, RZ ;  /* 0x000000120e7e7210 */ /* 0x000fe20007f1e0ff */
[----:B------:R-:W-:Y:S01]  /*1c60*/  @P2 IMAD.MOV.U32 R10, RZ, RZ, R24 ;  /* 0x000000ffff0a2224 */ /* 0x000fe200078e0018 */
[----:B------:R-:W-:Y:S01]  /*1c70*/  SHF.L.U64.HI R54, R4, 0x5, R5 ;  /* 0x0000000504367819 */ /* 0x000fe20000010205 */
[----:B------:R-:W-:Y:S01]  /*1c80*/  @!P2 IMAD.MOV.U32 R10, RZ, RZ, R28 ;  /* 0x000000ffff0aa224 */ /* 0x000fe200078e001c */
[----:B---3--:R-:W-:Y:S01]  /*1c90*/  LEA.HI R88, R88, R88, RZ, 0x1 ;  /* 0x0000005858587211 */ /* 0x008fe200078f08ff */
[----:B------:R-:W-:Y:S01]  /*1ca0*/  IMAD.X R127, R15, 0x1, R17, P0 ;  /* 0x000000010f7f7824 */ /* 0x000fe200000e0611 */
[----:B------:R-:W-:Y:S01]  /*1cb0*/  SHF.R.S32.HI R109, RZ, 0x1f, R108 ;  /* 0x0000001fff6d7819 */ /* 0x000fe2000001146c */
[----:B------:R-:W-:Y:S01]  /*1cc0*/  IMAD.WIDE R112, R113, 0x40, R110 ;  /* 0x0000004071707825 */ /* 0x000fe200078e026e */
[----:B------:R-:W-:-:S02]  /*1cd0*/  IADD3 R26, P1, R14, R10, RZ ;  /* 0x0000000a0e1a7210 */ /* 0x000fc40007f3e0ff */
[----:B------:R-:W-:Y:S01]  /*1ce0*/  SHF.R.S32.HI R81, RZ, 0x1, R88 ;  /* 0x00000001ff517819 */ /* 0x000fe20000011458 */
[C---:B------:R-:W-:Y:S01]  /*1cf0*/  IMAD.IADD R27, R110.reuse, 0x1, -R27 ;  /* 0x000000016e1b7824 */ /* 0x040fe200078e0a1b */
[----:B------:R-:W-:Y:S01]  /*1d00*/  SHF.R.S32.HI R68, RZ, 0x4, R68 ;  /* 0x00000004ff447819 */ /* 0x000fe20000011444 */
[-C--:B------:R-:W-:Y:S01]  /*1d10*/  IMAD R51, R111, R4.reuse, RZ ;  /* 0x000000046f337224 */ /* 0x080fe200078e02ff */
[----:B------:R-:W-:Y:S01]  /*1d20*/  SHF.R.S32.HI R63, RZ, 0x1, R63 ;  /* 0x00000001ff3f7819 */ /* 0x000fe2000001143f */
[----:B------:R-:W-:Y:S01]  /*1d30*/  IMAD.WIDE.U32 R126, R110, R4, R126 ;  /* 0x000000046e7e7225 */ /* 0x000fe200078e007e */
[----:B------:R-:W-:-:S03]  /*1d40*/  SHF.R.S32.HI R4, RZ, 0x1f, R77 ;  /* 0x0000001fff047819 */ /* 0x000fc6000001144d */
[----:B------:R-:W-:Y:S01]  /*1d50*/  IMAD.IADD R71, R72, 0x1, -R71 ;  /* 0x0000000148477824 */ /* 0x000fe200078e0a47 */
[----:B------:R-:W-:Y:S01]  /*1d60*/  LEA.HI R4, R4, R77, RZ, 0x6 ;  /* 0x0000004d04047211 */ /* 0x000fe200078f30ff */
[----:B------:R-:W-:Y:S01]  /*1d70*/  IMAD R24, R60, 0x8, R27 ;  /* 0x000000083c187824 */ /* 0x000fe200078e021b */
[----:B--2---:R-:W-:Y:S01]  /*1d80*/  SHF.L.U64.HI R64, R2, 0x5, R3 ;  /* 0x0000000502407819 */ /* 0x004fe20000010203 */
[-C--:B------:R-:W-:Y:S01]  /*1d90*/  IMAD R10, R113, R6.reuse, RZ ;  /* 0x00000006710a7224 */ /* 0x080fe200078e02ff */
[----:B------:R-:W-:Y:S01]  /*1da0*/  LEA.HI R70, R71, R71, RZ, 0x1 ;  /* 0x0000004747467211 */ /* 0x000fe200078f08ff */
[----:B------:R-:W-:Y:S01]  /*1db0*/  IMAD.X R27, R15, 0x1, R25, P1 ;  /* 0x000000010f1b7824 */ /* 0x000fe200008e0619 */
[----:B------:R-:W-:Y:S01]  /*1dc0*/  SHF.R.S32.HI R17, RZ, 0x6, R4 ;  /* 0x00000006ff117819 */ /* 0x000fe20000011404 */
[C---:B------:R-:W-:Y:S01]  /*1dd0*/  IMAD R7, R112.reuse, R7, R10 ;  /* 0x0000000770077224 */ /* 0x040fe200078e020a */
[----:B------:R-:W-:Y:S01]  /*1de0*/  SHF.R.S32.HI R69, RZ, 0x1, R70 ;  /* 0x00000001ff457819 */ /* 0x000fe20000011446 */
[----:B------:R-:W-:Y:S01]  /*1df0*/  IMAD.WIDE.U32 R112, R112, R6, R26 ;  /* 0x0000000670707225 */ /* 0x000fe200078e001a */
[----:B------:R-:W-:-:S02]  /*1e00*/  SHF.R.S32.HI R20, RZ, 0x1f, R70 ;  /* 0x0000001fff147819 */ /* 0x000fc40000011446 */
[----:B------:R-:W-:Y:S01]  /*1e10*/  VIMNMX R90, R114, R17, !PT ;  /* 0x00000011725a7248 */ /* 0x000fe20007fe0100 */
[----:B------:R-:W-:Y:S01]  /*1e20*/  IMAD.IADD R113, R113, 0x1, R7 ;  /* 0x0000000171717824 */ /* 0x000fe200078e0207 */
[----:B------:R-:W-:Y:S01]  /*1e30*/  LEA.HI R20, R20, R69, RZ, 0x2 ;  /* 0x0000004514147211 */ /* 0x000fe200078f10ff */
[----:B------:R-:W-:Y:S01]  /*1e40*/  IMAD R7, R19, R2, RZ ;  /* 0x0000000213077224 */ /* 0x000fe200078e02ff */
[----:B------:R-:W-:Y:S01]  /*1e50*/  ISETP.GT.AND P0, PT, R85, R90, PT ;  /* 0x0000005a5500720c */ /* 0x000fe20003f04270 */
[----:B------:R-:W-:Y:S01]  /*1e60*/  IMAD R25, R9, UR10, RZ ;  /* 0x0000000a09197c24 */ /* 0x000fe2000f8e02ff */
[----:B------:R-:W-:Y:S01]  /*1e70*/  LOP3.LUT R20, R20, 0xfffffffc, RZ, 0xc0, !PT ;  /* 0xfffffffc14147812 */ /* 0x000fe200078ec0ff */
[----:B------:R-:W-:Y:S01]  /*1e80*/  IMAD R7, R86, R3, R7 ;  /* 0x0000000356077224 */ /* 0x000fe200078e0207 */
[----:B------:R-:W-:Y:S01]  /*1e90*/  LOP3.LUT R19, R12, 0xffffffe0, RZ, 0xc0, !PT ;  /* 0xffffffe00c137812 */ /* 0x000fe200078ec0ff */
[----:B------:R-:W-:Y:S02]  /*1ea0*/  VIADD R10, R14, 0x40 ;  /* 0x000000400e0a7836 */ /* 0x000fe40000000000 */
[----:B------:R-:W-:-:S02]  /*1eb0*/  IMAD.SHL.U32 R3, R16, 0x4, RZ ;  /* 0x0000000410037824 */ /* 0x000fc400078e00ff */
[----:B------:R-:W-:Y:S01]  /*1ec0*/  IMAD R6, R8, UR11, R25 ;  /* 0x0000000b08067c24 */ /* 0x000fe2000f8e0219 */
[----:B------:R-:W-:Y:S01]  /*1ed0*/  ISETP.GE.AND P1, PT, R10, UR5, PT ;  /* 0x000000050a007c0c */ /* 0x000fe2000bf26270 */
[----:B------:R-:W-:Y:S01]  /*1ee0*/  IMAD.WIDE.U32 R22, R8, UR10, R22 ;  /* 0x0000000a08167c25 */ /* 0x000fe2000f8e0016 */
[----:B------:R-:W-:-:S03]  /*1ef0*/  ULDC.64 UR10, c[0x0][0x258] ;  /* 0x00009600000a7ab9 */ /* 0x000fc60000000a00 */
[----:B------:R-:W-:Y:S02]  /*1f00*/  IMAD.IADD R69, R69, 0x1, -R20 ;  /* 0x0000000145457824 */ /* 0x000fe400078e0a14 */
[C---:B------:R-:W-:Y:S02]  /*1f10*/  IMAD R51, R110.reuse, R5, R51 ;  /* 0x000000056e337224 */ /* 0x040fe400078e0233 */
[----:B------:R-:W-:Y:S02]  /*1f20*/  IMAD R82, R110, R81, R3 ;  /* 0x000000516e527224 */ /* 0x000fe400078e0203 */
[----:B------:R-:W-:Y:S01]  /*1f30*/  IMAD.IADD R21, R23, 0x1, R6 ;  /* 0x0000000117157824 */ /* 0x000fe200078e0206 */
[----:B------:R-:W-:Y:S01]  /*1f40*/  SEL R6, RZ, 0x4, P1 ;  /* 0x00000004ff067807 */ /* 0x000fe20000800000 */
[----:B------:R-:W-:Y:S01]  /*1f50*/  IMAD.MOV.U32 R20, RZ, RZ, R22 ;  /* 0x000000ffff147224 */ /* 0x000fe200078e0016 */
[--C-:B------:R-:W-:Y:S01]  /*1f60*/  SHF.R.S32.HI R79, RZ, 0x1f, R82.reuse ;  /* 0x0000001fff4f7819 */ /* 0x100fe20000011452 */
[----:B------:R-:W-:Y:S01]  /*1f70*/  IMAD R5, R109, UR10, RZ ;  /* 0x0000000a6d057c24 */ /* 0x000fe2000f8e02ff */
[----:B------:R-:W-:Y:S01]  /*1f80*/  LOP3.LUT R75, R75, R6, RZ, 0xfc, !PT ;  /* 0x000000064b4b7212 */ /* 0x000fe200078efcff */
[----:B------:R-:W-:-:S02]  /*1f90*/  IMAD.IADD R80, R3, 0x1, R82 ;  /* 0x0000000103507824 */ /* 0x000fc400078e0252 */
[----:B------:R-:W-:-:S03]  /*1fa0*/  IMAD.WIDE.U32 R86, R86, R2, R20 ;  /* 0x0000000256567225 */ /* 0x000fc600078e0014 */
[----:B------:R-:W-:Y:S01]  /*1fb0*/  SHF.R.S32.HI R78, RZ, 0x1f, R80 ;  /* 0x0000001fff4e7819 */ /* 0x000fe20000011450 */
[C---:B------:R-:W-:Y:S02]  /*1fc0*/  IMAD R5, R108.reuse, UR11, R5 ;  /* 0x0000000b6c057c24 */ /* 0x040fe4000f8e0205 */
[----:B------:R-:W-:-:S04]  /*1fd0*/  IMAD.WIDE.U32 R112, R108, UR10, R112 ;  /* 0x0000000a6c707c25 */ /* 0x000fc8000f8e0070 */
[----:B------:R-:W-:Y:S02]  /*1fe0*/  IMAD.U32 R107, R24, 0x20, R107 ;  /* 0x00000020186b7824 */ /* 0x000fe400078e006b */
        /* <DEDUP_REMOVED lines=18> */
[----:B------:R-:W-:Y:S01]  /*2110*/  IADD3.X R3, R3, R111, ~R6, P1, P0 ;  /* 0x0000006f03037210 */ /* 0x000fe20000fe0c06 */
[----:B------:R-:W-:Y:S01]  /*2120*/  ULDC.64 UR10, c[0x0][0x328] ;  /* 0x0000ca00000a7ab9 */ /* 0x000fe20000000a00 */
[----:B------:R-:W-:Y:S01]  /*2130*/  IMAD.IADD R0, R13, 0x1, R0 ;  /* 0x000000010d007824 */ /* 0x000fe200078e0200 */
[----:B------:R-:W-:Y:S01]  /*2140*/  LOP3.LUT R103, R75, 0xffff, RZ, 0xc0, !PT ;  /* 0x0000ffff4b677812 */ /* 0x000fe200078ec0ff */
[----:B------:R-:W-:Y:S01]  /*2150*/  IMAD R2, R73, UR10, RZ ;  /* 0x0000000a49027c24 */ /* 0x000fe2000f8e02ff */
[----:B------:R-:W-:Y:S01]  /*2160*/  SHF.R.S32.HI R100, RZ, 0x1f, R83 ;  /* 0x0000001fff647819 */ /* 0x000fe20000011453 */
[----:B------:R-:W-:Y:S01]  /*2170*/  IMAD.IADD R17, R17, 0x1, R4 ;  /* 0x0000000111117824 */ /* 0x000fe200078e0204 */
[----:B------:R-:W-:Y:S01]  /*2180*/  LOP3.LUT R106, R103, 0x1, RZ, 0xc0, !PT ;  /* 0x00000001676a7812 */ /* 0x000fe200078ec0ff */
[----:B------:R-:W-:Y:S01]  /*2190*/  IMAD R4, R3, UR14, RZ ;  /* 0x0000000e03047c24 */ /* 0x000fe2000f8e02ff */
[----:B------:R-:W-:Y:S01]  /*21a0*/  LOP3.LUT R104, R103, 0x2, RZ, 0xc0, !PT ;  /* 0x0000000267687812 */ /* 0x000fe200078ec0ff */
[----:B------:R-:W-:Y:S01]  /*21b0*/  IMAD.WIDE.U32 R6, R117, UR10, R14 ;  /* 0x0000000a75067c25 */ /* 0x000fe2000f8e000e */
[----:B------:R-:W-:Y:S01]  /*21c0*/  LOP3.LUT R103, R103, 0x4, RZ, 0xc0, !PT ;  /* 0x0000000467677812 */ /* 0x000fe200078ec0ff */
[----:B------:R-:W-:Y:S01]  /*21d0*/  ULDC UR4, c[0x0][0x2e0] ;  /* 0x0000b80000047ab9 */ /* 0x000fe20000000800 */
[----:B------:R-:W-:Y:S01]  /*21e0*/  ULDC.U8 UR20, c[0x0][0x3c3] ;  /* 0x0000f0c000147ab9 */ /* 0x000fe20000000000 */
[----:B------:R-:W-:Y:S01]  /*21f0*/  IMAD R2, R117, UR11, R2 ;  /* 0x0000000b75027c24 */ /* 0x000fe2000f8e0202 */
[----:B------:R-:W-:Y:S01]  /*2200*/  ULDC.64 UR10, c[0x0][0x348] ;  /* 0x0000d200000a7ab9 */ /* 0x000fe20000000a00 */
[C---:B------:R-:W-:Y:S01]  /*2210*/  IMAD R4, R5.reuse, UR15, R4 ;  /* 0x0000000f05047c24 */ /* 0x040fe2000f8e0204 */
[----:B-1----:R-:W-:Y:S01]  /*2220*/  SHF.L.U64.HI R89, R92, 0x5, R93 ;  /* 0x000000055c597819 */ /* 0x002fe2000001025d */
[----:B------:R-:W-:Y:S01]  /*2230*/  IMAD.WIDE.U32 R16, R5, UR14, R16 ;  /* 0x0000000e05107c25 */ /* 0x000fe2000f8e0010 */
[----:B------:R-:W-:-:S02]  /*2240*/  USHF.L.U64.HI UR15, UR14, 0x5, UR15 ;  /* 0x000000050e0f7899 */ /* 0x000fc4000801020f */
[----:B------:R-:W-:Y:S01]  /*2250*/  USHF.L.U32 UR14, UR14, 0x5, URZ ;  /* 0x000000050e0e7899 */ /* 0x000fe2000800063f */
[----:B------:R-:W-:Y:S01]  /*2260*/  IMAD.IADD R7, R7, 0x1, R2 ;  /* 0x0000000107077824 */ /* 0x000fe200078e0202 */
[----:B------:R-:W-:Y:S01]  /*2270*/  ULDC UR19, c[0x0][0x2e0] ;  /* 0x0000b80000137ab9 */ /* 0x000fe20000000800 */
[-C--:B------:R-:W-:Y:S01]  /*2280*/  IMAD R2, R3, R92.reuse, RZ ;  /* 0x0000005c03027224 */ /* 0x080fe200078e02ff */
[----:B------:R-:W-:Y:S01]  /*2290*/  USHF.L.U64.HI UR21, UR14, 0x1, UR15 ;  /* 0x000000010e157899 */ /* 0x000fe2000801020f */
[----:B------:R-:W-:Y:S01]  /*22a0*/  IMAD.IADD R17, R17, 0x1, R4 ;  /* 0x0000000111117824 */ /* 0x000fe200078e0204 */
[----:B------:R-:W-:Y:S01]  /*22b0*/  USHF.L.U32 UR23, UR14, 0x1, URZ ;  /* 0x000000010e177899 */ /* 0x000fe2000800063f */
[----:B------:R-:W-:Y:S01]  /*22c0*/  IMAD R3, R9, UR12, RZ ;  /* 0x0000000c09037c24 */ /* 0x000fe2000f8e02ff */
[----:B------:R-:W-:Y:S01]  /*22d0*/  ULDC UR18, c[0x0][0x2e0] ;  /* 0x0000b80000127ab9 */ /* 0x000fe20000000800 */
[C---:B------:R-:W-:Y:S01]  /*22e0*/  IMAD R2, R5.reuse, R93, R2 ;  /* 0x0000005d05027224 */ /* 0x040fe200078e0202 */
[----:B------:R-:W-:Y:S01]  /*22f0*/  ULDC.64 UR16, c[0x0][0x250] ;  /* 0x0000940000107ab9 */ /* 0x000fe20000000a00 */
[----:B------:R-:W-:Y:S01]  /*2300*/  IMAD.WIDE.U32 R6, R5, R92, R6 ;  /* 0x0000005c05067225 */ /* 0x000fe200078e0006 */
[----:B------:R-:W-:-:S03]  /*2310*/  ULDC.64 UR14, c[0x0][0x238] ;  /* 0x00008e00000e7ab9 */ /* 0x000fc60000000a00 */
[C---:B------:R-:W-:Y:S02]  /*2320*/  IMAD R3, R8.reuse, UR13, R3 ;  /* 0x0000000d08037c24 */ /* 0x040fe4000f8e0203 */
[----:B------:R-:W-:Y:S01]  /*2330*/  IMAD.WIDE.U32 R4, R8, UR12, R16 ;  /* 0x0000000c08047c25 */ /* 0x000fe2000f8e0010 */
[----:B------:R-:W-:-:S03]  /*2340*/  ULDC.64 UR12, c[0x0][0x320] ;  /* 0x0000c800000c7ab9 */ /* 0x000fc60000000a00 */
[----:B------:R-:W-:Y:S01]  /*2350*/  IMAD R135, R9, UR10, RZ ;  /* 0x0000000a09877c24 */ /* 0x000fe2000f8e02ff */
[----:B------:R-:W-:Y:S01]  /*2360*/  LEA R96, P1, R4, UR12, 0x1 ;  /* 0x0000000c04607c11 */ /* 0x000fe2000f8208ff */
[----:B------:R-:W-:Y:S02]  /*2370*/  IMAD.IADD R7, R7, 0x1, R2 ;  /* 0x0000000107077824 */ /* 0x000fe400078e0202 */
[----:B------:R-:W-:Y:S02]  /*2380*/  IMAD.IADD R97, R5, 0x1, R3 ;  /* 0x0000000105617824 */ /* 0x000fe400078e0203 */
[----:B------:R-:W-:Y:S02]  /*2390*/  IMAD R5, R81, R0, RZ ;  /* 0x0000000051057224 */ /* 0x000fe400078e02ff */
[----:B------:R-:W-:Y:S01]  /*23a0*/  IMAD R135, R8, UR11, R135 ;  /* 0x0000000b08877c24 */ /* 0x000fe2000f8e0287 */
[----:B------:R-:W-:Y:S01]  /*23b0*/  LEA.HI.X R97, R4, UR13, R97, 0x1, P1 ;  /* 0x0000000d04617c11 */ /* 0x000fe200088f0c61 */
[----:B------:R-:W-:Y:S01]  /*23c0*/  IMAD.WIDE.U32 R8, R8, UR10, R6 ;  /* 0x0000000a08087c25 */ /* 0x000fe2000f8e0006 */
[----:B------:R-:W-:Y:S01]  /*23d0*/  SHF.R.S32.HI R3, RZ, 0x1f, R5 ;  /* 0x0000001fff037819 */ /* 0x000fe20000011405 */
[----:B------:R-:W-:Y:S01]  /*23e0*/  ULDC.64 UR10, c[0x0][0x318] ;  /* 0x0000c600000a7ab9 */ /* 0x000fe20000000a00 */
[-C--:B------:R-:W-:Y:S01]  /*23f0*/  IADD3 R122, P2, R80, R5.reuse, RZ ;  /* 0x00000005507a7210 */ /* 0x080fe20007f5e0ff */
[----:B------:R-:W-:Y:S01]  /*2400*/  IMAD.IADD R135, R9, 0x1, R135 ;  /* 0x0000000109877824 */ /* 0x000fe200078e0287 */
[----:B------:R-:W-:Y:S01]  /*2410*/  IADD3 R52, P4, R82, R5, RZ ;  /* 0x0000000552347210 */ /* 0x000fe20007f9e0ff */
[----:B------:R-:W-:Y:S01]  /*2420*/  ULDC.64 UR12, c[0x0][0x218] ;  /* 0x00008600000c7ab9 */ /* 0x000fe20000000a00 */
[----:B------:R-:W-:Y:S01]  /*2430*/  LEA R134, P0, R8, UR10, 0x1 ;  /* 0x0000000a08867c11 */ /* 0x000fe2000f8008ff */
[--C-:B------:R-:W-:Y:S01]  /*2440*/  IMAD.X R5, R78, 0x1, R3.reuse, P2 ;  /* 0x000000014e057824 */ /* 0x100fe200010e0603 */
[----:B------:R-:W-:Y:S01]  /*2450*/  LEA R130, P1, R126, UR12, 0x1 ;  /* 0x0000000c7e827c11 */ /* 0x000fe2000f8208ff */
[----:B------:R-:W-:Y:S01]  /*2460*/  IMAD.X R3, R79, 0x1, R3, P4 ;  /* 0x000000014f037824 */ /* 0x000fe200020e0603 */
[----:B------:R-:W-:Y:S01]  /*2470*/  LEA.HI.X R135, R8, UR11, R135, 0x1, P0 ;  /* 0x0000000b08877c11 */ /* 0x000fe200080f0c87 */
[----:B------:R-:W-:Y:S01]  /*2480*/  ULDC.64 UR10, c[0x0][0x220] ;  /* 0x00008800000a7ab9 */ /* 0x000fe20000000a00 */
[----:B------:R-:W-:Y:S01]  /*2490*/  LEA.HI.X R131, R126, UR13, R51, 0x1, P1 ;  /* 0x0000000d7e837c11 */ /* 0x000fe200088f0c33 */
[----:B------:R-:W-:Y:S01]  /*24a0*/  ULDC.64 UR12, c[0x0][0x360] ;  /* 0x0000d800000c7ab9 */ /* 0x000fe20000000a00 */
[----:B------:R-:W-:Y:S01]  /*24b0*/  LEA R128, P0, R86, UR10, 0x1 ;  /* 0x0000000a56807c11 */ /* 0x000fe2000f8008ff */
[----:B------:R-:W-:Y:S01]  /*24c0*/  IMAD.SHL.U32 R92, R92, 0x20, RZ ;  /* 0x000000205c5c7824 */ /* 0x000fe200078e00ff */
[C---:B------:R-:W-:Y:S01]  /*24d0*/  SHF.L.U64.HI R2, R52.reuse, 0x1, R3 ;  /* 0x0000000134027819 */ /* 0x040fe20000010203 */
[C---:B------:R-:W-:Y:S01]  /*24e0*/  VIADD R102, R83.reuse, 0x20 ;  /* 0x0000002053667836 */ /* 0x040fe20000000000 */
[----:B------:R-:W-:Y:S01]  /*24f0*/  SHF.L.U32 R52, R52, 0x1, RZ ;  /* 0x0000000134347819 */ /* 0x000fe200000006ff */
[----:B------:R-:W-:Y:S01]  /*2500*/  VIADD R101, R83, 0x40 ;  /* 0x0000004053657836 */ /* 0x000fe20000000000 */
[----:B------:R-:W-:Y:S01]  /*2510*/  LEA.HI.X R129, R86, UR11, R84, 0x1, P0 ;  /* 0x0000000b56817c11 */ /* 0x000fe200080f0c54 */
[----:B------:R-:W-:Y:S01]  /*2520*/  ULDC.64 UR10, c[0x0][0x358] ;  /* 0x0000d600000a7ab9 */ /* 0x000fe20000000a00 */
[C---:B------:R-:W-:Y:S01]  /*2530*/  SHF.L.U64.HI R0, R122.reuse, 0x1, R5 ;  /* 0x000000017a007819 */ /* 0x040fe20000010205 */
[----:B------:R-:W-:Y:S01]  /*2540*/  IMAD.SHL.U32 R122, R122, 0x2, RZ ;  /* 0x000000027a7a7824 */ /* 0x000fe200078e00ff */
[----:B------:R-:W-:Y:S01]  /*2550*/  IADD3 R16, P1, R52, UR12, RZ ;  /* 0x0000000c34107c10 */ /* 0x000fe2000ff3e0ff */
[----:B------:R-:W-:Y:S01]  /*2560*/  VIADD R105, R110, 0x20 ;  /* 0x000000206e697836 */ /* 0x000fe20000000000 */
[----:B------:R-:W-:Y:S01]  /*2570*/  IADD3 R52, P0, R52, UR10, RZ ;  /* 0x0000000a34347c10 */ /* 0x000fe2000ff1e0ff */
[----:B------:R-:W-:Y:S01]  /*2580*/  IMAD.MOV.U32 R9, RZ, RZ, R85 ;  /* 0x000000ffff097224 */ /* 0x000fe200078e0055 */
[----:B------:R-:W-:-:S02]  /*2590*/  IADD3 R124, P4, R122, UR12, RZ ;  /* 0x0000000c7a7c7c10 */ /* 0x000fc4000ff9e0ff */
[----:B------:R-:W-:Y:S02]  /*25a0*/  IADD3.X R53, R2, UR11, RZ, P0, !PT ;  /* 0x0000000b02357c10 */ /* 0x000fe400087fe4ff */
[----:B------:R-:W-:Y:S02]  /*25b0*/  IADD3 R95, P0, R92, 0x40, RZ ;  /* 0x000000405c5f7810 */ /* 0x000fe40007f1e0ff */
[----:B------:R-:W-:Y:S02]  /*25c0*/  IADD3 R122, P2, R122, UR10, RZ ;  /* 0x0000000a7a7a7c10 */ /* 0x000fe4000ff5e0ff */
[----:B------:R-:W-:Y:S01]  /*25d0*/  IADD3.X R17, R2, UR13, RZ, P1, !PT ;  /* 0x0000000d02117c10 */ /* 0x000fe20008ffe4ff */
[----:B------:R-:W-:Y:S01]  /*25e0*/  IMAD.X R94, RZ, RZ, R89, P0 ;  /* 0x000000ffff5e7224 */ /* 0x000fe200000e0659 */
[----:B------:R-:W-:Y:S02]  /*25f0*/  IADD3 R93, P1, R92, 0x20, RZ ;  /* 0x000000205c5d7810 */ /* 0x000fe40007f3e0ff */
[C---:B------:R-:W-:Y:S01]  /*2600*/  IADD3.X R125, R0.reuse, UR13, RZ, P4, !PT ;  /* 0x0000000d007d7c10 */ /* 0x040fe2000a7fe4ff */
[----:B------:R-:W-:Y:S01]  /*2610*/  ULDC.64 UR12, c[0x0][0x230] ;  /* 0x00008c00000c7ab9 */ /* 0x000fe20000000a00 */
[----:B------:R-:W-:Y:S01]  /*2620*/  IADD3.X R123, R0, UR11, RZ, P2, !PT ;  /* 0x0000000b007b7c10 */ /* 0x000fe200097fe4ff */
[----:B------:R-:W-:Y:S01]  /*2630*/  ULDC.64 UR10, c[0x0][0x248] ;  /* 0x00009200000a7ab9 */ /* 0x000fe20000000a00 */
[----:B------:R-:W-:-:S02]  /*2640*/  IADD3.X R0, RZ, R89, RZ, P1, !PT ;  /* 0x00000059ff007210 */ /* 0x000fc40000ffe4ff */
[C---:B------:R-:W-:Y:S01]  /*2650*/  SHF.L.U64.HI R94, R95.reuse, 0x1, R94 ;  /* 0x000000015f5e7819 */ /* 0x040fe2000001025e */
[----:B------:R-:W-:Y:S01]  /*2660*/  IMAD.SHL.U32 R95, R95, 0x2, RZ ;  /* 0x000000025f5f7824 */ /* 0x000fe200078e00ff */
[C---:B------:R-:W-:Y:S01]  /*2670*/  SHF.L.U64.HI R91, R93.reuse, 0x1, R0 ;  /* 0x000000015d5b7819 */ /* 0x040fe20000010200 */
[----:B------:R-:W-:Y:S01]  /*2680*/  IMAD.SHL.U32 R93, R93, 0x2, RZ ;  /* 0x000000025d5d7824 */ /* 0x000fe200078e00ff */
[----:B------:R-:W-:Y:S02]  /*2690*/  SHF.R.S32.HI R99, RZ, 0x1f, R102 ;  /* 0x0000001fff637819 */ /* 0x000fe40000011466 */
[----:B------:R-:W-:-:S07]  /*26a0*/  SHF.R.S32.HI R98, RZ, 0x1f, R101 ;  /* 0x0000001fff627819 */ /* 0x000fce0000011465 */
.L_x_6160:
[----:B------:R-:W-:Y:S01]  /*26b0*/  IMAD.SHL.U32 R13, R9, 0x40, RZ ;  /* 0x00000040090d7824 */ /* 0x000fe200078e00ff */
[----:B------:R-:W1:Y:S01]  /*26c0*/  LDC R3, c[0x0][0x340] ;  /* 0x0000d000ff037b82 */ /* 0x000e620000000800 */
[----:B------:R-:W-:Y:S02]  /*26d0*/  BSSY B0, `(.L_x_6112) ;  /* 0x0000013000007945 */ /* 0x000fe40003800000 */
[----:B------:R-:W-:Y:S04]  /*26e0*/  VIADD R12, R13, 0xffffffc0 ;  /* 0xffffffc00d0c7836 */ /* 0x000fe80000000000 */
[----:B------:R-:W-:Y:S01]  /*26f0*/  IMAD.IADD R0, R77, 0x1, -R12 ;  /* 0x000000014d007824 */ /* 0x000fe200078e0a0c */
[----:B------:R-:W-:Y:S04]  /*2700*/  IADD3 R2, -R12, R61, RZ ;  /* 0x0000003d0c027210 */ /* 0x000fe80007ffe1ff */
[CC--:B------:R-:W-:Y:S02]  /*2710*/  ISETP.GE.AND P2, PT, R110.reuse, R2.reuse, PT ;  /* 0x000000026e00720c */ /* 0x0c0fe40003f46270 */
[C---:B------:R-:W-:Y:S02]  /*2720*/  ISETP.GE.AND P1, PT, R105.reuse, R2, PT ;  /* 0x000000026900720c */ /* 0x040fe40003f26270 */
[-C--:B------:R-:W-:Y:S02]  /*2730*/  ISETP.GE.AND P2, PT, R110, R0.reuse, !P2 ;  /* 0x000000006e00720c */ /* 0x080fe40005746270 */
[----:B------:R-:W-:Y:S02]  /*2740*/  ISETP.GE.AND P1, PT, R105, R0, !P1 ;  /* 0x000000006900720c */ /* 0x000fe40004f26270 */
[----:B-1----:R-:W-:Y:S09]  /*2750*/  LEA R3, -R3, RZ, 0x6 ;  /* 0x000000ff03037211 */ /* 0x002ff200078e31ff */
        /* <DEDUP_REMOVED lines=10> */
.L_x_6113:
[----:B------:R-:W-:Y:S05]  /*2800*/  BSYNC B0 ;  /* 0x0000000000007941 */ /* 0x000fea0003800000 */
.L_x_6112:
        /* <DEDUP_REMOVED lines=15> */
.L_x_6115:
[----:B------:R-:W-:Y:S05]  /*2900*/  BSYNC B0 ;  /* 0x0000000000007941 */ /* 0x000fea0003800000 */
.L_x_6114:
        /* <DEDUP_REMOVED lines=65> */
.L_x_6121:
[----:B------:R-:W-:Y:S05]  /*2d20*/  BSYNC B0 ;  /* 0x0000000000007941 */ /* 0x000fea0003800000 */
.L_x_6120:
        /* <DEDUP_REMOVED lines=48> */
.L_x_6123:
[----:B------:R-:W-:Y:S05]  /*3030*/  BSYNC B0 ;  /* 0x0000000000007941 */ /* 0x000fea0003800000 */
.L_x_6122:
        /* <DEDUP_REMOVED lines=47> */
.L_x_6119:
[----:B------:R-:W-:Y:S05]  /*3330*/  BSYNC B1 ;  /* 0x0000000000017941 */ /* 0x000fea0003800000 */
.L_x_6118:
        /* <DEDUP_REMOVED lines=60> */
.L_x_6127:
[----:B------:R-:W-:Y:S05]  /*3700*/  BSYNC B0 ;  /* 0x0000000000007941 */ /* 0x000fea0003800000 */
.L_x_6126:
        /* <DEDUP_REMOVED lines=48> */
.L_x_6129:
[----:B------:R-:W-:Y:S05]  /*3a10*/  BSYNC B0 ;  /* 0x0000000000007941 */ /* 0x000fea0003800000 */
.L_x_6128:
        /* <DEDUP_REMOVED lines=47> */
.L_x_6125:
[----:B------:R-:W-:Y:S05]  /*3d10*/  BSYNC B1 ;  /* 0x0000000000017941 */ /* 0x000fea0003800000 */
.L_x_6124:
        /* <DEDUP_REMOVED lines=8> */
.L_x_6117:
        /* <DEDUP_REMOVED lines=90> */
.L_x_6136:
[----:B------:R-:W-:Y:S05]  /*4340*/  BSYNC B0 ;  /* 0x0000000000007941 */ /* 0x000fea0003800000 */
.L_x_6135:
[----:B-----5:R4:W-:Y:S02]  /*4350*/  STG.E.128 desc[UR6][R130.64], R40 ;  /* 0x0000002882007986 */ /* 0x0209e4000c101d06 */
.L_x_6134:
[----:B------:R-:W-:Y:S05]  /*4360*/  BSYNC B1 ;  /* 0x0000000000017941 */ /* 0x000fea0003800000 */
.L_x_6133:
        /* <DEDUP_REMOVED lines=87> */
.L_x_6140:
[----:B------:R-:W-:Y:S05]  /*48e0*/  BSYNC B0 ;  /* 0x0000000000007941 */ /* 0x000fea0003800000 */
.L_x_6139:
[----:B-----5:R1:W-:Y:S02]  /*48f0*/  STG.E.128 desc[UR6][R130.64+0x40], R40 ;  /* 0x0000402882007986 */ /* 0x0203e4000c101d06 */
.L_x_6138:
[----:B------:R-:W-:Y:S05]  /*4900*/  BSYNC B1 ;  /* 0x0000000000017941 */ /* 0x000fea0003800000 */
.L_x_6137:
        /* <DEDUP_REMOVED lines=86> */
.L_x_6142:
[----:B------:R-:W-:Y:S05]  /*4e70*/  BSYNC B0 ;  /* 0x0000000000007941 */ /* 0x000fea0003800000 */
.L_x_6141:
[----:B-----5:R4:W-:Y:S02]  /*4e80*/  STG.E.128 desc[UR6][R130.64+0x80], R40 ;  /* 0x0000802882007986 */ /* 0x0209e4000c101d06 */
.L_x_6132:
[----:B------:R-:W-:Y:S05]  /*4e90*/  BSYNC B2 ;  /* 0x0000000000027941 */ /* 0x000fea0003800000 */
.L_x_6131:
        /* <DEDUP_REMOVED lines=94> */
.L_x_6148:
[----:B------:R-:W-:Y:S05]  /*5480*/  BSYNC B0 ;  /* 0x0000000000007941 */ /* 0x000fea0003800000 */
.L_x_6147:
[----:B-----5:R4:W-:Y:S02]  /*5490*/  STG.E.128 desc[UR6][R132.64], R40 ;  /* 0x0000002884007986 */ /* 0x0209e4000c101d06 */
.L_x_6146:
[----:B------:R-:W-:Y:S05]  /*54a0*/  BSYNC B1 ;  /* 0x0000000000017941 */ /* 0x000fea0003800000 */
.L_x_6145:
        /* <DEDUP_REMOVED lines=93> */
.L_x_6152:
[----:B------:R-:W-:Y:S05]  /*5a80*/  BSYNC B0 ;  /* 0x0000000000007941 */ /* 0x000fea0003800000 */
.L_x_6151:
[----:B-----5:R4:W-:Y:S02]  /*5a90*/  STG.E.128 desc[UR6][R132.64+0x40], R40 ;  /* 0x0000402884007986 */ /* 0x0209e4000c101d06 */
.L_x_6150:
[----:B------:R-:W-:Y:S05]  /*5aa0*/  BSYNC B1 ;  /* 0x0000000000017941 */ /* 0x000fea0003800000 */
.L_x_6149:
        /* <DEDUP_REMOVED lines=92> */
.L_x_6154:
[----:B------:R-:W-:Y:S05]  /*6070*/  BSYNC B0 ;  /* 0x0000000000007941 */ /* 0x000fea0003800000 */
.L_x_6153:
[----:B-----5:R4:W-:Y:S02]  /*6080*/  STG.E.128 desc[UR6][R132.64+0x80], R40 ;  /* 0x0000802884007986 */ /* 0x0209e4000c101d06 */
.L_x_6144:
[----:B------:R-:W-:Y:S05]  /*6090*/  BSYNC B2 ;  /* 0x0000000000027941 */ /* 0x000fea0003800000 */
.L_x_6143:
        /* <DEDUP_REMOVED lines=8> */
.L_x_6116:
        /* <DEDUP_REMOVED lines=11> */
.L_x_6156:
[----:B------:R-:W-:Y:S05]  /*61d0*/  BSYNC B0 ;  /* 0x0000000000007941 */ /* 0x000fea0003800000 */
.L_x_6155:
        /* <DEDUP_REMOVED lines=12> */
.L_x_6157:
[----:B------:R-:W-:Y:S05]  /*62a0*/  BSYNC B0 ;  /* 0x0000000000007941 */ /* 0x000fea0003800000 */
.L_x_6130:
        /* <DEDUP_REMOVED lines=81> */
.L_x_6158:
        /* <DEDUP_REMOVED lines=8> */
.L_x_6159:
[----:B------:R-:W-:Y:S04]  /*6840*/  IADD3 R9, R9, -0x1, RZ ;  /* 0xffffffff09097810 */ /* 0x000fe80007ffe0ff */
[----:B------:R-:W-:Y:S11]  /*6850*/  ISETP.GT.AND P0, PT, R9, R90, PT ;  /* 0x0000005a0900720c */ /* 0x000ff60003f04270 */
[----:B------:R-:W-:Y:S02]  /*6860*/  @!UPT UIADD3 URZ, URZ, URZ, URZ ;  /* 0x0000003f3f3ff290 */ /* 0x000fe4000fffe03f */
[----:B------:R-:W-:Y:S05]  /*6870*/  @P0 BRA `(.L_x_6160) ;  /* 0xffffffbc008c0947 */ /* 0x000fea000383ffff */
.L_x_6111:
        /* <DEDUP_REMOVED lines=21> */
[C---:B------:R-:W-:Y:S01]  /*69d0*/  IADD3 R2, P2, R112.reuse, UR10, RZ ;  /* 0x0000000a70027c10 */ /* 0x040fe2000ff5e0ff */
[----:B------:R-:W-:Y:S01]  /*69e0*/  IMAD.IADD R3, R115, 0x1, -R62 ;  /* 0x0000000173037824 */ /* 0x000fe200078e0a3e */
[----:B------:R-:W-:Y:S02]  /*69f0*/  LEA.HI.X R13, R112, UR9, R76, 0x1, P1 ;  /* 0x00000009700d7c11 */ /* 0x000fe400088f0c4c */
[----:B--2---:R-:W-:Y:S02]  /*6a00*/  IADD3.X R7, R76, UR11, RZ, P2, !PT ;  /* 0x0000000b4c077c10 */ /* 0x004fe400097fe4ff */
[----:B------:R-:W-:Y:S02]  /*6a10*/  LEA R8, P5, R2, UR8, 0x1 ;  /* 0x0000000802087c11 */ /* 0x000fe4000f8a08ff */
[----:B------:R-:W-:-:S02]  /*6a20*/  ISETP.GE.AND P2, PT, R110, R3, PT ;  /* 0x000000036e00720c */ /* 0x000fc40003f46270 */
[----:B------:R-:W-:Y:S02]  /*6a30*/  LEA.HI.X R9, R2, UR9, R7, 0x1, P5 ;  /* 0x0000000902097c11 */ /* 0x000fe4000a8f0c07 */
[----:B------:R-:W-:Y:S02]  /*6a40*/  ISETP.GT.AND P2, PT, R72, -0x4, !P2 ;  /* 0xfffffffc4800780c */ /* 0x000fe40005744270 */
[----:B---3--:R-:W-:-:S05]  /*6a50*/  IADD3 R0, R0, R77, R62 ;  /* 0x0000004d00007210 */ /* 0x008fca0007ffe03e */
[----:B------:R-:W-:-:S05]  /*6a60*/  IMAD R5, R81, R0, RZ ;  /* 0x0000000051057224 */ /* 0x000fca00078e02ff */
[-C--:B------:R-:W-:Y:S02]  /*6a70*/  IADD3 R82, P1, R82, R5.reuse, RZ ;  /* 0x0000000552527210 */ /* 0x080fe40007f3e0ff */
[----:B------:R-:W-:Y:S02]  /*6a80*/  IADD3 R0, P6, R80, R5, RZ ;  /* 0x0000000550007210 */ /* 0x000fe40007fde0ff */
[----:B------:R-:W-:-:S05]  /*6a90*/  SHF.R.S32.HI R5, RZ, 0x1f, R5 ;  /* 0x0000001fff057819 */ /* 0x000fca0000011405 */
[--C-:B------:R-:W-:Y:S01]  /*6aa0*/  IMAD.X R79, R79, 0x1, R5.reuse, P1 ;  /* 0x000000014f4f7824 */ /* 0x100fe200008e0605 */
[----:B------:R-:W-:Y:S01]  /*6ab0*/  ISETP.NE.AND P1, PT, RZ, UR5, PT ;  /* 0x00000005ff007c0c */ /* 0x000fe2000bf25270 */
[----:B------:R-:W-:-:S12]  /*6ac0*/  IMAD.X R2, R78, 0x1, R5, P6 ;  /* 0x000000014e027824 */ /* 0x000fd800030e0605 */
[----:B------:R-:W-:Y:S05]  /*6ad0*/  @!P1 BRA `(.L_x_6163) ;  /* 0x0000001000f89947 */ /* 0x000fea0003800000 */
[----:B------:R-:W-:Y:S04]  /*6ae0*/  BSSY B2, `(.L_x_6164) ;  /* 0x000009d000027945 */ /* 0x000fe80003800000 */
[----:B------:R-:W-:Y:S05]  /*6af0*/  @!P2 BRA `(.L_x_6165) ;  /* 0x00000008006ca947 */ /* 0x000fea0003800000 */
[----:B------:R-:W-:Y:S01]  /*6b00*/  ULDC UR5, c[0x0][0x2d0] ;  /* 0x0000b40000057ab9 */ /* 0x000fe20000000800 */
[----:B------:R-:W-:Y:S01]  /*6b10*/  IMAD.SHL.U32 R26, R82, 0x2, RZ ;  /* 0x00000002521a7824 */ /* 0x000fe200078e00ff */
        /* <DEDUP_REMOVED lines=55> */
.L_x_6169:
[----:B------:R-:W-:Y:S05]  /*6e90*/  BSYNC B0 ;  /* 0x0000000000007941 */ /* 0x000fea0003800000 */
.L_x_6168:
[----:B-----5:R3:W-:Y:S04]  /*6ea0*/  STS.64 [R116], R16 ;  /* 0x0000001074007388 */ /* 0x0207e80000000a00 */
[----:B------:R3:W-:Y:S02]  /*6eb0*/  STS.64 [R116+0x8], R18 ;  /* 0x0000081274007388 */ /* 0x0007e40000000a00 */
.L_x_6167:
[----:B------:R-:W-:Y:S05]  /*6ec0*/  BSYNC B1 ;  /* 0x0000000000017941 */ /* 0x000fea0003800000 */
.L_x_6166:
        /* <DEDUP_REMOVED lines=45> */
.L_x_6173:
[----:B------:R-:W-:Y:S05]  /*71a0*/  BSYNC B0 ;  /* 0x0000000000007941 */ /* 0x000fea0003800000 */
.L_x_6172:
[----:B-----5:R1:W-:Y:S02]  /*71b0*/  STS.128 [R116+0x1000], R16 ;  /* 0x0010001074007388 */ /* 0x0203e40000000c00 */
.L_x_6171:
[----:B------:R-:W-:Y:S05]  /*71c0*/  BSYNC B1 ;  /* 0x0000000000017941 */ /* 0x000fea0003800000 */
.L_x_6170:
[----:B------:R1:W-:Y:S01]  /*71d0*/  @P0 STS.128 [R116+0x2000], RZ ;  /* 0x002000ff74000388 */ /* 0x0003e20000000c00 */
[----:B------:R-:W-:Y:S05]  /*71e0*/  @P0 BRA `(.L_x_6165) ;  /* 0x0000000000b00947 */ /* 0x000fea0003800000 */
[----:B-1-3--:R1:W5:Y:S01]  /*71f0*/  LDG.E.128 R16, desc[UR6][R12.64+0x80] ;  /* 0x000080060c107981 */ /* 0x00a362000c1e1d00 */
[----:B------:R-:W-:Y:S01]  /*7200*/  ISETP.GE.AND P1, PT, R10, UR12, PT ;  /* 0x0000000c0a007c0c */ /* 0x000fe2000bf26270 */
[----:B------:R-:W-:-:S12]  /*7210*/  BSSY B0, `(.L_x_6174) ;  /* 0x0000028000007945 */ /* 0x000fd80003800000 */
[----:B------:R-:W-:Y:S05]  /*7220*/  @P1 BRA `(.L_x_6175) ;  /* 0x0000000000981947 */ /* 0x000fea0003800000 */
[----:B------:R-:W3:Y:S04]  /*7230*/  LDG.E.64 R4, desc[UR6][R26.64+0x40] ;  /* 0x000040061a047981 */ /* 0x000ee8000c1e1b00 */
[----:B------:R-:W4:Y:S01]  /*7240*/  LDG.E.64 R6, desc[UR6][R20.64+0x40] ;  /* 0x0000400614067981 */ /* 0x000f22000c1e1b00 */
[C---:B-----5:R-:W-:Y:S02]  /*7250*/  LOP3.LUT R0, R17.reuse, 0xffff0000, RZ, 0xc0, !PT ;  /* 0xffff000011007812 */ /* 0x060fe400078ec0ff */
[----:B------:R-:W-:Y:S02]  /*7260*/  SHF.L.U32 R2, R17, 0x10, RZ ;  /* 0x0000001011027819 */ /* 0x000fe400000006ff */
[C---:B-12---:R-:W-:Y:S02]  /*7270*/  SHF.L.U32 R12, R16.reuse, 0x10, RZ ;  /* 0x00000010100c7819 */ /* 0x046fe400000006ff */
        /* <DEDUP_REMOVED lines=33> */
.L_x_6175:
[----:B------:R-:W-:Y:S05]  /*7490*/  BSYNC B0 ;  /* 0x0000000000007941 */ /* 0x000fea0003800000 */
.L_x_6174:
[----:B-----5:R3:W-:Y:S02]  /*74a0*/  STS.128 [R116+0x2000], R16 ;  /* 0x0020001074007388 */ /* 0x0207e40000000c00 */
.L_x_6165:
[----:B------:R-:W-:Y:S05]  /*74b0*/  BSYNC B2 ;  /* 0x0000000000027941 */ /* 0x000fea0003800000 */
.L_x_6164:
[----:B------:R-:W-:-:S05]  /*74c0*/  VIADD R24, R110, 0x20 ;  /* 0x000000206e187836 */ /* 0x000fca0000000000 */
[----:B------:R-:W-:-:S04]  /*74d0*/  ISETP.GE.AND P1, PT, R24, R3, PT ;  /* 0x000000031800720c */ /* 0x000fc80003f26270 */
[----:B------:R-:W-:-:S13]  /*74e0*/  ISETP.LT.OR P1, PT, R72, -0x83, P1 ;  /* 0xffffff7d4800780c */ /* 0x000fda0000f21670 */
[----:B------:R-:W-:Y:S05]  /*74f0*/  @P1 BRA `(.L_x_6176) ;  /* 0x0000003000b81947 */ /* 0x000fea0003800000 */
[----:B------:R-:W-:Y:S01]  /*7500*/  ULDC UR5, c[0x0][0x2d0] ;  /* 0x0000b40000057ab9 */ /* 0x000fe20000000800 */
[C---:B------:R-:W-:Y:S01]  /*7510*/  IADD3 R0, P2, R83.reuse, R82, RZ ;  /* 0x0000005253007210 */ /* 0x040fe20007f5e0ff */
        /* <DEDUP_REMOVED lines=18> */
[----:B------:R-:W4:Y:S01]  /*7640*/  LDG.E.64 R4, desc[UR6][R6.64] ;  /* 0x0000000606047981 */ /* 0x000f22000c1e1b00 */
[C---:B--2--5:R-:W-:Y:S02]  /*7650*/  SHF.L.U32 R12, R17.reuse, 0x10, RZ ;  /* 0x00000010110c7819 */ /* 0x064fe400000006ff */
[----:B------:R-:W-:Y:S01]  /*7660*/  LOP3.LUT R0, R17, 0xffff0000, RZ, 0xc0, !PT ;  /* 0xffff000011007812 */ /* 0x000fe200078ec0ff */
[----:B------:R-:W-:Y:S01]  /*7670*/  IMAD.U32 R17, R18, 0x10000, RZ ;  /* 0x0001000012117824 */ /* 0x000fe200078e00ff */
        /* <DEDUP_REMOVED lines=33> */
.L_x_6180:
[----:B------:R-:W-:Y:S05]  /*7890*/  BSYNC B0 ;  /* 0x0000000000007941 */ /* 0x000fea0003800000 */
.L_x_6179:
[----:B-----5:R3:W-:Y:S02]  /*78a0*/  STS.128 [R116+0x800], R16 ;  /* 0x0008001074007388 */ /* 0x0207e40000000c00 */
.L_x_6178:
[----:B------:R-:W-:Y:S05]  /*78b0*/  BSYNC B1 ;  /* 0x0000000000017941 */ /* 0x000fea0003800000 */
.L_x_6177:
[----:B------:R1:W-:Y:S01]  /*78c0*/  @P4 STS.128 [R116+0x1800], RZ ;  /* 0x001800ff74004388 */ /* 0x0003e20000000c00 */
[----:B------:R-:W-:Y:S04]  /*78d0*/  BSSY B1, `(.L_x_6181) ;  /* 0x000002e000017945 */ /* 0x000fe80003800000 */
[----:B------:R-:W-:Y:S05]  /*78e0*/  @P4 BRA `(.L_x_6182) ;  /* 0x0000000000b04947 */ /* 0x000fea0003800000 */
[----:B-123--:R1:W5:Y:S01]  /*78f0*/  LDG.E.128 R12, desc[UR6][R8.64+0x40] ;  /* 0x00004006080c7981 */ /* 0x00e362000c1e1d00 */
[----:B------:R-:W-:Y:S01]  /*7900*/  ISETP.GE.AND P1, PT, R11, UR12, PT ;  /* 0x0000000c0b007c0c */ /* 0x000fe2000bf26270 */
[----:B------:R-:W-:-:S12]  /*7910*/  BSSY B0, `(.L_x_6183) ;  /* 0x0000028000007945 */ /* 0x000fd80003800000 */
[----:B------:R-:W-:Y:S05]  /*7920*/  @P1 BRA `(.L_x_6184) ;  /* 0x0000000000981947 */ /* 0x000fea0003800000 */
        /* <DEDUP_REMOVED lines=11> */
[----:B------:R-:W-:Y:S02]  /*79e0*/  LOP3.LUT R19, R3, 0xffff0000, RZ, 0xc0, !PT ;  /* 0xffff000003137812 */ /* 0x000fe400078ec0ff */
[----:B---3--:R-:W-:Y:S01]  /*79f0*/  LOP3.LUT R23, R4, 0xffff0000, RZ, 0xc0, !PT ;  /* 0xffff000004177812 */ /* 0x008fe200078ec0ff */
[-C--:B------:R-:W-:Y:S01]  /*7a00*/  FMUL.FTZ R29, R11, R12.reuse ;  /* 0x0000000c0b1d7220 */ /* 0x080fe20000410000 */
[----:B------:R-:W-:Y:S01]  /*7a10*/  LOP3.LUT R22, R5, 0xffff0000, RZ, 0xc0, !PT ;  /* 0xffff000005167812 */ /* 0x000fe200078ec0ff */
[----:B------:R-:W-:Y:S01]  /*7a20*/  FMUL.FTZ R14, R0, R12 ;  /* 0x0000000c000e7220 */ /* 0x000fe20000410000 */
[-C--:B------:R-:W-:Y:S01]  /*7a30*/  FMUL.FTZ R27, R15, R19.reuse ;  /* 0x000000130f1b7220 */ /* 0x080fe20000410000 */
[----:B------:R-:W-:Y:S01]  /*7a40*/  SHF.L.U32 R2, R2, 0x10, RZ ;  /* 0x0000001002027819 */ /* 0x000fe200000006ff */
[----:B------:R-:W-:Y:S01]  /*7a50*/  FMUL.FTZ R12, R16, R19 ;  /* 0x00000013100c7220 */ /* 0x000fe20000410000 */
[----:B------:R-:W-:Y:S01]  /*7a60*/  FFMA.FTZ R29, R0, R23, R29 ;  /* 0x00000017001d7223 */ /* 0x000fe2000001001d */
[----:B------:R-:W-:-:S02]  /*7a70*/  IMAD.U32 R0, R3, 0x10000, RZ ;  /* 0x0001000003007824 */ /* 0x000fc400078e00ff */
[-C--:B------:R-:W-:Y:S01]  /*7a80*/  FFMA.FTZ R27, R16, R22.reuse, -R27 ;  /* 0x00000016101b7223 */ /* 0x080fe2000001081b */
[----:B------:R-:W-:Y:S01]  /*7a90*/  FFMA.FTZ R12, R15, R22, R12 ;  /* 0x000000160f0c7223 */ /* 0x000fe2000001000c */
[-C--:B------:R-:W-:Y:S01]  /*7aa0*/  FMUL.FTZ R16, R18, R2.reuse ;  /* 0x0000000212107220 */ /* 0x080fe20000410000 */
[----:B------:R-:W-:Y:S01]  /*7ab0*/  FMUL.FTZ R3, R13, R2 ;  /* 0x000000020d037220 */ /* 0x000fe20000410000 */
[----:B------:R-:W-:Y:S01]  /*7ac0*/  SHF.L.U32 R4, R4, 0x10, RZ ;  /* 0x0000001004047819 */ /* 0x000fe200000006ff */
[-C--:B------:R-:W-:Y:S01]  /*7ad0*/  FMUL.FTZ R2, R25, R0.reuse ;  /* 0x0000000019027220 */ /* 0x080fe20000410000 */
[----:B------:R-:W-:Y:S01]  /*7ae0*/  SHF.L.U32 R22, R5, 0x10, RZ ;  /* 0x0000001005167819 */ /* 0x000fe200000006ff */
[----:B------:R-:W-:Y:S01]  /*7af0*/  FMUL.FTZ R0, R17, R0 ;  /* 0x0000000011007220 */ /* 0x000fe20000410000 */
        /* <DEDUP_REMOVED lines=9> */
.L_x_6184:
[----:B------:R-:W-:Y:S05]  /*7b90*/  BSYNC B0 ;  /* 0x0000000000007941 */ /* 0x000fea0003800000 */
.L_x_6183:
[----:B-----5:R2:W-:Y:S02]  /*7ba0*/  STS.128 [R116+0x1800], R12 ;  /* 0x0018000c74007388 */ /* 0x0205e40000000c00 */
.L_x_6182:
[----:B------:R-:W-:Y:S05]  /*7bb0*/  BSYNC B1 ;  /* 0x0000000000017941 */ /* 0x000fea0003800000 */
.L_x_6181:
[----:B------:R1:W-:Y:S01]  /*7bc0*/  @P0 STS.128 [R116+0x2800], RZ ;  /* 0x002800ff74000388 */ /* 0x0003e20000000c00 */
[----:B------:R-:W-:Y:S05]  /*7bd0*/  @P0 BRA `(.L_x_6176) ;  /* 0x0000002c00000947 */ /* 0x000fea0003800000 */
[----:B-123--:R1:W5:Y:S01]  /*7be0*/  LDG.E.128 R12, desc[UR6][R8.64+0x80] ;  /* 0x00008006080c7981 */ /* 0x00e362000c1e1d00 */
[----:B------:R-:W-:Y:S01]  /*7bf0*/  ISETP.GE.AND P1, PT, R10, UR12, PT ;  /* 0x0000000c0a007c0c */ /* 0x000fe2000bf26270 */
[----:B------:R-:W-:-:S12]  /*7c00*/  BSSY B0, `(.L_x_6185) ;  /* 0x0000029000007945 */ /* 0x000fd80003800000 */
[----:B------:R-:W-:Y:S05]  /*7c10*/  @P1 BRA `(.L_x_6186) ;  /* 0x00000000009c1947 */ /* 0x000fea0003800000 */
[----:B------:R-:W2:Y:S04]  /*7c20*/  LDG.E.64 R2, desc[UR6][R20.64+0x40] ;  /* 0x0000400614027981 */ /* 0x000ea8000c1e1b00 */
[----:B------:R-:W3:Y:S01]  /*7c30*/  LDG.E.64 R4, desc[UR6][R6.64+0x40] ;  /* 0x0000400606047981 */ /* 0x000ee2000c1e1b00 */
[C---:B-1---5:R-:W-:Y:S02]  /*7c40*/  SHF.L.U32 R9, R12.reuse, 0x10, RZ ;  /* 0x000000100c097819 */ /* 0x062fe400000006ff */
[----:B------:R-:W-:Y:S02]  /*7c50*/  LOP3.LUT R16, R12, 0xffff0000, RZ, 0xc0, !PT ;  /* 0xffff00000c107812 */ /* 0x000fe400078ec0ff */
[C---:B------:R-:W-:Y:S02]  /*7c60*/  SHF.L.U32 R8, R13.reuse, 0x10, RZ ;  /* 0x000000100d087819 */ /* 0x040fe400000006ff */
[----:B------:R-:W-:Y:S01]  /*7c70*/  LOP3.LUT R0, R13, 0xffff0000, RZ, 0xc0, !PT ;  /* 0xffff00000d007812 */ /* 0x000fe200078ec0ff */
[----:B------:R-:W-:Y:S01]  /*7c80*/  IMAD.U32 R13, R14, 0x10000, RZ ;  /* 0x000100000e0d7824 */ /* 0x000fe200078e00ff */
[----:B------:R-:W-:-:S02]  /*7c90*/  SHF.L.U32 R12, R15, 0x10, RZ ;  /* 0x000000100f0c7819 */ /* 0x000fc400000006ff */
[----:B------:R-:W-:Y:S02]  /*7ca0*/  LOP3.LUT R10, R15, 0xffff0000, RZ, 0xc0, !PT ;  /* 0xffff00000f0a7812 */ /* 0x000fe400078ec0ff */
[----:B------:R-:W-:Y:S02]  /*7cb0*/  LOP3.LUT R14, R14, 0xffff0000, RZ, 0xc0, !PT ;  /* 0xffff00000e0e7812 */ /* 0x000fe400078ec0ff */
[----:B--2---:R-:W-:Y:S02]  /*7cc0*/  LOP3.LUT R11, R2, 0xffff0000, RZ, 0xc0, !PT ;  /* 0xffff0000020b7812 */ /* 0x004fe400078ec0ff */
[----:B------:R-:W-:Y:S02]  /*7cd0*/  LOP3.LUT R15, R3, 0xffff0000, RZ, 0xc0, !PT ;  /* 0xffff0000030f7812 */ /* 0x000fe400078ec0ff */
[----:B---3--:R-:W-:Y:S01]  /*7ce0*/  LOP3.LUT R17, R5, 0xffff0000, RZ, 0xc0, !PT ;  /* 0xffff000005117812 */ /* 0x008fe200078ec0ff */
[-C--:B------:R-:W-:Y:S01]  /*7cf0*/  FMUL.FTZ R7, R0, R11.reuse ;  /* 0x0000000b00077220 */ /* 0x080fe20000410000 */
[----:B------:R-:W-:Y:S01]  /*7d00*/  FMUL.FTZ R21, R8, R11 ;  /* 0x0000000b08157220 */ /* 0x000fe20000410000 */
[-C--:B------:R-:W-:Y:S01]  /*7d10*/  FMUL.FTZ R11, R10, R15.reuse ;  /* 0x0000000f0a0b7220 */ /* 0x080fe20000410000 */
[----:B------:R-:W-:Y:S01]  /*7d20*/  FMUL.FTZ R15, R12, R15 ;  /* 0x0000000f0c0f7220 */ /* 0x000fe20000410000 */
[----:B------:R-:W-:-:S02]  /*7d30*/  SHF.L.U32 R2, R2, 0x10, RZ ;  /* 0x0000001002027819 */ /* 0x000fc400000006ff */
[----:B------:R-:W-:Y:S01]  /*7d40*/  SHF.L.U32 R3, R3, 0x10, RZ ;  /* 0x0000001003037819 */ /* 0x000fe200000006ff */
[----:B------:R-:W-:Y:S01]  /*7d50*/  FFMA.FTZ R10, R10, R17, R15 ;  /* 0x000000110a0a7223 */ /* 0x000fe2000001000f */
[----:B------:R-:W-:Y:S01]  /*7d60*/  LOP3.LUT R19, R4, 0xffff0000, RZ, 0xc0, !PT ;  /* 0xffff000004137812 */ /* 0x000fe200078ec0ff */
[-C--:B------:R-:W-:Y:S01]  /*7d70*/  FMUL.FTZ R6, R16, R2.reuse ;  /* 0x0000000210067220 */ /* 0x080fe20000410000 */
[----:B------:R-:W-:Y:S01]  /*7d80*/  FMUL.FTZ R15, R9, R2 ;  /* 0x00000002090f7220 */ /* 0x000fe20000410000 */
[----:B------:R-:W-:Y:S01]  /*7d90*/  IMAD.U32 R4, R4, 0x10000, RZ ;  /* 0x0001000004047824 */ /* 0x000fe200078e00ff */
[----:B------:R-:W-:Y:S01]  /*7da0*/  SHF.L.U32 R5, R5, 0x10, RZ ;  /* 0x0000001005057819 */ /* 0x000fe200000006ff */
[----:B------:R-:W-:Y:S01]  /*7db0*/  FMUL.FTZ R2, R14, R3 ;  /* 0x000000030e027220 */ /* 0x000fe20000410000 */
[----:B------:R-:W-:Y:S01]  /*7dc0*/  FFMA.FTZ R11, R12, R17, -R11 ;  /* 0x000000110c0b7223 */ /* 0x000fe2000001080b */
        /* <DEDUP_REMOVED lines=12> */
.L_x_6186:
[----:B------:R-:W-:Y:S05]  /*7e90*/  BSYNC B0 ;  /* 0x0000000000007941 */ /* 0x000fea0003800000 */
.L_x_6185:
[----:B-----5:R2:W-:Y:S01]  /*7ea0*/  STS.128 [R116+0x2800], R12 ;  /* 0x0028000c74007388 */ /* 0x0205e20000000c00 */
[----:B------:R-:W-:Y:S05]  /*7eb0*/  BRA `(.L_x_6176) ;  /* 0x0000002800487947 */ /* 0x000fea0003800000 */
.L_x_6163:
        /* <DEDUP_REMOVED lines=98> */
.L_x_6192:
[----:B------:R-:W-:Y:S05]  /*84e0*/  BSYNC B0 ;  /* 0x0000000000007941 */ /* 0x000fea0003800000 */
.L_x_6191:
[----:B-----5:R3:W-:Y:S04]  /*84f0*/  STS.64 [R116], R24 ;  /* 0x0000001874007388 */ /* 0x0207e80000000a00 */
[----:B------:R3:W-:Y:S02]  /*8500*/  STS.64 [R116+0x8], R26 ;  /* 0x0000081a74007388 */ /* 0x0007e40000000a00 */
.L_x_6190:
[----:B------:R-:W-:Y:S05]  /*8510*/  BSYNC B1 ;  /* 0x0000000000017941 */ /* 0x000fea0003800000 */
.L_x_6189:
        /* <DEDUP_REMOVED lines=26> */
[----:B------:R-:W4:Y:S01]  /*86c0*/  LDG.E.128 R16, desc[UR6][R18.64+0x40] ;  /* 0x0000400612107981 */ /* 0x000f22000c1e1d00 */
        /* <DEDUP_REMOVED lines=35> */
[----:B---3--:R-:W-:-:S02]  /*8900*/  IMAD.U32 R5, R21, 0x10000, RZ ;  /* 0x0001000015057824 */ /* 0x008fc400078e00ff */
        /* <DEDUP_REMOVED lines=29> */
.L_x_6196:
[----:B------:R-:W-:Y:S05]  /*8ae0*/  BSYNC B0 ;  /* 0x0000000000007941 */ /* 0x000fea0003800000 */
.L_x_6195:
[----:B-----5:R1:W-:Y:S02]  /*8af0*/  STS.128 [R116+0x1000], R24 ;  /* 0x0010001874007388 */ /* 0x0203e40000000c00 */
.L_x_6194:
[----:B------:R-:W-:Y:S05]  /*8b00*/  BSYNC B1 ;  /* 0x0000000000017941 */ /* 0x000fea0003800000 */
.L_x_6193:
        /* <DEDUP_REMOVED lines=16> */
[----:B-12---:R-:W-:Y:S02]  /*8c10*/  LEA.HI.X.SX32 R13, R5, R2, 0x1, P2 ;  /* 0x00000002050d7211 */ /* 0x006fe400010f0eff */
[C---:B------:R-:W-:Y:S02]  /*8c20*/  LEA R18, P2, R16.reuse, UR8, 0x1 ;  /* 0x0000000810127c11 */ /* 0x040fe4000f8408ff */
[----:B------:R-:W-:Y:S01]  /*8c30*/  @P1 SHF.R.S32.HI R12, RZ, 0x1, R88 ;  /* 0x00000001ff0c1819 */ /* 0x000fe20000011458 */
[----:B------:R-:W2:Y:S01]  /*8c40*/  LDG.E.128 R4, desc[UR6][R6.64+0x80] ;  /* 0x0000800606047981 */ /* 0x000ea2000c1e1d00 */
[----:B------:R-:W-:Y:S01]  /*8c50*/  LEA.HI.X R19, R16, UR9, R13, 0x1, P2 ;  /* 0x0000000910137c11 */ /* 0x000fe200090f0c0d */
[----:B------:R-:W-:Y:S01]  /*8c60*/  IMAD.MOV.U32 R13, RZ, RZ, RZ ;  /* 0x000000ffff0d7224 */ /* 0x000fe200078e00ff */
[----:B------:R-:W-:Y:S01]  /*8c70*/  @P1 IADD3 R13, -R12, RZ, RZ ;  /* 0x000000ff0c0d1210 */ /* 0x000fe20007ffe1ff */
[----:B------:R-:W-:-:S03]  /*8c80*/  ULDC.64 UR8, c[0x0][0x358] ;  /* 0x0000d60000087ab9 */ /* 0x000fc60000000a00 */
[C---:B------:R-:W-:Y:S01]  /*8c90*/  IADD3 R12, P2, R13.reuse, R0, RZ ;  /* 0x000000000d0c7210 */ /* 0x040fe20007f5e0ff */
[----:B------:R-:W3:Y:S03]  /*8ca0*/  LDG.E.128 R16, desc[UR6][R18.64+0x80] ;  /* 0x0000800612107981 */ /* 0x000ee6000c1e1d00 */
        /* <DEDUP_REMOVED lines=64> */
.L_x_6198:
[----:B------:R-:W-:Y:S05]  /*90b0*/  BSYNC B0 ;  /* 0x0000000000007941 */ /* 0x000fea0003800000 */
.L_x_6197:
[----:B-----5:R3:W-:Y:S02]  /*90c0*/  STS.128 [R116+0x2000], R24 ;  /* 0x0020001874007388 */ /* 0x0207e40000000c00 */
.L_x_6188:
[----:B------:R-:W-:Y:S05]  /*90d0*/  BSYNC B2 ;  /* 0x0000000000027941 */ /* 0x000fea0003800000 */
.L_x_6187:
[----:B-1-3--:R-:W-:-:S05]  /*90e0*/  VIADD R24, R110, 0x20 ;  /* 0x000000206e187836 */ /* 0x00afca0000000000 */
        /* <DEDUP_REMOVED lines=13> */
[----:B--2---:R-:W-:Y:S01]  /*91c0*/  IMAD.MOV.U32 R13, RZ, RZ, RZ ;  /* 0x000000ffff0d7224 */ /* 0x004fe200078e00ff */
        /* <DEDUP_REMOVED lines=19> */
[----:B------:R-:W4:Y:S03]  /*9300*/  LDG.E.128 R12, desc[UR6][R12.64] ;  /* 0x000000060c0c7981 */ /* 0x000f26000c1e1d00 */
[----:B------:R-:W-:-:S02]  /*9310*/  LEA.HI.X.SX32 R20, R22, R20, 0x1, P2 ;  /* 0x0000001416147211 */ /* 0x000fc400010f0eff */
[----:B------:R-:W-:-:S04]  /*9320*/  LEA R22, P2, R21, UR8, 0x1 ;  /* 0x0000000815167c11 */ /* 0x000fc8000f8408ff */
[----:B------:R-:W-:-:S06]  /*9330*/  LEA.HI.X R23, R21, UR9, R20, 0x1, P2 ;  /* 0x0000000915177c11 */ /* 0x000fcc00090f0c14 */
[----:B------:R-:W3:Y:S01]  /*9340*/  LDG.E.128 R20, desc[UR6][R22.64] ;  /* 0x0000000616147981 */ /* 0x000ee2000c1e1d00 */
        /* <DEDUP_REMOVED lines=27> */
[----:B------:R-:W-:Y:S01]  /*9500*/  LOP3.LUT R34, R15, 0xffff0000, RZ, 0xc0, !PT ;  /* 0xffff00000f227812 */ /* 0x000fe200078ec0ff */
[----:B------:R-:W-:Y:S01]  /*9510*/  @!P1 FADD.FTZ R17, -R17, -RZ ;  /* 0x800000ff11119221 */ /* 0x000fe20000010100 */
[----:B------:R-:W-:Y:S01]  /*9520*/  SHF.L.U32 R14, R15, 0x10, RZ ;  /* 0x000000100f0e7819 */ /* 0x000fe200000006ff */
[----:B------:R-:W-:Y:S01]  /*9530*/  FMUL.FTZ R33, R33, R16 ;  /* 0x0000001021217220 */ /* 0x000fe20000410000 */
[----:B------:R-:W-:Y:S01]  /*9540*/  FMUL.FTZ R12, R12, R7 ;  /* 0x000000070c0c7220 */ /* 0x000fe20000410000 */
[C---:B---3--:R-:W-:Y:S01]  /*9550*/  IMAD.U32 R16, R20.reuse, 0x10000, RZ ;  /* 0x0001000014107824 */ /* 0x048fe200078e00ff */
[----:B------:R-:W-:Y:S01]  /*9560*/  LOP3.LUT R15, R20, 0xffff0000, RZ, 0xc0, !PT ;  /* 0xffff0000140f7812 */ /* 0x000fe200078ec0ff */
[----:B------:R-:W-:Y:S01]  /*9570*/  FMUL.FTZ R13, R13, R18 ;  /* 0x000000120d0d7220 */ /* 0x000fe20000410000 */
[----:B------:R-:W-:Y:S01]  /*9580*/  FMUL.FTZ R34, R34, R19 ;  /* 0x0000001322227220 */ /* 0x000fe20000410000 */
[C---:B------:R-:W-:Y:S01]  /*9590*/  SHF.L.U32 R7, R21.reuse, 0x10, RZ ;  /* 0x0000001015077819 */ /* 0x040fe200000006ff */
        /* <DEDUP_REMOVED lines=25> */
.L_x_6202:
[----:B------:R-:W-:Y:S05]  /*9730*/  BSYNC B0 ;  /* 0x0000000000007941 */ /* 0x000fea0003800000 */
.L_x_6201:
[----:B-----5:R1:W-:Y:S02]  /*9740*/  STS.128 [R116+0x800], R4 ;  /* 0x0008000474007388 */ /* 0x0203e40000000c00 */
.L_x_6200:
[----:B------:R-:W-:Y:S05]  /*9750*/  BSYNC B1 ;  /* 0x0000000000017941 */ /* 0x000fea0003800000 */
.L_x_6199:
        /* <DEDUP_REMOVED lines=10> */
[----:B--2---:R-:W-:-:S03]  /*9800*/  IMAD.MOV.U32 R13, RZ, RZ, RZ ;  /* 0x000000ffff0d7224 */ /* 0x004fc600078e00ff */
[----:B------:R-:W-:-:S04]  /*9810*/  IADD3 R20, P2, R11, R0, RZ ;  /* 0x000000000b147210 */ /* 0x000fc80007f5e0ff */
[----:B------:R-:W-:-:S03]  /*9820*/  LEA.HI.X.SX32 R11, R11, R2, 0x1, P2 ;  /* 0x000000020b0b7211 */ /* 0x000fc600010f0eff */
[--C-:B------:R-:W-:Y:S02]  /*9830*/  @P1 SHF.R.S32.HI R3, RZ, 0x1, R88.reuse ;  /* 0x00000001ff031819 */ /* 0x100fe40000011458 */
[----:B------:R-:W-:Y:S02]  /*9840*/  @P1 SHF.R.S32.HI R12, RZ, 0x1, R88 ;  /* 0x00000001ff0c1819 */ /* 0x000fe40000011458 */
[----:B------:R-:W-:Y:S01]  /*9850*/  @P1 IADD3 R13, -R3, RZ, RZ ;  /* 0x000000ff030d1210 */ /* 0x000fe20007ffe1ff */
[----:B------:R-:W-:Y:S02]  /*9860*/  IMAD.MOV.U32 R3, RZ, RZ, R81 ;  /* 0x000000ffff037224 */ /* 0x000fe400078e0051 */
[----:B------:R-:W-:Y:S01]  /*9870*/  @P1 IMAD.MOV R3, RZ, RZ, -R12 ;  /* 0x000000ffff031224 */ /* 0x000fe200078e0a0c */
        /* <DEDUP_REMOVED lines=8> */
[----:B------:R-:W2:Y:S01]  /*9900*/  LDG.E.128 R16, desc[UR6][R16.64] ;  /* 0x0000000610107981 */ /* 0x000ea2000c1e1d00 */
[----:B------:R-:W-:-:S03]  /*9910*/  @P1 IMAD.MOV R21, RZ, RZ, -R3 ;  /* 0x000000ffff151224 */ /* 0x000fc600078e0a03 */
[----:B------:R-:W3:Y:S02]  /*9920*/  LDG.E.128 R12, desc[UR6][R12.64+0x40] ;  /* 0x000040060c0c7981 */ /* 0x000ee4000c1e1d00 */
[----:B------:R-:W-:-:S04]  /*9930*/  IADD3 R20, P2, R21, R20, RZ ;  /* 0x0000001415147210 */ /* 0x000fc80007f5e0ff */
[----:B------:R-:W-:Y:S02]  /*9940*/  LEA.HI.X.SX32 R11, R21, R11, 0x1, P2 ;  /* 0x0000000b150b7211 */ /* 0x000fe400010f0eff */
[----:B------:R-:W-:-:S04]  /*9950*/  LEA R22, P2, R20, UR8, 0x1 ;  /* 0x0000000814167c11 */ /* 0x000fc8000f8408ff */
[----:B------:R-:W-:-:S06]  /*9960*/  LEA.HI.X R23, R20, UR9, R11, 0x1, P2 ;  /* 0x0000000914177c11 */ /* 0x000fcc00090f0c0b */
[----:B------:R-:W4:Y:S01]  /*9970*/  LDG.E.128 R20, desc[UR6][R22.64] ;  /* 0x0000000616147981 */ /* 0x000f22000c1e1d00 */
[----:B-----5:R-:W-:Y:S01]  /*9980*/  LOP3.LUT R3, R5, 0xffff0000, RZ, 0xc0, !PT ;  /* 0xffff000005037812 */ /* 0x020fe200078ec0ff */
[----:B------:R-:W-:Y:S01]  /*9990*/  IMAD.U32 R28, R7, 0x10000, RZ ;  /* 0x00010000071c7824 */ /* 0x000fe200078e00ff */
[----:B------:R-:W-:Y:S01]  /*99a0*/  SHF.L.U32 R26, R5, 0x10, RZ ;  /* 0x00000010051a7819 */ /* 0x000fe200000006ff */
[----:B------:R-:W-:Y:S01]  /*99b0*/  IMAD.U32 R11, R4, 0x10000, RZ ;  /* 0x00010000040b7824 */ /* 0x000fe200078e00ff */
[----:B------:R-:W-:Y:S01]  /*99c0*/  LOP3.LUT R5, R7, 0xffff0000, RZ, 0xc0, !PT ;  /* 0xffff000007057812 */ /* 0x000fe200078ec0ff */
[----:B------:R-:W-:Y:S01]  /*99d0*/  IMAD.U32 R25, R6, 0x10000, RZ ;  /* 0x0001000006197824 */ /* 0x000fe200078e00ff */
[----:B------:R-:W-:Y:S02]  /*99e0*/  LOP3.LUT R4, R4, 0xffff0000, RZ, 0xc0, !PT ;  /* 0xffff000004047812 */ /* 0x000fe400078ec0ff */
[----:B------:R-:W-:Y:S01]  /*99f0*/  LOP3.LUT R6, R6, 0xffff0000, RZ, 0xc0, !PT ;  /* 0xffff000006067812 */ /* 0x000fe200078ec0ff */
[C---:B--2---:R-:W-:Y:S01]  /*9a00*/  IMAD.U32 R7, R17.reuse, 0x10000, RZ ;  /* 0x0001000011077824 */ /* 0x044fe200078e00ff */
[----:B------:R-:W-:Y:S01]  /*9a10*/  LOP3.LUT R30, R17, 0xffff0000, RZ, 0xc0, !PT ;  /* 0xffff0000111e7812 */ /* 0x000fe200078ec0ff */
[----:B------:R-:W-:Y:S01]  /*9a20*/  IMAD.U32 R29, R18, 0x10000, RZ ;  /* 0x00010000121d7824 */ /* 0x000fe200078e00ff */
[----:B------:R-:W-:Y:S01]  /*9a30*/  SHF.L.U32 R17, R19, 0x10, RZ ;  /* 0x0000001013117819 */ /* 0x000fe200000006ff */
[----:B---3--:R-:W-:Y:S01]  /*9a40*/  IMAD.U32 R32, R12, 0x10000, RZ ;  /* 0x000100000c207824 */ /* 0x008fe200078e00ff */
        /* <DEDUP_REMOVED lines=17> */
[----:B------:R-:W-:Y:S01]  /*9b60*/  FMUL.FTZ R7, R12, R7 ;  /* 0x000000070c077220 */ /* 0x000fe20000410000 */
[----:B----4-:R-:W-:-:S02]  /*9b70*/  IMAD.U32 R15, R20, 0x10000, RZ ;  /* 0x00010000140f7824 */ /* 0x010fc400078e00ff */
[----:B------:R-:W-:Y:S01]  /*9b80*/  FMUL.FTZ R17, R14, R17 ;  /* 0x000000110e117220 */ /* 0x000fe20000410000 */
        /* <DEDUP_REMOVED lines=10> */
[----:B------:R-:W-:Y:S01]  /*9c30*/  SHF.L.U32 R16, R23, 0x10, RZ ;  /* 0x0000001017107819 */ /* 0x000fe200000006ff */
        /* <DEDUP_REMOVED lines=18> */
.L_x_6206:
[----:B------:R-:W-:Y:S05]  /*9d60*/  BSYNC B0 ;  /* 0x0000000000007941 */ /* 0x000fea0003800000 */
.L_x_6205:
[----:B-----5:R1:W-:Y:S02]  /*9d70*/  STS.128 [R116+0x1800], R4 ;  /* 0x0018000474007388 */ /* 0x0203e40000000c00 */
.L_x_6204:
[----:B------:R-:W-:Y:S05]  /*9d80*/  BSYNC B1 ;  /* 0x0000000000017941 */ /* 0x000fea0003800000 */
.L_x_6203:
        /* <DEDUP_REMOVED lines=11> */
[----:B------:R-:W-:Y:S01]  /*9e40*/  IADD3 R0, P2, R83, R0, RZ ;  /* 0x0000000053007210 */ /* 0x000fe20007f5e0ff */
[----:B------:R-:W-:-:S03]  /*9e50*/  IMAD.X R15, RZ, RZ, R9, P5 ;  /* 0x000000ffff0f7224 */ /* 0x000fc600028e0609 */
[----:B------:R-:W-:-:S03]  /*9e60*/  LEA.HI.X.SX32 R2, R83, R2, 0x1, P2 ;  /* 0x0000000253027211 */ /* 0x000fc600010f0eff */
[--C-:B------:R-:W-:Y:S02]  /*9e70*/  @P1 SHF.R.S32.HI R10, RZ, 0x1, R88.reuse ;  /* 0x00000001ff0a1819 */ /* 0x100fe40000011458 */
[----:B-1-3--:R-:W-:Y:S02]  /*9e80*/  @P1 SHF.R.S32.HI R8, RZ, 0x1, R88 ;  /* 0x00000001ff081819 */ /* 0x00afe40000011458 */
[----:B------:R-:W-:-:S03]  /*9e90*/  @P1 IADD3 R3, -R10, RZ, RZ ;  /* 0x000000ff0a031210 */ /* 0x000fc60007ffe1ff */
[----:B------:R-:W-:Y:S01]  /*9ea0*/  @P1 IMAD.MOV R81, RZ, RZ, -R8 ;  /* 0x000000ffff511224 */ /* 0x000fe200078e0a08 */
[----:B--2---:R-:W-:-:S03]  /*9eb0*/  IADD3 R12, P2, R3, R0, RZ ;  /* 0x00000000030c7210 */ /* 0x004fc60007f5e0ff */
[----:B------:R-:W-:Y:S01]  /*9ec0*/  IMAD.WIDE R8, R81, 0x2, R14 ;  /* 0x0000000251087825 */ /* 0x000fe200078e020e */
[----:B------:R-:W-:Y:S02]  /*9ed0*/  LEA.HI.X.SX32 R3, R3, R2, 0x1, P2 ;  /* 0x0000000203037211 */ /* 0x000fe400010f0eff */
[C---:B------:R-:W-:Y:S02]  /*9ee0*/  LEA R14, P2, R12.reuse, UR8, 0x1 ;  /* 0x000000080c0e7c11 */ /* 0x040fe4000f8408ff */
[----:B------:R-:W-:Y:S01]  /*9ef0*/  @P1 SHF.R.S32.HI R88, RZ, 0x1, R88 ;  /* 0x00000001ff581819 */ /* 0x000fe20000011458 */
[----:B------:R-:W2:Y:S01]  /*9f00*/  LDG.E.128 R8, desc[UR6][R8.64] ;  /* 0x0000000608087981 */ /* 0x000ea2000c1e1d00 */
[----:B------:R-:W-:Y:S01]  /*9f10*/  LEA.HI.X R15, R12, UR9, R3, 0x1, P2 ;  /* 0x000000090c0f7c11 */ /* 0x000fe200090f0c03 */
[----:B------:R-:W-:Y:S01]  /*9f20*/  ULDC.64 UR8, c[0x0][0x358] ;  /* 0x0000d60000087ab9 */ /* 0x000fe20000000a00 */
[----:B------:R-:W-:Y:S01]  /*9f30*/  MOV R3, RZ ;  /* 0x000000ff00037202 */ /* 0x000fe20000000f00 */
[----:B------:R-:W-:-:S03]  /*9f40*/  @P1 IMAD.MOV R3, RZ, RZ, -R88 ;  /* 0x000000ffff031224 */ /* 0x000fc600078e0a58 */
[----:B------:R-:W3:Y:S02]  /*9f50*/  LDG.E.128 R12, desc[UR6][R14.64] ;  /* 0x000000060e0c7981 */ /* 0x000ee4000c1e1d00 */
[----:B------:R-:W-:-:S04]  /*9f60*/  IADD3 R0, P2, R3, R0, RZ ;  /* 0x0000000003007210 */ /* 0x000fc80007f5e0ff */
[----:B------:R-:W-:Y:S02]  /*9f70*/  LEA.HI.X.SX32 R3, R3, R2, 0x1, P2 ;  /* 0x0000000203037211 */ /* 0x000fe400010f0eff */
[----:B------:R-:W-:-:S04]  /*9f80*/  LEA R16, P2, R0, UR8, 0x1 ;  /* 0x0000000800107c11 */ /* 0x000fc8000f8408ff */
[----:B------:R-:W-:-:S06]  /*9f90*/  LEA.HI.X R17, R0, UR9, R3, 0x1, P2 ;  /* 0x0000000900117c11 */ /* 0x000fcc00090f0c03 */
[----:B------:R-:W4:Y:S01]  /*9fa0*/  LDG.E.128 R16, desc[UR6][R16.64] ;  /* 0x0000000610107981 */ /* 0x000f22000c1e1d00 */
        /* <DEDUP_REMOVED lines=9> */
[----:B------:R-:W-:Y:S01]  /*a040*/  LOP3.LUT R26, R9, 0xffff0000, RZ, 0xc0, !PT ;  /* 0xffff0000091a7812 */ /* 0x000fe200078ec0ff */
[C---:B------:R-:W-:Y:S01]  /*a050*/  IMAD.U32 R25, R10.reuse, 0x10000, RZ ;  /* 0x000100000a197824 */ /* 0x040fe200078e00ff */
[----:B------:R-:W-:-:S02]  /*a060*/  LOP3.LUT R9, R10, 0xffff0000, RZ, 0xc0, !PT ;  /* 0xffff00000a097812 */ /* 0x000fc400078ec0ff */
[----:B------:R-:W-:Y:S01]  /*a070*/  SHF.L.U32 R22, R8, 0x10, RZ ;  /* 0x0000001008167819 */ /* 0x000fe200000006ff */
[C---:B---3--:R-:W-:Y:S01]  /*a080*/  IMAD.U32 R27, R12.reuse, 0x10000, RZ ;  /* 0x000100000c1b7824 */ /* 0x048fe200078e00ff */
[----:B------:R-:W-:Y:S02]  /*a090*/  LOP3.LUT R10, R12, 0xffff0000, RZ, 0xc0, !PT ;  /* 0xffff00000c0a7812 */ /* 0x000fe400078ec0ff */
        /* <DEDUP_REMOVED lines=9> */
[----:B------:R-:W-:Y:S01]  /*a130*/  IMAD.U32 R13, R15, 0x10000, RZ ;  /* 0x000100000f0d7824 */ /* 0x000fe200078e00ff */
[----:B------:R-:W-:Y:S01]  /*a140*/  SHF.L.U32 R30, R14, 0x10, RZ ;  /* 0x000000100e1e7819 */ /* 0x000fe200000006ff */
[----:B------:R-:W-:Y:S01]  /*a150*/  @!P1 FADD.FTZ R11, -R11, -RZ ;  /* 0x800000ff0b0b9221 */ /* 0x000fe20000010100 */
[----:B------:R-:W-:Y:S01]  /*a160*/  LOP3.LUT R15, R15, 0xffff0000, RZ, 0xc0, !PT ;  /* 0xffff00000f0f7812 */ /* 0x000fe200078ec0ff */
[----:B------:R-:W-:Y:S01]  /*a170*/  @!P1 FADD.FTZ R29, -R29, -RZ ;  /* 0x800000ff1d1d9221 */ /* 0x000fe20000010100 */
[----:B------:R-:W-:Y:S01]  /*a180*/  FMUL.FTZ R12, R9, R12 ;  /* 0x0000000c090c7220 */ /* 0x000fe20000410000 */
[----:B------:R-:W-:Y:S01]  /*a190*/  @!P1 FADD.FTZ R30, -R30, -RZ ;  /* 0x800000ff1e1e9221 */ /* 0x000fe20000010100 */
[----:B----4-:R-:W-:Y:S01]  /*a1a0*/  SHF.L.U32 R9, R17, 0x10, RZ ;  /* 0x0000001011097819 */ /* 0x010fe200000006ff */
[----:B------:R-:W-:Y:S01]  /*a1b0*/  FMUL.FTZ R7, R7, R10 ;  /* 0x0000000a07077220 */ /* 0x000fe20000410000 */
[----:B------:R-:W-:Y:S01]  /*a1c0*/  LOP3.LUT R17, R17, 0xffff0000, RZ, 0xc0, !PT ;  /* 0xffff000011117812 */ /* 0x000fe200078ec0ff */
[----:B------:R-:W-:Y:S01]  /*a1d0*/  FMUL.FTZ R6, R6, R11 ;  /* 0x0000000b06067220 */ /* 0x000fe20000410000 */
[----:B------:R-:W-:Y:S01]  /*a1e0*/  FMUL.FTZ R29, R26, R29 ;  /* 0x0000001d1a1d7220 */ /* 0x000fe20000410000 */
[----:B------:R-:W-:Y:S01]  /*a1f0*/  @!P1 FADD.FTZ R13, -R13, -RZ ;  /* 0x800000ff0d0d9221 */ /* 0x000fe20000010100 */
[C---:B------:R-:W-:Y:S01]  /*a200*/  IMAD.U32 R11, R16.reuse, 0x10000, RZ ;  /* 0x00010000100b7824 */ /* 0x040fe200078e00ff */
[----:B------:R-:W-:Y:S01]  /*a210*/  LOP3.LUT R10, R16, 0xffff0000, RZ, 0xc0, !PT ;  /* 0xffff0000100a7812 */ /* 0x000fe200078ec0ff */
[----:B------:R-:W-:Y:S01]  /*a220*/  @!P1 FADD.FTZ R15, -R15, -RZ ;  /* 0x800000ff0f0f9221 */ /* 0x000fe20000010100 */
[C---:B------:R-:W-:Y:S01]  /*a230*/  LOP3.LUT R14, R18.reuse, 0xffff0000, RZ, 0xc0, !PT ;  /* 0xffff0000120e7812 */ /* 0x040fe200078ec0ff */
[----:B------:R-:W-:Y:S01]  /*a240*/  FMUL.FTZ R25, R25, R30 ;  /* 0x0000001e19197220 */ /* 0x000fe20000410000 */
[----:B------:R-:W-:-:S02]  /*a250*/  IMAD.U32 R16, R18, 0x10000, RZ ;  /* 0x0001000012107824 */ /* 0x000fc400078e00ff */
[----:B------:R-:W-:Y:S01]  /*a260*/  FMUL.FTZ R8, R8, R13 ;  /* 0x0000000d08087220 */ /* 0x000fe20000410000 */
[----:B------:R-:W-:Y:S01]  /*a270*/  FFMA.FTZ R6, R21, R9, R6 ;  /* 0x0000000915067223 */ /* 0x000fe20000010006 */
[----:B------:R-:W-:Y:S01]  /*a280*/  FFMA.FTZ R17, R0, R17, R29 ;  /* 0x0000001100117223 */ /* 0x000fe2000001001d */
[C---:B------:R-:W-:Y:S01]  /*a290*/  SHF.L.U32 R13, R19.reuse, 0x10, RZ ;  /* 0x00000010130d7819 */ /* 0x040fe200000006ff */
[----:B------:R-:W-:Y:S01]  /*a2a0*/  FMUL.FTZ R22, R22, R27 ;  /* 0x0000001b16167220 */ /* 0x000fe20000410000 */
[----:B------:R-:W-:Y:S01]  /*a2b0*/  LOP3.LUT R18, R19, 0xffff0000, RZ, 0xc0, !PT ;  /* 0xffff000013127812 */ /* 0x000fe200078ec0ff */
        /* <DEDUP_REMOVED lines=13> */
.L_x_6208:
[----:B------:R-:W-:Y:S05]  /*a390*/  BSYNC B0 ;  /* 0x0000000000007941 */ /* 0x000fea0003800000 */
.L_x_6207:
[----:B-----5:R1:W-:Y:S01]  /*a3a0*/  STS.128 [R116+0x2800], R4 ;  /* 0x0028000474007388 */ /* 0x0203e20000000c00 */
[----:B------:R-:W-:Y:S05]  /*a3b0*/  BRA `(.L_x_6176) ;  /* 0x0000000400087947 */ /* 0x000fea0003800000 */
.L_x_6162:
[----:B------:R-:W-:Y:S01]  /*a3c0*/  IMAD.IADD R3, R115, 0x1, -R62 ;  /* 0x0000000173037824 */ /* 0x000fe200078e0a3e */
[----:B------:R-:W-:Y:S01]  /*a3d0*/  BSSY B0, `(.L_x_6209) ;  /* 0x0000022000007945 */ /* 0x000fe20003800000 */
[----:B--2---:R-:W-:-:S03]  /*a3e0*/  VIADD R24, R110, 0x20 ;  /* 0x000000206e187836 */ /* 0x004fc60000000000 */
[-C--:B------:R-:W-:Y:S02]  /*a3f0*/  ISETP.GE.AND P1, PT, R110, R3.reuse, PT ;  /* 0x000000036e00720c */ /* 0x080fe40003f26270 */
[----:B------:R-:W-:-:S11]  /*a400*/  ISETP.GE.AND P6, PT, R24, R3, PT ;  /* 0x000000031800720c */ /* 0x000fd60003fc6270 */
[----:B------:R-:W-:Y:S05]  /*a410*/  @P1 BRA `(.L_x_6210) ;  /* 0x0000000000741947 */ /* 0x000fea0003800000 */
[----:B------:R-:W-:Y:S01]  /*a420*/  ULDC UR5, c[0x0][0x2d0] ;  /* 0x0000b40000057ab9 */ /* 0x000fe20000000800 */
[----:B------:R-:W1:Y:S01]  /*a430*/  @!P4 LDC.64 R2, c[0x0][0x210] ;  /* 0x00008400ff02cb82 */ /* 0x000e620000000a00 */
        /* <DEDUP_REMOVED lines=27> */
.L_x_6210:
[----:B------:R-:W-:Y:S05]  /*a5f0*/  BSYNC B0 ;  /* 0x0000000000007941 */ /* 0x000fea0003800000 */
.L_x_6209:
[----:B------:R-:W-:Y:S05]  /*a600*/  @P6 BRA `(.L_x_6176) ;  /* 0x0000000000746947 */ /* 0x000fea0003800000 */
[----:B------:R-:W-:Y:S01]  /*a610*/  ULDC UR5, c[0x0][0x2d0] ;  /* 0x0000b40000057ab9 */ /* 0x000fe20000000800 */
[----:B-1-3--:R-:W1:Y:S01]  /*a620*/  @!P4 LDC.64 R2, c[0x0][0x210] ;  /* 0x00008400ff02cb82 */ /* 0x00ae620000000a00 */
        /* <DEDUP_REMOVED lines=27> */
.L_x_6176:
[----:B------:R-:W-:Y:S05]  /*a7e0*/  BSYNC B3 ;  /* 0x0000000000037941 */ /* 0x000fea0003800000 */
.L_x_6161:
[----:B------:R-:W-:Y:S01]  /*a7f0*/  VIADD R129, R85, 0xffffffff ;  /* 0xffffffff55817836 */ /* 0x000fe20000000000 */
[----:B------:R-:W-:Y:S01]  /*a800*/  ULDC.64 UR12, c[0x0][0x218] ;  /* 0x00008600000c7ab9 */ /* 0x000fe20000000a00 */
[----:B------:R-:W-:Y:S01]  /*a810*/  LOP3.LUT R120, R75, 0xffff, RZ, 0xc0, !PT ;  /* 0x0000ffff4b787812 */ /* 0x000fe200078ec0ff */
[----:B------:R-:W-:Y:S01]  /*a820*/  BSSY B0, `(.L_x_6211) ;  /* 0x0000021000007945 */ /* 0x000fe20003800000 */
[----:B-1----:R-:W-:Y:S01]  /*a830*/  IMAD R7, R129, -0x40, R61 ;  /* 0xffffffc081077824 */ /* 0x002fe200078e023d */
        /* <DEDUP_REMOVED lines=9> */
[----:B--234-:R-:W-:Y:S02]  /*a8d0*/  @!P5 IMAD.MOV.U32 R2, RZ, RZ, R122 ;  /* 0x000000ffff02d224 */ /* 0x01cfe400078e007a */
        /* <DEDUP_REMOVED lines=20> */
.L_x_6213:
[----:B------:R2:W-:Y:S02]  /*aa20*/  STS.128 [R116+0x5000], RZ ;  /* 0x005000ff74007388 */ /* 0x0005e40000000c00 */
.L_x_6212:
[----:B------:R-:W-:Y:S05]  /*aa30*/  BSYNC B0 ;  /* 0x0000000000007941 */ /* 0x000fea0003800000 */
.L_x_6211:
[----:B---34-:R-:W3:Y:S01]  /*aa40*/  LDC.64 R4, c[0x0][0x3c8] ;  /* 0x0000f200ff047b82 */ /* 0x018ee20000000a00 */
[----:B------:R-:W-:Y:S01]  /*aa50*/  ISETP.GE.AND P1, PT, R24, R7, PT ;  /* 0x000000071800720c */ /* 0x000fe20003f26270 */
[----:B------:R-:W-:-:S12]  /*aa60*/  BSSY B0, `(.L_x_6214) ;  /* 0x000001e000007945 */ /* 0x000fd80003800000 */
[----:B------:R-:W-:Y:S05]  /*aa70*/  @P1 BRA `(.L_x_6215) ;  /* 0x0000000000701947 */ /* 0x000fea0003800000 */
[----:B-12---:R-:W1:Y:S01]  /*aa80*/  LDC.64 R2, c[0x0][0x248] ;  /* 0x00009200ff027b82 */ /* 0x006e620000000a00 */
[C---:B------:R-:W-:Y:S02]  /*aa90*/  LOP3.LUT R0, R102.reuse, 0x1, RZ, 0xc0, !PT ;  /* 0x0000000166007812 */ /* 0x040fe400078ec0ff */
[----:B------:R-:W-:Y:S02]  /*aaa0*/  LOP3.LUT P5, RZ, R102, 0x2, RZ, 0xc0, !PT ;  /* 0x0000000266ff7812 */ /* 0x000fe400078ac0ff */
[----:B------:R-:W-:Y:S02]  /*aab0*/  ISETP.NE.U32.AND P6, PT, R0, 0x1, PT ;  /* 0x000000010000780c */ /* 0x000fe40003fc5070 */
[----:B------:R-:W-:-:S11]  /*aac0*/  LOP3.LUT P2, RZ, R102, 0x4, RZ, 0xc0, !PT ;  /* 0x0000000466ff7812 */ /* 0x000fd6000784c0ff */
        /* <DEDUP_REMOVED lines=10> */
[C---:B------:R-:W-:Y:S02]  /*ab70*/  @P5 LEA.HI.X R11, R0.reuse, UR13, R3, 0x1, P1 ;  /* 0x0000000d000b5c11 */ /* 0x040fe400088f0c03 */
[----:B------:R-:W-:-:S03]  /*ab80*/  @P2 LEA R2, P1, R0, UR12, 0x1 ;  /* 0x0000000c00022c11 */ /* 0x000fc6000f8208ff */
[----:B------:R-:W-:Y:S01]  /*ab90*/  @!PT LDS RZ, [RZ] ;  /* 0x00000000fffff984 */ /* 0x000fe20000000800 */
[----:B------:R-:W-:Y:S01]  /*aba0*/  @!PT LDS RZ, [RZ] ;  /* 0x00000000fffff984 */ /* 0x000fe20000000800 */
[----:B------:R-:W-:Y:S01]  /*abb0*/  @!PT LDS RZ, [RZ] ;  /* 0x00000000fffff984 */ /* 0x000fe20000000800 */
[----:B------:R4:W-:Y:S01]  /*abc0*/  @P5 LDGSTS.E.BYPASS.LTC128B.128 [R116+0x4800], desc[UR6][R10.64+0x40] ;  /* 0x048000400a745fae */ /* 0x0009e2000b901d46 */
[----:B------:R-:W-:-:S03]  /*abd0*/  @P2 LEA.HI.X R3, R0, UR13, R3, 0x1, P1 ;  /* 0x0000000d00032c11 */ /* 0x000fc600088f0c03 */
[----:B------:R4:W-:Y:S04]  /*abe0*/  @!P5 STS.128 [R116+0x4800], RZ ;  /* 0x004800ff7400d388 */ /* 0x0009e80000000c00 */
[----:B------:R-:W-:Y:S01]  /*abf0*/  @!PT LDS RZ, [RZ] ;  /* 0x00000000fffff984 */ /* 0x000fe20000000800 */
[----:B------:R-:W-:Y:S01]  /*ac00*/  @!PT LDS RZ, [RZ] ;  /* 0x00000000fffff984 */ /* 0x000fe20000000800 */
[----:B------:R-:W-:Y:S01]  /*ac10*/  @!PT LDS RZ, [RZ] ;  /* 0x00000000fffff984 */ /* 0x000fe20000000800 */
[----:B------:R4:W-:Y:S04]  /*ac20*/  @P2 LDGSTS.E.BYPASS.LTC128B.128 [R116+0x5800], desc[UR6][R2.64+0x80] ;  /* 0x0580008002742fae */ /* 0x0009e8000b901d46 */
[----:B------:R4:W-:Y:S02]  /*ac30*/  @!P2 STS.128 [R116+0x5800], RZ ;  /* 0x005800ff7400a388 */ /* 0x0009e40000000c00 */
.L_x_6215:
[----:B------:R-:W-:Y:S05]  /*ac40*/  BSYNC B0 ;  /* 0x0000000000007941 */ /* 0x000fea0003800000 */
.L_x_6214:
[----:B------:R-:W-:Y:S01]  /*ac50*/  ULDC.64 UR8, c[0x0][0x3d0] ;  /* 0x0000f40000087ab9 */ /* 0x000fe20000000a00 */
[----:B------:R-:W0:Y:S01]  /*ac60*/  LDGDEPBAR ;  /* 0x00000000000079af */ /* 0x000e220000000000 */
[----:B------:R-:W-:Y:S01]  /*ac70*/  IMAD R0, R73, UR8, RZ ;  /* 0x0000000849007c24 */ /* 0x000fe2000f8e02ff */
[----:B------:R-:W-:Y:S01]  /*ac80*/  ISETP.GE.AND P2, PT, R110, R7, PT ;  /* 0x000000076e00720c */ /* 0x000fe20003f46270 */
[C---:B------:R-:W-:Y:S01]  /*ac90*/  IMAD.WIDE.U32 R108, R117.reuse, UR8, R108 ;  /* 0x00000008756c7c25 */ /* 0x040fe2000f8e006c */
[----:B------:R-:W-:Y:S01]  /*aca0*/  ULDC UR5, c[0x0][0x2e8] ;  /* 0x0000ba0000057ab9 */ /* 0x000fe20000000800 */
[----:B-1----:R-:W-:Y:S01]  /*acb0*/  SHF.R.S32.HI R123, RZ, 0x1f, R74 ;  /* 0x0000001fff7b7819 */ /* 0x002fe2000001144a */
[----:B------:R-:W-:Y:S01]  /*acc0*/  ULDC.64 UR10, c[0x0][0x220] ;  /* 0x00008800000a7ab9 */ /* 0x000fe20000000a00 */
[----:B------:R-:W-:Y:S01]  /*acd0*/  IMAD R0, R117, UR9, R0 ;  /* 0x0000000975007c24 */ /* 0x000fe2000f8e0200 */
[----:B---3--:R-:W-:-:S03]  /*ace0*/  LEA R4, P1, R108, R4, 0x2 ;  /* 0x000000046c047211 */ /* 0x008fc600078210ff */
[----:B------:R-:W-:-:S05]  /*acf0*/  IMAD.IADD R0, R109, 0x1, R0 ;  /* 0x000000016d007824 */ /* 0x000fca00078e0200 */
[----:B------:R-:W-:-:S05]  /*ad00*/  LEA.HI.X R5, R108, R5, R0, 0x2, P1 ;  /* 0x000000056c057211 */ /* 0x000fca00008f1400 */
[----:B--2-4-:R-:W2:Y:S01]  /*ad10*/  LDG.E R3, desc[UR6][R4.64] ;  /* 0x0000000604037981 */ /* 0x014ea2000c1e1900 */
[----:B------:R-:W2:Y:S01]  /*ad20*/  MUFU.RCP R0, UR5 ;  /* 0x0000000500007d08 */ /* 0x000ea20008001000 */
[----:B------:R-:W-:Y:S01]  /*ad30*/  IMAD.SHL.U32 R124, R72, 0x2, RZ ;  /* 0x00000002487c7824 */ /* 0x000fe200078e00ff */
[----:B------:R-:W-:-:S04]  /*ad40*/  DEPBAR.LE SB0, 0x0 ;  /* 0x000080000000791a */ /* 0x000fc80000000000 */
[----:B------:R-:W-:Y:S01]  /*ad50*/  BAR.SYNC.DEFER_BLOCKING 0x0 ;  /* 0x0000000000007b1d */ /* 0x000fe20000010000 */
[----:B------:R-:W-:Y:S02]  /*ad60*/  LEA R132, P1, R86, UR10, 0x1 ;  /* 0x0000000a56847c11 */ /* 0x000fe4000f8208ff */
[----:B------:R-:W-:Y:S02]  /*ad70*/  LEA.HI R123, R123, R74, RZ, 0x2 ;  /* 0x0000004a7b7b7211 */ /* 0x000fe400078f10ff */
[----:B------:R-:W-:Y:S01]  /*ad80*/  LOP3.LUT R124, R124, 0x6, RZ, 0xc0, !PT ;  /* 0x000000067c7c7812 */ /* 0x000fe200078ec0ff */
[----:B------:R-:W-:Y:S01]  /*ad90*/  BSSY B0, `(.L_x_6216) ;  /* 0x0000023000007945 */ /* 0x000fe20003800000 */
[----:B------:R-:W-:Y:S02]  /*ada0*/  SHF.R.S32.HI R123, RZ, 0x2, R123 ;  /* 0x00000002ff7b7819 */ /* 0x000fe4000001147b */
[----:B------:R-:W-:Y:S01]  /*adb0*/  LEA.HI.X R135, R86, UR11, R84, 0x1, P1 ;  /* 0x0000000b56877c11 */ /* 0x000fe200088f0c54 */
[----:B------:R1:W-:Y:S04]  /*adc0*/  @P2 STS [R116+0x6000], RZ ;  /* 0x006000ff74002388 */ /* 0x0003e80000000800 */
[----:B------:R1:W-:Y:S04]  /*add0*/  @P2 STS [R116+0x6004], RZ ;  /* 0x006004ff74002388 */ /* 0x0003e80000000800 */
[----:B------:R1:W-:Y:S04]  /*ade0*/  @P2 STS.64 [R116+0x6008], RZ ;  /* 0x006008ff74002388 */ /* 0x0003e80000000a00 */
[----:B------:R1:W-:Y:S04]  /*adf0*/  @P2 STS.128 [R116+0x7000], RZ ;  /* 0x007000ff74002388 */ /* 0x0003e80000000c00 */
[----:B------:R1:W-:Y:S01]  /*ae00*/  @P2 STS.128 [R116+0x8000], RZ ;  /* 0x008000ff74002388 */ /* 0x0003e20000000c00 */
[----:B--2---:R-:W-:Y:S01]  /*ae10*/  FMUL.FTZ R3, R3, R0 ;  /* 0x0000000003037220 */ /* 0x004fe20000410000 */
        /* <DEDUP_REMOVED lines=25> */
.L_x_6218:
[----:B------:R2:W-:Y:S02]  /*afb0*/  STS.128 [R116+0x8000], RZ ;  /* 0x008000ff74007388 */ /* 0x0005e40000000c00 */
.L_x_6217:
[----:B------:R-:W-:Y:S05]  /*afc0*/  BSYNC B0 ;  /* 0x0000000000007941 */ /* 0x000fea0003800000 */
.L_x_6216:
        /* <DEDUP_REMOVED lines=35> */
.L_x_6221:
[----:B------:R1:W-:Y:S02]  /*b200*/  STS.128 [R116+0x8800], RZ ;  /* 0x008800ff74007388 */ /* 0x0003e40000000c00 */
.L_x_6220:
[----:B------:R-:W-:Y:S05]  /*b210*/  BSYNC B0 ;  /* 0x0000000000007941 */ /* 0x000fea0003800000 */
.L_x_6219:
[----:B------:R-:W-:Y:S01]  /*b220*/  LOP3.LUT R0, R70, 0x7fffffe, RZ, 0xc0, !PT ;  /* 0x07fffffe46007812 */ /* 0x000fe200078ec0ff */
[----:B------:R-:W-:Y:S01]  /*b230*/  IMAD.SHL.U32 R69, R69, 0x40, RZ ;  /* 0x0000004045457824 */ /* 0x000fe200078e00ff */
[----:B------:R-:W-:Y:S01]  /*b240*/  LEA.HI R5, R68, R68, RZ, 0x1 ;  /* 0x0000004444057211 */ /* 0x000fe200078f08ff */
        /* <DEDUP_REMOVED lines=10> */
[----:B----4-:R-:W-:Y:S01]  /*b2f0*/  IMAD.SHL.U32 R7, R71, 0x20, RZ ;  /* 0x0000002047077824 */ /* 0x010fe200078e00ff */
[----:B------:R-:W-:Y:S01]  /*b300*/  LOP3.LUT R2, R2, 0xc0, RZ, 0xc0, !PT ;  /* 0x000000c002027812 */ /* 0x000fe200078ec0ff */
[C---:B------:R-:W-:Y:S01]  /*b310*/  IMAD.SHL.U32 R6, R5.reuse, 0x8, RZ ;  /* 0x0000000805067824 */ /* 0x040fe200078e00ff */
[----:B------:R-:W-:Y:S01]  /*b320*/  IADD3 R62, R62, 0x1, R123 ;  /* 0x000000013e3e7810 */ /* 0x000fe20007ffe07b */
[----:B------:R-:W-:Y:S01]  /*b330*/  IMAD R66, R5, 0x8, R66 ;  /* 0x0000000805427824 */ /* 0x000fe200078e0242 */
[----:B------:R-:W-:Y:S01]  /*b340*/  LOP3.LUT R7, R7, 0xffffff00, RZ, 0xc0, !PT ;  /* 0xffffff0007077812 */ /* 0x000fe200078ec0ff */
[----:B------:R-:W-:Y:S01]  /*b350*/  IMAD.MOV.U32 R5, RZ, RZ, 0x20 ;  /* 0x00000020ff057424 */ /* 0x000fe200078e00ff */
[----:B------:R-:W-:Y:S01]  /*b360*/  LOP3.LUT R67, R2, 0x8, R67, 0xf8, !PT ;  /* 0x0000000802437812 */ /* 0x000fe200078ef843 */
[----:B------:R-:W-:Y:S01]  /*b370*/  ULDC UR5, c[0x0][0x398] ;  /* 0x0000e60000057ab9 */ /* 0x000fe20000000800 */
[----:B------:R-:W-:Y:S01]  /*b380*/  SHF.R.U32.HI R2, RZ, 0x3, R2 ;  /* 0x00000003ff027819 */ /* 0x000fe20000011602 */
[----:B------:R-:W-:Y:S01]  /*b390*/  IMAD R9, R60, 0x200, R7 ;  /* 0x000002003c097824 */ /* 0x000fe200078e0207 */
[----:B------:R-:W-:Y:S01]  /*b3a0*/  LOP3.LUT R6, R69, 0x8, R6, 0xf8, !PT ;  /* 0x0000000845067812 */ /* 0x000fe200078ef806 */
[----:B------:R-:W0:Y:S01]  /*b3b0*/  LDGDEPBAR ;  /* 0x00000000000079af */ /* 0x000e220000000000 */
[----:B------:R-:W-:Y:S01]  /*b3c0*/  SHF.R.U32.HI R69, RZ, 0x3, R69 ;  /* 0x00000003ff457819 */ /* 0x000fe20000011645 */
[----:B------:R-:W-:Y:S01]  /*b3d0*/  IMAD R9, R0, 0x20, R9 ;  /* 0x0000002000097824 */ /* 0x000fe200078e0209 */
[----:B------:R-:W-:-:S02]  /*b3e0*/  LOP3.LUT R67, R67, R2, RZ, 0x3c, !PT ;  /* 0x0000000243437212 */ /* 0x000fc400078e3cff */
        /* <DEDUP_REMOVED lines=8> */
[----:B------:R-:W-:Y:S01]  /*b470*/  IMAD.IADD R109, R112, 0x1, R5 ;  /* 0x00000001706d7824 */ /* 0x000fe200078e0205 */
[----:B------:R-:W-:Y:S01]  /*b480*/  IADD3 R5, R61, R62, -R115 ;  /* 0x0000003e3d057210 */ /* 0x000fe20007ffe873 */
        /* <DEDUP_REMOVED lines=13> */
[----:B------:R-:W4:Y:S01]  /*b560*/  LDSM.16.M88.4 R32, [R112+0x4400] ;  /* 0x004400007020783b */ /* 0x000f220000000200 */
[C---:B------:R-:W-:Y:S03]  /*b570*/  HMMA.16816.F32.BF16 R16, R44.reuse, R18, RZ ;  /* 0x000000122c10723c */ /* 0x040fe600000418ff */
[----:B------:R-:W-:Y:S03]  /*b580*/  LDSM.16.M88.4 R96, [R111+0x1000] ;  /* 0x001000006f60783b */ /* 0x000fe60000000200 */
[C---:B-----5:R-:W-:Y:S01]  /*b590*/  HMMA.16816.F32.BF16 R76, R44.reuse, R72, RZ ;  /* 0x000000482c4c723c */ /* 0x060fe200000418ff */
[----:B------:R-:W-:Y:S05]  /*b5a0*/  LDSM.16.M88.4 R28, [R112+0x4800] ;  /* 0x00480000701c783b */ /* 0x000fea0000000200 */
[----:B------:R-:W-:Y:S06]  /*b5b0*/  HMMA.16816.F32.BF16 R72, R44, R74, RZ ;  /* 0x0000004a2c48723c */ /* 0x000fec00000418ff */
[C---:B--2---:R-:W-:Y:S06]  /*b5c0*/  HMMA.16816.F32.BF16 R20, R36.reuse, R24, R20 ;  /* 0x000000182414723c */ /* 0x044fec0000041814 */
[----:B------:R-:W-:Y:S01]  /*b5d0*/  HMMA.16816.F32.BF16 R16, R36, R26, R16 ;  /* 0x0000001a2410723c */ /* 0x000fe20000041810 */
[----:B------:R-:W2:Y:S05]  /*b5e0*/  LDSM.16.M88.4 R24, [R109+0x4000] ;  /* 0x004000006d18783b */ /* 0x000eaa0000000200 */
[C---:B---3--:R-:W-:Y:S06]  /*b5f0*/  HMMA.16816.F32.BF16 R68, R44.reuse, R64, RZ ;  /* 0x000000402c44723c */ /* 0x048fec00000418ff */
[C---:B------:R-:W-:Y:S06]  /*b600*/  HMMA.16816.F32.BF16 R64, R44.reuse, R66, RZ ;  /* 0x000000422c40723c */ /* 0x040fec00000418ff */
[C---:B-1----:R-:W-:Y:S06]  /*b610*/  HMMA.16816.F32.BF16 R56, R44.reuse, R12, RZ ;  /* 0x0000000c2c38723c */ /* 0x042fec00000418ff */
[----:B------:R-:W-:Y:S01]  /*b620*/  HMMA.16816.F32.BF16 R44, R44, R14, RZ ;  /* 0x0000000e2c2c723c */ /* 0x000fe200000418ff */
[----:B------:R-:W1:Y:S05]  /*b630*/  LDSM.16.M88.4 R12, [R112+0x4c00] ;  /* 0x004c0000700c783b */ /* 0x000e6a0000000200 */
[C---:B------:R-:W-:Y:S06]  /*b640*/  HMMA.16816.F32.BF16 R76, R36.reuse, R92, R76 ;  /* 0x0000005c244c723c */ /* 0x040fec000004184c */
[----:B------:R-:W-:Y:S01]  /*b650*/  HMMA.16816.F32.BF16 R72, R36, R94, R72 ;  /* 0x0000005e2448723c */ /* 0x000fe20000041848 */
[----:B------:R-:W3:Y:S05]  /*b660*/  LDSM.16.M88.4 R92, [R109+0x4400] ;  /* 0x004400006d5c783b */ /* 0x000eea0000000200 */
[C---:B------:R-:W-:Y:S06]  /*b670*/  HMMA.16816.F32.BF16 R20, R8.reuse, R80, R20 ;  /* 0x000000500814723c */ /* 0x040fec0000041814 */
[----:B------:R-:W-:Y:S01]  /*b680*/  HMMA.16816.F32.BF16 R16, R8, R82, R16 ;  /* 0x000000520810723c */ /* 0x000fe20000041810 */
[----:B------:R-:W-:Y:S05]  /*b690*/  LDSM.16.M88.4 R80, [R109+0x4c00] ;  /* 0x004c00006d50783b */ /* 0x000fea0000000200 */
[C---:B------:R-:W-:Y:S06]  /*b6a0*/  HMMA.16816.F32.BF16 R68, R36.reuse, R88, R68 ;  /* 0x000000582444723c */ /* 0x040fec0000041844 */
[C---:B------:R-:W-:Y:S01]  /*b6b0*/  HMMA.16816.F32.BF16 R64, R36.reuse, R90, R64 ;  /* 0x0000005a2440723c */ /* 0x040fe20000041840 */
[----:B------:R-:W-:Y:S05]  /*b6c0*/  LDSM.16.M88.4 R88, [R109+0x4800] ;  /* 0x004800006d58783b */ /* 0x000fea0000000200 */
[C---:B----4-:R-:W-:Y:S06]  /*b6d0*/  HMMA.16816.F32.BF16 R56, R36.reuse, R40, R56 ;  /* 0x000000282438723c */ /* 0x050fec0000041838 */
[----:B------:R-:W-:Y:S01]  /*b6e0*/  HMMA.16816.F32.BF16 R44, R36, R42, R44 ;  /* 0x0000002a242c723c */ /* 0x000fe2000004182c */
[----:B------:R-:W-:Y:S04]  /*b6f0*/  LDSM.16.M88.4 R36, [R112+0x5000] ;  /* 0x005000007024783b */ /* 0x000fe80000000200 */
[----:B------:R-:W4:Y:S01]  /*b700*/  LDSM.16.M88.4 R40, [R113+0x2000] ;  /* 0x002000007128783b */ /* 0x000f220000000200 */
[C---:B------:R-:W-:Y:S06]  /*b710*/  HMMA.16816.F32.BF16 R76, R8.reuse, R32, R76 ;  /* 0x00000020084c723c */ /* 0x040fec000004184c */
[----:B------:R-:W-:Y:S01]  /*b720*/  HMMA.16816.F32.BF16 R72, R8, R34, R72 ;  /* 0x000000220848723c */ /* 0x000fe20000041848 */
[----:B------:R-:W5:Y:S05]  /*b730*/  LDSM.16.M88.4 R32, [R112+0x5400] ;  /* 0x005400007020783b */ /* 0x000f6a0000000200 */
[C---:B--2---:R-:W-:Y:S06]  /*b740*/  HMMA.16816.F32.BF16 R20, R96.reuse, R24, R20 ;  /* 0x000000186014723c */ /* 0x044fec0000041814 */
        /* <DEDUP_REMOVED lines=11> */
[C---:B----4-:R-:W-:Y:S06]  /*b800*/  HMMA.16816.F32.BF16 R20, R40.reuse, R36, R20 ;  /* 0x000000242814723c */ /* 0x050fec0000041814 */
[----:B------:R-:W-:Y:S01]  /*b810*/  HMMA.16816.F32.BF16 R36, R40, R38, R16 ;  /* 0x000000262824723c */ /* 0x000fe20000041810 */
[----:B------:R-:W2:Y:S05]  /*b820*/  LDSM.16.M88.4 R16, [R109+0x5400] ;  /* 0x005400006d10783b */ /* 0x000eaa0000000200 */
[C---:B------:R-:W-:Y:S06]  /*b830*/  HMMA.16816.F32.BF16 R56, R96.reuse, R80, R56 ;  /* 0x000000506038723c */ /* 0x040fec0000041838 */
[----:B------:R-:W-:Y:S06]  /*b840*/  HMMA.16816.F32.BF16 R68, R96, R88, R68 ;  /* 0x000000586044723c */ /* 0x000fec0000041844 */
[C---:B-----5:R-:W-:Y:S06]  /*b850*/  HMMA.16816.F32.BF16 R76, R40.reuse, R32, R76 ;  /* 0x00000020284c723c */ /* 0x060fec000004184c */
[----:B------:R-:W-:Y:S06]  /*b860*/  HMMA.16816.F32.BF16 R72, R40, R34, R72 ;  /* 0x000000222848723c */ /* 0x000fec0000041848 */
[C---:B-1----:R-:W-:Y:S06]  /*b870*/  HMMA.16816.F32.BF16 R20, R12.reuse, R8, R20 ;  /* 0x000000080c14723c */ /* 0x042fec0000041814 */
[----:B------:R-:W-:Y:S01]  /*b880*/  HMMA.16816.F32.BF16 R36, R12, R10, R36 ;  /* 0x0000000a0c24723c */ /* 0x000fe20000041824 */
[----:B------:R-:W1:Y:S05]  /*b890*/  LDSM.16.M88.4 R8, [R109+0x5800] ;  /* 0x005800006d08783b */ /* 0x000e6a0000000200 */
[C---:B------:R-:W-:Y:S06]  /*b8a0*/  HMMA.16816.F32.BF16 R64, R96.reuse, R90, R64 ;  /* 0x0000005a6040723c */ /* 0x040fec0000041840 */
[----:B------:R-:W-:Y:S06]  /*b8b0*/  HMMA.16816.F32.BF16 R44, R96, R82, R44 ;  /* 0x00000052602c723c */ /* 0x000fec000004182c */
[C---:B------:R-:W-:Y:S06]  /*b8c0*/  HMMA.16816.F32.BF16 R56, R40.reuse, R24, R56 ;  /* 0x000000182838723c */ /* 0x040fec0000041838 */
[----:B------:R-:W-:Y:S01]  /*b8d0*/  HMMA.16816.F32.BF16 R68, R40, R28, R68 ;  /* 0x0000001c2844723c */ /* 0x000fe20000041844 */
[----:B------:R-:W-:-:S02]  /*b8e0*/  VIADD R24, R5, UR5 ;  /* 0x0000000505187c36 */ /* 0x000fc40008000000 */
[----:B------:R-:W-:-:S03]  /*b8f0*/  VIADD R5, R6, 0x8 ;  /* 0x0000000806057836 */ /* 0x000fc60000000000 */
[----:B------:R-:W-:Y:S01]  /*b900*/  VIMNMX R100, R24, R61, PT ;  /* 0x0000003d18647248 */ /* 0x000fe20003fe0100 */
[----:B------:R-:W-:Y:S01]  /*b910*/  IMAD R29, R0, 0x20, R7 ;  /* 0x00000020001d7824 */ /* 0x000fe200078e0207 */
[----:B------:R-:W-:Y:S01]  /*b920*/  VIADDMNMX R101, R24, 0x8, R61, PT ;  /* 0x0000000818657846 */ /* 0x000fe2000380013d */
[C---:B------:R-:W-:Y:S01]  /*b930*/  VIADD R0, R6.reuse, 0x1 ;  /* 0x0000000106007836 */ /* 0x040fe20000000000 */
[C---:B--2---:R-:W-:Y:S01]  /*b940*/  HMMA.16816.F32.BF16 R76, R12.reuse, R16, R76 ;  /* 0x000000100c4c723c */ /* 0x044fe2000004184c */
[CC--:B------:R-:W-:Y:S01]  /*b950*/  ISETP.GE.AND P5, PT, R5.reuse, R100.reuse, PT ;  /* 0x000000640500720c */ /* 0x0c0fe20003fa6270 */
[----:B------:R-:W-:Y:S01]  /*b960*/  VIADD R28, R6, 0x11 ;  /* 0x00000011061c7836 */ /* 0x000fe20000000000 */
[-C--:B------:R-:W-:Y:S01]  /*b970*/  ISETP.GE.AND P1, PT, R5, R101.reuse, PT ;  /* 0x000000650500720c */ /* 0x080fe20003f26270 */
[----:B------:R-:W-:Y:S01]  /*b980*/  IMAD.IADD R110, R2, 0x1, R29 ;  /* 0x00000001026e7824 */ /* 0x000fe200078e021d */
[C---:B------:R-:W-:Y:S01]  /*b990*/  ISETP.GE.AND P6, PT, R0.reuse, R100, PT ;  /* 0x000000640000720c */ /* 0x040fe20003fc6270 */
[----:B------:R-:W-:Y:S01]  /*b9a0*/  HMMA.16816.F32.BF16 R72, R12, R18, R72 ;  /* 0x000000120c48723c */ /* 0x000fe20000041848 */
[----:B------:R-:W-:Y:S01]  /*b9b0*/  ISETP.GE.AND P2, PT, R0, R101, PT ;  /* 0x000000650000720c */ /* 0x000fe20003f46270 */
[----:B------:R-:W2:Y:S01]  /*b9c0*/  LDSM.16.M88.4 R16, [R109+0x5c00] ;  /* 0x005c00006d10783b */ /* 0x000ea20000000200 */
[----:B------:R-:W-:Y:S01]  /*b9d0*/  I2FP.F32.S32 R0, R0 ;  /* 0x0000000000007245 */ /* 0x000fe20000201400 */
[----:B------:R-:W-:-:S04]  /*b9e0*/  DEPBAR.LE SB0, 0x0 ;  /* 0x000080000000791a */ /* 0x000fc80000000000 */
[----:B------:R-:W-:Y:S01]  /*b9f0*/  I2FP.F32.S32 R5, R5 ;  /* 0x0000000500057245 */ /* 0x000fe20000201400 */
[C---:B------:R-:W-:Y:S01]  /*ba00*/  HMMA.16816.F32.BF16 R64, R40.reuse, R30, R64 ;  /* 0x0000001e2840723c */ /* 0x040fe20000041840 */
[CC--:B------:R-:W-:Y:S01]  /*ba10*/  FFMA.FTZ R21, R3.reuse, R0.reuse, R21 ;  /* 0x0000000003157223 */ /* 0x0c0fe20000010015 */
[C---:B------:R-:W-:Y:S02]  /*ba20*/  FFMA.FTZ R23, R3.reuse, R0, R23 ;  /* 0x0000000003177223 */ /* 0x040fe40000010017 */
[CC--:B------:R-:W-:Y:S01]  /*ba30*/  FFMA.FTZ R0, R3.reuse, R5.reuse, R36 ;  /* 0x0000000503007223 */ /* 0x0c0fe20000010024 */
[----:B------:R-:W-:Y:S01]  /*ba40*/  FFMA.FTZ R7, R3, R5, R38 ;  /* 0x0000000503077223 */ /* 0x000fe20000010026 */
[----:B------:R-:W-:Y:S01]  /*ba50*/  HMMA.16816.F32.BF16 R44, R40, R26, R44 ;  /* 0x0000001a282c723c */ /* 0x000fe2000004182c */
[C---:B------:R-:W-:Y:S01]  /*ba60*/  VIADD R5, R6.reuse, 0x10 ;  /* 0x0000001006057836 */ /* 0x040fe20000000000 */
[----:B------:R-:W-:Y:S01]  /*ba70*/  FSEL R24, R21, -INF , !P6 ;  /* 0xff80000015187808 */ /* 0x000fe20007000000 */
[----:B------:R-:W-:Y:S01]  /*ba80*/  VIADD R30, R6, 0x19 ;  /* 0x00000019061e7836 */ /* 0x000fe20000000000 */
[----:B------:R-:W-:-:S02]  /*ba90*/  FSEL R21, R23, -INF , !P2 ;  /* 0xff80000017157808 */ /* 0x000fc40005000000 */
[----:B------:R-:W-:Y:S01]  /*baa0*/  FSEL R0, R0, -INF , !P5 ;  /* 0xff80000000007808 */ /* 0x000fe20006800000 */
[----:B------:R-:W-:Y:S01]  /*bab0*/  VIADD R26, R6, 0x9 ;  /* 0x00000009061a7836 */ /* 0x000fe20000000000 */
[----:B------:R-:W-:Y:S01]  /*bac0*/  FSEL R7, R7, -INF , !P1 ;  /* 0xff80000007077808 */ /* 0x000fe20004800000 */
[C---:B-1----:R-:W-:Y:S01]  /*bad0*/  HMMA.16816.F32.BF16 R68, R12.reuse, R8, R68 ;  /* 0x000000080c44723c */ /* 0x042fe20000041844 */
[CC--:B------:R-:W-:Y:S01]  /*bae0*/  ISETP.GE.AND P5, PT, R5.reuse, R100.reuse, PT ;  /* 0x000000640500720c */ /* 0x0c0fe20003fa6270 */
[----:B------:R-:W-:Y:S01]  /*baf0*/  BAR.SYNC.DEFER_BLOCKING 0x0 ;  /* 0x0000000000007b1d */ /* 0x000fe20000010000 */
[C---:B------:R-:W-:Y:S02]  /*bb00*/  ISETP.GE.AND P6, PT, R26.reuse, R100, PT ;  /* 0x000000641a00720c */ /* 0x040fe40003fc6270 */
[-C--:B------:R-:W-:Y:S02]  /*bb10*/  ISETP.GE.AND P2, PT, R26, R101.reuse, PT ;  /* 0x000000651a00720c */ /* 0x080fe40003f46270 */
[----:B------:R-:W-:Y:S01]  /*bb20*/  I2FP.F32.S32 R26, R26 ;  /* 0x0000001a001a7245 */ /* 0x000fe20000201400 */
[----:B------:R-:W-:Y:S01]  /*bb30*/  VIADD R9, R6, 0x20 ;  /* 0x0000002006097836 */ /* 0x000fe20000000000 */
[----:B------:R-:W-:Y:S01]  /*bb40*/  ISETP.GE.AND P1, PT, R5, R101, PT ;  /* 0x000000650500720c */ /* 0x000fe20003f26270 */
[----:B------:R-:W-:Y:S01]  /*bb50*/  HMMA.16816.F32.BF16 R64, R12, R10, R64 ;  /* 0x0000000a0c40723c */ /* 0x000fe20000041840 */
[----:B------:R-:W-:Y:S01]  /*bb60*/  I2FP.F32.S32 R5, R5 ;  /* 0x0000000500057245 */ /* 0x000fe20000201400 */
[CC--:B------:R-:W-:Y:S01]  /*bb70*/  FFMA.FTZ R37, R3.reuse, R26.reuse, R37 ;  /* 0x0000001a03257223 */ /* 0x0c0fe20000010025 */
[----:B------:R-:W-:-:S03]  /*bb80*/  FFMA.FTZ R27, R3, R26, R39 ;  /* 0x0000001a031b7223 */ /* 0x000fc60000010027 */
[CC--:B------:R-:W-:Y:S01]  /*bb90*/  FFMA.FTZ R8, R3.reuse, R5.reuse, R76 ;  /* 0x0000000503087223 */ /* 0x0c0fe2000001004c */
[----:B------:R-:W-:Y:S01]  /*bba0*/  FFMA.FTZ R25, R3, R5, R78 ;  /* 0x0000000503197223 */ /* 0x000fe2000001004e */
[----:B------:R-:W-:Y:S01]  /*bbb0*/  VIADD R5, R6, 0x18 ;  /* 0x0000001806057836 */ /* 0x000fe20000000000 */
[----:B------:R-:W-:Y:S01]  /*bbc0*/  FSEL R26, R37, -INF , !P6 ;  /* 0xff800000251a7808 */ /* 0x000fe20007000000 */
[C---:B--2---:R-:W-:Y:S01]  /*bbd0*/  HMMA.16816.F32.BF16 R56, R12.reuse, R16, R56 ;  /* 0x000000100c38723c */ /* 0x044fe20000041838 */
[----:B------:R-:W-:Y:S02]  /*bbe0*/  FSEL R27, R27, -INF , !P2 ;  /* 0xff8000001b1b7808 */ /* 0x000fe40005000000 */
[C---:B------:R-:W-:Y:S02]  /*bbf0*/  ISETP.GE.AND P6, PT, R28.reuse, R100, PT ;  /* 0x000000641c00720c */ /* 0x040fe40003fc6270 */
[----:B------:R-:W-:Y:S01]  /*bc00*/  ISETP.GE.AND P2, PT, R28, R101, PT ;  /* 0x000000651c00720c */ /* 0x000fe20003f46270 */
[----:B------:R-:W-:Y:S01]  /*bc10*/  HMMA.16816.F32.BF16 R44, R12, R18, R44 ;  /* 0x000000120c2c723c */ /* 0x000fe2000004182c */
[----:B------:R-:W-:Y:S01]  /*bc20*/  I2FP.F32.S32 R28, R28 ;  /* 0x0000001c001c7245 */ /* 0x000fe20000201400 */
[----:B------:R-:W-:Y:S01]  /*bc30*/  VIADD R17, R6, 0x28 ;  /* 0x0000002806117836 */ /* 0x000fe20000000000 */
[----:B------:R-:W-:-:S02]  /*bc40*/  FSEL R8, R8, -INF , !P5 ;  /* 0xff80000008087808 */ /* 0x000fc40006800000 */
[----:B------:R-:W-:Y:S01]  /*bc50*/  FSEL R25, R25, -INF , !P1 ;  /* 0xff80000019197808 */ /* 0x000fe20004800000 */
[----:B------:R-:W-:Y:S01]  /*bc60*/  FFMA.FTZ R77, R3, R28, R77 ;  /* 0x0000001c034d7223 */ /* 0x000fe2000001004d */
[----:B------:R-:W-:Y:S01]  /*bc70*/  ISETP.GE.AND P5, PT, R5, R100, PT ;  /* 0x000000640500720c */ /* 0x000fe20003fa6270 */
[----:B------:R-:W-:Y:S01]  /*bc80*/  FFMA.FTZ R11, R3, R28, R79 ;  /* 0x0000001c030b7223 */ /* 0x000fe2000001004f */
[----:B------:R-:W-:Y:S01]  /*bc90*/  ISETP.GE.AND P1, PT, R5, R101, PT ;  /* 0x000000650500720c */ /* 0x000fe20003f26270 */
[C---:B------:R-:W-:Y:S01]  /*bca0*/  VIADD R12, R6.reuse, 0x29 ;  /* 0x00000029060c7836 */ /* 0x040fe20000000000 */
[----:B------:R-:W-:Y:S01]  /*bcb0*/  I2FP.F32.S32 R5, R5 ;  /* 0x0000000500057245 */ /* 0x000fe20000201400 */
[C---:B------:R-:W-:Y:S01]  /*bcc0*/  VIADD R13, R6.reuse, 0x30 ;  /* 0x00000030060d7836 */ /* 0x040fe20000000000 */
[----:B------:R-:W-:Y:S01]  /*bcd0*/  FSEL R28, R77, -INF , !P6 ;  /* 0xff8000004d1c7808 */ /* 0x000fe20007000000 */
[----:B------:R-:W-:Y:S01]  /*bce0*/  VIADD R14, R6, 0x31 ;  /* 0x00000031060e7836 */ /* 0x000fe20000000000 */
[----:B------:R-:W-:Y:S01]  /*bcf0*/  FSEL R11, R11, -INF , !P2 ;  /* 0xff8000000b0b7808 */ /* 0x000fe20005000000 */
[CC--:B------:R-:W-:Y:S01]  /*bd00*/  FFMA.FTZ R10, R3.reuse, R5.reuse, R72 ;  /* 0x00000005030a7223 */ /* 0x0c0fe20000010048 */
[----:B------:R-:W-:Y:S01]  /*bd10*/  FFMA.FTZ R5, R3, R5, R74 ;  /* 0x0000000503057223 */ /* 0x000fe2000001004a */
[----:B------:R-:W-:-:S02]  /*bd20*/  ISETP.GE.AND P6, PT, R30, R100, PT ;  /* 0x000000641e00720c */ /* 0x000fc40003fc6270 */
[-C--:B------:R-:W-:Y:S02]  /*bd30*/  ISETP.GE.AND P2, PT, R30, R101.reuse, PT ;  /* 0x000000651e00720c */ /* 0x080fe40003f46270 */
        /* <DEDUP_REMOVED lines=10> */
[C---:B------:R-:W-:Y:S01]  /*bde0*/  ISETP.GE.AND P6, PT, R30.reuse, R100, PT ;  /* 0x000000641e00720c */ /* 0x040fe20003fc6270 */
[CC--:B------:R-:W-:Y:S01]  /*bdf0*/  FFMA.FTZ R68, R3.reuse, R9.reuse, R68 ;  /* 0x0000000903447223 */ /* 0x0c0fe20000010044 */
[----:B------:R-:W-:Y:S01]  /*be00*/  FFMA.FTZ R70, R3, R9, R70 ;  /* 0x0000000903467223 */ /* 0x000fe20000010046 */
[----:B------:R-:W-:Y:S02]  /*be10*/  FSEL R9, R75, -INF , !P2 ;  /* 0xff8000004b097808 */ /* 0x000fe40005000000 */
[----:B------:R-:W-:Y:S02]  /*be20*/  ISETP.GE.AND P2, PT, R30, R101, PT ;  /* 0x000000651e00720c */ /* 0x000fe40003f46270 */
[----:B------:R-:W-:Y:S02]  /*be30*/  I2FP.F32.S32 R30, R30 ;  /* 0x0000001e001e7245 */ /* 0x000fe40000201400 */
[----:B------:R-:W-:-:S02]  /*be40*/  FSEL R106, R68, -INF , !P5 ;  /* 0xff800000446a7808 */ /* 0x000fc40006800000 */
[----:B------:R-:W-:Y:S01]  /*be50*/  FSEL R107, R70, -INF , !P1 ;  /* 0xff800000466b7808 */ /* 0x000fe20004800000 */
[CC--:B------:R-:W-:Y:S01]  /*be60*/  FFMA.FTZ R69, R3.reuse, R30.reuse, R69 ;  /* 0x0000001e03457223 */ /* 0x0c0fe20000010045 */
[----:B------:R-:W-:Y:S01]  /*be70*/  FFMA.FTZ R71, R3, R30, R71 ;  /* 0x0000001e03477223 */ /* 0x000fe20000010047 */
[CC--:B------:R-:W-:Y:S02]  /*be80*/  ISETP.GE.AND P5, PT, R17.reuse, R100.reuse, PT ;  /* 0x000000641100720c */ /* 0x0c0fe40003fa6270 */
[----:B------:R-:W-:Y:S02]  /*be90*/  ISETP.GE.AND P1, PT, R17, R101, PT ;  /* 0x000000651100720c */ /* 0x000fe40003f26270 */
[----:B------:R-:W-:Y:S02]  /*bea0*/  FSEL R130, R69, -INF , !P6 ;  /* 0xff80000045827808 */ /* 0x000fe40007000000 */
[----:B------:R-:W-:Y:S02]  /*beb0*/  FSEL R137, R71, -INF , !P2 ;  /* 0xff80000047897808 */ /* 0x000fe40005000000 */
[----:B------:R-:W-:-:S02]  /*bec0*/  ISETP.GE.AND P6, PT, R12, R100, PT ;  /* 0x000000640c00720c */ /* 0x000fc40003fc6270 */
        /* <DEDUP_REMOVED lines=8> */
[-C--:B------:R-:W-:Y:S01]  /*bf50*/  FFMA.FTZ R56, R3, R15.reuse, R56 ;  /* 0x0000000f03387223 */ /* 0x080fe20000010038 */
[----:B------:R-:W-:Y:S01]  /*bf60*/  FSEL R134, R65, -INF , !P6 ;  /* 0xff80000041867808 */ /* 0x000fe20007000000 */
[----:B------:R-:W-:Y:S01]  /*bf70*/  FFMA.FTZ R58, R3, R15, R58 ;  /* 0x0000000f033a7223 */ /* 0x000fe2000001003a */
[----:B------:R-:W-:Y:S01]  /*bf80*/  FSEL R133, R67, -INF , !P2 ;  /* 0xff80000043857808 */ /* 0x000fe20005000000 */
[----:B------:R-:W-:Y:S01]  /*bf90*/  VIADD R12, R6, 0x38 ;  /* 0x00000038060c7836 */ /* 0x000fe20000000000 */
        /* <DEDUP_REMOVED lines=8> */
[----:B------:R-:W-:-:S02]  /*c020*/  ISETP.GE.AND P1, PT, R13, R101, PT ;  /* 0x000000650d00720c */ /* 0x000fc40003f26270 */
[----:B------:R-:W-:Y:S02]  /*c030*/  I2FP.F32.S32 R13, R12 ;  /* 0x0000000c000d7245 */ /* 0x000fe40000201400 */
[----:B------:R-:W-:Y:S02]  /*c040*/  FSEL R92, R56, -INF , !P5 ;  /* 0xff800000385c7808 */ /* 0x000fe40006800000 */
[----:B------:R-:W-:Y:S01]  /*c050*/  FSEL R89, R58, -INF , !P1 ;  /* 0xff8000003a597808 */ /* 0x000fe20004800000 */
[CC--:B------:R-:W-:Y:S01]  /*c060*/  FFMA.FTZ R44, R3.reuse, R13.reuse, R44 ;  /* 0x0000000d032c7223 */ /* 0x0c0fe2000001002c */
[C---:B------:R-:W-:Y:S01]  /*c070*/  ISETP.GE.AND P5, PT, R12.reuse, R100, PT ;  /* 0x000000640c00720c */ /* 0x040fe20003fa6270 */
[----:B------:R-:W-:Y:S01]  /*c080*/  FFMA.FTZ R46, R3, R13, R46 ;  /* 0x0000000d032e7223 */ /* 0x000fe2000001002e */
[----:B------:R-:W-:Y:S02]  /*c090*/  ISETP.GE.AND P1, PT, R12, R101, PT ;  /* 0x000000650c00720c */ /* 0x000fe40003f26270 */
[----:B------:R-:W-:-:S02]  /*c0a0*/  I2FP.F32.S32 R12, R6 ;  /* 0x00000006000c7245 */ /* 0x000fc40000201400 */
[----:B------:R-:W-:Y:S02]  /*c0b0*/  FSEL R91, R57, -INF , !P6 ;  /* 0xff800000395b7808 */ /* 0x000fe40007000000 */
[----:B------:R-:W-:Y:S01]  /*c0c0*/  FSEL R88, R59, -INF , !P2 ;  /* 0xff8000003b587808 */ /* 0x000fe20005000000 */
[C---:B------:R-:W-:Y:S01]  /*c0d0*/  FFMA.FTZ R20, R3.reuse, R12, R20 ;  /* 0x0000000c03147223 */ /* 0x040fe20000010014 */
[C---:B------:R-:W-:Y:S01]  /*c0e0*/  ISETP.GE.AND P6, PT, R6.reuse, R100, PT ;  /* 0x000000640600720c */ /* 0x040fe20003fc6270 */
[----:B------:R-:W-:Y:S01]  /*c0f0*/  FFMA.FTZ R22, R3, R12, R22 ;  /* 0x0000000c03167223 */ /* 0x000fe20000010016 */
[C---:B------:R-:W-:Y:S01]  /*c100*/  ISETP.GE.AND P2, PT, R6.reuse, R101, PT ;  /* 0x000000650600720c */ /* 0x040fe20003f46270 */
[----:B------:R-:W-:Y:S01]  /*c110*/  VIADD R6, R6, 0x39 ;  /* 0x0000003906067836 */ /* 0x000fe20000000000 */
[----:B------:R-:W-:Y:S02]  /*c120*/  FSEL R90, R44, -INF , !P5 ;  /* 0xff8000002c5a7808 */ /* 0x000fe40006800000 */
[----:B------:R-:W-:-:S02]  /*c130*/  FSEL R93, R46, -INF , !P1 ;  /* 0xff8000002e5d7808 */ /* 0x000fc40004800000 */
[C---:B------:R-:W-:Y:S02]  /*c140*/  ISETP.GE.AND P5, PT, R6.reuse, R100, PT ;  /* 0x000000640600720c */ /* 0x040fe40003fa6270 */
[----:B------:R-:W-:Y:S02]  /*c150*/  ISETP.GE.AND P1, PT, R6, R101, PT ;  /* 0x000000650600720c */ /* 0x000fe40003f26270 */
[----:B------:R-:W-:Y:S02]  /*c160*/  I2FP.F32.S32 R14, R6 ;  /* 0x00000006000e7245 */ /* 0x000fe40000201400 */
[----:B------:R-:W-:Y:S02]  /*c170*/  FSEL R6, R20, -INF , !P6 ;  /* 0xff80000014067808 */ /* 0x000fe40007000000 */
[----:B------:R-:W-:Y:S01]  /*c180*/  ISETP.GT.AND P6, PT, R129, R114, PT ;  /* 0x000000728100720c */ /* 0x000fe20003fc4270 */
[CC--:B------:R-:W-:Y:S01]  /*c190*/  FFMA.FTZ R45, R3.reuse, R14.reuse, R45 ;  /* 0x0000000e032d7223 */ /* 0x0c0fe2000001002d */
[----:B------:R-:W-:Y:S01]  /*c1a0*/  SHF.R.S32.HI R13, RZ, 0x1f, R60 ;  /* 0x0000001fff0d7819 */ /* 0x000fe2000001143c */
[----:B------:R-:W-:-:S03]  /*c1b0*/  FFMA.FTZ R47, R3, R14, R47 ;  /* 0x0000000e032f7223 */ /* 0x000fc6000001002f */
[----:B------:R-:W-:Y:S02]  /*c1c0*/  LEA.HI R13, R13, R60, RZ, 0x2 ;  /* 0x0000003c0d0d7211 */ /* 0x000fe400078f10ff */
[----:B------:R-:W-:Y:S02]  /*c1d0*/  FSEL R95, R45, -INF , !P5 ;  /* 0xff8000002d5f7808 */ /* 0x000fe40006800000 */
[----:B------:R-:W-:Y:S02]  /*c1e0*/  LOP3.LUT R13, R13, 0xfffffffc, RZ, 0xc0, !PT ;  /* 0xfffffffc0d0d7812 */ /* 0x000fe400078ec0ff */
[----:B------:R-:W-:-:S03]  /*c1f0*/  FSEL R94, R47, -INF , !P1 ;  /* 0xff8000002f5e7808 */ /* 0x000fc60004800000 */
[----:B------:R-:W-:Y:S01]  /*c200*/  IMAD.IADD R125, R60, 0x1, -R13 ;  /* 0x000000013c7d7824 */ /* 0x000fe200078e0a0d */
        /* <DEDUP_REMOVED lines=64> */
.L_x_6223:
[----:B------:R-:W1:Y:S02]  /*c610*/  LDC R17, c[0x0][0x248] ;  /* 0x00009200ff117b82 */ /* 0x000e640000000800 */
[----:B-1----:R-:W-:-:S04]  /*c620*/  LEA R17, -R17, RZ, 0x6 ;  /* 0x000000ff11117211 */ /* 0x002fc800078e31ff */
[----:B------:R-:W-:-:S07]  /*c630*/  SHF.R.S32.HI R12, RZ, 0x1f, R17 ;  /* 0x0000001fff0c7819 */ /* 0x000fce0000011411 */
.L_x_6224:
        /* <DEDUP_REMOVED lines=61> */
.L_x_6222:
        /* <DEDUP_REMOVED lines=42> */
[----:B------:R-:W1:Y:S02]  /*ccb0*/  SHFL.BFLY PT, R2, R15, 0x1, 0x1f ;  /* 0x0c201f000f027f89 */ /* 0x000e6400000e0000 */
[----:B-1----:R-:W-:Y:S02]  /*ccc0*/  FMNMX.FTZ R2, R15, R2, !PT ;  /* 0x000000020f027209 */ /* 0x002fe40007810000 */
[----:B------:R-:W1:Y:S02]  /*ccd0*/  SHFL.BFLY PT, R15, R12, 0x1, 0x1f ;  /* 0x0c201f000c0f7f89 */ /* 0x000e6400000e0000 */
        /* <DEDUP_REMOVED lines=17> */
[----:B------:R-:W-:Y:S01]  /*cdf0*/  MUFU.EX2 R98, R98 ;  /* 0x0000006200627308 */ /* 0x000fe20000000800 */
[C---:B------:R-:W-:Y:S01]  /*ce00*/  FSETP.NEU.FTZ.AND P1, PT, R0.reuse, -INF , PT ;  /* 0xff8000000000780b */ /* 0x040fe20003f3d000 */
[----:B------:R-:W-:Y:S01]  /*ce10*/  FMUL.FTZ R96, R0, UR8 ;  /* 0x0000000800607c20 */ /* 0x000fe20008410000 */
[--C-:B------:R-:W-:Y:S01]  /*ce20*/  FFMA.FTZ R92, R92, UR8, -R99.reuse ;  /* 0x000000085c5c7c23 */ /* 0x100fe20008010863 */
[--C-:B------:R-:W-:Y:S01]  /*ce30*/  FFMA.FTZ R91, R91, UR8, -R99.reuse ;  /* 0x000000085b5b7c23 */ /* 0x100fe20008010863 */
[----:B------:R-:W-:-:S02]  /*ce40*/  FFMA.FTZ R90, R90, UR8, -R99 ;  /* 0x000000085a5a7c23 */ /* 0x000fc40008010863 */
[----:B------:R-:W-:Y:S01]  /*ce50*/  FSEL R96, R96, RZ, P1 ;  /* 0x000000ff60607208 */ /* 0x000fe20000800000 */
[----:B------:R-:W1:Y:S04]  /*ce60*/  MUFU.EX2 R97, R97 ;  /* 0x0000006100617308 */ /* 0x000e680000000800 */
        /* <DEDUP_REMOVED lines=8> */
[----:B------:R-:W3:Y:S01]  /*cef0*/  LDSM.16.MT88.4 R8, [R108+0x7400] ;  /* 0x007400006c08783b */ /* 0x000ee20000004200 */
[--C-:B------:R-:W-:Y:S01]  /*cf00*/  FFMA.FTZ R28, R5, UR8, -R96.reuse ;  /* 0x00000008051c7c23 */ /* 0x100fe20008010860 */
[--C-:B------:R-:W-:Y:S01]  /*cf10*/  FFMA.FTZ R107, R107, UR8, -R96.reuse ;  /* 0x000000086b6b7c23 */ /* 0x100fe20008010860 */
[--C-:B------:R-:W-:Y:S01]  /*cf20*/  FFMA.FTZ R89, R89, UR8, -R96.reuse ;  /* 0x0000000859597c23 */ /* 0x100fe20008010860 */
[----:B------:R-:W-:Y:S01]  /*cf30*/  MUFU.EX2 R103, R103 ;  /* 0x0000006700677308 */ /* 0x000fe20000000800 */
[----:B-1----:R-:W-:Y:S01]  /*cf40*/  F2FP.BF16.F32.PACK_AB R76, R97, R98 ;  /* 0x00000062614c723e */ /* 0x002fe200000010ff */
[----:B------:R-:W1:Y:S01]  /*cf50*/  LDSM.16.MT88.4 R12, [R110+0x7400] ;  /* 0x007400006e0c783b */ /* 0x000e620000004200 */
[--C-:B------:R-:W-:Y:S01]  /*cf60*/  FFMA.FTZ R88, R88, UR8, -R96.reuse ;  /* 0x0000000858587c23 */ /* 0x100fe20008010860 */
[--C-:B------:R-:W-:Y:S01]  /*cf70*/  FFMA.FTZ R93, R93, UR8, -R96.reuse ;  /* 0x000000085d5d7c23 */ /* 0x100fe20008010860 */
[----:B------:R-:W-:Y:S01]  /*cf80*/  FFMA.FTZ R128, R94, UR8, -R96 ;  /* 0x000000085e807c23 */ /* 0x000fe20008010860 */
[----:B------:R-:W4:Y:S01]  /*cf90*/  LDSM.16.MT88.4 R24, [R110+0x6400] ;  /* 0x006400006e18783b */ /* 0x000f220000004200 */
[----:B------:R-:W-:Y:S01]  /*cfa0*/  FADD.FTZ R98, R98, R97 ;  /* 0x0000006162627221 */ /* 0x000fe20000010000 */
[----:B------:R-:W5:Y:S01]  /*cfb0*/  MUFU.EX2 R104, R104 ;  /* 0x0000006800687308 */ /* 0x000f620000000800 */
[----:B--2---:R-:W-:-:S02]  /*cfc0*/  F2FP.BF16.F32.PACK_AB R78, R32, R33 ;  /* 0x00000021204e723e */ /* 0x004fc400000010ff */
[----:B------:R-:W-:-:S04]  /*cfd0*/  FADD.FTZ R33, R33, R98 ;  /* 0x0000006221217221 */ /* 0x000fc80000010000 */
[----:B------:R-:W-:Y:S01]  /*cfe0*/  FADD.FTZ R32, R32, R33 ;  /* 0x0000002120207221 */ /* 0x000fe20000010000 */
        /* <DEDUP_REMOVED lines=39> */
[C---:B---3--:R-:W-:Y:S02]  /*d260*/  HMMA.16816.F32.BF16 R56, R4.reuse, R8, R56 ;  /* 0x000000080438723c */ /* 0x048fe40000041838 */
[----:B------:R-:W-:Y:S04]  /*d270*/  MUFU.EX2 R106, R106 ;  /* 0x0000006a006a7308 */ /* 0x000fe80000000800 */
[C---:B------:R-:W-:Y:S01]  /*d280*/  HMMA.16816.F32.BF16 R60, R4.reuse, R10, R60 ;  /* 0x0000000a043c723c */ /* 0x040fe2000004183c */
[----:B------:R-:W3:Y:S03]  /*d290*/  LDSM.16.MT88.4 R8, [R110+0x8400] ;  /* 0x008400006e08783b */ /* 0x000ee60000004200 */
[----:B------:R-:W-:Y:S02]  /*d2a0*/  MUFU.EX2 R107, R107 ;  /* 0x0000006b006b7308 */ /* 0x000fe40000000800 */
[C---:B-1----:R-:W-:Y:S06]  /*d2b0*/  HMMA.16816.F32.BF16 R48, R4.reuse, R12, R48 ;  /* 0x0000000c0430723c */ /* 0x042fec0000041830 */
[C---:B------:R-:W-:Y:S01]  /*d2c0*/  HMMA.16816.F32.BF16 R52, R4.reuse, R14, R52 ;  /* 0x0000000e0434723c */ /* 0x040fe20000041834 */
[----:B------:R-:W1:Y:S01]  /*d2d0*/  LDSM.16.MT88.4 R12, [R108+0x8000] ;  /* 0x008000006c0c783b */ /* 0x000e620000004200 */
[----:B------:R-:W-:Y:S04]  /*d2e0*/  MUFU.EX2 R92, R92 ;  /* 0x0000005c005c7308 */ /* 0x000fe80000000800 */
[C---:B----4-:R-:W-:Y:S04]  /*d2f0*/  HMMA.16816.F32.BF16 R80, R4.reuse, R24, R80 ;  /* 0x000000180450723c */ /* 0x050fe80000041850 */
[----:B------:R-:W-:Y:S02]  /*d300*/  MUFU.EX2 R91, R91 ;  /* 0x0000005b005b7308 */ /* 0x000fe40000000800 */
[----:B------:R-:W-:Y:S01]  /*d310*/  HMMA.16816.F32.BF16 R36, R4, R26, R36 ;  /* 0x0000001a0424723c */ /* 0x000fe20000041824 */
[--C-:B------:R-:W-:Y:S01]  /*d320*/  FFMA.FTZ R25, R134, UR8, -R99.reuse ;  /* 0x0000000886197c23 */ /* 0x100fe20008010863 */
[----:B------:R-:W-:Y:S01]  /*d330*/  FFMA.FTZ R24, R133, UR8, -R96 ;  /* 0x0000000885187c23 */ /* 0x000fe20008010860 */
[----:B------:R-:W-:-:S03]  /*d340*/  FFMA.FTZ R133, R95, UR8, -R99 ;  /* 0x000000085f857c23 */ /* 0x000fc60008010863 */
[C---:B------:R-:W-:Y:S01]  /*d350*/  HMMA.16816.F32.BF16 R40, R4.reuse, R16, R40 ;  /* 0x000000100428723c */ /* 0x040fe20000041828 */
[--C-:B------:R-:W-:Y:S01]  /*d360*/  FFMA.FTZ R26, R137, UR8, -R96.reuse ;  /* 0x00000008891a7c23 */ /* 0x100fe20008010860 */
[----:B------:R-:W-:Y:S01]  /*d370*/  FFMA.FTZ R27, R131, UR8, -R96 ;  /* 0x00000008831b7c23 */ /* 0x000fe20008010860 */
[----:B------:R-:W-:Y:S03]  /*d380*/  MUFU.EX2 R25, R25 ;  /* 0x0000001900197308 */ /* 0x000fe60000000800 */
[C---:B------:R-:W-:Y:S01]  /*d390*/  HMMA.16816.F32.BF16 R44, R4.reuse, R18, R44 ;  /* 0x00000012042c723c */ /* 0x040fe2000004182c */
[----:B------:R-:W-:Y:S04]  /*d3a0*/  LDSM.16.MT88.4 R16, [R110+0x6c00] ;  /* 0x006c00006e10783b */ /* 0x000fe80000004200 */
[----:B------:R-:W4:Y:S01]  /*d3b0*/  MUFU.EX2 R26, R26 ;  /* 0x0000001a001a7308 */ /* 0x000f220000000800 */
[C---:B---3--:R-:W-:Y:S06]  /*d3c0*/  HMMA.16816.F32.BF16 R64, R4.reuse, R8, R64 ;  /* 0x000000080440723c */ /* 0x048fec0000041840 */
[----:B------:R-:W-:Y:S01]  /*d3d0*/  HMMA.16816.F32.BF16 R68, R4, R10, R68 ;  /* 0x0000000a0444723c */ /* 0x000fe20000041844 */
[----:B------:R-:W3:Y:S01]  /*d3e0*/  LDSM.16.MT88.4 R8, [R108+0x8400] ;  /* 0x008400006c08783b */ /* 0x000ee20000004200 */
[----:B------:R-:W-:Y:S04]  /*d3f0*/  MUFU.EX2 R27, R27 ;  /* 0x0000001b001b7308 */ /* 0x000fe80000000800 */
[C---:B-1----:R-:W-:Y:S04]  /*d400*/  HMMA.16816.F32.BF16 R72, R76.reuse, R12, RZ ;  /* 0x0000000c4c48723c */ /* 0x042fe800000418ff */
[----:B------:R-:W1:Y:S02]  /*d410*/  MUFU.EX2 R24, R24 ;  /* 0x0000001800187308 */ /* 0x000e640000000800 */
[----:B------:R-:W-:Y:S01]  /*d420*/  HMMA.16816.F32.BF16 R76, R76, R14, RZ ;  /* 0x0000000e4c4c723c */ /* 0x000fe200000418ff */
[----:B------:R-:W-:Y:S05]  /*d430*/  LDSM.16.MT88.4 R12, [R108+0x6c00] ;  /* 0x006c00006c0c783b */ /* 0x000fea0000004200 */
[----:B------:R-:W-:Y:S08]  /*d440*/  MUFU.EX2 R90, R90 ;  /* 0x0000005a005a7308 */ /* 0x000ff00000000800 */
[----:B------:R-:W-:Y:S08]  /*d450*/  MUFU.EX2 R133, R133 ;  /* 0x0000008500857308 */ /* 0x000ff00000000800 */
[----:B------:R-:W-:Y:S01]  /*d460*/  MUFU.EX2 R89, R89 ;  /* 0x0000005900597308 */ /* 0x000fe20000000800 */
[C---:B---3--:R-:W-:Y:S07]  /*d470*/  HMMA.16816.F32.BF16 R72, R4.reuse, R8, R72 ;  /* 0x000000080448723c */ /* 0x048fee0000041848 */
[----:B------:R-:W3:Y:S01]  /*d480*/  MUFU.EX2 R88, R88 ;  /* 0x0000005800587308 */ /* 0x000ee20000000800 */
[----:B------:R-:W-:Y:S01]  /*d490*/  HMMA.16816.F32.BF16 R76, R4, R10, R76 ;  /* 0x0000000a044c723c */ /* 0x000fe2000004184c */
[----:B------:R-:W5:Y:S06]  /*d4a0*/  LDSM.16.MT88.4 R8, [R110+0x6800] ;  /* 0x006800006e08783b */ /* 0x000f6c0000004200 */
[----:B------:R-:W-:Y:S01]  /*d4b0*/  MUFU.EX2 R93, R93 ;  /* 0x0000005d005d7308 */ /* 0x000fe20000000800 */
[----:B--2---:R-:W-:Y:S01]  /*d4c0*/  F2FP.BF16.F32.PACK_AB R4, R105, R126 ;  /* 0x0000007e6904723e */ /* 0x004fe200000010ff */
[----:B------:R-:W-:Y:S01]  /*d4d0*/  FADD.FTZ R126, R126, R23 ;  /* 0x000000177e7e7221 */ /* 0x000fe20000010000 */
[----:B----4-:R-:W-:Y:S01]  /*d4e0*/  F2FP.BF16.F32.PACK_AB R5, R26, R107 ;  /* 0x0000006b1a05723e */ /* 0x010fe200000010ff */
[----:B------:R-:W-:Y:S01]  /*d4f0*/  FADD.FTZ R107, R107, R28 ;  /* 0x0000001c6b6b7221 */ /* 0x000fe20000010000 */
[----:B------:R-:W-:-:S03]  /*d500*/  F2FP.BF16.F32.PACK_AB R6, R25, R106 ;  /* 0x0000006a1906723e */ /* 0x000fc600000010ff */
[----:B------:R-:W2:Y:S01]  /*d510*/  MUFU.EX2 R128, R128 ;  /* 0x0000008000807308 */ /* 0x000ea20000000800 */
[----:B-1----:R-:W-:Y:S01]  /*d520*/  F2FP.BF16.F32.PACK_AB R7, R24, R27 ;  /* 0x0000001b1807723e */ /* 0x002fe200000010ff */
[----:B------:R-:W-:Y:S01]  /*d530*/  FADD.FTZ R105, R105, R126 ;  /* 0x0000007e69697221 */ /* 0x000fe20000010000 */
[----:B------:R-:W-:-:S03]  /*d540*/  FADD.FTZ R26, R26, R107 ;  /* 0x0000006b1a1a7221 */ /* 0x000fc60000010000 */
[----:B------:R-:W-:Y:S01]  /*d550*/  FADD.FTZ R106, R106, R105 ;  /* 0x000000696a6a7221 */ /* 0x000fe20000010000 */
[----:B------:R-:W-:-:S03]  /*d560*/  FADD.FTZ R27, R27, R26 ;  /* 0x0000001a1b1b7221 */ /* 0x000fc60000010000 */
[----:B------:R-:W-:Y:S01]  /*d570*/  FADD.FTZ R25, R25, R106 ;  /* 0x0000006a19197221 */ /* 0x000fe20000010000 */
[----:B------:R-:W-:Y:S01]  /*d580*/  FADD.FTZ R24, R24, R27 ;  /* 0x0000001b18187221 */ /* 0x000fe20000010000 */
[C---:B-----5:R-:W-:Y:S06]  /*d590*/  HMMA.16816.F32.BF16 R80, R4.reuse, R8, R80 ;  /* 0x000000080450723c */ /* 0x060fec0000041850 */
        /* <DEDUP_REMOVED lines=19> */
[----:B---3--:R-:W-:Y:S01]  /*d6d0*/  F2FP.BF16.F32.PACK_AB R5, R88, R89 ;  /* 0x000000595805723e */ /* 0x008fe200000010ff */
        /* <DEDUP_REMOVED lines=32> */
[----:B------:R-:W-:-:S04]  /*d8e0*/  ULDC.64 UR4, c[0x0][0x250] ;  /* 0x0000940000047ab9 */ /* 0x000fc80000000a00 */
[----:B------:R-:W-:-:S05]  /*d8f0*/  VIADD R13, R7, 0x40 ;  /* 0x00000040070d7836 */ /* 0x000fca0000000000 */
        /* <DEDUP_REMOVED lines=9> */
[----:B-1----:R-:W-:Y:S01]  /*d990*/  IMAD.MOV R4, RZ, RZ, -R11 ;  /* 0x000000ffff047224 */ /* 0x002fe200078e0a0b */
[----:B------:R-:W-:-:S03]  /*d9a0*/  MOV R10, RZ ;  /* 0x000000ff000a7202 */ /* 0x000fc60000000f00 */
        /* <DEDUP_REMOVED lines=20> */
[----:B------:R-:W-:Y:S02]  /*daf0*/  @!P5 IADD3 R11, -R11, RZ, RZ ;  /* 0x000000ff0b0bd210 */ /* 0x000fe40007ffe1ff */
[----:B------:R-:W-:-:S05]  /*db00*/  @P6 IADD3 R4, R4, 0x1, RZ ;  /* 0x0000000104046810 */ /* 0x000fca0007ffe0ff */
[----:B------:R-:W-:Y:S01]  /*db10*/  IMAD.MOV.U32 R5, RZ, RZ, R4 ;  /* 0x000000ffff057224 */ /* 0x000fe200078e0004 */
[----:B------:R-:W-:-:S03]  /*db20*/  LOP3.LUT R4, RZ, R6, RZ, 0x33, !PT ;  /* 0x00000006ff047212 */ /* 0x000fc600078e33ff */
[----:B------:R-:W-:Y:S01]  /*db30*/  @!P1 IMAD.MOV R5, RZ, RZ, -R5 ;  /* 0x000000ffff059224 */ /* 0x000fe200078e0a05 */
[----:B------:R-:W-:-:S04]  /*db40*/  SEL R11, R4, R11, !P2 ;  /* 0x0000000b040b7207 */ /* 0x000fc80005000000 */
[----:B------:R-:W-:Y:S01]  /*db50*/  SEL R4, R4, R5, !P2 ;  /* 0x0000000504047207 */ /* 0x000fe20005000000 */
        /* <DEDUP_REMOVED lines=21> */
.L_x_6226:
[----:B------:R-:W1:Y:S02]  /*dcb0*/  LDC R6, c[0x0][0x250] ;  /* 0x00009400ff067b82 */ /* 0x000e640000000800 */
[----:B-1----:R-:W-:-:S05]  /*dcc0*/  IMAD.SHL.U32 R9, R6, 0x40, RZ ;  /* 0x0000004006097824 */ /* 0x002fca00078e00ff */
[----:B------:R-:W-:-:S04]  /*dcd0*/  IADD3 R9, -R9, RZ, RZ ;  /* 0x000000ff09097210 */ /* 0x000fc80007ffe1ff */
[----:B------:R-:W-:-:S07]  /*dce0*/  SHF.R.S32.HI R7, RZ, 0x1f, R9 ;  /* 0x0000001fff077819 */ /* 0x000fce0000011409 */
.L_x_6227:
        /* <DEDUP_REMOVED lines=10> */
[----:B------:R-:W-:Y:S01]  /*dd90*/  @P6 IMAD.MOV.U32 R134, RZ, RZ, R132 ;  /* 0x000000ffff866224 */ /* 0x000fe200078e0084 */
[----:B------:R-:W-:-:S04]  /*dda0*/  @P2 IADD3 R11, P1, R9, R86, RZ ;  /* 0x00000056090b2210 */ /* 0x000fc80007f3e0ff */
[----:B------:R-:W-:Y:S01]  /*ddb0*/  @!PT LDS RZ, [RZ] ;  /* 0x00000000fffff984 */ /* 0x000fe20000000800 */
[----:B------:R-:W-:Y:S01]  /*ddc0*/  @!PT LDS RZ, [RZ] ;  /* 0x00000000fffff984 */ /* 0x000fe20000000800 */
[----:B------:R-:W-:Y:S01]  /*ddd0*/  @!PT LDS RZ, [RZ] ;  /* 0x00000000fffff984 */ /* 0x000fe20000000800 */
[----:B------:R-:W-:Y:S01]  /*dde0*/  @P6 LDGSTS.E.BYPASS.LTC128B.128 [R116+0x6000], desc[UR6][R134.64] ;  /* 0x0600000086746fae */ /* 0x000fe2000b901d46 */
[----:B------:R-:W-:Y:S01]  /*ddf0*/  @P2 IMAD.X R4, R7, 0x1, R84, P1 ;  /* 0x0000000107042824 */ /* 0x000fe200008e0654 */
[C---:B------:R-:W-:Y:S02]  /*de00*/  @P2 LEA R10, P1, R11.reuse, UR10, 0x1 ;  /* 0x0000000a0b0a2c11 */ /* 0x040fe4000f8208ff */
[----:B------:R-:W-:Y:S02]  /*de10*/  @!P6 STS [R116+0x6000], RZ ;  /* 0x006000ff7400e388 */ /* 0x000fe40000000800 */
[----:B------:R-:W-:Y:S01]  /*de20*/  @P2 LEA.HI.X R11, R11, UR11, R4, 0x1, P1 ;  /* 0x0000000b0b0b2c11 */ /* 0x000fe200088f0c04 */
[C---:B------:R-:W-:Y:S01]  /*de30*/  @P6 IMAD.SHL.U32 R4, R6.reuse, 0x20, RZ ;  /* 0x0000002006046824 */ /* 0x040fe200078e00ff */
[C---:B------:R-:W-:Y:S01]  /*de40*/  LEA R9, P1, R6.reuse, R9, 0x5 ;  /* 0x0000000906097211 */ /* 0x040fe200078228ff */
[----:B------:R-:W-:Y:S03]  /*de50*/  @!P6 STS [R116+0x6004], RZ ;  /* 0x006004ff7400e388 */ /* 0x000fe60000000800 */
[C-C-:B-1----:R-:W-:Y:S01]  /*de60*/  LEA.HI.X R7, R6.reuse, R7, R5.reuse, 0x5, P1 ;  /* 0x0000000706077211 */ /* 0x142fe200008f2c05 */
[----:B------:R-:W-:Y:S01]  /*de70*/  @!P6 STS.64 [R116+0x6008], RZ ;  /* 0x006008ff7400e388 */ /* 0x000fe20000000a00 */
[----:B------:R-:W-:-:S02]  /*de80*/  @P6 SHF.L.U64.HI R5, R6, 0x5, R5 ;  /* 0x0000000506056819 */ /* 0x000fc40000010205 */
[C---:B------:R-:W-:Y:S01]  /*de90*/  @P6 LEA R14, P1, R4.reuse, R132, 0x1 ;  /* 0x00000084040e6211 */ /* 0x040fe200078208ff */
[----:B------:R-:W-:Y:S01]  /*dea0*/  @!PT LDS RZ, [RZ] ;  /* 0x00000000fffff984 */ /* 0x000fe20000000800 */
[----:B------:R-:W-:Y:S01]  /*deb0*/  @!PT LDS RZ, [RZ] ;  /* 0x00000000fffff984 */ /* 0x000fe20000000800 */
[----:B------:R-:W-:Y:S01]  /*dec0*/  @!PT LDS RZ, [RZ] ;  /* 0x00000000fffff984 */ /* 0x000fe20000000800 */
[----:B------:R-:W-:Y:S03]  /*ded0*/  @P5 LDGSTS.E.BYPASS.LTC128B.128 [R116+0x7000], desc[UR6][R12.64+0x40] ;  /* 0x070000400c745fae */ /* 0x000fe6000b901d46 */
[----:B------:R-:W-:Y:S01]  /*dee0*/  @P6 LEA.HI.X R15, R4, R135, R5, 0x1, P1 ;  /* 0x00000087040f6211 */ /* 0x000fe200008f0c05 */
        /* <DEDUP_REMOVED lines=10> */
[----:B------:R-:W-:Y:S01]  /*df90*/  @!PT LDS RZ, [RZ] ;  /* 0x00000000fffff984 */ /* 0x000fe20000000800 */
[----:B------:R-:W-:Y:S01]  /*dfa0*/  @!PT LDS RZ, [RZ] ;  /* 0x00000000fffff984 */ /* 0x000fe20000000800 */
[----:B------:R-:W-:Y:S01]  /*dfb0*/  @!PT LDS RZ, [RZ] ;  /* 0x00000000fffff984 */ /* 0x000fe20000000800 */
[----:B------:R1:W-:Y:S01]  /*dfc0*/  @P6 LDGSTS.E.BYPASS.LTC128B.128 [R116+0x6800], desc[UR6][R14.64] ;  /* 0x068000000e746fae */ /* 0x0003e2000b901d46 */
[----:B------:R-:W-:-:S03]  /*dfd0*/  @P2 IADD3 R9, P1, R9, R86, RZ ;  /* 0x0000005609092210 */ /* 0x000fc60007f3e0ff */
[----:B------:R-:W-:Y:S02]  /*dfe0*/  @!P6 STS.128 [R116+0x6800], RZ ;  /* 0x006800ff7400e388 */ /* 0x000fe40000000c00 */
[----:B------:R-:W-:Y:S01]  /*dff0*/  @P2 IMAD.X R84, R7, 0x1, R84, P1 ;  /* 0x0000000107542824 */ /* 0x000fe200008e0654 */
[C---:B------:R-:W-:Y:S01]  /*e000*/  @P2 LEA R8, P1, R9.reuse, UR10, 0x1 ;  /* 0x0000000a09082c11 */ /* 0x040fe2000f8208ff */
[----:B------:R-:W-:Y:S01]  /*e010*/  @!PT LDS RZ, [RZ] ;  /* 0x00000000fffff984 */ /* 0x000fe20000000800 */
[----:B------:R-:W-:Y:S01]  /*e020*/  @!PT LDS RZ, [RZ] ;  /* 0x00000000fffff984 */ /* 0x000fe20000000800 */
[----:B------:R-:W-:Y:S01]  /*e030*/  @!PT LDS RZ, [RZ] ;  /* 0x00000000fffff984 */ /* 0x000fe20000000800 */
[----:B------:R2:W-:Y:S03]  /*e040*/  @P5 LDGSTS.E.BYPASS.LTC128B.128 [R116+0x7800], desc[UR6][R16.64+0x40] ;  /* 0x0780004010745fae */ /* 0x0005e6000b901d46 */
[----:B------:R-:W-:Y:S01]  /*e050*/  @P2 LEA.HI.X R9, R9, UR11, R84, 0x1, P1 ;  /* 0x0000000b09092c11 */ /* 0x000fe200088f0c54 */
        /* <DEDUP_REMOVED lines=84> */
[----:B------:R-:W-:-:S04]  /*e5a0*/  IMAD R85, R129, 0x40, R124 ;  /* 0x0000004081557824 */ /* 0x000fc800078e027c */
[C---:B------:R-:W-:Y:S01]  /*e5b0*/  VIADD R84, R85.reuse, 0x1 ;  /* 0x0000000155547836 */ /* 0x040fe20000000000 */
[C---:B--2---:R-:W-:Y:S01]  /*e5c0*/  HMMA.16816.F32.BF16 R16, R92.reuse, R88, R16 ;  /* 0x000000585c10723c */ /* 0x044fe20000041810 */
[C---:B------:R-:W-:Y:S02]  /*e5d0*/  VIADD R86, R85.reuse, 0x8 ;  /* 0x0000000855567836 */ /* 0x040fe40000000000 */
[C---:B------:R-:W-:Y:S01]  /*e5e0*/  VIADD R148, R85.reuse, 0x18 ;  /* 0x0000001855947836 */ /* 0x040fe20000000000 */
[----:B------:R-:W-:Y:S01]  /*e5f0*/  I2FP.F32.S32 R98, R84 ;  /* 0x0000005400627245 */ /* 0x000fe20000201400 */
[----:B------:R-:W-:Y:S01]  /*e600*/  VIADD R106, R85, 0x28 ;  /* 0x00000028556a7836 */ /* 0x000fe20000000000 */
[----:B------:R-:W-:Y:S01]  /*e610*/  BAR.SYNC.DEFER_BLOCKING 0x0 ;  /* 0x0000000000007b1d */ /* 0x000fe20000010000 */
[C---:B------:R-:W-:Y:S01]  /*e620*/  ISETP.GE.AND P2, PT, R84.reuse, R100, PT ;  /* 0x000000645400720c */ /* 0x040fe20003f46270 */
[----:B------:R-:W-:Y:S01]  /*e630*/  HMMA.16816.F32.BF16 R12, R92, R90, R12 ;  /* 0x0000005a5c0c723c */ /* 0x000fe2000004180c */
[CC--:B------:R-:W-:Y:S01]  /*e640*/  FFMA.FTZ R33, R3.reuse, R98.reuse, R33 ;  /* 0x0000006203217223 */ /* 0x0c0fe20000010021 */
[----:B------:R-:W-:Y:S01]  /*e650*/  ISETP.GE.AND P5, PT, R84, R101, PT ;  /* 0x000000655400720c */ /* 0x000fe20003fa6270 */
[----:B------:R-:W-:Y:S01]  /*e660*/  FFMA.FTZ R98, R3, R98, R35 ;  /* 0x0000006203627223 */ /* 0x000fe20000010023 */
[----:B------:R-:W-:Y:S01]  /*e670*/  VIADD R84, R85, 0x9 ;  /* 0x0000000955547836 */ /* 0x000fe20000000000 */
[----:B------:R-:W-:-:S02]  /*e680*/  I2FP.F32.S32 R35, R86 ;  /* 0x0000005600237245 */ /* 0x000fc40000201400 */
[CC--:B------:R-:W-:Y:S02]  /*e690*/  ISETP.GE.AND P1, PT, R86.reuse, R100.reuse, PT ;  /* 0x000000645600720c */ /* 0x0c0fe40003f26270 */
[----:B------:R-:W-:Y:S01]  /*e6a0*/  ISETP.GE.AND P6, PT, R86, R101, PT ;  /* 0x000000655600720c */ /* 0x000fe20003fc6270 */
[----:B------:R-:W-:Y:S01]  /*e6b0*/  FFMA.FTZ R30, R3, R35, R30 ;  /* 0x00000023031e7223 */ /* 0x000fe2000001001e */
[----:B------:R-:W-:Y:S02]  /*e6c0*/  FSEL R33, R33, -INF , !P2 ;  /* 0xff80000021217808 */ /* 0x000fe40005000000 */
[----:B------:R-:W-:Y:S02]  /*e6d0*/  FSEL R98, R98, -INF , !P5 ;  /* 0xff80000062627808 */ /* 0x000fe40006800000 */
[----:B------:R-:W-:Y:S02]  /*e6e0*/  ISETP.GE.AND P2, PT, R84, R100, PT ;  /* 0x000000645400720c */ /* 0x000fe40003f46270 */
[----:B------:R-:W-:-:S02]  /*e6f0*/  I2FP.F32.S32 R86, R84 ;  /* 0x0000005400567245 */ /* 0x000fc40000201400 */
[----:B------:R-:W-:Y:S01]  /*e700*/  ISETP.GE.AND P5, PT, R84, R101, PT ;  /* 0x000000655400720c */ /* 0x000fe20003fa6270 */
[----:B------:R-:W-:Y:S01]  /*e710*/  FFMA.FTZ R84, R3, R35, R28 ;  /* 0x0000002303547223 */ /* 0x000fe2000001001c */
[----:B------:R-:W-:Y:S02]  /*e720*/  VIADD R35, R85, 0x10 ;  /* 0x0000001055237836 */ /* 0x000fe40000000000 */
[CC--:B------:R-:W-:Y:S01]  /*e730*/  FFMA.FTZ R28, R3.reuse, R86.reuse, R31 ;  /* 0x00000056031c7223 */ /* 0x0c0fe2000001001f */
[----:B------:R-:W-:Y:S01]  /*e740*/  FSEL R30, R30, -INF , !P6 ;  /* 0xff8000001e1e7808 */ /* 0x000fe20007000000 */
[----:B------:R-:W-:Y:S01]  /*e750*/  FFMA.FTZ R29, R3, R86, R29 ;  /* 0x00000056031d7223 */ /* 0x000fe2000001001d */
[----:B------:R-:W-:Y:S01]  /*e760*/  FSEL R31, R84, -INF , !P1 ;  /* 0xff800000541f7808 */ /* 0x000fe20004800000 */
[----:B------:R-:W-:Y:S01]  /*e770*/  VIADD R86, R85, 0x11 ;  /* 0x0000001155567836 */ /* 0x000fe20000000000 */
[C---:B------:R-:W-:Y:S02]  /*e780*/  ISETP.GE.AND P1, PT, R35.reuse, R100, PT ;  /* 0x000000642300720c */ /* 0x040fe40003f26270 */
[----:B------:R-:W-:-:S02]  /*e790*/  ISETP.GE.AND P6, PT, R35, R101, PT ;  /* 0x000000652300720c */ /* 0x000fc40003fc6270 */
[----:B------:R-:W-:Y:S02]  /*e7a0*/  I2FP.F32.S32 R35, R35 ;  /* 0x0000002300237245 */ /* 0x000fe40000201400 */
[----:B------:R-:W-:Y:S02]  /*e7b0*/  I2FP.F32.S32 R84, R86 ;  /* 0x0000005600547245 */ /* 0x000fe40000201400 */
[----:B------:R-:W-:Y:S01]  /*e7c0*/  FSEL R29, R29, -INF , !P2 ;  /* 0xff8000001d1d7808 */ /* 0x000fe20005000000 */
[CC--:B------:R-:W-:Y:S01]  /*e7d0*/  FFMA.FTZ R24, R3.reuse, R35.reuse, R24 ;  /* 0x0000002303187223 */ /* 0x0c0fe20000010018 */
[C---:B------:R-:W-:Y:S01]  /*e7e0*/  FFMA.FTZ R26, R3.reuse, R35, R26 ;  /* 0x00000023031a7223 */ /* 0x040fe2000001001a */
[-C--:B------:R-:W-:Y:S01]  /*e7f0*/  FFMA.FTZ R105, R3, R84.reuse, R25 ;  /* 0x0000005403697223 */ /* 0x080fe20000010019 */
[----:B------:R-:W-:Y:S01]  /*e800*/  VIADD R25, R85, 0x19 ;  /* 0x0000001955197836 */ /* 0x000fe20000000000 */
[----:B------:R-:W-:Y:S01]  /*e810*/  FSEL R28, R28, -INF , !P5 ;  /* 0xff8000001c1c7808 */ /* 0x000fe20006800000 */
[----:B------:R-:W-:Y:S01]  /*e820*/  FFMA.FTZ R27, R3, R84, R27 ;  /* 0x00000054031b7223 */ /* 0x000fe2000001001b */
[----:B------:R-:W-:-:S02]  /*e830*/  FSEL R137, R24, -INF , !P1 ;  /* 0xff80000018897808 */ /* 0x000fc40004800000 */
[----:B------:R-:W-:Y:S02]  /*e840*/  FSEL R138, R26, -INF , !P6 ;  /* 0xff8000001a8a7808 */ /* 0x000fe40007000000 */
[C---:B------:R-:W-:Y:S02]  /*e850*/  ISETP.GE.AND P1, PT, R148.reuse, R100, PT ;  /* 0x000000649400720c */ /* 0x040fe40003f26270 */
[----:B------:R-:W-:Y:S02]  /*e860*/  ISETP.GE.AND P6, PT, R148, R101, PT ;  /* 0x000000659400720c */ /* 0x000fe40003fc6270 */
[----:B------:R-:W-:Y:S02]  /*e870*/  I2FP.F32.S32 R148, R148 ;  /* 0x0000009400947245 */ /* 0x000fe40000201400 */
[----:B------:R-:W-:Y:S02]  /*e880*/  I2FP.F32.S32 R24, R25 ;  /* 0x0000001900187245 */ /* 0x000fe40000201400 */
[----:B------:R-:W-:Y:S01]  /*e890*/  ISETP.GE.AND P2, PT, R86, R100, PT ;  /* 0x000000645600720c */ /* 0x000fe20003f46270 */
[----:B------:R-:W-:Y:S01]  /*e8a0*/  FFMA.FTZ R145, R3, R148, R20 ;  /* 0x0000009403917223 */ /* 0x000fe20000010014 */
[----:B------:R-:W-:-:S02]  /*e8b0*/  VIADD R20, R85, 0x20 ;  /* 0x0000002055147836 */ /* 0x000fc40000000000 */
[C---:B------:R-:W-:Y:S01]  /*e8c0*/  FFMA.FTZ R143, R3.reuse, R24, R21 ;  /* 0x00000018038f7223 */ /* 0x040fe20000010015 */
[----:B------:R-:W-:Y:S01]  /*e8d0*/  FFMA.FTZ R148, R3, R148, R22 ;  /* 0x0000009403947223 */ /* 0x000fe20000010016 */
[----:B------:R-:W-:Y:S01]  /*e8e0*/  VIADD R22, R85, 0x21 ;  /* 0x0000002155167836 */ /* 0x000fe20000000000 */
[----:B------:R-:W-:Y:S01]  /*e8f0*/  FSEL R145, R145, -INF , !P1 ;  /* 0xff80000091917808 */ /* 0x000fe20004800000 */
[C---:B------:R-:W-:Y:S01]  /*e900*/  FFMA.FTZ R23, R3.reuse, R24, R23 ;  /* 0x0000001803177223 */ /* 0x040fe20000010017 */
[----:B------:R-:W-:Y:S02]  /*e910*/  I2FP.F32.S32 R21, R20 ;  /* 0x0000001400157245 */ /* 0x000fe40000201400 */
[----:B------:R-:W-:Y:S02]  /*e920*/  FSEL R148, R148, -INF , !P6 ;  /* 0xff80000094947808 */ /* 0x000fe40007000000 */
[C---:B------:R-:W-:Y:S01]  /*e930*/  ISETP.GE.AND P1, PT, R20.reuse, R100, PT ;  /* 0x000000641400720c */ /* 0x040fe20003f26270 */
[CC--:B------:R-:W-:Y:S01]  /*e940*/  FFMA.FTZ R16, R3.reuse, R21.reuse, R16 ;  /* 0x0000001503107223 */ /* 0x0c0fe20000010010 */
[----:B------:R-:W-:Y:S01]  /*e950*/  FFMA.FTZ R18, R3, R21, R18 ;  /* 0x0000001503127223 */ /* 0x000fe20000010012 */
[----:B------:R-:W-:-:S02]  /*e960*/  ISETP.GE.AND P6, PT, R20, R101, PT ;  /* 0x000000651400720c */ /* 0x000fc40003fc6270 */
[----:B------:R-:W-:Y:S02]  /*e970*/  I2FP.F32.S32 R20, R22 ;  /* 0x0000001600147245 */ /* 0x000fe40000201400 */
[-C--:B------:R-:W-:Y:S02]  /*e980*/  ISETP.GE.AND P5, PT, R86, R101.reuse, PT ;  /* 0x000000655600720c */ /* 0x080fe40003fa6270 */
[----:B------:R-:W-:Y:S01]  /*e990*/  FSEL R103, R16, -INF , !P1 ;  /* 0xff80000010677808 */ /* 0x000fe20004800000 */
[----:B------:R-:W-:Y:S01]  /*e9a0*/  FFMA.FTZ R99, R3, R20, R17 ;  /* 0x0000001403637223 */ /* 0x000fe20000010011 */
[----:B------:R-:W-:Y:S01]  /*e9b0*/  FSEL R126, R18, -INF , !P6 ;  /* 0xff800000127e7808 */ /* 0x000fe20007000000 */
[----:B------:R-:W-:Y:S01]  /*e9c0*/  VIADD R17, R85, 0x29 ;  /* 0x0000002955117836 */ /* 0x000fe20000000000 */
[C---:B------:R-:W-:Y:S01]  /*e9d0*/  ISETP.GE.AND P1, PT, R106.reuse, R100, PT ;  /* 0x000000646a00720c */ /* 0x040fe20003f26270 */
[----:B------:R-:W-:Y:S01]  /*e9e0*/  FFMA.FTZ R19, R3, R20, R19 ;  /* 0x0000001403137223 */ /* 0x000fe20000010013 */
        /* <DEDUP_REMOVED lines=9> */
[----:B------:R-:W-:Y:S01]  /*ea80*/  FSEL R143, R143, -INF , !P2 ;  /* 0xff8000008f8f7808 */ /* 0x000fe20005000000 */
[----:B------:R-:W-:Y:S01]  /*ea90*/  VIADD R12, R85, 0x31 ;  /* 0x00000031550c7836 */ /* 0x000fe20000000000 */
[----:B------:R-:W-:-:S02]  /*eaa0*/  FSEL R144, R23, -INF , !P5 ;  /* 0xff80000017907808 */ /* 0x000fc40006800000 */
[----:B------:R-:W-:Y:S02]  /*eab0*/  I2FP.F32.S32 R16, R17 ;  /* 0x0000001100107245 */ /* 0x000fe40000201400 */
[C---:B------:R-:W-:Y:S02]  /*eac0*/  ISETP.GE.AND P2, PT, R22.reuse, R100, PT ;  /* 0x000000641600720c */ /* 0x040fe40003f46270 */
[----:B------:R-:W-:Y:S01]  /*ead0*/  ISETP.GE.AND P5, PT, R22, R101, PT ;  /* 0x000000651600720c */ /* 0x000fe20003fa6270 */
[CC--:B------:R-:W-:Y:S01]  /*eae0*/  FFMA.FTZ R13, R3.reuse, R16.reuse, R13 ;  /* 0x00000010030d7223 */ /* 0x0c0fe2000001000d */
[----:B------:R-:W-:Y:S01]  /*eaf0*/  FSEL R134, R134, -INF , !P1 ;  /* 0xff80000086867808 */ /* 0x000fe20004800000 */
        /* <DEDUP_REMOVED lines=15> */
[----:B------:R-:W-:Y:S01]  /*ebf0*/  FFMA.FTZ R11, R3, R16, R11 ;  /* 0x00000010030b7223 */ /* 0x000fe2000001000b */
[----:B------:R-:W-:Y:S01]  /*ec00*/  ISETP.GE.AND P5, PT, R12, R101, PT ;  /* 0x000000650c00720c */ /* 0x000fe20003fa6270 */
[----:B------:R-:W-:Y:S01]  /*ec10*/  VIADD R12, R85, 0x38 ;  /* 0x00000038550c7836 */ /* 0x000fe20000000000 */
[----:B------:R-:W-:Y:S01]  /*ec20*/  FSEL R127, R8, -INF , !P1 ;  /* 0xff800000087f7808 */ /* 0x000fe20004800000 */
[----:B------:R-:W-:Y:S01]  /*ec30*/  FFMA.FTZ R10, R3, R14, R10 ;  /* 0x0000000e030a7223 */ /* 0x000fe2000001000a */
[----:B------:R-:W-:-:S02]  /*ec40*/  FSEL R107, R9, -INF , !P2 ;  /* 0xff800000096b7808 */ /* 0x000fc40005000000 */
[----:B------:R-:W-:Y:S02]  /*ec50*/  I2FP.F32.S32 R8, R12 ;  /* 0x0000000c00087245 */ /* 0x000fe40000201400 */
[----:B------:R-:W-:Y:S02]  /*ec60*/  I2FP.F32.S32 R9, R85 ;  /* 0x0000005500097245 */ /* 0x000fe40000201400 */
[----:B------:R-:W-:Y:S01]  /*ec70*/  ISETP.GE.AND P2, PT, R12, R101, PT ;  /* 0x000000650c00720c */ /* 0x000fe20003f46270 */
[----:B------:R-:W-:Y:S01]  /*ec80*/  FFMA.FTZ R6, R3, R8, R6 ;  /* 0x0000000803067223 */ /* 0x000fe20000010006 */
[----:B------:R-:W-:Y:S01]  /*ec90*/  ISETP.GE.AND P1, PT, R85, R100, PT ;  /* 0x000000645500720c */ /* 0x000fe20003f26270 */
[-C--:B------:R-:W-:Y:S01]  /*eca0*/  FFMA.FTZ R32, R3, R9.reuse, R32 ;  /* 0x0000000903207223 */ /* 0x080fe20000010020 */
[----:B------:R-:W-:Y:S01]  /*ecb0*/  FSEL R84, R11, -INF , !P5 ;  /* 0xff8000000b547808 */ /* 0x000fe20006800000 */
[C---:B------:R-:W-:Y:S01]  /*ecc0*/  FFMA.FTZ R4, R3.reuse, R8, R4 ;  /* 0x0000000803047223 */ /* 0x040fe20000010004 */
[----:B------:R-:W-:Y:S01]  /*ecd0*/  FSEL R95, R6, -INF , !P2 ;  /* 0xff800000065f7808 */ /* 0x000fe20005000000 */
[----:B------:R-:W-:Y:S01]  /*ece0*/  FFMA.FTZ R6, R3, R9, R34 ;  /* 0x0000000903067223 */ /* 0x000fe20000010022 */
[----:B------:R-:W-:-:S02]  /*ecf0*/  FSEL R86, R10, -INF , !P6 ;  /* 0xff8000000a567808 */ /* 0x000fc40007000000 */
[C---:B------:R-:W-:Y:S01]  /*ed00*/  ISETP.GE.AND P5, PT, R85.reuse, R101, PT ;  /* 0x000000655500720c */ /* 0x040fe20003fa6270 */
[----:B------:R-:W-:Y:S01]  /*ed10*/  VIADD R85, R85, 0x39 ;  /* 0x0000003955557836 */ /* 0x000fe20000000000 */
[----:B------:R-:W-:Y:S02]  /*ed20*/  FSEL R9, R32, -INF , !P1 ;  /* 0xff80000020097808 */ /* 0x000fe40004800000 */
[----:B------:R-:W-:Y:S02]  /*ed30*/  ISETP.GE.AND P6, PT, R12, R100, PT ;  /* 0x000000640c00720c */ /* 0x000fe40003fc6270 */
[----:B------:R-:W-:Y:S02]  /*ed40*/  ISETP.GT.AND P1, PT, R129, R114, PT ;  /* 0x000000728100720c */ /* 0x000fe40003f24270 */
[----:B------:R-:W-:Y:S02]  /*ed50*/  FSEL R136, R4, -INF , !P6 ;  /* 0xff80000004887808 */ /* 0x000fe40007000000 */
[----:B------:R-:W-:-:S02]  /*ed60*/  I2FP.F32.S32 R4, R85 ;  /* 0x0000005500047245 */ /* 0x000fc40000201400 */
[C---:B------:R-:W-:Y:S02]  /*ed70*/  ISETP.GE.AND P6, PT, R85.reuse, R100, PT ;  /* 0x000000645500720c */ /* 0x040fe40003fc6270 */
[----:B------:R-:W-:Y:S01]  /*ed80*/  ISETP.GE.AND P2, PT, R85, R101, PT ;  /* 0x000000655500720c */ /* 0x000fe20003f46270 */
[CC--:B------:R-:W-:Y:S01]  /*ed90*/  FFMA.FTZ R5, R3.reuse, R4.reuse, R5 ;  /* 0x0000000403057223 */ /* 0x0c0fe20000010005 */
[----:B------:R-:W-:Y:S01]  /*eda0*/  FFMA.FTZ R7, R3, R4, R7 ;  /* 0x0000000403077223 */ /* 0x000fe20000010007 */
[----:B------:R-:W-:-:S03]  /*edb0*/  FSEL R6, R6, -INF , !P5 ;  /* 0xff80000006067808 */ /* 0x000fc60006800000 */
[----:B------:R-:W-:Y:S02]  /*edc0*/  FSEL R141, R5, -INF , !P6 ;  /* 0xff800000058d7808 */ /* 0x000fe40007000000 */
[----:B------:R-:W-:Y:S01]  /*edd0*/  FSEL R94, R7, -INF , !P2 ;  /* 0xff800000075e7808 */ /* 0x000fe20005000000 */
[----:B------:R-:W-:Y:S06]  /*ede0*/  @!P1 BRA `(.L_x_6228) ;  /* 0x0000000400ec9947 */ /* 0x000fec0003800000 */
[----:B------:R-:W-:Y:S05]  /*edf0*/  @!P3 BRA `(.L_x_6229) ;  /* 0x0000000000f8b947 */ /* 0x000fea0003800000 */
[----:B------:R-:W1:Y:S01]  /*ee00*/  LDC R7, c[0x0][0x380] ;  /* 0x0000e000ff077b82 */ /* 0x000e620000000800 */
[----:B------:R-:W-:Y:S01]  /*ee10*/  MOV R10, RZ ;  /* 0x000000ff000a7202 */ /* 0x000fe20000000f00 */
[----:B------:R-:W-:Y:S01]  /*ee20*/  IMAD.SHL.U32 R8, R129, 0x40, RZ ;  /* 0x0000004081087824 */ /* 0x000fe200078e00ff */
[----:B------:R-:W-:-:S03]  /*ee30*/  ULDC.64 UR4, c[0x0][0x248] ;  /* 0x0000920000047ab9 */ /* 0x000fc60000000a00 */
[----:B------:R-:W-:Y:S01]  /*ee40*/  VIADD R14, R8, 0xffffffc0 ;  /* 0xffffffc0080e7836 */ /* 0x000fe20000000000 */
[----:B-1----:R-:W-:-:S04]  /*ee50*/  IABS R4, R7 ;  /* 0x0000000700047213 */ /* 0x002fc80000000000 */
[----:B------:R-:W1:Y:S08]  /*ee60*/  I2F.RP R13, R4 ;  /* 0x00000004000d7306 */ /* 0x000e700000209400 */
[----:B-1----:R-:W1:Y:S02]  /*ee70*/  MUFU.RCP R11, R13 ;  /* 0x0000000d000b7308 */ /* 0x002e640000001000 */
[----:B-1----:R-:W-:-:S06]  /*ee80*/  VIADD R11, R11, 0xffffffe ;  /* 0x0ffffffe0b0b7836 */ /* 0x002fcc0000000000 */
[----:B------:R-:W1:Y:S02]  /*ee90*/  F2I.FTZ.U32.TRUNC.NTZ R11, R11 ;  /* 0x0000000b000b7305 */ /* 0x000e64000021f000 */
[----:B-1----:R-:W-:-:S05]  /*eea0*/  IADD3 R5, RZ, -R11, RZ ;  /* 0x8000000bff057210 */ /* 0x002fca0007ffe0ff */
[----:B------:R-:W-:Y:S01]  /*eeb0*/  IMAD R12, R5, R4, RZ ;  /* 0x00000004050c7224 */ /* 0x000fe200078e02ff */
[----:B------:R-:W-:Y:S02]  /*eec0*/  IABS R5, R14 ;  /* 0x0000000e00057213 */ /* 0x000fe40000000000 */
[-C--:B------:R-:W-:Y:S01]  /*eed0*/  LOP3.LUT R14, R14, R7.reuse, RZ, 0x3c, !PT ;  /* 0x000000070e0e7212 */ /* 0x080fe200078e3cff */
[----:B------:R-:W-:Y:S01]  /*eee0*/  IMAD.HI.U32 R12, R11, R12, R10 ;  /* 0x0000000c0b0c7227 */ /* 0x000fe200078e000a */
[----:B------:R-:W-:Y:S02]  /*eef0*/  IABS R10, R8 ;  /* 0x00000008000a7213 */ /* 0x000fe40000000000 */
[----:B------:R-:W-:-:S03]  /*ef00*/  LOP3.LUT R8, R8, R7, RZ, 0x3c, !PT ;  /* 0x0000000708087212 */ /* 0x000fc600078e3cff */
        /* <DEDUP_REMOVED lines=17> */
[----:B------:R-:W-:-:S03]  /*f020*/  ISETP.GE.AND P1, PT, R14, RZ, PT ;  /* 0x000000ff0e00720c */ /* 0x000fc60003f26270 */
[----:B------:R-:W-:-:S03]  /*f030*/  @!P5 IMAD.MOV R13, RZ, RZ, -R13 ;  /* 0x000000ffff0dd224 */ /* 0x000fc600078e0a0d */
[----:B------:R-:W-:-:S05]  /*f040*/  @P6 VIADD R12, R12, 0x1 ;  /* 0x000000010c0c6836 */ /* 0x000fca0000000000 */
        /* <DEDUP_REMOVED lines=25> */
.L_x_6229:
[----:B------:R-:W1:Y:S02]  /*f1e0*/  LDC R7, c[0x0][0x248] ;  /* 0x00009200ff077b82 */ /* 0x000e640000000800 */
[----:B-1----:R-:W-:-:S05]  /*f1f0*/  IMAD.SHL.U32 R12, R7, 0x40, RZ ;  /* 0x00000040070c7824 */ /* 0x002fca00078e00ff */
[----:B------:R-:W-:-:S04]  /*f200*/  IADD3 R12, -R12, RZ, RZ ;  /* 0x000000ff0c0c7210 */ /* 0x000fc80007ffe1ff */
[----:B------:R-:W-:-:S07]  /*f210*/  SHF.R.S32.HI R10, RZ, 0x1f, R12 ;  /* 0x0000001fff0a7819 */ /* 0x000fce000001140c */
.L_x_6230:
[----:B------:R-:W1:Y:S01]  /*f220*/  S2R R8, SR_TID.X ;  /* 0x0000000000087919 */ /* 0x000e620000002100 */
[----:B------:R-:W2:Y:S01]  /*f230*/  LDC R4, c[0x0][0x24c] ;  /* 0x00009300ff047b82 */ /* 0x000ea20000000800 */
[----:B------:R-:W-:Y:S01]  /*f240*/  SEL R11, RZ, 0x3fffc, P0 ;  /* 0x0003fffcff0b7807 */ /* 0x000fe20000000000 */
[----:B------:R-:W-:Y:S01]  /*f250*/  ULDC UR4, c[0x0][0x2d0] ;  /* 0x0000b40000047ab9 */ /* 0x000fe20000000800 */
[C---:B------:R-:W-:Y:S02]  /*f260*/  LEA R14, P2, R12.reuse, R122, 0x1 ;  /* 0x0000007a0c0e7211 */ /* 0x040fe400078408ff */
[----:B------:R-:W-:Y:S02]  /*f270*/  LOP3.LUT P5, RZ, R11, 0x4, RZ, 0xc0, !PT ;  /* 0x000000040bff7812 */ /* 0x000fe400078ac0ff */
[----:B------:R-:W-:Y:S02]  /*f280*/  LEA.HI.X R15, R12, R121, R10, 0x1, P2 ;  /* 0x000000790c0f7211 */ /* 0x000fe400010f0c0a */
[----:B-1----:R-:W-:-:S04]  /*f290*/  SHF.R.S32.HI R5, RZ, 0x1f, R8 ;  /* 0x0000001fff057819 */ /* 0x002fc80000011408 */
[----:B------:R-:W-:-:S04]  /*f2a0*/  LEA.HI R5, R5, R8, RZ, 0x2 ;  /* 0x0000000805057211 */ /* 0x000fc800078f10ff */
[----:B------:R-:W-:-:S05]  /*f2b0*/  LOP3.LUT R5, R5, 0xfffffffc, RZ, 0xc0, !PT ;  /* 0xfffffffc05057812 */ /* 0x000fca00078ec0ff */
[----:B------:R-:W-:-:S04]  /*f2c0*/  IMAD.IADD R5, R8, 0x1, -R5 ;  /* 0x0000000108057824 */ /* 0x000fc800078e0a05 */
[----:B------:R-:W-:-:S05]  /*f2d0*/  IMAD.SHL.U32 R5, R5, 0x8, RZ ;  /* 0x0000000805057824 */ /* 0x000fca00078e00ff */
[----:B------:R-:W-:Y:S02]  /*f2e0*/  ISETP.GE.AND P1, PT, R5, UR4, PT ;  /* 0x0000000405007c0c */ /* 0x000fe4000bf26270 */
[----:B------:R-:W-:-:S04]  /*f2f0*/  LEA R5, P0, R7, R12, 0x5 ;  /* 0x0000000c07057211 */ /* 0x000fc800078028ff */
[----:B--2---:R-:W-:Y:S02]  /*f300*/  LEA.HI.X R10, R7, R10, R4, 0x5, P0 ;  /* 0x0000000a070a7211 */ /* 0x004fe400000f2c04 */
[CC--:B------:R-:W-:Y:S02]  /*f310*/  @!P4 LEA R12, P2, R5.reuse, R122.reuse, 0x1 ;  /* 0x0000007a050cc211 */ /* 0x0c0fe400078408ff */
[C---:B------:R-:W-:Y:S01]  /*f320*/  @P5 LEA R16, P0, R5.reuse, R122, 0x1 ;  /* 0x0000007a05105211 */ /* 0x040fe200078008ff */
[----:B------:R-:W-:Y:S01]  /*f330*/  IMAD.MOV.U32 R122, RZ, RZ, R14 ;  /* 0x000000ffff7a7224 */ /* 0x000fe200078e000e */
[CCC-:B------:R-:W-:Y:S01]  /*f340*/  @!P4 LEA.HI.X R13, R5.reuse, R121.reuse, R10.reuse, 0x1, P2 ;  /* 0x00000079050dc211 */ /* 0x1c0fe200010f0c0a */
[----:B------:R-:W-:Y:S01]  /*f350*/  @!PT LDS RZ, [RZ] ;  /* 0x00000000fffff984 */ /* 0x000fe20000000800 */
[----:B------:R-:W-:Y:S01]  /*f360*/  @!PT LDS RZ, [RZ] ;  /* 0x00000000fffff984 */ /* 0x000fe20000000800 */
[----:B------:R-:W-:Y:S01]  /*f370*/  @!PT LDS RZ, [RZ] ;  /* 0x00000000fffff984 */ /* 0x000fe20000000800 */
[----:B------:R1:W-:Y:S01]  /*f380*/  @!P1 LDGSTS.E.BYPASS.LTC128B.128 [R116+0x3000], desc[UR6][R14.64] ;  /* 0x030000000e749fae */ /* 0x0003e2000b901d46 */
[----:B------:R-:W-:Y:S01]  /*f390*/  @P5 LEA.HI.X R17, R5, R121, R10, 0x1, P0 ;  /* 0x0000007905115211 */ /* 0x000fe200000f0c0a */
[----:B------:R-:W-:Y:S01]  /*f3a0*/  IMAD.MOV.U32 R121, RZ, RZ, R15 ;  /* 0x000000ffff797224 */ /* 0x000fe200078e000f */
[C---:B------:R-:W-:Y:S01]  /*f3b0*/  @!P1 LEA R10, P0, R7.reuse, R14, 0x6 ;  /* 0x0000000e070a9211 */ /* 0x040fe200078030ff */
[----:B------:R1:W-:Y:S03]  /*f3c0*/  @P1 STS [R116+0x3000], RZ ;  /* 0x003000ff74001388 */ /* 0x0003e60000000800 */
[----:B------:R-:W-:Y:S01]  /*f3d0*/  @!P1 LEA.HI.X R11, R7, R15, R4, 0x6, P0 ;  /* 0x0000000f070b9211 */ /* 0x000fe200000f3404 */
        /* <DEDUP_REMOVED lines=28> */
.L_x_6228:
[----:B------:R-:W-:Y:S01]  /*f5a0*/  FMNMX.FTZ R4, R2, R9, !PT ;  /* 0x0000000902047209 */ /* 0x000fe20007810000 */
[----:B-1----:R-:W-:Y:S01]  /*f5b0*/  LDSM.16.MT88.4 R16, [R108+0x6000] ;  /* 0x006000006c10783b */ /* 0x002fe20000004200 */
        /* <DEDUP_REMOVED lines=61> */
[----:B------:R-:W2:Y:S01]  /*f990*/  LDSM.16.MT88.4 R32, [R108+0x7000] ;  /* 0x007000006c20783b */ /* 0x000ea20000004200 */
[--C-:B------:R-:W-:Y:S01]  /*f9a0*/  FFMA.FTZ R140, R137, UR8, -R142.reuse ;  /* 0x00000008898c7c23 */ /* 0x100fe2000801088e */
        /* <DEDUP_REMOVED lines=49> */
[----:B------:R-:W1:Y:S01]  /*fcc0*/  LDSM.16.MT88.4 R48, [R108+0x8000] ;  /* 0x008000006c30783b */ /* 0x000e620000004200 */
[----:B------:R-:W5:Y:S01]  /*fcd0*/  MUFU.EX2 R2, R2 ;  /* 0x0000000200027308 */ /* 0x000f620000000800 */
[----:B---3--:R-:W-:Y:S01]  /*fce0*/  F2FP.BF16.F32.PACK_AB R82, R88, R85 ;  /* 0x000000555852723e */ /* 0x008fe200000010ff */
[-C--:B------:R-:W-:Y:S01]  /*fcf0*/  FMUL.FTZ R76, R76, R98.reuse ;  /* 0x000000624c4c7220 */ /* 0x080fe20000410000 */
[----:B------:R-:W3:Y:S01]  /*fd00*/  LDSM.16.MT88.4 R40, [R110+0x8000] ;  /* 0x008000006e28783b */ /* 0x000ee20000004200 */
        /* <DEDUP_REMOVED lines=8> */
[--C-:B------:R-:W-:Y:S01]  /*fd90*/  FFMA.FTZ R99, R134, UR8, -R142.reuse ;  /* 0x0000000886637c23 */ /* 0x100fe2000801088e */
[--C-:B------:R-:W-:Y:S01]  /*fda0*/  FFMA.FTZ R134, R131, UR8, -R142.reuse ;  /* 0x0000000883867c23 */ /* 0x100fe2000801088e */
[--C-:B------:R-:W-:Y:S01]  /*fdb0*/  FFMA.FTZ R143, R102, UR8, -R97.reuse ;  /* 0x00000008668f7c23 */ /* 0x100fe20008010861 */
[--C-:B------:R-:W-:Y:S01]  /*fdc0*/  FFMA.FTZ R103, R103, UR8, -R142.reuse ;  /* 0x0000000867677c23 */ /* 0x100fe2000801088e */
[----:B------:R-:W2:Y:S01]  /*fdd0*/  MUFU.EX2 R0, R0 ;  /* 0x0000000000007308 */ /* 0x000ea20000000800 */
[----:B-----5:R-:W-:Y:S01]  /*fde0*/  F2FP.BF16.F32.PACK_AB R81, R2, R87 ;  /* 0x000000570251723e */ /* 0x020fe200000010ff */
[--C-:B------:R-:W-:Y:S01]  /*fdf0*/  FFMA.FTZ R126, R126, UR8, -R97.reuse ;  /* 0x000000087e7e7c23 */ /* 0x100fe20008010861 */
[--C-:B------:R-:W-:Y:S01]  /*fe00*/  FFMA.FTZ R102, R106, UR8, -R97.reuse ;  /* 0x000000086a667c23 */ /* 0x100fe20008010861 */
[--C-:B------:R-:W-:Y:S01]  /*fe10*/  FFMA.FTZ R131, R104, UR8, -R97.reuse ;  /* 0x0000000868837c23 */ /* 0x100fe20008010861 */
[--C-:B------:R-:W-:Y:S01]  /*fe20*/  FFMA.FTZ R106, R136, UR8, -R142.reuse ;  /* 0x00000008886a7c23 */ /* 0x100fe2000801088e */
[----:B------:R-:W-:Y:S01]  /*fe30*/  FFMA.FTZ R104, R107, UR8, -R142 ;  /* 0x000000086b687c23 */ /* 0x000fe2000801088e */
[--C-:B------:R-:W-:Y:S01]  /*fe40*/  FFMA.FTZ R136, R86, UR8, -R97.reuse ;  /* 0x0000000856887c23 */ /* 0x100fe20008010861 */
[----:B------:R-:W-:Y:S01]  /*fe50*/  MUFU.EX2 R140, R140 ;  /* 0x0000008c008c7308 */ /* 0x000fe20000000800 */
[--C-:B------:R-:W-:Y:S01]  /*fe60*/  FFMA.FTZ R95, R95, UR8, -R97.reuse ;  /* 0x000000085f5f7c23 */ /* 0x100fe20008010861 */
[----:B------:R-:W-:Y:S01]  /*fe70*/  FFMA.FTZ R94, R94, UR8, -R97 ;  /* 0x000000085e5e7c23 */ /* 0x000fe20008010861 */
[----:B------:R-:W-:Y:S01]  /*fe80*/  FFMA.FTZ R133, R133, R98, R96 ;  /* 0x0000006285857223 */ /* 0x000fe20000010060 */
[----:B------:R-:W-:-:S03]  /*fe90*/  FFMA.FTZ R87, R128, R93, R87 ;  /* 0x0000005d80577223 */ /* 0x000fc60000010057 */
[----:B------:R-:W-:Y:S01]  /*fea0*/  FADD.FTZ R92, R92, R133 ;  /* 0x000000855c5c7221 */ /* 0x000fe20000010000 */
[----:B------:R-:W5:Y:S01]  /*feb0*/  MUFU.EX2 R139, R139 ;  /* 0x0000008b008b7308 */ /* 0x000f620000000800 */
[----:B--2---:R-:W-:Y:S01]  /*fec0*/  F2FP.BF16.F32.PACK_AB R83, R0, R91 ;  /* 0x0000005b0053723e */ /* 0x004fe200000010ff */
[----:B------:R-:W-:-:S06]  /*fed0*/  FADD.FTZ R2, R2, R87 ;  /* 0x0000005702027221 */ /* 0x000fcc0000010000 */
[C---:B------:R-:W-:Y:S01]  /*fee0*/  HMMA.16816.F32.BF16 R12, R80.reuse, R16, R12 ;  /* 0x00000010500c723c */ /* 0x040fe2000004180c */
[----:B------:R-:W-:Y:S05]  /*fef0*/  MUFU.EX2 R130, R130 ;  /* 0x0000008200827308 */ /* 0x000fea0000000800 */
[C---:B------:R-:W-:Y:S03]  /*ff00*/  HMMA.16816.F32.BF16 R16, R80.reuse, R18, R44 ;  /* 0x000000125010723c */ /* 0x040fe6000004182c */
[----:B------:R-:W2:Y:S03]  /*ff10*/  MUFU.EX2 R105, R105 ;  /* 0x0000006900697308 */ /* 0x000ea60000000800 */
[C---:B------:R-:W-:Y:S01]  /*ff20*/  HMMA.16816.F32.BF16 R20, R80.reuse, R24, R20 ;  /* 0x000000185014723c */ /* 0x040fe20000041814 */
[-C--:B------:R-:W-:Y:S01]  /*ff30*/  FMUL.FTZ R44, R72, R98.reuse ;  /* 0x00000062482c7220 */ /* 0x080fe20000410000 */
[----:B------:R-:W-:Y:S01]  /*ff40*/  FMUL.FTZ R45, R73, R98 ;  /* 0x00000062492d7220 */ /* 0x000fe20000410000 */
[-C--:B------:R-:W-:Y:S01]  /*ff50*/  FMUL.FTZ R46, R74, R93.reuse ;  /* 0x0000005d4a2e7220 */ /* 0x080fe20000410000 */
[----:B------:R-:W-:Y:S01]  /*ff60*/  FMUL.FTZ R47, R75, R93 ;  /* 0x0000005d4b2f7220 */ /* 0x000fe20000410000 */
[----:B------:R-:W-:Y:S01]  /*ff70*/  MUFU.EX2 R138, R138 ;  /* 0x0000008a008a7308 */ /* 0x000fe20000000800 */
[----:B------:R-:W-:Y:S01]  /*ff80*/  HMMA.16816.F32.BF16 R28, R80, R32, R28 ;  /* 0x00000020501c723c */ /* 0x000fe2000004181c */
[--C-:B------:R-:W-:Y:S01]  /*ff90*/  FFMA.FTZ R72, R127, UR8, -R142.reuse ;  /* 0x000000087f487c23 */ /* 0x100fe2000801088e */
[----:B------:R-:W-:Y:S01]  /*ffa0*/  FFMA.FTZ R127, R141, UR8, -R142 ;  /* 0x000000088d7f7c23 */ /* 0x000fe2000801088e */
[----:B------:R-:W-:-:S03]  /*ffb0*/  FFMA.FTZ R141, R84, UR8, -R97 ;  /* 0x00000008548d7c23 */ /* 0x000fc60008010861 */
[C---:B------:R-:W-:Y:S01]  /*ffc0*/  HMMA.16816.F32.BF16 R24, R80.reuse, R26, R52 ;  /* 0x0000001a5018723c */ /* 0x040fe20000041834 */
[----:B------:R-:W1:Y:S05]  /*ffd0*/  MUFU.EX2 R137, R137 ;  /* 0x0000008900897308 */ /* 0x000e6a0000000800 */
[----:B------:R-:W-:Y:S01]  /*ffe0*/  HMMA.16816.F32.BF16 R32, R80, R34, R60 ;  /* 0x000000225020723c */ /* 0x000fe2000004183c */
[----:B------:R-:W3:Y:S01]  /*fff0*/  LDSM.16.MT88.4 R60, [R110+0x6400] ;  /* 0x006400006e3c783b */ /* 0x000ee20000004200 */
[----:B-----5:R-:W-:Y:S01]  /*10000*/  F2FP.BF16.F32.PACK_AB R52, R139, R140 ;  /* 0x0000008c8b34723e */ /* 0x020fe200000010ff */
[----:B------:R-:W-:Y:S01]  /*10010*/  MUFU.EX2 R101, R101 ;  /* 0x0000006500657308 */ /* 0x000fe20000000800 */
[----:B--2---:R-:W-:-:S02]  /*10020*/  F2FP.BF16.F32.PACK_AB R54, R105, R130 ;  /* 0x000000826936723e */ /* 0x004fc400000010ff */
[C---:B----4-:R-:W-:Y:S05]  /*10030*/  HMMA.16816.F32.BF16 R4, R80.reuse, R8, R4 ;  /* 0x000000085004723c */ /* 0x050fea0000041804 */
[----:B------:R-:W2:Y:S01]  /*10040*/  MUFU.EX2 R100, R100 ;  /* 0x0000006400647308 */ /* 0x000ea20000000800 */
[----:B-1----:R-:W-:Y:S01]  /*10050*/  F2FP.BF16.F32.PACK_AB R53, R137, R138 ;  /* 0x0000008a8935723e */ /* 0x002fe200000010ff */
[C---:B------:R-:W-:Y:S06]  /*10060*/  HMMA.16816.F32.BF16 R8, R80.reuse, R10, R36 ;  /* 0x0000000a5008723c */ /* 0x040fec0000041824 */
[C---:B------:R-:W-:Y:S01]  /*10070*/  HMMA.16816.F32.BF16 R44, R80.reuse, R48, R44 ;  /* 0x00000030502c723c */ /* 0x040fe2000004182c */
[-C--:B------:R-:W-:Y:S01]  /*10080*/  FMUL.FTZ R36, R64, R98.reuse ;  /* 0x0000006240247220 */ /* 0x080fe20000410000 */
[----:B------:R-:W-:Y:S01]  /*10090*/  FMUL.FTZ R37, R65, R98 ;  /* 0x0000006241257220 */ /* 0x000fe20000410000 */
[-C--:B------:R-:W-:Y:S01]  /*100a0*/  FMUL.FTZ R38, R66, R93.reuse ;  /* 0x0000005d42267220 */ /* 0x080fe20000410000 */
[----:B------:R-:W-:Y:S01]  /*100b0*/  FMUL.FTZ R39, R67, R93 ;  /* 0x0000005d43277220 */ /* 0x000fe20000410000 */
[----:B------:R-:W-:Y:S01]  /*100c0*/  MUFU.EX2 R103, R103 ;  /* 0x0000006700677308 */ /* 0x000fe20000000800 */
[----:B------:R-:W-:Y:S01]  /*100d0*/  HMMA.16816.F32.BF16 R48, R80, R50, R76 ;  /* 0x000000325030723c */ /* 0x000fe2000004184c */
[----:B------:R-:W-:Y:S01]  /*100e0*/  LDSM.16.MT88.4 R76, [R108+0x8800] ;  /* 0x008800006c4c783b */ /* 0x000fe20000004200 */
[----:B------:R-:W-:Y:S01]  /*100f0*/  FADD.FTZ R93, R85, R92 ;  /* 0x0000005c555d7221 */ /* 0x000fe20000010000 */
[----:B--2---:R-:W-:-:S03]  /*10100*/  F2FP.BF16.F32.PACK_AB R55, R100, R101 ;  /* 0x000000656437723e */ /* 0x004fc600000010ff */
[----:B---3--:R-:W-:Y:S01]  /*10110*/  HMMA.16816.F32.BF16 R36, R80, R40, R36 ;  /* 0x000000285024723c */ /* 0x008fe20000041824 */
        /* <DEDUP_REMOVED lines=10> */
[C---:B------:R-:W-:Y:S06]  /*101c0*/  HMMA.16816.F32.BF16 R4, R52.reuse, R60, R4 ;  /* 0x0000003c3404723c */ /* 0x040fec0000041804 */
        /* <DEDUP_REMOVED lines=20> */
[----:B------:R-:W2:Y:S01]  /*10310*/  MUFU.EX2 R141, R141 ;  /* 0x0000008d008d7308 */ /* 0x000ea20000000800 */
[----:B----4-:R-:W-:Y:S01]  /*10320*/  F2FP.BF16.F32.PACK_AB R86, R127, R106 ;  /* 0x0000006a7f56723e */ /* 0x010fe200000010ff */
[C---:B-1----:R-:W-:Y:S06]  /*10330*/  HMMA.16816.F32.BF16 R44, R52.reuse, R56, R44 ;  /* 0x00000038342c723c */ /* 0x042fec000004182c */
[C---:B------:R-:W-:Y:S01]  /*10340*/  HMMA.16816.F32.BF16 R48, R52.reuse, R58, R48 ;  /* 0x0000003a3430723c */ /* 0x040fe20000041830 */
[----:B------:R-:W1:Y:S01]  /*10350*/  LDSM.16.MT88.4 R56, [R110+0x6800] ;  /* 0x006800006e38783b */ /* 0x000e620000004200 */
[----:B------:R-:W-:Y:S04]  /*10360*/  MUFU.EX2 R95, R95 ;  /* 0x0000005f005f7308 */ /* 0x000fe80000000800 */
[----:B---3--:R-:W-:Y:S01]  /*10370*/  HMMA.16816.F32.BF16 R36, R52, R60, R36 ;  /* 0x0000003c3424723c */ /* 0x008fe20000041824 */
[----:B--2---:R-:W-:-:S03]  /*10380*/  F2FP.BF16.F32.PACK_AB R85, R141, R136 ;  /* 0x000000888d55723e */ /* 0x004fc600000010ff */
[----:B------:R-:W2:Y:S02]  /*10390*/  MUFU.EX2 R94, R94 ;  /* 0x0000005e005e7308 */ /* 0x000ea40000000800 */
[----:B------:R-:W-:Y:S01]  /*103a0*/  HMMA.16816.F32.BF16 R40, R52, R62, R40 ;  /* 0x0000003e3428723c */ /* 0x000fe20000041828 */
[----:B------:R-:W3:Y:S06]  /*103b0*/  LDSM.16.MT88.4 R60, [R108+0x6800] ;  /* 0x006800006c3c783b */ /* 0x000eec0000004200 */
[----:B------:R-:W-:Y:S02]  /*103c0*/  F2FP.BF16.F32.PACK_AB R52, R144, R103 ;  /* 0x000000679034723e */ /* 0x000fe400000010ff */
[----:B------:R-:W-:-:S02]  /*103d0*/  F2FP.BF16.F32.PACK_AB R53, R143, R126 ;  /* 0x0000007e8f35723e */ /* 0x000fc400000010ff */
[----:B------:R-:W-:Y:S02]  /*103e0*/  F2FP.BF16.F32.PACK_AB R54, R134, R99 ;  /* 0x000000638636723e */ /* 0x000fe400000010ff */
[----:B------:R-:W-:Y:S02]  /*103f0*/  F2FP.BF16.F32.PACK_AB R55, R131, R102 ;  /* 0x000000668337723e */ /* 0x000fe400000010ff */
[----:B--2---:R-:W-:-:S05]  /*10400*/  F2FP.BF16.F32.PACK_AB R87, R94, R95 ;  /* 0x0000005f5e57723e */ /* 0x004fca00000010ff */
[C---:B------:R-:W-:Y:S01]  /*10410*/  HMMA.16816.F32.BF16 R64, R52.reuse, R68, R36 ;  /* 0x000000443440723c */ /* 0x040fe20000041824 */
[----:B------:R-:W2:Y:S05]  /*10420*/  LDSM.16.MT88.4 R36, [R110+0x6c00] ;  /* 0x006c00006e24783b */ /* 0x000eaa0000004200 */
        /* <DEDUP_REMOVED lines=8> */
[----:B------:R-:W-:Y:S06]  /*104b0*/  HMMA.16816.F32.BF16 R68, R52, R70, R40 ;  /* 0x000000463444723c */ /* 0x000fec0000041828 */
[C---:B--2---:R-:W-:Y:S01]  /*104c0*/  HMMA.16816.F32.BF16 R80, R84.reuse, R36, R4 ;  /* 0x000000245450723c */ /* 0x044fe20000041804 */
[----:B------:R-:W2:Y:S05]  /*104d0*/  LDSM.16.MT88.4 R4, [R108+0x8c00] ;  /* 0x008c00006c04783b */ /* 0x000eaa0000004200 */
[----:B------:R-:W-:Y:S01]  /*104e0*/  HMMA.16816.F32.BF16 R36, R84, R38, R8 ;  /* 0x000000265424723c */ /* 0x000fe20000041808 */
[----:B------:R-:W3:Y:S05]  /*104f0*/  LDSM.16.MT88.4 R8, [R110+0x8c00] ;  /* 0x008c00006e08783b */ /* 0x000eea0000004200 */
[C---:B------:R-:W-:Y:S06]  /*10500*/  HMMA.16816.F32.BF16 R76, R52.reuse, R78, R48 ;  /* 0x0000004e344c723c */ /* 0x040fec0000041830 */
        /* <DEDUP_REMOVED lines=8> */
[----:B--2---:R-:W-:Y:S03]  /*10590*/  HMMA.16816.F32.BF16 R72, R84, R4, R72 ;  /* 0x000000045448723c */ /* 0x004fe60000041848 */
[----:B------:R-:W-:-:S03]  /*105a0*/  FADD.FTZ R0, R138, R13 ;  /* 0x0000000d8a007221 */ /* 0x000fc60000010000 */
[----:B---3--:R-:W-:Y:S01]  /*105b0*/  HMMA.16816.F32.BF16 R64, R84, R8, R64 ;  /* 0x000000085440723c */ /* 0x008fe20000041840 */
[----:B------:R-:W-:-:S05]  /*105c0*/  FADD.FTZ R0, R137, R0 ;  /* 0x0000000089007221 */ /* 0x000fca0000010000 */
        /* <DEDUP_REMOVED lines=23> */
[----:B------:R-:W-:Y:S01]  /*10740*/  HMMA.16816.F32.BF16 R56, R84, R60, R28 ;  /* 0x0000003c5438723c */ /* 0x000fe2000004181c */
[----:B------:R-:W-:Y:S01]  /*10750*/  FADD.FTZ R133, R127, R106 ;  /* 0x0000006a7f857221 */ /* 0x000fe20000010000 */
[----:B------:R-:W-:-:S04]  /*10760*/  FADD.FTZ R128, R94, R95 ;  /* 0x0000005f5e807221 */ /* 0x000fc80000010000 */
[C---:B------:R-:W-:Y:S06]  /*10770*/  HMMA.16816.F32.BF16 R60, R84.reuse, R62, R32 ;  /* 0x0000003e543c723c */ /* 0x040fec0000041820 */
[C---:B-1----:R-:W-:Y:S06]  /*10780*/  HMMA.16816.F32.BF16 R48, R84.reuse, R52, R20 ;  /* 0x000000345430723c */ /* 0x042fec0000041814 */
[----:B------:R-:W-:-:S15]  /*10790*/  HMMA.16816.F32.BF16 R52, R84, R54, R24 ;  /* 0x000000365434723c */ /* 0x000fde0000041818 */
[----:B------:R-:W-:-:S09]  /*107a0*/  NOP ;  /* 0x0000000000007918 */ /* 0x000fd20000000000 */
.L_x_6225:
        /* <DEDUP_REMOVED lines=13> */
.L_x_6235:
        /* <DEDUP_REMOVED lines=71> */
.L_x_6232:
        /* <DEDUP_REMOVED lines=151> */
[----:B------:R-:W1:Y:S01]  /*11660*/  LDC.64 R90, c[0x0][0x248] ;  /* 0x00009200ff5a7b82 */ /* 0x000e620000000a00 */
[C---:B------:R-:W-:Y:S02]  /*11670*/  IMAD R95, R84.reuse, R88, R95 ;  /* 0x00000058545f7224 */ /* 0x040fe400078e025f */
[C---:B------:R-:W-:Y:S03]  /*11680*/  ISETP.GT.U32.AND P0, PT, R84.reuse, R93, PT ;  /* 0x0000005d5400720c */ /* 0x040fe60003f04070 */
[----:B------:R-:W-:Y:S10]  /*11690*/  ISETP.GT.U32.AND P1, PT, R84, R95, PT ;  /* 0x0000005f5400720c */ /* 0x000ff40003f24070 */
[----:B------:R-:W-:Y:S02]  /*116a0*/  @!P0 IMAD.IADD R93, R93, 0x1, -R84 ;  /* 0x000000015d5d8824 */ /* 0x000fe400078e0a54 */
[----:B------:R-:W-:Y:S01]  /*116b0*/  @!P0 VIADD R86, R86, 0x1 ;  /* 0x0000000156568836 */ /* 0x000fe20000000000 */
[-C--:B------:R-:W-:Y:S01]  /*116c0*/  @!P1 IADD3 R95, R95, -R84.reuse, RZ ;  /* 0x800000545f5f9210 */ /* 0x080fe20007ffe0ff */
[----:B------:R-:W-:Y:S01]  /*116d0*/  @!P1 VIADD R2, R2, 0x1 ;  /* 0x0000000102029836 */ /* 0x000fe20000000000 */
[-C--:B------:R-:W-:Y:S02]  /*116e0*/  ISETP.GE.U32.AND P2, PT, R93, R84.reuse, PT ;  /* 0x000000545d00720c */ /* 0x080fe40003f46070 */
        /* <DEDUP_REMOVED lines=31> */
.L_x_6234:
        /* <DEDUP_REMOVED lines=46> */
.L_x_6233:
[----:B------:R-:W-:Y:S02]  /*11bc0*/  LEA R0, R129, R124, 0x6 ;  /* 0x0000007c81007211 */ /* 0x000fe400078e30ff */
[----:B------:R-:W-:Y:S02]  /*11bd0*/  MOV R135, R131 ;  /* 0x0000008300877202 */ /* 0x000fe40000000f00 */
[----:B------:R-:W-:Y:S02]  /*11be0*/  I2FP.F32.S32 R2, R0 ;  /* 0x0000000000027245 */ /* 0x000fe40000201400 */
[C---:B------:R-:W-:Y:S02]  /*11bf0*/  IADD3 R84, R0.reuse, 0x1, RZ ;  /* 0x0000000100547810 */ /* 0x040fe40007ffe0ff */
[C---:B--2---:R-:W-:Y:S01]  /*11c00*/  IADD3 R91, R0.reuse, 0x8, RZ ;  /* 0x00000008005b7810 */ /* 0x044fe20007ffe0ff */
[CC--:B------:R-:W-:Y:S01]  /*11c10*/  FFMA.FTZ R6, R3.reuse, R2.reuse, R6 ;  /* 0x0000000203067223 */ /* 0x0c0fe20000010006 */
[C---:B------:R-:W-:Y:S01]  /*11c20*/  FFMA.FTZ R4, R3.reuse, R2, R4 ;  /* 0x0000000203047223 */ /* 0x040fe20000010004 */
[C---:B------:R-:W-:Y:S02]  /*11c30*/  IADD3 R2, R0.reuse, 0x9, RZ ;  /* 0x0000000900027810 */ /* 0x040fe40007ffe0ff */
[----:B------:R-:W-:Y:S02]  /*11c40*/  I2FP.F32.S32 R84, R84 ;  /* 0x0000005400547245 */ /* 0x000fe40000201400 */
[C---:B------:R-:W-:Y:S02]  /*11c50*/  IADD3 R89, R0.reuse, 0x10, RZ ;  /* 0x0000001000597810 */ /* 0x040fe40007ffe0ff */
[----:B------:R-:W-:Y:S01]  /*11c60*/  I2FP.F32.S32 R2, R2 ;  /* 0x0000000200027245 */ /* 0x000fe20000201400 */
[CC--:B------:R-:W-:Y:S01]  /*11c70*/  FFMA.FTZ R7, R3.reuse, R84.reuse, R7 ;  /* 0x0000005403077223 */ /* 0x0c0fe20000010007 */
[----:B------:R-:W-:Y:S01]  /*11c80*/  I2FP.F32.S32 R91, R91 ;  /* 0x0000005b005b7245 */ /* 0x000fe20000201400 */
[C---:B------:R-:W-:Y:S01]  /*11c90*/  FFMA.FTZ R5, R3.reuse, R84, R5 ;  /* 0x0000005403057223 */ /* 0x040fe20000010005 */
[----:B------:R-:W-:Y:S01]  /*11ca0*/  I2FP.F32.S32 R89, R89 ;  /* 0x0000005900597245 */ /* 0x000fe20000201400 */
[CC--:B------:R-:W-:Y:S01]  /*11cb0*/  FFMA.FTZ R11, R3.reuse, R2.reuse, R11 ;  /* 0x00000002030b7223 */ /* 0x0c0fe2000001000b */
[C---:B------:R-:W-:Y:S01]  /*11cc0*/  IADD3 R84, R0.reuse, 0x11, RZ ;  /* 0x0000001100547810 */ /* 0x040fe20007ffe0ff */
        /* <DEDUP_REMOVED lines=8> */
[----:B------:R-:W-:Y:S02]  /*11d50*/  I2FP.F32.S32 R2, R2 ;  /* 0x0000000200027245 */ /* 0x000fe40000201400 */
[C---:B------:R-:W-:Y:S01]  /*11d60*/  IADD3 R89, R0.reuse, 0x20, RZ ;  /* 0x0000002000597810 */ /* 0x040fe20007ffe0ff */
[CC--:B------:R-:W-:Y:S01]  /*11d70*/  FFMA.FTZ R15, R3.reuse, R84.reuse, R15 ;  /* 0x00000054030f7223 */ /* 0x0c0fe2000001000f */
[----:B------:R-:W-:Y:S01]  /*11d80*/  I2FP.F32.S32 R91, R91 ;  /* 0x0000005b005b7245 */ /* 0x000fe20000201400 */
[C---:B------:R-:W-:Y:S01]  /*11d90*/  FFMA.FTZ R13, R3.reuse, R84, R13 ;  /* 0x00000054030d7223 */ /* 0x040fe2000001000d */
[----:B------:R-:W-:Y:S01]  /*11da0*/  I2FP.F32.S32 R89, R89 ;  /* 0x0000005900597245 */ /* 0x000fe20000201400 */
[CC--:B------:R-:W-:Y:S01]  /*11db0*/  FFMA.FTZ R19, R3.reuse, R2.reuse, R19 ;  /* 0x0000000203137223 */ /* 0x0c0fe20000010013 */
[----:B------:R-:W-:Y:S01]  /*11dc0*/  IADD3 R84, R0, 0x21, RZ ;  /* 0x0000002100547810 */ /* 0x000fe20007ffe0ff */
[C---:B------:R-:W-:Y:S01]  /*11dd0*/  FFMA.FTZ R17, R3.reuse, R2, R17 ;  /* 0x0000000203117223 */ /* 0x040fe20000010011 */
[----:B------:R-:W-:Y:S01]  /*11de0*/  FMNMX.FTZ R86, R6, R87, !PT ;  /* 0x0000005706567209 */ /* 0x000fe20007810000 */
[C---:B------:R-:W-:Y:S01]  /*11df0*/  FFMA.FTZ R18, R3.reuse, R91, R18 ;  /* 0x0000005b03127223 */ /* 0x040fe20000010012 */
[----:B------:R-:W-:Y:S01]  /*11e00*/  FMNMX.FTZ R2, R4, R85, !PT ;  /* 0x0000005504027209 */ /* 0x000fe20007810000 */
[C---:B------:R-:W-:Y:S01]  /*11e10*/  FFMA.FTZ R16, R3.reuse, R91, R16 ;  /* 0x0000005b03107223 */ /* 0x040fe20000010010 */
[----:B------:R-:W-:Y:S01]  /*11e20*/  I2FP.F32.S32 R84, R84 ;  /* 0x0000005400547245 */ /* 0x000fe20000201400 */
[-C--:B------:R-:W-:Y:S01]  /*11e30*/  FFMA.FTZ R22, R3, R89.reuse, R22 ;  /* 0x0000005903167223 */ /* 0x080fe20000010016 */
[----:B------:R-:W-:Y:S01]  /*11e40*/  FMNMX.FTZ R91, R7, R86, !PT ;  /* 0x00000056075b7209 */ /* 0x000fe20007810000 */
[----:B------:R-:W-:Y:S01]  /*11e50*/  FFMA.FTZ R20, R3, R89, R20 ;  /* 0x0000005903147223 */ /* 0x000fe20000010014 */
        /* <DEDUP_REMOVED lines=15> */
[C---:B------:R-:W-:Y:S01]  /*11f50*/  IADD3 R2, R0.reuse, 0x29, RZ ;  /* 0x0000002900027810 */ /* 0x040fe20007ffe0ff */
[CC--:B------:R-:W-:Y:S01]  /*11f60*/  FFMA.FTZ R28, R3.reuse, R89.reuse, R28 ;  /* 0x00000059031c7223 */ /* 0x0c0fe2000001001c */
[----:B------:R-:W-:Y:S01]  /*11f70*/  IADD3 R88, R0, 0x28, RZ ;  /* 0x0000002800587810 */ /* 0x000fe20007ffe0ff */
[----:B------:R-:W-:Y:S01]  /*11f80*/  FFMA.FTZ R30, R3, R89, R30 ;  /* 0x00000059031e7223 */ /* 0x000fe2000001001e */
[----:B------:R-:W-:Y:S02]  /*11f90*/  FMNMX.FTZ R93, R17, R84, !PT ;  /* 0x00000054115d7209 */ /* 0x000fe40007810000 */
[----:B------:R-:W-:Y:S02]  /*11fa0*/  I2FP.F32.S32 R2, R2 ;  /* 0x0000000200027245 */ /* 0x000fe40000201400 */
[----:B------:R-:W-:Y:S02]  /*11fb0*/  FMNMX.FTZ R91, R19, R86, !PT ;  /* 0x00000056135b7209 */ /* 0x000fe40007810000 */
[----:B------:R-:W-:Y:S01]  /*11fc0*/  I2FP.F32.S32 R88, R88 ;  /* 0x0000005800587245 */ /* 0x000fe20000201400 */
[CC--:B------:R-:W-:Y:S01]  /*11fd0*/  FFMA.FTZ R27, R3.reuse, R2.reuse, R27 ;  /* 0x00000002031b7223 */ /* 0x0c0fe2000001001b */
[----:B------:R-:W-:Y:S01]  /*11fe0*/  FMNMX.FTZ R86, R20, R93, !PT ;  /* 0x0000005d14567209 */ /* 0x000fe20007810000 */
[C---:B------:R-:W-:Y:S01]  /*11ff0*/  FFMA.FTZ R25, R3.reuse, R2, R25 ;  /* 0x0000000203197223 */ /* 0x040fe20000010019 */
        /* <DEDUP_REMOVED lines=9> */
[C---:B------:R-:W-:Y:S02]  /*12090*/  IADD3 R2, R0.reuse, 0x38, RZ ;  /* 0x0000003800027810 */ /* 0x040fe40007ffe0ff */
[----:B------:R-:W-:Y:S01]  /*120a0*/  FMNMX.FTZ R89, R25, R86, !PT ;  /* 0x0000005619597209 */ /* 0x000fe20007810000 */
[----:B------:R-:W-:Y:S01]  /*120b0*/  FFMA.FTZ R29, R3, R84, R29 ;  /* 0x00000054031d7223 */ /* 0x000fe2000001001d */
[----:B------:R-:W-:Y:S01]  /*120c0*/  FMNMX.FTZ R91, R27, R88, !PT ;  /* 0x000000581b5b7209 */ /* 0x000fe20007810000 */
[C---:B------:R-:W-:Y:S01]  /*120d0*/  FFMA.FTZ R31, R3.reuse, R84, R31 ;  /* 0x00000054031f7223 */ /* 0x040fe2000001001f */
        /* <DEDUP_REMOVED lines=24> */
[C---:B------:R-:W-:Y:S01]  /*12260*/  FADD.FTZ R84, -R0.reuse, R87 ;  /* 0x0000005700547221 */ /* 0x040fe20000010100 */
[C---:B------:R-:W-:Y:S01]  /*12270*/  FMUL.FTZ R100, R0.reuse, UR4 ;  /* 0x0000000400647c20 */ /* 0x040fe20008410000 */
[----:B------:R-:W-:Y:S02]  /*12280*/  FSETP.NEU.FTZ.AND P0, PT, R0, -INF , PT ;  /* 0xff8000000000780b */ /* 0x000fe40003f1d000 */
[----:B------:R-:W-:Y:S01]  /*12290*/  FADD.FTZ R86, -R2, R85 ;  /* 0x0000005502567221 */ /* 0x000fe20000010100 */
[----:B------:R-:W-:Y:S01]  /*122a0*/  FMUL.FTZ R85, R84, UR4 ;  /* 0x0000000454557c20 */ /* 0x000fe20008410000 */
[----:B------:R-:W-:Y:S01]  /*122b0*/  FSEL R100, R100, RZ, P0 ;  /* 0x000000ff64647208 */ /* 0x000fe20000000000 */
[----:B------:R-:W-:Y:S01]  /*122c0*/  FMUL.FTZ R94, R2, UR4 ;  /* 0x00000004025e7c20 */ /* 0x000fe20008410000 */
[----:B------:R-:W-:Y:S01]  /*122d0*/  FMUL.FTZ R87, R86, UR4 ;  /* 0x0000000456577c20 */ /* 0x000fe20008410000 */
[----:B------:R-:W-:Y:S02]  /*122e0*/  FSETP.NEU.FTZ.AND P0, PT, R2, -INF , PT ;  /* 0xff8000000200780b */ /* 0x000fe40003f1d000 */
[--C-:B------:R-:W-:Y:S01]  /*122f0*/  FFMA.FTZ R93, R7, UR4, -R100.reuse ;  /* 0x00000004075d7c23 */ /* 0x100fe20008010864 */
[----:B------:R2:W3:Y:S01]  /*12300*/  MUFU.EX2 R84, R87 ;  /* 0x0000005700547308 */ /* 0x0004e20000000800 */
[----:B------:R-:W-:Y:S01]  /*12310*/  FSEL R94, R94, RZ, P0 ;  /* 0x000000ff5e5e7208 */ /* 0x000fe20000000000 */
[--C-:B------:R-:W-:Y:S01]  /*12320*/  FFMA.FTZ R102, R6, UR4, -R100.reuse ;  /* 0x0000000406667c23 */ /* 0x100fe20008010864 */
[--C-:B------:R-:W-:Y:S01]  /*12330*/  FFMA.FTZ R92, R10, UR4, -R100.reuse ;  /* 0x000000040a5c7c23 */ /* 0x100fe20008010864 */
[--C-:B------:R-:W-:Y:S01]  /*12340*/  FFMA.FTZ R7, R11, UR4, -R100.reuse ;  /* 0x000000040b077c23 */ /* 0x100fe20008010864 */
[----:B------:R-:W-:Y:S01]  /*12350*/  FFMA.FTZ R96, R18, UR4, -R100 ;  /* 0x0000000412607c23 */ /* 0x000fe20008010864 */
[--C-:B------:R-:W-:Y:S01]  /*12360*/  FFMA.FTZ R95, R4, UR4, -R94.reuse ;  /* 0x00000004045f7c23 */ /* 0x100fe2000801085e */
[----:B------:R-:W-:Y:S03]  /*12370*/  FFMA.FTZ R86, R8, UR4, -R94 ;  /* 0x0000000408567c23 */ /* 0x000fe6000801085e */
        /* <DEDUP_REMOVED lines=9> */
[--C-:B--2---:R-:W-:Y:S01]  /*12410*/  FFMA.FTZ R87, R5, UR4, -R94.reuse ;  /* 0x0000000405577c23 */ /* 0x104fe2000801085e */
[--C-:B------:R-:W-:Y:S01]  /*12420*/  FFMA.FTZ R5, R9, UR4, -R94.reuse ;  /* 0x0000000409057c23 */ /* 0x100fe2000801085e */
[C---:B---3--:R-:W-:Y:S01]  /*12430*/  FMUL.FTZ R8, R84.reuse, R80 ;  /* 0x0000005054087220 */ /* 0x048fe20000410000 */
        /* <DEDUP_REMOVED lines=61> */
[----:B------:R-:W-:Y:S01]  /*12810*/  LDSM.16.MT88.4 R20, [R108+0x6800] ;  /* 0x006800006c14783b */ /* 0x000fe20000004200 */
[----:B------:R-:W-:Y:S01]  /*12820*/  FFMA.FTZ R107, R25, UR4, -R94 ;  /* 0x00000004196b7c23 */ /* 0x000fe2000801085e */
[----:B------:R-:W-:Y:S01]  /*12830*/  FFMA.FTZ R31, R31, UR4, -R100 ;  /* 0x000000041f1f7c23 */ /* 0x000fe20008010864 */
[----:B------:R-:W-:Y:S01]  /*12840*/  FFMA.FTZ R102, R85, R128, R102 ;  /* 0x0000008055667223 */ /* 0x000fe20000010066 */
[--C-:B------:R-:W-:Y:S01]  /*12850*/  FFMA.FTZ R128, R28, UR4, -R94.reuse ;  /* 0x000000041c807c23 */ /* 0x100fe2000801085e */
[----:B------:R-:W-:Y:S01]  /*12860*/  FFMA.FTZ R95, R84, R133, R95 ;  /* 0x00000085545f7223 */ /* 0x000fe2000001005f */
[--C-:B------:R-:W-:Y:S03]  /*12870*/  FFMA.FTZ R133, R29, UR4, -R94.reuse ;  /* 0x000000041d857c23 */ /* 0x100fe6000801085e */
[----:B------:R-:W-:Y:S01]  /*12880*/  MUFU.EX2 R98, R98 ;  /* 0x0000006200627308 */ /* 0x000fe20000000800 */
[----:B---3--:R-:W-:Y:S01]  /*12890*/  F2FP.BF16.F32.PACK_AB R82, R5, R86 ;  /* 0x000000560552723e */ /* 0x008fe200000010ff */
[----:B------:R-:W-:Y:S01]  /*128a0*/  LDSM.16.MT88.4 R24, [R110+0x6c00] ;  /* 0x006c00006e18783b */ /* 0x000fe20000004200 */
[----:B------:R-:W-:Y:S01]  /*128b0*/  FFMA.FTZ R32, R32, UR4, -R94 ;  /* 0x0000000420207c23 */ /* 0x000fe2000801085e */
[----:B------:R-:W-:Y:S01]  /*128c0*/  FADD.FTZ R93, R93, R102 ;  /* 0x000000665d5d7221 */ /* 0x000fe20000010000 */
[----:B------:R-:W-:Y:S01]  /*128d0*/  ISETP.GT.AND P0, PT, R129, R114, PT ;  /* 0x000000728100720c */ /* 0x000fe20003f04270 */
[----:B------:R-:W-:Y:S01]  /*128e0*/  FADD.FTZ R95, R87, R95 ;  /* 0x0000005f575f7221 */ /* 0x000fe20000010000 */
[----:B------:R-:W-:Y:S01]  /*128f0*/  MOV R87, R0 ;  /* 0x0000000000577202 */ /* 0x000fe20000000f00 */
[C---:B-1----:R-:W-:Y:S02]  /*12900*/  HMMA.16816.F32.BF16 R8, R80.reuse, R88, R8 ;  /* 0x000000585008723c */ /* 0x042fe40000041808 */
[----:B------:R-:W-:Y:S03]  /*12910*/  MUFU.EX2 R96, R96 ;  /* 0x0000006000607308 */ /* 0x000fe60000000800 */
[----:B------:R-:W-:Y:S01]  /*12920*/  FADD.FTZ R84, R92, R93 ;  /* 0x0000005d5c547221 */ /* 0x000fe20000010000 */
[C---:B------:R-:W-:Y:S01]  /*12930*/  HMMA.16816.F32.BF16 R36, R80.reuse, R90, R36 ;  /* 0x0000005a5024723c */ /* 0x040fe20000041824 */
[----:B------:R-:W1:Y:S05]  /*12940*/  LDSM.16.MT88.4 R88, [R108+0x6000] ;  /* 0x006000006c58783b */ /* 0x000e6a0000004200 */
[----:B------:R-:W2:Y:S01]  /*12950*/  MUFU.EX2 R97, R97 ;  /* 0x0000006100617308 */ /* 0x000ea20000000800 */
[----:B------:R-:W-:Y:S01]  /*12960*/  FADD.FTZ R86, R86, R95 ;  /* 0x0000005f56567221 */ /* 0x000fe20000010000 */
[----:B------:R-:W-:Y:S08]  /*12970*/  FADD.FTZ R84, R7, R84 ;  /* 0x0000005407547221 */ /* 0x000ff00000010000 */
[----:B------:R-:W-:Y:S01]  /*12980*/  MUFU.EX2 R106, R106 ;  /* 0x0000006a006a7308 */ /* 0x000fe20000000800 */
[----:B------:R-:W-:Y:S09]  /*12990*/  FADD.FTZ R5, R5, R86 ;  /* 0x0000005605057221 */ /* 0x000ff20000010000 */
[----:B------:R-:W-:Y:S01]  /*129a0*/  MUFU.EX2 R103, R103 ;  /* 0x0000006700677308 */ /* 0x000fe20000000800 */
[----:B--2---:R-:W-:Y:S09]  /*129b0*/  F2FP.BF16.F32.PACK_AB R15, R97, R96 ;  /* 0x00000060610f723e */ /* 0x004ff200000010ff */
        /* <DEDUP_REMOVED lines=27> */
[--C-:B------:R-:W-:Y:S01]  /*12b70*/  FFMA.FTZ R91, R13, UR4, -R94.reuse ;  /* 0x000000040d5b7c23 */ /* 0x100fe2000801085e */
[----:B------:R-:W2:Y:S02]  /*12b80*/  LDSM.16.MT88.4 R16, [R108+0x6400] ;  /* 0x006400006c10783b */ /* 0x000ea40000004200 */
[----:B------:R-:W-:Y:S01]  /*12b90*/  MUFU.EX2 R89, R89 ;  /* 0x0000005900597308 */ /* 0x000fe20000000800 */
[----:B------:R-:W-:Y:S01]  /*12ba0*/  F2FP.BF16.F32.PACK_AB R13, R98, R99 ;  /* 0x00000063620d723e */ /* 0x000fe200000010ff */
[----:B------:R-:W-:Y:S01]  /*12bb0*/  FFMA.FTZ R94, R33, UR4, -R94 ;  /* 0x00000004215e7c23 */ /* 0x000fe2000801085e */
[----:B------:R-:W-:Y:S07]  /*12bc0*/  FADD.FTZ R99, R99, R84 ;  /* 0x0000005463637221 */ /* 0x000fee0000010000 */
[----:B------:R-:W-:Y:S10]  /*12bd0*/  MUFU.EX2 R88, R88 ;  /* 0x0000005800587308 */ /* 0x000ff40000000800 */
[----:B------:R-:W3:Y:S10]  /*12be0*/  MUFU.EX2 R91, R91 ;  /* 0x0000005b005b7308 */ /* 0x000ef40000000800 */
[----:B------:R-:W4:Y:S10]  /*12bf0*/  MUFU.EX2 R90, R90 ;  /* 0x0000005a005a7308 */ /* 0x000f340000000800 */
[----:B------:R-:W-:Y:S01]  /*12c00*/  MUFU.EX2 R33, R94 ;  /* 0x0000005e00217308 */ /* 0x000fe20000000800 */
[C---:B---3--:R-:W-:Y:S01]  /*12c10*/  F2FP.BF16.F32.PACK_AB R12, R91.reuse, R88 ;  /* 0x000000585b0c723e */ /* 0x048fe200000010ff */
[----:B------:R-:W-:Y:S01]  /*12c20*/  FADD.FTZ R88, R88, R5 ;  /* 0x0000000558587221 */ /* 0x000fe20000010000 */
[----:B------:R-:W-:Y:S03]  /*12c30*/  FADD.FTZ R5, R98, R99 ;  /* 0x0000006362057221 */ /* 0x000fe60000010000 */
[----:B------:R-:W-:Y:S01]  /*12c40*/  FADD.FTZ R91, R91, R88 ;  /* 0x000000585b5b7221 */ /* 0x000fe20000010000 */
[----:B------:R-:W-:Y:S01]  /*12c50*/  FADD.FTZ R96, R96, R5 ;  /* 0x0000000560607221 */ /* 0x000fe20000010000 */
[----:B----4-:R-:W-:Y:S02]  /*12c60*/  F2FP.BF16.F32.PACK_AB R14, R89, R90 ;  /* 0x0000005a590e723e */ /* 0x010fe400000010ff */
[----:B------:R-:W-:Y:S01]  /*12c70*/  FADD.FTZ R90, R90, R91 ;  /* 0x0000005b5a5a7221 */ /* 0x000fe20000010000 */
[----:B------:R-:W-:Y:S03]  /*12c80*/  FADD.FTZ R97, R97, R96 ;  /* 0x0000006061617221 */ /* 0x000fe60000010000 */
[----:B------:R-:W-:Y:S01]  /*12c90*/  FADD.FTZ R90, R89, R90 ;  /* 0x0000005a595a7221 */ /* 0x000fe20000010000 */
[C---:B-1----:R-:W-:Y:S05]  /*12ca0*/  HMMA.16816.F32.BF16 R8, R12.reuse, R80, R8 ;  /* 0x000000500c08723c */ /* 0x042fea0000041808 */
[----:B------:R-:W-:Y:S01]  /*12cb0*/  FADD.FTZ R5, R105, R90 ;  /* 0x0000005a69057221 */ /* 0x000fe20000010000 */
[C---:B------:R-:W-:Y:S05]  /*12cc0*/  HMMA.16816.F32.BF16 R36, R12.reuse, R82, R36 ;  /* 0x000000520c24723c */ /* 0x040fea0000041824 */
[--C-:B------:R-:W-:Y:S01]  /*12cd0*/  FFMA.FTZ R80, R30, UR4, -R100.reuse ;  /* 0x000000041e507c23 */ /* 0x100fe20008010864 */
[C---:B--2---:R-:W-:Y:S03]  /*12ce0*/  HMMA.16816.F32.BF16 R40, R12.reuse, R16, R40 ;  /* 0x000000100c28723c */ /* 0x044fe60000041828 */
[----:B------:R-:W-:Y:S02]  /*12cf0*/  MUFU.EX2 R85, R80 ;  /* 0x0000005000557308 */ /* 0x000fe40000000800 */
[--C-:B------:R-:W-:Y:S01]  /*12d00*/  FFMA.FTZ R30, R34, UR4, -R100.reuse ;  /* 0x00000004221e7c23 */ /* 0x100fe20008010864 */
[C---:B------:R-:W-:Y:S01]  /*12d10*/  HMMA.16816.F32.BF16 R44, R12.reuse, R18, R44 ;  /* 0x000000120c2c723c */ /* 0x040fe2000004182c */
[----:B------:R-:W1:Y:S06]  /*12d20*/  LDSM.16.MT88.4 R16, [R110+0x7400] ;  /* 0x007400006e10783b */ /* 0x000e6c0000004200 */
[----:B------:R-:W2:Y:S01]  /*12d30*/  MUFU.EX2 R34, R31 ;  /* 0x0000001f00227308 */ /* 0x000ea20000000800 */
[----:B------:R-:W-:Y:S03]  /*12d40*/  FFMA.FTZ R100, R35, UR4, -R100 ;  /* 0x0000000423647c23 */ /* 0x000fe60008010864 */
[----:B------:R-:W-:Y:S06]  /*12d50*/  FADD.FTZ R5, R134, R5 ;  /* 0x0000000586057221 */ /* 0x000fec0000010000 */
[----:B------:R3:W-:Y:S10]  /*12d60*/  MUFU.EX2 R35, R30 ;  /* 0x0000001e00237308 */ /* 0x0007f40000000800 */
[----:B------:R-:W4:Y:S01]  /*12d70*/  MUFU.EX2 R100, R100 ;  /* 0x0000006400647308 */ /* 0x000f220000000800 */
[----:B---3--:R-:W-:Y:S01]  /*12d80*/  LDSM.16.MT88.4 R28, [R110+0x7c00] ;  /* 0x007c00006e1c783b */ /* 0x008fe20000004200 */
        /* <DEDUP_REMOVED lines=22> */
[----:B------:R-:W-:Y:S01]  /*12ef0*/  MOV R132, R130 ;  /* 0x0000008200847202 */ /* 0x000fe20000000f00 */
        /* <DEDUP_REMOVED lines=18> */
[----:B--2---:R-:W-:Y:S01]  /*13020*/  F2FP.BF16.F32.PACK_AB R13, R34, R85 ;  /* 0x00000055220d723e */ /* 0x004fe200000010ff */
[----:B------:R-:W-:Y:S03]  /*13030*/  FADD.FTZ R85, R85, R104 ;  /* 0x0000006855557221 */ /* 0x000fe60000010000 */
[----:B----4-:R-:W-:Y:S01]  /*13040*/  F2FP.BF16.F32.PACK_AB R15, R100, R35 ;  /* 0x00000023640f723e */ /* 0x010fe200000010ff */
        /* <DEDUP_REMOVED lines=8> */
[C---:B------:R-:W-:Y:S01]  /*130d0*/  HMMA.16816.F32.BF16 R80, R12.reuse, R24, R8 ;  /* 0x000000180c50723c */ /* 0x040fe20000041808 */
[----:B------:R-:W2:Y:S02]  /*130e0*/  LDSM.16.MT88.4 R8, [R110+0x8c00] ;  /* 0x008c00006e08783b */ /* 0x000ea40000004200 */
[----:B------:R-:W-:Y:S03]  /*130f0*/  FADD.FTZ R32, R32, R133 ;  /* 0x0000008520207221 */ /* 0x000fe60000010000 */
[C---:B------:R-:W-:Y:S05]  /*13100*/  HMMA.16816.F32.BF16 R36, R12.reuse, R26, R36 ;  /* 0x0000001a0c24723c */ /* 0x040fea0000041824 */
[----:B------:R-:W-:Y:S01]  /*13110*/  FADD.FTZ R133, R33, R32 ;  /* 0x0000002021857221 */ /* 0x000fe20000010000 */
[C---:B-1----:R-:W-:Y:S06]  /*13120*/  HMMA.16816.F32.BF16 R40, R12.reuse, R16, R40 ;  /* 0x000000100c28723c */ /* 0x042fec0000041828 */
[C---:B------:R-:W-:Y:S01]  /*13130*/  HMMA.16816.F32.BF16 R44, R12.reuse, R18, R44 ;  /* 0x000000120c2c723c */ /* 0x040fe2000004182c */
[----:B------:R-:W1:Y:S05]  /*13140*/  LDSM.16.MT88.4 R16, [R108+0x8c00] ;  /* 0x008c00006c10783b */ /* 0x000e6a0000004200 */
[C---:B------:R-:W-:Y:S06]  /*13150*/  HMMA.16816.F32.BF16 R48, R12.reuse, R28, R48 ;  /* 0x0000001c0c30723c */ /* 0x040fec0000041830 */
[C---:B------:R-:W-:Y:S06]  /*13160*/  HMMA.16816.F32.BF16 R52, R12.reuse, R30, R52 ;  /* 0x0000001e0c34723c */ /* 0x040fec0000041834 */
[C---:B---3--:R-:W-:Y:S06]  /*13170*/  HMMA.16816.F32.BF16 R56, R12.reuse, R20, R56 ;  /* 0x000000140c38723c */ /* 0x048fec0000041838 */
        /* <DEDUP_REMOVED lines=8> */
.L_x_6231:
        /* <DEDUP_REMOVED lines=193> */
.L_x_6237:
[----:B------:R-:W-:Y:S05]  /*13e10*/  BSYNC B0 ;  /* 0x0000000000007941 */ /* 0x000fea0003800000 */
.L_x_6236:
[----:B------:R-:W-:Y:S01]  /*13e20*/  IMAD R115, R30, -0x40, R115 ;  /* 0xffffffc01e737824 */ /* 0x000fe200078e0273 */
[----:B------:R1:W1:Y:S01]  /*13e30*/  LDS.128 R32, [R10] ;  /* 0x000000000a207984 */ /* 0x0002620000000c00 */
[C---:B---3--:R-:W-:Y:S01]  /*13e40*/  IMAD.WIDE R8, R12.reuse, 0x60, R6 ;  /* 0x000000600c087825 */ /* 0x048fe200078e0206 */
[----:B------:R-:W-:Y:S01]  /*13e50*/  ULDC UR4, c[0x0][0x2dc] ;  /* 0x0000b70000047ab9 */ /* 0x000fe20000000800 */
        /* <DEDUP_REMOVED lines=27> */
.L_x_6239:
[----:B------:R-:W-:Y:S05]  /*14010*/  BSYNC B0 ;  /* 0x0000000000007941 */ /* 0x000fea0003800000 */
.L_x_6238:
        /* <DEDUP_REMOVED lines=12> */
.L_x_6241:
[----:B------:R-:W-:Y:S05]  /*140e0*/  BSYNC B0 ;  /* 0x0000000000007941 */ /* 0x000fea0003800000 */
.L_x_6240:
        /* <DEDUP_REMOVED lines=12> */
.L_x_6243:
[----:B------:R-:W-:Y:S05]  /*141b0*/  BSYNC B0 ;  /* 0x0000000000007941 */ /* 0x000fea0003800000 */
.L_x_6242:
        /* <DEDUP_REMOVED lines=10> */
.L_x_6244:
        /* <DEDUP_REMOVED lines=10> */
.L_x_6512:


//--------------------- .text._ZN5flash24flash_fwd_splitkv_kernelI23Flash_fwd_kernel_traitsILi96ELi64ELi64ELi4ELb0ELb0EN7cutlass10bfloat16_tE19Flash_kernel_traitsILi96ELi64ELi64ELi4ES3_EELb1ELb0ELb1ELb0ELb0ELb1ELb1ELb1EEEvNS_16Flash_fwd_paramsE --------------------------
	.section	.text._ZN5flash24flash_fwd_splitkv_kernelI23Flash_fwd_kernel_traitsILi96ELi64ELi64ELi4ELb0ELb0EN7cutlass10bfloat16_tE19Flash_kernel_traitsILi96ELi64ELi64ELi4ES3_EELb1ELb0ELb1ELb0ELb0ELb1ELb1ELb1EEEvNS_16Flash_fwd_paramsE,"ax",@progbits
	.align	128
        .global         _ZN5flash24flash_fwd_splitkv_kernelI23Flash_fwd_kernel_traitsILi96ELi64ELi64ELi4ELb0ELb0EN7cutlass10bfloat16_tE19Flash_kernel_traitsILi96ELi64ELi64ELi4ES3_EELb1ELb0ELb1ELb0ELb0ELb1ELb1ELb1EEEvNS_16Flash_fwd_paramsE
        .type           _ZN5flash24flash_fwd_splitkv_kernelI23Flash_fwd_kernel_traitsILi96ELi64ELi64ELi4ELb0ELb0EN7cutlass10bfloat16_tE19Flash_kernel_traitsILi96ELi64ELi64ELi4ES3_EELb1ELb0ELb1ELb0ELb0ELb1ELb1ELb1EEEvNS_16Flash_fwd_paramsE,@function
        .size           _ZN5flash24flash_fwd_splitkv_kernelI23Flash_fwd_kernel_traitsILi96ELi64ELi64ELi4ELb0ELb0EN7cutlass10bfloat16_tE19Flash_kernel_traitsILi96ELi64ELi64ELi4ES3_EELb1ELb0ELb1ELb0ELb0ELb1ELb1ELb1EEEvNS_16Flash_fwd_paramsE,(.L_x_6513 - _ZN5flash24flash_fwd_splitkv_kernelI23Flash_fwd_kernel_traitsILi96ELi64ELi64ELi4ELb0ELb0EN7cutlass10bfloat16_tE19Flash_kernel_traitsILi96ELi64ELi64ELi4ES3_EELb1ELb0ELb1ELb0ELb0ELb1ELb1ELb1EEEvNS_16Flash_fwd_paramsE)
        .other          _ZN5flash24flash_fwd_splitkv_kernelI23Flash_fwd_kernel_traitsILi96ELi64ELi64ELi4ELb0ELb0EN7cutlass10bfloat16_tE19Flash_kernel_traitsILi96ELi64ELi64ELi4ES3_EELb1ELb0ELb1ELb0ELb0ELb1ELb1ELb1EEEvNS_16Flash_fwd_paramsE,@"STO_CUDA_ENTRY STV_DEFAULT"
_ZN5flash24flash_fwd_splitkv_kernelI23Flash_fwd_kernel_traitsILi96ELi64ELi64ELi4ELb0ELb0EN7cutlass10bfloat16_tE19Flash_kernel_traitsILi96ELi64ELi64ELi4ES3_EELb1ELb0ELb1ELb0ELb0ELb1ELb1ELb1EEEvNS_16Flash_fwd_paramsE:
.text._ZN5flash24flash_fwd_splitkv_kernelI23Flash_fwd_kernel_traitsILi96ELi64ELi64ELi4ELb0ELb0EN7cutlass10bfloat16_tE19Flash_kernel_traitsILi96ELi64ELi64ELi4ES3_EELb1ELb0ELb1ELb0ELb0ELb1ELb1ELb1EEEvNS_16Flash_fwd_paramsE:
        /* <DEDUP_REMOVED lines=59> */
.L_x_6245:
[----:B------:R-:W1:Y:S02]  /*03b0*/  LDC R77, c[0x0][0x2c8] ;  /* 0x0000b200ff4d7b82 */ /* 0x000e640000000800 */
.L_x_6246:
        /* <DEDUP_REMOVED lines=105> */
.L_x_6249:
[----:B------:R-:W-:Y:S05]  /*0a50*/  BSYNC B0 ;  /* 0x0000000000007941 */ /* 0x000fea0003800000 */
.L_x_6248:
        /* <DEDUP_REMOVED lines=10> */
.L_x_6251:
[----:B------:R-:W-:Y:S05]  /*0b00*/  BSYNC B0 ;  /* 0x0000000000007941 */ /* 0x000fea0003800000 */
.L_x_6250:
        /* <DEDUP_REMOVED lines=11> */
.L_x_6253:
[----:B------:R-:W-:Y:S05]  /*0bc0*/  BSYNC B0 ;  /* 0x0000000000007941 */ /* 0x000fea0003800000 */
.L_x_6252:
        /* <DEDUP_REMOVED lines=9> */
.L_x_6255:
[----:B------:R-:W-:Y:S05]  /*0c60*/  BSYNC B0 ;  /* 0x0000000000007941 */ /* 0x000fea0003800000 */
.L_x_6254:
        /* <DEDUP_REMOVED lines=15> */
.L_x_6247:
        /* <DEDUP_REMOVED lines=24> */
.L_x_6256:
        /* <DEDUP_REMOVED lines=80> */
.L_x_6257:
        /* <DEDUP_REMOVED lines=48> */
.L_x_6259:
        /* <DEDUP_REMOVED lines=32> */
.L_x_6258:
        /* <DEDUP_REMOVED lines=221> */
.L_x_6309:
        /* <DEDUP_REMOVED lines=21> */
.L_x_6262:
[----:B------:R-:W-:Y:S05]  /*2800*/  BSYNC B0 ;  /* 0x0000000000007941 */ /* 0x000fea0003800000 */
.L_x_6261:
        /* <DEDUP_REMOVED lines=15> */
.L_x_6264:
[----:B------:R-:W-:Y:S05]  /*2900*/  BSYNC B0 ;  /* 0x0000000000007941 */ /* 0x000fea0003800000 */
.L_x_6263:
        /* <DEDUP_REMOVED lines=65> */
.L_x_6270:
[----:B------:R-:W-:Y:S05]  /*2d20*/  BSYNC B0 ;  /* 0x0000000000007941 */ /* 0x000fea0003800000 */
.L_x_6269:
        /* <DEDUP_REMOVED lines=48> */
.L_x_6272:
[----:B------:R-:W-:Y:S05]  /*3030*/  BSYNC B0 ;  /* 0x0000000000007941 */ /* 0x000fea0003800000 */
.L_x_6271:
        /* <DEDUP_REMOVED lines=47> */
.L_x_6268:
[----:B------:R-:W-:Y:S05]  /*3330*/  BSYNC B1 ;  /* 0x0000000000017941 */ /* 0x000fea0003800000 */
.L_x_6267:
        /* <DEDUP_REMOVED lines=60> */
.L_x_6276:
[----:B------:R-:W-:Y:S05]  /*3700*/  BSYNC B0 ;  /* 0x0000000000007941 */ /* 0x000fea0003800000 */
.L_x_6275:
        /* <DEDUP_REMOVED lines=48> */
.L_x_6278:
[----:B------:R-:W-:Y:S05]  /*3a10*/  BSYNC B0 ;  /* 0x0000000000007941 */ /* 0x000fea0003800000 */
.L_x_6277:
        /* <DEDUP_REMOVED lines=47> */
.L_x_6274:
[----:B------:R-:W-:Y:S05]  /*3d10*/  BSYNC B1 ;  /* 0x0000000000017941 */ /* 0x000fea0003800000 */
.L_x_6273:
        /* <DEDUP_REMOVED lines=8> */
.L_x_6266:
        /* <DEDUP_REMOVED lines=90> */
.L_x_6285:
[----:B------:R-:W-:Y:S05]  /*4340*/  BSYNC B0 ;  /* 0x0000000000007941 */ /* 0x000fea0003800000 */
.L_x_6284:
[----:B-----5:R4:W-:Y:S02]  /*4350*/  STG.E.128 desc[UR6][R130.64], R40 ;  /* 0x0000002882007986 */ /* 0x0209e4000c101d06 */
.L_x_6283:
[----:B------:R-:W-:Y:S05]  /*4360*/  BSYNC B1 ;  /* 0x0000000000017941 */ /* 0x000fea0003800000 */
.L_x_6282:
        /* <DEDUP_REMOVED lines=87> */
.L_x_6289:
[----:B------:R-:W-:Y:S05]  /*48e0*/  BSYNC B0 ;  /* 0x0000000000007941 */ /* 0x000fea0003800000 */
.L_x_6288:
[----:B-----5:R1:W-:Y:S02]  /*48f0*/  STG.E.128 desc[UR6][R130.64+0x40], R40 ;  /* 0x0000402882007986 */ /* 0x0203e4000c101d06 */
.L_x_6287:
[----:B------:R-:W-:Y:S05]  /*4900*/  BSYNC B1 ;  /* 0x0000000000017941 */ /* 0x000fea0003800000 */
.L_x_6286:
        /* <DEDUP_REMOVED lines=86> */
.L_x_6291:
[----:B------:R-:W-:Y:S05]  /*4e70*/  BSYNC B0 ;  /* 0x0000000000007941 */ /* 0x000fea0003800000 */
.L_x_6290:
[----:B-----5:R4:W-:Y:S02]  /*4e80*/  STG.E.128 desc[UR6][R130.64+0x80], R40 ;  /* 0x0000802882007986 */ /* 0x0209e4000c101d06 */
.L_x_6281:
[----:B------:R-:W-:Y:S05]  /*4e90*/  BSYNC B2 ;  /* 0x0000000000027941 */ /* 0x000fea0003800000 */
.L_x_6280:
        /* <DEDUP_REMOVED lines=94> */
.L_x_6297:
[----:B------:R-:W-:Y:S05]  /*5480*/  BSYNC B0 ;  /* 0x0000000000007941 */ /* 0x000fea0003800000 */
.L_x_6296:
[----:B-----5:R4:W-:Y:S02]  /*5490*/  STG.E.128 desc[UR6][R132.64], R40 ;  /* 0x0000002884007986 */ /* 0x0209e4000c101d06 */
.L_x_6295:
[----:B------:R-:W-:Y:S05]  /*54a0*/  BSYNC B1 ;  /* 0x0000000000017941 */ /* 0x000fea0003800000 */
.L_x_6294:
        /* <DEDUP_REMOVED lines=93> */
.L_x_6301:
[----:B------:R-:W-:Y:S05]  /*5a80*/  BSYNC B0 ;  /* 0x0000000000007941 */ /* 0x000fea0003800000 */
.L_x_6300:
[----:B-----5:R4:W-:Y:S02]  /*5a90*/  STG.E.128 desc[UR6][R132.64+0x40], R40 ;  /* 0x0000402884007986 */ /* 0x0209e4000c101d06 */
.L_x_6299:
[----:B------:R-:W-:Y:S05]  /*5aa0*/  BSYNC B1 ;  /* 0x0000000000017941 */ /* 0x000fea0003800000 */
.L_x_6298:
        /* <DEDUP_REMOVED lines=92> */
.L_x_6303:
[----:B------:R-:W-:Y:S05]  /*6070*/  BSYNC B0 ;  /* 0x0000000000007941 */ /* 0x000fea0003800000 */
.L_x_6302:
[----:B-----5:R4:W-:Y:S02]  /*6080*/  STG.E.128 desc[UR6][R132.64+0x80], R40 ;  /* 0x0000802884007986 */ /* 0x0209e4000c101d06 */
.L_x_6293:
[----:B------:R-:W-:Y:S05]  /*6090*/  BSYNC B2 ;  /* 0x0000000000027941 */ /* 0x000fea0003800000 */
.L_x_6292:
        /* <DEDUP_REMOVED lines=8> */
.L_x_6265:
        /* <DEDUP_REMOVED lines=11> */
.L_x_6305:
[----:B------:R-:W-:Y:S05]  /*61d0*/  BSYNC B0 ;  /* 0x0000000000007941 */ /* 0x000fea0003800000 */
.L_x_6304:
        /* <DEDUP_REMOVED lines=12> */
.L_x_6306:
[----:B------:R-:W-:Y:S05]  /*62a0*/  BSYNC B0 ;  /* 0x0000000000007941 */ /* 0x000fea0003800000 */
.L_x_6279:
        /* <DEDUP_REMOVED lines=81> */
.L_x_6307:
        /* <DEDUP_REMOVED lines=8> */
.L_x_6308:
[----:B------:R-:W-:Y:S04]  /*6840*/  IADD3 R9, R9, -0x1, RZ ;  /* 0xffffffff09097810 */ /* 0x000fe80007ffe0ff */
[----:B------:R-:W-:Y:S11]  /*6850*/  ISETP.GT.AND P0, PT, R9, R90, PT ;  /* 0x0000005a0900720c */ /* 0x000ff60003f04270 */
[----:B------:R-:W-:Y:S02]  /*6860*/  @!UPT UIADD3 URZ, URZ, URZ, URZ ;  /* 0x0000003f3f3ff290 */ /* 0x000fe4000fffe03f */
[----:B------:R-:W-:Y:S05]  /*6870*/  @P0 BRA `(.L_x_6309) ;  /* 0xffffffbc008c0947 */ /* 0x000fea000383ffff */
.L_x_6260:
        /* <DEDUP_REMOVED lines=97> */
.L_x_6318:
[----:B------:R-:W-:Y:S05]  /*6e90*/  BSYNC B0 ;  /* 0x0000000000007941 */ /* 0x000fea0003800000 */
.L_x_6317:
[----:B-----5:R3:W-:Y:S04]  /*6ea0*/  STS.64 [R116], R16 ;  /* 0x0000001074007388 */ /* 0x0207e80000000a00 */
[----:B------:R3:W-:Y:S02]  /*6eb0*/  STS.64 [R116+0x8], R18 ;  /* 0x0000081274007388 */ /* 0x0007e40000000a00 */
.L_x_6316:
[----:B------:R-:W-:Y:S05]  /*6ec0*/  BSYNC B1 ;  /* 0x0000000000017941 */ /* 0x000fea0003800000 */
.L_x_6315:
        /* <DEDUP_REMOVED lines=45> */
.L_x_6322:
[----:B------:R-:W-:Y:S05]  /*71a0*/  BSYNC B0 ;  /* 0x0000000000007941 */ /* 0x000fea0003800000 */
.L_x_6321:
[----:B-----5:R1:W-:Y:S02]  /*71b0*/  STS.128 [R116+0x1000], R16 ;  /* 0x0010001074007388 */ /* 0x0203e40000000c00 */
.L_x_6320:
[----:B------:R-:W-:Y:S05]  /*71c0*/  BSYNC B1 ;  /* 0x0000000000017941 */ /* 0x000fea0003800000 */
.L_x_6319:
        /* <DEDUP_REMOVED lines=44> */
.L_x_6324:
[----:B------:R-:W-:Y:S05]  /*7490*/  BSYNC B0 ;  /* 0x0000000000007941 */ /* 0x000fea0003800000 */
.L_x_6323:
[----:B-----5:R3:W-:Y:S02]  /*74a0*/  STS.128 [R116+0x2000], R16 ;  /* 0x0020001074007388 */ /* 0x0207e40000000c00 */
.L_x_6314:
[----:B------:R-:W-:Y:S05]  /*74b0*/  BSYNC B2 ;  /* 0x0000000000027941 */ /* 0x000fea0003800000 */
.L_x_6313:
        /* <DEDUP_REMOVED lines=61> */
.L_x_6329:
[----:B------:R-:W-:Y:S05]  /*7890*/  BSYNC B0 ;  /* 0x0000000000007941 */ /* 0x000fea0003800000 */
.L_x_6328:
[----:B-----5:R3:W-:Y:S02]  /*78a0*/  STS.128 [R116+0x800], R16 ;  /* 0x0008001074007388 */ /* 0x0207e40000000c00 */
.L_x_6327:
[----:B------:R-:W-:Y:S05]  /*78b0*/  BSYNC B1 ;  /* 0x0000000000017941 */ /* 0x000fea0003800000 */
.L_x_6326:
        /* <DEDUP_REMOVED lines=45> */
.L_x_6333:
[----:B------:R-:W-:Y:S05]  /*7b90*/  BSYNC B0 ;  /* 0x0000000000007941 */ /* 0x000fea0003800000 */
.L_x_6332:
[----:B-----5:R2:W-:Y:S02]  /*7ba0*/  STS.128 [R116+0x1800], R12 ;  /* 0x0018000c74007388 */ /* 0x0205e40000000c00 */
.L_x_6331:
[----:B------:R-:W-:Y:S05]  /*7bb0*/  BSYNC B1 ;  /* 0x0000000000017941 */ /* 0x000fea0003800000 */
.L_x_6330:
        /* <DEDUP_REMOVED lines=45> */
.L_x_6335:
[----:B------:R-:W-:Y:S05]  /*7e90*/  BSYNC B0 ;  /* 0x0000000000007941 */ /* 0x000fea0003800000 */
.L_x_6334:
[----:B-----5:R2:W-:Y:S01]  /*7ea0*/  STS.128 [R116+0x2800], R12 ;  /* 0x0028000c74007388 */ /* 0x0205e20000000c00 */
[----:B------:R-:W-:Y:S05]  /*7eb0*/  BRA `(.L_x_6325) ;  /* 0x0000002800487947 */ /* 0x000fea0003800000 */
.L_x_6312:
        /* <DEDUP_REMOVED lines=98> */
.L_x_6341:
[----:B------:R-:W-:Y:S05]  /*84e0*/  BSYNC B0 ;  /* 0x0000000000007941 */ /* 0x000fea0003800000 */
.L_x_6340:
[----:B-----5:R3:W-:Y:S04]  /*84f0*/  STS.64 [R116], R24 ;  /* 0x0000001874007388 */ /* 0x0207e80000000a00 */
[----:B------:R3:W-:Y:S02]  /*8500*/  STS.64 [R116+0x8], R26 ;  /* 0x0000081a74007388 */ /* 0x0007e40000000a00 */
.L_x_6339:
[----:B------:R-:W-:Y:S05]  /*8510*/  BSYNC B1 ;  /* 0x0000000000017941 */ /* 0x000fea0003800000 */
.L_x_6338:
        /* <DEDUP_REMOVED lines=92> */
.L_x_6345:
[----:B------:R-:W-:Y:S05]  /*8ae0*/  BSYNC B0 ;  /* 0x0000000000007941 */ /* 0x000fea0003800000 */
.L_x_6344:
[----:B-----5:R1:W-:Y:S02]  /*8af0*/  STS.128 [R116+0x1000], R24 ;  /* 0x0010001874007388 */ /* 0x0203e40000000c00 */
.L_x_6343:
[----:B------:R-:W-:Y:S05]  /*8b00*/  BSYNC B1 ;  /* 0x0000000000017941 */ /* 0x000fea0003800000 */
.L_x_6342:
        /* <DEDUP_REMOVED lines=90> */
.L_x_6347:
[----:B------:R-:W-:Y:S05]  /*90b0*/  BSYNC B0 ;  /* 0x0000000000007941 */ /* 0x000fea0003800000 */
.L_x_6346:
[----:B-----5:R3:W-:Y:S02]  /*90c0*/  STS.128 [R116+0x2000], R24 ;  /* 0x0020001874007388 */ /* 0x0207e40000000c00 */
.L_x_6337:
[----:B------:R-:W-:Y:S05]  /*90d0*/  BSYNC B2 ;  /* 0x0000000000027941 */ /* 0x000fea0003800000 */
.L_x_6336:
        /* <DEDUP_REMOVED lines=101> */
.L_x_6351:
[----:B------:R-:W-:Y:S05]  /*9730*/  BSYNC B0 ;  /* 0x0000000000007941 */ /* 0x000fea0003800000 */
.L_x_6350:
[----:B-----5:R1:W-:Y:S02]  /*9740*/  STS.128 [R116+0x800], R4 ;  /* 0x0008000474007388 */ /* 0x0203e40000000c00 */
.L_x_6349:
[----:B------:R-:W-:Y:S05]  /*9750*/  BSYNC B1 ;  /* 0x0000000000017941 */ /* 0x000fea0003800000 */
.L_x_6348:
        /* <DEDUP_REMOVED lines=96> */
.L_x_6355:
[----:B------:R-:W-:Y:S05]  /*9d60*/  BSYNC B0 ;  /* 0x0000000000007941 */ /* 0x000fea0003800000 */
.L_x_6354:
[----:B-----5:R1:W-:Y:S02]  /*9d70*/  STS.128 [R116+0x1800], R4 ;  /* 0x0018000474007388 */ /* 0x0203e40000000c00 */
.L_x_6353:
[----:B------:R-:W-:Y:S05]  /*9d80*/  BSYNC B1 ;  /* 0x0000000000017941 */ /* 0x000fea0003800000 */
.L_x_6352:
        /* <DEDUP_REMOVED lines=96> */
.L_x_6357:
[----:B------:R-:W-:Y:S05]  /*a390*/  BSYNC B0 ;  /* 0x0000000000007941 */ /* 0x000fea0003800000 */
.L_x_6356:
[----:B-----5:R1:W-:Y:S01]  /*a3a0*/  STS.128 [R116+0x2800], R4 ;  /* 0x0028000474007388 */ /* 0x0203e20000000c00 */
[----:B------:R-:W-:Y:S05]  /*a3b0*/  BRA `(.L_x_6325) ;  /* 0x0000000400087947 */ /* 0x000fea0003800000 */
.L_x_6311:
        /* <DEDUP_REMOVED lines=35> */
.L_x_6359:
[----:B------:R-:W-:Y:S05]  /*a5f0*/  BSYNC B0 ;  /* 0x0000000000007941 */ /* 0x000fea0003800000 */
.L_x_6358:
        /* <DEDUP_REMOVED lines=30> */
.L_x_6325:
[----:B------:R-:W-:Y:S05]  /*a7e0*/  BSYNC B3 ;  /* 0x0000000000037941 */ /* 0x000fea0003800000 */
.L_x_6310:
        /* <DEDUP_REMOVED lines=35> */
.L_x_6362:
[----:B------:R2:W-:Y:S02]  /*aa20*/  STS.128 [R116+0x5000], RZ ;  /* 0x005000ff74007388 */ /* 0x0005e40000000c00 */
.L_x_6361:
[----:B------:R-:W-:Y:S05]  /*aa30*/  BSYNC B0 ;  /* 0x0000000000007941 */ /* 0x000fea0003800000 */
.L_x_6360:
        /* <DEDUP_REMOVED lines=32> */
.L_x_6364:
[----:B------:R-:W-:Y:S05]  /*ac40*/  BSYNC B0 ;  /* 0x0000000000007941 */ /* 0x000fea0003800000 */
.L_x_6363:
        /* <DEDUP_REMOVED lines=12> */
[----:B------:R-:W3:Y:S01]  /*ad10*/  LDG.E R0, desc[UR6][R4.64] ;  /* 0x0000000604007981 */ /* 0x000ee2000c1e1900 */
[----:B--2-4-:R-:W3:Y:S01]  /*ad20*/  MUFU.RCP R3, UR5 ;  /* 0x0000000500037d08 */ /* 0x014ee20008001000 */
        /* <DEDUP_REMOVED lines=40> */
.L_x_6367:
[----:B------:R2:W-:Y:S02]  /*afb0*/  STS.128 [R116+0x8000], RZ ;  /* 0x008000ff74007388 */ /* 0x0005e40000000c00 */
.L_x_6366:
[----:B------:R-:W-:Y:S05]  /*afc0*/  BSYNC B0 ;  /* 0x0000000000007941 */ /* 0x000fea0003800000 */
.L_x_6365:
        /* <DEDUP_REMOVED lines=35> */
.L_x_6370:
[----:B------:R1:W-:Y:S02]  /*b200*/  STS.128 [R116+0x8800], RZ ;  /* 0x008800ff74007388 */ /* 0x0003e40000000c00 */
.L_x_6369:
[----:B------:R-:W-:Y:S05]  /*b210*/  BSYNC B0 ;  /* 0x0000000000007941 */ /* 0x000fea0003800000 */
.L_x_6368:
[----:B----4-:R-:W-:Y:S01]  /*b220*/  LOP3.LUT R2, R68, 0x7fffffe, RZ, 0xc0, !PT ;  /* 0x07fffffe44027812 */ /* 0x010fe200078ec0ff */
        /* <DEDUP_REMOVED lines=8> */
[----:B------:R-:W-:Y:S01]  /*b2b0*/  IMAD R60, R54, 0x10, R60 ;  /* 0x00000010363c7824 */ /* 0x000fe200078e023c */
        /* <DEDUP_REMOVED lines=9> */
[----:B------:R-:W-:Y:S01]  /*b350*/  ULDC.64 UR14, c[0x0][0x398] ;  /* 0x0000e600000e7ab9 */ /* 0x000fe20000000a00 */
[----:B------:R-:W-:Y:S01]  /*b360*/  LOP3.LUT R9, R8, 0x8, R3, 0xf8, !PT ;  /* 0x0000000808097812 */ /* 0x000fe200078ef803 */
[----:B------:R-:W0:Y:S01]  /*b370*/  LDGDEPBAR ;  /* 0x00000000000079af */ /* 0x000e220000000000 */
[----:B------:R-:W-:Y:S01]  /*b380*/  SHF.R.U32.HI R8, RZ, 0x3, R8 ;  /* 0x00000003ff087819 */ /* 0x000fe20000011608 */
[--C-:B------:R-:W-:Y:S01]  /*b390*/  IMAD R3, R54, 0x200, R7.reuse ;  /* 0x0000020036037824 */ /* 0x100fe200078e0207 */
[----:B------:R-:W-:Y:S01]  /*b3a0*/  LOP3.LUT R6, R65, R6, RZ, 0x3c, !PT ;  /* 0x0000000641067212 */ /* 0x000fe200078e3cff */
[C---:B------:R-:W-:Y:S01]  /*b3b0*/  IMAD R110, R2.reuse, 0x20, R7 ;  /* 0x00000020026e7824 */ /* 0x040fe200078e0207 */
[----:B------:R-:W-:Y:S01]  /*b3c0*/  LOP3.LUT R5, R9, R8, RZ, 0x3c, !PT ;  /* 0x0000000809057212 */ /* 0x000fe200078e3cff */
[----:B------:R-:W-:Y:S01]  /*b3d0*/  IMAD R8, R2, 0x20, R3 ;  /* 0x0000002002087824 */ /* 0x000fe200078e0203 */
[----:B------:R-:W-:Y:S01]  /*b3e0*/  LOP3.LUT P1, RZ, R61, 0x2, RZ, 0xc0, !PT ;  /* 0x000000023dff7812 */ /* 0x000fe2000782c0ff */
[----:B------:R-:W-:Y:S01]  /*b3f0*/  IMAD.U32 R112, R11, 0x20, R6 ;  /* 0x000000200b707824 */ /* 0x000fe200078e0006 */
[----:B------:R-:W-:Y:S01]  /*b400*/  IADD3 R6, R60, 0x1, R123 ;  /* 0x000000013c067810 */ /* 0x000fe20007ffe07b */
[----:B------:R-:W-:-:S02]  /*b410*/  IMAD.IADD R113, R5, 0x1, R8 ;  /* 0x0000000105717824 */ /* 0x000fc400078e0208 */
[----:B------:R-:W-:Y:S01]  /*b420*/  IMAD.MOV.U32 R3, RZ, RZ, 0x20 ;  /* 0x00000020ff037424 */ /* 0x000fe200078e00ff */
[----:B------:R-:W-:Y:S01]  /*b430*/  LEA R112, R112, UR4, 0x1 ;  /* 0x0000000470707c11 */ /* 0x000fe2000f8e08ff */
[----:B------:R-:W-:Y:S01]  /*b440*/  IMAD R2, R129, 0x40, R124 ;  /* 0x0000004081027824 */ /* 0x000fe200078e027c */
[----:B------:R-:W-:Y:S01]  /*b450*/  LEA R113, R113, UR4, 0x1 ;  /* 0x0000000471717c11 */ /* 0x000fe2000f8e08ff */
[----:B------:R-:W-:Y:S01]  /*b460*/  IMAD.IADD R110, R5, 0x1, R110 ;  /* 0x00000001056e7824 */ /* 0x000fe200078e026e */
[----:B------:R-:W-:Y:S01]  /*b470*/  SEL R3, R3, 0xffffffe0, !P1 ;  /* 0xffffffe003037807 */ /* 0x000fe20004800000 */
[----:B------:R-:W-:Y:S01]  /*b480*/  LDSM.16.M88.4 R20, [R112+0x3000] ;  /* 0x003000007014783b */ /* 0x000fe20000000200 */
[----:B------:R-:W-:Y:S01]  /*b490*/  IADD3 R6, R55, R6, -R115 ;  /* 0x0000000637067210 */ /* 0x000fe20007ffe873 */
[----:B------:R-:W-:Y:S02]  /*b4a0*/  IMAD R111, R4, 0x2, R113 ;  /* 0x00000002046f7824 */ /* 0x000fe400078e0271 */
[----:B------:R-:W4:Y:S01]  /*b4b0*/  LDSM.16.M88.4 R80, [R113] ;  /* 0x000000007150783b */ /* 0x000f220000000200 */
[----:B------:R-:W-:-:S02]  /*b4c0*/  IMAD.IADD R109, R112, 0x1, R3 ;  /* 0x00000001706d7824 */ /* 0x000fc400078e0203 */
[----:B------:R-:W-:Y:S01]  /*b4d0*/  VIADD R6, R6, UR14 ;  /* 0x0000000e06067c36 */ /* 0x000fe20008000000 */
[----:B------:R-:W-:Y:S01]  /*b4e0*/  LDSM.16.M88.4 R96, [R111] ;  /* 0x000000006f60783b */ /* 0x000fe20000000200 */
[C---:B-1----:R-:W-:Y:S02]  /*b4f0*/  VIADD R134, R2.reuse, 0x21 ;  /* 0x0000002102867836 */ /* 0x042fe40000000000 */
[----:B------:R-:W-:Y:S01]  /*b500*/  VIADD R128, R2, 0x28 ;  /* 0x0000002802807836 */ /* 0x000fe20000000000 */
[----:B------:R-:W-:Y:S04]  /*b510*/  LDSM.16.M88.4 R8, [R109+0x3000] ;  /* 0x003000006d08783b */ /* 0x000fe80000000200 */
[----:B------:R-:W1:Y:S04]  /*b520*/  LDSM.16.M88.4 R40, [R112+0x3400] ;  /* 0x003400007028783b */ /* 0x000e680000000200 */
[----:B------:R-:W-:Y:S04]  /*b530*/  LDSM.16.M88.4 R32, [R112+0x4000] ;  /* 0x004000007020783b */ /* 0x000fe80000000200 */
[----:B------:R-:W-:Y:S04]  /*b540*/  LDSM.16.M88.4 R76, [R113+0x1000] ;  /* 0x00100000714c783b */ /* 0x000fe80000000200 */
[----:B------:R-:W5:Y:S04]  /*b550*/  LDSM.16.M88.4 R56, [R112+0x3800] ;  /* 0x003800007038783b */ /* 0x000f680000000200 */
[----:B------:R-:W2:Y:S04]  /*b560*/  LDSM.16.M88.4 R36, [R112+0x3c00] ;  /* 0x003c00007024783b */ /* 0x000ea80000000200 */
[----:B------:R-:W3:Y:S04]  /*b570*/  LDSM.16.M88.4 R68, [R109+0x3400] ;  /* 0x003400006d44783b */ /* 0x000ee80000000200 */
[----:B------:R-:W-:Y:S01]  /*b580*/  LDSM.16.M88.4 R44, [R111+0x1000] ;  /* 0x001000006f2c783b */ /* 0x000fe20000000200 */
[C---:B----4-:R-:W-:Y:S03]  /*b590*/  HMMA.16816.F32.BF16 R24, R80.reuse, R20, RZ ;  /* 0x000000145018723c */ /* 0x050fe600000418ff */
[----:B------:R-:W-:Y:S04]  /*b5a0*/  LDSM.16.M88.4 R12, [R109+0x3800] ;  /* 0x003800006d0c783b */ /* 0x000fe80000000200 */
[----:B------:R-:W-:Y:S01]  /*b5b0*/  LDSM.16.M88.4 R28, [R112+0x4400] ;  /* 0x00440000701c783b */ /* 0x000fe20000000200 */
[C---:B------:R-:W-:Y:S03]  /*b5c0*/  HMMA.16816.F32.BF16 R20, R80.reuse, R22, RZ ;  /* 0x000000165014723c */ /* 0x040fe600000418ff */
[----:B------:R-:W-:Y:S03]  /*b5d0*/  LDSM.16.M88.4 R92, [R109+0x3c00] ;  /* 0x003c00006d5c783b */ /* 0x000fe60000000200 */
[C---:B-1----:R-:W-:Y:S01]  /*b5e0*/  HMMA.16816.F32.BF16 R16, R80.reuse, R40, RZ ;  /* 0x000000285010723c */ /* 0x042fe200000418ff */
[----:B------:R-:W-:Y:S04]  /*b5f0*/  LDSM.16.M88.4 R72, [R112+0x4800] ;  /* 0x004800007048783b */ /* 0x000fe80000000200 */
[----:B------:R-:W-:Y:S01]  /*b600*/  LDSM.16.M88.4 R100, [R109+0x4400] ;  /* 0x004400006d64783b */ /* 0x000fe20000000200 */
[----:B------:R-:W-:Y:S06]  /*b610*/  HMMA.16816.F32.BF16 R40, R80, R42, RZ ;  /* 0x0000002a5028723c */ /* 0x000fec00000418ff */
[C---:B------:R-:W-:Y:S06]  /*b620*/  HMMA.16816.F32.BF16 R24, R96.reuse, R8, R24 ;  /* 0x000000086018723c */ /* 0x040fec0000041818 */
[----:B------:R-:W-:Y:S01]  /*b630*/  HMMA.16816.F32.BF16 R20, R96, R10, R20 ;  /* 0x0000000a6014723c */ /* 0x000fe20000041814 */
[----:B------:R-:W1:Y:S05]  /*b640*/  LDSM.16.M88.4 R8, [R109+0x4000] ;  /* 0x004000006d08783b */ /* 0x000e6a0000000200 */
[C---:B-----5:R-:W-:Y:S06]  /*b650*/  HMMA.16816.F32.BF16 R64, R80.reuse, R56, RZ ;  /* 0x000000385040723c */ /* 0x060fec00000418ff */
[----:B------:R-:W-:Y:S06]  /*b660*/  HMMA.16816.F32.BF16 R56, R80, R58, RZ ;  /* 0x0000003a5038723c */ /* 0x000fec00000418ff */
[C---:B------:R-:W-:Y:S06]  /*b670*/  HMMA.16816.F32.BF16 R24, R76.reuse, R32, R24 ;  /* 0x000000204c18723c */ /* 0x040fec0000041818 */
[----:B------:R-:W-:Y:S01]  /*b680*/  HMMA.16816.F32.BF16 R20, R76, R34, R20 ;  /* 0x000000224c14723c */ /* 0x000fe20000041814 */
[----:B------:R-:W-:Y:S05]  /*b690*/  LDSM.16.M88.4 R32, [R112+0x5000] ;  /* 0x005000007020783b */ /* 0x000fea0000000200 */
[C---:B--2---:R-:W-:Y:S06]  /*b6a0*/  HMMA.16816.F32.BF16 R88, R80.reuse, R36, RZ ;  /* 0x000000245058723c */ /* 0x044fec00000418ff */
[----:B------:R-:W-:Y:S01]  /*b6b0*/  HMMA.16816.F32.BF16 R80, R80, R38, RZ ;  /* 0x000000265050723c */ /* 0x000fe200000418ff */
[----:B------:R-:W2:Y:S05]  /*b6c0*/  LDSM.16.M88.4 R36, [R113+0x2000] ;  /* 0x002000007124783b */ /* 0x000eaa0000000200 */
[----:B---3--:R-:W-:Y:S06]  /*b6d0*/  HMMA.16816.F32.BF16 R16, R96, R68, R16 ;  /* 0x000000446010723c */ /* 0x008fec0000041810 */
[C---:B-1----:R-:W-:Y:S06]  /*b6e0*/  HMMA.16816.F32.BF16 R24, R44.reuse, R8, R24 ;  /* 0x000000082c18723c */ /* 0x042fec0000041818 */
[----:B------:R-:W-:Y:S01]  /*b6f0*/  HMMA.16816.F32.BF16 R20, R44, R10, R20 ;  /* 0x0000000a2c14723c */ /* 0x000fe20000041814 */
[----:B------:R-:W-:Y:S05]  /*b700*/  LDSM.16.M88.4 R8, [R109+0x5000] ;  /* 0x005000006d08783b */ /* 0x000fea0000000200 */
[C---:B------:R-:W-:Y:S01]  /*b710*/  HMMA.16816.F32.BF16 R40, R96.reuse, R70, R40 ;  /* 0x000000466028723c */ /* 0x040fe20000041828 */
[----:B------:R-:W-:Y:S05]  /*b720*/  LDSM.16.M88.4 R68, [R112+0x4c00] ;  /* 0x004c00007044783b */ /* 0x000fea0000000200 */
[C---:B------:R-:W-:Y:S06]  /*b730*/  HMMA.16816.F32.BF16 R64, R96.reuse, R12, R64 ;  /* 0x0000000c6040723c */ /* 0x040fec0000041840 */
[----:B------:R-:W-:Y:S01]  /*b740*/  HMMA.16816.F32.BF16 R56, R96, R14, R56 ;  /* 0x0000000e6038723c */ /* 0x000fe20000041838 */
[----:B------:R-:W1:Y:S05]  /*b750*/  LDSM.16.M88.4 R12, [R111+0x2000] ;  /* 0x002000006f0c783b */ /* 0x000e6a0000000200 */
[----:B------:R-:W-:Y:S06]  /*b760*/  HMMA.16816.F32.BF16 R16, R76, R28, R16 ;  /* 0x0000001c4c10723c */ /* 0x000fec0000041810 */
[C---:B--2---:R-:W-:Y:S06]  /*b770*/  HMMA.16816.F32.BF16 R24, R36.reuse, R32, R24 ;  /* 0x000000202418723c */ /* 0x044fec0000041818 */
[----:B------:R-:W-:Y:S01]  /*b780*/  HMMA.16816.F32.BF16 R20, R36, R34, R20 ;  /* 0x000000222414723c */ /* 0x000fe20000041814 */
[----:B------:R-:W2:Y:S05]  /*b790*/  LDSM.16.M88.4 R32, [R109+0x4800] ;  /* 0x004800006d20783b */ /* 0x000eaa0000000200 */
[----:B------:R-:W-:Y:S01]  /*b7a0*/  HMMA.16816.F32.BF16 R40, R76, R30, R40 ;  /* 0x0000001e4c28723c */ /* 0x000fe20000041828 */
[----:B------:R-:W3:Y:S05]  /*b7b0*/  LDSM.16.M88.4 R28, [R112+0x5400] ;  /* 0x00540000701c783b */ /* 0x000eea0000000200 */
[----:B------:R-:W-:Y:S06]  /*b7c0*/  HMMA.16816.F32.BF16 R88, R96, R92, R88 ;  /* 0x0000005c6058723c */ /* 0x000fec0000041858 */
[----:B------:R-:W-:Y:S06]  /*b7d0*/  HMMA.16816.F32.BF16 R64, R76, R72, R64 ;  /* 0x000000484c40723c */ /* 0x000fec0000041840 */
[----:B------:R-:W-:Y:S06]  /*b7e0*/  HMMA.16816.F32.BF16 R16, R44, R100, R16 ;  /* 0x000000642c10723c */ /* 0x000fec0000041810 */
[----:B------:R-:W-:Y:S01]  /*b7f0*/  HMMA.16816.F32.BF16 R72, R76, R74, R56 ;  /* 0x0000004a4c48723c */ /* 0x000fe20000041838 */
[----:B------:R-:W-:Y:S01]  /*b800*/  LDSM.16.M88.4 R56, [R109+0x5400] ;  /* 0x005400006d38783b */ /* 0x000fe20000000200 */
[----:B------:R-:W-:-:S02]  /*b810*/  VIMNMX R100, R6, R55, PT ;  /* 0x0000003706647248 */ /* 0x000fc40003fe0100 */
[----:B------:R-:W-:Y:S01]  /*b820*/  VIADDMNMX R101, R6, 0x8, R55, PT ;  /* 0x0000000806657846 */ /* 0x000fe20003800137 */
[----:B------:R-:W-:Y:S01]  /*b830*/  VIADD R6, R2, 0x1 ;  /* 0x0000000102067836 */ /* 0x000fe20000000000 */
[C---:B-1----:R-:W-:Y:S04]  /*b840*/  HMMA.16816.F32.BF16 R24, R12.reuse, R8, R24 ;  /* 0x000000080c18723c */ /* 0x042fe80000041818 */
[C---:B------:R-:W-:Y:S02]  /*b850*/  ISETP.GE.AND P6, PT, R6.reuse, R100, PT ;  /* 0x000000640600720c */ /* 0x040fe40003fc6270 */
[----:B------:R-:W-:Y:S01]  /*b860*/  HMMA.16816.F32.BF16 R20, R12, R10, R20 ;  /* 0x0000000a0c14723c */ /* 0x000fe20000041814 */
[----:B------:R-:W1:Y:S01]  /*b870*/  LDSM.16.M88.4 R8, [R109+0x4c00] ;  /* 0x004c00006d08783b */ /* 0x000e620000000200 */
[----:B------:R-:W-:-:S02]  /*b880*/  ISETP.GE.AND P2, PT, R6, R101, PT ;  /* 0x000000650600720c */ /* 0x000fc40003f46270 */
[----:B------:R-:W-:Y:S02]  /*b890*/  I2FP.F32.S32 R6, R6 ;  /* 0x0000000600067245 */ /* 0x000fe40000201400 */
[----:B------:R-:W-:Y:S06]  /*b8a0*/  HMMA.16816.F32.BF16 R80, R96, R94, R80 ;  /* 0x0000005e6050723c */ /* 0x000fec0000041850 */
[----:B------:R-:W-:Y:S06]  /*b8b0*/  HMMA.16816.F32.BF16 R40, R44, R102, R40 ;  /* 0x000000662c28723c */ /* 0x000fec0000041828 */
[----:B------:R-:W-:Y:S01]  /*b8c0*/  HMMA.16816.F32.BF16 R92, R76, R68, R88 ;  /* 0x000000444c5c723c */ /* 0x000fe20000041858 */
[----:B------:R-:W4:Y:S01]  /*b8d0*/  LDSM.16.M88.4 R88, [R112+0x5800] ;  /* 0x005800007058783b */ /* 0x000f220000000200 */
[----:B------:R-:W-:Y:S01]  /*b8e0*/  FMUL.FTZ R3, R25, UR15 ;  /* 0x0000000f19037c20 */ /* 0x000fe20008410000 */
[----:B------:R-:W-:Y:S01]  /*b8f0*/  FMUL.FTZ R25, R27, UR15 ;  /* 0x0000000f1b197c20 */ /* 0x000fe20008410000 */
[----:B------:R-:W-:Y:S01]  /*b900*/  FMUL.FTZ R24, R24, UR15 ;  /* 0x0000000f18187c20 */ /* 0x000fe20008410000 */
[----:B------:R-:W-:Y:S01]  /*b910*/  FMUL.FTZ R26, R26, UR15 ;  /* 0x0000000f1a1a7c20 */ /* 0x000fe20008410000 */
[----:B--2---:R-:W-:Y:S01]  /*b920*/  HMMA.16816.F32.BF16 R64, R44, R32, R64 ;  /* 0x000000202c40723c */ /* 0x004fe20000041840 */
[----:B------:R-:W-:Y:S01]  /*b930*/  FMUL.FTZ R20, R20, UR15 ;  /* 0x0000000f14147c20 */ /* 0x000fe20008410000 */
[----:B------:R-:W-:Y:S01]  /*b940*/  FMUL.FTZ R21, R21, UR15 ;  /* 0x0000000f15157c20 */ /* 0x000fe20008410000 */
[----:B------:R-:W-:Y:S01]  /*b950*/  FMUL.FTZ R53, R23, UR15 ;  /* 0x0000000f17357c20 */ /* 0x000fe20008410000 */
[----:B------:R-:W2:Y:S02]  /*b960*/  MUFU.TANH R3, R3 ;  /* 0x0000000300037308 */ /* 0x000ea40000002400 */
[----:B---3--:R-:W-:Y:S06]  /*b970*/  HMMA.16816.F32.BF16 R16, R36, R28, R16 ;  /* 0x0000001c2410723c */ /* 0x008fec0000041810 */
[----:B------:R-:W-:Y:S01]  /*b980*/  HMMA.16816.F32.BF16 R72, R44, R34, R72 ;  /* 0x000000222c48723c */ /* 0x000fe20000041848 */
[----:B------:R-:W3:Y:S01]  /*b990*/  LDSM.16.M88.4 R32, [R112+0x5c00] ;  /* 0x005c00007020783b */ /* 0x000ee20000000200 */
[----:B------:R-:W-:Y:S04]  /*b9a0*/  MUFU.TANH R27, R20 ;  /* 0x00000014001b7308 */ /* 0x000fe80000002400 */
[----:B------:R-:W-:Y:S01]  /*b9b0*/  HMMA.16816.F32.BF16 R40, R36, R30, R40 ;  /* 0x0000001e2428723c */ /* 0x000fe20000041828 */
[----:B------:R-:W5:Y:S01]  /*b9c0*/  LDSM.16.M88.4 R28, [R109+0x5800] ;  /* 0x005800006d1c783b */ /* 0x000f620000000200 */
[----:B--2---:R-:W-:-:S02]  /*b9d0*/  FFMA.FTZ R3, R0, R6, R3 ;  /* 0x0000000600037223 */ /* 0x004fc40000010003 */
[----:B------:R2:W-:Y:S02]  /*b9e0*/  MUFU.TANH R49, R21 ;  /* 0x0000001500317308 */ /* 0x0005e40000002400 */
[----:B------:R-:W-:Y:S06]  /*b9f0*/  HMMA.16816.F32.BF16 R80, R76, R70, R80 ;  /* 0x000000464c50723c */ /* 0x000fec0000041850 */
[----:B-1----:R-:W-:Y:S01]  /*ba00*/  HMMA.16816.F32.BF16 R92, R44, R8, R92 ;  /* 0x000000082c5c723c */ /* 0x002fe2000004185c */
[----:B------:R-:W1:Y:S05]  /*ba10*/  MUFU.TANH R25, R25 ;  /* 0x0000001900197308 */ /* 0x000e6a0000002400 */
[----:B----4-:R-:W-:Y:S01]  /*ba20*/  HMMA.16816.F32.BF16 R64, R36, R88, R64 ;  /* 0x000000582440723c */ /* 0x010fe20000041840 */
[----:B------:R-:W-:Y:S01]  /*ba30*/  FMUL.FTZ R9, R22, UR15 ;  /* 0x0000000f16097c20 */ /* 0x000fe20008410000 */
[----:B------:R-:W-:Y:S01]  /*ba40*/  VIADD R8, R2, 0x19 ;  /* 0x0000001902087836 */ /* 0x000fe20000000000 */
[----:B--2---:R-:W2:Y:S01]  /*ba50*/  LDSM.16.M88.4 R20, [R109+0x5c00] ;  /* 0x005c00006d14783b */ /* 0x004ea20000000200 */
[----:B------:R-:W-:Y:S01]  /*ba60*/  MUFU.TANH R53, R53 ;  /* 0x0000003500357308 */ /* 0x000fe20000002400 */
[----:B------:R-:W-:-:S04]  /*ba70*/  DEPBAR.LE SB0, 0x0 ;  /* 0x000080000000791a */ /* 0x000fc80000000000 */
[----:B------:R-:W-:Y:S03]  /*ba80*/  HMMA.16816.F32.BF16 R16, R12, R56, R16 ;  /* 0x000000380c10723c */ /* 0x000fe60000041810 */
[----:B------:R-:W4:Y:S01]  /*ba90*/  MUFU.TANH R9, R9 ;  /* 0x0000000900097308 */ /* 0x000f220000002400 */
[----:B-1----:R-:W-:Y:S01]  /*baa0*/  FFMA.FTZ R25, R0, R6, R25 ;  /* 0x0000000600197223 */ /* 0x002fe20000010019 */
[C---:B------:R-:W-:Y:S01]  /*bab0*/  VIADD R6, R2.reuse, 0x10 ;  /* 0x0000001002067836 */ /* 0x040fe20000000000 */
[----:B------:R-:W-:Y:S06]  /*bac0*/  HMMA.16816.F32.BF16 R72, R36, R90, R72 ;  /* 0x0000005a2448723c */ /* 0x000fec0000041848 */
[----:B------:R-:W-:Y:S06]  /*bad0*/  HMMA.16816.F32.BF16 R40, R12, R58, R40 ;  /* 0x0000003a0c28723c */ /* 0x000fec0000041828 */
[----:B------:R-:W-:Y:S06]  /*bae0*/  HMMA.16816.F32.BF16 R80, R44, R10, R80 ;  /* 0x0000000a2c50723c */ /* 0x000fec0000041850 */
[----:B---3--:R-:W-:Y:S01]  /*baf0*/  HMMA.16816.F32.BF16 R92, R36, R32, R92 ;  /* 0x00000020245c723c */ /* 0x008fe2000004185c */
[----:B------:R-:W-:-:S02]  /*bb00*/  VIADD R10, R2, 0x8 ;  /* 0x00000008020a7836 */ /* 0x000fc40000000000 */
[----:B------:R-:W-:Y:S01]  /*bb10*/  FMUL.FTZ R16, R16, UR15 ;  /* 0x0000000f10107c20 */ /* 0x000fe20008410000 */
[----:B------:R-:W-:Y:S01]  /*bb20*/  FMUL.FTZ R18, R18, UR15 ;  /* 0x0000000f12127c20 */ /* 0x000fe20008410000 */
[----:B------:R-:W-:Y:S01]  /*bb30*/  FMUL.FTZ R17, R17, UR15 ;  /* 0x0000000f11117c20 */ /* 0x000fe20008410000 */
[----:B------:R-:W-:Y:S01]  /*bb40*/  FMUL.FTZ R19, R19, UR15 ;  /* 0x0000000f13137c20 */ /* 0x000fe20008410000 */
[C---:B------:R-:W-:Y:S01]  /*bb50*/  ISETP.GE.AND P5, PT, R10.reuse, R100, PT ;  /* 0x000000640a00720c */ /* 0x040fe20003fa6270 */
[C---:B-----5:R-:W-:Y:S01]  /*bb60*/  HMMA.16816.F32.BF16 R64, R12.reuse, R28, R64 ;  /* 0x0000001c0c40723c */ /* 0x060fe20000041840 */
[----:B------:R-:W-:Y:S01]  /*bb70*/  ISETP.GE.AND P1, PT, R10, R101, PT ;  /* 0x000000650a00720c */ /* 0x000fe20003f26270 */
[----:B------:R1:W3:Y:S01]  /*bb80*/  MUFU.TANH R57, R16 ;  /* 0x0000001000397308 */ /* 0x0002e20000002400 */
[----:B------:R-:W-:Y:S01]  /*bb90*/  I2FP.F32.S32 R10, R10 ;  /* 0x0000000a000a7245 */ /* 0x000fe20000201400 */
[----:B------:R-:W-:Y:S02]  /*bba0*/  FMUL.FTZ R33, R42, UR15 ;  /* 0x0000000f2a217c20 */ /* 0x000fe40008410000 */
[----:B------:R-:W-:Y:S01]  /*bbb0*/  HMMA.16816.F32.BF16 R72, R12, R30, R72 ;  /* 0x0000001e0c48723c */ /* 0x000fe20000041848 */
[----:B------:R-:W-:-:S02]  /*bbc0*/  VIADD R28, R2, 0x9 ;  /* 0x00000009021c7836 */ /* 0x000fc40000000000 */
[CC--:B------:R-:W-:Y:S01]  /*bbd0*/  FFMA.FTZ R7, R0.reuse, R10.reuse, R27 ;  /* 0x0000000a00077223 */ /* 0x0c0fe2000001001b */
[----:B----4-:R-:W-:Y:S01]  /*bbe0*/  FFMA.FTZ R10, R0, R10, R9 ;  /* 0x0000000a000a7223 */ /* 0x010fe20000010009 */
[----:B------:R-:W4:Y:S01]  /*bbf0*/  MUFU.TANH R11, R18 ;  /* 0x00000012000b7308 */ /* 0x000f220000002400 */
[----:B------:R-:W-:Y:S01]  /*bc00*/  FSEL R9, R3, -INF , !P6 ;  /* 0xff80000003097808 */ /* 0x000fe20007000000 */
[----:B------:R-:W-:Y:S01]  /*bc10*/  FMUL.FTZ R40, R40, UR15 ;  /* 0x0000000f28287c20 */ /* 0x000fe20008410000 */
[----:B------:R-:W-:Y:S01]  /*bc20*/  FSEL R30, R25, -INF , !P2 ;  /* 0xff800000191e7808 */ /* 0x000fe20005000000 */
[----:B------:R-:W-:Y:S01]  /*bc30*/  HMMA.16816.F32.BF16 R80, R36, R34, R80 ;  /* 0x000000222450723c */ /* 0x000fe20000041850 */
[C---:B------:R-:W-:Y:S01]  /*bc40*/  ISETP.GE.AND P6, PT, R28.reuse, R100, PT ;  /* 0x000000641c00720c */ /* 0x040fe20003fc6270 */
[----:B------:R-:W-:Y:S01]  /*bc50*/  FMUL.FTZ R31, R41, UR15 ;  /* 0x0000000f291f7c20 */ /* 0x000fe20008410000 */
[-C--:B------:R-:W-:Y:S01]  /*bc60*/  ISETP.GE.AND P2, PT, R28, R101.reuse, PT ;  /* 0x000000651c00720c */ /* 0x080fe20003f46270 */
[----:B------:R-:W5:Y:S01]  /*bc70*/  MUFU.TANH R17, R17 ;  /* 0x0000001100117308 */ /* 0x000f620000002400 */
[----:B------:R-:W-:Y:S01]  /*bc80*/  I2FP.F32.S32 R28, R28 ;  /* 0x0000001c001c7245 */ /* 0x000fe20000201400 */
[----:B-1----:R-:W-:Y:S01]  /*bc90*/  VIADD R16, R2, 0x11 ;  /* 0x0000001102107836 */ /* 0x002fe20000000000 */
[----:B------:R-:W-:Y:S01]  /*bca0*/  FSEL R7, R7, -INF , !P5 ;  /* 0xff80000007077808 */ /* 0x000fe20006800000 */
[----:B------:R-:W-:Y:S01]  /*bcb0*/  FMUL.FTZ R35, R43, UR15 ;  /* 0x0000000f2b237c20 */ /* 0x000fe20008410000 */
[----:B------:R-:W-:Y:S01]  /*bcc0*/  FSEL R10, R10, -INF , !P1 ;  /* 0xff8000000a0a7808 */ /* 0x000fe20004800000 */
[CC--:B------:R-:W-:Y:S01]  /*bcd0*/  FFMA.FTZ R25, R0.reuse, R28.reuse, R49 ;  /* 0x0000001c00197223 */ /* 0x0c0fe20000010031 */
[----:B------:R-:W-:Y:S01]  /*bce0*/  FFMA.FTZ R28, R0, R28, R53 ;  /* 0x0000001c001c7223 */ /* 0x000fe20000010035 */
[----:B------:R-:W1:Y:S01]  /*bcf0*/  MUFU.TANH R19, R19 ;  /* 0x0000001300137308 */ /* 0x000e620000002400 */
[C---:B------:R-:W-:Y:S01]  /*bd00*/  ISETP.GE.AND P5, PT, R6.reuse, R100, PT ;  /* 0x000000640600720c */ /* 0x040fe20003fa6270 */
[C---:B--2---:R-:W-:Y:S01]  /*bd10*/  HMMA.16816.F32.BF16 R92, R12.reuse, R20, R92 ;  /* 0x000000140c5c723c */ /* 0x044fe2000004185c */
[-C--:B------:R-:W-:Y:S01]  /*bd20*/  ISETP.GE.AND P1, PT, R6, R101.reuse, PT ;  /* 0x000000650600720c */ /* 0x080fe20003f26270 */
[----:B------:R-:W-:Y:S01]  /*bd30*/  FMUL.FTZ R39, R64, UR15 ;  /* 0x0000000f40277c20 */ /* 0x000fe20008410000 */
[----:B------:R-:W-:Y:S01]  /*bd40*/  I2FP.F32.S32 R6, R6 ;  /* 0x0000000600067245 */ /* 0x000fe20000201400 */
[----:B------:R-:W-:Y:S01]  /*bd50*/  FMUL.FTZ R43, R66, UR15 ;  /* 0x0000000f422b7c20 */ /* 0x000fe20008410000 */
[----:B------:R-:W-:Y:S01]  /*bd60*/  FSEL R25, R25, -INF , !P6 ;  /* 0xff80000019197808 */ /* 0x000fe20007000000 */
[----:B------:R-:W2:Y:S01]  /*bd70*/  MUFU.TANH R29, R40 ;  /* 0x00000028001d7308 */ /* 0x000ea20000002400 */
[----:B------:R-:W-:Y:S01]  /*bd80*/  FSEL R28, R28, -INF , !P2 ;  /* 0xff8000001c1c7808 */ /* 0x000fe20005000000 */
[----:B---3--:R-:W-:Y:S01]  /*bd90*/  FFMA.FTZ R21, R0, R6, R57 ;  /* 0x0000000600157223 */ /* 0x008fe20000010039 */
[----:B------:R-:W-:Y:S01]  /*bda0*/  ISETP.GE.AND P6, PT, R16, R100, PT ;  /* 0x000000641000720c */ /* 0x000fe20003fc6270 */
[----:B----4-:R-:W-:Y:S01]  /*bdb0*/  FFMA.FTZ R11, R0, R6, R11 ;  /* 0x00000006000b7223 */ /* 0x010fe2000001000b */
[-C--:B------:R-:W-:Y:S01]  /*bdc0*/  ISETP.GE.AND P2, PT, R16, R101.reuse, PT ;  /* 0x000000651000720c */ /* 0x080fe20003f46270 */
[----:B------:R-:W-:Y:S01]  /*bdd0*/  VIADD R6, R2, 0x18 ;  /* 0x0000001802067836 */ /* 0x000fe20000000000 */
[----:B------:R-:W-:Y:S01]  /*bde0*/  I2FP.F32.S32 R16, R16 ;  /* 0x0000001000107245 */ /* 0x000fe20000201400 */
[----:B------:R-:W3:Y:S01]  /*bdf0*/  MUFU.TANH R33, R33 ;  /* 0x0000002100217308 */ /* 0x000ee20000002400 */
[----:B------:R-:W-:Y:S01]  /*be00*/  FSEL R21, R21, -INF , !P5 ;  /* 0xff80000015157808 */ /* 0x000fe20006800000 */
[----:B------:R-:W-:Y:S01]  /*be10*/  FMUL.FTZ R37, R65, UR15 ;  /* 0x0000000f41257c20 */ /* 0x000fe20008410000 */
[----:B------:R-:W-:Y:S01]  /*be20*/  FSEL R18, R11, -INF , !P1 ;  /* 0xff8000000b127808 */ /* 0x000fe20004800000 */
[----:B-----5:R-:W-:Y:S01]  /*be30*/  FFMA.FTZ R17, R0, R16, R17 ;  /* 0x0000001000117223 */ /* 0x020fe20000010011 */
[----:B------:R-:W-:Y:S01]  /*be40*/  ISETP.GE.AND P5, PT, R6, R100, PT ;  /* 0x000000640600720c */ /* 0x000fe20003fa6270 */
[----:B-1----:R-:W-:Y:S01]  /*be50*/  FFMA.FTZ R16, R0, R16, R19 ;  /* 0x0000001000107223 */ /* 0x002fe20000010013 */
[-C--:B------:R-:W-:Y:S01]  /*be60*/  ISETP.GE.AND P1, PT, R6, R101.reuse, PT ;  /* 0x000000650600720c */ /* 0x080fe20003f26270 */
[----:B------:R-:W1:Y:S01]  /*be70*/  MUFU.TANH R31, R31 ;  /* 0x0000001f001f7308 */ /* 0x000e620000002400 */
[----:B------:R-:W-:Y:S01]  /*be80*/  I2FP.F32.S32 R6, R6 ;  /* 0x0000000600067245 */ /* 0x000fe20000201400 */
[----:B------:R-:W-:Y:S01]  /*be90*/  FMUL.FTZ R67, R67, UR15 ;  /* 0x0000000f43437c20 */ /* 0x000fe20008410000 */
[----:B------:R-:W-:Y:S01]  /*bea0*/  FSEL R17, R17, -INF , !P6 ;  /* 0xff80000011117808 */ /* 0x000fe20007000000 */
[----:B------:R-:W-:Y:S01]  /*beb0*/  FMUL.FTZ R41, R72, UR15 ;  /* 0x0000000f48297c20 */ /* 0x000fe20008410000 */
[----:B------:R-:W-:Y:S01]  /*bec0*/  FSEL R16, R16, -INF , !P2 ;  /* 0xff80000010107808 */ /* 0x000fe20005000000 */
[----:B--2---:R-:W-:Y:S01]  /*bed0*/  FFMA.FTZ R11, R0, R6, R29 ;  /* 0x00000006000b7223 */ /* 0x004fe2000001001d */
[C---:B------:R-:W-:Y:S01]  /*bee0*/  ISETP.GE.AND P6, PT, R8.reuse, R100, PT ;  /* 0x000000640800720c */ /* 0x040fe20003fc6270 */
[----:B------:R-:W2:Y:S01]  /*bef0*/  MUFU.TANH R35, R35 ;  /* 0x0000002300237308 */ /* 0x000ea20000002400 */
[-C--:B------:R-:W-:Y:S01]  /*bf00*/  ISETP.GE.AND P2, PT, R8, R101.reuse, PT ;  /* 0x000000650800720c */ /* 0x080fe20003f46270 */
[----:B---3--:R-:W-:Y:S01]  /*bf10*/  FFMA.FTZ R6, R0, R6, R33 ;  /* 0x0000000600067223 */ /* 0x008fe20000010021 */
[----:B------:R-:W-:Y:S01]  /*bf20*/  I2FP.F32.S32 R8, R8 ;  /* 0x0000000800087245 */ /* 0x000fe20000201400 */
[----:B------:R-:W-:Y:S01]  /*bf30*/  VIADD R20, R2, 0x20 ;  /* 0x0000002002147836 */ /* 0x000fe20000000000 */
[----:B------:R-:W-:Y:S01]  /*bf40*/  HMMA.16816.F32.BF16 R80, R12, R22, R80 ;  /* 0x000000160c50723c */ /* 0x000fe20000041850 */
[----:B------:R-:W-:Y:S01]  /*bf50*/  FMUL.FTZ R74, R74, UR15 ;  /* 0x0000000f4a4a7c20 */ /* 0x000fe20008410000 */
[----:B------:R-:W-:Y:S01]  /*bf60*/  FSEL R11, R11, -INF , !P5 ;  /* 0xff8000000b0b7808 */ /* 0x000fe20006800000 */
[----:B------:R-:W3:Y:S01]  /*bf70*/  MUFU.TANH R39, R39 ;  /* 0x0000002700277308 */ /* 0x000ee20000002400 */
[----:B------:R-:W-:Y:S01]  /*bf80*/  FSEL R6, R6, -INF , !P1 ;  /* 0xff80000006067808 */ /* 0x000fe20004800000 */
[----:B------:R-:W-:Y:S01]  /*bf90*/  FMUL.FTZ R73, R73, UR15 ;  /* 0x0000000f49497c20 */ /* 0x000fe20008410000 */
[----:B------:R-:W-:Y:S01]  /*bfa0*/  ISETP.GE.AND P5, PT, R20, R100, PT ;  /* 0x000000641400720c */ /* 0x000fe20003fa6270 */
[----:B-1----:R-:W-:Y:S01]  /*bfb0*/  FFMA.FTZ R13, R0, R8, R31 ;  /* 0x00000008000d7223 */ /* 0x002fe2000001001f */
[-C--:B------:R-:W-:Y:S01]  /*bfc0*/  ISETP.GE.AND P1, PT, R20, R101.reuse, PT ;  /* 0x000000651400720c */ /* 0x080fe20003f26270 */
[----:B------:R-:W-:Y:S01]  /*bfd0*/  FMUL.FTZ R23, R92, UR15 ;  /* 0x0000000f5c177c20 */ /* 0x000fe20008410000 */
[----:B------:R-:W-:Y:S01]  /*bfe0*/  I2FP.F32.S32 R20, R20 ;  /* 0x0000001400147245 */ /* 0x000fe20000201400 */
[----:B------:R-:W1:Y:S01]  /*bff0*/  MUFU.TANH R43, R43 ;  /* 0x0000002b002b7308 */ /* 0x000e620000002400 */
[----:B--2---:R-:W-:Y:S01]  /*c000*/  FFMA.FTZ R8, R0, R8, R35 ;  /* 0x0000000800087223 */ /* 0x004fe20000010023 */
[----:B------:R-:W-:Y:S01]  /*c010*/  FSEL R13, R13, -INF , !P6 ;  /* 0xff8000000d0d7808 */ /* 0x000fe20007000000 */
[----:B------:R-:W-:Y:S01]  /*c020*/  FMUL.FTZ R31, R94, UR15 ;  /* 0x0000000f5e1f7c20 */ /* 0x000fe20008410000 */
[----:B------:R-:W-:Y:S01]  /*c030*/  ISETP.GE.AND P6, PT, R134, R100, PT ;  /* 0x000000648600720c */ /* 0x000fe20003fc6270 */
[----:B------:R-:W-:Y:S01]  /*c040*/  FMUL.FTZ R75, R75, UR15 ;  /* 0x0000000f4b4b7c20 */ /* 0x000fe20008410000 */
[----:B------:R-:W-:Y:S01]  /*c050*/  FSEL R8, R8, -INF , !P2 ;  /* 0xff80000008087808 */ /* 0x000fe20005000000 */
[----:B------:R-:W-:Y:S01]  /*c060*/  VIADD R14, R2, 0x29 ;  /* 0x00000029020e7836 */ /* 0x000fe20000000000 */
[----:B------:R-:W2:Y:S01]  /*c070*/  MUFU.TANH R37, R37 ;  /* 0x0000002500257308 */ /* 0x000ea20000002400 */
[----:B---3--:R-:W-:Y:S01]  /*c080*/  FFMA.FTZ R39, R0, R20, R39 ;  /* 0x0000001400277223 */ /* 0x008fe20000010027 */
[----:B------:R-:W-:Y:S01]  /*c090*/  ISETP.GE.AND P2, PT, R134, R101, PT ;  /* 0x000000658600720c */ /* 0x000fe20003f46270 */
[----:B------:R-:W-:Y:S01]  /*c0a0*/  FMUL.FTZ R15, R93, UR15 ;  /* 0x0000000f5d0f7c20 */ /* 0x000fe20008410000 */
[----:B------:R-:W-:Y:S01]  /*c0b0*/  I2FP.F32.S32 R134, R134 ;  /* 0x0000008600867245 */ /* 0x000fe20000201400 */
[----:B------:R-:W-:Y:S01]  /*c0c0*/  VIADD R12, R2, 0x30 ;  /* 0x00000030020c7836 */ /* 0x000fe20000000000 */
[----:B------:R-:W-:Y:S01]  /*c0d0*/  FSEL R105, R39, -INF , !P5 ;  /* 0xff80000027697808 */ /* 0x000fe20006800000 */
[----:B------:R-:W-:Y:S01]  /*c0e0*/  FMUL.FTZ R82, R82, UR15 ;  /* 0x0000000f52527c20 */ /* 0x000fe20008410000 */
[----:B------:R-:W3:Y:S01]  /*c0f0*/  MUFU.TANH R27, R67 ;  /* 0x00000043001b7308 */ /* 0x000ee20000002400 */
[----:B-1----:R-:W-:Y:S01]  /*c100*/  FFMA.FTZ R43, R0, R20, R43 ;  /* 0x00000014002b7223 */ /* 0x002fe2000001002b */
[----:B------:R-:W-:Y:S01]  /*c110*/  ISETP.GE.AND P5, PT, R128, R100, PT ;  /* 0x000000648000720c */ /* 0x000fe20003fa6270 */
[----:B------:R-:W-:Y:S01]  /*c120*/  FMUL.FTZ R95, R95, UR15 ;  /* 0x0000000f5f5f7c20 */ /* 0x000fe20008410000 */
[----:B------:R-:W-:Y:S01]  /*c130*/  FMUL.FTZ R81, R81, UR15 ;  /* 0x0000000f51517c20 */ /* 0x000fe20008410000 */
[----:B------:R-:W-:Y:S01]  /*c140*/  FMUL.FTZ R83, R83, UR15 ;  /* 0x0000000f53537c20 */ /* 0x000fe20008410000 */
[----:B------:R-:W-:-:S02]  /*c150*/  FSEL R136, R43, -INF , !P1 ;  /* 0xff8000002b887808 */ /* 0x000fc40004800000 */
[----:B------:R-:W1:Y:S01]  /*c160*/  MUFU.TANH R41, R41 ;  /* 0x0000002900297308 */ /* 0x000e620000002400 */
[----:B------:R-:W-:Y:S01]  /*c170*/  ISETP.GE.AND P1, PT, R128, R101, PT ;  /* 0x000000658000720c */ /* 0x000fe20003f26270 */
[----:B--2---:R-:W-:Y:S01]  /*c180*/  FFMA.FTZ R37, R0, R134, R37 ;  /* 0x0000008600257223 */ /* 0x004fe20000010025 */
[----:B------:R-:W-:-:S04]  /*c190*/  I2FP.F32.S32 R128, R128 ;  /* 0x0000008000807245 */ /* 0x000fc80000201400 */
[----:B------:R-:W-:Y:S01]  /*c1a0*/  FSEL R133, R37, -INF , !P6 ;  /* 0xff80000025857808 */ /* 0x000fe20007000000 */
[----:B------:R-:W2:Y:S01]  /*c1b0*/  MUFU.TANH R29, R74 ;  /* 0x0000004a001d7308 */ /* 0x000ea20000002400 */
[----:B---3--:R-:W-:Y:S01]  /*c1c0*/  FFMA.FTZ R134, R0, R134, R27 ;  /* 0x0000008600867223 */ /* 0x008fe2000001001b */
[----:B------:R-:W-:-:S04]  /*c1d0*/  ISETP.GE.AND P6, PT, R14, R100, PT ;  /* 0x000000640e00720c */ /* 0x000fc80003fc6270 */
[----:B------:R-:W-:Y:S02]  /*c1e0*/  FSEL R134, R134, -INF , !P2 ;  /* 0xff80000086867808 */ /* 0x000fe40005000000 */
[----:B------:R-:W3:Y:S01]  /*c1f0*/  MUFU.TANH R3, R73 ;  /* 0x0000004900037308 */ /* 0x000ee20000002400 */
[----:B-1----:R-:W-:Y:S01]  /*c200*/  FFMA.FTZ R41, R0, R128, R41 ;  /* 0x0000008000297223 */ /* 0x002fe20000010029 */
[----:B------:R-:W-:Y:S02]  /*c210*/  ISETP.GE.AND P2, PT, R14, R101, PT ;  /* 0x000000650e00720c */ /* 0x000fe40003f46270 */
[----:B------:R-:W-:Y:S02]  /*c220*/  I2FP.F32.S32 R14, R14 ;  /* 0x0000000e000e7245 */ /* 0x000fe40000201400 */
[----:B------:R-:W-:Y:S02]  /*c230*/  FSEL R107, R41, -INF , !P5 ;  /* 0xff800000296b7808 */ /* 0x000fe40006800000 */
[----:B------:R-:W1:Y:S01]  /*c240*/  MUFU.TANH R19, R75 ;  /* 0x0000004b00137308 */ /* 0x000e620000002400 */
[----:B--2---:R-:W-:Y:S01]  /*c250*/  FFMA.FTZ R128, R0, R128, R29 ;  /* 0x0000008000807223 */ /* 0x004fe2000001001d */
[----:B------:R-:W-:Y:S01]  /*c260*/  FMUL.FTZ R29, R80, UR15 ;  /* 0x0000000f501d7c20 */ /* 0x000fe20008410000 */
[----:B------:R-:W-:-:S03]  /*c270*/  ISETP.GE.AND P5, PT, R12, R100, PT ;  /* 0x000000640c00720c */ /* 0x000fc60003fa6270 */
[----:B------:R-:W-:Y:S02]  /*c280*/  FSEL R128, R128, -INF , !P1 ;  /* 0xff80000080807808 */ /* 0x000fe40004800000 */
[----:B------:R-:W2:Y:S01]  /*c290*/  MUFU.TANH R23, R23 ;  /* 0x0000001700177308 */ /* 0x000ea20000002400 */
[----:B------:R-:W-:Y:S01]  /*c2a0*/  ISETP.GE.AND P1, PT, R12, R101, PT ;  /* 0x000000650c00720c */ /* 0x000fe20003f26270 */
[----:B---3--:R-:W-:Y:S01]  /*c2b0*/  FFMA.FTZ R131, R0, R14, R3 ;  /* 0x0000000e00837223 */ /* 0x008fe20000010003 */
[----:B------:R-:W-:-:S04]  /*c2c0*/  I2FP.F32.S32 R12, R12 ;  /* 0x0000000c000c7245 */ /* 0x000fc80000201400 */
[----:B------:R-:W-:Y:S01]  /*c2d0*/  FSEL R131, R131, -INF , !P6 ;  /* 0xff80000083837808 */ /* 0x000fe20007000000 */
[----:B------:R-:W3:Y:S01]  /*c2e0*/  MUFU.TANH R31, R31 ;  /* 0x0000001f001f7308 */ /* 0x000ee20000002400 */
[----:B-1----:R-:W-:Y:S01]  /*c2f0*/  FFMA.FTZ R130, R0, R14, R19 ;  /* 0x0000000e00827223 */ /* 0x002fe20000010013 */
[----:B------:R-:W-:-:S04]  /*c300*/  VIADD R14, R2, 0x31 ;  /* 0x00000031020e7836 */ /* 0x000fc80000000000 */
[----:B------:R-:W-:Y:S02]  /*c310*/  FSEL R130, R130, -INF , !P2 ;  /* 0xff80000082827808 */ /* 0x000fe40005000000 */
[----:B------:R-:W1:Y:S01]  /*c320*/  MUFU.TANH R15, R15 ;  /* 0x0000000f000f7308 */ /* 0x000e620000002400 */
[----:B--2---:R-:W-:Y:S01]  /*c330*/  FFMA.FTZ R23, R0, R12, R23 ;  /* 0x0000000c00177223 */ /* 0x004fe20000010017 */
[C---:B------:R-:W-:Y:S02]  /*c340*/  ISETP.GE.AND P6, PT, R14.reuse, R100, PT ;  /* 0x000000640e00720c */ /* 0x040fe40003fc6270 */
[----:B------:R-:W-:Y:S02]  /*c350*/  ISETP.GE.AND P2, PT, R14, R101, PT ;  /* 0x000000650e00720c */ /* 0x000fe40003f46270 */
[----:B------:R-:W-:Y:S02]  /*c360*/  FSEL R93, R23, -INF , !P5 ;  /* 0xff800000175d7808 */ /* 0x000fe40006800000 */
[----:B------:R-:W2:Y:S01]  /*c370*/  MUFU.TANH R29, R29 ;  /* 0x0000001d001d7308 */ /* 0x000ea20000002400 */
[----:B---3--:R-:W-:Y:S01]  /*c380*/  FFMA.FTZ R31, R0, R12, R31 ;  /* 0x0000000c001f7223 */ /* 0x008fe2000001001f */
[----:B------:R-:W-:Y:S01]  /*c390*/  VIADD R12, R2, 0x38 ;  /* 0x00000038020c7836 */ /* 0x000fe20000000000 */
[----:B------:R-:W-:-:S03]  /*c3a0*/  I2FP.F32.S32 R14, R14 ;  /* 0x0000000e000e7245 */ /* 0x000fc60000201400 */
[----:B------:R-:W-:Y:S02]  /*c3b0*/  FSEL R90, R31, -INF , !P1 ;  /* 0xff8000001f5a7808 */ /* 0x000fe40004800000 */
[----:B------:R-:W3:Y:S01]  /*c3c0*/  MUFU.TANH R3, R82 ;  /* 0x0000005200037308 */ /* 0x000ee20000002400 */
[----:B------:R-:W-:Y:S01]  /*c3d0*/  ISETP.GE.AND P5, PT, R12, R100, PT ;  /* 0x000000640c00720c */ /* 0x000fe20003fa6270 */
[----:B-1----:R-:W-:Y:S01]  /*c3e0*/  FFMA.FTZ R15, R0, R14, R15 ;  /* 0x0000000e000f7223 */ /* 0x002fe2000001000f */
[----:B------:R-:W-:Y:S02]  /*c3f0*/  ISETP.GE.AND P1, PT, R12, R101, PT ;  /* 0x000000650c00720c */ /* 0x000fe40003f26270 */
[----:B------:R-:W-:Y:S02]  /*c400*/  I2FP.F32.S32 R12, R12 ;  /* 0x0000000c000c7245 */ /* 0x000fe40000201400 */
[----:B------:R-:W-:Y:S01]  /*c410*/  FSEL R92, R15, -INF , !P6 ;  /* 0xff8000000f5c7808 */ /* 0x000fe20007000000 */
[----:B------:R-:W1:Y:S01]  /*c420*/  MUFU.TANH R27, R95 ;  /* 0x0000005f001b7308 */ /* 0x000e620000002400 */
[----:B------:R-:W-:Y:S01]  /*c430*/  ISETP.GE.AND P6, PT, R2, R100, PT ;  /* 0x000000640200720c */ /* 0x000fe20003fc6270 */
[----:B--2---:R-:W-:Y:S01]  /*c440*/  FFMA.FTZ R29, R0, R12, R29 ;  /* 0x0000000c001d7223 */ /* 0x004fe2000001001d */
[----:B------:R-:W-:-:S04]  /*c450*/  SHF.R.S32.HI R31, RZ, 0x1f, R54 ;  /* 0x0000001fff1f7819 */ /* 0x000fc80000011436 */
[----:B------:R-:W-:Y:S01]  /*c460*/  FSEL R91, R29, -INF , !P5 ;  /* 0xff8000001d5b7808 */ /* 0x000fe20006800000 */
[----:B------:R-:W2:Y:S01]  /*c470*/  MUFU.TANH R19, R24 ;  /* 0x0000001800137308 */ /* 0x000ea20000002400 */
[C---:B---3--:R-:W-:Y:S01]  /*c480*/  FFMA.FTZ R3, R0.reuse, R12, R3 ;  /* 0x0000000c00037223 */ /* 0x048fe20000010003 */
[----:B------:R-:W-:Y:S02]  /*c490*/  I2FP.F32.S32 R12, R2 ;  /* 0x00000002000c7245 */ /* 0x000fe40000201400 */
[----:B------:R-:W-:Y:S02]  /*c4a0*/  LEA.HI R31, R31, R54, RZ, 0x2 ;  /* 0x000000361f1f7211 */ /* 0x000fe400078f10ff */
[----:B------:R-:W-:Y:S02]  /*c4b0*/  FSEL R88, R3, -INF , !P1 ;  /* 0xff80000003587808 */ /* 0x000fe40004800000 */
[----:B------:R-:W3:Y:S01]  /*c4c0*/  MUFU.TANH R23, R26 ;  /* 0x0000001a00177308 */ /* 0x000ee20000002400 */
[----:B-1----:R-:W-:Y:S01]  /*c4d0*/  FFMA.FTZ R27, R0, R14, R27 ;  /* 0x0000000e001b7223 */ /* 0x002fe2000001001b */
[----:B------:R-:W-:-:S04]  /*c4e0*/  LOP3.LUT R31, R31, 0xfffffffc, RZ, 0xc0, !PT ;  /* 0xfffffffc1f1f7812 */ /* 0x000fc800078ec0ff */
[----:B------:R-:W-:Y:S01]  /*c4f0*/  FSEL R89, R27, -INF , !P2 ;  /* 0xff8000001b597808 */ /* 0x000fe20005000000 */
[----:B------:R-:W-:Y:S01]  /*c500*/  IMAD.IADD R125, R54, 0x1, -R31 ;  /* 0x00000001367d7824 */ /* 0x000fe200078e0a1f */
[----:B------:R-:W1:Y:S01]  /*c510*/  MUFU.TANH R81, R81 ;  /* 0x0000005100517308 */ /* 0x000e620000002400 */
[----:B--2---:R-:W-:Y:S01]  /*c520*/  FFMA.FTZ R15, R0, R12, R19 ;  /* 0x0000000c000f7223 */ /* 0x004fe20000010013 */
[----:B------:R-:W-:Y:S01]  /*c530*/  BAR.SYNC.DEFER_BLOCKING 0x0 ;  /* 0x0000000000007b1d */ /* 0x000fe20000010000 */
[C---:B------:R-:W-:Y:S01]  /*c540*/  ISETP.GE.AND P2, PT, R2.reuse, R101, PT ;  /* 0x000000650200720c */ /* 0x040fe20003f46270 */
[----:B------:R-:W-:Y:S02]  /*c550*/  VIADD R2, R2, 0x39 ;  /* 0x0000003902027836 */ /* 0x000fe40000000000 */
[----:B------:R-:W-:Y:S02]  /*c560*/  FSEL R15, R15, -INF , !P6 ;  /* 0xff8000000f0f7808 */ /* 0x000fe40007000000 */
[----:B------:R-:W2:Y:S01]  /*c570*/  MUFU.TANH R83, R83 ;  /* 0x0000005300537308 */ /* 0x000ea20000002400 */
[----:B------:R-:W-:Y:S01]  /*c580*/  ISETP.GT.AND P6, PT, R129, R114, PT ;  /* 0x000000728100720c */ /* 0x000fe20003fc4270 */
[----:B---3--:R-:W-:Y:S01]  /*c590*/  FFMA.FTZ R12, R0, R12, R23 ;  /* 0x0000000c000c7223 */ /* 0x008fe20000010017 */
[----:B------:R-:W-:-:S02]  /*c5a0*/  ISETP.GE.AND P5, PT, R2, R100, PT ;  /* 0x000000640200720c */ /* 0x000fc40003fa6270 */
[----:B------:R-:W-:Y:S02]  /*c5b0*/  ISETP.GE.AND P1, PT, R2, R101, PT ;  /* 0x000000650200720c */ /* 0x000fe40003f26270 */
[----:B------:R-:W-:Y:S02]  /*c5c0*/  I2FP.F32.S32 R2, R2 ;  /* 0x0000000200027245 */ /* 0x000fe40000201400 */
[----:B------:R-:W-:-:S03]  /*c5d0*/  FSEL R12, R12, -INF , !P2 ;  /* 0xff8000000c0c7808 */ /* 0x000fc60005000000 */
[CC--:B-1----:R-:W-:Y:S01]  /*c5e0*/  FFMA.FTZ R81, R0.reuse, R2.reuse, R81 ;  /* 0x0000000200517223 */ /* 0x0c2fe20000010051 */
[----:B--2---:R-:W-:-:S04]  /*c5f0*/  FFMA.FTZ R83, R0, R2, R83 ;  /* 0x0000000200537223 */ /* 0x004fc80000010053 */
[----:B------:R-:W-:Y:S02]  /*c600*/  FSEL R95, R81, -INF , !P5 ;  /* 0xff800000515f7808 */ /* 0x000fe40006800000 */
[----:B------:R-:W-:Y:S01]  /*c610*/  FSEL R94, R83, -INF , !P1 ;  /* 0xff800000535e7808 */ /* 0x000fe20004800000 */
        /* <DEDUP_REMOVED lines=31> */
[----:B------:R-:W-:Y:S02]  /*c810*/  @!P2 IADD3 R2, R2, 0x1, RZ ;  /* 0x000000010202a810 */ /* 0x000fe40007ffe0ff */
[----:B------:R-:W-:Y:S02]  /*c820*/  ISETP.GE.AND P2, PT, R22, RZ, PT ;  /* 0x000000ff1600720c */ /* 0x000fe40003f46270 */
[----:B------:R-:W-:-:S02]  /*c830*/  ISETP.GE.U32.AND P1, PT, R20, R3, PT ;  /* 0x000000031400720c */ /* 0x000fc40003f26070 */
[----:B------:R-:W-:-:S04]  /*c840*/  LOP3.LUT R22, RZ, R5, RZ, 0x33, !PT ;  /* 0x00000005ff167212 */ /* 0x000fc800078e33ff */
[----:B------:R-:W-:Y:S01]  /*c850*/  @P5 VIADD R24, R24, 0x1 ;  /* 0x0000000118185836 */ /* 0x000fe20000000000 */
[----:B------:R-:W-:-:S06]  /*c860*/  ISETP.GE.AND P5, PT, R14, RZ, PT ;  /* 0x000000ff0e00720c */ /* 0x000fcc0003fa6270 */
[----:B------:R-:W-:Y:S01]  /*c870*/  @P1 VIADD R2, R2, 0x1 ;  /* 0x0000000102021836 */ /* 0x000fe20000000000 */
[----:B------:R-:W-:-:S03]  /*c880*/  ISETP.NE.AND P1, PT, R5, RZ, PT ;  /* 0x000000ff0500720c */ /* 0x000fc60003f25270 */
[----:B------:R-:W-:-:S03]  /*c890*/  @!P2 IMAD.MOV R2, RZ, RZ, -R2 ;  /* 0x000000ffff02a224 */ /* 0x000fc600078e0a02 */
[----:B------:R-:W-:-:S04]  /*c8a0*/  @!P5 IADD3 R24, -R24, RZ, RZ ;  /* 0x000000ff1818d210 */ /* 0x000fc80007ffe1ff */
[C---:B------:R-:W-:Y:S02]  /*c8b0*/  SEL R3, R22.reuse, R24, !P1 ;  /* 0x0000001816037207 */ /* 0x040fe40004800000 */
[----:B------:R-:W-:-:S03]  /*c8c0*/  SEL R22, R22, R2, !P1 ;  /* 0x0000000216167207 */ /* 0x000fc60004800000 */
        /* <DEDUP_REMOVED lines=21> */
.L_x_6372:
[----:B------:R-:W1:Y:S02]  /*ca20*/  LDC R5, c[0x0][0x248] ;  /* 0x00009200ff057b82 */ /* 0x000e640000000800 */
[----:B-1----:R-:W-:-:S05]  /*ca30*/  IMAD.SHL.U32 R19, R5, 0x40, RZ ;  /* 0x0000004005137824 */ /* 0x002fca00078e00ff */
[----:B------:R-:W-:-:S04]  /*ca40*/  IADD3 R19, -R19, RZ, RZ ;  /* 0x000000ff13137210 */ /* 0x000fc80007ffe1ff */
[----:B------:R-:W-:-:S07]  /*ca50*/  SHF.R.S32.HI R20, RZ, 0x1f, R19 ;  /* 0x0000001fff147819 */ /* 0x000fce0000011413 */
.L_x_6373:
        /* <DEDUP_REMOVED lines=17> */
[--C-:B-1----:R-:W-:Y:S02]  /*cb70*/  LEA.HI.X R20, R5, R20, R2.reuse, 0x5, P1 ;  /* 0x0000001405147211 */ /* 0x102fe400008f2c02 */
[----:B------:R-:W-:Y:S02]  /*cb80*/  @P5 IADD3 R14, P1, R19, R126, RZ ;  /* 0x0000007e130e5210 */ /* 0x000fe40007f3e0ff */
[----:B------:R-:W-:-:S03]  /*cb90*/  @P0 SHF.L.U64.HI R2, R5, 0x5, R2 ;  /* 0x0000000505020819 */ /* 0x000fc60000010202 */
[----:B------:R-:W-:Y:S01]  /*cba0*/  @P5 IMAD.X R3, R20, 0x1, R51, P1 ;  /* 0x0000000114035824 */ /* 0x000fe200008e0633 */
[----:B------:R-:W-:-:S05]  /*cbb0*/  @P2 IADD3 R19, P1, R19, R126, RZ ;  /* 0x0000007e13132210 */ /* 0x000fca0007f3e0ff */
[----:B------:R-:W-:Y:S01]  /*cbc0*/  @P2 IMAD.X R20, R20, 0x1, R51, P1 ;  /* 0x0000000114142824 */ /* 0x000fe200008e0633 */
[----:B------:R-:W-:-:S04]  /*cbd0*/  @P0 LEA R34, P1, R23, R122, 0x1 ;  /* 0x0000007a17220211 */ /* 0x000fc800078208ff */
[----:B------:R-:W-:Y:S02]  /*cbe0*/  @P0 LEA.HI.X R35, R23, R121, R2, 0x1, P1 ;  /* 0x0000007917230211 */ /* 0x000fe400008f0c02 */
[----:B------:R-:W-:Y:S02]  /*cbf0*/  @P5 LEA R2, P1, R14, UR12, 0x1 ;  /* 0x0000000c0e025c11 */ /* 0x000fe4000f8208ff */
[----:B------:R-:W-:Y:S02]  /*cc00*/  ISETP.NE.AND P0, PT, R22, RZ, PT ;  /* 0x000000ff1600720c */ /* 0x000fe40003f05270 */
        /* <DEDUP_REMOVED lines=39> */
.L_x_6371:
        /* <DEDUP_REMOVED lines=67> */
[----:B------:R-:W-:-:S02]  /*d2b0*/  FFMA.FTZ R91, R91, UR8, -R98 ;  /* 0x000000085b5b7c23 */ /* 0x000fc40008010862 */
        /* <DEDUP_REMOVED lines=8> */
[----:B-1----:R-:W-:Y:S01]  /*d340*/  F2FP.BF16.F32.PACK_AB R48, R96, R99 ;  /* 0x000000636030723e */ /* 0x002fe200000010ff */
        /* <DEDUP_REMOVED lines=8> */
[----:B------:R-:W4:Y:S01]  /*d3d0*/  LDSM.16.MT88.4 R16, [R108+0x6400] ;  /* 0x006400006c10783b */ /* 0x000f220000004200 */
[----:B------:R-:W-:Y:S01]  /*d3e0*/  FFMA.FTZ R89, R89, UR8, -R97 ;  /* 0x0000000859597c23 */ /* 0x000fe20008010861 */
[----:B------:R-:W-:-:S03]  /*d3f0*/  FADD.FTZ R96, R99, R96 ;  /* 0x0000006063607221 */ /* 0x000fc60000010000 */
        /* <DEDUP_REMOVED lines=61> */
[--C-:B------:R-:W-:Y:S01]  /*d7d0*/  FFMA.FTZ R27, R128, UR8, -R97.reuse ;  /* 0x00000008801b7c23 */ /* 0x100fe20008010861 */
[----:B------:R-:W-:Y:S01]  /*d7e0*/  MUFU.EX2 R25, R25 ;  /* 0x0000001900197308 */ /* 0x000fe20000000800 */
[----:B------:R-:W-:Y:S02]  /*d7f0*/  FFMA.FTZ R128, R94, UR8, -R97 ;  /* 0x000000085e807c23 */ /* 0x000fe40008010861 */
[C---:B------:R-:W-:Y:S01]  /*d800*/  HMMA.16816.F32.BF16 R68, R4.reuse, R18, R68 ;  /* 0x000000120444723c */ /* 0x040fe20000041844 */
[----:B------:R-:W-:Y:S04]  /*d810*/  LDSM.16.MT88.4 R16, [R110+0x6c00] ;  /* 0x006c00006e10783b */ /* 0x000fe80000004200 */
[----:B------:R-:W4:Y:S01]  /*d820*/  MUFU.EX2 R26, R26 ;  /* 0x0000001a001a7308 */ /* 0x000f220000000800 */
[C---:B-1----:R-:W-:Y:S06]  /*d830*/  HMMA.16816.F32.BF16 R36, R4.reuse, R8, R36 ;  /* 0x000000080424723c */ /* 0x042fec0000041824 */
[----:B------:R-:W-:Y:S01]  /*d840*/  HMMA.16816.F32.BF16 R40, R4, R10, R40 ;  /* 0x0000000a0428723c */ /* 0x000fe20000041828 */
[----:B------:R-:W1:Y:S01]  /*d850*/  LDSM.16.MT88.4 R8, [R108+0x8400] ;  /* 0x008400006c08783b */ /* 0x000e620000004200 */
[----:B------:R-:W-:Y:S04]  /*d860*/  MUFU.EX2 R27, R27 ;  /* 0x0000001b001b7308 */ /* 0x000fe80000000800 */
[C---:B---3--:R-:W-:Y:S04]  /*d870*/  HMMA.16816.F32.BF16 R44, R48.reuse, R12, RZ ;  /* 0x0000000c302c723c */ /* 0x048fe800000418ff */
[----:B------:R-:W3:Y:S02]  /*d880*/  MUFU.EX2 R24, R24 ;  /* 0x0000001800187308 */ /* 0x000ee40000000800 */
[----:B------:R-:W-:Y:S01]  /*d890*/  HMMA.16816.F32.BF16 R48, R48, R14, RZ ;  /* 0x0000000e3030723c */ /* 0x000fe200000418ff */
[----:B------:R-:W-:Y:S05]  /*d8a0*/  LDSM.16.MT88.4 R12, [R108+0x6c00] ;  /* 0x006c00006c0c783b */ /* 0x000fea0000004200 */
[----:B------:R-:W-:Y:S08]  /*d8b0*/  MUFU.EX2 R91, R91 ;  /* 0x0000005b005b7308 */ /* 0x000ff00000000800 */
[----:B------:R-:W-:Y:S08]  /*d8c0*/  MUFU.EX2 R98, R98 ;  /* 0x0000006200627308 */ /* 0x000ff00000000800 */
[----:B------:R-:W-:Y:S01]  /*d8d0*/  MUFU.EX2 R90, R90 ;  /* 0x0000005a005a7308 */ /* 0x000fe20000000800 */
[C---:B-1----:R-:W-:Y:S07]  /*d8e0*/  HMMA.16816.F32.BF16 R44, R4.reuse, R8, R44 ;  /* 0x00000008042c723c */ /* 0x042fee000004182c */
[----:B------:R-:W1:Y:S01]  /*d8f0*/  MUFU.EX2 R89, R89 ;  /* 0x0000005900597308 */ /* 0x000e620000000800 */
        /* <DEDUP_REMOVED lines=9> */
[----:B---3--:R-:W-:Y:S01]  /*d990*/  F2FP.BF16.F32.PACK_AB R7, R24, R27 ;  /* 0x0000001b1807723e */ /* 0x008fe200000010ff */
        /* <DEDUP_REMOVED lines=24> */
[----:B------:R-:W-:Y:S01]  /*db20*/  F2FP.BF16.F32.PACK_AB R4, R92, R93 ;  /* 0x0000005d5c04723e */ /* 0x000fe200000010ff */
[----:B------:R-:W-:Y:S01]  /*db30*/  FADD.FTZ R93, R93, R106 ;  /* 0x0000006a5d5d7221 */ /* 0x000fe20000010000 */
[C---:B-1----:R-:W-:Y:S01]  /*db40*/  F2FP.BF16.F32.PACK_AB R5, R89.reuse, R90 ;  /* 0x0000005a5905723e */ /* 0x042fe200000010ff */
        /* <DEDUP_REMOVED lines=93> */
.L_x_6375:
[----:B------:R-:W1:Y:S02]  /*e120*/  LDC R6, c[0x0][0x250] ;  /* 0x00009400ff067b82 */ /* 0x000e640000000800 */
[----:B-1----:R-:W-:-:S05]  /*e130*/  IMAD.SHL.U32 R9, R6, 0x40, RZ ;  /* 0x0000004006097824 */ /* 0x002fca00078e00ff */
[----:B------:R-:W-:-:S04]  /*e140*/  IADD3 R9, -R9, RZ, RZ ;  /* 0x000000ff09097210 */ /* 0x000fc80007ffe1ff */
[----:B------:R-:W-:-:S07]  /*e150*/  SHF.R.S32.HI R7, RZ, 0x1f, R9 ;  /* 0x0000001fff077819 */ /* 0x000fce0000011409 */
.L_x_6376:
        /* <DEDUP_REMOVED lines=138> */
[----:B------:R-:W-:-:S05]  /*ea00*/  FMUL.FTZ R32, R32, UR15 ;  /* 0x0000000f20207c20 */ /* 0x000fca0008410000 */
[----:B------:R-:W-:Y:S01]  /*ea10*/  MUFU.TANH R35, R35 ;  /* 0x0000002300237308 */ /* 0x000fe20000002400 */
[----:B------:R-:W-:Y:S01]  /*ea20*/  FMUL.FTZ R30, R30, UR15 ;  /* 0x0000000f1e1e7c20 */ /* 0x000fe20008410000 */
[----:B------:R-:W-:Y:S01]  /*ea30*/  FMUL.FTZ R28, R28, UR15 ;  /* 0x0000000f1c1c7c20 */ /* 0x000fe20008410000 */
[----:B------:R-:W-:Y:S01]  /*ea40*/  FMUL.FTZ R29, R29, UR15 ;  /* 0x0000000f1d1d7c20 */ /* 0x000fe20008410000 */
[----:B------:R-:W-:Y:S02]  /*ea50*/  FMUL.FTZ R103, R31, UR15 ;  /* 0x0000000f1f677c20 */ /* 0x000fe40008410000 */
[----:B------:R-:W-:Y:S01]  /*ea60*/  FMUL.FTZ R26, R26, UR15 ;  /* 0x0000000f1a1a7c20 */ /* 0x000fe20008410000 */
[----:B------:R-:W-:Y:S01]  /*ea70*/  FMUL.FTZ R24, R24, UR15 ;  /* 0x0000000f18187c20 */ /* 0x000fe20008410000 */
[----:B------:R3:W-:Y:S01]  /*ea80*/  MUFU.TANH R97, R30 ;  /* 0x0000001e00617308 */ /* 0x0007e20000002400 */
[----:B------:R-:W-:Y:S01]  /*ea90*/  FMUL.FTZ R99, R25, UR15 ;  /* 0x0000000f19637c20 */ /* 0x000fe20008410000 */
[----:B------:R-:W-:-:S02]  /*eaa0*/  FMUL.FTZ R27, R27, UR15 ;  /* 0x0000000f1b1b7c20 */ /* 0x000fc40008410000 */
[----:B------:R-:W-:Y:S01]  /*eab0*/  FMUL.FTZ R20, R20, UR15 ;  /* 0x0000000f14147c20 */ /* 0x000fe20008410000 */
[----:B------:R-:W-:-:S03]  /*eac0*/  FMUL.FTZ R21, R21, UR15 ;  /* 0x0000000f15157c20 */ /* 0x000fc60008410000 */
[----:B------:R-:W-:Y:S01]  /*ead0*/  MUFU.TANH R105, R26 ;  /* 0x0000001a00697308 */ /* 0x000fe20000002400 */
[C---:B-1----:R-:W-:Y:S06]  /*eae0*/  HMMA.16816.F32.BF16 R16, R92.reuse, R88, R16 ;  /* 0x000000585c10723c */ /* 0x042fec0000041810 */
[----:B------:R-:W-:Y:S01]  /*eaf0*/  HMMA.16816.F32.BF16 R12, R92, R90, R12 ;  /* 0x0000005a5c0c723c */ /* 0x000fe2000004180c */
[----:B------:R-:W-:Y:S01]  /*eb00*/  FMUL.FTZ R89, R33, UR15 ;  /* 0x0000000f21597c20 */ /* 0x000fe20008410000 */
[----:B------:R1:W-:Y:S01]  /*eb10*/  MUFU.TANH R91, R28 ;  /* 0x0000001c005b7308 */ /* 0x0003e20000002400 */
[----:B------:R-:W-:Y:S01]  /*eb20*/  FMUL.FTZ R33, R34, UR15 ;  /* 0x0000000f22217c20 */ /* 0x000fe20008410000 */
[----:B------:R-:W-:-:S02]  /*eb30*/  FMUL.FTZ R34, R22, UR15 ;  /* 0x0000000f16227c20 */ /* 0x000fc40008410000 */
[C---:B--2---:R-:W-:Y:S04]  /*eb40*/  HMMA.16816.F32.BF16 R8, R92.reuse, R84, R8 ;  /* 0x000000545c08723c */ /* 0x044fe80000041808 */
[----:B------:R-:W2:Y:S02]  /*eb50*/  MUFU.TANH R89, R89 ;  /* 0x0000005900597308 */ /* 0x000ea40000002400 */
[----:B------:R-:W-:Y:S06]  /*eb60*/  HMMA.16816.F32.BF16 R4, R92, R86, R4 ;  /* 0x000000565c04723c */ /* 0x000fec0000041804 */
[----:B---3--:R-:W-:Y:S01]  /*eb70*/  FMUL.FTZ R30, R18, UR15 ;  /* 0x0000000f121e7c20 */ /* 0x008fe20008410000 */
[----:B------:R-:W-:Y:S01]  /*eb80*/  FMUL.FTZ R87, R16, UR15 ;  /* 0x0000000f10577c20 */ /* 0x000fe20008410000 */
[----:B------:R-:W-:Y:S01]  /*eb90*/  IMAD R16, R129, 0x40, R124 ;  /* 0x0000004081107824 */ /* 0x000fe200078e027c */
[----:B------:R-:W3:Y:S01]  /*eba0*/  MUFU.TANH R29, R29 ;  /* 0x0000001d001d7308 */ /* 0x000ee20000002400 */
[----:B------:R-:W-:Y:S01]  /*ebb0*/  FMUL.FTZ R93, R17, UR15 ;  /* 0x0000000f115d7c20 */ /* 0x000fe20008410000 */
[----:B-1----:R-:W-:Y:S01]  /*ebc0*/  FMUL.FTZ R28, R19, UR15 ;  /* 0x0000000f131c7c20 */ /* 0x002fe20008410000 */
[----:B------:R-:W-:Y:S01]  /*ebd0*/  FMUL.FTZ R26, R12, UR15 ;  /* 0x0000000f0c1a7c20 */ /* 0x000fe20008410000 */
[----:B------:R-:W-:-:S02]  /*ebe0*/  VIADD R12, R16, 0x1 ;  /* 0x00000001100c7836 */ /* 0x000fc40000000000 */
[----:B------:R-:W-:Y:S01]  /*ebf0*/  FMUL.FTZ R22, R14, UR15 ;  /* 0x0000000f0e167c20 */ /* 0x000fe20008410000 */
[----:B------:R-:W-:Y:S01]  /*ec00*/  VIADD R144, R16, 0x11 ;  /* 0x0000001110907836 */ /* 0x000fe20000000000 */
[----:B------:R1:W-:Y:S01]  /*ec10*/  MUFU.TANH R31, R24 ;  /* 0x00000018001f7308 */ /* 0x0003e20000002400 */
[----:B------:R-:W-:Y:S01]  /*ec20*/  FMUL.FTZ R18, R8, UR15 ;  /* 0x0000000f08127c20 */ /* 0x000fe20008410000 */
[----:B------:R-:W-:Y:S01]  /*ec30*/  I2FP.F32.S32 R8, R12 ;  /* 0x0000000c00087245 */ /* 0x000fe20000201400 */
[----:B------:R-:W-:Y:S01]  /*ec40*/  FMUL.FTZ R14, R11, UR15 ;  /* 0x0000000f0b0e7c20 */ /* 0x000fe20008410000 */
[C---:B------:R-:W-:Y:S01]  /*ec50*/  ISETP.GE.AND P2, PT, R12.reuse, R100, PT ;  /* 0x000000640c00720c */ /* 0x040fe20003f46270 */
[----:B------:R-:W-:Y:S01]  /*ec60*/  FMUL.FTZ R17, R9, UR15 ;  /* 0x0000000f09117c20 */ /* 0x000fe20008410000 */
[----:B------:R-:W-:Y:S01]  /*ec70*/  ISETP.GE.AND P5, PT, R12, R101, PT ;  /* 0x000000650c00720c */ /* 0x000fe20003fa6270 */
[C---:B------:R-:W-:Y:S01]  /*ec80*/  VIADD R12, R16.reuse, 0x8 ;  /* 0x00000008100c7836 */ /* 0x040fe20000000000 */
[----:B------:R-:W4:Y:S01]  /*ec90*/  MUFU.TANH R103, R103 ;  /* 0x0000006700677308 */ /* 0x000f220000002400 */
[----:B------:R-:W-:-:S02]  /*eca0*/  VIADD R9, R16, 0x10 ;  /* 0x0000001010097836 */ /* 0x000fc40000000000 */
[----:B------:R-:W-:Y:S01]  /*ecb0*/  FMUL.FTZ R5, R5, UR15 ;  /* 0x0000000f05057c20 */ /* 0x000fe20008410000 */
[----:B------:R-:W-:Y:S01]  /*ecc0*/  VIADD R142, R16, 0x19 ;  /* 0x00000019108e7836 */ /* 0x000fe20000000000 */
[----:B------:R-:W-:Y:S01]  /*ecd0*/  ISETP.GE.AND P1, PT, R12, R100, PT ;  /* 0x000000640c00720c */ /* 0x000fe20003f26270 */
[----:B------:R-:W-:Y:S01]  /*ece0*/  VIADD R102, R16, 0x18 ;  /* 0x0000001810667836 */ /* 0x000fe20000000000 */
[----:B------:R-:W-:Y:S01]  /*ecf0*/  ISETP.GE.AND P6, PT, R12, R101, PT ;  /* 0x000000650c00720c */ /* 0x000fe20003fc6270 */
[----:B------:R5:W-:Y:S01]  /*ed00*/  MUFU.TANH R25, R20 ;  /* 0x0000001400197308 */ /* 0x000be20000002400 */
[----:B-1----:R-:W-:Y:S01]  /*ed10*/  FMUL.FTZ R24, R13, UR15 ;  /* 0x0000000f0d187c20 */ /* 0x002fe20008410000 */
[----:B------:R-:W-:Y:S01]  /*ed20*/  FMUL.FTZ R13, R4, UR15 ;  /* 0x0000000f040d7c20 */ /* 0x000fe20008410000 */
[----:B------:R-:W-:Y:S01]  /*ed30*/  FMUL.FTZ R4, R7, UR15 ;  /* 0x0000000f07047c20 */ /* 0x000fe20008410000 */
[CC--:B--2---:R-:W-:Y:S01]  /*ed40*/  FFMA.FTZ R7, R0.reuse, R8.reuse, R89 ;  /* 0x0000000800077223 */ /* 0x0c4fe20000010059 */
[----:B------:R-:W-:Y:S01]  /*ed50*/  FFMA.FTZ R8, R0, R8, R35 ;  /* 0x0000000800087223 */ /* 0x000fe20000010023 */
[----:B------:R-:W-:-:S02]  /*ed60*/  I2FP.F32.S32 R12, R12 ;  /* 0x0000000c000c7245 */ /* 0x000fc40000201400 */
[----:B------:R1:W-:Y:S01]  /*ed70*/  MUFU.TANH R85, R32 ;  /* 0x0000002000557308 */ /* 0x0003e20000002400 */
[----:B------:R-:W-:Y:S02]  /*ed80*/  FSEL R7, R7, -INF , !P2 ;  /* 0xff80000007077808 */ /* 0x000fe40005000000 */
[----:B------:R-:W-:Y:S01]  /*ed90*/  FSEL R8, R8, -INF , !P5 ;  /* 0xff80000008087808 */ /* 0x000fe20006800000 */
[CC--:B------:R-:W-:Y:S01]  /*eda0*/  FFMA.FTZ R11, R0.reuse, R12.reuse, R91 ;  /* 0x0000000c000b7223 */ /* 0x0c0fe2000001005b */
[----:B------:R-:W-:-:S03]  /*edb0*/  FFMA.FTZ R12, R0, R12, R97 ;  /* 0x0000000c000c7223 */ /* 0x000fc60000010061 */
[----:B------:R-:W2:Y:S01]  /*edc0*/  MUFU.TANH R99, R99 ;  /* 0x0000006300637308 */ /* 0x000ea20000002400 */
[----:B-----5:R-:W-:Y:S01]  /*edd0*/  FMUL.FTZ R20, R15, UR15 ;  /* 0x0000000f0f147c20 */ /* 0x020fe20008410000 */
[----:B------:R-:W-:Y:S01]  /*ede0*/  FMUL.FTZ R15, R10, UR15 ;  /* 0x0000000f0a0f7c20 */ /* 0x000fe20008410000 */
[----:B------:R-:W-:Y:S01]  /*edf0*/  FMUL.FTZ R10, R6, UR15 ;  /* 0x0000000f060a7c20 */ /* 0x000fe20008410000 */
[----:B------:R-:W-:Y:S01]  /*ee00*/  VIADD R6, R16, 0x9 ;  /* 0x0000000910067836 */ /* 0x000fe20000000000 */
[----:B------:R-:W-:Y:S02]  /*ee10*/  FSEL R11, R11, -INF , !P1 ;  /* 0xff8000000b0b7808 */ /* 0x000fe40004800000 */
[----:B------:R-:W-:Y:S01]  /*ee20*/  FSEL R12, R12, -INF , !P6 ;  /* 0xff8000000c0c7808 */ /* 0x000fe20007000000 */
[----:B------:R-:W5:Y:S01]  /*ee30*/  MUFU.TANH R27, R27 ;  /* 0x0000001b001b7308 */ /* 0x000f620000002400 */
[C---:B------:R-:W-:Y:S01]  /*ee40*/  ISETP.GE.AND P2, PT, R6.reuse, R100, PT ;  /* 0x000000640600720c */ /* 0x040fe20003f46270 */
[----:B-1----:R-:W-:Y:S01]  /*ee50*/  FMUL.FTZ R32, R23, UR15 ;  /* 0x0000000f17207c20 */ /* 0x002fe20008410000 */
[----:B------:R-:W-:-:S02]  /*ee60*/  ISETP.GE.AND P5, PT, R6, R101, PT ;  /* 0x000000650600720c */ /* 0x000fc40003fa6270 */
[----:B------:R-:W-:Y:S02]  /*ee70*/  I2FP.F32.S32 R6, R6 ;  /* 0x0000000600067245 */ /* 0x000fe40000201400 */
[C---:B------:R-:W-:Y:S01]  /*ee80*/  ISETP.GE.AND P1, PT, R9.reuse, R100, PT ;  /* 0x000000640900720c */ /* 0x040fe20003f26270 */
[----:B------:R3:W-:Y:S01]  /*ee90*/  MUFU.TANH R19, R32 ;  /* 0x0000002000137308 */ /* 0x0007e20000002400 */
[----:B------:R-:W-:-:S07]  /*eea0*/  ISETP.GE.AND P6, PT, R9, R101, PT ;  /* 0x000000650900720c */ /* 0x000fce0003fc6270 */
[----:B------:R1:W-:Y:S08]  /*eeb0*/  MUFU.TANH R35, R30 ;  /* 0x0000001e00237308 */ /* 0x0003f00000002400 */
[----:B------:R-:W5:Y:S01]  /*eec0*/  MUFU.TANH R21, R21 ;  /* 0x0000001500157308 */ /* 0x000f620000002400 */
[CC--:B---3--:R-:W-:Y:S01]  /*eed0*/  FFMA.FTZ R32, R0.reuse, R6.reuse, R29 ;  /* 0x0000000600207223 */ /* 0x0c8fe2000001001d */
[----:B----4-:R-:W-:-:S05]  /*eee0*/  FFMA.FTZ R6, R0, R6, R103 ;  /* 0x0000000600067223 */ /* 0x010fca0000010067 */
[----:B------:R-:W-:Y:S01]  /*eef0*/  FSEL R6, R6, -INF , !P5 ;  /* 0xff80000006067808 */ /* 0x000fe20006800000 */
[----:B------:R-:W3:Y:S01]  /*ef00*/  MUFU.TANH R23, R34 ;  /* 0x0000002200177308 */ /* 0x000ee20000002400 */
[----:B-1----:R-:W-:Y:S02]  /*ef10*/  I2FP.F32.S32 R30, R9 ;  /* 0x00000009001e7245 */ /* 0x002fe40000201400 */
[----:B------:R-:W-:Y:S02]  /*ef20*/  FSEL R9, R32, -INF , !P2 ;  /* 0xff80000020097808 */ /* 0x000fe40005000000 */
[----:B------:R-:W-:Y:S01]  /*ef30*/  ISETP.GE.AND P2, PT, R144, R100, PT ;  /* 0x000000649000720c */ /* 0x000fe20003f46270 */
[-C--:B------:R-:W-:Y:S01]  /*ef40*/  FFMA.FTZ R145, R0, R30.reuse, R31 ;  /* 0x0000001e00917223 */ /* 0x080fe2000001001f */
[----:B------:R-:W-:Y:S01]  /*ef50*/  ISETP.GE.AND P5, PT, R144, R101, PT ;  /* 0x000000659000720c */ /* 0x000fe20003fa6270 */
[----:B------:R-:W-:Y:S01]  /*ef60*/  FFMA.FTZ R105, R0, R30, R105 ;  /* 0x0000001e00697223 */ /* 0x000fe20000010069 */
[----:B------:R-:W-:Y:S01]  /*ef70*/  I2FP.F32.S32 R144, R144 ;  /* 0x0000009000907245 */ /* 0x000fe20000201400 */
[----:B------:R-:W-:Y:S01]  /*ef80*/  MUFU.TANH R87, R87 ;  /* 0x0000005700577308 */ /* 0x000fe20000002400 */
[----:B------:R-:W-:-:S02]  /*ef90*/  FSEL R145, R145, -INF , !P1 ;  /* 0xff80000091917808 */ /* 0x000fc40004800000 */
[----:B------:R-:W-:Y:S01]  /*efa0*/  FSEL R106, R105, -INF , !P6 ;  /* 0xff800000696a7808 */ /* 0x000fe20007000000 */
[CC--:B--2---:R-:W-:Y:S01]  /*efb0*/  FFMA.FTZ R99, R0.reuse, R144.reuse, R99 ;  /* 0x0000009000637223 */ /* 0x0c4fe20000010063 */
[----:B-----5:R-:W-:Y:S01]  /*efc0*/  FFMA.FTZ R144, R0, R144, R27 ;  /* 0x0000009000907223 */ /* 0x020fe2000001001b */
[-C--:B------:R-:W-:Y:S02]  /*efd0*/  ISETP.GE.AND P1, PT, R102, R100.reuse, PT ;  /* 0x000000646600720c */ /* 0x080fe40003f26270 */
[----:B------:R-:W1:Y:S01]  /*efe0*/  MUFU.TANH R93, R93 ;  /* 0x0000005d005d7308 */ /* 0x000e620000002400 */
[----:B------:R-:W-:Y:S02]  /*eff0*/  FSEL R103, R99, -INF , !P2 ;  /* 0xff80000063677808 */ /* 0x000fe40005000000 */
[----:B------:R-:W-:Y:S02]  /*f000*/  FSEL R144, R144, -INF , !P5 ;  /* 0xff80000090907808 */ /* 0x000fe40006800000 */
[----:B------:R-:W-:-:S02]  /*f010*/  ISETP.GE.AND P2, PT, R142, R100, PT ;  /* 0x000000648e00720c */ /* 0x000fc40003f46270 */
[-C--:B------:R-:W-:Y:S01]  /*f020*/  ISETP.GE.AND P5, PT, R142, R101.reuse, PT ;  /* 0x000000658e00720c */ /* 0x080fe20003fa6270 */
[----:B------:R-:W2:Y:S01]  /*f030*/  MUFU.TANH R89, R28 ;  /* 0x0000001c00597308 */ /* 0x000ea20000002400 */
[----:B------:R-:W-:Y:S02]  /*f040*/  I2FP.F32.S32 R142, R142 ;  /* 0x0000008e008e7245 */ /* 0x000fe40000201400 */
[----:B------:R-:W-:Y:S02]  /*f050*/  ISETP.GE.AND P6, PT, R102, R101, PT ;  /* 0x000000656600720c */ /* 0x000fe40003fc6270 */
[----:B------:R-:W-:Y:S01]  /*f060*/  I2FP.F32.S32 R102, R102 ;  /* 0x0000006600667245 */ /* 0x000fe20000201400 */
[CC--:B------:R-:W-:Y:S01]  /*f070*/  FFMA.FTZ R97, R0.reuse, R142.reuse, R21 ;  /* 0x0000008e00617223 */ /* 0x0c0fe20000010015 */
[C---:B------:R-:W-:Y:S01]  /*f080*/  FFMA.FTZ R142, R0.reuse, R142, R19 ;  /* 0x0000008e008e7223 */ /* 0x040fe20000010013 */
[----:B------:R4:W-:Y:S02]  /*f090*/  MUFU.TANH R27, R22 ;  /* 0x00000016001b7308 */ /* 0x0009e40000002400 */
[CC--:B------:R-:W-:Y:S01]  /*f0a0*/  FFMA.FTZ R25, R0.reuse, R102.reuse, R25 ;  /* 0x0000006600197223 */ /* 0x0c0fe20000010019 */
[----:B------:R-:W-:Y:S01]  /*f0b0*/  FSEL R97, R97, -INF , !P2 ;  /* 0xff80000061617808 */ /* 0x000fe20005000000 */
[----:B---3--:R-:W-:Y:S01]  /*f0c0*/  FFMA.FTZ R102, R0, R102, R23 ;  /* 0x0000006600667223 */ /* 0x008fe20000010017 */
[----:B------:R-:W-:-:S02]  /*f0d0*/  FSEL R142, R142, -INF , !P5 ;  /* 0xff8000008e8e7808 */ /* 0x000fc40006800000 */
[----:B------:R-:W-:Y:S01]  /*f0e0*/  FSEL R99, R25, -INF , !P1 ;  /* 0xff80000019637808 */ /* 0x000fe20004800000 */
[----:B------:R3:W-:Y:S01]  /*f0f0*/  MUFU.TANH R31, R24 ;  /* 0x00000018001f7308 */ /* 0x0007e20000002400 */
[----:B------:R-:W-:-:S07]  /*f100*/  FSEL R102, R102, -INF , !P6 ;  /* 0xff80000066667808 */ /* 0x000fce0007000000 */
[----:B------:R-:W5:Y:S01]  /*f110*/  MUFU.TANH R29, R26 ;  /* 0x0000001a001d7308 */ /* 0x000f620000002400 */
[----:B----4-:R-:W-:-:S05]  /*f120*/  VIADD R22, R16, 0x21 ;  /* 0x0000002110167836 */ /* 0x010fca0000000000 */
[C---:B------:R-:W-:Y:S02]  /*f130*/  ISETP.GE.AND P2, PT, R22.reuse, R100, PT ;  /* 0x000000641600720c */ /* 0x040fe40003f46270 */
[----:B------:R-:W-:Y:S01]  /*f140*/  ISETP.GE.AND P5, PT, R22, R101, PT ;  /* 0x000000651600720c */ /* 0x000fe20003fa6270 */
[----:B---3--:R-:W-:Y:S01]  /*f150*/  VIADD R24, R16, 0x20 ;  /* 0x0000002010187836 */ /* 0x008fe20000000000 */
[----:B------:R3:W4:Y:S01]  /*f160*/  MUFU.TANH R23, R20 ;  /* 0x0000001400177308 */ /* 0x0007220000002400 */
[----:B------:R-:W-:-:S03]  /*f170*/  I2FP.F32.S32 R22, R22 ;  /* 0x0000001600167245 */ /* 0x000fc60000201400 */
[----:B------:R-:W-:Y:S02]  /*f180*/  I2FP.F32.S32 R21, R24 ;  /* 0x0000001800157245 */ /* 0x000fe40000201400 */
[CC--:B-1----:R-:W-:Y:S01]  /*f190*/  FFMA.FTZ R93, R0.reuse, R22.reuse, R93 ;  /* 0x00000016005d7223 */ /* 0x0c2fe2000001005d */
[C---:B--2---:R-:W-:Y:S01]  /*f1a0*/  FFMA.FTZ R89, R0.reuse, R22, R89 ;  /* 0x0000001600597223 */ /* 0x044fe20000010059 */
[----:B------:R1:W-:Y:S01]  /*f1b0*/  MUFU.TANH R19, R18 ;  /* 0x0000001200137308 */ /* 0x0003e20000002400 */
[CC--:B------:R-:W-:Y:S01]  /*f1c0*/  FFMA.FTZ R87, R0.reuse, R21.reuse, R87 ;  /* 0x0000001500577223 */ /* 0x0c0fe20000010057 */
[----:B------:R-:W-:Y:S01]  /*f1d0*/  FFMA.FTZ R35, R0, R21, R35 ;  /* 0x0000001500237223 */ /* 0x000fe20000010023 */
[C---:B------:R-:W-:Y:S02]  /*f1e0*/  ISETP.GE.AND P1, PT, R24.reuse, R100, PT ;  /* 0x000000641800720c */ /* 0x040fe40003f26270 */
[----:B------:R-:W-:Y:S02]  /*f1f0*/  ISETP.GE.AND P6, PT, R24, R101, PT ;  /* 0x000000651800720c */ /* 0x000fe40003fc6270 */
[----:B------:R-:W-:Y:S01]  /*f200*/  FSEL R143, R87, -INF , !P1 ;  /* 0xff800000578f7808 */ /* 0x000fe20004800000 */
[----:B------:R-:W-:Y:S01]  /*f210*/  MUFU.TANH R17, R17 ;  /* 0x0000001100117308 */ /* 0x000fe20000002400 */
[----:B---3--:R-:W-:Y:S01]  /*f220*/  VIADD R20, R16, 0x28 ;  /* 0x0000002810147836 */ /* 0x008fe20000000000 */
[----:B------:R-:W-:-:S02]  /*f230*/  FSEL R140, R35, -INF , !P6 ;  /* 0xff800000238c7808 */ /* 0x000fc40007000000 */
[----:B------:R-:W-:Y:S02]  /*f240*/  FSEL R141, R93, -INF , !P2 ;  /* 0xff8000005d8d7808 */ /* 0x000fe40005000000 */
[----:B------:R-:W-:Y:S02]  /*f250*/  FSEL R136, R89, -INF , !P5 ;  /* 0xff80000059887808 */ /* 0x000fe40006800000 */
[----:B------:R-:W-:Y:S01]  /*f260*/  ISETP.GE.AND P1, PT, R20, R100, PT ;  /* 0x000000641400720c */ /* 0x000fe20003f26270 */
[----:B-1----:R-:W-:Y:S01]  /*f270*/  VIADD R18, R16, 0x29 ;  /* 0x0000002910127836 */ /* 0x002fe20000000000 */
[-C--:B------:R-:W-:Y:S01]  /*f280*/  ISETP.GE.AND P6, PT, R20, R101.reuse, PT ;  /* 0x000000651400720c */ /* 0x080fe20003fc6270 */
[----:B------:R-:W1:Y:S01]  /*f290*/  MUFU.TANH R15, R15 ;  /* 0x0000000f000f7308 */ /* 0x000e620000002400 */
[----:B------:R-:W-:Y:S02]  /*f2a0*/  I2FP.F32.S32 R20, R20 ;  /* 0x0000001400147245 */ /* 0x000fe40000201400 */
[C---:B------:R-:W-:Y:S01]  /*f2b0*/  ISETP.GE.AND P2, PT, R18.reuse, R100, PT ;  /* 0x000000641200720c */ /* 0x040fe20003f46270 */
[----:B------:R-:W-:Y:S01]  /*f2c0*/  BAR.SYNC.DEFER_BLOCKING 0x0 ;  /* 0x0000000000007b1d */ /* 0x000fe20000010000 */
[----:B------:R-:W-:Y:S01]  /*f2d0*/  ISETP.GE.AND P5, PT, R18, R101, PT ;  /* 0x000000651200720c */ /* 0x000fe20003fa6270 */
[C---:B-----5:R-:W-:Y:S01]  /*f2e0*/  FFMA.FTZ R29, R0.reuse, R20, R29 ;  /* 0x00000014001d7223 */ /* 0x060fe2000001001d */
[----:B------:R-:W-:Y:S01]  /*f2f0*/  I2FP.F32.S32 R18, R18 ;  /* 0x0000001200127245 */ /* 0x000fe20000201400 */
[----:B------:R-:W-:Y:S01]  /*f300*/  FFMA.FTZ R27, R0, R20, R27 ;  /* 0x00000014001b7223 */ /* 0x000fe2000001001b */
[----:B------:R-:W-:Y:S01]  /*f310*/  VIADD R20, R16, 0x30 ;  /* 0x0000003010147836 */ /* 0x000fe20000000000 */
[----:B------:R-:W-:Y:S01]  /*f320*/  MUFU.TANH R13, R13 ;  /* 0x0000000d000d7308 */ /* 0x000fe20000002400 */
[----:B------:R-:W-:Y:S01]  /*f330*/  FSEL R139, R29, -INF , !P1 ;  /* 0xff8000001d8b7808 */ /* 0x000fe20004800000 */
[CC--:B------:R-:W-:Y:S01]  /*f340*/  FFMA.FTZ R31, R0.reuse, R18.reuse, R31 ;  /* 0x00000012001f7223 */ /* 0x0c0fe2000001001f */
[----:B----4-:R-:W-:Y:S01]  /*f350*/  FFMA.FTZ R23, R0, R18, R23 ;  /* 0x0000001200177223 */ /* 0x010fe20000010017 */
[----:B------:R-:W-:Y:S01]  /*f360*/  VIADD R18, R16, 0x31 ;  /* 0x0000003110127836 */ /* 0x000fe20000000000 */
[----:B------:R-:W-:-:S02]  /*f370*/  FSEL R134, R27, -INF , !P6 ;  /* 0xff8000001b867808 */ /* 0x000fc40007000000 */
[----:B------:R-:W-:Y:S01]  /*f380*/  FSEL R137, R31, -INF , !P2 ;  /* 0xff8000001f897808 */ /* 0x000fe20005000000 */
[----:B------:R2:W3:Y:S01]  /*f390*/  MUFU.TANH R21, R14 ;  /* 0x0000000e00157308 */ /* 0x0004e20000002400 */
[----:B------:R-:W-:Y:S02]  /*f3a0*/  FSEL R130, R23, -INF , !P5 ;  /* 0xff80000017827808 */ /* 0x000fe40006800000 */
[CC--:B------:R-:W-:Y:S02]  /*f3b0*/  ISETP.GE.AND P1, PT, R20.reuse, R100.reuse, PT ;  /* 0x000000641400720c */ /* 0x0c0fe40003f26270 */
[-C--:B------:R-:W-:Y:S02]  /*f3c0*/  ISETP.GE.AND P6, PT, R20, R101.reuse, PT ;  /* 0x000000651400720c */ /* 0x080fe40003fc6270 */
[C---:B------:R-:W-:Y:S01]  /*f3d0*/  ISETP.GE.AND P2, PT, R18.reuse, R100, PT ;  /* 0x000000641200720c */ /* 0x040fe20003f46270 */
[----:B------:R-:W-:Y:S01]  /*f3e0*/  MUFU.TANH R33, R33 ;  /* 0x0000002100217308 */ /* 0x000fe20000002400 */
[----:B------:R-:W-:-:S02]  /*f3f0*/  ISETP.GE.AND P5, PT, R18, R101, PT ;  /* 0x000000651200720c */ /* 0x000fc40003fa6270 */
[----:B------:R-:W-:Y:S02]  /*f400*/  I2FP.F32.S32 R20, R20 ;  /* 0x0000001400147245 */ /* 0x000fe40000201400 */
[----:B------:R-:W-:-:S03]  /*f410*/  I2FP.F32.S32 R18, R18 ;  /* 0x0000001200127245 */ /* 0x000fc60000201400 */
[----:B-1----:R-:W-:Y:S01]  /*f420*/  FFMA.FTZ R98, R0, R20, R15 ;  /* 0x0000001400627223 */ /* 0x002fe2000001000f */
[----:B--2---:R-:W-:Y:S02]  /*f430*/  VIADD R14, R16, 0x38 ;  /* 0x00000038100e7836 */ /* 0x004fe40000000000 */
[C---:B------:R-:W-:Y:S01]  /*f440*/  FFMA.FTZ R17, R0.reuse, R18, R17 ;  /* 0x0000001200117223 */ /* 0x040fe20000010011 */
[----:B------:R1:W2:Y:S01]  /*f450*/  MUFU.TANH R15, R10 ;  /* 0x0000000a000f7308 */ /* 0x0002a20000002400 */
[----:B------:R-:W-:Y:S01]  /*f460*/  FFMA.FTZ R19, R0, R20, R19 ;  /* 0x0000001400137223 */ /* 0x000fe20000010013 */
[----:B------:R-:W-:Y:S01]  /*f470*/  FSEL R98, R98, -INF , !P6 ;  /* 0xff80000062627808 */ /* 0x000fe20007000000 */
[----:B---3--:R-:W-:Y:S01]  /*f480*/  FFMA.FTZ R21, R0, R18, R21 ;  /* 0x0000001200157223 */ /* 0x008fe20000010015 */
[----:B------:R-:W-:Y:S02]  /*f490*/  FSEL R107, R17, -INF , !P2 ;  /* 0xff800000116b7808 */ /* 0x000fe40005000000 */
[----:B------:R-:W-:-:S02]  /*f4a0*/  ISETP.GE.AND P6, PT, R14, R100, PT ;  /* 0x000000640e00720c */ /* 0x000fc40003fc6270 */
[----:B------:R-:W-:Y:S01]  /*f4b0*/  ISETP.GE.AND P2, PT, R14, R101, PT ;  /* 0x000000650e00720c */ /* 0x000fe20003f46270 */
[----:B------:R-:W3:Y:S01]  /*f4c0*/  MUFU.TANH R5, R5 ;  /* 0x0000000500057308 */ /* 0x000ee20000002400 */
[----:B------:R-:W-:Y:S02]  /*f4d0*/  I2FP.F32.S32 R14, R14 ;  /* 0x0000000e000e7245 */ /* 0x000fe40000201400 */
[----:B------:R-:W-:Y:S02]  /*f4e0*/  FSEL R127, R19, -INF , !P1 ;  /* 0xff800000137f7808 */ /* 0x000fe40004800000 */
[----:B------:R-:W-:Y:S01]  /*f4f0*/  ISETP.GE.AND P1, PT, R16, R100, PT ;  /* 0x000000641000720c */ /* 0x000fe20003f26270 */
[C---:B------:R-:W-:Y:S01]  /*f500*/  FFMA.FTZ R13, R0.reuse, R14, R13 ;  /* 0x0000000e000d7223 */ /* 0x040fe2000001000d */
[----:B------:R-:W-:Y:S01]  /*f510*/  FSEL R96, R21, -INF , !P5 ;  /* 0xff80000015607808 */ /* 0x000fe20006800000 */
[----:B------:R-:W4:Y:S01]  /*f520*/  MUFU.TANH R17, R4 ;  /* 0x0000000400117308 */ /* 0x000f220000002400 */
[----:B-1----:R-:W-:Y:S01]  /*f530*/  I2FP.F32.S32 R10, R16 ;  /* 0x00000010000a7245 */ /* 0x002fe20000201400 */
[----:B--2---:R-:W-:Y:S01]  /*f540*/  FFMA.FTZ R15, R0, R14, R15 ;  /* 0x0000000e000f7223 */ /* 0x004fe2000001000f */
[----:B------:R-:W-:-:S02]  /*f550*/  FSEL R105, R13, -INF , !P6 ;  /* 0xff8000000d697808 */ /* 0x000fc40007000000 */
[----:B------:R-:W-:Y:S01]  /*f560*/  ISETP.GE.AND P5, PT, R16, R101, PT ;  /* 0x000000651000720c */ /* 0x000fe20003fa6270 */
[-C--:B------:R-:W-:Y:S01]  /*f570*/  FFMA.FTZ R13, R0, R10.reuse, R85 ;  /* 0x0000000a000d7223 */ /* 0x080fe20000010055 */
[----:B------:R-:W-:Y:S02]  /*f580*/  VIADD R16, R16, 0x39 ;  /* 0x0000003910107836 */ /* 0x000fe40000000000 */
[----:B------:R-:W-:Y:S02]  /*f590*/  FFMA.FTZ R10, R0, R10, R33 ;  /* 0x0000000a000a7223 */ /* 0x000fe40000010021 */
[----:B------:R-:W-:Y:S02]  /*f5a0*/  FSEL R13, R13, -INF , !P1 ;  /* 0xff8000000d0d7808 */ /* 0x000fe40004800000 */
[----:B------:R-:W-:Y:S02]  /*f5b0*/  ISETP.GT.AND P1, PT, R129, R114, PT ;  /* 0x000000728100720c */ /* 0x000fe40003f24270 */
[----:B------:R-:W-:-:S02]  /*f5c0*/  I2FP.F32.S32 R14, R16 ;  /* 0x00000010000e7245 */ /* 0x000fc40000201400 */
[----:B------:R-:W-:Y:S02]  /*f5d0*/  ISETP.GE.AND P6, PT, R16, R100, PT ;  /* 0x000000641000720c */ /* 0x000fe40003fc6270 */
[----:B------:R-:W-:Y:S01]  /*f5e0*/  FSEL R100, R15, -INF , !P2 ;  /* 0xff8000000f647808 */ /* 0x000fe20005000000 */
[CC--:B---3--:R-:W-:Y:S01]  /*f5f0*/  FFMA.FTZ R5, R0.reuse, R14.reuse, R5 ;  /* 0x0000000e00057223 */ /* 0x0c8fe20000010005 */
[----:B----4-:R-:W-:Y:S01]  /*f600*/  FFMA.FTZ R17, R0, R14, R17 ;  /* 0x0000000e00117223 */ /* 0x010fe20000010011 */
[----:B------:R-:W-:Y:S02]  /*f610*/  ISETP.GE.AND P2, PT, R16, R101, PT ;  /* 0x000000651000720c */ /* 0x000fe40003f46270 */
[----:B------:R-:W-:Y:S02]  /*f620*/  FSEL R10, R10, -INF , !P5 ;  /* 0xff8000000a0a7808 */ /* 0x000fe40006800000 */
[----:B------:R-:W-:Y:S02]  /*f630*/  FSEL R131, R5, -INF , !P6 ;  /* 0xff80000005837808 */ /* 0x000fe40007000000 */
[----:B------:R-:W-:Y:S01]  /*f640*/  FSEL R92, R17, -INF , !P2 ;  /* 0xff800000115c7808 */ /* 0x000fe20005000000 */
        /* <DEDUP_REMOVED lines=34> */
[----:B------:R-:W-:Y:S02]  /*f870*/  ISETP.NE.AND P2, PT, R14, RZ, PT ;  /* 0x000000ff0e00720c */ /* 0x000fe40003f45270 */
[----:B------:R-:W-:Y:S02]  /*f880*/  LOP3.LUT R4, RZ, R14, RZ, 0x33, !PT ;  /* 0x0000000eff047212 */ /* 0x000fe400078e33ff */
[----:B------:R-:W-:Y:S01]  /*f890*/  @P1 VIADD R20, R20, 0x1 ;  /* 0x0000000114141836 */ /* 0x000fe20000000000 */
[----:B------:R-:W-:-:S04]  /*f8a0*/  ISETP.GE.AND P1, PT, R19, RZ, PT ;  /* 0x000000ff1300720c */ /* 0x000fc80003f26270 */
        /* <DEDUP_REMOVED lines=8> */
[----:B------:R1:W2:Y:S01]  /*f930*/  LDG.E R15, desc[UR6][R20.64] ;  /* 0x00000006140f7981 */ /* 0x0002a2000c1e1900 */
[----:B------:R-:W-:Y:S02]  /*f940*/  IADD3 R19, R19, -R4, RZ ;  /* 0x8000000413137210 */ /* 0x000fe40007ffe0ff */
[----:B------:R-:W3:Y:S03]  /*f950*/  LDC.64 R4, c[0x0][0x230] ;  /* 0x00008c00ff047b82 */ /* 0x000ee60000000a00 */
[----:B------:R-:W-:Y:S02]  /*f960*/  IMAD R19, R19, R14, -0x40 ;  /* 0xffffffc013137424 */ /* 0x000fe400078e020e */
        /* <DEDUP_REMOVED lines=14> */
.L_x_6378:
[----:B------:R-:W1:Y:S02]  /*fa50*/  LDC R14, c[0x0][0x248] ;  /* 0x00009200ff0e7b82 */ /* 0x000e640000000800 */
[----:B-1----:R-:W-:-:S05]  /*fa60*/  IMAD.SHL.U32 R17, R14, 0x40, RZ ;  /* 0x000000400e117824 */ /* 0x002fca00078e00ff */
[----:B------:R-:W-:-:S04]  /*fa70*/  IADD3 R17, -R17, RZ, RZ ;  /* 0x000000ff11117210 */ /* 0x000fc80007ffe1ff */
[----:B------:R-:W-:-:S07]  /*fa80*/  SHF.R.S32.HI R16, RZ, 0x1f, R17 ;  /* 0x0000001fff107819 */ /* 0x000fce0000011411 */
.L_x_6379:
[----:B------:R-:W1:Y:S01]  /*fa90*/  S2R R15, SR_TID.X ;  /* 0x00000000000f7919 */ /* 0x000e620000002100 */
[----:B------:R-:W2:Y:S01]  /*faa0*/  LDC R5, c[0x0][0x24c] ;  /* 0x00009300ff057b82 */ /* 0x000ea20000000800 */
[----:B------:R-:W-:Y:S01]  /*fab0*/  SEL R18, RZ, 0x3fffc, P0 ;  /* 0x0003fffcff127807 */ /* 0x000fe20000000000 */
[----:B------:R-:W-:-:S03]  /*fac0*/  ULDC UR4, c[0x0][0x2d0] ;  /* 0x0000b40000047ab9 */ /* 0x000fc60000000800 */
[----:B------:R-:W-:Y:S02]  /*fad0*/  LOP3.LUT P5, RZ, R18, 0x4, RZ, 0xc0, !PT ;  /* 0x0000000412ff7812 */ /* 0x000fe400078ac0ff */
[----:B------:R-:W-:-:S04]  /*fae0*/  LEA R18, P2, R17, R122, 0x1 ;  /* 0x0000007a11127211 */ /* 0x000fc800078408ff */
        /* <DEDUP_REMOVED lines=50> */
.L_x_6377:
        /* <DEDUP_REMOVED lines=53> */
[--C-:B------:R-:W-:Y:S01]  /*10160*/  FFMA.FTZ R94, R13, UR8, -R138.reuse ;  /* 0x000000080d5e7c23 */ /* 0x100fe2000801088a */
[----:B------:R-:W-:Y:S01]  /*10170*/  FADD.FTZ R3, R2, -R3 ;  /* 0x8000000302037221 */ /* 0x000fe20000010000 */
[--C-:B------:R-:W-:Y:S01]  /*10180*/  FFMA.FTZ R86, R7, UR8, -R138.reuse ;  /* 0x0000000807567c23 */ /* 0x100fe2000801088a */
[--C-:B------:R-:W-:Y:S01]  /*10190*/  FFMA.FTZ R85, R11, UR8, -R138.reuse ;  /* 0x000000080b557c23 */ /* 0x100fe2000801088a */
[--C-:B------:R-:W-:Y:S01]  /*101a0*/  FFMA.FTZ R88, R9, UR8, -R138.reuse ;  /* 0x0000000809587c23 */ /* 0x100fe2000801088a */
[----:B------:R-:W-:Y:S01]  /*101b0*/  FMUL.FTZ R91, R3, UR8 ;  /* 0x00000008035b7c20 */ /* 0x000fe20008410000 */
[----:B------:R-:W1:Y:S01]  /*101c0*/  MUFU.EX2 R95, R95 ;  /* 0x0000005f005f7308 */ /* 0x000e620000000800 */
[--C-:B------:R-:W-:Y:S01]  /*101d0*/  FFMA.FTZ R87, R10, UR8, -R93.reuse ;  /* 0x000000080a577c23 */ /* 0x100fe2000801085d */
        /* <DEDUP_REMOVED lines=90> */
[----:B------:R-:W-:Y:S01]  /*10780*/  FFMA.FTZ R136, R131, UR8, -R138 ;  /* 0x0000000883887c23 */ /* 0x000fe2000801088a */
[----:B------:R-:W-:Y:S01]  /*10790*/  FFMA.FTZ R93, R92, UR8, -R93 ;  /* 0x000000085c5d7c23 */ /* 0x000fe2000801085d */
[----:B------:R-:W-:Y:S01]  /*107a0*/  FFMA.FTZ R95, R133, R95, R94 ;  /* 0x0000005f855f7223 */ /* 0x000fe2000001005e */
[----:B------:R-:W-:Y:S01]  /*107b0*/  FFMA.FTZ R87, R128, R91, R87 ;  /* 0x0000005b80577223 */ /* 0x000fe20000010057 */
[----:B------:R-:W-:Y:S01]  /*107c0*/  HMMA.16816.F32.BF16 R28, R80, R32, R28 ;  /* 0x00000020501c723c */ /* 0x000fe2000004181c */
[----:B------:R-:W-:Y:S01]  /*107d0*/  MUFU.EX2 R104, R104 ;  /* 0x0000006800687308 */ /* 0x000fe20000000800 */
[----:B------:R-:W-:Y:S01]  /*107e0*/  FADD.FTZ R86, R86, R95 ;  /* 0x0000005f56567221 */ /* 0x000fe20000010000 */
[----:B------:R-:W-:-:S03]  /*107f0*/  FADD.FTZ R92, R84, R87 ;  /* 0x00000057545c7221 */ /* 0x000fc60000010000 */
[C---:B------:R-:W-:Y:S01]  /*10800*/  HMMA.16816.F32.BF16 R32, R80.reuse, R34, R52 ;  /* 0x000000225020723c */ /* 0x040fe20000041834 */
[----:B------:R-:W3:Y:S01]  /*10810*/  LDSM.16.MT88.4 R52, [R108+0x8000] ;  /* 0x008000006c34783b */ /* 0x000ee20000004200 */
        /* <DEDUP_REMOVED lines=24> */
[----:B------:R-:W-:Y:S01]  /*109a0*/  MUFU.EX2 R144, R144 ;  /* 0x0000009000907308 */ /* 0x000fe20000000800 */
[----:B------:R-:W-:Y:S01]  /*109b0*/  FADD.FTZ R106, R106, R3 ;  /* 0x000000036a6a7221 */ /* 0x000fe20000010000 */
[----:B------:R-:W-:Y:S01]  /*109c0*/  HMMA.16816.F32.BF16 R4, R80, R8, R4 ;  /* 0x000000085004723c */ /* 0x000fe20000041804 */
[----:B------:R-:W-:Y:S01]  /*109d0*/  F2FP.BF16.F32.PACK_AB R54, R99, R104 ;  /* 0x000000686336723e */ /* 0x000fe200000010ff */
[----:B------:R-:W-:Y:S01]  /*109e0*/  FADD.FTZ R103, R103, R126 ;  /* 0x0000007e67677221 */ /* 0x000fe20000010000 */
[----:B-----5:R-:W-:Y:S01]  /*109f0*/  F2FP.BF16.F32.PACK_AB R55, R97, R102 ;  /* 0x000000666137723e */ /* 0x020fe200000010ff */
[----:B------:R-:W-:-:S02]  /*10a00*/  FADD.FTZ R101, R101, R106 ;  /* 0x0000006a65657221 */ /* 0x000fc40000010000 */
[----:B------:R-:W-:Y:S01]  /*10a10*/  HMMA.16816.F32.BF16 R8, R80, R10, R76 ;  /* 0x0000000a5008723c */ /* 0x000fe2000004184c */
[----:B------:R-:W-:Y:S01]  /*10a20*/  MUFU.EX2 R139, R139 ;  /* 0x0000008b008b7308 */ /* 0x000fe20000000800 */
[----:B------:R-:W-:Y:S01]  /*10a30*/  LDSM.16.MT88.4 R76, [R110+0x6c00] ;  /* 0x006c00006e4c783b */ /* 0x000fe20000004200 */
[----:B------:R-:W-:Y:S01]  /*10a40*/  FADD.FTZ R2, R104, R103 ;  /* 0x0000006768027221 */ /* 0x000fe20000010000 */
[----:B------:R-:W-:Y:S02]  /*10a50*/  FADD.FTZ R102, R102, R101 ;  /* 0x0000006566667221 */ /* 0x000fe40000010000 */
[C---:B--2---:R-:W-:Y:S01]  /*10a60*/  HMMA.16816.F32.BF16 R12, R52.reuse, R56, R12 ;  /* 0x00000038340c723c */ /* 0x044fe2000004180c */
[----:B------:R-:W-:Y:S01]  /*10a70*/  FADD.FTZ R2, R99, R2 ;  /* 0x0000000263027221 */ /* 0x000fe20000010000 */
[----:B------:R-:W-:Y:S01]  /*10a80*/  FADD.FTZ R97, R97, R102 ;  /* 0x0000006661617221 */ /* 0x000fe20000010000 */
        /* <DEDUP_REMOVED lines=22> */
[----:B------:R-:W1:Y:S01]  /*10bf0*/  MUFU.EX2 R127, R127 ;  /* 0x0000007f007f7308 */ /* 0x000e620000000800 */
[----:B----4-:R-:W-:-:S07]  /*10c00*/  F2FP.BF16.F32.PACK_AB R86, R136, R107 ;  /* 0x0000006b8856723e */ /* 0x010fce00000010ff */
[----:B------:R-:W-:Y:S01]  /*10c10*/  MUFU.EX2 R96, R96 ;  /* 0x0000006000607308 */ /* 0x000fe20000000800 */
[C---:B---3--:R-:W-:Y:S06]  /*10c20*/  HMMA.16816.F32.BF16 R44, R52.reuse, R56, R44 ;  /* 0x00000038342c723c */ /* 0x048fec000004182c */
[----:B------:R-:W-:Y:S01]  /*10c30*/  HMMA.16816.F32.BF16 R48, R52, R58, R48 ;  /* 0x0000003a3430723c */ /* 0x000fe20000041830 */
[----:B------:R-:W3:Y:S01]  /*10c40*/  LDSM.16.MT88.4 R56, [R110+0x6800] ;  /* 0x006800006e38783b */ /* 0x000ee20000004200 */
[----:B------:R-:W4:Y:S01]  /*10c50*/  MUFU.EX2 R93, R93 ;  /* 0x0000005d005d7308 */ /* 0x000f220000000800 */
[----:B-1----:R-:W-:-:S03]  /*10c60*/  F2FP.BF16.F32.PACK_AB R85, R127, R98 ;  /* 0x000000627f55723e */ /* 0x002fc600000010ff */
[C---:B--2---:R-:W-:Y:S06]  /*10c70*/  HMMA.16816.F32.BF16 R36, R52.reuse, R60, R36 ;  /* 0x0000003c3424723c */ /* 0x044fec0000041824 */
        /* <DEDUP_REMOVED lines=10> */
[----:B----4-:R-:W-:Y:S01]  /*10d20*/  F2FP.BF16.F32.PACK_AB R87, R93, R96 ;  /* 0x000000605d57723e */ /* 0x010fe200000010ff */
[----:B------:R-:W-:Y:S01]  /*10d30*/  FADD.FTZ R3, R139, R144 ;  /* 0x000000908b037221 */ /* 0x000fe20000010000 */
[----:B------:R-:W-:Y:S01]  /*10d40*/  MOV R2, R89 ;  /* 0x0000005900027202 */ /* 0x000fe20000000f00 */
[----:B------:R-:W-:-:S02]  /*10d50*/  FADD.FTZ R134, R134, R141 ;  /* 0x0000008d86867221 */ /* 0x000fc40000010000 */
[----:B------:R-:W-:Y:S02]  /*10d60*/  FADD.FTZ R3, R142, R3 ;  /* 0x000000038e037221 */ /* 0x000fe40000010000 */
[----:B------:R-:W-:Y:S02]  /*10d70*/  FADD.FTZ R137, R137, R134 ;  /* 0x0000008689897221 */ /* 0x000fe40000010000 */
[----:B------:R-:W-:Y:S01]  /*10d80*/  FADD.FTZ R130, R130, R3 ;  /* 0x0000000382827221 */ /* 0x000fe20000010000 */
[----:B------:R-:W-:Y:S01]  /*10d90*/  MOV R3, R90 ;  /* 0x0000005a00037202 */ /* 0x000fe20000000f00 */
[----:B------:R-:W-:Y:S02]  /*10da0*/  FADD.FTZ R98, R98, R137 ;  /* 0x0000008962627221 */ /* 0x000fe40000010000 */
[----:B------:R-:W-:Y:S01]  /*10db0*/  FADD.FTZ R130, R105, R130 ;  /* 0x0000008269827221 */ /* 0x000fe20000010000 */
[----:B---3--:R-:W-:Y:S01]  /*10dc0*/  HMMA.16816.F32.BF16 R4, R52, R56, R4 ;  /* 0x000000383404723c */ /* 0x008fe20000041804 */
[----:B------:R-:W-:-:S02]  /*10dd0*/  FADD.FTZ R127, R127, R98 ;  /* 0x000000627f7f7221 */ /* 0x000fc40000010000 */
[----:B------:R-:W-:Y:S02]  /*10de0*/  FADD.FTZ R107, R107, R130 ;  /* 0x000000826b6b7221 */ /* 0x000fe40000010000 */
[----:B------:R-:W-:Y:S01]  /*10df0*/  FADD.FTZ R96, R96, R127 ;  /* 0x0000007f60607221 */ /* 0x000fe20000010000 */
[----:B------:R-:W-:Y:S01]  /*10e00*/  HMMA.16816.F32.BF16 R8, R52, R58, R8 ;  /* 0x0000003a3408723c */ /* 0x000fe20000041808 */
[----:B------:R-:W2:Y:S01]  /*10e10*/  LDSM.16.MT88.4 R56, [R110+0x7800] ;  /* 0x007800006e38783b */ /* 0x000ea20000004200 */
[----:B------:R-:W-:Y:S01]  /*10e20*/  FADD.FTZ R133, R136, R107 ;  /* 0x0000006b88857221 */ /* 0x000fe20000010000 */
[----:B------:R-:W-:-:S03]  /*10e30*/  FADD.FTZ R128, R93, R96 ;  /* 0x000000605d807221 */ /* 0x000fc60000010000 */
[C---:B-1----:R-:W-:Y:S06]  /*10e40*/  HMMA.16816.F32.BF16 R12, R52.reuse, R60, R12 ;  /* 0x0000003c340c723c */ /* 0x042fec000004180c */
[----:B------:R-:W-:Y:S01]  /*10e50*/  HMMA.16816.F32.BF16 R16, R52, R62, R16 ;  /* 0x0000003e3410723c */ /* 0x000fe20000041810 */
[----:B------:R-:W1:Y:S05]  /*10e60*/  LDSM.16.MT88.4 R60, [R110+0x8800] ;  /* 0x008800006e3c783b */ /* 0x000e6a0000004200 */
[C---:B------:R-:W-:Y:S01]  /*10e70*/  HMMA.16816.F32.BF16 R80, R84.reuse, R76, R4 ;  /* 0x0000004c5450723c */ /* 0x040fe20000041804 */
[----:B------:R-:W-:Y:S05]  /*10e80*/  LDSM.16.MT88.4 R4, [R108+0x8c00] ;  /* 0x008c00006c04783b */ /* 0x000fea0000004200 */
[C---:B------:R-:W-:Y:S01]  /*10e90*/  HMMA.16816.F32.BF16 R76, R84.reuse, R78, R8 ;  /* 0x0000004e544c723c */ /* 0x040fe20000041808 */
[----:B------:R-:W3:Y:S05]  /*10ea0*/  LDSM.16.MT88.4 R8, [R110+0x8c00] ;  /* 0x008c00006e08783b */ /* 0x000eea0000004200 */
[C---:B------:R-:W-:Y:S06]  /*10eb0*/  HMMA.16816.F32.BF16 R72, R84.reuse, R68, R12 ;  /* 0x000000445448723c */ /* 0x040fec000004180c */
[----:B------:R-:W-:Y:S06]  /*10ec0*/  HMMA.16816.F32.BF16 R68, R84, R70, R16 ;  /* 0x000000465444723c */ /* 0x000fec0000041810 */
[C---:B--2---:R-:W-:Y:S06]  /*10ed0*/  HMMA.16816.F32.BF16 R20, R52.reuse, R56, R20 ;  /* 0x000000383414723c */ /* 0x044fec0000041814 */
[C---:B------:R-:W-:Y:S01]  /*10ee0*/  HMMA.16816.F32.BF16 R24, R52.reuse, R58, R24 ;  /* 0x0000003a3418723c */ /* 0x040fe20000041818 */
[----:B------:R-:W2:Y:S05]  /*10ef0*/  LDSM.16.MT88.4 R56, [R108+0x7800] ;  /* 0x007800006c38783b */ /* 0x000eaa0000004200 */
[C---:B-1----:R-:W-:Y:S06]  /*10f00*/  HMMA.16816.F32.BF16 R36, R52.reuse, R60, R36 ;  /* 0x0000003c3424723c */ /* 0x042fec0000041824 */
[----:B------:R-:W-:Y:S01]  /*10f10*/  HMMA.16816.F32.BF16 R40, R52, R62, R40 ;  /* 0x0000003e3428723c */ /* 0x000fe20000041828 */
[----:B------:R-:W1:-:S15]  /*10f20*/  LDSM.16.MT88.4 R60, [R110+0x7c00] ;  /* 0x007c00006e3c783b */ /* 0x000e5e0000004200 */
[----:B------:R-:W-:-:S02]  /*10f30*/  NOP ;  /* 0x0000000000007918 */ /* 0x000fc40000000000 */
[C---:B---3--:R-:W-:Y:S06]  /*10f40*/  HMMA.16816.F32.BF16 R36, R84.reuse, R8, R36 ;  /* 0x000000085424723c */ /* 0x048fec0000041824 */
[----:B------:R-:W-:Y:S06]  /*10f50*/  HMMA.16816.F32.BF16 R40, R84, R10, R40 ;  /* 0x0000000a5428723c */ /* 0x000fec0000041828 */
[C---:B--2---:R-:W-:Y:S06]  /*10f60*/  HMMA.16816.F32.BF16 R28, R52.reuse, R56, R28 ;  /* 0x00000038341c723c */ /* 0x044fec000004181c */
[----:B------:R-:W-:Y:S01]  /*10f70*/  HMMA.16816.F32.BF16 R32, R52, R58, R32 ;  /* 0x0000003a3420723c */ /* 0x000fe20000041820 */
[----:B------:R-:W2:Y:S05]  /*10f80*/  LDSM.16.MT88.4 R56, [R108+0x8800] ;  /* 0x008800006c38783b */ /* 0x000eaa0000004200 */
[C---:B-1----:R-:W-:Y:S06]  /*10f90*/  HMMA.16816.F32.BF16 R64, R84.reuse, R60, R20 ;  /* 0x0000003c5440723c */ /* 0x042fec0000041814 */
[----:B------:R-:W-:Y:S06]  /*10fa0*/  HMMA.16816.F32.BF16 R60, R84, R62, R24 ;  /* 0x0000003e543c723c */ /* 0x000fec0000041818 */
[C---:B--2---:R-:W-:Y:S06]  /*10fb0*/  HMMA.16816.F32.BF16 R44, R52.reuse, R56, R44 ;  /* 0x00000038342c723c */ /* 0x044fec000004182c */
[----:B------:R-:W-:Y:S01]  /*10fc0*/  HMMA.16816.F32.BF16 R48, R52, R58, R48 ;  /* 0x0000003a3430723c */ /* 0x000fe20000041830 */
[----:B------:R-:W1:-:S15]  /*10fd0*/  LDSM.16.MT88.4 R52, [R108+0x7c00] ;  /* 0x007c00006c34783b */ /* 0x000e5e0000004200 */
[----:B------:R-:W-:-:S02]  /*10fe0*/  NOP ;  /* 0x0000000000007918 */ /* 0x000fc40000000000 */
[C---:B------:R-:W-:Y:S06]  /*10ff0*/  HMMA.16816.F32.BF16 R44, R84.reuse, R4, R44 ;  /* 0x00000004542c723c */ /* 0x040fec000004182c */
[C---:B------:R-:W-:Y:S06]  /*11000*/  HMMA.16816.F32.BF16 R48, R84.reuse, R6, R48 ;  /* 0x000000065430723c */ /* 0x040fec0000041830 */
[C---:B-1----:R-:W-:Y:S06]  /*11010*/  HMMA.16816.F32.BF16 R56, R84.reuse, R52, R28 ;  /* 0x000000345438723c */ /* 0x042fec000004181c */
[----:B------:R-:W-:-:S15]  /*11020*/  HMMA.16816.F32.BF16 R52, R84, R54, R32 ;  /* 0x000000365434723c */ /* 0x000fde0000041820 */
[----:B------:R-:W-:-:S09]  /*11030*/  NOP ;  /* 0x0000000000007918 */ /* 0x000fd20000000000 */
.L_x_6374:
        /* <DEDUP_REMOVED lines=14> */
.L_x_6384:
        /* <DEDUP_REMOVED lines=71> */
.L_x_6381:
        /* <DEDUP_REMOVED lines=71> */
[----:B------:R-:W2:Y:S05]  /*11a00*/  LDSM.16.M88.4 R88, [R112+0x4000] ;  /* 0x004000007058783b */ /* 0x000eaa0000000200 */
        /* <DEDUP_REMOVED lines=48> */
[----:B-1----:R-:W-:Y:S01]  /*11d10*/  FMUL.FTZ R135, R4, UR5 ;  /* 0x0000000504877c20 */ /* 0x002fe20008410000 */
[----:B------:R-:W-:Y:S03]  /*11d20*/  FMUL.FTZ R137, R5, UR5 ;  /* 0x0000000505897c20 */ /* 0x000fe60008410000 */
[----:B------:R-:W-:Y:S01]  /*11d30*/  FMUL.FTZ R139, R6, UR5 ;  /* 0x00000005068b7c20 */ /* 0x000fe20008410000 */
[----:B------:R-:W-:Y:S01]  /*11d40*/  FMUL.FTZ R141, R7, UR5 ;  /* 0x00000005078d7c20 */ /* 0x000fe20008410000 */
        /* <DEDUP_REMOVED lines=14> */
[----:B------:R5:W1:Y:S01]  /*11e30*/  MUFU.TANH R100, R2 ;  /* 0x0000000200647308 */ /* 0x000a620000002400 */
[C---:B--2---:R-:W-:Y:S06]  /*11e40*/  HMMA.16816.F32.BF16 R20, R88.reuse, R92, R20 ;  /* 0x0000005c5814723c */ /* 0x044fec0000041814 */
[C---:B------:R-:W-:Y:S03]  /*11e50*/  HMMA.16816.F32.BF16 R24, R88.reuse, R94, R24 ;  /* 0x0000005e5818723c */ /* 0x040fe60000041818 */
[----:B------:R-:W2:Y:S03]  /*11e60*/  MUFU.TANH R139, R139 ;  /* 0x0000008b008b7308 */ /* 0x000ea60000002400 */
        /* <DEDUP_REMOVED lines=8> */
[----:B-----5:R-:W-:Y:S04]  /*11ef0*/  FMUL.FTZ R2, R25, UR5 ;  /* 0x0000000519027c20 */ /* 0x020fe80008410000 */
        /* <DEDUP_REMOVED lines=9> */
[----:B------:R-:W-:Y:S08]  /*11f90*/  FMUL.FTZ R3, R32, UR5 ;  /* 0x0000000520037c20 */ /* 0x000ff00008410000 */
[----:B------:R4:W1:Y:S10]  /*11fa0*/  MUFU.TANH R96, R87 ;  /* 0x0000005700607308 */ /* 0x0008740000002400 */
[----:B------:R2:W1:Y:S01]  /*11fb0*/  MUFU.TANH R104, R86 ;  /* 0x0000005600687308 */ /* 0x0004620000002400 */
[----:B-----5:R-:W-:Y:S09]  /*11fc0*/  FMUL.FTZ R2, R33, UR5 ;  /* 0x0000000521027c20 */ /* 0x020ff20008410000 */
[----:B------:R-:W1:Y:S01]  /*11fd0*/  MUFU.TANH R147, R147 ;  /* 0x0000009300937308 */ /* 0x000e620000002400 */
[----:B----4-:R-:W-:Y:S09]  /*11fe0*/  FMUL.FTZ R87, R34, UR5 ;  /* 0x0000000522577c20 */ /* 0x010ff20008410000 */
[----:B------:R-:W4:Y:S01]  /*11ff0*/  MUFU.TANH R149, R149 ;  /* 0x0000009500957308 */ /* 0x000f220000002400 */
        /* <DEDUP_REMOVED lines=86> */
.L_x_6383:
        /* <DEDUP_REMOVED lines=46> */
.L_x_6382:
[----:B-1----:R-:W-:Y:S01]  /*12840*/  LEA R2, R129, R124, 0x6 ;  /* 0x0000007c81027211 */ /* 0x002fe200078e30ff */
[----:B--2---:R-:W-:Y:S03]  /*12850*/  LDSM.16.MT88.4 R12, [R110+0x6000] ;  /* 0x006000006e0c783b */ /* 0x004fe60000004200 */
[C---:B------:R-:W-:Y:S02]  /*12860*/  IADD3 R4, R2.reuse, 0x9, RZ ;  /* 0x0000000902047810 */ /* 0x040fe40007ffe0ff */
[C---:B------:R-:W-:Y:S02]  /*12870*/  IADD3 R6, R2.reuse, 0x1, RZ ;  /* 0x0000000102067810 */ /* 0x040fe40007ffe0ff */
[----:B------:R-:W-:Y:S01]  /*12880*/  I2FP.F32.S32 R4, R4 ;  /* 0x0000000400047245 */ /* 0x000fe20000201400 */
[----:B------:R-:W-:Y:S01]  /*12890*/  LDSM.16.MT88.4 R20, [R108+0x6000] ;  /* 0x006000006c14783b */ /* 0x000fe20000004200 */
[----:B------:R-:W-:Y:S02]  /*128a0*/  I2FP.F32.S32 R3, R2 ;  /* 0x0000000200037245 */ /* 0x000fe40000201400 */
[----:B------:R-:W-:Y:S01]  /*128b0*/  IADD3 R5, R2, 0x18, RZ ;  /* 0x0000001802057810 */ /* 0x000fe20007ffe0ff */
[CC--:B------:R-:W-:Y:S01]  /*128c0*/  FFMA.FTZ R149, R0.reuse, R4.reuse, R149 ;  /* 0x0000000400957223 */ /* 0x0c0fe20000010095 */
[----:B------:R-:W-:Y:S01]  /*128d0*/  FFMA.FTZ R145, R0, R4, R145 ;  /* 0x0000000400917223 */ /* 0x000fe20000010091 */
[----:B------:R-:W-:Y:S01]  /*128e0*/  IADD3 R4, R2, 0x19, RZ ;  /* 0x0000001902047810 */ /* 0x000fe20007ffe0ff */
[-C--:B------:R-:W-:Y:S01]  /*128f0*/  FFMA.FTZ R139, R0, R3.reuse, R139 ;  /* 0x00000003008b7223 */ /* 0x080fe2000001008b */
[----:B------:R-:W-:Y:S01]  /*12900*/  IADD3 R7, R2, 0x10, RZ ;  /* 0x0000001002077810 */ /* 0x000fe20007ffe0ff */
[----:B------:R-:W-:Y:S01]  /*12910*/  FFMA.FTZ R135, R0, R3, R135 ;  /* 0x0000000300877223 */ /* 0x000fe20000010087 */
[----:B------:R-:W-:Y:S01]  /*12920*/  IADD3 R8, R2, 0x8, RZ ;  /* 0x0000000802087810 */ /* 0x000fe20007ffe0ff */
[----:B------:R-:W-:Y:S01]  /*12930*/  LDSM.16.MT88.4 R28, [R110+0x7000] ;  /* 0x007000006e1c783b */ /* 0x000fe20000004200 */
[----:B------:R-:W-:Y:S02]  /*12940*/  I2FP.F32.S32 R6, R6 ;  /* 0x0000000600067245 */ /* 0x000fe40000201400 */
[----:B------:R-:W-:Y:S02]  /*12950*/  I2FP.F32.S32 R4, R4 ;  /* 0x0000000400047245 */ /* 0x000fe40000201400 */
[----:B------:R-:W-:Y:S01]  /*12960*/  I2FP.F32.S32 R5, R5 ;  /* 0x0000000500057245 */ /* 0x000fe20000201400 */
[C---:B------:R-:W-:Y:S01]  /*12970*/  FFMA.FTZ R141, R0.reuse, R6, R141 ;  /* 0x00000006008d7223 */ /* 0x040fe2000001008d */
[----:B------:R-:W-:Y:S01]  /*12980*/  I2FP.F32.S32 R7, R7 ;  /* 0x0000000700077245 */ /* 0x000fe20000201400 */
[C---:B------:R-:W-:Y:S01]  /*12990*/  FFMA.FTZ R98, R0.reuse, R4, R151 ;  /* 0x0000000400627223 */ /* 0x040fe20000010097 */
[----:B------:R-:W-:Y:S01]  /*129a0*/  I2FP.F32.S32 R8, R8 ;  /* 0x0000000800087245 */ /* 0x000fe20000201400 */
[C---:B------:R-:W-:Y:S01]  /*129b0*/  FFMA.FTZ R152, R0.reuse, R4, R152 ;  /* 0x0000000400987223 */ /* 0x040fe20000010098 */
[----:B------:R-:W-:Y:S01]  /*129c0*/  FMNMX.FTZ R4, R139, R85, !PT ;  /* 0x000000558b047209 */ /* 0x000fe20007810000 */
[CC--:B------:R-:W-:Y:S01]  /*129d0*/  FFMA.FTZ R156, R0.reuse, R5.reuse, R156 ;  /* 0x00000005009c7223 */ /* 0x0c0fe2000001009c */
[C---:B------:R-:W-:Y:S01]  /*129e0*/  FFMA.FTZ R140, R0.reuse, R5, R140 ;  /* 0x00000005008c7223 */ /* 0x040fe2000001008c */
[----:B------:R-:W-:Y:S01]  /*129f0*/  FFMA.FTZ R6, R0, R6, R137 ;  /* 0x0000000600067223 */ /* 0x000fe20000010089 */
[----:B------:R-:W-:Y:S01]  /*12a00*/  IADD3 R5, R2, 0x21, RZ ;  /* 0x0000002102057810 */ /* 0x000fe20007ffe0ff */
[CC--:B------:R-:W-:Y:S01]  /*12a10*/  FFMA.FTZ R158, R0.reuse, R7.reuse, R158 ;  /* 0x00000007009e7223 */ /* 0x0c0fe2000001009e */
[C---:B------:R-:W-:Y:S01]  /*12a20*/  FFMA.FTZ R154, R0.reuse, R7, R154 ;  /* 0x00000007009a7223 */ /* 0x040fe2000001009a */
[C---:B------:R-:W-:Y:S01]  /*12a30*/  FFMA.FTZ R147, R0.reuse, R8, R147 ;  /* 0x0000000800937223 */ /* 0x040fe20000010093 */
[----:B------:R-:W-:Y:S01]  /*12a40*/  FMNMX.FTZ R7, R135, R84, !PT ;  /* 0x0000005487077209 */ /* 0x000fe20007810000 */
[----:B------:R-:W-:Y:S01]  /*12a50*/  FFMA.FTZ R143, R0, R8, R143 ;  /* 0x00000008008f7223 */ /* 0x000fe2000001008f */
[----:B------:R-:W-:Y:S02]  /*12a60*/  FMNMX.FTZ R4, R141, R4, !PT ;  /* 0x000000048d047209 */ /* 0x000fe40007810000 */
[----:B------:R-:W-:Y:S02]  /*12a70*/  IADD3 R3, R2, 0x11, RZ ;  /* 0x0000001102037810 */ /* 0x000fe40007ffe0ff */
[----:B------:R-:W-:Y:S02]  /*12a80*/  I2FP.F32.S32 R5, R5 ;  /* 0x0000000500057245 */ /* 0x000fe40000201400 */
[----:B------:R-:W-:Y:S02]  /*12a90*/  FMNMX.FTZ R10, R6, R7, !PT ;  /* 0x00000007060a7209 */ /* 0x000fe40007810000 */
[----:B------:R-:W-:Y:S01]  /*12aa0*/  FMNMX.FTZ R8, R147, R4, !PT ;  /* 0x0000000493087209 */ /* 0x000fe20007810000 */
[C---:B------:R-:W-:Y:S01]  /*12ab0*/  FFMA.FTZ R148, R0.reuse, R5, R148 ;  /* 0x0000000500947223 */ /* 0x040fe20000010094 */
        /* <DEDUP_REMOVED lines=24> */
[----:B------:R-:W-:Y:S02]  /*12c40*/  IADD3 R4, R2, 0x30, RZ ;  /* 0x0000003002047810 */ /* 0x000fe40007ffe0ff */
        /* <DEDUP_REMOVED lines=63> */
[--C-:B------:R-:W-:Y:S01]  /*13040*/  FFMA.FTZ R100, R100, UR4, -R137.reuse ;  /* 0x0000000464647c23 */ /* 0x100fe20008010889 */
[----:B------:R-:W-:Y:S01]  /*13050*/  FFMA.FTZ R103, R98, UR4, -R137 ;  /* 0x0000000462677c23 */ /* 0x000fe20008010889 */
        /* <DEDUP_REMOVED lines=57> */
[--C-:B------:R-:W-:Y:S01]  /*133f0*/  FFMA.FTZ R136, R136, UR4, -R99.reuse ;  /* 0x0000000488887c23 */ /* 0x100fe20008010863 */
[--C-:B------:R-:W-:Y:S01]  /*13400*/  FFMA.FTZ R145, R134, UR4, -R99.reuse ;  /* 0x0000000486917c23 */ /* 0x100fe20008010863 */
[----:B------:R-:W-:Y:S01]  /*13410*/  LDSM.16.MT88.4 R68, [R108+0x6c00] ;  /* 0x006c00006c44783b */ /* 0x000fe20000004200 */
[--C-:B------:R-:W-:Y:S03]  /*13420*/  FFMA.FTZ R143, R132, UR4, -R99.reuse ;  /* 0x00000004848f7c23 */ /* 0x100fe60008010863 */
[----:B------:R-:W3:Y:S01]  /*13430*/  MUFU.EX2 R88, R88 ;  /* 0x0000005800587308 */ /* 0x000ee20000000800 */
[----:B----4-:R-:W-:Y:S01]  /*13440*/  F2FP.BF16.F32.PACK_AB R80, R95, R101 ;  /* 0x000000655f50723e */ /* 0x010fe200000010ff */
[----:B------:R-:W-:Y:S01]  /*13450*/  FFMA.FTZ R106, R106, UR4, -R99 ;  /* 0x000000046a6a7c23 */ /* 0x000fe20008010863 */
[----:B------:R-:W-:Y:S01]  /*13460*/  FFMA.FTZ R138, R85, R128, R138 ;  /* 0x00000080558a7223 */ /* 0x000fe2000001008a */
[----:B------:R-:W-:Y:S01]  /*13470*/  FFMA.FTZ R101, R84, R133, R101 ;  /* 0x0000008554657223 */ /* 0x000fe20000010065 */
[--C-:B------:R-:W-:Y:S01]  /*13480*/  FFMA.FTZ R147, R104, UR4, -R137.reuse ;  /* 0x0000000468937c23 */ /* 0x100fe20008010889 */
[--C-:B------:R-:W-:Y:S01]  /*13490*/  FFMA.FTZ R104, R102, UR4, -R137.reuse ;  /* 0x0000000466687c23 */ /* 0x100fe20008010889 */
[--C-:B------:R-:W-:Y:S03]  /*134a0*/  FFMA.FTZ R102, R87, UR4, -R137.reuse ;  /* 0x0000000457667c23 */ /* 0x100fe60008010889 */
[----:B------:R-:W-:Y:S01]  /*134b0*/  MUFU.EX2 R105, R105 ;  /* 0x0000006900697308 */ /* 0x000fe20000000800 */
[----:B------:R-:W-:Y:S01]  /*134c0*/  FFMA.FTZ R137, R86, UR4, -R137 ;  /* 0x0000000456897c23 */ /* 0x000fe20008010889 */
[--C-:B------:R-:W-:Y:S01]  /*134d0*/  FFMA.FTZ R96, R96, UR4, -R99.reuse ;  /* 0x0000000460607c23 */ /* 0x100fe20008010863 */
[--C-:B------:R-:W-:Y:S01]  /*134e0*/  FFMA.FTZ R93, R93, UR4, -R99.reuse ;  /* 0x000000045d5d7c23 */ /* 0x100fe20008010863 */
[--C-:B------:R-:W-:Y:S01]  /*134f0*/  FFMA.FTZ R90, R90, UR4, -R99.reuse ;  /* 0x000000045a5a7c23 */ /* 0x100fe20008010863 */
[----:B------:R-:W-:Y:S01]  /*13500*/  FFMA.FTZ R99, R92, UR4, -R99 ;  /* 0x000000045c637c23 */ /* 0x000fe20008010863 */
[----:B------:R-:W-:Y:S01]  /*13510*/  FADD.FTZ R97, R97, R138 ;  /* 0x0000008a61617221 */ /* 0x000fe20000010000 */
[----:B------:R-:W-:Y:S03]  /*13520*/  ISETP.GT.AND P0, PT, R129, R114, PT ;  /* 0x000000728100720c */ /* 0x000fe60003f04270 */
[----:B------:R-:W4:Y:S01]  /*13530*/  MUFU.EX2 R100, R100 ;  /* 0x0000006400647308 */ /* 0x000f220000000800 */
[----:B---3--:R-:W-:Y:S01]  /*13540*/  F2FP.BF16.F32.PACK_AB R82, R88, R91 ;  /* 0x0000005b5852723e */ /* 0x008fe200000010ff */
[----:B------:R-:W-:Y:S01]  /*13550*/  FADD.FTZ R92, R94, R97 ;  /* 0x000000615e5c7221 */ /* 0x000fe20000010000 */
[----:B------:R-:W-:Y:S03]  /*13560*/  MOV R132, R130 ;  /* 0x0000008200847202 */ /* 0x000fe60000000f00 */
        /* <DEDUP_REMOVED lines=16> */
[----:B------:R-:W-:Y:S01]  /*13670*/  FMUL.FTZ R23, R85, R67 ;  /* 0x0000004355177220 */ /* 0x000fe20000410000 */
[----:B------:R-:W-:Y:S02]  /*13680*/  MUFU.EX2 R144, R144 ;  /* 0x0000009000907308 */ /* 0x000fe40000000800 */
[----:B------:R-:W-:Y:S04]  /*13690*/  FADD.FTZ R64, R95, R101 ;  /* 0x000000655f407221 */ /* 0x000fe80000010000 */
        /* <DEDUP_REMOVED lines=9> */
[----:B------:R-:W-:Y:S01]  /*13730*/  LDSM.16.MT88.4 R56, [R110+0x6400] ;  /* 0x006400006e38783b */ /* 0x000fe20000004200 */
[----:B------:R-:W-:Y:S01]  /*13740*/  FADD.FTZ R88, R88, R91 ;  /* 0x0000005b58587221 */ /* 0x000fe20000010000 */
        /* <DEDUP_REMOVED lines=18> */
[----:B----4-:R-:W-:Y:S02]  /*13870*/  F2FP.BF16.F32.PACK_AB R53, R100, R105 ;  /* 0x000000696435723e */ /* 0x010fe400000010ff */
[----:B---3--:R-:W-:Y:S02]  /*13880*/  F2FP.BF16.F32.PACK_AB R55, R103, R98 ;  /* 0x000000626737723e */ /* 0x008fe400000010ff */
[----:B--2---:R-:W-:Y:S04]  /*13890*/  F2FP.BF16.F32.PACK_AB R52, R142, R107 ;  /* 0x0000006b8e34723e */ /* 0x004fe800000010ff */
[----:B------:R-:W2:Y:S01]  /*138a0*/  MUFU.EX2 R137, R137 ;  /* 0x0000008900897308 */ /* 0x000ea20000000800 */
[----:B-----5:R-:W-:Y:S01]  /*138b0*/  F2FP.BF16.F32.PACK_AB R54, R135, R140 ;  /* 0x0000008c8736723e */ /* 0x020fe200000010ff */
[----:B------:R-:W-:Y:S01]  /*138c0*/  FADD.FTZ R107, R107, R88 ;  /* 0x000000586b6b7221 */ /* 0x000fe20000010000 */
[----:B-1----:R-:W-:Y:S03]  /*138d0*/  F2FP.BF16.F32.PACK_AB R85, R104, R147 ;  /* 0x000000936855723e */ /* 0x002fe600000010ff */
        /* <DEDUP_REMOVED lines=69> */
[----:B------:R-:W-:Y:S01]  /*13d30*/  MOV R135, R131 ;  /* 0x0000008300877202 */ /* 0x000fe20000000f00 */
        /* <DEDUP_REMOVED lines=18> */
.L_x_6380:
[----:B------:R-:W1:Y:S01]  /*13e60*/  SHFL.BFLY PT, R5, R128, 0x2, 0x1f ;  /* 0x0c401f0080057f89 */ /* 0x000e6200000e0000 */
[----:B------:R-:W2:Y:S01]  /*13e70*/  S2UR UR4, SR_CgaCtaId ;  /* 0x00000000000479c3 */ /* 0x000ea20000008800 */
[----:B------:R-:W-:Y:S01]  /*13e80*/  MOV R8, 0x3f800000 ;  /* 0x3f80000000087802 */ /* 0x000fe20000000f00 */
[----:B------:R-:W-:Y:S01]  /*13e90*/  UMOV UR5, 0x400 ;  /* 0x0000040000057882 */ /* 0x000fe20000000000 */
[----:B------:R-:W3:Y:S01]  /*13ea0*/  SHFL.BFLY PT, R10, R133, 0x2, 0x1f ;  /* 0x0c401f00850a7f89 */ /* 0x000ee200000e0000 */
[----:B------:R-:W-:Y:S01]  /*13eb0*/  BSSY B0, `(.L_x_6385) ;  /* 0x00000bc000007945 */ /* 0x000fe20003800000 */
[----:B------:R-:W-:Y:S01]  /*13ec0*/  LEA R125, R125, R123, 0x4 ;  /* 0x0000007b7d7d7211 */ /* 0x000fe200078e20ff */
        /* <DEDUP_REMOVED lines=9> */
[----:B----4-:R-:W-:-:S04]  /*13f60*/  SHF.R.S32.HI R9, RZ, 0x1f, R4 ;  /* 0x0000001fff097819 */ /* 0x010fc80000011404 */
[CC--:B------:R-:W-:Y:S02]  /*13f70*/  LEA.HI R11, R9.reuse, R4.reuse, RZ, 0x2 ;  /* 0x00000004090b7211 */ /* 0x0c0fe400078f10ff */
[-C--:B------:R-:W-:Y:S02]  /*13f80*/  LEA.HI R16, R9, R4.reuse, RZ, 0x6 ;  /* 0x0000000409107211 */ /* 0x080fe400078f30ff */
[----:B------:R-:W-:Y:S02]  /*13f90*/  LOP3.LUT R15, R11, 0xfffffffc, RZ, 0xc0, !PT ;  /* 0xfffffffc0b0f7812 */ /* 0x000fe400078ec0ff */
[----:B------:R-:W-:Y:S01]  /*13fa0*/  SHF.R.S32.HI R11, RZ, 0x2, R11 ;  /* 0x00000002ff0b7819 */ /* 0x000fe2000001140b */
[----:B------:R-:W-:Y:S02]  /*13fb0*/  IMAD.SHL.U32 R16, R16, 0x4, RZ ;  /* 0x0000000410107824 */ /* 0x000fe400078e00ff */
[----:B--2---:R-:W-:Y:S01]  /*13fc0*/  FADD.FTZ R5, R0, R5 ;  /* 0x0000000500057221 */ /* 0x004fe20000010000 */
[----:B------:R-:W-:-:S02]  /*13fd0*/  LEA.HI R0, R9, R4, RZ, 0x5 ;  /* 0x0000000409007211 */ /* 0x000fc400078f28ff */
[----:B------:R-:W-:Y:S01]  /*13fe0*/  SHF.R.S32.HI R14, RZ, 0x1f, R11 ;  /* 0x0000001fff0e7819 */ /* 0x000fe2000001140b */
[----:B---3--:R-:W-:Y:S01]  /*13ff0*/  FADD.FTZ R6, R10, R7 ;  /* 0x000000070a067221 */ /* 0x008fe20000010000 */
[----:B------:R-:W-:Y:S02]  /*14000*/  SHF.R.S32.HI R13, RZ, 0x5, R0 ;  /* 0x00000005ff0d7819 */ /* 0x000fe40000011400 */
[----:B------:R-:W-:Y:S02]  /*14010*/  IADD3 R10, -R15, R4, RZ ;  /* 0x000000040f0a7210 */ /* 0x000fe40007ffe1ff */
[----:B------:R-:W-:Y:S02]  /*14020*/  LEA.HI R14, R14, R11, RZ, 0x3 ;  /* 0x0000000b0e0e7211 */ /* 0x000fe400078f18ff */
[----:B------:R-:W-:Y:S02]  /*14030*/  LEA R10, R13, R10, 0x8 ;  /* 0x0000000a0d0a7211 */ /* 0x000fe400078e40ff */
[----:B------:R-:W-:-:S02]  /*14040*/  LEA.HI R13, R9, R4, RZ, 0x3 ;  /* 0x00000004090d7211 */ /* 0x000fc400078f18ff */
[----:B------:R-:W-:Y:S02]  /*14050*/  LOP3.LUT R14, R14, 0xfffffff8, RZ, 0xc0, !PT ;  /* 0xfffffff80e0e7812 */ /* 0x000fe400078ec0ff */
[----:B------:R-:W-:Y:S02]  /*14060*/  SHF.R.S32.HI R12, RZ, 0x3, R13 ;  /* 0x00000003ff0c7819 */ /* 0x000fe4000001140d */
[----:B------:R-:W-:Y:S02]  /*14070*/  IADD3 R11, R11, -R14, RZ ;  /* 0x8000000e0b0b7210 */ /* 0x000fe40007ffe0ff */
[----:B------:R-:W-:Y:S02]  /*14080*/  LEA.HI R15, R13, R12, RZ, 0x1 ;  /* 0x0000000c0d0f7211 */ /* 0x000fe400078f08ff */
[----:B------:R-:W-:Y:S02]  /*14090*/  LEA.HI R14, R9, R4, RZ, 0x4 ;  /* 0x00000004090e7211 */ /* 0x000fe400078f20ff */
[----:B------:R-:W-:-:S02]  /*140a0*/  LOP3.LUT R9, R13, 0xfffffff8, RZ, 0xc0, !PT ;  /* 0xfffffff80d097812 */ /* 0x000fc400078ec0ff */
[----:B------:R-:W-:Y:S02]  /*140b0*/  LOP3.LUT R13, R15, 0xfffffffe, RZ, 0xc0, !PT ;  /* 0xfffffffe0f0d7812 */ /* 0x000fe400078ec0ff */
[----:B------:R-:W-:Y:S02]  /*140c0*/  FSETP.NE.FTZ.AND P3, PT, R6, RZ, PT ;  /* 0x000000ff0600720b */ /* 0x000fe40003f75000 */
[----:B------:R-:W-:Y:S02]  /*140d0*/  IADD3 R9, -R9, R4, RZ ;  /* 0x0000000409097210 */ /* 0x000fe40007ffe1ff */
[----:B------:R-:W-:Y:S02]  /*140e0*/  FSETP.NE.FTZ.AND P2, PT, R5, RZ, PT ;  /* 0x000000ff0500720b */ /* 0x000fe40003f55000 */
[----:B------:R-:W-:Y:S02]  /*140f0*/  LEA.HI R17, R11, R11, RZ, 0x1 ;  /* 0x0000000b0b117211 */ /* 0x000fe400078f08ff */
[----:B------:R-:W-:-:S02]  /*14100*/  LOP3.LUT R16, R16, 0x3fffff00, RZ, 0xc0, !PT ;  /* 0x3fffff0010107812 */ /* 0x000fc400078ec0ff */
[----:B------:R-:W-:Y:S02]  /*14110*/  IADD3 R13, R12, -R13, RZ ;  /* 0x8000000d0c0d7210 */ /* 0x000fe40007ffe0ff */
[----:B------:R-:W-:Y:S01]  /*14120*/  SHF.R.S32.HI R14, RZ, 0x4, R14 ;  /* 0x00000004ff0e7819 */ /* 0x000fe2000001140e */
[----:B------:R-:W2:Y:S01]  /*14130*/  @P3 MUFU.RCP R8, R6 ;  /* 0x0000000600083308 */ /* 0x000ea20000001000 */
[----:B------:R-:W-:Y:S01]  /*14140*/  LEA.HI R15, R9, R9, RZ, 0x1 ;  /* 0x00000009090f7211 */ /* 0x000fe200078f08ff */
[----:B------:R-:W3:Y:S01]  /*14150*/  @P3 LDC R32, c[0x0][0x2e8] ;  /* 0x0000ba00ff203b82 */ /* 0x000ee20000000800 */
[----:B------:R-:W-:Y:S01]  /*14160*/  LOP3.LUT R18, R17, 0x1fffffe, RZ, 0xc0, !PT ;  /* 0x01fffffe11127812 */ /* 0x000fe200078ec0ff */
[----:B------:R-:W-:Y:S01]  /*14170*/  IMAD.SHL.U32 R14, R14, 0x40, RZ ;  /* 0x000000400e0e7824 */ /* 0x000fe200078e00ff */
[----:B------:R-:W-:Y:S02]  /*14180*/  LEA R13, R13, R16, 0x5 ;  /* 0x000000100d0d7211 */ /* 0x000fe400078e28ff */
[----:B------:R-:W-:Y:S01]  /*14190*/  LOP3.LUT R16, R15, 0xfffffffe, RZ, 0xc0, !PT ;  /* 0xfffffffe0f107812 */ /* 0x000fe200078ec0ff */
[----:B------:R-:W-:Y:S01]  /*141a0*/  @P3 MUFU.LG2 R6, R6 ;  /* 0x0000000600063308 */ /* 0x000fe20000000c00 */
[----:B------:R-:W-:-:S02]  /*141b0*/  SHF.R.S32.HI R15, RZ, 0x1, R15 ;  /* 0x00000001ff0f7819 */ /* 0x000fc4000001140f */
[----:B------:R-:W-:Y:S02]  /*141c0*/  MOV R7, 0x3f800000 ;  /* 0x3f80000000077802 */ /* 0x000fe40000000f00 */
[----:B------:R-:W-:Y:S02]  /*141d0*/  SHF.R.S32.HI R17, RZ, 0x1, R17 ;  /* 0x00000001ff117819 */ /* 0x000fe40000011411 */
[----:B------:R-:W-:Y:S02]  /*141e0*/  IADD3 R11, R11, -R18, RZ ;  /* 0x800000120b0b7210 */ /* 0x000fe40007ffe0ff */
[----:B------:R-:W-:Y:S01]  /*141f0*/  LOP3.LUT R14, R14, 0xc0, RZ, 0xc0, !PT ;  /* 0x000000c00e0e7812 */ /* 0x000fe200078ec0ff */
[----:B------:R-:W4:Y:S01]  /*14200*/  @P2 MUFU.RCP R7, R5 ;  /* 0x0000000500072308 */ /* 0x000f220000001000 */
[----:B------:R-:W-:Y:S01]  /*14210*/  SHF.L.U32 R15, R15, 0x3, RZ ;  /* 0x000000030f0f7819 */ /* 0x000fe200000006ff */
[----:B------:R-:W-:Y:S01]  /*14220*/  IMAD R11, R11, 0x10, R10 ;  /* 0x000000100b0b7824 */ /* 0x000fe200078e020a */
[C---:B------:R-:W-:Y:S01]  /*14230*/  SHF.L.U32 R18, R17.reuse, 0x6, RZ ;  /* 0x0000000611127819 */ /* 0x040fe200000006ff */
[----:B--2---:R-:W-:Y:S01]  /*14240*/  FMUL.FTZ R80, R8, R80 ;  /* 0x0000005008507220 */ /* 0x004fe20000410000 */
        /* <DEDUP_REMOVED lines=28> */
[----:B------:R-:W-:Y:S01]  /*14410*/  IADD3 R16, R9, -R16, RZ ;  /* 0x8000001009107210 */ /* 0x000fe20007ffe0ff */
[C---:B------:R-:W-:Y:S01]  /*14420*/  FMUL.FTZ R48, R8.reuse, R48 ;  /* 0x0000003008307220 */ /* 0x040fe20000410000 */
[----:B------:R-:W-:Y:S01]  /*14430*/  FMUL.FTZ R49, R8, R49 ;  /* 0x0000003108317220 */ /* 0x000fe20000410000 */
[----:B------:R-:W-:Y:S01]  /*14440*/  LEA R11, R11, UR4, 0x2 ;  /* 0x000000040b0b7c11 */ /* 0x000fe2000f8e10ff */
[----:B----4-:R-:W-:Y:S01]  /*14450*/  FMUL.FTZ R83, R7, R83 ;  /* 0x0000005307537220 */ /* 0x010fe20000410000 */
        /* <DEDUP_REMOVED lines=28> */
[----:B------:R-:W5:Y:S01]  /*14620*/  LDC.64 R14, c[0x0][0x2c0] ;  /* 0x0000b000ff0e7b82 */ /* 0x000f620000000a00 */
[C---:B------:R-:W-:Y:S01]  /*14630*/  IADD3 R7, R11.reuse, -0x20, RZ ;  /* 0xffffffe00b077810 */ /* 0x040fe20007ffe0ff */
[----:B------:R-:W-:Y:S01]  /*14640*/  @P1 VIADD R7, R11, 0x20 ;  /* 0x000000200b071836 */ /* 0x000fe20000000000 */
[----:B------:R-:W-:Y:S01]  /*14650*/  SEL R8, R8, 0xffffffc0, !P0 ;  /* 0xffffffc008087807 */ /* 0x000fe20004000000 */
[----:B------:R-:W-:Y:S01]  /*14660*/  STS.64 [R11+0x400], R82 ;  /* 0x000400520b007388 */ /* 0x000fe20000000a00 */
[----:B------:R-:W-:Y:S01]  /*14670*/  IADD3 R10, R13, R10, RZ ;  /* 0x0000000a0d0a7210 */ /* 0x000fe20007ffe0ff */
[----:B------:R-:W2:Y:S01]  /*14680*/  @P2 MUFU.LG2 R5, R5 ;  /* 0x0000000500052308 */ /* 0x000ea20000000c00 */
[----:B------:R-:W-:Y:S01]  /*14690*/  IADD3 R13, R11, R8, RZ ;  /* 0x000000080b0d7210 */ /* 0x000fe20007ffe0ff */
[----:B------:R-:W-:Y:S01]  /*146a0*/  STS.64 [R7], R76 ;  /* 0x0000004c07007388 */ /* 0x000fe20000000a00 */
[----:B------:R-:W-:Y:S01]  /*146b0*/  IADD3 R8, R8, R7, RZ ;  /* 0x0000000708087210 */ /* 0x000fe20007ffe0ff */
[----:B------:R-:W-:Y:S01]  /*146c0*/  @P3 FMUL.FTZ R6, R6, 0.69314718246459960938 ;  /* 0x3f31721806063820 */ /* 0x000fe20000410000 */
[----:B------:R-:W-:Y:S01]  /*146d0*/  LEA R10, R10, UR4, 0x2 ;  /* 0x000000040a0a7c11 */ /* 0x000fe2000f8e10ff */
[----:B------:R-:W-:Y:S01]  /*146e0*/  STS.64 [R7+0x400], R78 ;  /* 0x0004004e07007388 */ /* 0x000fe20000000a00 */
[----:B------:R-:W4:Y:S03]  /*146f0*/  S2UR UR4, SR_CTAID.Z ;  /* 0x00000000000479c3 */ /* 0x000f260000002700 */
[----:B------:R-:W-:Y:S04]  /*14700*/  STS.64 [R13], R72 ;  /* 0x000000480d007388 */ /* 0x000fe80000000a00 */
[----:B------:R-:W-:Y:S01]  /*14710*/  STS.64 [R13+0x400], R74 ;  /* 0x0004004a0d007388 */ /* 0x000fe20000000a00 */
[----:B--2---:R-:W-:-:S03]  /*14720*/  @P2 FMUL.FTZ R5, R5, 0.69314718246459960938 ;  /* 0x3f31721805052820 */ /* 0x004fc60000410000 */
[----:B------:R-:W-:Y:S01]  /*14730*/  STS.64 [R8], R68 ;  /* 0x0000004408007388 */ /* 0x000fe20000000a00 */
[--C-:B-----5:R-:W-:Y:S01]  /*14740*/  IMAD R14, R28, R14, R117.reuse ;  /* 0x0000000e1c0e7224 */ /* 0x120fe200078e0275 */
[----:B------:R-:W-:Y:S02]  /*14750*/  SHF.L.U32 R28, R9, 0x2, RZ ;  /* 0x00000002091c7819 */ /* 0x000fe400000006ff */
[----:B------:R-:W-:Y:S02]  /*14760*/  STS.64 [R8+0x400], R70 ;  /* 0x0004004608007388 */ /* 0x000fe40000000a00 */
[----:B------:R-:W-:Y:S02]  /*14770*/  SHF.R.S32.HI R29, RZ, 0x1f, R28 ;  /* 0x0000001fff1d7819 */ /* 0x000fe4000001141c */
        /* <DEDUP_REMOVED lines=16> */
[----:B--2---:R-:W2:Y:S08]  /*14880*/  @P2 LDC R11, c[0x0][0x2e8] ;  /* 0x0000ba00ff0b2b82 */ /* 0x004eb00000000800 */
[----:B------:R-:W-:Y:S08]  /*14890*/  BAR.SYNC.DEFER_BLOCKING 0x0 ;  /* 0x0000000000007b1d */ /* 0x000ff00000010000 */
[----:B-----5:R-:W4:Y:S01]  /*148a0*/  LDC R7, c[0x0][0x270] ;  /* 0x00009c00ff077b82 */ /* 0x020f220000000800 */
[----:B-1----:R-:W-:Y:S01]  /*148b0*/  LOP3.LUT R13, R0, 0xffffffe0, RZ, 0xc0, !PT ;  /* 0xffffffe0000d7812 */ /* 0x002fe200078ec0ff */
[----:B------:R-:W-:-:S03]  /*148c0*/  IMAD.MOV R0, RZ, RZ, -R117 ;  /* 0x000000ffff007224 */ /* 0x000fc600078e0a75 */
[----:B------:R-:W-:Y:S02]  /*148d0*/  IADD3 R13, -R13, R4, RZ ;  /* 0x000000040d0d7210 */ /* 0x000fe40007ffe1ff */
[----:B------:R-:W-:Y:S02]  /*148e0*/  SHF.L.U32 R4, R30, 0x6, RZ ;  /* 0x000000061e047819 */ /* 0x000fe400000006ff */
[----:B------:R-:W-:Y:S01]  /*148f0*/  LOP3.LUT P0, RZ, R13, 0x3, RZ, 0xc0, !PT ;  /* 0x000000030dff7812 */ /* 0x000fe2000780c0ff */
[----:B------:R1:W1:Y:S01]  /*14900*/  LDS.128 R24, [R10+0x1800] ;  /* 0x001800000a187984 */ /* 0x0002620000000c00 */
[----:B---3--:R-:W-:Y:S01]  /*14910*/  MOV R8, 0xff800000 ;  /* 0xff80000000087802 */ /* 0x008fe20000000f00 */
[----:B------:R-:W-:Y:S01]  /*14920*/  @P3 FFMA.FTZ R8, R3, R32, R6 ;  /* 0x0000002003083223 */ /* 0x000fe20000010006 */
[----:B------:R-:W-:Y:S01]  /*14930*/  MOV R13, 0xff800000 ;  /* 0xff800000000d7802 */ /* 0x000fe20000000f00 */
[----:B------:R3:W1:Y:S01]  /*14940*/  LDS.128 R20, [R10+0x3800] ;  /* 0x003800000a147984 */ /* 0x0006620000000c00 */
[----:B--2---:R-:W-:Y:S01]  /*14950*/  @P2 FFMA.FTZ R13, R2, R11, R5 ;  /* 0x0000000b020d2223 */ /* 0x004fe20000010005 */
[----:B----4-:R-:W-:-:S02]  /*14960*/  IMAD R0, R7, R0, UR4 ;  /* 0x0000000407007e24 */ /* 0x010fc4000f8e0200 */
[----:B------:R3:W2:Y:S02]  /*14970*/  LDS.128 R16, [R10+0x5800] ;  /* 0x005800000a107984 */ /* 0x0006a40000000c00 */
[----:B------:R-:W-:-:S04]  /*14980*/  IMAD R0, R14, R7, R0 ;  /* 0x000000070e007224 */ /* 0x000fc800078e0200 */
[----:B------:R-:W-:Y:S01]  /*14990*/  IMAD R0, R0, R15, R4 ;  /* 0x0000000f00007224 */ /* 0x000fe200078e0204 */
[----:B-1----:R-:W-:Y:S06]  /*149a0*/  @P0 BRA `(.L_x_6386) ;  /* 0x0000000000300947 */ /* 0x002fec0003800000 */
        /* <DEDUP_REMOVED lines=12> */
.L_x_6386:
[----:B------:R-:W-:Y:S05]  /*14a70*/  BSYNC B0 ;  /* 0x0000000000007941 */ /* 0x000fea0003800000 */
.L_x_6385:
[----:B------:R-:W-:Y:S01]  /*14a80*/  ULDC UR4, c[0x0][0x2dc] ;  /* 0x0000b70000047ab9 */ /* 0x000fe20000000800 */
[----:B------:R-:W-:Y:S01]  /*14a90*/  IMAD.WIDE R2, R12, 0x60, R28 ;  /* 0x000000600c027825 */ /* 0x000fe200078e021c */
[----:B------:R4:W2:Y:S01]  /*14aa0*/  LDS.128 R32, [R10] ;  /* 0x000000000a207984 */ /* 0x0008a20000000c00 */
[----:B------:R-:W-:Y:S02]  /*14ab0*/  BSSY B0, `(.L_x_6387) ;  /* 0x000001c000007945 */ /* 0x000fe40003800000 */
[----:B------:R-:W-:Y:S01]  /*14ac0*/  IMAD R0, R0, UR4, RZ ;  /* 0x0000000400007c24 */ /* 0x000fe2000f8e02ff */
[----:B------:R-:W-:Y:S01]  /*14ad0*/  ULDC.64 UR4, c[0x0][0x288] ;  /* 0x0000a20000047ab9 */ /* 0x000fe20000000a00 */
[----:B------:R-:W-:-:S03]  /*14ae0*/  IMAD R115, R30, -0x40, R115 ;  /* 0xffffffc01e737824 */ /* 0x000fc600078e0273 */
[----:B-1----:R-:W-:Y:S01]  /*14af0*/  IADD3 R4, P0, R0, R2, RZ ;  /* 0x0000000200047210 */ /* 0x002fe20007f1e0ff */
[C---:B------:R-:W-:Y:S01]  /*14b00*/  VIADD R2, R12.reuse, 0x10 ;  /* 0x000000100c027836 */ /* 0x040fe20000000000 */
[----:B------:R-:W-:Y:S02]  /*14b10*/  ISETP.GE.AND P1, PT, R12, R115, PT ;  /* 0x000000730c00720c */ /* 0x000fe40003f26270 */
[----:B------:R-:W-:Y:S01]  /*14b20*/  LEA.HI.X.SX32 R3, R0, R3, 0x1, P0 ;  /* 0x0000000300037211 */ /* 0x000fe200000f0eff */
[----:B------:R-:W-:Y:S01]  /*14b30*/  VIADD R0, R12, 0x20 ;  /* 0x000000200c007836 */ /* 0x000fe20000000000 */
[----:B------:R-:W-:Y:S01]  /*14b40*/  LEA R8, P0, R4, UR4, 0x2 ;  /* 0x0000000404087c11 */ /* 0x000fe2000f8010ff */
[----:B------:R-:W-:Y:S01]  /*14b50*/  VIADD R12, R12, 0x30 ;  /* 0x000000300c0c7836 */ /* 0x000fe20000000000 */
[----:B------:R-:W-:Y:S01]  /*14b60*/  ISETP.GE.AND P5, PT, R2, R115, PT ;  /* 0x000000730200720c */ /* 0x000fe20003fa6270 */
[----:B------:R-:W-:Y:S01]  /*14b70*/  VIADD R2, R28, 0x20 ;  /* 0x000000201c027836 */ /* 0x000fe20000000000 */
[----:B------:R-:W-:-:S02]  /*14b80*/  LEA.HI.X R9, R4, UR5, R3, 0x2, P0 ;  /* 0x0000000504097c11 */ /* 0x000fc400080f1403 */
[-C--:B------:R-:W-:Y:S01]  /*14b90*/  ISETP.GE.AND P3, PT, R12, R115.reuse, PT ;  /* 0x000000730c00720c */ /* 0x080fe20003f66270 */
[----:B------:R4:W1:Y:S01]  /*14ba0*/  LDS.128 R4, [R10+0x4000] ;  /* 0x004000000a047984 */ /* 0x0008620000000c00 */
[----:B------:R-:W-:Y:S01]  /*14bb0*/  ISETP.GE.AND P4, PT, R0, R115, PT ;  /* 0x000000730000720c */ /* 0x000fe20003f86270 */
[----:B------:R-:W-:Y:S02]  /*14bc0*/  VIADD R0, R28, 0x40 ;  /* 0x000000401c007836 */ /* 0x000fe40000000000 */
[----:B------:R4:W1:Y:S01]  /*14bd0*/  LDS.128 R12, [R10+0x2000] ;  /* 0x002000000a0c7984 */ /* 0x0008620000000c00 */
[----:B------:R-:W-:Y:S09]  /*14be0*/  @P1 BRA `(.L_x_6388) ;  /* 0x0000000000201947 */ /* 0x000ff20003800000 */
        /* <DEDUP_REMOVED lines=8> */
.L_x_6388:
[----:B------:R-:W-:Y:S05]  /*14c70*/  BSYNC B0 ;  /* 0x0000000000007941 */ /* 0x000fea0003800000 */
.L_x_6387:
        /* <DEDUP_REMOVED lines=12> */
.L_x_6390:
[----:B------:R-:W-:Y:S05]  /*14d40*/  BSYNC B0 ;  /* 0x0000000000007941 */ /* 0x000fea0003800000 */
.L_x_6389:
        /* <DEDUP_REMOVED lines=12> */
.L_x_6392:
[----:B------:R-:W-:Y:S05]  /*14e10*/  BSYNC B0 ;  /* 0x0000000000007941 */ /* 0x000fea0003800000 */
.L_x_6391:
        /* <DEDUP_REMOVED lines=10> */
.L_x_6393:
        /* <DEDUP_REMOVED lines=12> */
.L_x_6513:


//--------------------- .nv.shared._ZN5flash32flash_fwd_splitkv_combine_kernelI23Flash_fwd_kernel_traitsILi96ELi64ELi128ELi4ELb0ELb0EN7cutlass10bfloat16_tE19Flash_kernel_traitsILi96ELi64ELi128ELi4ES3_EELi16ELi7ELb0EEEvNS_16Flash_fwd_paramsE --------------------------
	.section	.nv.shared._ZN5flash32flash_fwd_splitkv_combine_kernelI23Flash_fwd_kernel_traitsILi96ELi64ELi128ELi4ELb0ELb0EN7cutlass10bfloat16_tE19Flash_kernel_traitsILi96ELi64ELi128ELi4ES3_EELi16ELi7ELb0EEEvNS_16Flash_fwd_paramsE,"aw",@nobits
	.sectionflags	@""
	.align	16
.nv.shared._ZN5flash32flash_fwd_splitkv_combine_kernelI23Flash_fwd_kernel_traitsILi96ELi64ELi128ELi4ELb0ELb0EN7cutlass10bfloat16_tE19Flash_kernel_traitsILi96ELi64ELi128ELi4ES3_EELi16ELi7ELb0EEEvNS_16Flash_fwd_paramsE:
	.zero		9728


//--------------------- .nv.shared.reserved.0     --------------------------
	.section	.nv.shared.reserved.0,"aw",@nobits
	.weak		__nv_reservedSMEM_offset_0_alias
	.size		__nv_reservedSMEM_offset_0_alias, 0, 0
	.other		__nv_reservedSMEM_offset_0_alias,@"STO_CUDA_RESERVED_SHARED STV_DEFAULT"
__nv_reservedSMEM_offset_0_alias:
	.zero		0


//--------------------- .nv.global                --------------------------
	.section	.nv.global,"aw",@nobits
.nv.global:
	.type		_ZN78_INTERNAL_a1629cc7_42_flash_fwd_split_hdim96_bf16_causal_sm80_cu_6987f922_28424cute1_E,@object
	.size		_ZN78_INTERNAL_a1629cc7_42_flash_fwd_split_hdim96_bf16_causal_sm80_cu_6987f922_28424cute1_E,(_ZN78_INTERNAL_a1629cc7_42_flash_fwd_split_hdim96_bf16_causal_sm80_cu_6987f922_28424cuda3std3__45__cpo6cbeginE - _ZN78_INTERNAL_a1629cc7_42_flash_fwd_split_hdim96_bf16_causal_sm80_cu_6987f922_28424cute1_E)
_ZN78_INTERNAL_a1629cc7_42_flash_fwd_split_hdim96_bf16_causal_sm80_cu_6987f922_28424cute1_E:
	.zero		1
	.type		_ZN78_INTERNAL_a1629cc7_42_flash_fwd_split_hdim96_bf16_causal_sm80_cu_6987f922_28424cuda3std3__45__cpo6cbeginE,@object
	.size		_ZN78_INTERNAL_a1629cc7_42_flash_fwd_split_hdim96_bf16_causal_sm80_cu_6987f922_28424cuda3std3__45__cpo6cbeginE,(_ZN78_INTERNAL_a1629cc7_42_flash_fwd_split_hdim96_bf16_causal_sm80_cu_6987f922_28424cuda3std3__48in_placeE - _ZN78_INTERNAL_a1629cc7_42_flash_fwd_split_hdim96_bf16_causal_sm80_cu_6987f922_28424cuda3std3__45__cpo6cbeginE)
_ZN78_INTERNAL_a1629cc7_42_flash_fwd_split_hdim96_bf16_causal_sm80_cu_6987f922_28424cuda3std3__45__cpo6cbeginE:
	.zero		1
	.type		_ZN78_INTERNAL_a1629cc7_42_flash_fwd_split_hdim96_bf16_causal_sm80_cu_6987f922_28424cuda3std3__48in_placeE,@object
	.size		_ZN78_INTERNAL_a1629cc7_42_flash_fwd_split_hdim96_bf16_causal_sm80_cu_6987f922_28424cuda3std3__48in_placeE,(_ZN78_INTERNAL_a1629cc7_42_flash_fwd_split_hdim96_bf16_causal_sm80_cu_6987f922_28424cuda3std6ranges3__45__cpo9iter_moveE - _ZN78_INTERNAL_a1629cc7_42_flash_fwd_split_hdim96_bf16_causal_sm80_cu_6987f922_28424cuda3std3__48in_placeE)
_ZN78_INTERNAL_a1629cc7_42_flash_fwd_split_hdim96_bf16_causal_sm80_cu_6987f922_28424cuda3std3__48in_placeE:
	.zero		1
	.type		_ZN78_INTERNAL_a1629cc7_42_flash_fwd_split_hdim96_bf16_causal_sm80_cu_6987f922_28424cuda3std6ranges3__45__cpo9iter_moveE,@object
	.size		_ZN78_INTERNAL_a1629cc7_42_flash_fwd_split_hdim96_bf16_causal_sm80_cu_6987f922_28424cuda3std6ranges3__45__cpo9iter_moveE,(_ZN78_INTERNAL_a1629cc7_42_flash_fwd_split_hdim96_bf16_causal_sm80_cu_6987f922_28424cuda3std3__45__cpo5beginE - _ZN78_INTERNAL_a1629cc7_42_flash_fwd_split_hdim96_bf16_causal_sm80_cu_6987f922_28424cuda3std6ranges3__45__cpo9iter_moveE)
_ZN78_INTERNAL_a1629cc7_42_flash_fwd_split_hdim96_bf16_causal_sm80_cu_6987f922_28424cuda3std6ranges3__45__cpo9iter_moveE:
	.zero		1
	.type		_ZN78_INTERNAL_a1629cc7_42_flash_fwd_split_hdim96_bf16_causal_sm80_cu_6987f922_28424cuda3std3__45__cpo5beginE,@object
	.size		_ZN78_INTERNAL_a1629cc7_42_flash_fwd_split_hdim96_bf16_causal_sm80_cu_6987f922_28424cuda3std3__45__cpo5beginE,(_ZN78_INTERNAL_a1629cc7_42_flash_fwd_split_hdim96_bf16_causal_sm80_cu_6987f922_28424cuda3std3__480_GLOBAL__N__a1629cc7_42_flash_fwd_split_hdim96_bf16_causal_sm80_cu_6987f922_28426ignoreE - _ZN78_INTERNAL_a1629cc7_42_flash_fwd_split_hdim96_bf16_causal_sm80_cu_6987f922_28424cuda3std3__45__cpo5beginE)
_ZN78_INTERNAL_a1629cc7_42_flash_fwd_split_hdim96_bf16_causal_sm80_cu_6987f922_28424cuda3std3__45__cpo5beginE:
	.zero		1
	.type		_ZN78_INTERNAL_a1629cc7_42_flash_fwd_split_hdim96_bf16_causal_sm80_cu_6987f922_28424cuda3std3__480_GLOBAL__N__a1629cc7_42_flash_fwd_split_hdim96_bf16_causal_sm80_cu_6987f922_28426ignoreE,@object
	.size		_ZN78_INTERNAL_a1629cc7_42_flash_fwd_split_hdim96_bf16_causal_sm80_cu_6987f922_28424cuda3std3__480_GLOBAL__N__a1629cc7_42_flash_fwd_split_hdim96_bf16_causal_sm80_cu_6987f922_28426ignoreE,(_ZN78_INTERNAL_a1629cc7_42_flash_fwd_split_hdim96_bf16_causal_sm80_cu_6987f922_28424cute7productE - _ZN78_INTERNAL_a1629cc7_42_flash_fwd_split_hdim96_bf16_causal_sm80_cu_6987f922_28424cuda3std3__480_GLOBAL__N__a1629cc7_42_flash_fwd_split_hdim96_bf16_causal_sm80_cu_6987f922_28426ignoreE)
_ZN78_INTERNAL_a1629cc7_42_flash_fwd_split_hdim96_bf16_causal_sm80_cu_6987f922_28424cuda3std3__480_GLOBAL__N__a1629cc7_42_flash_fwd_split_hdim96_bf16_causal_sm80_cu_6987f922_28426ignoreE:
	.zero		1
	.type		_ZN78_INTERNAL_a1629cc7_42_flash_fwd_split_hdim96_bf16_causal_sm80_cu_6987f922_28424cute7productE,@object
	.size		_ZN78_INTERNAL_a1629cc7_42_flash_fwd_split_hdim96_bf16_causal_sm80_cu_6987f922_28424cute7productE,(_ZN78_INTERNAL_a1629cc7_42_flash_fwd_split_hdim96_bf16_causal_sm80_cu_6987f922_28424cuda3std3__45__cpo3endE - _ZN78_INTERNAL_a1629cc7_42_flash_fwd_split_hdim96_bf16_causal_sm80_cu_6987f922_28424cute7productE)
_ZN78_INTERNAL_a1629cc7_42_flash_fwd_split_hdim96_bf16_causal_sm80_cu_6987f922_28424cute7productE:
	.zero		1
	.type		_ZN78_INTERNAL_a1629cc7_42_flash_fwd_split_hdim96_bf16_causal_sm80_cu_6987f922_28424cuda3std3__45__cpo3endE,@object
	.size		_ZN78_INTERNAL_a1629cc7_42_flash_fwd_split_hdim96_bf16_causal_sm80_cu_6987f922_28424cuda3std3__45__cpo3endE,(_ZN78_INTERNAL_a1629cc7_42_flash_fwd_split_hdim96_bf16_causal_sm80_cu_6987f922_28424cuda3std3__419piecewise_constructE - _ZN78_INTERNAL_a1629cc7_42_flash_fwd_split_hdim96_bf16_causal_sm80_cu_6987f922_28424cuda3std3__45__cpo3endE)
_ZN78_INTERNAL_a1629cc7_42_flash_fwd_split_hdim96_bf16_causal_sm80_cu_6987f922_28424cuda3std3__45__cpo3endE:
	.zero		1
	.type		_ZN78_INTERNAL_a1629cc7_42_flash_fwd_split_hdim96_bf16_causal_sm80_cu_6987f922_28424cuda3std3__419piecewise_constructE,@object
	.size		_ZN78_INTERNAL_a1629cc7_42_flash_fwd_split_hdim96_bf16_causal_sm80_cu_6987f922_28424cuda3std3__419piecewise_constructE,(_ZN78_INTERNAL_a1629cc7_42_flash_fwd_split_hdim96_bf16_causal_sm80_cu_6987f922_28424cuda3std3__45__cpo4cendE - _ZN78_INTERNAL_a1629cc7_42_flash_fwd_split_hdim96_bf16_causal_sm80_cu_6987f922_28424cuda3std3__419piecewise_constructE)
_ZN78_INTERNAL_a1629cc7_42_flash_fwd_split_hdim96_bf16_causal_sm80_cu_6987f922_28424cuda3std3__419piecewise_constructE:
	.zero		1
	.type		_ZN78_INTERNAL_a1629cc7_42_flash_fwd_split_hdim96_bf16_causal_sm80_cu_6987f922_28424cuda3std3__45__cpo4cendE,@object
	.size		_ZN78_INTERNAL_a1629cc7_42_flash_fwd_split_hdim96_bf16_causal_sm80_cu_6987f922_28424cuda3std3__45__cpo4cendE,(_ZN78_INTERNAL_a1629cc7_42_flash_fwd_split_hdim96_bf16_causal_sm80_cu_6987f922_28424cuda3std6ranges3__45__cpo4swapE - _ZN78_INTERNAL_a1629cc7_42_flash_fwd_split_hdim96_bf16_causal_sm80_cu_6987f922_28424cuda3std3__45__cpo4cendE)
_ZN78_INTERNAL_a1629cc7_42_flash_fwd_split_hdim96_bf16_causal_sm80_cu_6987f922_28424cuda3std3__45__cpo4cendE:
	.zero		1
	.type		_ZN78_INTERNAL_a1629cc7_42_flash_fwd_split_hdim96_bf16_causal_sm80_cu_6987f922_28424cuda3std6ranges3__45__cpo4swapE,@object
	.size		_ZN78_INTERNAL_a1629cc7_42_flash_fwd_split_hdim96_bf16_causal_sm80_cu_6987f922_28424cuda3std6ranges3__45__cpo4swapE,(.L_7 - _ZN78_INTERNAL_a1629cc7_42_flash_fwd_split_hdim96_bf16_causal_sm80_cu_6987f922_28424cuda3std6ranges3__45__cpo4swapE)
_ZN78_INTERNAL_a1629cc7_42_flash_fwd_split_hdim96_bf16_causal_sm80_cu_6987f922_28424cuda3std6ranges3__45__cpo4swapE:
	.zero		1
.L_7:


//--------------------- .nv.shared._ZN5flash32flash_fwd_splitkv_combine_kernelI23Flash_fwd_kernel_traitsILi96ELi64ELi128ELi4ELb0ELb0EN7cutlass10bfloat16_tE19Flash_kernel_traitsILi96ELi64ELi128ELi4ES3_EELi16ELi6ELb0EEEvNS_16Flash_fwd_paramsE --------------------------
	.section	.nv.shared._ZN5flash32flash_fwd_splitkv_combine_kernelI23Flash_fwd_kernel_traitsILi96ELi64ELi128ELi4ELb0ELb0EN7cutlass10bfloat16_tE19Flash_kernel_traitsILi96ELi64ELi128ELi4ES3_EELi16ELi6ELb0EEEvNS_16Flash_fwd_paramsE,"aw",@nobits
	.sectionflags	@""
	.align	16
.nv.shared._ZN5flash32flash_fwd_splitkv_combine_kernelI23Flash_fwd_kernel_traitsILi96ELi64ELi128ELi4ELb0ELb0EN7cutlass10bfloat16_tE19Flash_kernel_traitsILi96ELi64ELi128ELi4ES3_EELi16ELi6ELb0EEEvNS_16Flash_fwd_paramsE:
	.zero		5376


//--------------------- .nv.shared._ZN5flash32flash_fwd_splitkv_combine_kernelI23Flash_fwd_kernel_traitsILi96ELi64ELi128ELi4ELb0ELb0EN7cutlass10bfloat16_tE19Flash_kernel_traitsILi96ELi64ELi128ELi4ES3_EELi16ELi5ELb0EEEvNS_16Flash_fwd_paramsE --------------------------
	.section	.nv.shared._ZN5flash32flash_fwd_splitkv_combine_kernelI23Flash_fwd_kernel_traitsILi96ELi64ELi128ELi4ELb0ELb0EN7cutlass10bfloat16_tE19Flash_kernel_traitsILi96ELi64ELi128ELi4ES3_EELi16ELi5ELb0EEEvNS_16Flash_fwd_paramsE,"aw",@nobits
	.sectionflags	@""
	.align	16
.nv.shared._ZN5flash32flash_fwd_splitkv_combine_kernelI23Flash_fwd_kernel_traitsILi96ELi64ELi128ELi4ELb0ELb0EN7cutlass10bfloat16_tE19Flash_kernel_traitsILi96ELi64ELi128ELi4ES3_EELi16ELi5ELb0EEEvNS_16Flash_fwd_paramsE:
	.zero		3200


//--------------------- .nv.shared._ZN5flash32flash_fwd_splitkv_combine_kernelI23Flash_fwd_kernel_traitsILi96ELi64ELi128ELi4ELb0ELb0EN7cutlass10bfloat16_tE19Flash_kernel_traitsILi96ELi64ELi128ELi4ES3_EELi16ELi4ELb0EEEvNS_16Flash_fwd_paramsE --------------------------
	.section	.nv.shared._ZN5flash32flash_fwd_splitkv_combine_kernelI23Flash_fwd_kernel_traitsILi96ELi64ELi128ELi4ELb0ELb0EN7cutlass10bfloat16_tE19Flash_kernel_traitsILi96ELi64ELi128ELi4ES3_EELi16ELi4ELb0EEEvNS_16Flash_fwd_paramsE,"aw",@nobits
	.sectionflags	@""
	.align	16
.nv.shared._ZN5flash32flash_fwd_splitkv_combine_kernelI23Flash_fwd_kernel_traitsILi96ELi64ELi128ELi4ELb0ELb0EN7cutlass10bfloat16_tE19Flash_kernel_traitsILi96ELi64ELi128ELi4ES3_EELi16ELi4ELb0EEEvNS_16Flash_fwd_paramsE:
	.zero		2112


//--------------------- .nv.shared._ZN5flash32flash_fwd_splitkv_combine_kernelI23Flash_fwd_kernel_traitsILi96ELi64ELi128ELi4ELb0ELb0EN7cutlass10bfloat16_tE19Flash_kernel_traitsILi96ELi64ELi128ELi4ES3_EELi16ELi3ELb0EEEvNS_16Flash_fwd_paramsE --------------------------
	.section	.nv.shared._ZN5flash32flash_fwd_splitkv_combine_kernelI23Flash_fwd_kernel_traitsILi96ELi64ELi128ELi4ELb0ELb0EN7cutlass10bfloat16_tE19Flash_kernel_traitsILi96ELi64ELi128ELi4ES3_EELi16ELi3ELb0EEEvNS_16Flash_fwd_paramsE,"aw",@nobits
	.sectionflags	@""
	.align	16
.nv.shared._ZN5flash32flash_fwd_splitkv_combine_kernelI23Flash_fwd_kernel_traitsILi96ELi64ELi128ELi4ELb0ELb0EN7cutlass10bfloat16_tE19Flash_kernel_traitsILi96ELi64ELi128ELi4ES3_EELi16ELi3ELb0EEEvNS_16Flash_fwd_paramsE:
	.zero		1568


//--------------------- .nv.shared._ZN5flash32flash_fwd_splitkv_combine_kernelI23Flash_fwd_kernel_traitsILi96ELi64ELi128ELi4ELb0ELb0EN7cutlass10bfloat16_tE19Flash_kernel_traitsILi96ELi64ELi128ELi4ES3_EELi16ELi2ELb0EEEvNS_16Flash_fwd_paramsE --------------------------
	.section	.nv.shared._ZN5flash32flash_fwd_splitkv_combine_kernelI23Flash_fwd_kernel_traitsILi96ELi64ELi128ELi4ELb0ELb0EN7cutlass10bfloat16_tE19Flash_kernel_traitsILi96ELi64ELi128ELi4ES3_EELi16ELi2ELb0EEEvNS_16Flash_fwd_paramsE,"aw",@nobits
	.sectionflags	@""
	.align	16
.nv.shared._ZN5flash32flash_fwd_splitkv_combine_kernelI23Flash_fwd_kernel_traitsILi96ELi64ELi128ELi4ELb0ELb0EN7cutlass10bfloat16_tE19Flash_kernel_traitsILi96ELi64ELi128ELi4ES3_EELi16ELi2ELb0EEEvNS_16Flash_fwd_paramsE:
	.zero		1296


//--------------------- .nv.shared._ZN5flash32flash_fwd_splitkv_combine_kernelI23Flash_fwd_kernel_traitsILi96ELi64ELi128ELi4ELb0ELb0EN7cutlass10bfloat16_tE19Flash_kernel_traitsILi96ELi64ELi128ELi4ES3_EELi16ELi1ELb0EEEvNS_16Flash_fwd_paramsE --------------------------
	.section	.nv.shared._ZN5flash32flash_fwd_splitkv_combine_kernelI23Flash_fwd_kernel_traitsILi96ELi64ELi128ELi4ELb0ELb0EN7cutlass10bfloat16_tE19Flash_kernel_traitsILi96ELi64ELi128ELi4ES3_EELi16ELi1ELb0EEEvNS_16Flash_fwd_paramsE,"aw",@nobits
	.sectionflags	@""
	.align	16
.nv.shared._ZN5flash32flash_fwd_splitkv_combine_kernelI23Flash_fwd_kernel_traitsILi96ELi64ELi128ELi4ELb0ELb0EN7cutlass10bfloat16_tE19Flash_kernel_traitsILi96ELi64ELi128ELi4ES3_EELi16ELi1ELb0EEEvNS_16Flash_fwd_paramsE:
	.zero		1168


//--------------------- .nv.shared._ZN5flash32flash_fwd_splitkv_combine_kernelI23Flash_fwd_kernel_traitsILi96ELi64ELi128ELi4ELb0ELb0EN7cutlass10bfloat16_tE19Flash_kernel_traitsILi96ELi64ELi128ELi4ES3_EELi16ELi7ELb1EEEvNS_16Flash_fwd_paramsE --------------------------
	.section	.nv.shared._ZN5flash32flash_fwd_splitkv_combine_kernelI23Flash_fwd_kernel_traitsILi96ELi64ELi128ELi4ELb0ELb0EN7cutlass10bfloat16_tE19Flash_kernel_traitsILi96ELi64ELi128ELi4ES3_EELi16ELi7ELb1EEEvNS_16Flash_fwd_paramsE,"aw",@nobits
	.sectionflags	@""
	.align	16
.nv.shared._ZN5flash32flash_fwd_splitkv_combine_kernelI23Flash_fwd_kernel_traitsILi96ELi64ELi128ELi4ELb0ELb0EN7cutlass10bfloat16_tE19Flash_kernel_traitsILi96ELi64ELi128ELi4ES3_EELi16ELi7ELb1EEEvNS_16Flash_fwd_paramsE:
	.zero		9728


//--------------------- .nv.shared._ZN5flash32flash_fwd_splitkv_combine_kernelI23Flash_fwd_kernel_traitsILi96ELi64ELi128ELi4ELb0ELb0EN7cutlass10bfloat16_tE19Flash_kernel_traitsILi96ELi64ELi128ELi4ES3_EELi16ELi6ELb1EEEvNS_16Flash_fwd_paramsE --------------------------
	.section	.nv.shared._ZN5flash32flash_fwd_splitkv_combine_kernelI23Flash_fwd_kernel_traitsILi96ELi64ELi128ELi4ELb0ELb0EN7cutlass10bfloat16_tE19Flash_kernel_traitsILi96ELi64ELi128ELi4ES3_EELi16ELi6ELb1EEEvNS_16Flash_fwd_paramsE,"aw",@nobits
	.sectionflags	@""
	.align	16
.nv.shared._ZN5flash32flash_fwd_splitkv_combine_kernelI23Flash_fwd_kernel_traitsILi96ELi64ELi128ELi4ELb0ELb0EN7cutlass10bfloat16_tE19Flash_kernel_traitsILi96ELi64ELi128ELi4ES3_EELi16ELi6ELb1EEEvNS_16Flash_fwd_paramsE:
	.zero		5376


//--------------------- .nv.shared._ZN5flash32flash_fwd_splitkv_combine_kernelI23Flash_fwd_kernel_traitsILi96ELi64ELi128ELi4ELb0ELb0EN7cutlass10bfloat16_tE19Flash_kernel_traitsILi96ELi64ELi128ELi4ES3_EELi16ELi5ELb1EEEvNS_16Flash_fwd_paramsE --------------------------
	.section	.nv.shared._ZN5flash32flash_fwd_splitkv_combine_kernelI23Flash_fwd_kernel_traitsILi96ELi64ELi128ELi4ELb0ELb0EN7cutlass10bfloat16_tE19Flash_kernel_traitsILi96ELi64ELi128ELi4ES3_EELi16ELi5ELb1EEEvNS_16Flash_fwd_paramsE,"aw",@nobits
	.sectionflags	@""
	.align	16
.nv.shared._ZN5flash32flash_fwd_splitkv_combine_kernelI23Flash_fwd_kernel_traitsILi96ELi64ELi128ELi4ELb0ELb0EN7cutlass10bfloat16_tE19Flash_kernel_traitsILi96ELi64ELi128ELi4ES3_EELi16ELi5ELb1EEEvNS_16Flash_fwd_paramsE:
	.zero		3200


//--------------------- .nv.shared._ZN5flash32flash_fwd_splitkv_combine_kernelI23Flash_fwd_kernel_traitsILi96ELi64ELi128ELi4ELb0ELb0EN7cutlass10bfloat16_tE19Flash_kernel_traitsILi96ELi64ELi128ELi4ES3_EELi16ELi4ELb1EEEvNS_16Flash_fwd_paramsE --------------------------
	.section	.nv.shared._ZN5flash32flash_fwd_splitkv_combine_kernelI23Flash_fwd_kernel_traitsILi96ELi64ELi128ELi4ELb0ELb0EN7cutlass10bfloat16_tE19Flash_kernel_traitsILi96ELi64ELi128ELi4ES3_EELi16ELi4ELb1EEEvNS_16Flash_fwd_paramsE,"aw",@nobits
	.sectionflags	@""
	.align	16
.nv.shared._ZN5flash32flash_fwd_splitkv_combine_kernelI23Flash_fwd_kernel_traitsILi96ELi64ELi128ELi4ELb0ELb0EN7cutlass10bfloat16_tE19Flash_kernel_traitsILi96ELi64ELi128ELi4ES3_EELi16ELi4ELb1EEEvNS_16Flash_fwd_paramsE:
	.zero		2112


//--------------------- .nv.shared._ZN5flash32flash_fwd_splitkv_combine_kernelI23Flash_fwd_kernel_traitsILi96ELi64ELi128ELi4ELb0ELb0EN7cutlass10bfloat16_tE19Flash_kernel_traitsILi96ELi64ELi128ELi4ES3_EELi16ELi3ELb1EEEvNS_16Flash_fwd_paramsE --------------------------
	.section	.nv.shared._ZN5flash32flash_fwd_splitkv_combine_kernelI23Flash_fwd_kernel_traitsILi96ELi64ELi128ELi4ELb0ELb0EN7cutlass10bfloat16_tE19Flash_kernel_traitsILi96ELi64ELi128ELi4ES3_EELi16ELi3ELb1EEEvNS_16Flash_fwd_paramsE,"aw",@nobits
	.sectionflags	@""
	.align	16
.nv.shared._ZN5flash32flash_fwd_splitkv_combine_kernelI23Flash_fwd_kernel_traitsILi96ELi64ELi128ELi4ELb0ELb0EN7cutlass10bfloat16_tE19Flash_kernel_traitsILi96ELi64ELi128ELi4ES3_EELi16ELi3ELb1EEEvNS_16Flash_fwd_paramsE:
	.zero		1568


//--------------------- .nv.shared._ZN5flash32flash_fwd_splitkv_combine_kernelI23Flash_fwd_kernel_traitsILi96ELi64ELi128ELi4ELb0ELb0EN7cutlass10bfloat16_tE19Flash_kernel_traitsILi96ELi64ELi128ELi4ES3_EELi16ELi2ELb1EEEvNS_16Flash_fwd_paramsE --------------------------
	.section	.nv.shared._ZN5flash32flash_fwd_splitkv_combine_kernelI23Flash_fwd_kernel_traitsILi96ELi64ELi128ELi4ELb0ELb0EN7cutlass10bfloat16_tE19Flash_kernel_traitsILi96ELi64ELi128ELi4ES3_EELi16ELi2ELb1EEEvNS_16Flash_fwd_paramsE,"aw",@nobits
	.sectionflags	@""
	.align	16
.nv.shared._ZN5flash32flash_fwd_splitkv_combine_kernelI23Flash_fwd_kernel_traitsILi96ELi64ELi128ELi4ELb0ELb0EN7cutlass10bfloat16_tE19Flash_kernel_traitsILi96ELi64ELi128ELi4ES3_EELi16ELi2ELb1EEEvNS_16Flash_fwd_paramsE:
	.zero		1296


//--------------------- .nv.shared._ZN5flash32flash_fwd_splitkv_combine_kernelI23Flash_fwd_kernel_traitsILi96ELi64ELi128ELi4ELb0ELb0EN7cutlass10bfloat16_tE19Flash_kernel_traitsILi96ELi64ELi128ELi4ES3_EELi16ELi1ELb1EEEvNS_16Flash_fwd_paramsE --------------------------
	.section	.nv.shared._ZN5flash32flash_fwd_splitkv_combine_kernelI23Flash_fwd_kernel_traitsILi96ELi64ELi128ELi4ELb0ELb0EN7cutlass10bfloat16_tE19Flash_kernel_traitsILi96ELi64ELi128ELi4ES3_EELi16ELi1ELb1EEEvNS_16Flash_fwd_paramsE,"aw",@nobits
	.sectionflags	@""
	.align	16
.nv.shared._ZN5flash32flash_fwd_splitkv_combine_kernelI23Flash_fwd_kernel_traitsILi96ELi64ELi128ELi4ELb0ELb0EN7cutlass10bfloat16_tE19Flash_kernel_traitsILi96ELi64ELi128ELi4ES3_EELi16ELi1ELb1EEEvNS_16Flash_fwd_paramsE:
	.zero		1168


//--------------------- .nv.shared._ZN5flash24flash_fwd_splitkv_kernelI23Flash_fwd_kernel_traitsILi96ELi64ELi128ELi4ELb0ELb0EN7cutlass10bfloat16_tE19Flash_kernel_traitsILi96ELi64ELi128ELi4ES3_EELb1ELb0ELb0ELb0ELb0ELb0ELb0ELb0EEEvNS_16Flash_fwd_paramsE --------------------------
	.section	.nv.shared._ZN5flash24flash_fwd_splitkv_kernelI23Flash_fwd_kernel_traitsILi96ELi64ELi128ELi4ELb0ELb0EN7cutlass10bfloat16_tE19Flash_kernel_traitsILi96ELi64ELi128ELi4ES3_EELb1ELb0ELb0ELb0ELb0ELb0ELb0ELb0EEEvNS_16Flash_fwd_paramsE,"aw",@nobits
	.sectionflags	@""
	.align	16
	.zero		1024


//--------------------- .nv.shared._ZN5flash24flash_fwd_splitkv_kernelI23Flash_fwd_kernel_traitsILi96ELi64ELi128ELi4ELb0ELb0EN7cutlass10bfloat16_tE19Flash_kernel_traitsILi96ELi64ELi128ELi4ES3_EELb1ELb0ELb0ELb0ELb0ELb1ELb0ELb0EEEvNS_16Flash_fwd_paramsE --------------------------
	.section	.nv.shared._ZN5flash24flash_fwd_splitkv_kernelI23Flash_fwd_kernel_traitsILi96ELi64ELi128ELi4ELb0ELb0EN7cutlass10bfloat16_tE19Flash_kernel_traitsILi96ELi64ELi128ELi4ES3_EELb1ELb0ELb0ELb0ELb0ELb1ELb0ELb0EEEvNS_16Flash_fwd_paramsE,"aw",@nobits
	.sectionflags	@""
	.align	16
	.zero		1024


//--------------------- .nv.shared._ZN5flash24flash_fwd_splitkv_kernelI23Flash_fwd_kernel_traitsILi96ELi64ELi128ELi4ELb0ELb0EN7cutlass10bfloat16_tE19Flash_kernel_traitsILi96ELi64ELi128ELi4ES3_EELb1ELb0ELb0ELb0ELb0ELb0ELb0ELb1EEEvNS_16Flash_fwd_paramsE --------------------------
	.section	.nv.shared._ZN5flash24flash_fwd_splitkv_kernelI23Flash_fwd_kernel_traitsILi96ELi64ELi128ELi4ELb0ELb0EN7cutlass10bfloat16_tE19Flash_kernel_traitsILi96ELi64ELi128ELi4ES3_EELb1ELb0ELb0ELb0ELb0ELb0ELb0ELb1EEEvNS_16Flash_fwd_paramsE,"aw",@nobits
	.sectionflags	@""
	.align	16
	.zero		1024


//--------------------- .nv.shared._ZN5flash24flash_fwd_splitkv_kernelI23Flash_fwd_kernel_traitsILi96ELi64ELi128ELi4ELb0ELb0EN7cutlass10bfloat16_tE19Flash_kernel_traitsILi96ELi64ELi128ELi4ES3_EELb1ELb0ELb0ELb0ELb0ELb1ELb0ELb1EEEvNS_16Flash_fwd_paramsE --------------------------
	.section	.nv.shared._ZN5flash24flash_fwd_splitkv_kernelI23Flash_fwd_kernel_traitsILi96ELi64ELi128ELi4ELb0ELb0EN7cutlass10bfloat16_tE19Flash_kernel_traitsILi96ELi64ELi128ELi4ES3_EELb1ELb0ELb0ELb0ELb0ELb1ELb0ELb1EEEvNS_16Flash_fwd_paramsE,"aw",@nobits
	.sectionflags	@""
	.align	16
	.zero		1024


//--------------------- .nv.shared._ZN5flash24flash_fwd_splitkv_kernelI23Flash_fwd_kernel_traitsILi96ELi64ELi128ELi4ELb0ELb0EN7cutlass10bfloat16_tE19Flash_kernel_traitsILi96ELi64ELi128ELi4ES3_EELb1ELb0ELb0ELb0ELb0ELb0ELb1ELb0EEEvNS_16Flash_fwd_paramsE --------------------------
	.section	.nv.shared._ZN5flash24flash_fwd_splitkv_kernelI23Flash_fwd_kernel_traitsILi96ELi64ELi128ELi4ELb0ELb0EN7cutlass10bfloat16_tE19Flash_kernel_traitsILi96ELi64ELi128ELi4ES3_EELb1ELb0ELb0ELb0ELb0ELb0ELb1ELb0EEEvNS_16Flash_fwd_paramsE,"aw",@nobits
	.sectionflags	@""
	.align	16
	.zero		1024


//--------------------- .nv.shared._ZN5flash24flash_fwd_splitkv_kernelI23Flash_fwd_kernel_traitsILi96ELi64ELi128ELi4ELb0ELb0EN7cutlass10bfloat16_tE19Flash_kernel_traitsILi96ELi64ELi128ELi4ES3_EELb1ELb0ELb0ELb0ELb0ELb1ELb1ELb0EEEvNS_16Flash_fwd_paramsE --------------------------
	.section	.nv.shared._ZN5flash24flash_fwd_splitkv_kernelI23Flash_fwd_kernel_traitsILi96ELi64ELi128ELi4ELb0ELb0EN7cutlass10bfloat16_tE19Flash_kernel_traitsILi96ELi64ELi128ELi4ES3_EELb1ELb0ELb0ELb0ELb0ELb1ELb1ELb0EEEvNS_16Flash_fwd_paramsE,"aw",@nobits
	.sectionflags	@""
	.align	16
	.zero		1024


//--------------------- .nv.shared._ZN5flash24flash_fwd_splitkv_kernelI23Flash_fwd_kernel_traitsILi96ELi64ELi128ELi4ELb0ELb0EN7cutlass10bfloat16_tE19Flash_kernel_traitsILi96ELi64ELi128ELi4ES3_EELb1ELb0ELb0ELb0ELb0ELb0ELb1ELb1EEEvNS_16Flash_fwd_paramsE --------------------------
	.section	.nv.shared._ZN5flash24flash_fwd_splitkv_kernelI23Flash_fwd_kernel_traitsILi96ELi64ELi128ELi4ELb0ELb0EN7cutlass10bfloat16_tE19Flash_kernel_traitsILi96ELi64ELi128ELi4ES3_EELb1ELb0ELb0ELb0ELb0ELb0ELb1ELb1EEEvNS_16Flash_fwd_paramsE,"aw",@nobits
	.sectionflags	@""
	.align	16
	.zero		1024


//--------------------- .nv.shared._ZN5flash24flash_fwd_splitkv_kernelI23Flash_fwd_kernel_traitsILi96ELi64ELi128ELi4ELb0ELb0EN7cutlass10bfloat16_tE19Flash_kernel_traitsILi96ELi64ELi128ELi4ES3_EELb1ELb0ELb0ELb0ELb0ELb1ELb1ELb1EEEvNS_16Flash_fwd_paramsE --------------------------
	.section	.nv.shared._ZN5flash24flash_fwd_splitkv_kernelI23Flash_fwd_kernel_traitsILi96ELi64ELi128ELi4ELb0ELb0EN7cutlass10bfloat16_tE19Flash_kernel_traitsILi96ELi64ELi128ELi4ES3_EELb1ELb0ELb0ELb0ELb0ELb1ELb1ELb1EEEvNS_16Flash_fwd_paramsE,"aw",@nobits
	.sectionflags	@""
	.align	16
	.zero		1024


//--------------------- .nv.shared._ZN5flash24flash_fwd_splitkv_kernelI23Flash_fwd_kernel_traitsILi96ELi64ELi128ELi4ELb0ELb0EN7cutlass10bfloat16_tE19Flash_kernel_traitsILi96ELi64ELi128ELi4ES3_EELb1ELb0ELb0ELb1ELb1ELb0ELb0ELb0EEEvNS_16Flash_fwd_paramsE --------------------------
	.section	.nv.shared._ZN5flash24flash_fwd_splitkv_kernelI23Flash_fwd_kernel_traitsILi96ELi64ELi128ELi4ELb0ELb0EN7cutlass10bfloat16_tE19Flash_kernel_traitsILi96ELi64ELi128ELi4ES3_EELb1ELb0ELb0ELb1ELb1ELb0ELb0ELb0EEEvNS_16Flash_fwd_paramsE,"aw",@nobits
	.sectionflags	@""
	.align	16
	.zero		1024


//--------------------- .nv.shared._ZN5flash24flash_fwd_splitkv_kernelI23Flash_fwd_kernel_traitsILi96ELi64ELi128ELi4ELb0ELb0EN7cutlass10bfloat16_tE19Flash_kernel_traitsILi96ELi64ELi128ELi4ES3_EELb1ELb0ELb0ELb1ELb1ELb1ELb0ELb0EEEvNS_16Flash_fwd_paramsE --------------------------
	.section	.nv.shared._ZN5flash24flash_fwd_splitkv_kernelI23Flash_fwd_kernel_traitsILi96ELi64ELi128ELi4ELb0ELb0EN7cutlass10bfloat16_tE19Flash_kernel_traitsILi96ELi64ELi128ELi4ES3_EELb1ELb0ELb0ELb1ELb1ELb1ELb0ELb0EEEvNS_16Flash_fwd_paramsE,"aw",@nobits
	.sectionflags	@""
	.align	16
	.zero		1024


//--------------------- .nv.shared._ZN5flash24flash_fwd_splitkv_kernelI23Flash_fwd_kernel_traitsILi96ELi64ELi128ELi4ELb0ELb0EN7cutlass10bfloat16_tE19Flash_kernel_traitsILi96ELi64ELi128ELi4ES3_EELb1ELb0ELb0ELb1ELb1ELb0ELb1ELb0EEEvNS_16Flash_fwd_paramsE --------------------------
	.section	.nv.shared._ZN5flash24flash_fwd_splitkv_kernelI23Flash_fwd_kernel_traitsILi96ELi64ELi128ELi4ELb0ELb0EN7cutlass10bfloat16_tE19Flash_kernel_traitsILi96ELi64ELi128ELi4ES3_EELb1ELb0ELb0ELb1ELb1ELb0ELb1ELb0EEEvNS_16Flash_fwd_paramsE,"aw",@nobits
	.sectionflags	@""
	.align	16
	.zero		1024


//--------------------- .nv.shared._ZN5flash24flash_fwd_splitkv_kernelI23Flash_fwd_kernel_traitsILi96ELi64ELi128ELi4ELb0ELb0EN7cutlass10bfloat16_tE19Flash_kernel_traitsILi96ELi64ELi128ELi4ES3_EELb1ELb0ELb0ELb1ELb1ELb1ELb1ELb0EEEvNS_16Flash_fwd_paramsE --------------------------
	.section	.nv.shared._ZN5flash24flash_fwd_splitkv_kernelI23Flash_fwd_kernel_traitsILi96ELi64ELi128ELi4ELb0ELb0EN7cutlass10bfloat16_tE19Flash_kernel_traitsILi96ELi64ELi128ELi4ES3_EELb1ELb0ELb0ELb1ELb1ELb1ELb1ELb0EEEvNS_16Flash_fwd_paramsE,"aw",@nobits
	.sectionflags	@""
	.align	16
	.zero		1024


//--------------------- .nv.shared._ZN5flash24flash_fwd_splitkv_kernelI23Flash_fwd_kernel_traitsILi96ELi64ELi128ELi4ELb0ELb0EN7cutlass10bfloat16_tE19Flash_kernel_traitsILi96ELi64ELi128ELi4ES3_EELb1ELb0ELb0ELb0ELb1ELb0ELb0ELb0EEEvNS_16Flash_fwd_paramsE --------------------------
	.section	.nv.shared._ZN5flash24flash_fwd_splitkv_kernelI23Flash_fwd_kernel_traitsILi96ELi64ELi128ELi4ELb0ELb0EN7cutlass10bfloat16_tE19Flash_kernel_traitsILi96ELi64ELi128ELi4ES3_EELb1ELb0ELb0ELb0ELb1ELb0ELb0ELb0EEEvNS_16Flash_fwd_paramsE,"aw",@nobits
	.sectionflags	@""
	.align	16
	.zero		1024


//--------------------- .nv.shared._ZN5flash24flash_fwd_splitkv_kernelI23Flash_fwd_kernel_traitsILi96ELi64ELi128ELi4ELb0ELb0EN7cutlass10bfloat16_tE19Flash_kernel_traitsILi96ELi64ELi128ELi4ES3_EELb1ELb0ELb0ELb0ELb1ELb1ELb0ELb0EEEvNS_16Flash_fwd_paramsE --------------------------
	.section	.nv.shared._ZN5flash24flash_fwd_splitkv_kernelI23Flash_fwd_kernel_traitsILi96ELi64ELi128ELi4ELb0ELb0EN7cutlass10bfloat16_tE19Flash_kernel_traitsILi96ELi64ELi128ELi4ES3_EELb1ELb0ELb0ELb0ELb1ELb1ELb0ELb0EEEvNS_16Flash_fwd_paramsE,"aw",@nobits
	.sectionflags	@""
	.align	16
	.zero		1024


//--------------------- .nv.shared._ZN5flash24flash_fwd_splitkv_kernelI23Flash_fwd_kernel_traitsILi96ELi64ELi128ELi4ELb0ELb0EN7cutlass10bfloat16_tE19Flash_kernel_traitsILi96ELi64ELi128ELi4ES3_EELb1ELb0ELb1ELb0ELb0ELb0ELb0ELb0EEEvNS_16Flash_fwd_paramsE --------------------------
	.section	.nv.shared._ZN5flash24flash_fwd_splitkv_kernelI23Flash_fwd_kernel_traitsILi96ELi64ELi128ELi4ELb0ELb0EN7cutlass10bfloat16_tE19Flash_kernel_traitsILi96ELi64ELi128ELi4ES3_EELb1ELb0ELb1ELb0ELb0ELb0ELb0ELb0EEEvNS_16Flash_fwd_paramsE,"aw",@nobits
	.sectionflags	@""
	.align	16
	.zero		1024


//--------------------- .nv.shared._ZN5flash24flash_fwd_splitkv_kernelI23Flash_fwd_kernel_traitsILi96ELi64ELi128ELi4ELb0ELb0EN7cutlass10bfloat16_tE19Flash_kernel_traitsILi96ELi64ELi128ELi4ES3_EELb1ELb0ELb1ELb0ELb0ELb1ELb0ELb0EEEvNS_16Flash_fwd_paramsE --------------------------
	.section	.nv.shared._ZN5flash24flash_fwd_splitkv_kernelI23Flash_fwd_kernel_traitsILi96ELi64ELi128ELi4ELb0ELb0EN7cutlass10bfloat16_tE19Flash_kernel_traitsILi96ELi64ELi128ELi4ES3_EELb1ELb0ELb1ELb0ELb0ELb1ELb0ELb0EEEvNS_16Flash_fwd_paramsE,"aw",@nobits
	.sectionflags	@""
	.align	16
	.zero		1024


//--------------------- .nv.shared._ZN5flash24flash_fwd_splitkv_kernelI23Flash_fwd_kernel_traitsILi96ELi64ELi128ELi4ELb0ELb0EN7cutlass10bfloat16_tE19Flash_kernel_traitsILi96ELi64ELi128ELi4ES3_EELb1ELb0ELb0ELb0ELb1ELb0ELb0ELb1EEEvNS_16Flash_fwd_paramsE --------------------------
	.section	.nv.shared._ZN5flash24flash_fwd_splitkv_kernelI23Flash_fwd_kernel_traitsILi96ELi64ELi128ELi4ELb0ELb0EN7cutlass10bfloat16_tE19Flash_kernel_traitsILi96ELi64ELi128ELi4ES3_EELb1ELb0ELb0ELb0ELb1ELb0ELb0ELb1EEEvNS_16Flash_fwd_paramsE,"aw",@nobits
	.sectionflags	@""
	.align	16
	.zero		1024


//--------------------- .nv.shared._ZN5flash24flash_fwd_splitkv_kernelI23Flash_fwd_kernel_traitsILi96ELi64ELi128ELi4ELb0ELb0EN7cutlass10bfloat16_tE19Flash_kernel_traitsILi96ELi64ELi128ELi4ES3_EELb1ELb0ELb0ELb0ELb1ELb1ELb0ELb1EEEvNS_16Flash_fwd_paramsE --------------------------
	.section	.nv.shared._ZN5flash24flash_fwd_splitkv_kernelI23Flash_fwd_kernel_traitsILi96ELi64ELi128ELi4ELb0ELb0EN7cutlass10bfloat16_tE19Flash_kernel_traitsILi96ELi64ELi128ELi4ES3_EELb1ELb0ELb0ELb0ELb1ELb1ELb0ELb1EEEvNS_16Flash_fwd_paramsE,"aw",@nobits
	.sectionflags	@""
	.align	16
	.zero		1024


//--------------------- .nv.shared._ZN5flash24flash_fwd_splitkv_kernelI23Flash_fwd_kernel_traitsILi96ELi64ELi128ELi4ELb0ELb0EN7cutlass10bfloat16_tE19Flash_kernel_traitsILi96ELi64ELi128ELi4ES3_EELb1ELb0ELb1ELb0ELb0ELb0ELb0ELb1EEEvNS_16Flash_fwd_paramsE --------------------------
	.section	.nv.shared._ZN5flash24flash_fwd_splitkv_kernelI23Flash_fwd_kernel_traitsILi96ELi64ELi128ELi4ELb0ELb0EN7cutlass10bfloat16_tE19Flash_kernel_traitsILi96ELi64ELi128ELi4ES3_EELb1ELb0ELb1ELb0ELb0ELb0ELb0ELb1EEEvNS_16Flash_fwd_paramsE,"aw",@nobits
	.sectionflags	@""
	.align	16
	.zero		1024


//--------------------- .nv.shared._ZN5flash24flash_fwd_splitkv_kernelI23Flash_fwd_kernel_traitsILi96ELi64ELi128ELi4ELb0ELb0EN7cutlass10bfloat16_tE19Flash_kernel_traitsILi96ELi64ELi128ELi4ES3_EELb1ELb0ELb1ELb0ELb0ELb1ELb0ELb1EEEvNS_16Flash_fwd_paramsE --------------------------
	.section	.nv.shared._ZN5flash24flash_fwd_splitkv_kernelI23Flash_fwd_kernel_traitsILi96ELi64ELi128ELi4ELb0ELb0EN7cutlass10bfloat16_tE19Flash_kernel_traitsILi96ELi64ELi128ELi4ES3_EELb1ELb0ELb1ELb0ELb0ELb1ELb0ELb1EEEvNS_16Flash_fwd_paramsE,"aw",@nobits
	.sectionflags	@""
	.align	16
	.zero		1024


//--------------------- .nv.shared._ZN5flash24flash_fwd_splitkv_kernelI23Flash_fwd_kernel_traitsILi96ELi64ELi128ELi4ELb0ELb0EN7cutlass10bfloat16_tE19Flash_kernel_traitsILi96ELi64ELi128ELi4ES3_EELb1ELb0ELb0ELb0ELb1ELb0ELb1ELb0EEEvNS_16Flash_fwd_paramsE --------------------------
	.section	.nv.shared._ZN5flash24flash_fwd_splitkv_kernelI23Flash_fwd_kernel_traitsILi96ELi64ELi128ELi4ELb0ELb0EN7cutlass10bfloat16_tE19Flash_kernel_traitsILi96ELi64ELi128ELi4ES3_EELb1ELb0ELb0ELb0ELb1ELb0ELb1ELb0EEEvNS_16Flash_fwd_paramsE,"aw",@nobits
	.sectionflags	@""
	.align	16
	.zero		1024


//--------------------- .nv.shared._ZN5flash24flash_fwd_splitkv_kernelI23Flash_fwd_kernel_traitsILi96ELi64ELi128ELi4ELb0ELb0EN7cutlass10bfloat16_tE19Flash_kernel_traitsILi96ELi64ELi128ELi4ES3_EELb1ELb0ELb0ELb0ELb1ELb1ELb1ELb0EEEvNS_16Flash_fwd_paramsE --------------------------
	.section	.nv.shared._ZN5flash24flash_fwd_splitkv_kernelI23Flash_fwd_kernel_traitsILi96ELi64ELi128ELi4ELb0ELb0EN7cutlass10bfloat16_tE19Flash_kernel_traitsILi96ELi64ELi128ELi4ES3_EELb1ELb0ELb0ELb0ELb1ELb1ELb1ELb0EEEvNS_16Flash_fwd_paramsE,"aw",@nobits
	.sectionflags	@""
	.align	16
	.zero		1024


//--------------------- .nv.shared._ZN5flash24flash_fwd_splitkv_kernelI23Flash_fwd_kernel_traitsILi96ELi64ELi128ELi4ELb0ELb0EN7cutlass10bfloat16_tE19Flash_kernel_traitsILi96ELi64ELi128ELi4ES3_EELb1ELb0ELb1ELb0ELb0ELb0ELb1ELb0EEEvNS_16Flash_fwd_paramsE --------------------------
	.section	.nv.shared._ZN5flash24flash_fwd_splitkv_kernelI23Flash_fwd_kernel_traitsILi96ELi64ELi128ELi4ELb0ELb0EN7cutlass10bfloat16_tE19Flash_kernel_traitsILi96ELi64ELi128ELi4ES3_EELb1ELb0ELb1ELb0ELb0ELb0ELb1ELb0EEEvNS_16Flash_fwd_paramsE,"aw",@nobits
	.sectionflags	@""
	.align	16
	.zero		1024


//--------------------- .nv.shared._ZN5flash24flash_fwd_splitkv_kernelI23Flash_fwd_kernel_traitsILi96ELi64ELi128ELi4ELb0ELb0EN7cutlass10bfloat16_tE19Flash_kernel_traitsILi96ELi64ELi128ELi4ES3_EELb1ELb0ELb1ELb0ELb0ELb1ELb1ELb0EEEvNS_16Flash_fwd_paramsE --------------------------
	.section	.nv.shared._ZN5flash24flash_fwd_splitkv_kernelI23Flash_fwd_kernel_traitsILi96ELi64ELi128ELi4ELb0ELb0EN7cutlass10bfloat16_tE19Flash_kernel_traitsILi96ELi64ELi128ELi4ES3_EELb1ELb0ELb1ELb0ELb0ELb1ELb1ELb0EEEvNS_16Flash_fwd_paramsE,"aw",@nobits
	.sectionflags	@""
	.align	16
	.zero		1024


//--------------------- .nv.shared._ZN5flash24flash_fwd_splitkv_kernelI23Flash_fwd_kernel_traitsILi96ELi64ELi128ELi4ELb0ELb0EN7cutlass10bfloat16_tE19Flash_kernel_traitsILi96ELi64ELi128ELi4ES3_EELb1ELb0ELb0ELb0ELb1ELb0ELb1ELb1EEEvNS_16Flash_fwd_paramsE --------------------------
	.section	.nv.shared._ZN5flash24flash_fwd_splitkv_kernelI23Flash_fwd_kernel_traitsILi96ELi64ELi128ELi4ELb0ELb0EN7cutlass10bfloat16_tE19Flash_kernel_traitsILi96ELi64ELi128ELi4ES3_EELb1ELb0ELb0ELb0ELb1ELb0ELb1ELb1EEEvNS_16Flash_fwd_paramsE,"aw",@nobits
	.sectionflags	@""
	.align	16
	.zero		1024


//--------------------- .nv.shared._ZN5flash24flash_fwd_splitkv_kernelI23Flash_fwd_kernel_traitsILi96ELi64ELi128ELi4ELb0ELb0EN7cutlass10bfloat16_tE19Flash_kernel_traitsILi96ELi64ELi128ELi4ES3_EELb1ELb0ELb0ELb0ELb1ELb1ELb1ELb1EEEvNS_16Flash_fwd_paramsE --------------------------
	.section	.nv.shared._ZN5flash24flash_fwd_splitkv_kernelI23Flash_fwd_kernel_traitsILi96ELi64ELi128ELi4ELb0ELb0EN7cutlass10bfloat16_tE19Flash_kernel_traitsILi96ELi64ELi128ELi4ES3_EELb1ELb0ELb0ELb0ELb1ELb1ELb1ELb1EEEvNS_16Flash_fwd_paramsE,"aw",@nobits
	.sectionflags	@""
	.align	16
	.zero		1024


//--------------------- .nv.shared._ZN5flash24flash_fwd_splitkv_kernelI23Flash_fwd_kernel_traitsILi96ELi64ELi128ELi4ELb0ELb0EN7cutlass10bfloat16_tE19Flash_kernel_traitsILi96ELi64ELi128ELi4ES3_EELb1ELb0ELb1ELb0ELb0ELb0ELb1ELb1EEEvNS_16Flash_fwd_paramsE --------------------------
	.section	.nv.shared._ZN5flash24flash_fwd_splitkv_kernelI23Flash_fwd_kernel_traitsILi96ELi64ELi128ELi4ELb0ELb0EN7cutlass10bfloat16_tE19Flash_kernel_traitsILi96ELi64ELi128ELi4ES3_EELb1ELb0ELb1ELb0ELb0ELb0ELb1ELb1EEEvNS_16Flash_fwd_paramsE,"aw",@nobits
	.sectionflags	@""
	.align	16
	.zero		1024


//--------------------- .nv.shared._ZN5flash24flash_fwd_splitkv_kernelI23Flash_fwd_kernel_traitsILi96ELi64ELi128ELi4ELb0ELb0EN7cutlass10bfloat16_tE19Flash_kernel_traitsILi96ELi64ELi128ELi4ES3_EELb1ELb0ELb1ELb0ELb0ELb1ELb1ELb1EEEvNS_16Flash_fwd_paramsE --------------------------
	.section	.nv.shared._ZN5flash24flash_fwd_splitkv_kernelI23Flash_fwd_kernel_traitsILi96ELi64ELi128ELi4ELb0ELb0EN7cutlass10bfloat16_tE19Flash_kernel_traitsILi96ELi64ELi128ELi4ES3_EELb1ELb0ELb1ELb0ELb0ELb1ELb1ELb1EEEvNS_16Flash_fwd_paramsE,"aw",@nobits
	.sectionflags	@""
	.align	16
	.zero		1024


//--------------------- .nv.shared._ZN5flash32flash_fwd_splitkv_combine_kernelI23Flash_fwd_kernel_traitsILi96ELi64ELi64ELi4ELb0ELb0EN7cutlass10bfloat16_tE19Flash_kernel_traitsILi96ELi64ELi64ELi4ES3_EELi16ELi7ELb0EEEvNS_16Flash_fwd_paramsE --------------------------
	.section	.nv.shared._ZN5flash32flash_fwd_splitkv_combine_kernelI23Flash_fwd_kernel_traitsILi96ELi64ELi64ELi4ELb0ELb0EN7cutlass10bfloat16_tE19Flash_kernel_traitsILi96ELi64ELi64ELi4ES3_EELi16ELi7ELb0EEEvNS_16Flash_fwd_paramsE,"aw",@nobits
	.sectionflags	@""
	.align	16
.nv.shared._ZN5flash32flash_fwd_splitkv_combine_kernelI23Flash_fwd_kernel_traitsILi96ELi64ELi64ELi4ELb0ELb0EN7cutlass10bfloat16_tE19Flash_kernel_traitsILi96ELi64ELi64ELi4ES3_EELi16ELi7ELb0EEEvNS_16Flash_fwd_paramsE:
	.zero		9728


//--------------------- .nv.shared._ZN5flash32flash_fwd_splitkv_combine_kernelI23Flash_fwd_kernel_traitsILi96ELi64ELi64ELi4ELb0ELb0EN7cutlass10bfloat16_tE19Flash_kernel_traitsILi96ELi64ELi64ELi4ES3_EELi16ELi6ELb0EEEvNS_16Flash_fwd_paramsE --------------------------
	.section	.nv.shared._ZN5flash32flash_fwd_splitkv_combine_kernelI23Flash_fwd_kernel_traitsILi96ELi64ELi64ELi4ELb0ELb0EN7cutlass10bfloat16_tE19Flash_kernel_traitsILi96ELi64ELi64ELi4ES3_EELi16ELi6ELb0EEEvNS_16Flash_fwd_paramsE,"aw",@nobits
	.sectionflags	@""
	.align	16
.nv.shared._ZN5flash32flash_fwd_splitkv_combine_kernelI23Flash_fwd_kernel_traitsILi96ELi64ELi64ELi4ELb0ELb0EN7cutlass10bfloat16_tE19Flash_kernel_traitsILi96ELi64ELi64ELi4ES3_EELi16ELi6ELb0EEEvNS_16Flash_fwd_paramsE:
	.zero		5376


//--------------------- .nv.shared._ZN5flash32flash_fwd_splitkv_combine_kernelI23Flash_fwd_kernel_traitsILi96ELi64ELi64ELi4ELb0ELb0EN7cutlass10bfloat16_tE19Flash_kernel_traitsILi96ELi64ELi64ELi4ES3_EELi16ELi5ELb0EEEvNS_16Flash_fwd_paramsE --------------------------
	.section	.nv.shared._ZN5flash32flash_fwd_splitkv_combine_kernelI23Flash_fwd_kernel_traitsILi96ELi64ELi64ELi4ELb0ELb0EN7cutlass10bfloat16_tE19Flash_kernel_traitsILi96ELi64ELi64ELi4ES3_EELi16ELi5ELb0EEEvNS_16Flash_fwd_paramsE,"aw",@nobits
	.sectionflags	@""
	.align	16
.nv.shared._ZN5flash32flash_fwd_splitkv_combine_kernelI23Flash_fwd_kernel_traitsILi96ELi64ELi64ELi4ELb0ELb0EN7cutlass10bfloat16_tE19Flash_kernel_traitsILi96ELi64ELi64ELi4ES3_EELi16ELi5ELb0EEEvNS_16Flash_fwd_paramsE:
	.zero		3200


//--------------------- .nv.shared._ZN5flash32flash_fwd_splitkv_combine_kernelI23Flash_fwd_kernel_traitsILi96ELi64ELi64ELi4ELb0ELb0EN7cutlass10bfloat16_tE19Flash_kernel_traitsILi96ELi64ELi64ELi4ES3_EELi16ELi4ELb0EEEvNS_16Flash_fwd_paramsE --------------------------
	.section	.nv.shared._ZN5flash32flash_fwd_splitkv_combine_kernelI23Flash_fwd_kernel_traitsILi96ELi64ELi64ELi4ELb0ELb0EN7cutlass10bfloat16_tE19Flash_kernel_traitsILi96ELi64ELi64ELi4ES3_EELi16ELi4ELb0EEEvNS_16Flash_fwd_paramsE,"aw",@nobits
	.sectionflags	@""
	.align	16
.nv.shared._ZN5flash32flash_fwd_splitkv_combine_kernelI23Flash_fwd_kernel_traitsILi96ELi64ELi64ELi4ELb0ELb0EN7cutlass10bfloat16_tE19Flash_kernel_traitsILi96ELi64ELi64ELi4ES3_EELi16ELi4ELb0EEEvNS_16Flash_fwd_paramsE:
	.zero		2112


//--------------------- .nv.shared._ZN5flash32flash_fwd_splitkv_combine_kernelI23Flash_fwd_kernel_traitsILi96ELi64ELi64ELi4ELb0ELb0EN7cutlass10bfloat16_tE19Flash_kernel_traitsILi96ELi64ELi64ELi4ES3_EELi16ELi3ELb0EEEvNS_16Flash_fwd_paramsE --------------------------
	.section	.nv.shared._ZN5flash32flash_fwd_splitkv_combine_kernelI23Flash_fwd_kernel_traitsILi96ELi64ELi64ELi4ELb0ELb0EN7cutlass10bfloat16_tE19Flash_kernel_traitsILi96ELi64ELi64ELi4ES3_EELi16ELi3ELb0EEEvNS_16Flash_fwd_paramsE,"aw",@nobits
	.sectionflags	@""
	.align	16
.nv.shared._ZN5flash32flash_fwd_splitkv_combine_kernelI23Flash_fwd_kernel_traitsILi96ELi64ELi64ELi4ELb0ELb0EN7cutlass10bfloat16_tE19Flash_kernel_traitsILi96ELi64ELi64ELi4ES3_EELi16ELi3ELb0EEEvNS_16Flash_fwd_paramsE:
	.zero		1568


//--------------------- .nv.shared._ZN5flash32flash_fwd_splitkv_combine_kernelI23Flash_fwd_kernel_traitsILi96ELi64ELi64ELi4ELb0ELb0EN7cutlass10bfloat16_tE19Flash_kernel_traitsILi96ELi64ELi64ELi4ES3_EELi16ELi2ELb0EEEvNS_16Flash_fwd_paramsE --------------------------
	.section	.nv.shared._ZN5flash32flash_fwd_splitkv_combine_kernelI23Flash_fwd_kernel_traitsILi96ELi64ELi64ELi4ELb0ELb0EN7cutlass10bfloat16_tE19Flash_kernel_traitsILi96ELi64ELi64ELi4ES3_EELi16ELi2ELb0EEEvNS_16Flash_fwd_paramsE,"aw",@nobits
	.sectionflags	@""
	.align	16
.nv.shared._ZN5flash32flash_fwd_splitkv_combine_kernelI23Flash_fwd_kernel_traitsILi96ELi64ELi64ELi4ELb0ELb0EN7cutlass10bfloat16_tE19Flash_kernel_traitsILi96ELi64ELi64ELi4ES3_EELi16ELi2ELb0EEEvNS_16Flash_fwd_paramsE:
	.zero		1296


//--------------------- .nv.shared._ZN5flash32flash_fwd_splitkv_combine_kernelI23Flash_fwd_kernel_traitsILi96ELi64ELi64ELi4ELb0ELb0EN7cutlass10bfloat16_tE19Flash_kernel_traitsILi96ELi64ELi64ELi4ES3_EELi16ELi1ELb0EEEvNS_16Flash_fwd_paramsE --------------------------
	.section	.nv.shared._ZN5flash32flash_fwd_splitkv_combine_kernelI23Flash_fwd_kernel_traitsILi96ELi64ELi64ELi4ELb0ELb0EN7cutlass10bfloat16_tE19Flash_kernel_traitsILi96ELi64ELi64ELi4ES3_EELi16ELi1ELb0EEEvNS_16Flash_fwd_paramsE,"aw",@nobits
	.sectionflags	@""
	.align	16
.nv.shared._ZN5flash32flash_fwd_splitkv_combine_kernelI23Flash_fwd_kernel_traitsILi96ELi64ELi64ELi4ELb0ELb0EN7cutlass10bfloat16_tE19Flash_kernel_traitsILi96ELi64ELi64ELi4ES3_EELi16ELi1ELb0EEEvNS_16Flash_fwd_paramsE:
	.zero		1168


//--------------------- .nv.shared._ZN5flash32flash_fwd_splitkv_combine_kernelI23Flash_fwd_kernel_traitsILi96ELi64ELi64ELi4ELb0ELb0EN7cutlass10bfloat16_tE19Flash_kernel_traitsILi96ELi64ELi64ELi4ES3_EELi16ELi7ELb1EEEvNS_16Flash_fwd_paramsE --------------------------
	.section	.nv.shared._ZN5flash32flash_fwd_splitkv_combine_kernelI23Flash_fwd_kernel_traitsILi96ELi64ELi64ELi4ELb0ELb0EN7cutlass10bfloat16_tE19Flash_kernel_traitsILi96ELi64ELi64ELi4ES3_EELi16ELi7ELb1EEEvNS_16Flash_fwd_paramsE,"aw",@nobits
	.sectionflags	@""
	.align	16
.nv.shared._ZN5flash32flash_fwd_splitkv_combine_kernelI23Flash_fwd_kernel_traitsILi96ELi64ELi64ELi4ELb0ELb0EN7cutlass10bfloat16_tE19Flash_kernel_traitsILi96ELi64ELi64ELi4ES3_EELi16ELi7ELb1EEEvNS_16Flash_fwd_paramsE:
	.zero		9728


//--------------------- .nv.shared._ZN5flash32flash_fwd_splitkv_combine_kernelI23Flash_fwd_kernel_traitsILi96ELi64ELi64ELi4ELb0ELb0EN7cutlass10bfloat16_tE19Flash_kernel_traitsILi96ELi64ELi64ELi4ES3_EELi16ELi6ELb1EEEvNS_16Flash_fwd_paramsE --------------------------
	.section	.nv.shared._ZN5flash32flash_fwd_splitkv_combine_kernelI23Flash_fwd_kernel_traitsILi96ELi64ELi64ELi4ELb0ELb0EN7cutlass10bfloat16_tE19Flash_kernel_traitsILi96ELi64ELi64ELi4ES3_EELi16ELi6ELb1EEEvNS_16Flash_fwd_paramsE,"aw",@nobits
	.sectionflags	@""
	.align	16
.nv.shared._ZN5flash32flash_fwd_splitkv_combine_kernelI23Flash_fwd_kernel_traitsILi96ELi64ELi64ELi4ELb0ELb0EN7cutlass10bfloat16_tE19Flash_kernel_traitsILi96ELi64ELi64ELi4ES3_EELi16ELi6ELb1EEEvNS_16Flash_fwd_paramsE:
	.zero		5376


//--------------------- .nv.shared._ZN5flash32flash_fwd_splitkv_combine_kernelI23Flash_fwd_kernel_traitsILi96ELi64ELi64ELi4ELb0ELb0EN7cutlass10bfloat16_tE19Flash_kernel_traitsILi96ELi64ELi64ELi4ES3_EELi16ELi5ELb1EEEvNS_16Flash_fwd_paramsE --------------------------
	.section	.nv.shared._ZN5flash32flash_fwd_splitkv_combine_kernelI23Flash_fwd_kernel_traitsILi96ELi64ELi64ELi4ELb0ELb0EN7cutlass10bfloat16_tE19Flash_kernel_traitsILi96ELi64ELi64ELi4ES3_EELi16ELi5ELb1EEEvNS_16Flash_fwd_paramsE,"aw",@nobits
	.sectionflags	@""
	.align	16
.nv.shared._ZN5flash32flash_fwd_splitkv_combine_kernelI23Flash_fwd_kernel_traitsILi96ELi64ELi64ELi4ELb0ELb0EN7cutlass10bfloat16_tE19Flash_kernel_traitsILi96ELi64ELi64ELi4ES3_EELi16ELi5ELb1EEEvNS_16Flash_fwd_paramsE:
	.zero		3200


//--------------------- .nv.shared._ZN5flash32flash_fwd_splitkv_combine_kernelI23Flash_fwd_kernel_traitsILi96ELi64ELi64ELi4ELb0ELb0EN7cutlass10bfloat16_tE19Flash_kernel_traitsILi96ELi64ELi64ELi4ES3_EELi16ELi4ELb1EEEvNS_16Flash_fwd_paramsE --------------------------
	.section	.nv.shared._ZN5flash32flash_fwd_splitkv_combine_kernelI23Flash_fwd_kernel_traitsILi96ELi64ELi64ELi4ELb0ELb0EN7cutlass10bfloat16_tE19Flash_kernel_traitsILi96ELi64ELi64ELi4ES3_EELi16ELi4ELb1EEEvNS_16Flash_fwd_paramsE,"aw",@nobits
	.sectionflags	@""
	.align	16
.nv.shared._ZN5flash32flash_fwd_splitkv_combine_kernelI23Flash_fwd_kernel_traitsILi96ELi64ELi64ELi4ELb0ELb0EN7cutlass10bfloat16_tE19Flash_kernel_traitsILi96ELi64ELi64ELi4ES3_EELi16ELi4ELb1EEEvNS_16Flash_fwd_paramsE:
	.zero		2112


//--------------------- .nv.shared._ZN5flash32flash_fwd_splitkv_combine_kernelI23Flash_fwd_kernel_traitsILi96ELi64ELi64ELi4ELb0ELb0EN7cutlass10bfloat16_tE19Flash_kernel_traitsILi96ELi64ELi64ELi4ES3_EELi16ELi3ELb1EEEvNS_16Flash_fwd_paramsE --------------------------
	.section	.nv.shared._ZN5flash32flash_fwd_splitkv_combine_kernelI23Flash_fwd_kernel_traitsILi96ELi64ELi64ELi4ELb0ELb0EN7cutlass10bfloat16_tE19Flash_kernel_traitsILi96ELi64ELi64ELi4ES3_EELi16ELi3ELb1EEEvNS_16Flash_fwd_paramsE,"aw",@nobits
	.sectionflags	@""
	.align	16
.nv.shared._ZN5flash32flash_fwd_splitkv_combine_kernelI23Flash_fwd_kernel_traitsILi96ELi64ELi64ELi4ELb0ELb0EN7cutlass10bfloat16_tE19Flash_kernel_traitsILi96ELi64ELi64ELi4ES3_EELi16ELi3ELb1EEEvNS_16Flash_fwd_paramsE:
	.zero		1568


//--------------------- .nv.shared._ZN5flash32flash_fwd_splitkv_combine_kernelI23Flash_fwd_kernel_traitsILi96ELi64ELi64ELi4ELb0ELb0EN7cutlass10bfloat16_tE19Flash_kernel_traitsILi96ELi64ELi64ELi4ES3_EELi16ELi2ELb1EEEvNS_16Flash_fwd_paramsE --------------------------
	.section	.nv.shared._ZN5flash32flash_fwd_splitkv_combine_kernelI23Flash_fwd_kernel_traitsILi96ELi64ELi64ELi4ELb0ELb0EN7cutlass10bfloat16_tE19Flash_kernel_traitsILi96ELi64ELi64ELi4ES3_EELi16ELi2ELb1EEEvNS_16Flash_fwd_paramsE,"aw",@nobits
	.sectionflags	@""
	.align	16
.nv.shared._ZN5flash32flash_fwd_splitkv_combine_kernelI23Flash_fwd_kernel_traitsILi96ELi64ELi64ELi4ELb0ELb0EN7cutlass10bfloat16_tE19Flash_kernel_traitsILi96ELi64ELi64ELi4ES3_EELi16ELi2ELb1EEEvNS_16Flash_fwd_paramsE:
	.zero		1296


//--------------------- .nv.shared._ZN5flash32flash_fwd_splitkv_combine_kernelI23Flash_fwd_kernel_traitsILi96ELi64ELi64ELi4ELb0ELb0EN7cutlass10bfloat16_tE19Flash_kernel_traitsILi96ELi64ELi64ELi4ES3_EELi16ELi1ELb1EEEvNS_16Flash_fwd_paramsE --------------------------
	.section	.nv.shared._ZN5flash32flash_fwd_splitkv_combine_kernelI23Flash_fwd_kernel_traitsILi96ELi64ELi64ELi4ELb0ELb0EN7cutlass10bfloat16_tE19Flash_kernel_traitsILi96ELi64ELi64ELi4ES3_EELi16ELi1ELb1EEEvNS_16Flash_fwd_paramsE,"aw",@nobits
	.sectionflags	@""
	.align	16
.nv.shared._ZN5flash32flash_fwd_splitkv_combine_kernelI23Flash_fwd_kernel_traitsILi96ELi64ELi64ELi4ELb0ELb0EN7cutlass10bfloat16_tE19Flash_kernel_traitsILi96ELi64ELi64ELi4ES3_EELi16ELi1ELb1EEEvNS_16Flash_fwd_paramsE:
	.zero		1168


//--------------------- .nv.shared._ZN5flash24flash_fwd_splitkv_kernelI23Flash_fwd_kernel_traitsILi96ELi64ELi64ELi4ELb0ELb0EN7cutlass10bfloat16_tE19Flash_kernel_traitsILi96ELi64ELi64ELi4ES3_EELb1ELb0ELb0ELb0ELb0ELb0ELb0ELb0EEEvNS_16Flash_fwd_paramsE --------------------------
	.section	.nv.shared._ZN5flash24flash_fwd_splitkv_kernelI23Flash_fwd_kernel_traitsILi96ELi64ELi64ELi4ELb0ELb0EN7cutlass10bfloat16_tE19Flash_kernel_traitsILi96ELi64ELi64ELi4ES3_EELb1ELb0ELb0ELb0ELb0ELb0ELb0ELb0EEEvNS_16Flash_fwd_paramsE,"aw",@nobits
	.sectionflags	@""
	.align	16
	.zero		1024


//--------------------- .nv.shared._ZN5flash24flash_fwd_splitkv_kernelI23Flash_fwd_kernel_traitsILi96ELi64ELi64ELi4ELb0ELb0EN7cutlass10bfloat16_tE19Flash_kernel_traitsILi96ELi64ELi64ELi4ES3_EELb1ELb0ELb0ELb0ELb0ELb1ELb0ELb0EEEvNS_16Flash_fwd_paramsE --------------------------
	.section	.nv.shared._ZN5flash24flash_fwd_splitkv_kernelI23Flash_fwd_kernel_traitsILi96ELi64ELi64ELi4ELb0ELb0EN7cutlass10bfloat16_tE19Flash_kernel_traitsILi96ELi64ELi64ELi4ES3_EELb1ELb0ELb0ELb0ELb0ELb1ELb0ELb0EEEvNS_16Flash_fwd_paramsE,"aw",@nobits
	.sectionflags	@""
	.align	16
	.zero		1024


//--------------------- .nv.shared._ZN5flash24flash_fwd_splitkv_kernelI23Flash_fwd_kernel_traitsILi96ELi64ELi64ELi4ELb0ELb0EN7cutlass10bfloat16_tE19Flash_kernel_traitsILi96ELi64ELi64ELi4ES3_EELb1ELb0ELb0ELb0ELb0ELb0ELb0ELb1EEEvNS_16Flash_fwd_paramsE --------------------------
	.section	.nv.shared._ZN5flash24flash_fwd_splitkv_kernelI23Flash_fwd_kernel_traitsILi96ELi64ELi64ELi4ELb0ELb0EN7cutlass10bfloat16_tE19Flash_kernel_traitsILi96ELi64ELi64ELi4ES3_EELb1ELb0ELb0ELb0ELb0ELb0ELb0ELb1EEEvNS_16Flash_fwd_paramsE,"aw",@nobits
	.sectionflags	@""
	.align	16
	.zero		1024


//--------------------- .nv.shared._ZN5flash24flash_fwd_splitkv_kernelI23Flash_fwd_kernel_traitsILi96ELi64ELi64ELi4ELb0ELb0EN7cutlass10bfloat16_tE19Flash_kernel_traitsILi96ELi64ELi64ELi4ES3_EELb1ELb0ELb0ELb0ELb0ELb1ELb0ELb1EEEvNS_16Flash_fwd_paramsE --------------------------
	.section	.nv.shared._ZN5flash24flash_fwd_splitkv_kernelI23Flash_fwd_kernel_traitsILi96ELi64ELi64ELi4ELb0ELb0EN7cutlass10bfloat16_tE19Flash_kernel_traitsILi96ELi64ELi64ELi4ES3_EELb1ELb0ELb0ELb0ELb0ELb1ELb0ELb1EEEvNS_16Flash_fwd_paramsE,"aw",@nobits
	.sectionflags	@""
	.align	16
	.zero		1024


//--------------------- .nv.shared._ZN5flash24flash_fwd_splitkv_kernelI23Flash_fwd_kernel_traitsILi96ELi64ELi64ELi4ELb0ELb0EN7cutlass10bfloat16_tE19Flash_kernel_traitsILi96ELi64ELi64ELi4ES3_EELb1ELb0ELb0ELb0ELb0ELb0ELb1ELb0EEEvNS_16Flash_fwd_paramsE --------------------------
	.section	.nv.shared._ZN5flash24flash_fwd_splitkv_kernelI23Flash_fwd_kernel_traitsILi96ELi64ELi64ELi4ELb0ELb0EN7cutlass10bfloat16_tE19Flash_kernel_traitsILi96ELi64ELi64ELi4ES3_EELb1ELb0ELb0ELb0ELb0ELb0ELb1ELb0EEEvNS_16Flash_fwd_paramsE,"aw",@nobits
	.sectionflags	@""
	.align	16
	.zero		1024


//--------------------- .nv.shared._ZN5flash24flash_fwd_splitkv_kernelI23Flash_fwd_kernel_traitsILi96ELi64ELi64ELi4ELb0ELb0EN7cutlass10bfloat16_tE19Flash_kernel_traitsILi96ELi64ELi64ELi4ES3_EELb1ELb0ELb0ELb0ELb0ELb1ELb1ELb0EEEvNS_16Flash_fwd_paramsE --------------------------
	.section	.nv.shared._ZN5flash24flash_fwd_splitkv_kernelI23Flash_fwd_kernel_traitsILi96ELi64ELi64ELi4ELb0ELb0EN7cutlass10bfloat16_tE19Flash_kernel_traitsILi96ELi64ELi64ELi4ES3_EELb1ELb0ELb0ELb0ELb0ELb1ELb1ELb0EEEvNS_16Flash_fwd_paramsE,"aw",@nobits
	.sectionflags	@""
	.align	16
	.zero		1024


//--------------------- .nv.shared._ZN5flash24flash_fwd_splitkv_kernelI23Flash_fwd_kernel_traitsILi96ELi64ELi64ELi4ELb0ELb0EN7cutlass10bfloat16_tE19Flash_kernel_traitsILi96ELi64ELi64ELi4ES3_EELb1ELb0ELb0ELb0ELb0ELb0ELb1ELb1EEEvNS_16Flash_fwd_paramsE --------------------------
	.section	.nv.shared._ZN5flash24flash_fwd_splitkv_kernelI23Flash_fwd_kernel_traitsILi96ELi64ELi64ELi4ELb0ELb0EN7cutlass10bfloat16_tE19Flash_kernel_traitsILi96ELi64ELi64ELi4ES3_EELb1ELb0ELb0ELb0ELb0ELb0ELb1ELb1EEEvNS_16Flash_fwd_paramsE,"aw",@nobits
	.sectionflags	@""
	.align	16
	.zero		1024


//--------------------- .nv.shared._ZN5flash24flash_fwd_splitkv_kernelI23Flash_fwd_kernel_traitsILi96ELi64ELi64ELi4ELb0ELb0EN7cutlass10bfloat16_tE19Flash_kernel_traitsILi96ELi64ELi64ELi4ES3_EELb1ELb0ELb0ELb0ELb0ELb1ELb1ELb1EEEvNS_16Flash_fwd_paramsE --------------------------
	.section	.nv.shared._ZN5flash24flash_fwd_splitkv_kernelI23Flash_fwd_kernel_traitsILi96ELi64ELi64ELi4ELb0ELb0EN7cutlass10bfloat16_tE19Flash_kernel_traitsILi96ELi64ELi64ELi4ES3_EELb1ELb0ELb0ELb0ELb0ELb1ELb1ELb1EEEvNS_16Flash_fwd_paramsE,"aw",@nobits
	.sectionflags	@""
	.align	16
	.zero		1024


//--------------------- .nv.shared._ZN5flash24flash_fwd_splitkv_kernelI23Flash_fwd_kernel_traitsILi96ELi64ELi64ELi4ELb0ELb0EN7cutlass10bfloat16_tE19Flash_kernel_traitsILi96ELi64ELi64ELi4ES3_EELb1ELb0ELb0ELb1ELb1ELb0ELb0ELb0EEEvNS_16Flash_fwd_paramsE --------------------------
	.section	.nv.shared._ZN5flash24flash_fwd_splitkv_kernelI23Flash_fwd_kernel_traitsILi96ELi64ELi64ELi4ELb0ELb0EN7cutlass10bfloat16_tE19Flash_kernel_traitsILi96ELi64ELi64ELi4ES3_EELb1ELb0ELb0ELb1ELb1ELb0ELb0ELb0EEEvNS_16Flash_fwd_paramsE,"aw",@nobits
	.sectionflags	@""
	.align	16
	.zero		1024


//--------------------- .nv.shared._ZN5flash24flash_fwd_splitkv_kernelI23Flash_fwd_kernel_traitsILi96ELi64ELi64ELi4ELb0ELb0EN7cutlass10bfloat16_tE19Flash_kernel_traitsILi96ELi64ELi64ELi4ES3_EELb1ELb0ELb0ELb1ELb1ELb1ELb0ELb0EEEvNS_16Flash_fwd_paramsE --------------------------
	.section	.nv.shared._ZN5flash24flash_fwd_splitkv_kernelI23Flash_fwd_kernel_traitsILi96ELi64ELi64ELi4ELb0ELb0EN7cutlass10bfloat16_tE19Flash_kernel_traitsILi96ELi64ELi64ELi4ES3_EELb1ELb0ELb0ELb1ELb1ELb1ELb0ELb0EEEvNS_16Flash_fwd_paramsE,"aw",@nobits
	.sectionflags	@""
	.align	16
	.zero		1024


//--------------------- .nv.shared._ZN5flash24flash_fwd_splitkv_kernelI23Flash_fwd_kernel_traitsILi96ELi64ELi64ELi4ELb0ELb0EN7cutlass10bfloat16_tE19Flash_kernel_traitsILi96ELi64ELi64ELi4ES3_EELb1ELb0ELb0ELb1ELb1ELb0ELb1ELb0EEEvNS_16Flash_fwd_paramsE --------------------------
	.section	.nv.shared._ZN5flash24flash_fwd_splitkv_kernelI23Flash_fwd_kernel_traitsILi96ELi64ELi64ELi4ELb0ELb0EN7cutlass10bfloat16_tE19Flash_kernel_traitsILi96ELi64ELi64ELi4ES3_EELb1ELb0ELb0ELb1ELb1ELb0ELb1ELb0EEEvNS_16Flash_fwd_paramsE,"aw",@nobits
	.sectionflags	@""
	.align	16
	.zero		1024


//--------------------- .nv.shared._ZN5flash24flash_fwd_splitkv_kernelI23Flash_fwd_kernel_traitsILi96ELi64ELi64ELi4ELb0ELb0EN7cutlass10bfloat16_tE19Flash_kernel_traitsILi96ELi64ELi64ELi4ES3_EELb1ELb0ELb0ELb1ELb1ELb1ELb1ELb0EEEvNS_16Flash_fwd_paramsE --------------------------
	.section	.nv.shared._ZN5flash24flash_fwd_splitkv_kernelI23Flash_fwd_kernel_traitsILi96ELi64ELi64ELi4ELb0ELb0EN7cutlass10bfloat16_tE19Flash_kernel_traitsILi96ELi64ELi64ELi4ES3_EELb1ELb0ELb0ELb1ELb1ELb1ELb1ELb0EEEvNS_16Flash_fwd_paramsE,"aw",@nobits
	.sectionflags	@""
	.align	16
	.zero		1024


//--------------------- .nv.shared._ZN5flash24flash_fwd_splitkv_kernelI23Flash_fwd_kernel_traitsILi96ELi64ELi64ELi4ELb0ELb0EN7cutlass10bfloat16_tE19Flash_kernel_traitsILi96ELi64ELi64ELi4ES3_EELb1ELb0ELb0ELb0ELb1ELb0ELb0ELb0EEEvNS_16Flash_fwd_paramsE --------------------------
	.section	.nv.shared._ZN5flash24flash_fwd_splitkv_kernelI23Flash_fwd_kernel_traitsILi96ELi64ELi64ELi4ELb0ELb0EN7cutlass10bfloat16_tE19Flash_kernel_traitsILi96ELi64ELi64ELi4ES3_EELb1ELb0ELb0ELb0ELb1ELb0ELb0ELb0EEEvNS_16Flash_fwd_paramsE,"aw",@nobits
	.sectionflags	@""
	.align	16
	.zero		1024


//--------------------- .nv.shared._ZN5flash24flash_fwd_splitkv_kernelI23Flash_fwd_kernel_traitsILi96ELi64ELi64ELi4ELb0ELb0EN7cutlass10bfloat16_tE19Flash_kernel_traitsILi96ELi64ELi64ELi4ES3_EELb1ELb0ELb0ELb0ELb1ELb1ELb0ELb0EEEvNS_16Flash_fwd_paramsE --------------------------
	.section	.nv.shared._ZN5flash24flash_fwd_splitkv_kernelI23Flash_fwd_kernel_traitsILi96ELi64ELi64ELi4ELb0ELb0EN7cutlass10bfloat16_tE19Flash_kernel_traitsILi96ELi64ELi64ELi4ES3_EELb1ELb0ELb0ELb0ELb1ELb1ELb0ELb0EEEvNS_16Flash_fwd_paramsE,"aw",@nobits
	.sectionflags	@""
	.align	16
	.zero		1024


//--------------------- .nv.shared._ZN5flash24flash_fwd_splitkv_kernelI23Flash_fwd_kernel_traitsILi96ELi64ELi64ELi4ELb0ELb0EN7cutlass10bfloat16_tE19Flash_kernel_traitsILi96ELi64ELi64ELi4ES3_EELb1ELb0ELb1ELb0ELb0ELb0ELb0ELb0EEEvNS_16Flash_fwd_paramsE --------------------------
	.section	.nv.shared._ZN5flash24flash_fwd_splitkv_kernelI23Flash_fwd_kernel_traitsILi96ELi64ELi64ELi4ELb0ELb0EN7cutlass10bfloat16_tE19Flash_kernel_traitsILi96ELi64ELi64ELi4ES3_EELb1ELb0ELb1ELb0ELb0ELb0ELb0ELb0EEEvNS_16Flash_fwd_paramsE,"aw",@nobits
	.sectionflags	@""
	.align	16
	.zero		1024


//--------------------- .nv.shared._ZN5flash24flash_fwd_splitkv_kernelI23Flash_fwd_kernel_traitsILi96ELi64ELi64ELi4ELb0ELb0EN7cutlass10bfloat16_tE19Flash_kernel_traitsILi96ELi64ELi64ELi4ES3_EELb1ELb0ELb1ELb0ELb0ELb1ELb0ELb0EEEvNS_16Flash_fwd_paramsE --------------------------
	.section	.nv.shared._ZN5flash24flash_fwd_splitkv_kernelI23Flash_fwd_kernel_traitsILi96ELi64ELi64ELi4ELb0ELb0EN7cutlass10bfloat16_tE19Flash_kernel_traitsILi96ELi64ELi64ELi4ES3_EELb1ELb0ELb1ELb0ELb0ELb1ELb0ELb0EEEvNS_16Flash_fwd_paramsE,"aw",@nobits
	.sectionflags	@""
	.align	16
	.zero		1024


//--------------------- .nv.shared._ZN5flash24flash_fwd_splitkv_kernelI23Flash_fwd_kernel_traitsILi96ELi64ELi64ELi4ELb0ELb0EN7cutlass10bfloat16_tE19Flash_kernel_traitsILi96ELi64ELi64ELi4ES3_EELb1ELb0ELb0ELb0ELb1ELb0ELb0ELb1EEEvNS_16Flash_fwd_paramsE --------------------------
	.section	.nv.shared._ZN5flash24flash_fwd_splitkv_kernelI23Flash_fwd_kernel_traitsILi96ELi64ELi64ELi4ELb0ELb0EN7cutlass10bfloat16_tE19Flash_kernel_traitsILi96ELi64ELi64ELi4ES3_EELb1ELb0ELb0ELb0ELb1ELb0ELb0ELb1EEEvNS_16Flash_fwd_paramsE,"aw",@nobits
	.sectionflags	@""
	.align	16
	.zero		1024


//--------------------- .nv.shared._ZN5flash24flash_fwd_splitkv_kernelI23Flash_fwd_kernel_traitsILi96ELi64ELi64ELi4ELb0ELb0EN7cutlass10bfloat16_tE19Flash_kernel_traitsILi96ELi64ELi64ELi4ES3_EELb1ELb0ELb0ELb0ELb1ELb1ELb0ELb1EEEvNS_16Flash_fwd_paramsE --------------------------
	.section	.nv.shared._ZN5flash24flash_fwd_splitkv_kernelI23Flash_fwd_kernel_traitsILi96ELi64ELi64ELi4ELb0ELb0EN7cutlass10bfloat16_tE19Flash_kernel_traitsILi96ELi64ELi64ELi4ES3_EELb1ELb0ELb0ELb0ELb1ELb1ELb0ELb1EEEvNS_16Flash_fwd_paramsE,"aw",@nobits
	.sectionflags	@""
	.align	16
	.zero		1024


//--------------------- .nv.shared._ZN5flash24flash_fwd_splitkv_kernelI23Flash_fwd_kernel_traitsILi96ELi64ELi64ELi4ELb0ELb0EN7cutlass10bfloat16_tE19Flash_kernel_traitsILi96ELi64ELi64ELi4ES3_EELb1ELb0ELb1ELb0ELb0ELb0ELb0ELb1EEEvNS_16Flash_fwd_paramsE --------------------------
	.section	.nv.shared._ZN5flash24flash_fwd_splitkv_kernelI23Flash_fwd_kernel_traitsILi96ELi64ELi64ELi4ELb0ELb0EN7cutlass10bfloat16_tE19Flash_kernel_traitsILi96ELi64ELi64ELi4ES3_EELb1ELb0ELb1ELb0ELb0ELb0ELb0ELb1EEEvNS_16Flash_fwd_paramsE,"aw",@nobits
	.sectionflags	@""
	.align	16
	.zero		1024


//--------------------- .nv.shared._ZN5flash24flash_fwd_splitkv_kernelI23Flash_fwd_kernel_traitsILi96ELi64ELi64ELi4ELb0ELb0EN7cutlass10bfloat16_tE19Flash_kernel_traitsILi96ELi64ELi64ELi4ES3_EELb1ELb0ELb1ELb0ELb0ELb1ELb0ELb1EEEvNS_16Flash_fwd_paramsE --------------------------
	.section	.nv.shared._ZN5flash24flash_fwd_splitkv_kernelI23Flash_fwd_kernel_traitsILi96ELi64ELi64ELi4ELb0ELb0EN7cutlass10bfloat16_tE19Flash_kernel_traitsILi96ELi64ELi64ELi4ES3_EELb1ELb0ELb1ELb0ELb0ELb1ELb0ELb1EEEvNS_16Flash_fwd_paramsE,"aw",@nobits
	.sectionflags	@""
	.align	16
	.zero		1024


//--------------------- .nv.shared._ZN5flash24flash_fwd_splitkv_kernelI23Flash_fwd_kernel_traitsILi96ELi64ELi64ELi4ELb0ELb0EN7cutlass10bfloat16_tE19Flash_kernel_traitsILi96ELi64ELi64ELi4ES3_EELb1ELb0ELb0ELb0ELb1ELb0ELb1ELb0EEEvNS_16Flash_fwd_paramsE --------------------------
	.section	.nv.shared._ZN5flash24flash_fwd_splitkv_kernelI23Flash_fwd_kernel_traitsILi96ELi64ELi64ELi4ELb0ELb0EN7cutlass10bfloat16_tE19Flash_kernel_traitsILi96ELi64ELi64ELi4ES3_EELb1ELb0ELb0ELb0ELb1ELb0ELb1ELb0EEEvNS_16Flash_fwd_paramsE,"aw",@nobits
	.sectionflags	@""
	.align	16
	.zero		1024


//--------------------- .nv.shared._ZN5flash24flash_fwd_splitkv_kernelI23Flash_fwd_kernel_traitsILi96ELi64ELi64ELi4ELb0ELb0EN7cutlass10bfloat16_tE19Flash_kernel_traitsILi96ELi64ELi64ELi4ES3_EELb1ELb0ELb0ELb0ELb1ELb1ELb1ELb0EEEvNS_16Flash_fwd_paramsE --------------------------
	.section	.nv.shared._ZN5flash24flash_fwd_splitkv_kernelI23Flash_fwd_kernel_traitsILi96ELi64ELi64ELi4ELb0ELb0EN7cutlass10bfloat16_tE19Flash_kernel_traitsILi96ELi64ELi64ELi4ES3_EELb1ELb0ELb0ELb0ELb1ELb1ELb1ELb0EEEvNS_16Flash_fwd_paramsE,"aw",@nobits
	.sectionflags	@""
	.align	16
	.zero		1024


//--------------------- .nv.shared._ZN5flash24flash_fwd_splitkv_kernelI23Flash_fwd_kernel_traitsILi96ELi64ELi64ELi4ELb0ELb0EN7cutlass10bfloat16_tE19Flash_kernel_traitsILi96ELi64ELi64ELi4ES3_EELb1ELb0ELb1ELb0ELb0ELb0ELb1ELb0EEEvNS_16Flash_fwd_paramsE --------------------------
	.section	.nv.shared._ZN5flash24flash_fwd_splitkv_kernelI23Flash_fwd_kernel_traitsILi96ELi64ELi64ELi4ELb0ELb0EN7cutlass10bfloat16_tE19Flash_kernel_traitsILi96ELi64ELi64ELi4ES3_EELb1ELb0ELb1ELb0ELb0ELb0ELb1ELb0EEEvNS_16Flash_fwd_paramsE,"aw",@nobits
	.sectionflags	@""
	.align	16
	.zero		1024


//--------------------- .nv.shared._ZN5flash24flash_fwd_splitkv_kernelI23Flash_fwd_kernel_traitsILi96ELi64ELi64ELi4ELb0ELb0EN7cutlass10bfloat16_tE19Flash_kernel_traitsILi96ELi64ELi64ELi4ES3_EELb1ELb0ELb1ELb0ELb0ELb1ELb1ELb0EEEvNS_16Flash_fwd_paramsE --------------------------
	.section	.nv.shared._ZN5flash24flash_fwd_splitkv_kernelI23Flash_fwd_kernel_traitsILi96ELi64ELi64ELi4ELb0ELb0EN7cutlass10bfloat16_tE19Flash_kernel_traitsILi96ELi64ELi64ELi4ES3_EELb1ELb0ELb1ELb0ELb0ELb1ELb1ELb0EEEvNS_16Flash_fwd_paramsE,"aw",@nobits
	.sectionflags	@""
	.align	16
	.zero		1024


//--------------------- .nv.shared._ZN5flash24flash_fwd_splitkv_kernelI23Flash_fwd_kernel_traitsILi96ELi64ELi64ELi4ELb0ELb0EN7cutlass10bfloat16_tE19Flash_kernel_traitsILi96ELi64ELi64ELi4ES3_EELb1ELb0ELb0ELb0ELb1ELb0ELb1ELb1EEEvNS_16Flash_fwd_paramsE --------------------------
	.section	.nv.shared._ZN5flash24flash_fwd_splitkv_kernelI23Flash_fwd_kernel_traitsILi96ELi64ELi64ELi4ELb0ELb0EN7cutlass10bfloat16_tE19Flash_kernel_traitsILi96ELi64ELi64ELi4ES3_EELb1ELb0ELb0ELb0ELb1ELb0ELb1ELb1EEEvNS_16Flash_fwd_paramsE,"aw",@nobits
	.sectionflags	@""
	.align	16
	.zero		1024


//--------------------- .nv.shared._ZN5flash24flash_fwd_splitkv_kernelI23Flash_fwd_kernel_traitsILi96ELi64ELi64ELi4ELb0ELb0EN7cutlass10bfloat16_tE19Flash_kernel_traitsILi96ELi64ELi64ELi4ES3_EELb1ELb0ELb0ELb0ELb1ELb1ELb1ELb1EEEvNS_16Flash_fwd_paramsE --------------------------
	.section	.nv.shared._ZN5flash24flash_fwd_splitkv_kernelI23Flash_fwd_kernel_traitsILi96ELi64ELi64ELi4ELb0ELb0EN7cutlass10bfloat16_tE19Flash_kernel_traitsILi96ELi64ELi64ELi4ES3_EELb1ELb0ELb0ELb0ELb1ELb1ELb1ELb1EEEvNS_16Flash_fwd_paramsE,"aw",@nobits
	.sectionflags	@""
	.align	16
	.zero		1024


//--------------------- .nv.shared._ZN5flash24flash_fwd_splitkv_kernelI23Flash_fwd_kernel_traitsILi96ELi64ELi64ELi4ELb0ELb0EN7cutlass10bfloat16_tE19Flash_kernel_traitsILi96ELi64ELi64ELi4ES3_EELb1ELb0ELb1ELb0ELb0ELb0ELb1ELb1EEEvNS_16Flash_fwd_paramsE --------------------------
	.section	.nv.shared._ZN5flash24flash_fwd_splitkv_kernelI23Flash_fwd_kernel_traitsILi96ELi64ELi64ELi4ELb0ELb0EN7cutlass10bfloat16_tE19Flash_kernel_traitsILi96ELi64ELi64ELi4ES3_EELb1ELb0ELb1ELb0ELb0ELb0ELb1ELb1EEEvNS_16Flash_fwd_paramsE,"aw",@nobits
	.sectionflags	@""
	.align	16
	.zero		1024


//--------------------- .nv.shared._ZN5flash24flash_fwd_splitkv_kernelI23Flash_fwd_kernel_traitsILi96ELi64ELi64ELi4ELb0ELb0EN7cutlass10bfloat16_tE19Flash_kernel_traitsILi96ELi64ELi64ELi4ES3_EELb1ELb0ELb1ELb0ELb0ELb1ELb1ELb1EEEvNS_16Flash_fwd_paramsE --------------------------
	.section	.nv.shared._ZN5flash24flash_fwd_splitkv_kernelI23Flash_fwd_kernel_traitsILi96ELi64ELi64ELi4ELb0ELb0EN7cutlass10bfloat16_tE19Flash_kernel_traitsILi96ELi64ELi64ELi4ES3_EELb1ELb0ELb1ELb0ELb0ELb1ELb1ELb1EEEvNS_16Flash_fwd_paramsE,"aw",@nobits
	.sectionflags	@""
	.align	16
	.zero		1024


//--------------------- .nv.constant0._ZN5flash32flash_fwd_splitkv_combine_kernelI23Flash_fwd_kernel_traitsILi96ELi64ELi128ELi4ELb0ELb0EN7cutlass10bfloat16_tE19Flash_kernel_traitsILi96ELi64ELi128ELi4ES3_EELi16ELi7ELb0EEEvNS_16Flash_fwd_paramsE --------------------------
	.section	.nv.constant0._ZN5flash32flash_fwd_splitkv_combine_kernelI23Flash_fwd_kernel_traitsILi96ELi64ELi128ELi4ELb0ELb0EN7cutlass10bfloat16_tE19Flash_kernel_traitsILi96ELi64ELi128ELi4ES3_EELi16ELi7ELb0EEEvNS_16Flash_fwd_paramsE,"a",@progbits
	.sectionflags	@""
	.align	4
.nv.constant0._ZN5flash32flash_fwd_splitkv_combine_kernelI23Flash_fwd_kernel_traitsILi96ELi64ELi128ELi4ELb0ELb0EN7cutlass10bfloat16_tE19Flash_kernel_traitsILi96ELi64ELi128ELi4ES3_EELi16ELi7ELb0EEEvNS_16Flash_fwd_paramsE:
	.zero		992


//--------------------- .nv.constant0._ZN5flash32flash_fwd_splitkv_combine_kernelI23Flash_fwd_kernel_traitsILi96ELi64ELi128ELi4ELb0ELb0EN7cutlass10bfloat16_tE19Flash_kernel_traitsILi96ELi64ELi128ELi4ES3_EELi16ELi6ELb0EEEvNS_16Flash_fwd_paramsE --------------------------
	.section	.nv.constant0._ZN5flash32flash_fwd_splitkv_combine_kernelI23Flash_fwd_kernel_traitsILi96ELi64ELi128ELi4ELb0ELb0EN7cutlass10bfloat16_tE19Flash_kernel_traitsILi96ELi64ELi128ELi4ES3_EELi16ELi6ELb0EEEvNS_16Flash_fwd_paramsE,"a",@progbits
	.sectionflags	@""
	.align	4
.nv.constant0._ZN5flash32flash_fwd_splitkv_combine_kernelI23Flash_fwd_kernel_traitsILi96ELi64ELi128ELi4ELb0ELb0EN7cutlass10bfloat16_tE19Flash_kernel_traitsILi96ELi64ELi128ELi4ES3_EELi16ELi6ELb0EEEvNS_16Flash_fwd_paramsE:
	.zero		992


//--------------------- .nv.constant0._ZN5flash32flash_fwd_splitkv_combine_kernelI23Flash_fwd_kernel_traitsILi96ELi64ELi128ELi4ELb0ELb0EN7cutlass10bfloat16_tE19Flash_kernel_traitsILi96ELi64ELi128ELi4ES3_EELi16ELi5ELb0EEEvNS_16Flash_fwd_paramsE --------------------------
	.section	.nv.constant0._ZN5flash32flash_fwd_splitkv_combine_kernelI23Flash_fwd_kernel_traitsILi96ELi64ELi128ELi4ELb0ELb0EN7cutlass10bfloat16_tE19Flash_kernel_traitsILi96ELi64ELi128ELi4ES3_EELi16ELi5ELb0EEEvNS_16Flash_fwd_paramsE,"a",@progbits
	.sectionflags	@""
	.align	4
.nv.constant0._ZN5flash32flash_fwd_splitkv_combine_kernelI23Flash_fwd_kernel_traitsILi96ELi64ELi128ELi4ELb0ELb0EN7cutlass10bfloat16_tE19Flash_kernel_traitsILi96ELi64ELi128ELi4ES3_EELi16ELi5ELb0EEEvNS_16Flash_fwd_paramsE:
	.zero		992


//--------------------- .nv.constant0._ZN5flash32flash_fwd_splitkv_combine_kernelI23Flash_fwd_kernel_traitsILi96ELi64ELi128ELi4ELb0ELb0EN7cutlass10bfloat16_tE19Flash_kernel_traitsILi96ELi64ELi128ELi4ES3_EELi16ELi4ELb0EEEvNS_16Flash_fwd_paramsE --------------------------
	.section	.nv.constant0._ZN5flash32flash_fwd_splitkv_combine_kernelI23Flash_fwd_kernel_traitsILi96ELi64ELi128ELi4ELb0ELb0EN7cutlass10bfloat16_tE19Flash_kernel_traitsILi96ELi64ELi128ELi4ES3_EELi16ELi4ELb0EEEvNS_16Flash_fwd_paramsE,"a",@progbits
	.sectionflags	@""
	.align	4
.nv.constant0._ZN5flash32flash_fwd_splitkv_combine_kernelI23Flash_fwd_kernel_traitsILi96ELi64ELi128ELi4ELb0ELb0EN7cutlass10bfloat16_tE19Flash_kernel_traitsILi96ELi64ELi128ELi4ES3_EELi16ELi4ELb0EEEvNS_16Flash_fwd_paramsE:
	.zero		992


//--------------------- .nv.constant0._ZN5flash32flash_fwd_splitkv_combine_kernelI23Flash_fwd_kernel_traitsILi96ELi64ELi128ELi4ELb0ELb0EN7cutlass10bfloat16_tE19Flash_kernel_traitsILi96ELi64ELi128ELi4ES3_EELi16ELi3ELb0EEEvNS_16Flash_fwd_paramsE --------------------------
	.section	.nv.constant0._ZN5flash32flash_fwd_splitkv_combine_kernelI23Flash_fwd_kernel_traitsILi96ELi64ELi128ELi4ELb0ELb0EN7cutlass10bfloat16_tE19Flash_kernel_traitsILi96ELi64ELi128ELi4ES3_EELi16ELi3ELb0EEEvNS_16Flash_fwd_paramsE,"a",@progbits
	.sectionflags	@""
	.align	4
.nv.constant0._ZN5flash32flash_fwd_splitkv_combine_kernelI23Flash_fwd_kernel_traitsILi96ELi64ELi128ELi4ELb0ELb0EN7cutlass10bfloat16_tE19Flash_kernel_traitsILi96ELi64ELi128ELi4ES3_EELi16ELi3ELb0EEEvNS_16Flash_fwd_paramsE:
	.zero		992


//--------------------- .nv.constant0._ZN5flash32flash_fwd_splitkv_combine_kernelI23Flash_fwd_kernel_traitsILi96ELi64ELi128ELi4ELb0ELb0EN7cutlass10bfloat16_tE19Flash_kernel_traitsILi96ELi64ELi128ELi4ES3_EELi16ELi2ELb0EEEvNS_16Flash_fwd_paramsE --------------------------
	.section	.nv.constant0._ZN5flash32flash_fwd_splitkv_combine_kernelI23Flash_fwd_kernel_traitsILi96ELi64ELi128ELi4ELb0ELb0EN7cutlass10bfloat16_tE19Flash_kernel_traitsILi96ELi64ELi128ELi4ES3_EELi16ELi2ELb0EEEvNS_16Flash_fwd_paramsE,"a",@progbits
	.sectionflags	@""
	.align	4
.nv.constant0._ZN5flash32flash_fwd_splitkv_combine_kernelI23Flash_fwd_kernel_traitsILi96ELi64ELi128ELi4ELb0ELb0EN7cutlass10bfloat16_tE19Flash_kernel_traitsILi96ELi64ELi128ELi4ES3_EELi16ELi2ELb0EEEvNS_16Flash_fwd_paramsE:
	.zero		992


//--------------------- .nv.constant0._ZN5flash32flash_fwd_splitkv_combine_kernelI23Flash_fwd_kernel_traitsILi96ELi64ELi128ELi4ELb0ELb0EN7cutlass10bfloat16_tE19Flash_kernel_traitsILi96ELi64ELi128ELi4ES3_EELi16ELi1ELb0EEEvNS_16Flash_fwd_paramsE --------------------------
	.section	.nv.constant0._ZN5flash32flash_fwd_splitkv_combine_kernelI23Flash_fwd_kernel_traitsILi96ELi64ELi128ELi4ELb0ELb0EN7cutlass10bfloat16_tE19Flash_kernel_traitsILi96ELi64ELi128ELi4ES3_EELi16ELi1ELb0EEEvNS_16Flash_fwd_paramsE,"a",@progbits
	.sectionflags	@""
	.align	4
.nv.constant0._ZN5flash32flash_fwd_splitkv_combine_kernelI23Flash_fwd_kernel_traitsILi96ELi64ELi128ELi4ELb0ELb0EN7cutlass10bfloat16_tE19Flash_kernel_traitsILi96ELi64ELi128ELi4ES3_EELi16ELi1ELb0EEEvNS_16Flash_fwd_paramsE:
	.zero		992


//--------------------- .nv.constant0._ZN5flash32flash_fwd_splitkv_combine_kernelI23Flash_fwd_kernel_traitsILi96ELi64ELi128ELi4ELb0ELb0EN7cutlass10bfloat16_tE19Flash_kernel_traitsILi96ELi64ELi128ELi4ES3_EELi16ELi7ELb1EEEvNS_16Flash_fwd_paramsE --------------------------
	.section	.nv.constant0._ZN5flash32flash_fwd_splitkv_combine_kernelI23Flash_fwd_kernel_traitsILi96ELi64ELi128ELi4ELb0ELb0EN7cutlass10bfloat16_tE19Flash_kernel_traitsILi96ELi64ELi128ELi4ES3_EELi16ELi7ELb1EEEvNS_16Flash_fwd_paramsE,"a",@progbits
	.sectionflags	@""
	.align	4
.nv.constant0._ZN5flash32flash_fwd_splitkv_combine_kernelI23Flash_fwd_kernel_traitsILi96ELi64ELi128ELi4ELb0ELb0EN7cutlass10bfloat16_tE19Flash_kernel_traitsILi96ELi64ELi128ELi4ES3_EELi16ELi7ELb1EEEvNS_16Flash_fwd_paramsE:
	.zero		992


//--------------------- .nv.constant0._ZN5flash32flash_fwd_splitkv_combine_kernelI23Flash_fwd_kernel_traitsILi96ELi64ELi128ELi4ELb0ELb0EN7cutlass10bfloat16_tE19Flash_kernel_traitsILi96ELi64ELi128ELi4ES3_EELi16ELi6ELb1EEEvNS_16Flash_fwd_paramsE --------------------------
	.section	.nv.constant0._ZN5flash32flash_fwd_splitkv_combine_kernelI23Flash_fwd_kernel_traitsILi96ELi64ELi128ELi4ELb0ELb0EN7cutlass10bfloat16_tE19Flash_kernel_traitsILi96ELi64ELi128ELi4ES3_EELi16ELi6ELb1EEEvNS_16Flash_fwd_paramsE,"a",@progbits
	.sectionflags	@""
	.align	4
.nv.constant0._ZN5flash32flash_fwd_splitkv_combine_kernelI23Flash_fwd_kernel_traitsILi96ELi64ELi128ELi4ELb0ELb0EN7cutlass10bfloat16_tE19Flash_kernel_traitsILi96ELi64ELi128ELi4ES3_EELi16ELi6ELb1EEEvNS_16Flash_fwd_paramsE:
	.zero		992


//--------------------- .nv.constant0._ZN5flash32flash_fwd_splitkv_combine_kernelI23Flash_fwd_kernel_traitsILi96ELi64ELi128ELi4ELb0ELb0EN7cutlass10bfloat16_tE19Flash_kernel_traitsILi96ELi64ELi128ELi4ES3_EELi16ELi5ELb1EEEvNS_16Flash_fwd_paramsE --------------------------
	.section	.nv.constant0._ZN5flash32flash_fwd_splitkv_combine_kernelI23Flash_fwd_kernel_traitsILi96ELi64ELi128ELi4ELb0ELb0EN7cutlass10bfloat16_tE19Flash_kernel_traitsILi96ELi64ELi128ELi4ES3_EELi16ELi5ELb1EEEvNS_16Flash_fwd_paramsE,"a",@progbits
	.sectionflags	@""
	.align	4
.nv.constant0._ZN5flash32flash_fwd_splitkv_combine_kernelI23Flash_fwd_kernel_traitsILi96ELi64ELi128ELi4ELb0ELb0EN7cutlass10bfloat16_tE19Flash_kernel_traitsILi96ELi64ELi128ELi4ES3_EELi16ELi5ELb1EEEvNS_16Flash_fwd_paramsE:
	.zero		992


//--------------------- .nv.constant0._ZN5flash32flash_fwd_splitkv_combine_kernelI23Flash_fwd_kernel_traitsILi96ELi64ELi128ELi4ELb0ELb0EN7cutlass10bfloat16_tE19Flash_kernel_traitsILi96ELi64ELi128ELi4ES3_EELi16ELi4ELb1EEEvNS_16Flash_fwd_paramsE --------------------------
	.section	.nv.constant0._ZN5flash32flash_fwd_splitkv_combine_kernelI23Flash_fwd_kernel_traitsILi96ELi64ELi128ELi4ELb0ELb0EN7cutlass10bfloat16_tE19Flash_kernel_traitsILi96ELi64ELi128ELi4ES3_EELi16ELi4ELb1EEEvNS_16Flash_fwd_paramsE,"a",@progbits
	.sectionflags	@""
	.align	4
.nv.constant0._ZN5flash32flash_fwd_splitkv_combine_kernelI23Flash_fwd_kernel_traitsILi96ELi64ELi128ELi4ELb0ELb0EN7cutlass10bfloat16_tE19Flash_kernel_traitsILi96ELi64ELi128ELi4ES3_EELi16ELi4ELb1EEEvNS_16Flash_fwd_paramsE:
	.zero		992


//--------------------- .nv.constant0._ZN5flash32flash_fwd_splitkv_combine_kernelI23Flash_fwd_kernel_traitsILi96ELi64ELi128ELi4ELb0ELb0EN7cutlass10bfloat16_tE19Flash_kernel_traitsILi96ELi64ELi128ELi4ES3_EELi16ELi3ELb1EEEvNS_16Flash_fwd_paramsE --------------------------
	.section	.nv.constant0._ZN5flash32flash_fwd_splitkv_combine_kernelI23Flash_fwd_kernel_traitsILi96ELi64ELi128ELi4ELb0ELb0EN7cutlass10bfloat16_tE19Flash_kernel_traitsILi96ELi64ELi128ELi4ES3_EELi16ELi3ELb1EEEvNS_16Flash_fwd_paramsE,"a",@progbits
	.sectionflags	@""
	.align	4
.nv.constant0._ZN5flash32flash_fwd_splitkv_combine_kernelI23Flash_fwd_kernel_traitsILi96ELi64ELi128ELi4ELb0ELb0EN7cutlass10bfloat16_tE19Flash_kernel_traitsILi96ELi64ELi128ELi4ES3_EELi16ELi3ELb1EEEvNS_16Flash_fwd_paramsE:
	.zero		992


//--------------------- .nv.constant0._ZN5flash32flash_fwd_splitkv_combine_kernelI23Flash_fwd_kernel_traitsILi96ELi64ELi128ELi4ELb0ELb0EN7cutlass10bfloat16_tE19Flash_kernel_traitsILi96ELi64ELi128ELi4ES3_EELi16ELi2ELb1EEEvNS_16Flash_fwd_paramsE --------------------------
	.section	.nv.constant0._ZN5flash32flash_fwd_splitkv_combine_kernelI23Flash_fwd_kernel_traitsILi96ELi64ELi128ELi4ELb0ELb0EN7cutlass10bfloat16_tE19Flash_kernel_traitsILi96ELi64ELi128ELi4ES3_EELi16ELi2ELb1EEEvNS_16Flash_fwd_paramsE,"a",@progbits
	.sectionflags	@""
	.align	4
.nv.constant0._ZN5flash32flash_fwd_splitkv_combine_kernelI23Flash_fwd_kernel_traitsILi96ELi64ELi128ELi4ELb0ELb0EN7cutlass10bfloat16_tE19Flash_kernel_traitsILi96ELi64ELi128ELi4ES3_EELi16ELi2ELb1EEEvNS_16Flash_fwd_paramsE:
	.zero		992


//--------------------- .nv.constant0._ZN5flash32flash_fwd_splitkv_combine_kernelI23Flash_fwd_kernel_traitsILi96ELi64ELi128ELi4ELb0ELb0EN7cutlass10bfloat16_tE19Flash_kernel_traitsILi96ELi64ELi128ELi4ES3_EELi16ELi1ELb1EEEvNS_16Flash_fwd_paramsE --------------------------
	.section	.nv.constant0._ZN5flash32flash_fwd_splitkv_combine_kernelI23Flash_fwd_kernel_traitsILi96ELi64ELi128ELi4ELb0ELb0EN7cutlass10bfloat16_tE19Flash_kernel_traitsILi96ELi64ELi128ELi4ES3_EELi16ELi1ELb1EEEvNS_16Flash_fwd_paramsE,"a",@progbits
	.sectionflags	@""
	.align	4
.nv.constant0._ZN5flash32flash_fwd_splitkv_combine_kernelI23Flash_fwd_kernel_traitsILi96ELi64ELi128ELi4ELb0ELb0EN7cutlass10bfloat16_tE19Flash_kernel_traitsILi96ELi64ELi128ELi4ES3_EELi16ELi1ELb1EEEvNS_16Flash_fwd_paramsE:
	.zero		992


//--------------------- .nv.constant0._ZN5flash24flash_fwd_splitkv_kernelI23Flash_fwd_kernel_traitsILi96ELi64ELi128ELi4ELb0ELb0EN7cutlass10bfloat16_tE19Flash_kernel_traitsILi96ELi64ELi128ELi4ES3_EELb1ELb0ELb0ELb0ELb0ELb0ELb0ELb0EEEvNS_16Flash_fwd_paramsE --------------------------
	.section	.nv.constant0._ZN5flash24flash_fwd_splitkv_kernelI23Flash_fwd_kernel_traitsILi96ELi64ELi128ELi4ELb0ELb0EN7cutlass10bfloat16_tE19Flash_kernel_traitsILi96ELi64ELi128ELi4ES3_EELb1ELb0ELb0ELb0ELb0ELb0ELb0ELb0EEEvNS_16Flash_fwd_paramsE,"a",@progbits
	.sectionflags	@""
	.align	4
.nv.constant0._ZN5flash24flash_fwd_splitkv_kernelI23Flash_fwd_kernel_traitsILi96ELi64ELi128ELi4ELb0ELb0EN7cutlass10bfloat16_tE19Flash_kernel_traitsILi96ELi64ELi128ELi4ES3_EELb1ELb0ELb0ELb0ELb0ELb0ELb0ELb0EEEvNS_16Flash_fwd_paramsE:
	.zero		992


//--------------------- .nv.constant0._ZN5flash24flash_fwd_splitkv_kernelI23Flash_fwd_kernel_traitsILi96ELi64ELi128ELi4ELb0ELb0EN7cutlass10bfloat16_tE19Flash_kernel_traitsILi96ELi64ELi128ELi4ES3_EELb1ELb0ELb0ELb0ELb0ELb1ELb0ELb0EEEvNS_16Flash_fwd_paramsE --------------------------
	.section	.nv.constant0._ZN5flash24flash_fwd_splitkv_kernelI23Flash_fwd_kernel_traitsILi96ELi64ELi128ELi4ELb0ELb0EN7cutlass10bfloat16_tE19Flash_kernel_traitsILi96ELi64ELi128ELi4ES3_EELb1ELb0ELb0ELb0ELb0ELb1ELb0ELb0EEEvNS_16Flash_fwd_paramsE,"a",@progbits
	.sectionflags	@""
	.align	4
.nv.constant0._ZN5flash24flash_fwd_splitkv_kernelI23Flash_fwd_kernel_traitsILi96ELi64ELi128ELi4ELb0ELb0EN7cutlass10bfloat16_tE19Flash_kernel_traitsILi96ELi64ELi128ELi4ES3_EELb1ELb0ELb0ELb0ELb0ELb1ELb0ELb0EEEvNS_16Flash_fwd_paramsE:
	.zero		992


//--------------------- .nv.constant0._ZN5flash24flash_fwd_splitkv_kernelI23Flash_fwd_kernel_traitsILi96ELi64ELi128ELi4ELb0ELb0EN7cutlass10bfloat16_tE19Flash_kernel_traitsILi96ELi64ELi128ELi4ES3_EELb1ELb0ELb0ELb0ELb0ELb0ELb0ELb1EEEvNS_16Flash_fwd_paramsE --------------------------
	.section	.nv.constant0._ZN5flash24flash_fwd_splitkv_kernelI23Flash_fwd_kernel_traitsILi96ELi64ELi128ELi4ELb0ELb0EN7cutlass10bfloat16_tE19Flash_kernel_traitsILi96ELi64ELi128ELi4ES3_EELb1ELb0ELb0ELb0ELb0ELb0ELb0ELb1EEEvNS_16Flash_fwd_paramsE,"a",@progbits
	.sectionflags	@""
	.align	4
.nv.constant0._ZN5flash24flash_fwd_splitkv_kernelI23Flash_fwd_kernel_traitsILi96ELi64ELi128ELi4ELb0ELb0EN7cutlass10bfloat16_tE19Flash_kernel_traitsILi96ELi64ELi128ELi4ES3_EELb1ELb0ELb0ELb0ELb0ELb0ELb0ELb1EEEvNS_16Flash_fwd_paramsE:
	.zero		992


//--------------------- .nv.constant0._ZN5flash24flash_fwd_splitkv_kernelI23Flash_fwd_kernel_traitsILi96ELi64ELi128ELi4ELb0ELb0EN7cutlass10bfloat16_tE19Flash_kernel_traitsILi96ELi64ELi128ELi4ES3_EELb1ELb0ELb0ELb0ELb0ELb1ELb0ELb1EEEvNS_16Flash_fwd_paramsE --------------------------
	.section	.nv.constant0._ZN5flash24flash_fwd_splitkv_kernelI23Flash_fwd_kernel_traitsILi96ELi64ELi128ELi4ELb0ELb0EN7cutlass10bfloat16_tE19Flash_kernel_traitsILi96ELi64ELi128ELi4ES3_EELb1ELb0ELb0ELb0ELb0ELb1ELb0ELb1EEEvNS_16Flash_fwd_paramsE,"a",@progbits
	.sectionflags	@""
	.align	4
.nv.constant0._ZN5flash24flash_fwd_splitkv_kernelI23Flash_fwd_kernel_traitsILi96ELi64ELi128ELi4ELb0ELb0EN7cutlass10bfloat16_tE19Flash_kernel_traitsILi96ELi64ELi128ELi4ES3_EELb1ELb0ELb0ELb0ELb0ELb1ELb0ELb1EEEvNS_16Flash_fwd_paramsE:
	.zero		992


//--------------------- .nv.constant0._ZN5flash24flash_fwd_splitkv_kernelI23Flash_fwd_kernel_traitsILi96ELi64ELi128ELi4ELb0ELb0EN7cutlass10bfloat16_tE19Flash_kernel_traitsILi96ELi64ELi128ELi4ES3_EELb1ELb0ELb0ELb0ELb0ELb0ELb1ELb0EEEvNS_16Flash_fwd_paramsE --------------------------
	.section	.nv.constant0._ZN5flash24flash_fwd_splitkv_kernelI23Flash_fwd_kernel_traitsILi96ELi64ELi128ELi4ELb0ELb0EN7cutlass10bfloat16_tE19Flash_kernel_traitsILi96ELi64ELi128ELi4ES3_EELb1ELb0ELb0ELb0ELb0ELb0ELb1ELb0EEEvNS_16Flash_fwd_paramsE,"a",@progbits
	.sectionflags	@""
	.align	4
.nv.constant0._ZN5flash24flash_fwd_splitkv_kernelI23Flash_fwd_kernel_traitsILi96ELi64ELi128ELi4ELb0ELb0EN7cutlass10bfloat16_tE19Flash_kernel_traitsILi96ELi64ELi128ELi4ES3_EELb1ELb0ELb0ELb0ELb0ELb0ELb1ELb0EEEvNS_16Flash_fwd_paramsE:
	.zero		992


//--------------------- .nv.constant0._ZN5flash24flash_fwd_splitkv_kernelI23Flash_fwd_kernel_traitsILi96ELi64ELi128ELi4ELb0ELb0EN7cutlass10bfloat16_tE19Flash_kernel_traitsILi96ELi64ELi128ELi4ES3_EELb1ELb0ELb0ELb0ELb0ELb1ELb1ELb0EEEvNS_16Flash_fwd_paramsE --------------------------
	.section	.nv.constant0._ZN5flash24flash_fwd_splitkv_kernelI23Flash_fwd_kernel_traitsILi96ELi64ELi128ELi4ELb0ELb0EN7cutlass10bfloat16_tE19Flash_kernel_traitsILi96ELi64ELi128ELi4ES3_EELb1ELb0ELb0ELb0ELb0ELb1ELb1ELb0EEEvNS_16Flash_fwd_paramsE,"a",@progbits
	.sectionflags	@""
	.align	4
.nv.constant0._ZN5flash24flash_fwd_splitkv_kernelI23Flash_fwd_kernel_traitsILi96ELi64ELi128ELi4ELb0ELb0EN7cutlass10bfloat16_tE19Flash_kernel_traitsILi96ELi64ELi128ELi4ES3_EELb1ELb0ELb0ELb0ELb0ELb1ELb1ELb0EEEvNS_16Flash_fwd_paramsE:
	.zero		992


//--------------------- .nv.constant0._ZN5flash24flash_fwd_splitkv_kernelI23Flash_fwd_kernel_traitsILi96ELi64ELi128ELi4ELb0ELb0EN7cutlass10bfloat16_tE19Flash_kernel_traitsILi96ELi64ELi128ELi4ES3_EELb1ELb0ELb0ELb0ELb0ELb0ELb1ELb1EEEvNS_16Flash_fwd_paramsE --------------------------
	.section	.nv.constant0._ZN5flash24flash_fwd_splitkv_kernelI23Flash_fwd_kernel_traitsILi96ELi64ELi128ELi4ELb0ELb0EN7cutlass10bfloat16_tE19Flash_kernel_traitsILi96ELi64ELi128ELi4ES3_EELb1ELb0ELb0ELb0ELb0ELb0ELb1ELb1EEEvNS_16Flash_fwd_paramsE,"a",@progbits
	.sectionflags	@""
	.align	4
.nv.constant0._ZN5flash24flash_fwd_splitkv_kernelI23Flash_fwd_kernel_traitsILi96ELi64ELi128ELi4ELb0ELb0EN7cutlass10bfloat16_tE19Flash_kernel_traitsILi96ELi64ELi128ELi4ES3_EELb1ELb0ELb0ELb0ELb0ELb0ELb1ELb1EEEvNS_16Flash_fwd_paramsE:
	.zero		992


//--------------------- .nv.constant0._ZN5flash24flash_fwd_splitkv_kernelI23Flash_fwd_kernel_traitsILi96ELi64ELi128ELi4ELb0ELb0EN7cutlass10bfloat16_tE19Flash_kernel_traitsILi96ELi64ELi128ELi4ES3_EELb1ELb0ELb0ELb0ELb0ELb1ELb1ELb1EEEvNS_16Flash_fwd_paramsE --------------------------
	.section	.nv.constant0._ZN5flash24flash_fwd_splitkv_kernelI23Flash_fwd_kernel_traitsILi96ELi64ELi128ELi4ELb0ELb0EN7cutlass10bfloat16_tE19Flash_kernel_traitsILi96ELi64ELi128ELi4ES3_EELb1ELb0ELb0ELb0ELb0ELb1ELb1ELb1EEEvNS_16Flash_fwd_paramsE,"a",@progbits
	.sectionflags	@""
	.align	4
.nv.constant0._ZN5flash24flash_fwd_splitkv_kernelI23Flash_fwd_kernel_traitsILi96ELi64ELi128ELi4ELb0ELb0EN7cutlass10bfloat16_tE19Flash_kernel_traitsILi96ELi64ELi128ELi4ES3_EELb1ELb0ELb0ELb0ELb0ELb1ELb1ELb1EEEvNS_16Flash_fwd_paramsE:
	.zero		992


//--------------------- .nv.constant0._ZN5flash24flash_fwd_splitkv_kernelI23Flash_fwd_kernel_traitsILi96ELi64ELi128ELi4ELb0ELb0EN7cutlass10bfloat16_tE19Flash_kernel_traitsILi96ELi64ELi128ELi4ES3_EELb1ELb0ELb0ELb1ELb1ELb0ELb0ELb0EEEvNS_16Flash_fwd_paramsE --------------------------
	.section	.nv.constant0._ZN5flash24flash_fwd_splitkv_kernelI23Flash_fwd_kernel_traitsILi96ELi64ELi128ELi4ELb0ELb0EN7cutlass10bfloat16_tE19Flash_kernel_traitsILi96ELi64ELi128ELi4ES3_EELb1ELb0ELb0ELb1ELb1ELb0ELb0ELb0EEEvNS_16Flash_fwd_paramsE,"a",@progbits
	.sectionflags	@""
	.align	4
.nv.constant0._ZN5flash24flash_fwd_splitkv_kernelI23Flash_fwd_kernel_traitsILi96ELi64ELi128ELi4ELb0ELb0EN7cutlass10bfloat16_tE19Flash_kernel_traitsILi96ELi64ELi128ELi4ES3_EELb1ELb0ELb0ELb1ELb1ELb0ELb0ELb0EEEvNS_16Flash_fwd_paramsE:
	.zero		992


//--------------------- .nv.constant0._ZN5flash24flash_fwd_splitkv_kernelI23Flash_fwd_kernel_traitsILi96ELi64ELi128ELi4ELb0ELb0EN7cutlass10bfloat16_tE19Flash_kernel_traitsILi96ELi64ELi128ELi4ES3_EELb1ELb0ELb0ELb1ELb1ELb1ELb0ELb0EEEvNS_16Flash_fwd_paramsE --------------------------
	.section	.nv.constant0._ZN5flash24flash_fwd_splitkv_kernelI23Flash_fwd_kernel_traitsILi96ELi64ELi128ELi4ELb0ELb0EN7cutlass10bfloat16_tE19Flash_kernel_traitsILi96ELi64ELi128ELi4ES3_EELb1ELb0ELb0ELb1ELb1ELb1ELb0ELb0EEEvNS_16Flash_fwd_paramsE,"a",@progbits
	.sectionflags	@""
	.align	4
.nv.constant0._ZN5flash24flash_fwd_splitkv_kernelI23Flash_fwd_kernel_traitsILi96ELi64ELi128ELi4ELb0ELb0EN7cutlass10bfloat16_tE19Flash_kernel_traitsILi96ELi64ELi128ELi4ES3_EELb1ELb0ELb0ELb1ELb1ELb1ELb0ELb0EEEvNS_16Flash_fwd_paramsE:
	.zero		992


//--------------------- .nv.constant0._ZN5flash24flash_fwd_splitkv_kernelI23Flash_fwd_kernel_traitsILi96ELi64ELi128ELi4ELb0ELb0EN7cutlass10bfloat16_tE19Flash_kernel_traitsILi96ELi64ELi128ELi4ES3_EELb1ELb0ELb0ELb1ELb1ELb0ELb1ELb0EEEvNS_16Flash_fwd_paramsE --------------------------
	.section	.nv.constant0._ZN5flash24flash_fwd_splitkv_kernelI23Flash_fwd_kernel_traitsILi96ELi64ELi128ELi4ELb0ELb0EN7cutlass10bfloat16_tE19Flash_kernel_traitsILi96ELi64ELi128ELi4ES3_EELb1ELb0ELb0ELb1ELb1ELb0ELb1ELb0EEEvNS_16Flash_fwd_paramsE,"a",@progbits
	.sectionflags	@""
	.align	4
.nv.constant0._ZN5flash24flash_fwd_splitkv_kernelI23Flash_fwd_kernel_traitsILi96ELi64ELi128ELi4ELb0ELb0EN7cutlass10bfloat16_tE19Flash_kernel_traitsILi96ELi64ELi128ELi4ES3_EELb1ELb0ELb0ELb1ELb1ELb0ELb1ELb0EEEvNS_16Flash_fwd_paramsE:
	.zero		992


//--------------------- .nv.constant0._ZN5flash24flash_fwd_splitkv_kernelI23Flash_fwd_kernel_traitsILi96ELi64ELi128ELi4ELb0ELb0EN7cutlass10bfloat16_tE19Flash_kernel_traitsILi96ELi64ELi128ELi4ES3_EELb1ELb0ELb0ELb1ELb1ELb1ELb1ELb0EEEvNS_16Flash_fwd_paramsE --------------------------
	.section	.nv.constant0._ZN5flash24flash_fwd_splitkv_kernelI23Flash_fwd_kernel_traitsILi96ELi64ELi128ELi4ELb0ELb0EN7cutlass10bfloat16_tE19Flash_kernel_traitsILi96ELi64ELi128ELi4ES3_EELb1ELb0ELb0ELb1ELb1ELb1ELb1ELb0EEEvNS_16Flash_fwd_paramsE,"a",@progbits
	.sectionflags	@""
	.align	4
.nv.constant0._ZN5flash24flash_fwd_splitkv_kernelI23Flash_fwd_kernel_traitsILi96ELi64ELi128ELi4ELb0ELb0EN7cutlass10bfloat16_tE19Flash_kernel_traitsILi96ELi64ELi128ELi4ES3_EELb1ELb0ELb0ELb1ELb1ELb1ELb1ELb0EEEvNS_16Flash_fwd_paramsE:
	.zero		992


//--------------------- .nv.constant0._ZN5flash24flash_fwd_splitkv_kernelI23Flash_fwd_kernel_traitsILi96ELi64ELi128ELi4ELb0ELb0EN7cutlass10bfloat16_tE19Flash_kernel_traitsILi96ELi64ELi128ELi4ES3_EELb1ELb0ELb0ELb0ELb1ELb0ELb0ELb0EEEvNS_16Flash_fwd_paramsE --------------------------
	.section	.nv.constant0._ZN5flash24flash_fwd_splitkv_kernelI23Flash_fwd_kernel_traitsILi96ELi64ELi128ELi4ELb0ELb0EN7cutlass10bfloat16_tE19Flash_kernel_traitsILi96ELi64ELi128ELi4ES3_EELb1ELb0ELb0ELb0ELb1ELb0ELb0ELb0EEEvNS_16Flash_fwd_paramsE,"a",@progbits
	.sectionflags	@""
	.align	4
.nv.constant0._ZN5flash24flash_fwd_splitkv_kernelI23Flash_fwd_kernel_traitsILi96ELi64ELi128ELi4ELb0ELb0EN7cutlass10bfloat16_tE19Flash_kernel_traitsILi96ELi64ELi128ELi4ES3_EELb1ELb0ELb0ELb0ELb1ELb0ELb0ELb0EEEvNS_16Flash_fwd_paramsE:
	.zero		992


//--------------------- .nv.constant0._ZN5flash24flash_fwd_splitkv_kernelI23Flash_fwd_kernel_traitsILi96ELi64ELi128ELi4ELb0ELb0EN7cutlass10bfloat16_tE19Flash_kernel_traitsILi96ELi64ELi128ELi4ES3_EELb1ELb0ELb0ELb0ELb1ELb1ELb0ELb0EEEvNS_16Flash_fwd_paramsE --------------------------
	.section	.nv.constant0._ZN5flash24flash_fwd_splitkv_kernelI23Flash_fwd_kernel_traitsILi96ELi64ELi128ELi4ELb0ELb0EN7cutlass10bfloat16_tE19Flash_kernel_traitsILi96ELi64ELi128ELi4ES3_EELb1ELb0ELb0ELb0ELb1ELb1ELb0ELb0EEEvNS_16Flash_fwd_paramsE,"a",@progbits
	.sectionflags	@""
	.align	4
.nv.constant0._ZN5flash24flash_fwd_splitkv_kernelI23Flash_fwd_kernel_traitsILi96ELi64ELi128ELi4ELb0ELb0EN7cutlass10bfloat16_tE19Flash_kernel_traitsILi96ELi64ELi128ELi4ES3_EELb1ELb0ELb0ELb0ELb1ELb1ELb0ELb0EEEvNS_16Flash_fwd_paramsE:
	.zero		992


//--------------------- .nv.constant0._ZN5flash24flash_fwd_splitkv_kernelI23Flash_fwd_kernel_traitsILi96ELi64ELi128ELi4ELb0ELb0EN7cutlass10bfloat16_tE19Flash_kernel_traitsILi96ELi64ELi128ELi4ES3_EELb1ELb0ELb1ELb0ELb0ELb0ELb0ELb0EEEvNS_16Flash_fwd_paramsE --------------------------
	.section	.nv.constant0._ZN5flash24flash_fwd_splitkv_kernelI23Flash_fwd_kernel_traitsILi96ELi64ELi128ELi4ELb0ELb0EN7cutlass10bfloat16_tE19Flash_kernel_traitsILi96ELi64ELi128ELi4ES3_EELb1ELb0ELb1ELb0ELb0ELb0ELb0ELb0EEEvNS_16Flash_fwd_paramsE,"a",@progbits
	.sectionflags	@""
	.align	4
.nv.constant0._ZN5flash24flash_fwd_splitkv_kernelI23Flash_fwd_kernel_traitsILi96ELi64ELi128ELi4ELb0ELb0EN7cutlass10bfloat16_tE19Flash_kernel_traitsILi96ELi64ELi128ELi4ES3_EELb1ELb0ELb1ELb0ELb0ELb0ELb0ELb0EEEvNS_16Flash_fwd_paramsE:
	.zero		992


//--------------------- .nv.constant0._ZN5flash24flash_fwd_splitkv_kernelI23Flash_fwd_kernel_traitsILi96ELi64ELi128ELi4ELb0ELb0EN7cutlass10bfloat16_tE19Flash_kernel_traitsILi96ELi64ELi128ELi4ES3_EELb1ELb0ELb1ELb0ELb0ELb1ELb0ELb0EEEvNS_16Flash_fwd_paramsE --------------------------
	.section	.nv.constant0._ZN5flash24flash_fwd_splitkv_kernelI23Flash_fwd_kernel_traitsILi96ELi64ELi128ELi4ELb0ELb0EN7cutlass10bfloat16_tE19Flash_kernel_traitsILi96ELi64ELi128ELi4ES3_EELb1ELb0ELb1ELb0ELb0ELb1ELb0ELb0EEEvNS_16Flash_fwd_paramsE,"a",@progbits
	.sectionflags	@""
	.align	4
.nv.constant0._ZN5flash24flash_fwd_splitkv_kernelI23Flash_fwd_kernel_traitsILi96ELi64ELi128ELi4ELb0ELb0EN7cutlass10bfloat16_tE19Flash_kernel_traitsILi96ELi64ELi128ELi4ES3_EELb1ELb0ELb1ELb0ELb0ELb1ELb0ELb0EEEvNS_16Flash_fwd_paramsE:
	.zero		992


//--------------------- .nv.constant0._ZN5flash24flash_fwd_splitkv_kernelI23Flash_fwd_kernel_traitsILi96ELi64ELi128ELi4ELb0ELb0EN7cutlass10bfloat16_tE19Flash_kernel_traitsILi96ELi64ELi128ELi4ES3_EELb1ELb0ELb0ELb0ELb1ELb0ELb0ELb1EEEvNS_16Flash_fwd_paramsE --------------------------
	.section	.nv.constant0._ZN5flash24flash_fwd_splitkv_kernelI23Flash_fwd_kernel_traitsILi96ELi64ELi128ELi4ELb0ELb0EN7cutlass10bfloat16_tE19Flash_kernel_traitsILi96ELi64ELi128ELi4ES3_EELb1ELb0ELb0ELb0ELb1ELb0ELb0ELb1EEEvNS_16Flash_fwd_paramsE,"a",@progbits
	.sectionflags	@""
	.align	4
.nv.constant0._ZN5flash24flash_fwd_splitkv_kernelI23Flash_fwd_kernel_traitsILi96ELi64ELi128ELi4ELb0ELb0EN7cutlass10bfloat16_tE19Flash_kernel_traitsILi96ELi64ELi128ELi4ES3_EELb1ELb0ELb0ELb0ELb1ELb0ELb0ELb1EEEvNS_16Flash_fwd_paramsE:
	.zero		992


//--------------------- .nv.constant0._ZN5flash24flash_fwd_splitkv_kernelI23Flash_fwd_kernel_traitsILi96ELi64ELi128ELi4ELb0ELb0EN7cutlass10bfloat16_tE19Flash_kernel_traitsILi96ELi64ELi128ELi4ES3_EELb1ELb0ELb0ELb0ELb1ELb1ELb0ELb1EEEvNS_16Flash_fwd_paramsE --------------------------
	.section	.nv.constant0._ZN5flash24flash_fwd_splitkv_kernelI23Flash_fwd_kernel_traitsILi96ELi64ELi128ELi4ELb0ELb0EN7cutlass10bfloat16_tE19Flash_kernel_traitsILi96ELi64ELi128ELi4ES3_EELb1ELb0ELb0ELb0ELb1ELb1ELb0ELb1EEEvNS_16Flash_fwd_paramsE,"a",@progbits
	.sectionflags	@""
	.align	4
.nv.constant0._ZN5flash24flash_fwd_splitkv_kernelI23Flash_fwd_kernel_traitsILi96ELi64ELi128ELi4ELb0ELb0EN7cutlass10bfloat16_tE19Flash_kernel_traitsILi96ELi64ELi128ELi4ES3_EELb1ELb0ELb0ELb0ELb1ELb1ELb0ELb1EEEvNS_16Flash_fwd_paramsE:
	.zero		992


//--------------------- .nv.constant0._ZN5flash24flash_fwd_splitkv_kernelI23Flash_fwd_kernel_traitsILi96ELi64ELi128ELi4ELb0ELb0EN7cutlass10bfloat16_tE19Flash_kernel_traitsILi96ELi64ELi128ELi4ES3_EELb1ELb0ELb1ELb0ELb0ELb0ELb0ELb1EEEvNS_16Flash_fwd_paramsE --------------------------
	.section	.nv.constant0._ZN5flash24flash_fwd_splitkv_kernelI23Flash_fwd_kernel_traitsILi96ELi64ELi128ELi4ELb0ELb0EN7cutlass10bfloat16_tE19Flash_kernel_traitsILi96ELi64ELi128ELi4ES3_EELb1ELb0ELb1ELb0ELb0ELb0ELb0ELb1EEEvNS_16Flash_fwd_paramsE,"a",@progbits
	.sectionflags	@""
	.align	4
.nv.constant0._ZN5flash24flash_fwd_splitkv_kernelI23Flash_fwd_kernel_traitsILi96ELi64ELi128ELi4ELb0ELb0EN7cutlass10bfloat16_tE19Flash_kernel_traitsILi96ELi64ELi128ELi4ES3_EELb1ELb0ELb1ELb0ELb0ELb0ELb0ELb1EEEvNS_16Flash_fwd_paramsE:
	.zero		992


//--------------------- .nv.constant0._ZN5flash24flash_fwd_splitkv_kernelI23Flash_fwd_kernel_traitsILi96ELi64ELi128ELi4ELb0ELb0EN7cutlass10bfloat16_tE19Flash_kernel_traitsILi96ELi64ELi128ELi4ES3_EELb1ELb0ELb1ELb0ELb0ELb1ELb0ELb1EEEvNS_16Flash_fwd_paramsE --------------------------
	.section	.nv.constant0._ZN5flash24flash_fwd_splitkv_kernelI23Flash_fwd_kernel_traitsILi96ELi64ELi128ELi4ELb0ELb0EN7cutlass10bfloat16_tE19Flash_kernel_traitsILi96ELi64ELi128ELi4ES3_EELb1ELb0ELb1ELb0ELb0ELb1ELb0ELb1EEEvNS_16Flash_fwd_paramsE,"a",@progbits
	.sectionflags	@""
	.align	4
.nv.constant0._ZN5flash24flash_fwd_splitkv_kernelI23Flash_fwd_kernel_traitsILi96ELi64ELi128ELi4ELb0ELb0EN7cutlass10bfloat16_tE19Flash_kernel_traitsILi96ELi64ELi128ELi4ES3_EELb1ELb0ELb1ELb0ELb0ELb1ELb0ELb1EEEvNS_16Flash_fwd_paramsE:
	.zero		992


//--------------------- .nv.constant0._ZN5flash24flash_fwd_splitkv_kernelI23Flash_fwd_kernel_traitsILi96ELi64ELi128ELi4ELb0ELb0EN7cutlass10bfloat16_tE19Flash_kernel_traitsILi96ELi64ELi128ELi4ES3_EELb1ELb0ELb0ELb0ELb1ELb0ELb1ELb0EEEvNS_16Flash_fwd_paramsE --------------------------
	.section	.nv.constant0._ZN5flash24flash_fwd_splitkv_kernelI23Flash_fwd_kernel_traitsILi96ELi64ELi128ELi4ELb0ELb0EN7cutlass10bfloat16_tE19Flash_kernel_traitsILi96ELi64ELi128ELi4ES3_EELb1ELb0ELb0ELb0ELb1ELb0ELb1ELb0EEEvNS_16Flash_fwd_paramsE,"a",@progbits
	.sectionflags	@""
	.align	4
.nv.constant0._ZN5flash24flash_fwd_splitkv_kernelI23Flash_fwd_kernel_traitsILi96ELi64ELi128ELi4ELb0ELb0EN7cutlass10bfloat16_tE19Flash_kernel_traitsILi96ELi64ELi128ELi4ES3_EELb1ELb0ELb0ELb0ELb1ELb0ELb1ELb0EEEvNS_16Flash_fwd_paramsE:
	.zero		992


//--------------------- .nv.constant0._ZN5flash24flash_fwd_splitkv_kernelI23Flash_fwd_kernel_traitsILi96ELi64ELi128ELi4ELb0ELb0EN7cutlass10bfloat16_tE19Flash_kernel_traitsILi96ELi64ELi128ELi4ES3_EELb1ELb0ELb0ELb0ELb1ELb1ELb1ELb0EEEvNS_16Flash_fwd_paramsE --------------------------
	.section	.nv.constant0._ZN5flash24flash_fwd_splitkv_kernelI23Flash_fwd_kernel_traitsILi96ELi64ELi128ELi4ELb0ELb0EN7cutlass10bfloat16_tE19Flash_kernel_traitsILi96ELi64ELi128ELi4ES3_EELb1ELb0ELb0ELb0ELb1ELb1ELb1ELb0EEEvNS_16Flash_fwd_paramsE,"a",@progbits
	.sectionflags	@""
	.align	4
.nv.constant0._ZN5flash24flash_fwd_splitkv_kernelI23Flash_fwd_kernel_traitsILi96ELi64ELi128ELi4ELb0ELb0EN7cutlass10bfloat16_tE19Flash_kernel_traitsILi96ELi64ELi128ELi4ES3_EELb1ELb0ELb0ELb0ELb1ELb1ELb1ELb0EEEvNS_16Flash_fwd_paramsE:
	.zero		992


//--------------------- .nv.constant0._ZN5flash24flash_fwd_splitkv_kernelI23Flash_fwd_kernel_traitsILi96ELi64ELi128ELi4ELb0ELb0EN7cutlass10bfloat16_tE19Flash_kernel_traitsILi96ELi64ELi128ELi4ES3_EELb1ELb0ELb1ELb0ELb0ELb0ELb1ELb0EEEvNS_16Flash_fwd_paramsE --------------------------
	.section	.nv.constant0._ZN5flash24flash_fwd_splitkv_kernelI23Flash_fwd_kernel_traitsILi96ELi64ELi128ELi4ELb0ELb0EN7cutlass10bfloat16_tE19Flash_kernel_traitsILi96ELi64ELi128ELi4ES3_EELb1ELb0ELb1ELb0ELb0ELb0ELb1ELb0EEEvNS_16Flash_fwd_paramsE,"a",@progbits
	.sectionflags	@""
	.align	4
.nv.constant0._ZN5flash24flash_fwd_splitkv_kernelI23Flash_fwd_kernel_traitsILi96ELi64ELi128ELi4ELb0ELb0EN7cutlass10bfloat16_tE19Flash_kernel_traitsILi96ELi64ELi128ELi4ES3_EELb1ELb0ELb1ELb0ELb0ELb0ELb1ELb0EEEvNS_16Flash_fwd_paramsE:
	.zero		992


//--------------------- .nv.constant0._ZN5flash24flash_fwd_splitkv_kernelI23Flash_fwd_kernel_traitsILi96ELi64ELi128ELi4ELb0ELb0EN7cutlass10bfloat16_tE19Flash_kernel_traitsILi96ELi64ELi128ELi4ES3_EELb1ELb0ELb1ELb0ELb0ELb1ELb1ELb0EEEvNS_16Flash_fwd_paramsE --------------------------
	.section	.nv.constant0._ZN5flash24flash_fwd_splitkv_kernelI23Flash_fwd_kernel_traitsILi96ELi64ELi128ELi4ELb0ELb0EN7cutlass10bfloat16_tE19Flash_kernel_traitsILi96ELi64ELi128ELi4ES3_EELb1ELb0ELb1ELb0ELb0ELb1ELb1ELb0EEEvNS_16Flash_fwd_paramsE,"a",@progbits
	.sectionflags	@""
	.align	4
.nv.constant0._ZN5flash24flash_fwd_splitkv_kernelI23Flash_fwd_kernel_traitsILi96ELi64ELi128ELi4ELb0ELb0EN7cutlass10bfloat16_tE19Flash_kernel_traitsILi96ELi64ELi128ELi4ES3_EELb1ELb0ELb1ELb0ELb0ELb1ELb1ELb0EEEvNS_16Flash_fwd_paramsE:
	.zero		992


//--------------------- .nv.constant0._ZN5flash24flash_fwd_splitkv_kernelI23Flash_fwd_kernel_traitsILi96ELi64ELi128ELi4ELb0ELb0EN7cutlass10bfloat16_tE19Flash_kernel_traitsILi96ELi64ELi128ELi4ES3_EELb1ELb0ELb0ELb0ELb1ELb0ELb1ELb1EEEvNS_16Flash_fwd_paramsE --------------------------
	.section	.nv.constant0._ZN5flash24flash_fwd_splitkv_kernelI23Flash_fwd_kernel_traitsILi96ELi64ELi128ELi4ELb0ELb0EN7cutlass10bfloat16_tE19Flash_kernel_traitsILi96ELi64ELi128ELi4ES3_EELb1ELb0ELb0ELb0ELb1ELb0ELb1ELb1EEEvNS_16Flash_fwd_paramsE,"a",@progbits
	.sectionflags	@""
	.align	4
.nv.constant0._ZN5flash24flash_fwd_splitkv_kernelI23Flash_fwd_kernel_traitsILi96ELi64ELi128ELi4ELb0ELb0EN7cutlass10bfloat16_tE19Flash_kernel_traitsILi96ELi64ELi128ELi4ES3_EELb1ELb0ELb0ELb0ELb1ELb0ELb1ELb1EEEvNS_16Flash_fwd_paramsE:
	.zero		992


//--------------------- .nv.constant0._ZN5flash24flash_fwd_splitkv_kernelI23Flash_fwd_kernel_traitsILi96ELi64ELi128ELi4ELb0ELb0EN7cutlass10bfloat16_tE19Flash_kernel_traitsILi96ELi64ELi128ELi4ES3_EELb1ELb0ELb0ELb0ELb1ELb1ELb1ELb1EEEvNS_16Flash_fwd_paramsE --------------------------
	.section	.nv.constant0._ZN5flash24flash_fwd_splitkv_kernelI23Flash_fwd_kernel_traitsILi96ELi64ELi128ELi4ELb0ELb0EN7cutlass10bfloat16_tE19Flash_kernel_traitsILi96ELi64ELi128ELi4ES3_EELb1ELb0ELb0ELb0ELb1ELb1ELb1ELb1EEEvNS_16Flash_fwd_paramsE,"a",@progbits
	.sectionflags	@""
	.align	4
.nv.constant0._ZN5flash24flash_fwd_splitkv_kernelI23Flash_fwd_kernel_traitsILi96ELi64ELi128ELi4ELb0ELb0EN7cutlass10bfloat16_tE19Flash_kernel_traitsILi96ELi64ELi128ELi4ES3_EELb1ELb0ELb0ELb0ELb1ELb1ELb1ELb1EEEvNS_16Flash_fwd_paramsE:
	.zero		992


//--------------------- .nv.constant0._ZN5flash24flash_fwd_splitkv_kernelI23Flash_fwd_kernel_traitsILi96ELi64ELi128ELi4ELb0ELb0EN7cutlass10bfloat16_tE19Flash_kernel_traitsILi96ELi64ELi128ELi4ES3_EELb1ELb0ELb1ELb0ELb0ELb0ELb1ELb1EEEvNS_16Flash_fwd_paramsE --------------------------
	.section	.nv.constant0._ZN5flash24flash_fwd_splitkv_kernelI23Flash_fwd_kernel_traitsILi96ELi64ELi128ELi4ELb0ELb0EN7cutlass10bfloat16_tE19Flash_kernel_traitsILi96ELi64ELi128ELi4ES3_EELb1ELb0ELb1ELb0ELb0ELb0ELb1ELb1EEEvNS_16Flash_fwd_paramsE,"a",@progbits
	.sectionflags	@""
	.align	4
.nv.constant0._ZN5flash24flash_fwd_splitkv_kernelI23Flash_fwd_kernel_traitsILi96ELi64ELi128ELi4ELb0ELb0EN7cutlass10bfloat16_tE19Flash_kernel_traitsILi96ELi64ELi128ELi4ES3_EELb1ELb0ELb1ELb0ELb0ELb0ELb1ELb1EEEvNS_16Flash_fwd_paramsE:
	.zero		992


//--------------------- .nv.constant0._ZN5flash24flash_fwd_splitkv_kernelI23Flash_fwd_kernel_traitsILi96ELi64ELi128ELi4ELb0ELb0EN7cutlass10bfloat16_tE19Flash_kernel_traitsILi96ELi64ELi128ELi4ES3_EELb1ELb0ELb1ELb0ELb0ELb1ELb1ELb1EEEvNS_16Flash_fwd_paramsE --------------------------
	.section	.nv.constant0._ZN5flash24flash_fwd_splitkv_kernelI23Flash_fwd_kernel_traitsILi96ELi64ELi128ELi4ELb0ELb0EN7cutlass10bfloat16_tE19Flash_kernel_traitsILi96ELi64ELi128ELi4ES3_EELb1ELb0ELb1ELb0ELb0ELb1ELb1ELb1EEEvNS_16Flash_fwd_paramsE,"a",@progbits
	.sectionflags	@""
	.align	4
.nv.constant0._ZN5flash24flash_fwd_splitkv_kernelI23Flash_fwd_kernel_traitsILi96ELi64ELi128ELi4ELb0ELb0EN7cutlass10bfloat16_tE19Flash_kernel_traitsILi96ELi64ELi128ELi4ES3_EELb1ELb0ELb1ELb0ELb0ELb1ELb1ELb1EEEvNS_16Flash_fwd_paramsE:
	.zero		992


//--------------------- .nv.constant0._ZN5flash32flash_fwd_splitkv_combine_kernelI23Flash_fwd_kernel_traitsILi96ELi64ELi64ELi4ELb0ELb0EN7cutlass10bfloat16_tE19Flash_kernel_traitsILi96ELi64ELi64ELi4ES3_EELi16ELi7ELb0EEEvNS_16Flash_fwd_paramsE --------------------------
	.section	.nv.constant0._ZN5flash32flash_fwd_splitkv_combine_kernelI23Flash_fwd_kernel_traitsILi96ELi64ELi64ELi4ELb0ELb0EN7cutlass10bfloat16_tE19Flash_kernel_traitsILi96ELi64ELi64ELi4ES3_EELi16ELi7ELb0EEEvNS_16Flash_fwd_paramsE,"a",@progbits
	.sectionflags	@""
	.align	4
.nv.constant0._ZN5flash32flash_fwd_splitkv_combine_kernelI23Flash_fwd_kernel_traitsILi96ELi64ELi64ELi4ELb0ELb0EN7cutlass10bfloat16_tE19Flash_kernel_traitsILi96ELi64ELi64ELi4ES3_EELi16ELi7ELb0EEEvNS_16Flash_fwd_paramsE:
	.zero		992


//--------------------- .nv.constant0._ZN5flash32flash_fwd_splitkv_combine_kernelI23Flash_fwd_kernel_traitsILi96ELi64ELi64ELi4ELb0ELb0EN7cutlass10bfloat16_tE19Flash_kernel_traitsILi96ELi64ELi64ELi4ES3_EELi16ELi6ELb0EEEvNS_16Flash_fwd_paramsE --------------------------
	.section	.nv.constant0._ZN5flash32flash_fwd_splitkv_combine_kernelI23Flash_fwd_kernel_traitsILi96ELi64ELi64ELi4ELb0ELb0EN7cutlass10bfloat16_tE19Flash_kernel_traitsILi96ELi64ELi64ELi4ES3_EELi16ELi6ELb0EEEvNS_16Flash_fwd_paramsE,"a",@progbits
	.sectionflags	@""
	.align	4
.nv.constant0._ZN5flash32flash_fwd_splitkv_combine_kernelI23Flash_fwd_kernel_traitsILi96ELi64ELi64ELi4ELb0ELb0EN7cutlass10bfloat16_tE19Flash_kernel_traitsILi96ELi64ELi64ELi4ES3_EELi16ELi6ELb0EEEvNS_16Flash_fwd_paramsE:
	.zero		992


//--------------------- .nv.constant0._ZN5flash32flash_fwd_splitkv_combine_kernelI23Flash_fwd_kernel_traitsILi96ELi64ELi64ELi4ELb0ELb0EN7cutlass10bfloat16_tE19Flash_kernel_traitsILi96ELi64ELi64ELi4ES3_EELi16ELi5ELb0EEEvNS_16Flash_fwd_paramsE --------------------------
	.section	.nv.constant0._ZN5flash32flash_fwd_splitkv_combine_kernelI23Flash_fwd_kernel_traitsILi96ELi64ELi64ELi4ELb0ELb0EN7cutlass10bfloat16_tE19Flash_kernel_traitsILi96ELi64ELi64ELi4ES3_EELi16ELi5ELb0EEEvNS_16Flash_fwd_paramsE,"a",@progbits
	.sectionflags	@""
	.align	4
.nv.constant0._ZN5flash32flash_fwd_splitkv_combine_kernelI23Flash_fwd_kernel_traitsILi96ELi64ELi64ELi4ELb0ELb0EN7cutlass10bfloat16_tE19Flash_kernel_traitsILi96ELi64ELi64ELi4ES3_EELi16ELi5ELb0EEEvNS_16Flash_fwd_paramsE:
	.zero		992


//--------------------- .nv.constant0._ZN5flash32flash_fwd_splitkv_combine_kernelI23Flash_fwd_kernel_traitsILi96ELi64ELi64ELi4ELb0ELb0EN7cutlass10bfloat16_tE19Flash_kernel_traitsILi96ELi64ELi64ELi4ES3_EELi16ELi4ELb0EEEvNS_16Flash_fwd_paramsE --------------------------
	.section	.nv.constant0._ZN5flash32flash_fwd_splitkv_combine_kernelI23Flash_fwd_kernel_traitsILi96ELi64ELi64ELi4ELb0ELb0EN7cutlass10bfloat16_tE19Flash_kernel_traitsILi96ELi64ELi64ELi4ES3_EELi16ELi4ELb0EEEvNS_16Flash_fwd_paramsE,"a",@progbits
	.sectionflags	@""
	.align	4
.nv.constant0._ZN5flash32flash_fwd_splitkv_combine_kernelI23Flash_fwd_kernel_traitsILi96ELi64ELi64ELi4ELb0ELb0EN7cutlass10bfloat16_tE19Flash_kernel_traitsILi96ELi64ELi64ELi4ES3_EELi16ELi4ELb0EEEvNS_16Flash_fwd_paramsE:
	.zero		992


//--------------------- .nv.constant0._ZN5flash32flash_fwd_splitkv_combine_kernelI23Flash_fwd_kernel_traitsILi96ELi64ELi64ELi4ELb0ELb0EN7cutlass10bfloat16_tE19Flash_kernel_traitsILi96ELi64ELi64ELi4ES3_EELi16ELi3ELb0EEEvNS_16Flash_fwd_paramsE --------------------------
	.section	.nv.constant0._ZN5flash32flash_fwd_splitkv_combine_kernelI23Flash_fwd_kernel_traitsILi96ELi64ELi64ELi4ELb0ELb0EN7cutlass10bfloat16_tE19Flash_kernel_traitsILi96ELi64ELi64ELi4ES3_EELi16ELi3ELb0EEEvNS_16Flash_fwd_paramsE,"a",@progbits
	.sectionflags	@""
	.align	4
.nv.constant0._ZN5flash32flash_fwd_splitkv_combine_kernelI23Flash_fwd_kernel_traitsILi96ELi64ELi64ELi4ELb0ELb0EN7cutlass10bfloat16_tE19Flash_kernel_traitsILi96ELi64ELi64ELi4ES3_EELi16ELi3ELb0EEEvNS_16Flash_fwd_paramsE:
	.zero		992


//--------------------- .nv.constant0._ZN5flash32flash_fwd_splitkv_combine_kernelI23Flash_fwd_kernel_traitsILi96ELi64ELi64ELi4ELb0ELb0EN7cutlass10bfloat16_tE19Flash_kernel_traitsILi96ELi64ELi64ELi4ES3_EELi16ELi2ELb0EEEvNS_16Flash_fwd_paramsE --------------------------
	.section	.nv.constant0._ZN5flash32flash_fwd_splitkv_combine_kernelI23Flash_fwd_kernel_traitsILi96ELi64ELi64ELi4ELb0ELb0EN7cutlass10bfloat16_tE19Flash_kernel_traitsILi96ELi64ELi64ELi4ES3_EELi16ELi2ELb0EEEvNS_16Flash_fwd_paramsE,"a",@progbits
	.sectionflags	@""
	.align	4
.nv.constant0._ZN5flash32flash_fwd_splitkv_combine_kernelI23Flash_fwd_kernel_traitsILi96ELi64ELi64ELi4ELb0ELb0EN7cutlass10bfloat16_tE19Flash_kernel_traitsILi96ELi64ELi64ELi4ES3_EELi16ELi2ELb0EEEvNS_16Flash_fwd_paramsE:
	.zero		992


//--------------------- .nv.constant0._ZN5flash32flash_fwd_splitkv_combine_kernelI23Flash_fwd_kernel_traitsILi96ELi64ELi64ELi4ELb0ELb0EN7cutlass10bfloat16_tE19Flash_kernel_traitsILi96ELi64ELi64ELi4ES3_EELi16ELi1ELb0EEEvNS_16Flash_fwd_paramsE --------------------------
	.section	.nv.constant0._ZN5flash32flash_fwd_splitkv_combine_kernelI23Flash_fwd_kernel_traitsILi96ELi64ELi64ELi4ELb0ELb0EN7cutlass10bfloat16_tE19Flash_kernel_traitsILi96ELi64ELi64ELi4ES3_EELi16ELi1ELb0EEEvNS_16Flash_fwd_paramsE,"a",@progbits
	.sectionflags	@""
	.align	4
.nv.constant0._ZN5flash32flash_fwd_splitkv_combine_kernelI23Flash_fwd_kernel_traitsILi96ELi64ELi64ELi4ELb0ELb0EN7cutlass10bfloat16_tE19Flash_kernel_traitsILi96ELi64ELi64ELi4ES3_EELi16ELi1ELb0EEEvNS_16Flash_fwd_paramsE:
	.zero		992


//--------------------- .nv.constant0._ZN5flash32flash_fwd_splitkv_combine_kernelI23Flash_fwd_kernel_traitsILi96ELi64ELi64ELi4ELb0ELb0EN7cutlass10bfloat16_tE19Flash_kernel_traitsILi96ELi64ELi64ELi4ES3_EELi16ELi7ELb1EEEvNS_16Flash_fwd_paramsE --------------------------
	.section	.nv.constant0._ZN5flash32flash_fwd_splitkv_combine_kernelI23Flash_fwd_kernel_traitsILi96ELi64ELi64ELi4ELb0ELb0EN7cutlass10bfloat16_tE19Flash_kernel_traitsILi96ELi64ELi64ELi4ES3_EELi16ELi7ELb1EEEvNS_16Flash_fwd_paramsE,"a",@progbits
	.sectionflags	@""
	.align	4
.nv.constant0._ZN5flash32flash_fwd_splitkv_combine_kernelI23Flash_fwd_kernel_traitsILi96ELi64ELi64ELi4ELb0ELb0EN7cutlass10bfloat16_tE19Flash_kernel_traitsILi96ELi64ELi64ELi4ES3_EELi16ELi7ELb1EEEvNS_16Flash_fwd_paramsE:
	.zero		992


//--------------------- .nv.constant0._ZN5flash32flash_fwd_splitkv_combine_kernelI23Flash_fwd_kernel_traitsILi96ELi64ELi64ELi4ELb0ELb0EN7cutlass10bfloat16_tE19Flash_kernel_traitsILi96ELi64ELi64ELi4ES3_EELi16ELi6ELb1EEEvNS_16Flash_fwd_paramsE --------------------------
	.section	.nv.constant0._ZN5flash32flash_fwd_splitkv_combine_kernelI23Flash_fwd_kernel_traitsILi96ELi64ELi64ELi4ELb0ELb0EN7cutlass10bfloat16_tE19Flash_kernel_traitsILi96ELi64ELi64ELi4ES3_EELi16ELi6ELb1EEEvNS_16Flash_fwd_paramsE,"a",@progbits
	.sectionflags	@""
	.align	4
.nv.constant0._ZN5flash32flash_fwd_splitkv_combine_kernelI23Flash_fwd_kernel_traitsILi96ELi64ELi64ELi4ELb0ELb0EN7cutlass10bfloat16_tE19Flash_kernel_traitsILi96ELi64ELi64ELi4ES3_EELi16ELi6ELb1EEEvNS_16Flash_fwd_paramsE:
	.zero		992


//--------------------- .nv.constant0._ZN5flash32flash_fwd_splitkv_combine_kernelI23Flash_fwd_kernel_traitsILi96ELi64ELi64ELi4ELb0ELb0EN7cutlass10bfloat16_tE19Flash_kernel_traitsILi96ELi64ELi64ELi4ES3_EELi16ELi5ELb1EEEvNS_16Flash_fwd_paramsE --------------------------
	.section	.nv.constant0._ZN5flash32flash_fwd_splitkv_combine_kernelI23Flash_fwd_kernel_traitsILi96ELi64ELi64ELi4ELb0ELb0EN7cutlass10bfloat16_tE19Flash_kernel_traitsILi96ELi64ELi64ELi4ES3_EELi16ELi5ELb1EEEvNS_16Flash_fwd_paramsE,"a",@progbits
	.sectionflags	@""
	.align	4
.nv.constant0._ZN5flash32flash_fwd_splitkv_combine_kernelI23Flash_fwd_kernel_traitsILi96ELi64ELi64ELi4ELb0ELb0EN7cutlass10bfloat16_tE19Flash_kernel_traitsILi96ELi64ELi64ELi4ES3_EELi16ELi5ELb1EEEvNS_16Flash_fwd_paramsE:
	.zero		992


//--------------------- .nv.constant0._ZN5flash32flash_fwd_splitkv_combine_kernelI23Flash_fwd_kernel_traitsILi96ELi64ELi64ELi4ELb0ELb0EN7cutlass10bfloat16_tE19Flash_kernel_traitsILi96ELi64ELi64ELi4ES3_EELi16ELi4ELb1EEEvNS_16Flash_fwd_paramsE --------------------------
	.section	.nv.constant0._ZN5flash32flash_fwd_splitkv_combine_kernelI23Flash_fwd_kernel_traitsILi96ELi64ELi64ELi4ELb0ELb0EN7cutlass10bfloat16_tE19Flash_kernel_traitsILi96ELi64ELi64ELi4ES3_EELi16ELi4ELb1EEEvNS_16Flash_fwd_paramsE,"a",@progbits
	.sectionflags	@""
	.align	4
.nv.constant0._ZN5flash32flash_fwd_splitkv_combine_kernelI23Flash_fwd_kernel_traitsILi96ELi64ELi64ELi4ELb0ELb0EN7cutlass10bfloat16_tE19Flash_kernel_traitsILi96ELi64ELi64ELi4ES3_EELi16ELi4ELb1EEEvNS_16Flash_fwd_paramsE:
	.zero		992


//--------------------- .nv.constant0._ZN5flash32flash_fwd_splitkv_combine_kernelI23Flash_fwd_kernel_traitsILi96ELi64ELi64ELi4ELb0ELb0EN7cutlass10bfloat16_tE19Flash_kernel_traitsILi96ELi64ELi64ELi4ES3_EELi16ELi3ELb1EEEvNS_16Flash_fwd_paramsE --------------------------
	.section	.nv.constant0._ZN5flash32flash_fwd_splitkv_combine_kernelI23Flash_fwd_kernel_traitsILi96ELi64ELi64ELi4ELb0ELb0EN7cutlass10bfloat16_tE19Flash_kernel_traitsILi96ELi64ELi64ELi4ES3_EELi16ELi3ELb1EEEvNS_16Flash_fwd_paramsE,"a",@progbits
	.sectionflags	@""
	.align	4
.nv.constant0._ZN5flash32flash_fwd_splitkv_combine_kernelI23Flash_fwd_kernel_traitsILi96ELi64ELi64ELi4ELb0ELb0EN7cutlass10bfloat16_tE19Flash_kernel_traitsILi96ELi64ELi64ELi4ES3_EELi16ELi3ELb1EEEvNS_16Flash_fwd_paramsE:
	.zero		992


//--------------------- .nv.constant0._ZN5flash32flash_fwd_splitkv_combine_kernelI23Flash_fwd_kernel_traitsILi96ELi64ELi64ELi4ELb0ELb0EN7cutlass10bfloat16_tE19Flash_kernel_traitsILi96ELi64ELi64ELi4ES3_EELi16ELi2ELb1EEEvNS_16Flash_fwd_paramsE --------------------------
	.section	.nv.constant0._ZN5flash32flash_fwd_splitkv_combine_kernelI23Flash_fwd_kernel_traitsILi96ELi64ELi64ELi4ELb0ELb0EN7cutlass10bfloat16_tE19Flash_kernel_traitsILi96ELi64ELi64ELi4ES3_EELi16ELi2ELb1EEEvNS_16Flash_fwd_paramsE,"a",@progbits
	.sectionflags	@""
	.align	4
.nv.constant0._ZN5flash32flash_fwd_splitkv_combine_kernelI23Flash_fwd_kernel_traitsILi96ELi64ELi64ELi4ELb0ELb0EN7cutlass10bfloat16_tE19Flash_kernel_traitsILi96ELi64ELi64ELi4ES3_EELi16ELi2ELb1EEEvNS_16Flash_fwd_paramsE:
	.zero		992


//--------------------- .nv.constant0._ZN5flash32flash_fwd_splitkv_combine_kernelI23Flash_fwd_kernel_traitsILi96ELi64ELi64ELi4ELb0ELb0EN7cutlass10bfloat16_tE19Flash_kernel_traitsILi96ELi64ELi64ELi4ES3_EELi16ELi1ELb1EEEvNS_16Flash_fwd_paramsE --------------------------
	.section	.nv.constant0._ZN5flash32flash_fwd_splitkv_combine_kernelI23Flash_fwd_kernel_traitsILi96ELi64ELi64ELi4ELb0ELb0EN7cutlass10bfloat16_tE19Flash_kernel_traitsILi96ELi64ELi64ELi4ES3_EELi16ELi1ELb1EEEvNS_16Flash_fwd_paramsE,"a",@progbits
	.sectionflags	@""
	.align	4
.nv.constant0._ZN5flash32flash_fwd_splitkv_combine_kernelI23Flash_fwd_kernel_traitsILi96ELi64ELi64ELi4ELb0ELb0EN7cutlass10bfloat16_tE19Flash_kernel_traitsILi96ELi64ELi64ELi4ES3_EELi16ELi1ELb1EEEvNS_16Flash_fwd_paramsE:
	.zero		992


//--------------------- .nv.constant0._ZN5flash24flash_fwd_splitkv_kernelI23Flash_fwd_kernel_traitsILi96ELi64ELi64ELi4ELb0ELb0EN7cutlass10bfloat16_tE19Flash_kernel_traitsILi96ELi64ELi64ELi4ES3_EELb1ELb0ELb0ELb0ELb0ELb0ELb0ELb0EEEvNS_16Flash_fwd_paramsE --------------------------
	.section	.nv.constant0._ZN5flash24flash_fwd_splitkv_kernelI23Flash_fwd_kernel_traitsILi96ELi64ELi64ELi4ELb0ELb0EN7cutlass10bfloat16_tE19Flash_kernel_traitsILi96ELi64ELi64ELi4ES3_EELb1ELb0ELb0ELb0ELb0ELb0ELb0ELb0EEEvNS_16Flash_fwd_paramsE,"a",@progbits
	.sectionflags	@""
	.align	4
.nv.constant0._ZN5flash24flash_fwd_splitkv_kernelI23Flash_fwd_kernel_traitsILi96ELi64ELi64ELi4ELb0ELb0EN7cutlass10bfloat16_tE19Flash_kernel_traitsILi96ELi64ELi64ELi4ES3_EELb1ELb0ELb0ELb0ELb0ELb0ELb0ELb0EEEvNS_16Flash_fwd_paramsE:
	.zero		992


//--------------------- .nv.constant0._ZN5flash24flash_fwd_splitkv_kernelI23Flash_fwd_kernel_traitsILi96ELi64ELi64ELi4ELb0ELb0EN7cutlass10bfloat16_tE19Flash_kernel_traitsILi96ELi64ELi64ELi4ES3_EELb1ELb0ELb0ELb0ELb0ELb1ELb0ELb0EEEvNS_16Flash_fwd_paramsE --------------------------
	.section	.nv.constant0._ZN5flash24flash_fwd_splitkv_kernelI23Flash_fwd_kernel_traitsILi96ELi64ELi64ELi4ELb0ELb0EN7cutlass10bfloat16_tE19Flash_kernel_traitsILi96ELi64ELi64ELi4ES3_EELb1ELb0ELb0ELb0ELb0ELb1ELb0ELb0EEEvNS_16Flash_fwd_paramsE,"a",@progbits
	.sectionflags	@""
	.align	4
.nv.constant0._ZN5flash24flash_fwd_splitkv_kernelI23Flash_fwd_kernel_traitsILi96ELi64ELi64ELi4ELb0ELb0EN7cutlass10bfloat16_tE19Flash_kernel_traitsILi96ELi64ELi64ELi4ES3_EELb1ELb0ELb0ELb0ELb0ELb1ELb0ELb0EEEvNS_16Flash_fwd_paramsE:
	.zero		992


//--------------------- .nv.constant0._ZN5flash24flash_fwd_splitkv_kernelI23Flash_fwd_kernel_traitsILi96ELi64ELi64ELi4ELb0ELb0EN7cutlass10bfloat16_tE19Flash_kernel_traitsILi96ELi64ELi64ELi4ES3_EELb1ELb0ELb0ELb0ELb0ELb0ELb0ELb1EEEvNS_16Flash_fwd_paramsE --------------------------
	.section	.nv.constant0._ZN5flash24flash_fwd_splitkv_kernelI23Flash_fwd_kernel_traitsILi96ELi64ELi64ELi4ELb0ELb0EN7cutlass10bfloat16_tE19Flash_kernel_traitsILi96ELi64ELi64ELi4ES3_EELb1ELb0ELb0ELb0ELb0ELb0ELb0ELb1EEEvNS_16Flash_fwd_paramsE,"a",@progbits
	.sectionflags	@""
	.align	4
.nv.constant0._ZN5flash24flash_fwd_splitkv_kernelI23Flash_fwd_kernel_traitsILi96ELi64ELi64ELi4ELb0ELb0EN7cutlass10bfloat16_tE19Flash_kernel_traitsILi96ELi64ELi64ELi4ES3_EELb1ELb0ELb0ELb0ELb0ELb0ELb0ELb1EEEvNS_16Flash_fwd_paramsE:
	.zero		992


//--------------------- .nv.constant0._ZN5flash24flash_fwd_splitkv_kernelI23Flash_fwd_kernel_traitsILi96ELi64ELi64ELi4ELb0ELb0EN7cutlass10bfloat16_tE19Flash_kernel_traitsILi96ELi64ELi64ELi4ES3_EELb1ELb0ELb0ELb0ELb0ELb1ELb0ELb1EEEvNS_16Flash_fwd_paramsE --------------------------
	.section	.nv.constant0._ZN5flash24flash_fwd_splitkv_kernelI23Flash_fwd_kernel_traitsILi96ELi64ELi64ELi4ELb0ELb0EN7cutlass10bfloat16_tE19Flash_kernel_traitsILi96ELi64ELi64ELi4ES3_EELb1ELb0ELb0ELb0ELb0ELb1ELb0ELb1EEEvNS_16Flash_fwd_paramsE,"a",@progbits
	.sectionflags	@""
	.align	4
.nv.constant0._ZN5flash24flash_fwd_splitkv_kernelI23Flash_fwd_kernel_traitsILi96ELi64ELi64ELi4ELb0ELb0EN7cutlass10bfloat16_tE19Flash_kernel_traitsILi96ELi64ELi64ELi4ES3_EELb1ELb0ELb0ELb0ELb0ELb1ELb0ELb1EEEvNS_16Flash_fwd_paramsE:
	.zero		992


//--------------------- .nv.constant0._ZN5flash24flash_fwd_splitkv_kernelI23Flash_fwd_kernel_traitsILi96ELi64ELi64ELi4ELb0ELb0EN7cutlass10bfloat16_tE19Flash_kernel_traitsILi96ELi64ELi64ELi4ES3_EELb1ELb0ELb0ELb0ELb0ELb0ELb1ELb0EEEvNS_16Flash_fwd_paramsE --------------------------
	.section	.nv.constant0._ZN5flash24flash_fwd_splitkv_kernelI23Flash_fwd_kernel_traitsILi96ELi64ELi64ELi4ELb0ELb0EN7cutlass10bfloat16_tE19Flash_kernel_traitsILi96ELi64ELi64ELi4ES3_EELb1ELb0ELb0ELb0ELb0ELb0ELb1ELb0EEEvNS_16Flash_fwd_paramsE,"a",@progbits
	.sectionflags	@""
	.align	4
.nv.constant0._ZN5flash24flash_fwd_splitkv_kernelI23Flash_fwd_kernel_traitsILi96ELi64ELi64ELi4ELb0ELb0EN7cutlass10bfloat16_tE19Flash_kernel_traitsILi96ELi64ELi64ELi4ES3_EELb1ELb0ELb0ELb0ELb0ELb0ELb1ELb0EEEvNS_16Flash_fwd_paramsE:
	.zero		992


//--------------------- .nv.constant0._ZN5flash24flash_fwd_splitkv_kernelI23Flash_fwd_kernel_traitsILi96ELi64ELi64ELi4ELb0ELb0EN7cutlass10bfloat16_tE19Flash_kernel_traitsILi96ELi64ELi64ELi4ES3_EELb1ELb0ELb0ELb0ELb0ELb1ELb1ELb0EEEvNS_16Flash_fwd_paramsE --------------------------
	.section	.nv.constant0._ZN5flash24flash_fwd_splitkv_kernelI23Flash_fwd_kernel_traitsILi96ELi64ELi64ELi4ELb0ELb0EN7cutlass10bfloat16_tE19Flash_kernel_traitsILi96ELi64ELi64ELi4ES3_EELb1ELb0ELb0ELb0ELb0ELb1ELb1ELb0EEEvNS_16Flash_fwd_paramsE,"a",@progbits
	.sectionflags	@""
	.align	4
.nv.constant0._ZN5flash24flash_fwd_splitkv_kernelI23Flash_fwd_kernel_traitsILi96ELi64ELi64ELi4ELb0ELb0EN7cutlass10bfloat16_tE19Flash_kernel_traitsILi96ELi64ELi64ELi4ES3_EELb1ELb0ELb0ELb0ELb0ELb1ELb1ELb0EEEvNS_16Flash_fwd_paramsE:
	.zero		992


//--------------------- .nv.constant0._ZN5flash24flash_fwd_splitkv_kernelI23Flash_fwd_kernel_traitsILi96ELi64ELi64ELi4ELb0ELb0EN7cutlass10bfloat16_tE19Flash_kernel_traitsILi96ELi64ELi64ELi4ES3_EELb1ELb0ELb0ELb0ELb0ELb0ELb1ELb1EEEvNS_16Flash_fwd_paramsE --------------------------
	.section	.nv.constant0._ZN5flash24flash_fwd_splitkv_kernelI23Flash_fwd_kernel_traitsILi96ELi64ELi64ELi4ELb0ELb0EN7cutlass10bfloat16_tE19Flash_kernel_traitsILi96ELi64ELi64ELi4ES3_EELb1ELb0ELb0ELb0ELb0ELb0ELb1ELb1EEEvNS_16Flash_fwd_paramsE,"a",@progbits
	.sectionflags	@""
	.align	4
.nv.constant0._ZN5flash24flash_fwd_splitkv_kernelI23Flash_fwd_kernel_traitsILi96ELi64ELi64ELi4ELb0ELb0EN7cutlass10bfloat16_tE19Flash_kernel_traitsILi96ELi64ELi64ELi4ES3_EELb1ELb0ELb0ELb0ELb0ELb0ELb1ELb1EEEvNS_16Flash_fwd_paramsE:
	.zero		992


//--------------------- .nv.constant0._ZN5flash24flash_fwd_splitkv_kernelI23Flash_fwd_kernel_traitsILi96ELi64ELi64ELi4ELb0ELb0EN7cutlass10bfloat16_tE19Flash_kernel_traitsILi96ELi64ELi64ELi4ES3_EELb1ELb0ELb0ELb0ELb0ELb1ELb1ELb1EEEvNS_16Flash_fwd_paramsE --------------------------
	.section	.nv.constant0._ZN5flash24flash_fwd_splitkv_kernelI23Flash_fwd_kernel_traitsILi96ELi64ELi64ELi4ELb0ELb0EN7cutlass10bfloat16_tE19Flash_kernel_traitsILi96ELi64ELi64ELi4ES3_EELb1ELb0ELb0ELb0ELb0ELb1ELb1ELb1EEEvNS_16Flash_fwd_paramsE,"a",@progbits
	.sectionflags	@""
	.align	4
.nv.constant0._ZN5flash24flash_fwd_splitkv_kernelI23Flash_fwd_kernel_traitsILi96ELi64ELi64ELi4ELb0ELb0EN7cutlass10bfloat16_tE19Flash_kernel_traitsILi96ELi64ELi64ELi4ES3_EELb1ELb0ELb0ELb0ELb0ELb1ELb1ELb1EEEvNS_16Flash_fwd_paramsE:
	.zero		992


//--------------------- .nv.constant0._ZN5flash24flash_fwd_splitkv_kernelI23Flash_fwd_kernel_traitsILi96ELi64ELi64ELi4ELb0ELb0EN7cutlass10bfloat16_tE19Flash_kernel_traitsILi96ELi64ELi64ELi4ES3_EELb1ELb0ELb0ELb1ELb1ELb0ELb0ELb0EEEvNS_16Flash_fwd_paramsE --------------------------
	.section	.nv.constant0._ZN5flash24flash_fwd_splitkv_kernelI23Flash_fwd_kernel_traitsILi96ELi64ELi64ELi4ELb0ELb0EN7cutlass10bfloat16_tE19Flash_kernel_traitsILi96ELi64ELi64ELi4ES3_EELb1ELb0ELb0ELb1ELb1ELb0ELb0ELb0EEEvNS_16Flash_fwd_paramsE,"a",@progbits
	.sectionflags	@""
	.align	4
.nv.constant0._ZN5flash24flash_fwd_splitkv_kernelI23Flash_fwd_kernel_traitsILi96ELi64ELi64ELi4ELb0ELb0EN7cutlass10bfloat16_tE19Flash_kernel_traitsILi96ELi64ELi64ELi4ES3_EELb1ELb0ELb0ELb1ELb1ELb0ELb0ELb0EEEvNS_16Flash_fwd_paramsE:
	.zero		992


//--------------------- .nv.constant0._ZN5flash24flash_fwd_splitkv_kernelI23Flash_fwd_kernel_traitsILi96ELi64ELi64ELi4ELb0ELb0EN7cutlass10bfloat16_tE19Flash_kernel_traitsILi96ELi64ELi64ELi4ES3_EELb1ELb0ELb0ELb1ELb1ELb1ELb0ELb0EEEvNS_16Flash_fwd_paramsE --------------------------
	.section	.nv.constant0._ZN5flash24flash_fwd_splitkv_kernelI23Flash_fwd_kernel_traitsILi96ELi64ELi64ELi4ELb0ELb0EN7cutlass10bfloat16_tE19Flash_kernel_traitsILi96ELi64ELi64ELi4ES3_EELb1ELb0ELb0ELb1ELb1ELb1ELb0ELb0EEEvNS_16Flash_fwd_paramsE,"a",@progbits
	.sectionflags	@""
	.align	4
.nv.constant0._ZN5flash24flash_fwd_splitkv_kernelI23Flash_fwd_kernel_traitsILi96ELi64ELi64ELi4ELb0ELb0EN7cutlass10bfloat16_tE19Flash_kernel_traitsILi96ELi64ELi64ELi4ES3_EELb1ELb0ELb0ELb1ELb1ELb1ELb0ELb0EEEvNS_16Flash_fwd_paramsE:
	.zero		992


//--------------------- .nv.constant0._ZN5flash24flash_fwd_splitkv_kernelI23Flash_fwd_kernel_traitsILi96ELi64ELi64ELi4ELb0ELb0EN7cutlass10bfloat16_tE19Flash_kernel_traitsILi96ELi64ELi64ELi4ES3_EELb1ELb0ELb0ELb1ELb1ELb0ELb1ELb0EEEvNS_16Flash_fwd_paramsE --------------------------
	.section	.nv.constant0._ZN5flash24flash_fwd_splitkv_kernelI23Flash_fwd_kernel_traitsILi96ELi64ELi64ELi4ELb0ELb0EN7cutlass10bfloat16_tE19Flash_kernel_traitsILi96ELi64ELi64ELi4ES3_EELb1ELb0ELb0ELb1ELb1ELb0ELb1ELb0EEEvNS_16Flash_fwd_paramsE,"a",@progbits
	.sectionflags	@""
	.align	4
.nv.constant0._ZN5flash24flash_fwd_splitkv_kernelI23Flash_fwd_kernel_traitsILi96ELi64ELi64ELi4ELb0ELb0EN7cutlass10bfloat16_tE19Flash_kernel_traitsILi96ELi64ELi64ELi4ES3_EELb1ELb0ELb0ELb1ELb1ELb0ELb1ELb0EEEvNS_16Flash_fwd_paramsE:
	.zero		992


//--------------------- .nv.constant0._ZN5flash24flash_fwd_splitkv_kernelI23Flash_fwd_kernel_traitsILi96ELi64ELi64ELi4ELb0ELb0EN7cutlass10bfloat16_tE19Flash_kernel_traitsILi96ELi64ELi64ELi4ES3_EELb1ELb0ELb0ELb1ELb1ELb1ELb1ELb0EEEvNS_16Flash_fwd_paramsE --------------------------
	.section	.nv.constant0._ZN5flash24flash_fwd_splitkv_kernelI23Flash_fwd_kernel_traitsILi96ELi64ELi64ELi4ELb0ELb0EN7cutlass10bfloat16_tE19Flash_kernel_traitsILi96ELi64ELi64ELi4ES3_EELb1ELb0ELb0ELb1ELb1ELb1ELb1ELb0EEEvNS_16Flash_fwd_paramsE,"a",@progbits
	.sectionflags	@""
	.align	4
.nv.constant0._ZN5flash24flash_fwd_splitkv_kernelI23Flash_fwd_kernel_traitsILi96ELi64ELi64ELi4ELb0ELb0EN7cutlass10bfloat16_tE19Flash_kernel_traitsILi96ELi64ELi64ELi4ES3_EELb1ELb0ELb0ELb1ELb1ELb1ELb1ELb0EEEvNS_16Flash_fwd_paramsE:
	.zero		992


//--------------------- .nv.constant0._ZN5flash24flash_fwd_splitkv_kernelI23Flash_fwd_kernel_traitsILi96ELi64ELi64ELi4ELb0ELb0EN7cutlass10bfloat16_tE19Flash_kernel_traitsILi96ELi64ELi64ELi4ES3_EELb1ELb0ELb0ELb0ELb1ELb0ELb0ELb0EEEvNS_16Flash_fwd_paramsE --------------------------
	.section	.nv.constant0._ZN5flash24flash_fwd_splitkv_kernelI23Flash_fwd_kernel_traitsILi96ELi64ELi64ELi4ELb0ELb0EN7cutlass10bfloat16_tE19Flash_kernel_traitsILi96ELi64ELi64ELi4ES3_EELb1ELb0ELb0ELb0ELb1ELb0ELb0ELb0EEEvNS_16Flash_fwd_paramsE,"a",@progbits
	.sectionflags	@""
	.align	4
.nv.constant0._ZN5flash24flash_fwd_splitkv_kernelI23Flash_fwd_kernel_traitsILi96ELi64ELi64ELi4ELb0ELb0EN7cutlass10bfloat16_tE19Flash_kernel_traitsILi96ELi64ELi64ELi4ES3_EELb1ELb0ELb0ELb0ELb1ELb0ELb0ELb0EEEvNS_16Flash_fwd_paramsE:
	.zero		992


//--------------------- .nv.constant0._ZN5flash24flash_fwd_splitkv_kernelI23Flash_fwd_kernel_traitsILi96ELi64ELi64ELi4ELb0ELb0EN7cutlass10bfloat16_tE19Flash_kernel_traitsILi96ELi64ELi64ELi4ES3_EELb1ELb0ELb0ELb0ELb1ELb1ELb0ELb0EEEvNS_16Flash_fwd_paramsE --------------------------
	.section	.nv.constant0._ZN5flash24flash_fwd_splitkv_kernelI23Flash_fwd_kernel_traitsILi96ELi64ELi64ELi4ELb0ELb0EN7cutlass10bfloat16_tE19Flash_kernel_traitsILi96ELi64ELi64ELi4ES3_EELb1ELb0ELb0ELb0ELb1ELb1ELb0ELb0EEEvNS_16Flash_fwd_paramsE,"a",@progbits
	.sectionflags	@""
	.align	4
.nv.constant0._ZN5flash24flash_fwd_splitkv_kernelI23Flash_fwd_kernel_traitsILi96ELi64ELi64ELi4ELb0ELb0EN7cutlass10bfloat16_tE19Flash_kernel_traitsILi96ELi64ELi64ELi4ES3_EELb1ELb0ELb0ELb0ELb1ELb1ELb0ELb0EEEvNS_16Flash_fwd_paramsE:
	.zero		992


//--------------------- .nv.constant0._ZN5flash24flash_fwd_splitkv_kernelI23Flash_fwd_kernel_traitsILi96ELi64ELi64ELi4ELb0ELb0EN7cutlass10bfloat16_tE19Flash_kernel_traitsILi96ELi64ELi64ELi4ES3_EELb1ELb0ELb1ELb0ELb0ELb0ELb0ELb0EEEvNS_16Flash_fwd_paramsE --------------------------
	.section	.nv.constant0._ZN5flash24flash_fwd_splitkv_kernelI23Flash_fwd_kernel_traitsILi96ELi64ELi64ELi4ELb0ELb0EN7cutlass10bfloat16_tE19Flash_kernel_traitsILi96ELi64ELi64ELi4ES3_EELb1ELb0ELb1ELb0ELb0ELb0ELb0ELb0EEEvNS_16Flash_fwd_paramsE,"a",@progbits
	.sectionflags	@""
	.align	4
.nv.constant0._ZN5flash24flash_fwd_splitkv_kernelI23Flash_fwd_kernel_traitsILi96ELi64ELi64ELi4ELb0ELb0EN7cutlass10bfloat16_tE19Flash_kernel_traitsILi96ELi64ELi64ELi4ES3_EELb1ELb0ELb1ELb0ELb0ELb0ELb0ELb0EEEvNS_16Flash_fwd_paramsE:
	.zero		992


//--------------------- .nv.constant0._ZN5flash24flash_fwd_splitkv_kernelI23Flash_fwd_kernel_traitsILi96ELi64ELi64ELi4ELb0ELb0EN7cutlass10bfloat16_tE19Flash_kernel_traitsILi96ELi64ELi64ELi4ES3_EELb1ELb0ELb1ELb0ELb0ELb1ELb0ELb0EEEvNS_16Flash_fwd_paramsE --------------------------
	.section	.nv.constant0._ZN5flash24flash_fwd_splitkv_kernelI23Flash_fwd_kernel_traitsILi96ELi64ELi64ELi4ELb0ELb0EN7cutlass10bfloat16_tE19Flash_kernel_traitsILi96ELi64ELi64ELi4ES3_EELb1ELb0ELb1ELb0ELb0ELb1ELb0ELb0EEEvNS_16Flash_fwd_paramsE,"a",@progbits
	.sectionflags	@""
	.align	4
.nv.constant0._ZN5flash24flash_fwd_splitkv_kernelI23Flash_fwd_kernel_traitsILi96ELi64ELi64ELi4ELb0ELb0EN7cutlass10bfloat16_tE19Flash_kernel_traitsILi96ELi64ELi64ELi4ES3_EELb1ELb0ELb1ELb0ELb0ELb1ELb0ELb0EEEvNS_16Flash_fwd_paramsE:
	.zero		992


//--------------------- .nv.constant0._ZN5flash24flash_fwd_splitkv_kernelI23Flash_fwd_kernel_traitsILi96ELi64ELi64ELi4ELb0ELb0EN7cutlass10bfloat16_tE19Flash_kernel_traitsILi96ELi64ELi64ELi4ES3_EELb1ELb0ELb0ELb0ELb1ELb0ELb0ELb1EEEvNS_16Flash_fwd_paramsE --------------------------
	.section	.nv.constant0._ZN5flash24flash_fwd_splitkv_kernelI23Flash_fwd_kernel_traitsILi96ELi64ELi64ELi4ELb0ELb0EN7cutlass10bfloat16_tE19Flash_kernel_traitsILi96ELi64ELi64ELi4ES3_EELb1ELb0ELb0ELb0ELb1ELb0ELb0ELb1EEEvNS_16Flash_fwd_paramsE,"a",@progbits
	.sectionflags	@""
	.align	4
.nv.constant0._ZN5flash24flash_fwd_splitkv_kernelI23Flash_fwd_kernel_traitsILi96ELi64ELi64ELi4ELb0ELb0EN7cutlass10bfloat16_tE19Flash_kernel_traitsILi96ELi64ELi64ELi4ES3_EELb1ELb0ELb0ELb0ELb1ELb0ELb0ELb1EEEvNS_16Flash_fwd_paramsE:
	.zero		992


//--------------------- .nv.constant0._ZN5flash24flash_fwd_splitkv_kernelI23Flash_fwd_kernel_traitsILi96ELi64ELi64ELi4ELb0ELb0EN7cutlass10bfloat16_tE19Flash_kernel_traitsILi96ELi64ELi64ELi4ES3_EELb1ELb0ELb0ELb0ELb1ELb1ELb0ELb1EEEvNS_16Flash_fwd_paramsE --------------------------
	.section	.nv.constant0._ZN5flash24flash_fwd_splitkv_kernelI23Flash_fwd_kernel_traitsILi96ELi64ELi64ELi4ELb0ELb0EN7cutlass10bfloat16_tE19Flash_kernel_traitsILi96ELi64ELi64ELi4ES3_EELb1ELb0ELb0ELb0ELb1ELb1ELb0ELb1EEEvNS_16Flash_fwd_paramsE,"a",@progbits
	.sectionflags	@""
	.align	4
.nv.constant0._ZN5flash24flash_fwd_splitkv_kernelI23Flash_fwd_kernel_traitsILi96ELi64ELi64ELi4ELb0ELb0EN7cutlass10bfloat16_tE19Flash_kernel_traitsILi96ELi64ELi64ELi4ES3_EELb1ELb0ELb0ELb0ELb1ELb1ELb0ELb1EEEvNS_16Flash_fwd_paramsE:
	.zero		992


//--------------------- .nv.constant0._ZN5flash24flash_fwd_splitkv_kernelI23Flash_fwd_kernel_traitsILi96ELi64ELi64ELi4ELb0ELb0EN7cutlass10bfloat16_tE19Flash_kernel_traitsILi96ELi64ELi64ELi4ES3_EELb1ELb0ELb1ELb0ELb0ELb0ELb0ELb1EEEvNS_16Flash_fwd_paramsE --------------------------
	.section	.nv.constant0._ZN5flash24flash_fwd_splitkv_kernelI23Flash_fwd_kernel_traitsILi96ELi64ELi64ELi4ELb0ELb0EN7cutlass10bfloat16_tE19Flash_kernel_traitsILi96ELi64ELi64ELi4ES3_EELb1ELb0ELb1ELb0ELb0ELb0ELb0ELb1EEEvNS_16Flash_fwd_paramsE,"a",@progbits
	.sectionflags	@""
	.align	4
.nv.constant0._ZN5flash24flash_fwd_splitkv_kernelI23Flash_fwd_kernel_traitsILi96ELi64ELi64ELi4ELb0ELb0EN7cutlass10bfloat16_tE19Flash_kernel_traitsILi96ELi64ELi64ELi4ES3_EELb1ELb0ELb1ELb0ELb0ELb0ELb0ELb1EEEvNS_16Flash_fwd_paramsE:
	.zero		992


//--------------------- .nv.constant0._ZN5flash24flash_fwd_splitkv_kernelI23Flash_fwd_kernel_traitsILi96ELi64ELi64ELi4ELb0ELb0EN7cutlass10bfloat16_tE19Flash_kernel_traitsILi96ELi64ELi64ELi4ES3_EELb1ELb0ELb1ELb0ELb0ELb1ELb0ELb1EEEvNS_16Flash_fwd_paramsE --------------------------
	.section	.nv.constant0._ZN5flash24flash_fwd_splitkv_kernelI23Flash_fwd_kernel_traitsILi96ELi64ELi64ELi4ELb0ELb0EN7cutlass10bfloat16_tE19Flash_kernel_traitsILi96ELi64ELi64ELi4ES3_EELb1ELb0ELb1ELb0ELb0ELb1ELb0ELb1EEEvNS_16Flash_fwd_paramsE,"a",@progbits
	.sectionflags	@""
	.align	4
.nv.constant0._ZN5flash24flash_fwd_splitkv_kernelI23Flash_fwd_kernel_traitsILi96ELi64ELi64ELi4ELb0ELb0EN7cutlass10bfloat16_tE19Flash_kernel_traitsILi96ELi64ELi64ELi4ES3_EELb1ELb0ELb1ELb0ELb0ELb1ELb0ELb1EEEvNS_16Flash_fwd_paramsE:
	.zero		992


//--------------------- .nv.constant0._ZN5flash24flash_fwd_splitkv_kernelI23Flash_fwd_kernel_traitsILi96ELi64ELi64ELi4ELb0ELb0EN7cutlass10bfloat16_tE19Flash_kernel_traitsILi96ELi64ELi64ELi4ES3_EELb1ELb0ELb0ELb0ELb1ELb0ELb1ELb0EEEvNS_16Flash_fwd_paramsE --------------------------
	.section	.nv.constant0._ZN5flash24flash_fwd_splitkv_kernelI23Flash_fwd_kernel_traitsILi96ELi64ELi64ELi4ELb0ELb0EN7cutlass10bfloat16_tE19Flash_kernel_traitsILi96ELi64ELi64ELi4ES3_EELb1ELb0ELb0ELb0ELb1ELb0ELb1ELb0EEEvNS_16Flash_fwd_paramsE,"a",@progbits
	.sectionflags	@""
	.align	4
.nv.constant0._ZN5flash24flash_fwd_splitkv_kernelI23Flash_fwd_kernel_traitsILi96ELi64ELi64ELi4ELb0ELb0EN7cutlass10bfloat16_tE19Flash_kernel_traitsILi96ELi64ELi64ELi4ES3_EELb1ELb0ELb0ELb0ELb1ELb0ELb1ELb0EEEvNS_16Flash_fwd_paramsE:
	.zero		992


//--------------------- .nv.constant0._ZN5flash24flash_fwd_splitkv_kernelI23Flash_fwd_kernel_traitsILi96ELi64ELi64ELi4ELb0ELb0EN7cutlass10bfloat16_tE19Flash_kernel_traitsILi96ELi64ELi64ELi4ES3_EELb1ELb0ELb0ELb0ELb1ELb1ELb1ELb0EEEvNS_16Flash_fwd_paramsE --------------------------
	.section	.nv.constant0._ZN5flash24flash_fwd_splitkv_kernelI23Flash_fwd_kernel_traitsILi96ELi64ELi64ELi4ELb0ELb0EN7cutlass10bfloat16_tE19Flash_kernel_traitsILi96ELi64ELi64ELi4ES3_EELb1ELb0ELb0ELb0ELb1ELb1ELb1ELb0EEEvNS_16Flash_fwd_paramsE,"a",@progbits
	.sectionflags	@""
	.align	4
.nv.constant0._ZN5flash24flash_fwd_splitkv_kernelI23Flash_fwd_kernel_traitsILi96ELi64ELi64ELi4ELb0ELb0EN7cutlass10bfloat16_tE19Flash_kernel_traitsILi96ELi64ELi64ELi4ES3_EELb1ELb0ELb0ELb0ELb1ELb1ELb1ELb0EEEvNS_16Flash_fwd_paramsE:
	.zero		992


//--------------------- .nv.constant0._ZN5flash24flash_fwd_splitkv_kernelI23Flash_fwd_kernel_traitsILi96ELi64ELi64ELi4ELb0ELb0EN7cutlass10bfloat16_tE19Flash_kernel_traitsILi96ELi64ELi64ELi4ES3_EELb1ELb0ELb1ELb0ELb0ELb0ELb1ELb0EEEvNS_16Flash_fwd_paramsE --------------------------
	.section	.nv.constant0._ZN5flash24flash_fwd_splitkv_kernelI23Flash_fwd_kernel_traitsILi96ELi64ELi64ELi4ELb0ELb0EN7cutlass10bfloat16_tE19Flash_kernel_traitsILi96ELi64ELi64ELi4ES3_EELb1ELb0ELb1ELb0ELb0ELb0ELb1ELb0EEEvNS_16Flash_fwd_paramsE,"a",@progbits
	.sectionflags	@""
	.align	4
.nv.constant0._ZN5flash24flash_fwd_splitkv_kernelI23Flash_fwd_kernel_traitsILi96ELi64ELi64ELi4ELb0ELb0EN7cutlass10bfloat16_tE19Flash_kernel_traitsILi96ELi64ELi64ELi4ES3_EELb1ELb0ELb1ELb0ELb0ELb0ELb1ELb0EEEvNS_16Flash_fwd_paramsE:
	.zero		992


//--------------------- .nv.constant0._ZN5flash24flash_fwd_splitkv_kernelI23Flash_fwd_kernel_traitsILi96ELi64ELi64ELi4ELb0ELb0EN7cutlass10bfloat16_tE19Flash_kernel_traitsILi96ELi64ELi64ELi4ES3_EELb1ELb0ELb1ELb0ELb0ELb1ELb1ELb0EEEvNS_16Flash_fwd_paramsE --------------------------
	.section	.nv.constant0._ZN5flash24flash_fwd_splitkv_kernelI23Flash_fwd_kernel_traitsILi96ELi64ELi64ELi4ELb0ELb0EN7cutlass10bfloat16_tE19Flash_kernel_traitsILi96ELi64ELi64ELi4ES3_EELb1ELb0ELb1ELb0ELb0ELb1ELb1ELb0EEEvNS_16Flash_fwd_paramsE,"a",@progbits
	.sectionflags	@""
	.align	4
.nv.constant0._ZN5flash24flash_fwd_splitkv_kernelI23Flash_fwd_kernel_traitsILi96ELi64ELi64ELi4ELb0ELb0EN7cutlass10bfloat16_tE19Flash_kernel_traitsILi96ELi64ELi64ELi4ES3_EELb1ELb0ELb1ELb0ELb0ELb1ELb1ELb0EEEvNS_16Flash_fwd_paramsE:
	.zero		992


//--------------------- .nv.constant0._ZN5flash24flash_fwd_splitkv_kernelI23Flash_fwd_kernel_traitsILi96ELi64ELi64ELi4ELb0ELb0EN7cutlass10bfloat16_tE19Flash_kernel_traitsILi96ELi64ELi64ELi4ES3_EELb1ELb0ELb0ELb0ELb1ELb0ELb1ELb1EEEvNS_16Flash_fwd_paramsE --------------------------
	.section	.nv.constant0._ZN5flash24flash_fwd_splitkv_kernelI23Flash_fwd_kernel_traitsILi96ELi64ELi64ELi4ELb0ELb0EN7cutlass10bfloat16_tE19Flash_kernel_traitsILi96ELi64ELi64ELi4ES3_EELb1ELb0ELb0ELb0ELb1ELb0ELb1ELb1EEEvNS_16Flash_fwd_paramsE,"a",@progbits
	.sectionflags	@""
	.align	4
.nv.constant0._ZN5flash24flash_fwd_splitkv_kernelI23Flash_fwd_kernel_traitsILi96ELi64ELi64ELi4ELb0ELb0EN7cutlass10bfloat16_tE19Flash_kernel_traitsILi96ELi64ELi64ELi4ES3_EELb1ELb0ELb0ELb0ELb1ELb0ELb1ELb1EEEvNS_16Flash_fwd_paramsE:
	.zero		992


//--------------------- .nv.constant0._ZN5flash24flash_fwd_splitkv_kernelI23Flash_fwd_kernel_traitsILi96ELi64ELi64ELi4ELb0ELb0EN7cutlass10bfloat16_tE19Flash_kernel_traitsILi96ELi64ELi64ELi4ES3_EELb1ELb0ELb0ELb0ELb1ELb1ELb1ELb1EEEvNS_16Flash_fwd_paramsE --------------------------
	.section	.nv.constant0._ZN5flash24flash_fwd_splitkv_kernelI23Flash_fwd_kernel_traitsILi96ELi64ELi64ELi4ELb0ELb0EN7cutlass10bfloat16_tE19Flash_kernel_traitsILi96ELi64ELi64ELi4ES3_EELb1ELb0ELb0ELb0ELb1ELb1ELb1ELb1EEEvNS_16Flash_fwd_paramsE,"a",@progbits
	.sectionflags	@""
	.align	4
.nv.constant0._ZN5flash24flash_fwd_splitkv_kernelI23Flash_fwd_kernel_traitsILi96ELi64ELi64ELi4ELb0ELb0EN7cutlass10bfloat16_tE19Flash_kernel_traitsILi96ELi64ELi64ELi4ES3_EELb1ELb0ELb0ELb0ELb1ELb1ELb1ELb1EEEvNS_16Flash_fwd_paramsE:
	.zero		992


//--------------------- .nv.constant0._ZN5flash24flash_fwd_splitkv_kernelI23Flash_fwd_kernel_traitsILi96ELi64ELi64ELi4ELb0ELb0EN7cutlass10bfloat16_tE19Flash_kernel_traitsILi96ELi64ELi64ELi4ES3_EELb1ELb0ELb1ELb0ELb0ELb0ELb1ELb1EEEvNS_16Flash_fwd_paramsE --------------------------
	.section	.nv.constant0._ZN5flash24flash_fwd_splitkv_kernelI23Flash_fwd_kernel_traitsILi96ELi64ELi64ELi4ELb0ELb0EN7cutlass10bfloat16_tE19Flash_kernel_traitsILi96ELi64ELi64ELi4ES3_EELb1ELb0ELb1ELb0ELb0ELb0ELb1ELb1EEEvNS_16Flash_fwd_paramsE,"a",@progbits
	.sectionflags	@""
	.align	4
.nv.constant0._ZN5flash24flash_fwd_splitkv_kernelI23Flash_fwd_kernel_traitsILi96ELi64ELi64ELi4ELb0ELb0EN7cutlass10bfloat16_tE19Flash_kernel_traitsILi96ELi64ELi64ELi4ES3_EELb1ELb0ELb1ELb0ELb0ELb0ELb1ELb1EEEvNS_16Flash_fwd_paramsE:
	.zero		992


//--------------------- .nv.constant0._ZN5flash24flash_fwd_splitkv_kernelI23Flash_fwd_kernel_traitsILi96ELi64ELi64ELi4ELb0ELb0EN7cutlass10bfloat16_tE19Flash_kernel_traitsILi96ELi64ELi64ELi4ES3_EELb1ELb0ELb1ELb0ELb0ELb1ELb1ELb1EEEvNS_16Flash_fwd_paramsE --------------------------
	.section	.nv.constant0._ZN5flash24flash_fwd_splitkv_kernelI23Flash_fwd_kernel_traitsILi96ELi64ELi64ELi4ELb0ELb0EN7cutlass10bfloat16_tE19Flash_kernel_traitsILi96ELi64ELi64ELi4ES3_EELb1ELb0ELb1ELb0ELb0ELb1ELb1ELb1EEEvNS_16Flash_fwd_paramsE,"a",@progbits
	.sectionflags	@""
	.align	4
.nv.constant0._ZN5flash24flash_fwd_splitkv_kernelI23Flash_fwd_kernel_traitsILi96ELi64ELi64ELi4ELb0ELb0EN7cutlass10bfloat16_tE19Flash_kernel_traitsILi96ELi64ELi64ELi4ES3_EELb1ELb0ELb1ELb0ELb0ELb1ELb1ELb1EEEvNS_16Flash_fwd_paramsE:
	.zero		992


//--------------------- SYMBOLS --------------------------

	.type		.nv.reservedSmem.offset0,@object
	.size		.nv.reservedSmem.offset0,0x4
